	.target	sm_103a

	.elftype	@"ET_EXEC"


//--------------------- .note.nv.tkinfo           --------------------------
	.section	.note.nv.tkinfo,"",@"SHT_NOTE"
	.sectionflags	@"SHF_NOTE_NV_TKINFO"
	.tkinfo
        /*0018*/ 	.word	0x00000002
        /*0030*/ 	.string	""
        /*0030*/ 	.string	"ptxas"
        /*0030*/ 	.string	"Cuda compilation tools, release 13.0, V13.0.88"
        /*0030*/ 	.string	"Build cuda_13.0.r13.0/compiler.36424714_0"
        /*0030*/ 	.string	"-arch sm_103a -m 64 "



//--------------------- .note.nv.cuinfo           --------------------------
	.section	.note.nv.cuinfo,"",@"SHT_NOTE"
	.sectionflags	@"SHF_NOTE_NV_CUINFO"
        /*0018*/ 	.short	0x0002
        /*001a*/ 	.short	0x0067
        /*001c*/ 	.short	0x0082
	.zero		2


//--------------------- .nv.info                  --------------------------
	.section	.nv.info,"",@"SHT_CUDA_INFO"
	.align	4


	//----- nvinfo : EIATTR_REGCOUNT
	.align		4
        /*0000*/ 	.byte	0x04, 0x2f
        /*0002*/ 	.short	(.L_43 - .L_42)
	.align		4
.L_42:
        /*0004*/ 	.word	index@(_ZN2at6native29vectorized_elementwise_kernelILi8EZZZNS0_16ceil_kernel_cudaERNS_18TensorIteratorBaseEENKUlvE_clEvENKUlvE_clEvEUldE_St5arrayIPcLm2EEEEviT0_T1_)
        /*0008*/ 	.word	0x00000004


	//----- nvinfo : EIATTR_FRAME_SIZE
	.align		4
.L_43:
        /*000c*/ 	.byte	0x04, 0x11
        /*000e*/ 	.short	(.L_45 - .L_44)
	.align		4
.L_44:
        /*0010*/ 	.word	index@(_ZN2at6native29vectorized_elementwise_kernelILi8EZZZNS0_16ceil_kernel_cudaERNS_18TensorIteratorBaseEENKUlvE_clEvENKUlvE_clEvEUldE_St5arrayIPcLm2EEEEviT0_T1_)
        /*0014*/ 	.word	0x00000000


	//----- nvinfo : EIATTR_REGCOUNT
	.align		4
.L_45:
        /*0018*/ 	.byte	0x04, 0x2f
        /*001a*/ 	.short	(.L_47 - .L_46)
	.align		4
.L_46:
        /*001c*/ 	.word	index@(_ZN2at6native29vectorized_elementwise_kernelILi4EZZZNS0_16ceil_kernel_cudaERNS_18TensorIteratorBaseEENKUlvE_clEvENKUlvE_clEvEUldE_St5arrayIPcLm2EEEEviT0_T1_)
        /*0020*/ 	.word	0x00000020


	//----- nvinfo : EIATTR_FRAME_SIZE
	.align		4
.L_47:
        /*0024*/ 	.byte	0x04, 0x11
        /*0026*/ 	.short	(.L_49 - .L_48)
	.align		4
.L_48:
        /*0028*/ 	.word	index@(_ZN2at6native29vectorized_elementwise_kernelILi4EZZZNS0_16ceil_kernel_cudaERNS_18TensorIteratorBaseEENKUlvE_clEvENKUlvE_clEvEUldE_St5arrayIPcLm2EEEEviT0_T1_)
        /*002c*/ 	.word	0x00000000


	//----- nvinfo : EIATTR_REGCOUNT
	.align		4
.L_49:
        /*0030*/ 	.byte	0x04, 0x2f
        /*0032*/ 	.short	(.L_51 - .L_50)
	.align		4
.L_50:
        /*0034*/ 	.word	index@(_ZN2at6native29vectorized_elementwise_kernelILi2EZZZNS0_16ceil_kernel_cudaERNS_18TensorIteratorBaseEENKUlvE_clEvENKUlvE_clEvEUldE_St5arrayIPcLm2EEEEviT0_T1_)
        /*0038*/ 	.word	0x00000020


	//----- nvinfo : EIATTR_FRAME_SIZE
	.align		4
.L_51:
        /*003c*/ 	.byte	0x04, 0x11
        /*003e*/ 	.short	(.L_53 - .L_52)
	.align		4
.L_52:
        /*0040*/ 	.word	index@(_ZN2at6native29vectorized_elementwise_kernelILi2EZZZNS0_16ceil_kernel_cudaERNS_18TensorIteratorBaseEENKUlvE_clEvENKUlvE_clEvEUldE_St5arrayIPcLm2EEEEviT0_T1_)
        /*0044*/ 	.word	0x00000000


	//----- nvinfo : EIATTR_REGCOUNT
	.align		4
.L_53:
        /*0048*/ 	.byte	0x04, 0x2f
        /*004a*/ 	.short	(.L_55 - .L_54)
	.align		4
.L_54:
        /*004c*/ 	.word	index@(_ZN2at6native27unrolled_elementwise_kernelIZZZNS0_16ceil_kernel_cudaERNS_18TensorIteratorBaseEENKUlvE_clEvENKUlvE_clEvEUldE_St5arrayIPcLm2EELi4E23TrivialOffsetCalculatorILi1EjESB_NS0_6memory15LoadWithoutCastENSC_16StoreWithoutCastEEEviT_T0_T2_T3_T4_T5_)
        /*0050*/ 	.word	0x00000016


	//----- nvinfo : EIATTR_FRAME_SIZE
	.align		4
.L_55:
        /*0054*/ 	.byte	0x04, 0x11
        /*0056*/ 	.short	(.L_57 - .L_56)
	.align		4
.L_56:
        /*0058*/ 	.word	index@(_ZN2at6native27unrolled_elementwise_kernelIZZZNS0_16ceil_kernel_cudaERNS_18TensorIteratorBaseEENKUlvE_clEvENKUlvE_clEvEUldE_St5arrayIPcLm2EELi4E23TrivialOffsetCalculatorILi1EjESB_NS0_6memory15LoadWithoutCastENSC_16StoreWithoutCastEEEviT_T0_T2_T3_T4_T5_)
        /*005c*/ 	.word	0x00000000


	//----- nvinfo : EIATTR_REGCOUNT
	.align		4
.L_57:
        /*0060*/ 	.byte	0x04, 0x2f
        /*0062*/ 	.short	(.L_59 - .L_58)
	.align		4
.L_58:
        /*0064*/ 	.word	index@(_ZN2at6native18elementwise_kernelILi128ELi2EZNS0_22gpu_kernel_impl_nocastIZZZNS0_16ceil_kernel_cudaERNS_18TensorIteratorBaseEENKUlvE_clEvENKUlvE_clEvEUldE_EEvS4_RKT_EUliE_EEviT1_)
        /*0068*/ 	.word	0x00000014


	//----- nvinfo : EIATTR_FRAME_SIZE
	.align		4
.L_59:
        /*006c*/ 	.byte	0x04, 0x11
        /*006e*/ 	.short	(.L_61 - .L_60)
	.align		4
.L_60:
        /*0070*/ 	.word	index@(_ZN2at6native18elementwise_kernelILi128ELi2EZNS0_22gpu_kernel_impl_nocastIZZZNS0_16ceil_kernel_cudaERNS_18TensorIteratorBaseEENKUlvE_clEvENKUlvE_clEvEUldE_EEvS4_RKT_EUliE_EEviT1_)
        /*0074*/ 	.word	0x00000000


	//----- nvinfo : EIATTR_REGCOUNT
	.align		4
.L_61:
        /*0078*/ 	.byte	0x04, 0x2f
        /*007a*/ 	.short	(.L_63 - .L_62)
	.align		4
.L_62:
        /*007c*/ 	.word	index@(_ZN2at6native27unrolled_elementwise_kernelIZZZNS0_16ceil_kernel_cudaERNS_18TensorIteratorBaseEENKUlvE_clEvENKUlvE_clEvEUldE_St5arrayIPcLm2EELi4E23TrivialOffsetCalculatorILi1EjESB_NS0_6memory12LoadWithCastILi1EEENSC_13StoreWithCastILi1EEEEEviT_T0_T2_T3_T4_T5_)
        /*0080*/ 	.word	0x00000024


	//----- nvinfo : EIATTR_FRAME_SIZE
	.align		4
.L_63:
        /*0084*/ 	.byte	0x04, 0x11
        /*0086*/ 	.short	(.L_65 - .L_64)
	.align		4
.L_64:
        /*0088*/ 	.word	index@(_ZN2at6native27unrolled_elementwise_kernelIZZZNS0_16ceil_kernel_cudaERNS_18TensorIteratorBaseEENKUlvE_clEvENKUlvE_clEvEUldE_St5arrayIPcLm2EELi4E23TrivialOffsetCalculatorILi1EjESB_NS0_6memory12LoadWithCastILi1EEENSC_13StoreWithCastILi1EEEEEviT_T0_T2_T3_T4_T5_)
        /*008c*/ 	.word	0x00000000


	//----- nvinfo : EIATTR_REGCOUNT
	.align		4
.L_65:
        /*0090*/ 	.byte	0x04, 0x2f
        /*0092*/ 	.short	(.L_67 - .L_66)
	.align		4
.L_66:
        /*0094*/ 	.word	index@(_ZN2at6native18elementwise_kernelILi128ELi4EZNS0_15gpu_kernel_implIZZZNS0_16ceil_kernel_cudaERNS_18TensorIteratorBaseEENKUlvE_clEvENKUlvE_clEvEUldE_EEvS4_RKT_EUliE_EEviT1_)
        /*0098*/ 	.word	0x00000018


	//----- nvinfo : EIATTR_FRAME_SIZE
	.align		4
.L_67:
        /*009c*/ 	.byte	0x04, 0x11
        /*009e*/ 	.short	(.L_69 - .L_68)
	.align		4
.L_68:
        /*00a0*/ 	.word	index@(_ZN2at6native18elementwise_kernelILi128ELi4EZNS0_15gpu_kernel_implIZZZNS0_16ceil_kernel_cudaERNS_18TensorIteratorBaseEENKUlvE_clEvENKUlvE_clEvEUldE_EEvS4_RKT_EUliE_EEviT1_)
        /*00a4*/ 	.word	0x00000000


	//----- nvinfo : EIATTR_REGCOUNT
	.align		4
.L_69:
        /*00a8*/ 	.byte	0x04, 0x2f
        /*00aa*/ 	.short	(.L_71 - .L_70)
	.align		4
.L_70:
        /*00ac*/ 	.word	index@(_ZN2at6native29vectorized_elementwise_kernelILi8EZZZNS0_16ceil_kernel_cudaERNS_18TensorIteratorBaseEENKUlvE_clEvENKUlvE0_clEvEUlfE_St5arrayIPcLm2EEEEviT0_T1_)
        /*00b0*/ 	.word	0x00000004


	//----- nvinfo : EIATTR_FRAME_SIZE
	.align		4
.L_71:
        /*00b4*/ 	.byte	0x04, 0x11
        /*00b6*/ 	.short	(.L_73 - .L_72)
	.align		4
.L_72:
        /*00b8*/ 	.word	index@(_ZN2at6native29vectorized_elementwise_kernelILi8EZZZNS0_16ceil_kernel_cudaERNS_18TensorIteratorBaseEENKUlvE_clEvENKUlvE0_clEvEUlfE_St5arrayIPcLm2EEEEviT0_T1_)
        /*00bc*/ 	.word	0x00000000


	//----- nvinfo : EIATTR_REGCOUNT
	.align		4
.L_73:
        /*00c0*/ 	.byte	0x04, 0x2f
        /*00c2*/ 	.short	(.L_75 - .L_74)
	.align		4
.L_74:
        /*00c4*/ 	.word	index@(_ZN2at6native29vectorized_elementwise_kernelILi4EZZZNS0_16ceil_kernel_cudaERNS_18TensorIteratorBaseEENKUlvE_clEvENKUlvE0_clEvEUlfE_St5arrayIPcLm2EEEEviT0_T1_)
        /*00c8*/ 	.word	0x00000020


	//----- nvinfo : EIATTR_FRAME_SIZE
	.align		4
.L_75:
        /*00cc*/ 	.byte	0x04, 0x11
        /*00ce*/ 	.short	(.L_77 - .L_76)
	.align		4
.L_76:
        /*00d0*/ 	.word	index@(_ZN2at6native29vectorized_elementwise_kernelILi4EZZZNS0_16ceil_kernel_cudaERNS_18TensorIteratorBaseEENKUlvE_clEvENKUlvE0_clEvEUlfE_St5arrayIPcLm2EEEEviT0_T1_)
        /*00d4*/ 	.word	0x00000000


	//----- nvinfo : EIATTR_REGCOUNT
	.align		4
.L_77:
        /*00d8*/ 	.byte	0x04, 0x2f
        /*00da*/ 	.short	(.L_79 - .L_78)
	.align		4
.L_78:
        /*00dc*/ 	.word	index@(_ZN2at6native29vectorized_elementwise_kernelILi2EZZZNS0_16ceil_kernel_cudaERNS_18TensorIteratorBaseEENKUlvE_clEvENKUlvE0_clEvEUlfE_St5arrayIPcLm2EEEEviT0_T1_)
        /*00e0*/ 	.word	0x00000020


	//----- nvinfo : EIATTR_FRAME_SIZE
	.align		4
.L_79:
        /*00e4*/ 	.byte	0x04, 0x11
        /*00e6*/ 	.short	(.L_81 - .L_80)
	.align		4
.L_80:
        /*00e8*/ 	.word	index@(_ZN2at6native29vectorized_elementwise_kernelILi2EZZZNS0_16ceil_kernel_cudaERNS_18TensorIteratorBaseEENKUlvE_clEvENKUlvE0_clEvEUlfE_St5arrayIPcLm2EEEEviT0_T1_)
        /*00ec*/ 	.word	0x00000000


	//----- nvinfo : EIATTR_REGCOUNT
	.align		4
.L_81:
        /*00f0*/ 	.byte	0x04, 0x2f
        /*00f2*/ 	.short	(.L_83 - .L_82)
	.align		4
.L_82:
        /*00f4*/ 	.word	index@(_ZN2at6native27unrolled_elementwise_kernelIZZZNS0_16ceil_kernel_cudaERNS_18TensorIteratorBaseEENKUlvE_clEvENKUlvE0_clEvEUlfE_St5arrayIPcLm2EELi4E23TrivialOffsetCalculatorILi1EjESB_NS0_6memory15LoadWithoutCastENSC_16StoreWithoutCastEEEviT_T0_T2_T3_T4_T5_)
        /*00f8*/ 	.word	0x00000018


	//----- nvinfo : EIATTR_FRAME_SIZE
	.align		4
.L_83:
        /*00fc*/ 	.byte	0x04, 0x11
        /*00fe*/ 	.short	(.L_85 - .L_84)
	.align		4
.L_84:
        /*0100*/ 	.word	index@(_ZN2at6native27unrolled_elementwise_kernelIZZZNS0_16ceil_kernel_cudaERNS_18TensorIteratorBaseEENKUlvE_clEvENKUlvE0_clEvEUlfE_St5arrayIPcLm2EELi4E23TrivialOffsetCalculatorILi1EjESB_NS0_6memory15LoadWithoutCastENSC_16StoreWithoutCastEEEviT_T0_T2_T3_T4_T5_)
        /*0104*/ 	.word	0x00000000


	//----- nvinfo : EIATTR_REGCOUNT
	.align		4
.L_85:
        /*0108*/ 	.byte	0x04, 0x2f
        /*010a*/ 	.short	(.L_87 - .L_86)
	.align		4
.L_86:
        /*010c*/ 	.word	index@(_ZN2at6native18elementwise_kernelILi128ELi2EZNS0_22gpu_kernel_impl_nocastIZZZNS0_16ceil_kernel_cudaERNS_18TensorIteratorBaseEENKUlvE_clEvENKUlvE0_clEvEUlfE_EEvS4_RKT_EUliE_EEviT1_)
        /*0110*/ 	.word	0x00000014


	//----- nvinfo : EIATTR_FRAME_SIZE
	.align		4
.L_87:
        /*0114*/ 	.byte	0x04, 0x11
        /*0116*/ 	.short	(.L_89 - .L_88)
	.align		4
.L_88:
        /*0118*/ 	.word	index@(_ZN2at6native18elementwise_kernelILi128ELi2EZNS0_22gpu_kernel_impl_nocastIZZZNS0_16ceil_kernel_cudaERNS_18TensorIteratorBaseEENKUlvE_clEvENKUlvE0_clEvEUlfE_EEvS4_RKT_EUliE_EEviT1_)
        /*011c*/ 	.word	0x00000000


	//----- nvinfo : EIATTR_REGCOUNT
	.align		4
.L_89:
        /*0120*/ 	.byte	0x04, 0x2f
        /*0122*/ 	.short	(.L_91 - .L_90)
	.align		4
.L_90:
        /*0124*/ 	.word	index@(_ZN2at6native27unrolled_elementwise_kernelIZZZNS0_16ceil_kernel_cudaERNS_18TensorIteratorBaseEENKUlvE_clEvENKUlvE0_clEvEUlfE_St5arrayIPcLm2EELi4E23TrivialOffsetCalculatorILi1EjESB_NS0_6memory12LoadWithCastILi1EEENSC_13StoreWithCastILi1EEEEEviT_T0_T2_T3_T4_T5_)
        /*0128*/ 	.word	0x0000001e


	//----- nvinfo : EIATTR_FRAME_SIZE
	.align		4
.L_91:
        /*012c*/ 	.byte	0x04, 0x11
        /*012e*/ 	.short	(.L_93 - .L_92)
	.align		4
.L_92:
        /*0130*/ 	.word	index@(_ZN2at6native27unrolled_elementwise_kernelIZZZNS0_16ceil_kernel_cudaERNS_18TensorIteratorBaseEENKUlvE_clEvENKUlvE0_clEvEUlfE_St5arrayIPcLm2EELi4E23TrivialOffsetCalculatorILi1EjESB_NS0_6memory12LoadWithCastILi1EEENSC_13StoreWithCastILi1EEEEEviT_T0_T2_T3_T4_T5_)
        /*0134*/ 	.word	0x00000000


	//----- nvinfo : EIATTR_REGCOUNT
	.align		4
.L_93:
        /*0138*/ 	.byte	0x04, 0x2f
        /*013a*/ 	.short	(.L_95 - .L_94)
	.align		4
.L_94:
        /*013c*/ 	.word	index@(_ZN2at6native18elementwise_kernelILi128ELi4EZNS0_15gpu_kernel_implIZZZNS0_16ceil_kernel_cudaERNS_18TensorIteratorBaseEENKUlvE_clEvENKUlvE0_clEvEUlfE_EEvS4_RKT_EUliE_EEviT1_)
        /*0140*/ 	.word	0x00000018


	//----- nvinfo : EIATTR_FRAME_SIZE
	.align		4
.L_95:
        /*0144*/ 	.byte	0x04, 0x11
        /*0146*/ 	.short	(.L_97 - .L_96)
	.align		4
.L_96:
        /*0148*/ 	.word	index@(_ZN2at6native18elementwise_kernelILi128ELi4EZNS0_15gpu_kernel_implIZZZNS0_16ceil_kernel_cudaERNS_18TensorIteratorBaseEENKUlvE_clEvENKUlvE0_clEvEUlfE_EEvS4_RKT_EUliE_EEviT1_)
        /*014c*/ 	.word	0x00000000


	//----- nvinfo : EIATTR_REGCOUNT
	.align		4
.L_97:
        /*0150*/ 	.byte	0x04, 0x2f
        /*0152*/ 	.short	(.L_99 - .L_98)
	.align		4
.L_98:
        /*0154*/ 	.word	index@(_ZN2at6native29vectorized_elementwise_kernelILi8EZZZNS0_16ceil_kernel_cudaERNS_18TensorIteratorBaseEENKUlvE_clEvENKUlvE1_clEvEUlN3c104HalfEE_St5arrayIPcLm2EEEEviT0_T1_)
        /*0158*/ 	.word	0x00000004


	//----- nvinfo : EIATTR_FRAME_SIZE
	.align		4
.L_99:
        /*015c*/ 	.byte	0x04, 0x11
        /*015e*/ 	.short	(.L_101 - .L_100)
	.align		4
.L_100:
        /*0160*/ 	.word	index@(_ZN2at6native29vectorized_elementwise_kernelILi8EZZZNS0_16ceil_kernel_cudaERNS_18TensorIteratorBaseEENKUlvE_clEvENKUlvE1_clEvEUlN3c104HalfEE_St5arrayIPcLm2EEEEviT0_T1_)
        /*0164*/ 	.word	0x00000000


	//----- nvinfo : EIATTR_REGCOUNT
	.align		4
.L_101:
        /*0168*/ 	.byte	0x04, 0x2f
        /*016a*/ 	.short	(.L_103 - .L_102)
	.align		4
.L_102:
        /*016c*/ 	.word	index@(_ZN2at6native29vectorized_elementwise_kernelILi4EZZZNS0_16ceil_kernel_cudaERNS_18TensorIteratorBaseEENKUlvE_clEvENKUlvE1_clEvEUlN3c104HalfEE_St5arrayIPcLm2EEEEviT0_T1_)
        /*0170*/ 	.word	0x00000020


	//----- nvinfo : EIATTR_FRAME_SIZE
	.align		4
.L_103:
        /*0174*/ 	.byte	0x04, 0x11
        /*0176*/ 	.short	(.L_105 - .L_104)
	.align		4
.L_104:
        /*0178*/ 	.word	index@(_ZN2at6native29vectorized_elementwise_kernelILi4EZZZNS0_16ceil_kernel_cudaERNS_18TensorIteratorBaseEENKUlvE_clEvENKUlvE1_clEvEUlN3c104HalfEE_St5arrayIPcLm2EEEEviT0_T1_)
        /*017c*/ 	.word	0x00000000


	//----- nvinfo : EIATTR_REGCOUNT
	.align		4
.L_105:
        /*0180*/ 	.byte	0x04, 0x2f
        /*0182*/ 	.short	(.L_107 - .L_106)
	.align		4
.L_106:
        /*0184*/ 	.word	index@(_ZN2at6native29vectorized_elementwise_kernelILi2EZZZNS0_16ceil_kernel_cudaERNS_18TensorIteratorBaseEENKUlvE_clEvENKUlvE1_clEvEUlN3c104HalfEE_St5arrayIPcLm2EEEEviT0_T1_)
        /*0188*/ 	.word	0x00000020


	//----- nvinfo : EIATTR_FRAME_SIZE
	.align		4
.L_107:
        /*018c*/ 	.byte	0x04, 0x11
        /*018e*/ 	.short	(.L_109 - .L_108)
	.align		4
.L_108:
        /*0190*/ 	.word	index@(_ZN2at6native29vectorized_elementwise_kernelILi2EZZZNS0_16ceil_kernel_cudaERNS_18TensorIteratorBaseEENKUlvE_clEvENKUlvE1_clEvEUlN3c104HalfEE_St5arrayIPcLm2EEEEviT0_T1_)
        /*0194*/ 	.word	0x00000000


	//----- nvinfo : EIATTR_REGCOUNT
	.align		4
.L_109:
        /*0198*/ 	.byte	0x04, 0x2f
        /*019a*/ 	.short	(.L_111 - .L_110)
	.align		4
.L_110:
        /*019c*/ 	.word	index@(_ZN2at6native27unrolled_elementwise_kernelIZZZNS0_16ceil_kernel_cudaERNS_18TensorIteratorBaseEENKUlvE_clEvENKUlvE1_clEvEUlN3c104HalfEE_St5arrayIPcLm2EELi4E23TrivialOffsetCalculatorILi1EjESD_NS0_6memory15LoadWithoutCastENSE_16StoreWithoutCastEEEviT_T0_T2_T3_T4_T5_)
        /*01a0*/ 	.word	0x00000018


	//----- nvinfo : EIATTR_FRAME_SIZE
	.align		4
.L_111:
        /*01a4*/ 	.byte	0x04, 0x11
        /*01a6*/ 	.short	(.L_113 - .L_112)
	.align		4
.L_112:
        /*01a8*/ 	.word	index@(_ZN2at6native27unrolled_elementwise_kernelIZZZNS0_16ceil_kernel_cudaERNS_18TensorIteratorBaseEENKUlvE_clEvENKUlvE1_clEvEUlN3c104HalfEE_St5arrayIPcLm2EELi4E23TrivialOffsetCalculatorILi1EjESD_NS0_6memory15LoadWithoutCastENSE_16StoreWithoutCastEEEviT_T0_T2_T3_T4_T5_)
        /*01ac*/ 	.word	0x00000000


	//----- nvinfo : EIATTR_REGCOUNT
	.align		4
.L_113:
        /*01b0*/ 	.byte	0x04, 0x2f
        /*01b2*/ 	.short	(.L_115 - .L_114)
	.align		4
.L_114:
        /*01b4*/ 	.word	index@(_ZN2at6native18elementwise_kernelILi128ELi4EZNS0_22gpu_kernel_impl_nocastIZZZNS0_16ceil_kernel_cudaERNS_18TensorIteratorBaseEENKUlvE_clEvENKUlvE1_clEvEUlN3c104HalfEE_EEvS4_RKT_EUliE_EEviT1_)
        /*01b8*/ 	.word	0x00000014


	//----- nvinfo : EIATTR_FRAME_SIZE
	.align		4
.L_115:
        /*01bc*/ 	.byte	0x04, 0x11
        /*01be*/ 	.short	(.L_117 - .L_116)
	.align		4
.L_116:
        /*01c0*/ 	.word	index@(_ZN2at6native18elementwise_kernelILi128ELi4EZNS0_22gpu_kernel_impl_nocastIZZZNS0_16ceil_kernel_cudaERNS_18TensorIteratorBaseEENKUlvE_clEvENKUlvE1_clEvEUlN3c104HalfEE_EEvS4_RKT_EUliE_EEviT1_)
        /*01c4*/ 	.word	0x00000000


	//----- nvinfo : EIATTR_REGCOUNT
	.align		4
.L_117:
        /*01c8*/ 	.byte	0x04, 0x2f
        /*01ca*/ 	.short	(.L_119 - .L_118)
	.align		4
.L_118:
        /*01cc*/ 	.word	index@(_ZN2at6native27unrolled_elementwise_kernelIZZZNS0_16ceil_kernel_cudaERNS_18TensorIteratorBaseEENKUlvE_clEvENKUlvE1_clEvEUlN3c104HalfEE_St5arrayIPcLm2EELi4E23TrivialOffsetCalculatorILi1EjESD_NS0_6memory12LoadWithCastILi1EEENSE_13StoreWithCastILi1EEEEEviT_T0_T2_T3_T4_T5_)
        /*01d0*/ 	.word	0x0000001c


	//----- nvinfo : EIATTR_FRAME_SIZE
	.align		4
.L_119:
        /*01d4*/ 	.byte	0x04, 0x11
        /*01d6*/ 	.short	(.L_121 - .L_120)
	.align		4
.L_120:
        /*01d8*/ 	.word	index@(_ZN2at6native27unrolled_elementwise_kernelIZZZNS0_16ceil_kernel_cudaERNS_18TensorIteratorBaseEENKUlvE_clEvENKUlvE1_clEvEUlN3c104HalfEE_St5arrayIPcLm2EELi4E23TrivialOffsetCalculatorILi1EjESD_NS0_6memory12LoadWithCastILi1EEENSE_13StoreWithCastILi1EEEEEviT_T0_T2_T3_T4_T5_)
        /*01dc*/ 	.word	0x00000000


	//----- nvinfo : EIATTR_REGCOUNT
	.align		4
.L_121:
        /*01e0*/ 	.byte	0x04, 0x2f
        /*01e2*/ 	.short	(.L_123 - .L_122)
	.align		4
.L_122:
        /*01e4*/ 	.word	index@(_ZN2at6native18elementwise_kernelILi128ELi4EZNS0_15gpu_kernel_implIZZZNS0_16ceil_kernel_cudaERNS_18TensorIteratorBaseEENKUlvE_clEvENKUlvE1_clEvEUlN3c104HalfEE_EEvS4_RKT_EUliE_EEviT1_)
        /*01e8*/ 	.word	0x00000018


	//----- nvinfo : EIATTR_FRAME_SIZE
	.align		4
.L_123:
        /*01ec*/ 	.byte	0x04, 0x11
        /*01ee*/ 	.short	(.L_125 - .L_124)
	.align		4
.L_124:
        /*01f0*/ 	.word	index@(_ZN2at6native18elementwise_kernelILi128ELi4EZNS0_15gpu_kernel_implIZZZNS0_16ceil_kernel_cudaERNS_18TensorIteratorBaseEENKUlvE_clEvENKUlvE1_clEvEUlN3c104HalfEE_EEvS4_RKT_EUliE_EEviT1_)
        /*01f4*/ 	.word	0x00000000


	//----- nvinfo : EIATTR_REGCOUNT
	.align		4
.L_125:
        /*01f8*/ 	.byte	0x04, 0x2f
        /*01fa*/ 	.short	(.L_127 - .L_126)
	.align		4
.L_126:
        /*01fc*/ 	.word	index@(_ZN2at6native29vectorized_elementwise_kernelILi8EZZZNS0_16ceil_kernel_cudaERNS_18TensorIteratorBaseEENKUlvE_clEvENKUlvE2_clEvEUlN3c108BFloat16EE_St5arrayIPcLm2EEEEviT0_T1_)
        /*0200*/ 	.word	0x00000004


	//----- nvinfo : EIATTR_FRAME_SIZE
	.align		4
.L_127:
        /*0204*/ 	.byte	0x04, 0x11
        /*0206*/ 	.short	(.L_129 - .L_128)
	.align		4
.L_128:
        /*0208*/ 	.word	index@(_ZN2at6native29vectorized_elementwise_kernelILi8EZZZNS0_16ceil_kernel_cudaERNS_18TensorIteratorBaseEENKUlvE_clEvENKUlvE2_clEvEUlN3c108BFloat16EE_St5arrayIPcLm2EEEEviT0_T1_)
        /*020c*/ 	.word	0x00000000


	//----- nvinfo : EIATTR_REGCOUNT
	.align		4
.L_129:
        /*0210*/ 	.byte	0x04, 0x2f
        /*0212*/ 	.short	(.L_131 - .L_130)
	.align		4
.L_130:
        /*0214*/ 	.word	index@(_ZN2at6native29vectorized_elementwise_kernelILi4EZZZNS0_16ceil_kernel_cudaERNS_18TensorIteratorBaseEENKUlvE_clEvENKUlvE2_clEvEUlN3c108BFloat16EE_St5arrayIPcLm2EEEEviT0_T1_)
        /*0218*/ 	.word	0x00000020


	//----- nvinfo : EIATTR_FRAME_SIZE
	.align		4
.L_131:
        /*021c*/ 	.byte	0x04, 0x11
        /*021e*/ 	.short	(.L_133 - .L_132)
	.align		4
.L_132:
        /*0220*/ 	.word	index@(_ZN2at6native29vectorized_elementwise_kernelILi4EZZZNS0_16ceil_kernel_cudaERNS_18TensorIteratorBaseEENKUlvE_clEvENKUlvE2_clEvEUlN3c108BFloat16EE_St5arrayIPcLm2EEEEviT0_T1_)
        /*0224*/ 	.word	0x00000000


	//----- nvinfo : EIATTR_REGCOUNT
	.align		4
.L_133:
        /*0228*/ 	.byte	0x04, 0x2f
        /*022a*/ 	.short	(.L_135 - .L_134)
	.align		4
.L_134:
        /*022c*/ 	.word	index@(_ZN2at6native29vectorized_elementwise_kernelILi2EZZZNS0_16ceil_kernel_cudaERNS_18TensorIteratorBaseEENKUlvE_clEvENKUlvE2_clEvEUlN3c108BFloat16EE_St5arrayIPcLm2EEEEviT0_T1_)
        /*0230*/ 	.word	0x00000020


	//----- nvinfo : EIATTR_FRAME_SIZE
	.align		4
.L_135:
        /*0234*/ 	.byte	0x04, 0x11
        /*0236*/ 	.short	(.L_137 - .L_136)
	.align		4
.L_136:
        /*0238*/ 	.word	index@(_ZN2at6native29vectorized_elementwise_kernelILi2EZZZNS0_16ceil_kernel_cudaERNS_18TensorIteratorBaseEENKUlvE_clEvENKUlvE2_clEvEUlN3c108BFloat16EE_St5arrayIPcLm2EEEEviT0_T1_)
        /*023c*/ 	.word	0x00000000


	//----- nvinfo : EIATTR_REGCOUNT
	.align		4
.L_137:
        /*0240*/ 	.byte	0x04, 0x2f
        /*0242*/ 	.short	(.L_139 - .L_138)
	.align		4
.L_138:
        /*0244*/ 	.word	index@(_ZN2at6native27unrolled_elementwise_kernelIZZZNS0_16ceil_kernel_cudaERNS_18TensorIteratorBaseEENKUlvE_clEvENKUlvE2_clEvEUlN3c108BFloat16EE_St5arrayIPcLm2EELi4E23TrivialOffsetCalculatorILi1EjESD_NS0_6memory15LoadWithoutCastENSE_16StoreWithoutCastEEEviT_T0_T2_T3_T4_T5_)
        /*0248*/ 	.word	0x00000018


	//----- nvinfo : EIATTR_FRAME_SIZE
	.align		4
.L_139:
        /*024c*/ 	.byte	0x04, 0x11
        /*024e*/ 	.short	(.L_141 - .L_140)
	.align		4
.L_140:
        /*0250*/ 	.word	index@(_ZN2at6native27unrolled_elementwise_kernelIZZZNS0_16ceil_kernel_cudaERNS_18TensorIteratorBaseEENKUlvE_clEvENKUlvE2_clEvEUlN3c108BFloat16EE_St5arrayIPcLm2EELi4E23TrivialOffsetCalculatorILi1EjESD_NS0_6memory15LoadWithoutCastENSE_16StoreWithoutCastEEEviT_T0_T2_T3_T4_T5_)
        /*0254*/ 	.word	0x00000000


	//----- nvinfo : EIATTR_REGCOUNT
	.align		4
.L_141:
        /*0258*/ 	.byte	0x04, 0x2f
        /*025a*/ 	.short	(.L_143 - .L_142)
	.align		4
.L_142:
        /*025c*/ 	.word	index@(_ZN2at6native18elementwise_kernelILi128ELi4EZNS0_22gpu_kernel_impl_nocastIZZZNS0_16ceil_kernel_cudaERNS_18TensorIteratorBaseEENKUlvE_clEvENKUlvE2_clEvEUlN3c108BFloat16EE_EEvS4_RKT_EUliE_EEviT1_)
        /*0260*/ 	.word	0x00000014


	//----- nvinfo : EIATTR_FRAME_SIZE
	.align		4
.L_143:
        /*0264*/ 	.byte	0x04, 0x11
        /*0266*/ 	.short	(.L_145 - .L_144)
	.align		4
.L_144:
        /*0268*/ 	.word	index@(_ZN2at6native18elementwise_kernelILi128ELi4EZNS0_22gpu_kernel_impl_nocastIZZZNS0_16ceil_kernel_cudaERNS_18TensorIteratorBaseEENKUlvE_clEvENKUlvE2_clEvEUlN3c108BFloat16EE_EEvS4_RKT_EUliE_EEviT1_)
        /*026c*/ 	.word	0x00000000


	//----- nvinfo : EIATTR_REGCOUNT
	.align		4
.L_145:
        /*0270*/ 	.byte	0x04, 0x2f
        /*0272*/ 	.short	(.L_147 - .L_146)
	.align		4
.L_146:
        /*0274*/ 	.word	index@(_ZN2at6native27unrolled_elementwise_kernelIZZZNS0_16ceil_kernel_cudaERNS_18TensorIteratorBaseEENKUlvE_clEvENKUlvE2_clEvEUlN3c108BFloat16EE_St5arrayIPcLm2EELi4E23TrivialOffsetCalculatorILi1EjESD_NS0_6memory12LoadWithCastILi1EEENSE_13StoreWithCastILi1EEEEEviT_T0_T2_T3_T4_T5_)
        /*0278*/ 	.word	0x0000001c


	//----- nvinfo : EIATTR_FRAME_SIZE
	.align		4
.L_147:
        /*027c*/ 	.byte	0x04, 0x11
        /*027e*/ 	.short	(.L_149 - .L_148)
	.align		4
.L_148:
        /*0280*/ 	.word	index@(_ZN2at6native27unrolled_elementwise_kernelIZZZNS0_16ceil_kernel_cudaERNS_18TensorIteratorBaseEENKUlvE_clEvENKUlvE2_clEvEUlN3c108BFloat16EE_St5arrayIPcLm2EELi4E23TrivialOffsetCalculatorILi1EjESD_NS0_6memory12LoadWithCastILi1EEENSE_13StoreWithCastILi1EEEEEviT_T0_T2_T3_T4_T5_)
        /*0284*/ 	.word	0x00000000


	//----- nvinfo : EIATTR_REGCOUNT
	.align		4
.L_149:
        /*0288*/ 	.byte	0x04, 0x2f
        /*028a*/ 	.short	(.L_151 - .L_150)
	.align		4
.L_150:
        /*028c*/ 	.word	index@(_ZN2at6native18elementwise_kernelILi128ELi4EZNS0_15gpu_kernel_implIZZZNS0_16ceil_kernel_cudaERNS_18TensorIteratorBaseEENKUlvE_clEvENKUlvE2_clEvEUlN3c108BFloat16EE_EEvS4_RKT_EUliE_EEviT1_)
        /*0290*/ 	.word	0x00000018


	//----- nvinfo : EIATTR_FRAME_SIZE
	.align		4
.L_151:
        /*0294*/ 	.byte	0x04, 0x11
        /*0296*/ 	.short	(.L_153 - .L_152)
	.align		4
.L_152:
        /*0298*/ 	.word	index@(_ZN2at6native18elementwise_kernelILi128ELi4EZNS0_15gpu_kernel_implIZZZNS0_16ceil_kernel_cudaERNS_18TensorIteratorBaseEENKUlvE_clEvENKUlvE2_clEvEUlN3c108BFloat16EE_EEvS4_RKT_EUliE_EEviT1_)
        /*029c*/ 	.word	0x00000000


	//----- nvinfo : EIATTR_REGCOUNT
	.align		4
.L_153:
        /*02a0*/ 	.byte	0x04, 0x2f
        /*02a2*/ 	.short	(.L_155 - .L_154)
	.align		4
.L_154:
        /*02a4*/ 	.word	index@(_ZN2at6native29vectorized_elementwise_kernelILi8EZZZNS0_16frac_kernel_cudaERNS_18TensorIteratorBaseEENKUlvE_clEvENKUlvE_clEvEUldE_St5arrayIPcLm2EEEEviT0_T1_)
        /*02a8*/ 	.word	0x00000004


	//----- nvinfo : EIATTR_FRAME_SIZE
	.align		4
.L_155:
        /*02ac*/ 	.byte	0x04, 0x11
        /*02ae*/ 	.short	(.L_157 - .L_156)
	.align		4
.L_156:
        /*02b0*/ 	.word	index@(_ZN2at6native29vectorized_elementwise_kernelILi8EZZZNS0_16frac_kernel_cudaERNS_18TensorIteratorBaseEENKUlvE_clEvENKUlvE_clEvEUldE_St5arrayIPcLm2EEEEviT0_T1_)
        /*02b4*/ 	.word	0x00000000


	//----- nvinfo : EIATTR_REGCOUNT
	.align		4
.L_157:
        /*02b8*/ 	.byte	0x04, 0x2f
        /*02ba*/ 	.short	(.L_159 - .L_158)
	.align		4
.L_158:
        /*02bc*/ 	.word	index@(_ZN2at6native29vectorized_elementwise_kernelILi4EZZZNS0_16frac_kernel_cudaERNS_18TensorIteratorBaseEENKUlvE_clEvENKUlvE_clEvEUldE_St5arrayIPcLm2EEEEviT0_T1_)
        /*02c0*/ 	.word	0x00000022


	//----- nvinfo : EIATTR_FRAME_SIZE
	.align		4
.L_159:
        /*02c4*/ 	.byte	0x04, 0x11
        /*02c6*/ 	.short	(.L_161 - .L_160)
	.align		4
.L_160:
        /*02c8*/ 	.word	index@(_ZN2at6native29vectorized_elementwise_kernelILi4EZZZNS0_16frac_kernel_cudaERNS_18TensorIteratorBaseEENKUlvE_clEvENKUlvE_clEvEUldE_St5arrayIPcLm2EEEEviT0_T1_)
        /*02cc*/ 	.word	0x00000000


	//----- nvinfo : EIATTR_REGCOUNT
	.align		4
.L_161:
        /*02d0*/ 	.byte	0x04, 0x2f
        /*02d2*/ 	.short	(.L_163 - .L_162)
	.align		4
.L_162:
        /*02d4*/ 	.word	index@(_ZN2at6native29vectorized_elementwise_kernelILi2EZZZNS0_16frac_kernel_cudaERNS_18TensorIteratorBaseEENKUlvE_clEvENKUlvE_clEvEUldE_St5arrayIPcLm2EEEEviT0_T1_)
        /*02d8*/ 	.word	0x00000022


	//----- nvinfo : EIATTR_FRAME_SIZE
	.align		4
.L_163:
        /*02dc*/ 	.byte	0x04, 0x11
        /*02de*/ 	.short	(.L_165 - .L_164)
	.align		4
.L_164:
        /*02e0*/ 	.word	index@(_ZN2at6native29vectorized_elementwise_kernelILi2EZZZNS0_16frac_kernel_cudaERNS_18TensorIteratorBaseEENKUlvE_clEvENKUlvE_clEvEUldE_St5arrayIPcLm2EEEEviT0_T1_)
        /*02e4*/ 	.word	0x00000000


	//----- nvinfo : EIATTR_REGCOUNT
	.align		4
.L_165:
        /*02e8*/ 	.byte	0x04, 0x2f
        /*02ea*/ 	.short	(.L_167 - .L_166)
	.align		4
.L_166:
        /*02ec*/ 	.word	index@(_ZN2at6native27unrolled_elementwise_kernelIZZZNS0_16frac_kernel_cudaERNS_18TensorIteratorBaseEENKUlvE_clEvENKUlvE_clEvEUldE_St5arrayIPcLm2EELi4E23TrivialOffsetCalculatorILi1EjESB_NS0_6memory15LoadWithoutCastENSC_16StoreWithoutCastEEEviT_T0_T2_T3_T4_T5_)
        /*02f0*/ 	.word	0x00000016


	//----- nvinfo : EIATTR_FRAME_SIZE
	.align		4
.L_167:
        /*02f4*/ 	.byte	0x04, 0x11
        /*02f6*/ 	.short	(.L_169 - .L_168)
	.align		4
.L_168:
        /*02f8*/ 	.word	index@(_ZN2at6native27unrolled_elementwise_kernelIZZZNS0_16frac_kernel_cudaERNS_18TensorIteratorBaseEENKUlvE_clEvENKUlvE_clEvEUldE_St5arrayIPcLm2EELi4E23TrivialOffsetCalculatorILi1EjESB_NS0_6memory15LoadWithoutCastENSC_16StoreWithoutCastEEEviT_T0_T2_T3_T4_T5_)
        /*02fc*/ 	.word	0x00000000


	//----- nvinfo : EIATTR_REGCOUNT
	.align		4
.L_169:
        /*0300*/ 	.byte	0x04, 0x2f
        /*0302*/ 	.short	(.L_171 - .L_170)
	.align		4
.L_170:
        /*0304*/ 	.word	index@(_ZN2at6native18elementwise_kernelILi128ELi2EZNS0_22gpu_kernel_impl_nocastIZZZNS0_16frac_kernel_cudaERNS_18TensorIteratorBaseEENKUlvE_clEvENKUlvE_clEvEUldE_EEvS4_RKT_EUliE_EEviT1_)
        /*0308*/ 	.word	0x00000014


	//----- nvinfo : EIATTR_FRAME_SIZE
	.align		4
.L_171:
        /*030c*/ 	.byte	0x04, 0x11
        /*030e*/ 	.short	(.L_173 - .L_172)
	.align		4
.L_172:
        /*0310*/ 	.word	index@(_ZN2at6native18elementwise_kernelILi128ELi2EZNS0_22gpu_kernel_impl_nocastIZZZNS0_16frac_kernel_cudaERNS_18TensorIteratorBaseEENKUlvE_clEvENKUlvE_clEvEUldE_EEvS4_RKT_EUliE_EEviT1_)
        /*0314*/ 	.word	0x00000000


	//----- nvinfo : EIATTR_REGCOUNT
	.align		4
.L_173:
        /*0318*/ 	.byte	0x04, 0x2f
        /*031a*/ 	.short	(.L_175 - .L_174)
	.align		4
.L_174:
        /*031c*/ 	.word	index@(_ZN2at6native27unrolled_elementwise_kernelIZZZNS0_16frac_kernel_cudaERNS_18TensorIteratorBaseEENKUlvE_clEvENKUlvE_clEvEUldE_St5arrayIPcLm2EELi4E23TrivialOffsetCalculatorILi1EjESB_NS0_6memory12LoadWithCastILi1EEENSC_13StoreWithCastILi1EEEEEviT_T0_T2_T3_T4_T5_)
        /*0320*/ 	.word	0x00000022


	//----- nvinfo : EIATTR_FRAME_SIZE
	.align		4
.L_175:
        /*0324*/ 	.byte	0x04, 0x11
        /*0326*/ 	.short	(.L_177 - .L_176)
	.align		4
.L_176:
        /*0328*/ 	.word	index@(_ZN2at6native27unrolled_elementwise_kernelIZZZNS0_16frac_kernel_cudaERNS_18TensorIteratorBaseEENKUlvE_clEvENKUlvE_clEvEUldE_St5arrayIPcLm2EELi4E23TrivialOffsetCalculatorILi1EjESB_NS0_6memory12LoadWithCastILi1EEENSC_13StoreWithCastILi1EEEEEviT_T0_T2_T3_T4_T5_)
        /*032c*/ 	.word	0x00000000


	//----- nvinfo : EIATTR_REGCOUNT
	.align		4
.L_177:
        /*0330*/ 	.byte	0x04, 0x2f
        /*0332*/ 	.short	(.L_179 - .L_178)
	.align		4
.L_178:
        /*0334*/ 	.word	index@(_ZN2at6native18elementwise_kernelILi128ELi4EZNS0_15gpu_kernel_implIZZZNS0_16frac_kernel_cudaERNS_18TensorIteratorBaseEENKUlvE_clEvENKUlvE_clEvEUldE_EEvS4_RKT_EUliE_EEviT1_)
        /*0338*/ 	.word	0x00000018


	//----- nvinfo : EIATTR_FRAME_SIZE
	.align		4
.L_179:
        /*033c*/ 	.byte	0x04, 0x11
        /*033e*/ 	.short	(.L_181 - .L_180)
	.align		4
.L_180:
        /*0340*/ 	.word	index@(_ZN2at6native18elementwise_kernelILi128ELi4EZNS0_15gpu_kernel_implIZZZNS0_16frac_kernel_cudaERNS_18TensorIteratorBaseEENKUlvE_clEvENKUlvE_clEvEUldE_EEvS4_RKT_EUliE_EEviT1_)
        /*0344*/ 	.word	0x00000000


	//----- nvinfo : EIATTR_REGCOUNT
	.align		4
.L_181:
        /*0348*/ 	.byte	0x04, 0x2f
        /*034a*/ 	.short	(.L_183 - .L_182)
	.align		4
.L_182:
        /*034c*/ 	.word	index@(_ZN2at6native29vectorized_elementwise_kernelILi8EZZZNS0_16frac_kernel_cudaERNS_18TensorIteratorBaseEENKUlvE_clEvENKUlvE0_clEvEUlfE_St5arrayIPcLm2EEEEviT0_T1_)
        /*0350*/ 	.word	0x00000004


	//----- nvinfo : EIATTR_FRAME_SIZE
	.align		4
.L_183:
        /*0354*/ 	.byte	0x04, 0x11
        /*0356*/ 	.short	(.L_185 - .L_184)
	.align		4
.L_184:
        /*0358*/ 	.word	index@(_ZN2at6native29vectorized_elementwise_kernelILi8EZZZNS0_16frac_kernel_cudaERNS_18TensorIteratorBaseEENKUlvE_clEvENKUlvE0_clEvEUlfE_St5arrayIPcLm2EEEEviT0_T1_)
        /*035c*/ 	.word	0x00000000


	//----- nvinfo : EIATTR_REGCOUNT
	.align		4
.L_185:
        /*0360*/ 	.byte	0x04, 0x2f
        /*0362*/ 	.short	(.L_187 - .L_186)
	.align		4
.L_186:
        /*0364*/ 	.word	index@(_ZN2at6native29vectorized_elementwise_kernelILi4EZZZNS0_16frac_kernel_cudaERNS_18TensorIteratorBaseEENKUlvE_clEvENKUlvE0_clEvEUlfE_St5arrayIPcLm2EEEEviT0_T1_)
        /*0368*/ 	.word	0x00000020


	//----- nvinfo : EIATTR_FRAME_SIZE
	.align		4
.L_187:
        /*036c*/ 	.byte	0x04, 0x11
        /*036e*/ 	.short	(.L_189 - .L_188)
	.align		4
.L_188:
        /*0370*/ 	.word	index@(_ZN2at6native29vectorized_elementwise_kernelILi4EZZZNS0_16frac_kernel_cudaERNS_18TensorIteratorBaseEENKUlvE_clEvENKUlvE0_clEvEUlfE_St5arrayIPcLm2EEEEviT0_T1_)
        /*0374*/ 	.word	0x00000000


	//----- nvinfo : EIATTR_REGCOUNT
	.align		4
.L_189:
        /*0378*/ 	.byte	0x04, 0x2f
        /*037a*/ 	.short	(.L_191 - .L_190)
	.align		4
.L_190:
        /*037c*/ 	.word	index@(_ZN2at6native29vectorized_elementwise_kernelILi2EZZZNS0_16frac_kernel_cudaERNS_18TensorIteratorBaseEENKUlvE_clEvENKUlvE0_clEvEUlfE_St5arrayIPcLm2EEEEviT0_T1_)
        /*0380*/ 	.word	0x00000020


	//----- nvinfo : EIATTR_FRAME_SIZE
	.align		4
.L_191:
        /*0384*/ 	.byte	0x04, 0x11
        /*0386*/ 	.short	(.L_193 - .L_192)
	.align		4
.L_192:
        /*0388*/ 	.word	index@(_ZN2at6native29vectorized_elementwise_kernelILi2EZZZNS0_16frac_kernel_cudaERNS_18TensorIteratorBaseEENKUlvE_clEvENKUlvE0_clEvEUlfE_St5arrayIPcLm2EEEEviT0_T1_)
        /*038c*/ 	.word	0x00000000


	//----- nvinfo : EIATTR_REGCOUNT
	.align		4
.L_193:
        /*0390*/ 	.byte	0x04, 0x2f
        /*0392*/ 	.short	(.L_195 - .L_194)
	.align		4
.L_194:
        /*0394*/ 	.word	index@(_ZN2at6native27unrolled_elementwise_kernelIZZZNS0_16frac_kernel_cudaERNS_18TensorIteratorBaseEENKUlvE_clEvENKUlvE0_clEvEUlfE_St5arrayIPcLm2EELi4E23TrivialOffsetCalculatorILi1EjESB_NS0_6memory15LoadWithoutCastENSC_16StoreWithoutCastEEEviT_T0_T2_T3_T4_T5_)
        /*0398*/ 	.word	0x00000016


	//----- nvinfo : EIATTR_FRAME_SIZE
	.align		4
.L_195:
        /*039c*/ 	.byte	0x04, 0x11
        /*039e*/ 	.short	(.L_197 - .L_196)
	.align		4
.L_196:
        /*03a0*/ 	.word	index@(_ZN2at6native27unrolled_elementwise_kernelIZZZNS0_16frac_kernel_cudaERNS_18TensorIteratorBaseEENKUlvE_clEvENKUlvE0_clEvEUlfE_St5arrayIPcLm2EELi4E23TrivialOffsetCalculatorILi1EjESB_NS0_6memory15LoadWithoutCastENSC_16StoreWithoutCastEEEviT_T0_T2_T3_T4_T5_)
        /*03a4*/ 	.word	0x00000000


	//----- nvinfo : EIATTR_REGCOUNT
	.align		4
.L_197:
        /*03a8*/ 	.byte	0x04, 0x2f
        /*03aa*/ 	.short	(.L_199 - .L_198)
	.align		4
.L_198:
        /*03ac*/ 	.word	index@(_ZN2at6native18elementwise_kernelILi128ELi2EZNS0_22gpu_kernel_impl_nocastIZZZNS0_16frac_kernel_cudaERNS_18TensorIteratorBaseEENKUlvE_clEvENKUlvE0_clEvEUlfE_EEvS4_RKT_EUliE_EEviT1_)
        /*03b0*/ 	.word	0x00000014


	//----- nvinfo : EIATTR_FRAME_SIZE
	.align		4
.L_199:
        /*03b4*/ 	.byte	0x04, 0x11
        /*03b6*/ 	.short	(.L_201 - .L_200)
	.align		4
.L_200:
        /*03b8*/ 	.word	index@(_ZN2at6native18elementwise_kernelILi128ELi2EZNS0_22gpu_kernel_impl_nocastIZZZNS0_16frac_kernel_cudaERNS_18TensorIteratorBaseEENKUlvE_clEvENKUlvE0_clEvEUlfE_EEvS4_RKT_EUliE_EEviT1_)
        /*03bc*/ 	.word	0x00000000


	//----- nvinfo : EIATTR_REGCOUNT
	.align		4
.L_201:
        /*03c0*/ 	.byte	0x04, 0x2f
        /*03c2*/ 	.short	(.L_203 - .L_202)
	.align		4
.L_202:
        /*03c4*/ 	.word	index@(_ZN2at6native27unrolled_elementwise_kernelIZZZNS0_16frac_kernel_cudaERNS_18TensorIteratorBaseEENKUlvE_clEvENKUlvE0_clEvEUlfE_St5arrayIPcLm2EELi4E23TrivialOffsetCalculatorILi1EjESB_NS0_6memory12LoadWithCastILi1EEENSC_13StoreWithCastILi1EEEEEviT_T0_T2_T3_T4_T5_)
        /*03c8*/ 	.word	0x0000001e


	//----- nvinfo : EIATTR_FRAME_SIZE
	.align		4
.L_203:
        /*03cc*/ 	.byte	0x04, 0x11
        /*03ce*/ 	.short	(.L_205 - .L_204)
	.align		4
.L_204:
        /*03d0*/ 	.word	index@(_ZN2at6native27unrolled_elementwise_kernelIZZZNS0_16frac_kernel_cudaERNS_18TensorIteratorBaseEENKUlvE_clEvENKUlvE0_clEvEUlfE_St5arrayIPcLm2EELi4E23TrivialOffsetCalculatorILi1EjESB_NS0_6memory12LoadWithCastILi1EEENSC_13StoreWithCastILi1EEEEEviT_T0_T2_T3_T4_T5_)
        /*03d4*/ 	.word	0x00000000


	//----- nvinfo : EIATTR_REGCOUNT
	.align		4
.L_205:
        /*03d8*/ 	.byte	0x04, 0x2f
        /*03da*/ 	.short	(.L_207 - .L_206)
	.align		4
.L_206:
        /*03dc*/ 	.word	index@(_ZN2at6native18elementwise_kernelILi128ELi4EZNS0_15gpu_kernel_implIZZZNS0_16frac_kernel_cudaERNS_18TensorIteratorBaseEENKUlvE_clEvENKUlvE0_clEvEUlfE_EEvS4_RKT_EUliE_EEviT1_)
        /*03e0*/ 	.word	0x00000018


	//----- nvinfo : EIATTR_FRAME_SIZE
	.align		4
.L_207:
        /*03e4*/ 	.byte	0x04, 0x11
        /*03e6*/ 	.short	(.L_209 - .L_208)
	.align		4
.L_208:
        /*03e8*/ 	.word	index@(_ZN2at6native18elementwise_kernelILi128ELi4EZNS0_15gpu_kernel_implIZZZNS0_16frac_kernel_cudaERNS_18TensorIteratorBaseEENKUlvE_clEvENKUlvE0_clEvEUlfE_EEvS4_RKT_EUliE_EEviT1_)
        /*03ec*/ 	.word	0x00000000


	//----- nvinfo : EIATTR_REGCOUNT
	.align		4
.L_209:
        /*03f0*/ 	.byte	0x04, 0x2f
        /*03f2*/ 	.short	(.L_211 - .L_210)
	.align		4
.L_210:
        /*03f4*/ 	.word	index@(_ZN2at6native29vectorized_elementwise_kernelILi8EZZZNS0_16frac_kernel_cudaERNS_18TensorIteratorBaseEENKUlvE_clEvENKUlvE1_clEvEUlN3c104HalfEE_St5arrayIPcLm2EEEEviT0_T1_)
        /*03f8*/ 	.word	0x00000004


	//----- nvinfo : EIATTR_FRAME_SIZE
	.align		4
.L_211:
        /*03fc*/ 	.byte	0x04, 0x11
        /*03fe*/ 	.short	(.L_213 - .L_212)
	.align		4
.L_212:
        /*0400*/ 	.word	index@(_ZN2at6native29vectorized_elementwise_kernelILi8EZZZNS0_16frac_kernel_cudaERNS_18TensorIteratorBaseEENKUlvE_clEvENKUlvE1_clEvEUlN3c104HalfEE_St5arrayIPcLm2EEEEviT0_T1_)
        /*0404*/ 	.word	0x00000000


	//----- nvinfo : EIATTR_REGCOUNT
	.align		4
.L_213:
        /*0408*/ 	.byte	0x04, 0x2f
        /*040a*/ 	.short	(.L_215 - .L_214)
	.align		4
.L_214:
        /*040c*/ 	.word	index@(_ZN2at6native29vectorized_elementwise_kernelILi4EZZZNS0_16frac_kernel_cudaERNS_18TensorIteratorBaseEENKUlvE_clEvENKUlvE1_clEvEUlN3c104HalfEE_St5arrayIPcLm2EEEEviT0_T1_)
        /*0410*/ 	.word	0x00000020


	//----- nvinfo : EIATTR_FRAME_SIZE
	.align		4
.L_215:
        /*0414*/ 	.byte	0x04, 0x11
        /*0416*/ 	.short	(.L_217 - .L_216)
	.align		4
.L_216:
        /*0418*/ 	.word	index@(_ZN2at6native29vectorized_elementwise_kernelILi4EZZZNS0_16frac_kernel_cudaERNS_18TensorIteratorBaseEENKUlvE_clEvENKUlvE1_clEvEUlN3c104HalfEE_St5arrayIPcLm2EEEEviT0_T1_)
        /*041c*/ 	.word	0x00000000


	//----- nvinfo : EIATTR_REGCOUNT
	.align		4
.L_217:
        /*0420*/ 	.byte	0x04, 0x2f
        /*0422*/ 	.short	(.L_219 - .L_218)
	.align		4
.L_218:
        /*0424*/ 	.word	index@(_ZN2at6native29vectorized_elementwise_kernelILi2EZZZNS0_16frac_kernel_cudaERNS_18TensorIteratorBaseEENKUlvE_clEvENKUlvE1_clEvEUlN3c104HalfEE_St5arrayIPcLm2EEEEviT0_T1_)
        /*0428*/ 	.word	0x00000020


	//----- nvinfo : EIATTR_FRAME_SIZE
	.align		4
.L_219:
        /*042c*/ 	.byte	0x04, 0x11
        /*042e*/ 	.short	(.L_221 - .L_220)
	.align		4
.L_220:
        /*0430*/ 	.word	index@(_ZN2at6native29vectorized_elementwise_kernelILi2EZZZNS0_16frac_kernel_cudaERNS_18TensorIteratorBaseEENKUlvE_clEvENKUlvE1_clEvEUlN3c104HalfEE_St5arrayIPcLm2EEEEviT0_T1_)
        /*0434*/ 	.word	0x00000000


	//----- nvinfo : EIATTR_REGCOUNT
	.align		4
.L_221:
        /*0438*/ 	.byte	0x04, 0x2f
        /*043a*/ 	.short	(.L_223 - .L_222)
	.align		4
.L_222:
        /*043c*/ 	.word	index@(_ZN2at6native27unrolled_elementwise_kernelIZZZNS0_16frac_kernel_cudaERNS_18TensorIteratorBaseEENKUlvE_clEvENKUlvE1_clEvEUlN3c104HalfEE_St5arrayIPcLm2EELi4E23TrivialOffsetCalculatorILi1EjESD_NS0_6memory15LoadWithoutCastENSE_16StoreWithoutCastEEEviT_T0_T2_T3_T4_T5_)
        /*0440*/ 	.word	0x00000016


	//----- nvinfo : EIATTR_FRAME_SIZE
	.align		4
.L_223:
        /*0444*/ 	.byte	0x04, 0x11
        /*0446*/ 	.short	(.L_225 - .L_224)
	.align		4
.L_224:
        /*0448*/ 	.word	index@(_ZN2at6native27unrolled_elementwise_kernelIZZZNS0_16frac_kernel_cudaERNS_18TensorIteratorBaseEENKUlvE_clEvENKUlvE1_clEvEUlN3c104HalfEE_St5arrayIPcLm2EELi4E23TrivialOffsetCalculatorILi1EjESD_NS0_6memory15LoadWithoutCastENSE_16StoreWithoutCastEEEviT_T0_T2_T3_T4_T5_)
        /*044c*/ 	.word	0x00000000


	//----- nvinfo : EIATTR_REGCOUNT
	.align		4
.L_225:
        /*0450*/ 	.byte	0x04, 0x2f
        /*0452*/ 	.short	(.L_227 - .L_226)
	.align		4
.L_226:
        /*0454*/ 	.word	index@(_ZN2at6native18elementwise_kernelILi128ELi4EZNS0_22gpu_kernel_impl_nocastIZZZNS0_16frac_kernel_cudaERNS_18TensorIteratorBaseEENKUlvE_clEvENKUlvE1_clEvEUlN3c104HalfEE_EEvS4_RKT_EUliE_EEviT1_)
        /*0458*/ 	.word	0x00000014


	//----- nvinfo : EIATTR_FRAME_SIZE
	.align		4
.L_227:
        /*045c*/ 	.byte	0x04, 0x11
        /*045e*/ 	.short	(.L_229 - .L_228)
	.align		4
.L_228:
        /*0460*/ 	.word	index@(_ZN2at6native18elementwise_kernelILi128ELi4EZNS0_22gpu_kernel_impl_nocastIZZZNS0_16frac_kernel_cudaERNS_18TensorIteratorBaseEENKUlvE_clEvENKUlvE1_clEvEUlN3c104HalfEE_EEvS4_RKT_EUliE_EEviT1_)
        /*0464*/ 	.word	0x00000000


	//----- nvinfo : EIATTR_REGCOUNT
	.align		4
.L_229:
        /*0468*/ 	.byte	0x04, 0x2f
        /*046a*/ 	.short	(.L_231 - .L_230)
	.align		4
.L_230:
        /*046c*/ 	.word	index@(_ZN2at6native27unrolled_elementwise_kernelIZZZNS0_16frac_kernel_cudaERNS_18TensorIteratorBaseEENKUlvE_clEvENKUlvE1_clEvEUlN3c104HalfEE_St5arrayIPcLm2EELi4E23TrivialOffsetCalculatorILi1EjESD_NS0_6memory12LoadWithCastILi1EEENSE_13StoreWithCastILi1EEEEEviT_T0_T2_T3_T4_T5_)
        /*0470*/ 	.word	0x0000001c


	//----- nvinfo : EIATTR_FRAME_SIZE
	.align		4
.L_231:
        /*0474*/ 	.byte	0x04, 0x11
        /*0476*/ 	.short	(.L_233 - .L_232)
	.align		4
.L_232:
        /*0478*/ 	.word	index@(_ZN2at6native27unrolled_elementwise_kernelIZZZNS0_16frac_kernel_cudaERNS_18TensorIteratorBaseEENKUlvE_clEvENKUlvE1_clEvEUlN3c104HalfEE_St5arrayIPcLm2EELi4E23TrivialOffsetCalculatorILi1EjESD_NS0_6memory12LoadWithCastILi1EEENSE_13StoreWithCastILi1EEEEEviT_T0_T2_T3_T4_T5_)
        /*047c*/ 	.word	0x00000000


	//----- nvinfo : EIATTR_REGCOUNT
	.align		4
.L_233:
        /*0480*/ 	.byte	0x04, 0x2f
        /*0482*/ 	.short	(.L_235 - .L_234)
	.align		4
.L_234:
        /*0484*/ 	.word	index@(_ZN2at6native18elementwise_kernelILi128ELi4EZNS0_15gpu_kernel_implIZZZNS0_16frac_kernel_cudaERNS_18TensorIteratorBaseEENKUlvE_clEvENKUlvE1_clEvEUlN3c104HalfEE_EEvS4_RKT_EUliE_EEviT1_)
        /*0488*/ 	.word	0x00000018


	//----- nvinfo : EIATTR_FRAME_SIZE
	.align		4
.L_235:
        /*048c*/ 	.byte	0x04, 0x11
        /*048e*/ 	.short	(.L_237 - .L_236)
	.align		4
.L_236:
        /*0490*/ 	.word	index@(_ZN2at6native18elementwise_kernelILi128ELi4EZNS0_15gpu_kernel_implIZZZNS0_16frac_kernel_cudaERNS_18TensorIteratorBaseEENKUlvE_clEvENKUlvE1_clEvEUlN3c104HalfEE_EEvS4_RKT_EUliE_EEviT1_)
        /*0494*/ 	.word	0x00000000


	//----- nvinfo : EIATTR_REGCOUNT
	.align		4
.L_237:
        /*0498*/ 	.byte	0x04, 0x2f
        /*049a*/ 	.short	(.L_239 - .L_238)
	.align		4
.L_238:
        /*049c*/ 	.word	index@(_ZN2at6native29vectorized_elementwise_kernelILi8EZZZNS0_16frac_kernel_cudaERNS_18TensorIteratorBaseEENKUlvE_clEvENKUlvE2_clEvEUlN3c108BFloat16EE_St5arrayIPcLm2EEEEviT0_T1_)
        /*04a0*/ 	.word	0x00000004


	//----- nvinfo : EIATTR_FRAME_SIZE
	.align		4
.L_239:
        /*04a4*/ 	.byte	0x04, 0x11
        /*04a6*/ 	.short	(.L_241 - .L_240)
	.align		4
.L_240:
        /*04a8*/ 	.word	index@(_ZN2at6native29vectorized_elementwise_kernelILi8EZZZNS0_16frac_kernel_cudaERNS_18TensorIteratorBaseEENKUlvE_clEvENKUlvE2_clEvEUlN3c108BFloat16EE_St5arrayIPcLm2EEEEviT0_T1_)
        /*04ac*/ 	.word	0x00000000


	//----- nvinfo : EIATTR_REGCOUNT
	.align		4
.L_241:
        /*04b0*/ 	.byte	0x04, 0x2f
        /*04b2*/ 	.short	(.L_243 - .L_242)
	.align		4
.L_242:
        /*04b4*/ 	.word	index@(_ZN2at6native29vectorized_elementwise_kernelILi4EZZZNS0_16frac_kernel_cudaERNS_18TensorIteratorBaseEENKUlvE_clEvENKUlvE2_clEvEUlN3c108BFloat16EE_St5arrayIPcLm2EEEEviT0_T1_)
        /*04b8*/ 	.word	0x00000020


	//----- nvinfo : EIATTR_FRAME_SIZE
	.align		4
.L_243:
        /*04bc*/ 	.byte	0x04, 0x11
        /*04be*/ 	.short	(.L_245 - .L_244)
	.align		4
.L_244:
        /*04c0*/ 	.word	index@(_ZN2at6native29vectorized_elementwise_kernelILi4EZZZNS0_16frac_kernel_cudaERNS_18TensorIteratorBaseEENKUlvE_clEvENKUlvE2_clEvEUlN3c108BFloat16EE_St5arrayIPcLm2EEEEviT0_T1_)
        /*04c4*/ 	.word	0x00000000


	//----- nvinfo : EIATTR_REGCOUNT
	.align		4
.L_245:
        /*04c8*/ 	.byte	0x04, 0x2f
        /*04ca*/ 	.short	(.L_247 - .L_246)
	.align		4
.L_246:
        /*04cc*/ 	.word	index@(_ZN2at6native29vectorized_elementwise_kernelILi2EZZZNS0_16frac_kernel_cudaERNS_18TensorIteratorBaseEENKUlvE_clEvENKUlvE2_clEvEUlN3c108BFloat16EE_St5arrayIPcLm2EEEEviT0_T1_)
        /*04d0*/ 	.word	0x00000020


	//----- nvinfo : EIATTR_FRAME_SIZE
	.align		4
.L_247:
        /*04d4*/ 	.byte	0x04, 0x11
        /*04d6*/ 	.short	(.L_249 - .L_248)
	.align		4
.L_248:
        /*04d8*/ 	.word	index@(_ZN2at6native29vectorized_elementwise_kernelILi2EZZZNS0_16frac_kernel_cudaERNS_18TensorIteratorBaseEENKUlvE_clEvENKUlvE2_clEvEUlN3c108BFloat16EE_St5arrayIPcLm2EEEEviT0_T1_)
        /*04dc*/ 	.word	0x00000000


	//----- nvinfo : EIATTR_REGCOUNT
	.align		4
.L_249:
        /*04e0*/ 	.byte	0x04, 0x2f
        /*04e2*/ 	.short	(.L_251 - .L_250)
	.align		4
.L_250:
        /*04e4*/ 	.word	index@(_ZN2at6native27unrolled_elementwise_kernelIZZZNS0_16frac_kernel_cudaERNS_18TensorIteratorBaseEENKUlvE_clEvENKUlvE2_clEvEUlN3c108BFloat16EE_St5arrayIPcLm2EELi4E23TrivialOffsetCalculatorILi1EjESD_NS0_6memory15LoadWithoutCastENSE_16StoreWithoutCastEEEviT_T0_T2_T3_T4_T5_)
        /*04e8*/ 	.word	0x00000016


	//----- nvinfo : EIATTR_FRAME_SIZE
	.align		4
.L_251:
        /*04ec*/ 	.byte	0x04, 0x11
        /*04ee*/ 	.short	(.L_253 - .L_252)
	.align		4
.L_252:
        /*04f0*/ 	.word	index@(_ZN2at6native27unrolled_elementwise_kernelIZZZNS0_16frac_kernel_cudaERNS_18TensorIteratorBaseEENKUlvE_clEvENKUlvE2_clEvEUlN3c108BFloat16EE_St5arrayIPcLm2EELi4E23TrivialOffsetCalculatorILi1EjESD_NS0_6memory15LoadWithoutCastENSE_16StoreWithoutCastEEEviT_T0_T2_T3_T4_T5_)
        /*04f4*/ 	.word	0x00000000


	//----- nvinfo : EIATTR_REGCOUNT
	.align		4
.L_253:
        /*04f8*/ 	.byte	0x04, 0x2f
        /*04fa*/ 	.short	(.L_255 - .L_254)
	.align		4
.L_254:
        /*04fc*/ 	.word	index@(_ZN2at6native18elementwise_kernelILi128ELi4EZNS0_22gpu_kernel_impl_nocastIZZZNS0_16frac_kernel_cudaERNS_18TensorIteratorBaseEENKUlvE_clEvENKUlvE2_clEvEUlN3c108BFloat16EE_EEvS4_RKT_EUliE_EEviT1_)
        /*0500*/ 	.word	0x00000014


	//----- nvinfo : EIATTR_FRAME_SIZE
	.align		4
.L_255:
        /*0504*/ 	.byte	0x04, 0x11
        /*0506*/ 	.short	(.L_257 - .L_256)
	.align		4
.L_256:
        /*0508*/ 	.word	index@(_ZN2at6native18elementwise_kernelILi128ELi4EZNS0_22gpu_kernel_impl_nocastIZZZNS0_16frac_kernel_cudaERNS_18TensorIteratorBaseEENKUlvE_clEvENKUlvE2_clEvEUlN3c108BFloat16EE_EEvS4_RKT_EUliE_EEviT1_)
        /*050c*/ 	.word	0x00000000


	//----- nvinfo : EIATTR_REGCOUNT
	.align		4
.L_257:
        /*0510*/ 	.byte	0x04, 0x2f
        /*0512*/ 	.short	(.L_259 - .L_258)
	.align		4
.L_258:
        /*0514*/ 	.word	index@(_ZN2at6native27unrolled_elementwise_kernelIZZZNS0_16frac_kernel_cudaERNS_18TensorIteratorBaseEENKUlvE_clEvENKUlvE2_clEvEUlN3c108BFloat16EE_St5arrayIPcLm2EELi4E23TrivialOffsetCalculatorILi1EjESD_NS0_6memory12LoadWithCastILi1EEENSE_13StoreWithCastILi1EEEEEviT_T0_T2_T3_T4_T5_)
        /*0518*/ 	.word	0x0000001c


	//----- nvinfo : EIATTR_FRAME_SIZE
	.align		4
.L_259:
        /*051c*/ 	.byte	0x04, 0x11
        /*051e*/ 	.short	(.L_261 - .L_260)
	.align		4
.L_260:
        /*0520*/ 	.word	index@(_ZN2at6native27unrolled_elementwise_kernelIZZZNS0_16frac_kernel_cudaERNS_18TensorIteratorBaseEENKUlvE_clEvENKUlvE2_clEvEUlN3c108BFloat16EE_St5arrayIPcLm2EELi4E23TrivialOffsetCalculatorILi1EjESD_NS0_6memory12LoadWithCastILi1EEENSE_13StoreWithCastILi1EEEEEviT_T0_T2_T3_T4_T5_)
        /*0524*/ 	.word	0x00000000


	//----- nvinfo : EIATTR_REGCOUNT
	.align		4
.L_261:
        /*0528*/ 	.byte	0x04, 0x2f
        /*052a*/ 	.short	(.L_263 - .L_262)
	.align		4
.L_262:
        /*052c*/ 	.word	index@(_ZN2at6native18elementwise_kernelILi128ELi4EZNS0_15gpu_kernel_implIZZZNS0_16frac_kernel_cudaERNS_18TensorIteratorBaseEENKUlvE_clEvENKUlvE2_clEvEUlN3c108BFloat16EE_EEvS4_RKT_EUliE_EEviT1_)
        /*0530*/ 	.word	0x00000018


	//----- nvinfo : EIATTR_FRAME_SIZE
	.align		4
.L_263:
        /*0534*/ 	.byte	0x04, 0x11
        /*0536*/ 	.short	(.L_265 - .L_264)
	.align		4
.L_264:
        /*0538*/ 	.word	index@(_ZN2at6native18elementwise_kernelILi128ELi4EZNS0_15gpu_kernel_implIZZZNS0_16frac_kernel_cudaERNS_18TensorIteratorBaseEENKUlvE_clEvENKUlvE2_clEvEUlN3c108BFloat16EE_EEvS4_RKT_EUliE_EEviT1_)
        /*053c*/ 	.word	0x00000000


	//----- nvinfo : EIATTR_REGCOUNT
	.align		4
.L_265:
        /*0540*/ 	.byte	0x04, 0x2f
        /*0542*/ 	.short	(.L_267 - .L_266)
	.align		4
.L_266:
        /*0544*/ 	.word	index@(_ZN2at6native29vectorized_elementwise_kernelILi8EZZZNS0_17floor_kernel_cudaERNS_18TensorIteratorBaseEENKUlvE_clEvENKUlvE_clEvEUldE_St5arrayIPcLm2EEEEviT0_T1_)
        /*0548*/ 	.word	0x00000004


	//----- nvinfo : EIATTR_FRAME_SIZE
	.align		4
.L_267:
        /*054c*/ 	.byte	0x04, 0x11
        /*054e*/ 	.short	(.L_269 - .L_268)
	.align		4
.L_268:
        /*0550*/ 	.word	index@(_ZN2at6native29vectorized_elementwise_kernelILi8EZZZNS0_17floor_kernel_cudaERNS_18TensorIteratorBaseEENKUlvE_clEvENKUlvE_clEvEUldE_St5arrayIPcLm2EEEEviT0_T1_)
        /*0554*/ 	.word	0x00000000


	//----- nvinfo : EIATTR_REGCOUNT
	.align		4
.L_269:
        /*0558*/ 	.byte	0x04, 0x2f
        /*055a*/ 	.short	(.L_271 - .L_270)
	.align		4
.L_270:
        /*055c*/ 	.word	index@(_ZN2at6native29vectorized_elementwise_kernelILi4EZZZNS0_17floor_kernel_cudaERNS_18TensorIteratorBaseEENKUlvE_clEvENKUlvE_clEvEUldE_St5arrayIPcLm2EEEEviT0_T1_)
        /*0560*/ 	.word	0x00000020


	//----- nvinfo : EIATTR_FRAME_SIZE
	.align		4
.L_271:
        /*0564*/ 	.byte	0x04, 0x11
        /*0566*/ 	.short	(.L_273 - .L_272)
	.align		4
.L_272:
        /*0568*/ 	.word	index@(_ZN2at6native29vectorized_elementwise_kernelILi4EZZZNS0_17floor_kernel_cudaERNS_18TensorIteratorBaseEENKUlvE_clEvENKUlvE_clEvEUldE_St5arrayIPcLm2EEEEviT0_T1_)
        /*056c*/ 	.word	0x00000000


	//----- nvinfo : EIATTR_REGCOUNT
	.align		4
.L_273:
        /*0570*/ 	.byte	0x04, 0x2f
        /*0572*/ 	.short	(.L_275 - .L_274)
	.align		4
.L_274:
        /*0574*/ 	.word	index@(_ZN2at6native29vectorized_elementwise_kernelILi2EZZZNS0_17floor_kernel_cudaERNS_18TensorIteratorBaseEENKUlvE_clEvENKUlvE_clEvEUldE_St5arrayIPcLm2EEEEviT0_T1_)
        /*0578*/ 	.word	0x00000020


	//----- nvinfo : EIATTR_FRAME_SIZE
	.align		4
.L_275:
        /*057c*/ 	.byte	0x04, 0x11
        /*057e*/ 	.short	(.L_277 - .L_276)
	.align		4
.L_276:
        /*0580*/ 	.word	index@(_ZN2at6native29vectorized_elementwise_kernelILi2EZZZNS0_17floor_kernel_cudaERNS_18TensorIteratorBaseEENKUlvE_clEvENKUlvE_clEvEUldE_St5arrayIPcLm2EEEEviT0_T1_)
        /*0584*/ 	.word	0x00000000


	//----- nvinfo : EIATTR_REGCOUNT
	.align		4
.L_277:
        /*0588*/ 	.byte	0x04, 0x2f
        /*058a*/ 	.short	(.L_279 - .L_278)
	.align		4
.L_278:
        /*058c*/ 	.word	index@(_ZN2at6native27unrolled_elementwise_kernelIZZZNS0_17floor_kernel_cudaERNS_18TensorIteratorBaseEENKUlvE_clEvENKUlvE_clEvEUldE_St5arrayIPcLm2EELi4E23TrivialOffsetCalculatorILi1EjESB_NS0_6memory15LoadWithoutCastENSC_16StoreWithoutCastEEEviT_T0_T2_T3_T4_T5_)
        /*0590*/ 	.word	0x00000016


	//----- nvinfo : EIATTR_FRAME_SIZE
	.align		4
.L_279:
        /*0594*/ 	.byte	0x04, 0x11
        /*0596*/ 	.short	(.L_281 - .L_280)
	.align		4
.L_280:
        /*0598*/ 	.word	index@(_ZN2at6native27unrolled_elementwise_kernelIZZZNS0_17floor_kernel_cudaERNS_18TensorIteratorBaseEENKUlvE_clEvENKUlvE_clEvEUldE_St5arrayIPcLm2EELi4E23TrivialOffsetCalculatorILi1EjESB_NS0_6memory15LoadWithoutCastENSC_16StoreWithoutCastEEEviT_T0_T2_T3_T4_T5_)
        /*059c*/ 	.word	0x00000000


	//----- nvinfo : EIATTR_REGCOUNT
	.align		4
.L_281:
        /*05a0*/ 	.byte	0x04, 0x2f
        /*05a2*/ 	.short	(.L_283 - .L_282)
	.align		4
.L_282:
        /*05a4*/ 	.word	index@(_ZN2at6native18elementwise_kernelILi128ELi2EZNS0_22gpu_kernel_impl_nocastIZZZNS0_17floor_kernel_cudaERNS_18TensorIteratorBaseEENKUlvE_clEvENKUlvE_clEvEUldE_EEvS4_RKT_EUliE_EEviT1_)
        /*05a8*/ 	.word	0x00000014


	//----- nvinfo : EIATTR_FRAME_SIZE
	.align		4
.L_283:
        /*05ac*/ 	.byte	0x04, 0x11
        /*05ae*/ 	.short	(.L_285 - .L_284)
	.align		4
.L_284:
        /*05b0*/ 	.word	index@(_ZN2at6native18elementwise_kernelILi128ELi2EZNS0_22gpu_kernel_impl_nocastIZZZNS0_17floor_kernel_cudaERNS_18TensorIteratorBaseEENKUlvE_clEvENKUlvE_clEvEUldE_EEvS4_RKT_EUliE_EEviT1_)
        /*05b4*/ 	.word	0x00000000


	//----- nvinfo : EIATTR_REGCOUNT
	.align		4
.L_285:
        /*05b8*/ 	.byte	0x04, 0x2f
        /*05ba*/ 	.short	(.L_287 - .L_286)
	.align		4
.L_286:
        /*05bc*/ 	.word	index@(_ZN2at6native27unrolled_elementwise_kernelIZZZNS0_17floor_kernel_cudaERNS_18TensorIteratorBaseEENKUlvE_clEvENKUlvE_clEvEUldE_St5arrayIPcLm2EELi4E23TrivialOffsetCalculatorILi1EjESB_NS0_6memory12LoadWithCastILi1EEENSC_13StoreWithCastILi1EEEEEviT_T0_T2_T3_T4_T5_)
        /*05c0*/ 	.word	0x00000024


	//----- nvinfo : EIATTR_FRAME_SIZE
	.align		4
.L_287:
        /*05c4*/ 	.byte	0x04, 0x11
        /*05c6*/ 	.short	(.L_289 - .L_288)
	.align		4
.L_288:
        /*05c8*/ 	.word	index@(_ZN2at6native27unrolled_elementwise_kernelIZZZNS0_17floor_kernel_cudaERNS_18TensorIteratorBaseEENKUlvE_clEvENKUlvE_clEvEUldE_St5arrayIPcLm2EELi4E23TrivialOffsetCalculatorILi1EjESB_NS0_6memory12LoadWithCastILi1EEENSC_13StoreWithCastILi1EEEEEviT_T0_T2_T3_T4_T5_)
        /*05cc*/ 	.word	0x00000000


	//----- nvinfo : EIATTR_REGCOUNT
	.align		4
.L_289:
        /*05d0*/ 	.byte	0x04, 0x2f
        /*05d2*/ 	.short	(.L_291 - .L_290)
	.align		4
.L_290:
        /*05d4*/ 	.word	index@(_ZN2at6native18elementwise_kernelILi128ELi4EZNS0_15gpu_kernel_implIZZZNS0_17floor_kernel_cudaERNS_18TensorIteratorBaseEENKUlvE_clEvENKUlvE_clEvEUldE_EEvS4_RKT_EUliE_EEviT1_)
        /*05d8*/ 	.word	0x00000018


	//----- nvinfo : EIATTR_FRAME_SIZE
	.align		4
.L_291:
        /*05dc*/ 	.byte	0x04, 0x11
        /*05de*/ 	.short	(.L_293 - .L_292)
	.align		4
.L_292:
        /*05e0*/ 	.word	index@(_ZN2at6native18elementwise_kernelILi128ELi4EZNS0_15gpu_kernel_implIZZZNS0_17floor_kernel_cudaERNS_18TensorIteratorBaseEENKUlvE_clEvENKUlvE_clEvEUldE_EEvS4_RKT_EUliE_EEviT1_)
        /*05e4*/ 	.word	0x00000000


	//----- nvinfo : EIATTR_REGCOUNT
	.align		4
.L_293:
        /*05e8*/ 	.byte	0x04, 0x2f
        /*05ea*/ 	.short	(.L_295 - .L_294)
	.align		4
.L_294:
        /*05ec*/ 	.word	index@(_ZN2at6native29vectorized_elementwise_kernelILi8EZZZNS0_17floor_kernel_cudaERNS_18TensorIteratorBaseEENKUlvE_clEvENKUlvE0_clEvEUlfE_St5arrayIPcLm2EEEEviT0_T1_)
        /*05f0*/ 	.word	0x00000004


	//----- nvinfo : EIATTR_FRAME_SIZE
	.align		4
.L_295:
        /*05f4*/ 	.byte	0x04, 0x11
        /*05f6*/ 	.short	(.L_297 - .L_296)
	.align		4
.L_296:
        /*05f8*/ 	.word	index@(_ZN2at6native29vectorized_elementwise_kernelILi8EZZZNS0_17floor_kernel_cudaERNS_18TensorIteratorBaseEENKUlvE_clEvENKUlvE0_clEvEUlfE_St5arrayIPcLm2EEEEviT0_T1_)
        /*05fc*/ 	.word	0x00000000


	//----- nvinfo : EIATTR_REGCOUNT
	.align		4
.L_297:
        /*0600*/ 	.byte	0x04, 0x2f
        /*0602*/ 	.short	(.L_299 - .L_298)
	.align		4
.L_298:
        /*0604*/ 	.word	index@(_ZN2at6native29vectorized_elementwise_kernelILi4EZZZNS0_17floor_kernel_cudaERNS_18TensorIteratorBaseEENKUlvE_clEvENKUlvE0_clEvEUlfE_St5arrayIPcLm2EEEEviT0_T1_)
        /*0608*/ 	.word	0x00000020


	//----- nvinfo : EIATTR_FRAME_SIZE
	.align		4
.L_299:
        /*060c*/ 	.byte	0x04, 0x11
        /*060e*/ 	.short	(.L_301 - .L_300)
	.align		4
.L_300:
        /*0610*/ 	.word	index@(_ZN2at6native29vectorized_elementwise_kernelILi4EZZZNS0_17floor_kernel_cudaERNS_18TensorIteratorBaseEENKUlvE_clEvENKUlvE0_clEvEUlfE_St5arrayIPcLm2EEEEviT0_T1_)
        /*0614*/ 	.word	0x00000000


	//----- nvinfo : EIATTR_REGCOUNT
	.align		4
.L_301:
        /*0618*/ 	.byte	0x04, 0x2f
        /*061a*/ 	.short	(.L_303 - .L_302)
	.align		4
.L_302:
        /*061c*/ 	.word	index@(_ZN2at6native29vectorized_elementwise_kernelILi2EZZZNS0_17floor_kernel_cudaERNS_18TensorIteratorBaseEENKUlvE_clEvENKUlvE0_clEvEUlfE_St5arrayIPcLm2EEEEviT0_T1_)
        /*0620*/ 	.word	0x00000020


	//----- nvinfo : EIATTR_FRAME_SIZE
	.align		4
.L_303:
        /*0624*/ 	.byte	0x04, 0x11
        /*0626*/ 	.short	(.L_305 - .L_304)
	.align		4
.L_304:
        /*0628*/ 	.word	index@(_ZN2at6native29vectorized_elementwise_kernelILi2EZZZNS0_17floor_kernel_cudaERNS_18TensorIteratorBaseEENKUlvE_clEvENKUlvE0_clEvEUlfE_St5arrayIPcLm2EEEEviT0_T1_)
        /*062c*/ 	.word	0x00000000


	//----- nvinfo : EIATTR_REGCOUNT
	.align		4
.L_305:
        /*0630*/ 	.byte	0x04, 0x2f
        /*0632*/ 	.short	(.L_307 - .L_306)
	.align		4
.L_306:
        /*0634*/ 	.word	index@(_ZN2at6native27unrolled_elementwise_kernelIZZZNS0_17floor_kernel_cudaERNS_18TensorIteratorBaseEENKUlvE_clEvENKUlvE0_clEvEUlfE_St5arrayIPcLm2EELi4E23TrivialOffsetCalculatorILi1EjESB_NS0_6memory15LoadWithoutCastENSC_16StoreWithoutCastEEEviT_T0_T2_T3_T4_T5_)
        /*0638*/ 	.word	0x00000018


	//----- nvinfo : EIATTR_FRAME_SIZE
	.align		4
.L_307:
        /*063c*/ 	.byte	0x04, 0x11
        /*063e*/ 	.short	(.L_309 - .L_308)
	.align		4
.L_308:
        /*0640*/ 	.word	index@(_ZN2at6native27unrolled_elementwise_kernelIZZZNS0_17floor_kernel_cudaERNS_18TensorIteratorBaseEENKUlvE_clEvENKUlvE0_clEvEUlfE_St5arrayIPcLm2EELi4E23TrivialOffsetCalculatorILi1EjESB_NS0_6memory15LoadWithoutCastENSC_16StoreWithoutCastEEEviT_T0_T2_T3_T4_T5_)
        /*0644*/ 	.word	0x00000000


	//----- nvinfo : EIATTR_REGCOUNT
	.align		4
.L_309:
        /*0648*/ 	.byte	0x04, 0x2f
        /*064a*/ 	.short	(.L_311 - .L_310)
	.align		4
.L_310:
        /*064c*/ 	.word	index@(_ZN2at6native18elementwise_kernelILi128ELi2EZNS0_22gpu_kernel_impl_nocastIZZZNS0_17floor_kernel_cudaERNS_18TensorIteratorBaseEENKUlvE_clEvENKUlvE0_clEvEUlfE_EEvS4_RKT_EUliE_EEviT1_)
        /*0650*/ 	.word	0x00000014


	//----- nvinfo : EIATTR_FRAME_SIZE
	.align		4
.L_311:
        /*0654*/ 	.byte	0x04, 0x11
        /*0656*/ 	.short	(.L_313 - .L_312)
	.align		4
.L_312:
        /*0658*/ 	.word	index@(_ZN2at6native18elementwise_kernelILi128ELi2EZNS0_22gpu_kernel_impl_nocastIZZZNS0_17floor_kernel_cudaERNS_18TensorIteratorBaseEENKUlvE_clEvENKUlvE0_clEvEUlfE_EEvS4_RKT_EUliE_EEviT1_)
        /*065c*/ 	.word	0x00000000


	//----- nvinfo : EIATTR_REGCOUNT
	.align		4
.L_313:
        /*0660*/ 	.byte	0x04, 0x2f
        /*0662*/ 	.short	(.L_315 - .L_314)
	.align		4
.L_314:
        /*0664*/ 	.word	index@(_ZN2at6native27unrolled_elementwise_kernelIZZZNS0_17floor_kernel_cudaERNS_18TensorIteratorBaseEENKUlvE_clEvENKUlvE0_clEvEUlfE_St5arrayIPcLm2EELi4E23TrivialOffsetCalculatorILi1EjESB_NS0_6memory12LoadWithCastILi1EEENSC_13StoreWithCastILi1EEEEEviT_T0_T2_T3_T4_T5_)
        /*0668*/ 	.word	0x0000001e


	//----- nvinfo : EIATTR_FRAME_SIZE
	.align		4
.L_315:
        /*066c*/ 	.byte	0x04, 0x11
        /*066e*/ 	.short	(.L_317 - .L_316)
	.align		4
.L_316:
        /*0670*/ 	.word	index@(_ZN2at6native27unrolled_elementwise_kernelIZZZNS0_17floor_kernel_cudaERNS_18TensorIteratorBaseEENKUlvE_clEvENKUlvE0_clEvEUlfE_St5arrayIPcLm2EELi4E23TrivialOffsetCalculatorILi1EjESB_NS0_6memory12LoadWithCastILi1EEENSC_13StoreWithCastILi1EEEEEviT_T0_T2_T3_T4_T5_)
        /*0674*/ 	.word	0x00000000


	//----- nvinfo : EIATTR_REGCOUNT
	.align		4
.L_317:
        /*0678*/ 	.byte	0x04, 0x2f
        /*067a*/ 	.short	(.L_319 - .L_318)
	.align		4
.L_318:
        /*067c*/ 	.word	index@(_ZN2at6native18elementwise_kernelILi128ELi4EZNS0_15gpu_kernel_implIZZZNS0_17floor_kernel_cudaERNS_18TensorIteratorBaseEENKUlvE_clEvENKUlvE0_clEvEUlfE_EEvS4_RKT_EUliE_EEviT1_)
        /*0680*/ 	.word	0x00000018


	//----- nvinfo : EIATTR_FRAME_SIZE
	.align		4
.L_319:
        /*0684*/ 	.byte	0x04, 0x11
        /*0686*/ 	.short	(.L_321 - .L_320)
	.align		4
.L_320:
        /*0688*/ 	.word	index@(_ZN2at6native18elementwise_kernelILi128ELi4EZNS0_15gpu_kernel_implIZZZNS0_17floor_kernel_cudaERNS_18TensorIteratorBaseEENKUlvE_clEvENKUlvE0_clEvEUlfE_EEvS4_RKT_EUliE_EEviT1_)
        /*068c*/ 	.word	0x00000000


	//----- nvinfo : EIATTR_REGCOUNT
	.align		4
.L_321:
        /*0690*/ 	.byte	0x04, 0x2f
        /*0692*/ 	.short	(.L_323 - .L_322)
	.align		4
.L_322:
        /*0694*/ 	.word	index@(_ZN2at6native29vectorized_elementwise_kernelILi8EZZZNS0_17floor_kernel_cudaERNS_18TensorIteratorBaseEENKUlvE_clEvENKUlvE1_clEvEUlN3c104HalfEE_St5arrayIPcLm2EEEEviT0_T1_)
        /*0698*/ 	.word	0x00000004


	//----- nvinfo : EIATTR_FRAME_SIZE
	.align		4
.L_323:
        /*069c*/ 	.byte	0x04, 0x11
        /*069e*/ 	.short	(.L_325 - .L_324)
	.align		4
.L_324:
        /*06a0*/ 	.word	index@(_ZN2at6native29vectorized_elementwise_kernelILi8EZZZNS0_17floor_kernel_cudaERNS_18TensorIteratorBaseEENKUlvE_clEvENKUlvE1_clEvEUlN3c104HalfEE_St5arrayIPcLm2EEEEviT0_T1_)
        /*06a4*/ 	.word	0x00000000


	//----- nvinfo : EIATTR_REGCOUNT
	.align		4
.L_325:
        /*06a8*/ 	.byte	0x04, 0x2f
        /*06aa*/ 	.short	(.L_327 - .L_326)
	.align		4
.L_326:
        /*06ac*/ 	.word	index@(_ZN2at6native29vectorized_elementwise_kernelILi4EZZZNS0_17floor_kernel_cudaERNS_18TensorIteratorBaseEENKUlvE_clEvENKUlvE1_clEvEUlN3c104HalfEE_St5arrayIPcLm2EEEEviT0_T1_)
        /*06b0*/ 	.word	0x00000020


	//----- nvinfo : EIATTR_FRAME_SIZE
	.align		4
.L_327:
        /*06b4*/ 	.byte	0x04, 0x11
        /*06b6*/ 	.short	(.L_329 - .L_328)
	.align		4
.L_328:
        /*06b8*/ 	.word	index@(_ZN2at6native29vectorized_elementwise_kernelILi4EZZZNS0_17floor_kernel_cudaERNS_18TensorIteratorBaseEENKUlvE_clEvENKUlvE1_clEvEUlN3c104HalfEE_St5arrayIPcLm2EEEEviT0_T1_)
        /*06bc*/ 	.word	0x00000000


	//----- nvinfo : EIATTR_REGCOUNT
	.align		4
.L_329:
        /*06c0*/ 	.byte	0x04, 0x2f
        /*06c2*/ 	.short	(.L_331 - .L_330)
	.align		4
.L_330:
        /*06c4*/ 	.word	index@(_ZN2at6native29vectorized_elementwise_kernelILi2EZZZNS0_17floor_kernel_cudaERNS_18TensorIteratorBaseEENKUlvE_clEvENKUlvE1_clEvEUlN3c104HalfEE_St5arrayIPcLm2EEEEviT0_T1_)
        /*06c8*/ 	.word	0x00000020


	//----- nvinfo : EIATTR_FRAME_SIZE
	.align		4
.L_331:
        /*06cc*/ 	.byte	0x04, 0x11
        /*06ce*/ 	.short	(.L_333 - .L_332)
	.align		4
.L_332:
        /*06d0*/ 	.word	index@(_ZN2at6native29vectorized_elementwise_kernelILi2EZZZNS0_17floor_kernel_cudaERNS_18TensorIteratorBaseEENKUlvE_clEvENKUlvE1_clEvEUlN3c104HalfEE_St5arrayIPcLm2EEEEviT0_T1_)
        /*06d4*/ 	.word	0x00000000


	//----- nvinfo : EIATTR_REGCOUNT
	.align		4
.L_333:
        /*06d8*/ 	.byte	0x04, 0x2f
        /*06da*/ 	.short	(.L_335 - .L_334)
	.align		4
.L_334:
        /*06dc*/ 	.word	index@(_ZN2at6native27unrolled_elementwise_kernelIZZZNS0_17floor_kernel_cudaERNS_18TensorIteratorBaseEENKUlvE_clEvENKUlvE1_clEvEUlN3c104HalfEE_St5arrayIPcLm2EELi4E23TrivialOffsetCalculatorILi1EjESD_NS0_6memory15LoadWithoutCastENSE_16StoreWithoutCastEEEviT_T0_T2_T3_T4_T5_)
        /*06e0*/ 	.word	0x00000018


	//----- nvinfo : EIATTR_FRAME_SIZE
	.align		4
.L_335:
        /*06e4*/ 	.byte	0x04, 0x11
        /*06e6*/ 	.short	(.L_337 - .L_336)
	.align		4
.L_336:
        /*06e8*/ 	.word	index@(_ZN2at6native27unrolled_elementwise_kernelIZZZNS0_17floor_kernel_cudaERNS_18TensorIteratorBaseEENKUlvE_clEvENKUlvE1_clEvEUlN3c104HalfEE_St5arrayIPcLm2EELi4E23TrivialOffsetCalculatorILi1EjESD_NS0_6memory15LoadWithoutCastENSE_16StoreWithoutCastEEEviT_T0_T2_T3_T4_T5_)
        /*06ec*/ 	.word	0x00000000


	//----- nvinfo : EIATTR_REGCOUNT
	.align		4
.L_337:
        /*06f0*/ 	.byte	0x04, 0x2f
        /*06f2*/ 	.short	(.L_339 - .L_338)
	.align		4
.L_338:
        /*06f4*/ 	.word	index@(_ZN2at6native18elementwise_kernelILi128ELi4EZNS0_22gpu_kernel_impl_nocastIZZZNS0_17floor_kernel_cudaERNS_18TensorIteratorBaseEENKUlvE_clEvENKUlvE1_clEvEUlN3c104HalfEE_EEvS4_RKT_EUliE_EEviT1_)
        /*06f8*/ 	.word	0x00000014


	//----- nvinfo : EIATTR_FRAME_SIZE
	.align		4
.L_339:
        /*06fc*/ 	.byte	0x04, 0x11
        /*06fe*/ 	.short	(.L_341 - .L_340)
	.align		4
.L_340:
        /*0700*/ 	.word	index@(_ZN2at6native18elementwise_kernelILi128ELi4EZNS0_22gpu_kernel_impl_nocastIZZZNS0_17floor_kernel_cudaERNS_18TensorIteratorBaseEENKUlvE_clEvENKUlvE1_clEvEUlN3c104HalfEE_EEvS4_RKT_EUliE_EEviT1_)
        /*0704*/ 	.word	0x00000000


	//----- nvinfo : EIATTR_REGCOUNT
	.align		4
.L_341:
        /*0708*/ 	.byte	0x04, 0x2f
        /*070a*/ 	.short	(.L_343 - .L_342)
	.align		4
.L_342:
        /*070c*/ 	.word	index@(_ZN2at6native27unrolled_elementwise_kernelIZZZNS0_17floor_kernel_cudaERNS_18TensorIteratorBaseEENKUlvE_clEvENKUlvE1_clEvEUlN3c104HalfEE_St5arrayIPcLm2EELi4E23TrivialOffsetCalculatorILi1EjESD_NS0_6memory12LoadWithCastILi1EEENSE_13StoreWithCastILi1EEEEEviT_T0_T2_T3_T4_T5_)
        /*0710*/ 	.word	0x0000001c


	//----- nvinfo : EIATTR_FRAME_SIZE
	.align		4
.L_343:
        /*0714*/ 	.byte	0x04, 0x11
        /*0716*/ 	.short	(.L_345 - .L_344)
	.align		4
.L_344:
        /*0718*/ 	.word	index@(_ZN2at6native27unrolled_elementwise_kernelIZZZNS0_17floor_kernel_cudaERNS_18TensorIteratorBaseEENKUlvE_clEvENKUlvE1_clEvEUlN3c104HalfEE_St5arrayIPcLm2EELi4E23TrivialOffsetCalculatorILi1EjESD_NS0_6memory12LoadWithCastILi1EEENSE_13StoreWithCastILi1EEEEEviT_T0_T2_T3_T4_T5_)
        /*071c*/ 	.word	0x00000000


	//----- nvinfo : EIATTR_REGCOUNT
	.align		4
.L_345:
        /*0720*/ 	.byte	0x04, 0x2f
        /*0722*/ 	.short	(.L_347 - .L_346)
	.align		4
.L_346:
        /*0724*/ 	.word	index@(_ZN2at6native18elementwise_kernelILi128ELi4EZNS0_15gpu_kernel_implIZZZNS0_17floor_kernel_cudaERNS_18TensorIteratorBaseEENKUlvE_clEvENKUlvE1_clEvEUlN3c104HalfEE_EEvS4_RKT_EUliE_EEviT1_)
        /*0728*/ 	.word	0x00000018


	//----- nvinfo : EIATTR_FRAME_SIZE
	.align		4
.L_347:
        /*072c*/ 	.byte	0x04, 0x11
        /*072e*/ 	.short	(.L_349 - .L_348)
	.align		4
.L_348:
        /*0730*/ 	.word	index@(_ZN2at6native18elementwise_kernelILi128ELi4EZNS0_15gpu_kernel_implIZZZNS0_17floor_kernel_cudaERNS_18TensorIteratorBaseEENKUlvE_clEvENKUlvE1_clEvEUlN3c104HalfEE_EEvS4_RKT_EUliE_EEviT1_)
        /*0734*/ 	.word	0x00000000


	//----- nvinfo : EIATTR_REGCOUNT
	.align		4
.L_349:
        /*0738*/ 	.byte	0x04, 0x2f
        /*073a*/ 	.short	(.L_351 - .L_350)
	.align		4
.L_350:
        /*073c*/ 	.word	index@(_ZN2at6native29vectorized_elementwise_kernelILi8EZZZNS0_17floor_kernel_cudaERNS_18TensorIteratorBaseEENKUlvE_clEvENKUlvE2_clEvEUlN3c108BFloat16EE_St5arrayIPcLm2EEEEviT0_T1_)
        /*0740*/ 	.word	0x00000004


	//----- nvinfo : EIATTR_FRAME_SIZE
	.align		4
.L_351:
        /*0744*/ 	.byte	0x04, 0x11
        /*0746*/ 	.short	(.L_353 - .L_352)
	.align		4
.L_352:
        /*0748*/ 	.word	index@(_ZN2at6native29vectorized_elementwise_kernelILi8EZZZNS0_17floor_kernel_cudaERNS_18TensorIteratorBaseEENKUlvE_clEvENKUlvE2_clEvEUlN3c108BFloat16EE_St5arrayIPcLm2EEEEviT0_T1_)
        /*074c*/ 	.word	0x00000000


	//----- nvinfo : EIATTR_REGCOUNT
	.align		4
.L_353:
        /*0750*/ 	.byte	0x04, 0x2f
        /*0752*/ 	.short	(.L_355 - .L_354)
	.align		4
.L_354:
        /*0754*/ 	.word	index@(_ZN2at6native29vectorized_elementwise_kernelILi4EZZZNS0_17floor_kernel_cudaERNS_18TensorIteratorBaseEENKUlvE_clEvENKUlvE2_clEvEUlN3c108BFloat16EE_St5arrayIPcLm2EEEEviT0_T1_)
        /*0758*/ 	.word	0x00000020


	//----- nvinfo : EIATTR_FRAME_SIZE
	.align		4
.L_355:
        /*075c*/ 	.byte	0x04, 0x11
        /*075e*/ 	.short	(.L_357 - .L_356)
	.align		4
.L_356:
        /*0760*/ 	.word	index@(_ZN2at6native29vectorized_elementwise_kernelILi4EZZZNS0_17floor_kernel_cudaERNS_18TensorIteratorBaseEENKUlvE_clEvENKUlvE2_clEvEUlN3c108BFloat16EE_St5arrayIPcLm2EEEEviT0_T1_)
        /*0764*/ 	.word	0x00000000


	//----- nvinfo : EIATTR_REGCOUNT
	.align		4
.L_357:
        /*0768*/ 	.byte	0x04, 0x2f
        /*076a*/ 	.short	(.L_359 - .L_358)
	.align		4
.L_358:
        /*076c*/ 	.word	index@(_ZN2at6native29vectorized_elementwise_kernelILi2EZZZNS0_17floor_kernel_cudaERNS_18TensorIteratorBaseEENKUlvE_clEvENKUlvE2_clEvEUlN3c108BFloat16EE_St5arrayIPcLm2EEEEviT0_T1_)
        /*0770*/ 	.word	0x00000020


	//----- nvinfo : EIATTR_FRAME_SIZE
	.align		4
.L_359:
        /*0774*/ 	.byte	0x04, 0x11
        /*0776*/ 	.short	(.L_361 - .L_360)
	.align		4
.L_360:
        /*0778*/ 	.word	index@(_ZN2at6native29vectorized_elementwise_kernelILi2EZZZNS0_17floor_kernel_cudaERNS_18TensorIteratorBaseEENKUlvE_clEvENKUlvE2_clEvEUlN3c108BFloat16EE_St5arrayIPcLm2EEEEviT0_T1_)
        /*077c*/ 	.word	0x00000000


	//----- nvinfo : EIATTR_REGCOUNT
	.align		4
.L_361:
        /*0780*/ 	.byte	0x04, 0x2f
        /*0782*/ 	.short	(.L_363 - .L_362)
	.align		4
.L_362:
        /*0784*/ 	.word	index@(_ZN2at6native27unrolled_elementwise_kernelIZZZNS0_17floor_kernel_cudaERNS_18TensorIteratorBaseEENKUlvE_clEvENKUlvE2_clEvEUlN3c108BFloat16EE_St5arrayIPcLm2EELi4E23TrivialOffsetCalculatorILi1EjESD_NS0_6memory15LoadWithoutCastENSE_16StoreWithoutCastEEEviT_T0_T2_T3_T4_T5_)
        /*0788*/ 	.word	0x00000018


	//----- nvinfo : EIATTR_FRAME_SIZE
	.align		4
.L_363:
        /*078c*/ 	.byte	0x04, 0x11
        /*078e*/ 	.short	(.L_365 - .L_364)
	.align		4
.L_364:
        /*0790*/ 	.word	index@(_ZN2at6native27unrolled_elementwise_kernelIZZZNS0_17floor_kernel_cudaERNS_18TensorIteratorBaseEENKUlvE_clEvENKUlvE2_clEvEUlN3c108BFloat16EE_St5arrayIPcLm2EELi4E23TrivialOffsetCalculatorILi1EjESD_NS0_6memory15LoadWithoutCastENSE_16StoreWithoutCastEEEviT_T0_T2_T3_T4_T5_)
        /*0794*/ 	.word	0x00000000


	//----- nvinfo : EIATTR_REGCOUNT
	.align		4
.L_365:
        /*0798*/ 	.byte	0x04, 0x2f
        /*079a*/ 	.short	(.L_367 - .L_366)
	.align		4
.L_366:
        /*079c*/ 	.word	index@(_ZN2at6native18elementwise_kernelILi128ELi4EZNS0_22gpu_kernel_impl_nocastIZZZNS0_17floor_kernel_cudaERNS_18TensorIteratorBaseEENKUlvE_clEvENKUlvE2_clEvEUlN3c108BFloat16EE_EEvS4_RKT_EUliE_EEviT1_)
        /*07a0*/ 	.word	0x00000014


	//----- nvinfo : EIATTR_FRAME_SIZE
	.align		4
.L_367:
        /*07a4*/ 	.byte	0x04, 0x11
        /*07a6*/ 	.short	(.L_369 - .L_368)
	.align		4
.L_368:
        /*07a8*/ 	.word	index@(_ZN2at6native18elementwise_kernelILi128ELi4EZNS0_22gpu_kernel_impl_nocastIZZZNS0_17floor_kernel_cudaERNS_18TensorIteratorBaseEENKUlvE_clEvENKUlvE2_clEvEUlN3c108BFloat16EE_EEvS4_RKT_EUliE_EEviT1_)
        /*07ac*/ 	.word	0x00000000


	//----- nvinfo : EIATTR_REGCOUNT
	.align		4
.L_369:
        /*07b0*/ 	.byte	0x04, 0x2f
        /*07b2*/ 	.short	(.L_371 - .L_370)
	.align		4
.L_370:
        /*07b4*/ 	.word	index@(_ZN2at6native27unrolled_elementwise_kernelIZZZNS0_17floor_kernel_cudaERNS_18TensorIteratorBaseEENKUlvE_clEvENKUlvE2_clEvEUlN3c108BFloat16EE_St5arrayIPcLm2EELi4E23TrivialOffsetCalculatorILi1EjESD_NS0_6memory12LoadWithCastILi1EEENSE_13StoreWithCastILi1EEEEEviT_T0_T2_T3_T4_T5_)
        /*07b8*/ 	.word	0x0000001c


	//----- nvinfo : EIATTR_FRAME_SIZE
	.align		4
.L_371:
        /*07bc*/ 	.byte	0x04, 0x11
        /*07be*/ 	.short	(.L_373 - .L_372)
	.align		4
.L_372:
        /*07c0*/ 	.word	index@(_ZN2at6native27unrolled_elementwise_kernelIZZZNS0_17floor_kernel_cudaERNS_18TensorIteratorBaseEENKUlvE_clEvENKUlvE2_clEvEUlN3c108BFloat16EE_St5arrayIPcLm2EELi4E23TrivialOffsetCalculatorILi1EjESD_NS0_6memory12LoadWithCastILi1EEENSE_13StoreWithCastILi1EEEEEviT_T0_T2_T3_T4_T5_)
        /*07c4*/ 	.word	0x00000000


	//----- nvinfo : EIATTR_REGCOUNT
	.align		4
.L_373:
        /*07c8*/ 	.byte	0x04, 0x2f
        /*07ca*/ 	.short	(.L_375 - .L_374)
	.align		4
.L_374:
        /*07cc*/ 	.word	index@(_ZN2at6native18elementwise_kernelILi128ELi4EZNS0_15gpu_kernel_implIZZZNS0_17floor_kernel_cudaERNS_18TensorIteratorBaseEENKUlvE_clEvENKUlvE2_clEvEUlN3c108BFloat16EE_EEvS4_RKT_EUliE_EEviT1_)
        /*07d0*/ 	.word	0x00000018


	//----- nvinfo : EIATTR_FRAME_SIZE
	.align		4
.L_375:
        /*07d4*/ 	.byte	0x04, 0x11
        /*07d6*/ 	.short	(.L_377 - .L_376)
	.align		4
.L_376:
        /*07d8*/ 	.word	index@(_ZN2at6native18elementwise_kernelILi128ELi4EZNS0_15gpu_kernel_implIZZZNS0_17floor_kernel_cudaERNS_18TensorIteratorBaseEENKUlvE_clEvENKUlvE2_clEvEUlN3c108BFloat16EE_EEvS4_RKT_EUliE_EEviT1_)
        /*07dc*/ 	.word	0x00000000


	//----- nvinfo : EIATTR_REGCOUNT
	.align		4
.L_377:
        /*07e0*/ 	.byte	0x04, 0x2f
        /*07e2*/ 	.short	(.L_379 - .L_378)
	.align		4
.L_378:
        /*07e4*/ 	.word	index@(_ZN2at6native29vectorized_elementwise_kernelILi8EZZZNS0_22reciprocal_kernel_cudaERNS_18TensorIteratorBaseEENKUlvE_clEvENKUlvE_clEvEUldE_St5arrayIPcLm2EEEEviT0_T1_)
        /*07e8*/ 	.word	0x00000004


	//----- nvinfo : EIATTR_FRAME_SIZE
	.align		4
.L_379:
        /*07ec*/ 	.byte	0x04, 0x11
        /*07ee*/ 	.short	(.L_381 - .L_380)
	.align		4
.L_380:
        /*07f0*/ 	.word	index@(_ZN2at6native29vectorized_elementwise_kernelILi8EZZZNS0_22reciprocal_kernel_cudaERNS_18TensorIteratorBaseEENKUlvE_clEvENKUlvE_clEvEUldE_St5arrayIPcLm2EEEEviT0_T1_)
        /*07f4*/ 	.word	0x00000000


	//----- nvinfo : EIATTR_REGCOUNT
	.align		4
.L_381:
        /*07f8*/ 	.byte	0x04, 0x2f
        /*07fa*/ 	.short	(.L_383 - .L_382)
	.align		4
.L_382:
        /*07fc*/ 	.word	index@(_ZN2at6native29vectorized_elementwise_kernelILi4EZZZNS0_22reciprocal_kernel_cudaERNS_18TensorIteratorBaseEENKUlvE_clEvENKUlvE_clEvEUldE_St5arrayIPcLm2EEEEviT0_T1_)
        /*0800*/ 	.word	0x00000026


	//----- nvinfo : EIATTR_FRAME_SIZE
	.align		4
.L_383:
        /*0804*/ 	.byte	0x04, 0x11
        /*0806*/ 	.short	(.L_385 - .L_384)
	.align		4
.L_384:
        /*0808*/ 	.word	index@($__internal_23_$__cuda_sm20_dblrcp_rn_slowpath_v3)
        /*080c*/ 	.word	0x00000000


	//----- nvinfo : EIATTR_FRAME_SIZE
	.align		4
.L_385:
        /*0810*/ 	.byte	0x04, 0x11
        /*0812*/ 	.short	(.L_387 - .L_386)
	.align		4
.L_386:
        /*0814*/ 	.word	index@(_ZN2at6native29vectorized_elementwise_kernelILi4EZZZNS0_22reciprocal_kernel_cudaERNS_18TensorIteratorBaseEENKUlvE_clEvENKUlvE_clEvEUldE_St5arrayIPcLm2EEEEviT0_T1_)
        /*0818*/ 	.word	0x00000000


	//----- nvinfo : EIATTR_REGCOUNT
	.align		4
.L_387:
        /*081c*/ 	.byte	0x04, 0x2f
        /*081e*/ 	.short	(.L_389 - .L_388)
	.align		4
.L_388:
        /*0820*/ 	.word	index@(_ZN2at6native29vectorized_elementwise_kernelILi2EZZZNS0_22reciprocal_kernel_cudaERNS_18TensorIteratorBaseEENKUlvE_clEvENKUlvE_clEvEUldE_St5arrayIPcLm2EEEEviT0_T1_)
        /*0824*/ 	.word	0x00000026


	//----- nvinfo : EIATTR_FRAME_SIZE
	.align		4
.L_389:
        /*0828*/ 	.byte	0x04, 0x11
        /*082a*/ 	.short	(.L_391 - .L_390)
	.align		4
.L_390:
        /*082c*/ 	.word	index@($__internal_22_$__cuda_sm20_dblrcp_rn_slowpath_v3)
        /*0830*/ 	.word	0x00000000


	//----- nvinfo : EIATTR_FRAME_SIZE
	.align		4
.L_391:
        /*0834*/ 	.byte	0x04, 0x11
        /*0836*/ 	.short	(.L_393 - .L_392)
	.align		4
.L_392:
        /*0838*/ 	.word	index@(_ZN2at6native29vectorized_elementwise_kernelILi2EZZZNS0_22reciprocal_kernel_cudaERNS_18TensorIteratorBaseEENKUlvE_clEvENKUlvE_clEvEUldE_St5arrayIPcLm2EEEEviT0_T1_)
        /*083c*/ 	.word	0x00000000


	//----- nvinfo : EIATTR_REGCOUNT
	.align		4
.L_393:
        /*0840*/ 	.byte	0x04, 0x2f
        /*0842*/ 	.short	(.L_395 - .L_394)
	.align		4
.L_394:
        /*0844*/ 	.word	index@(_ZN2at6native27unrolled_elementwise_kernelIZZZNS0_22reciprocal_kernel_cudaERNS_18TensorIteratorBaseEENKUlvE_clEvENKUlvE_clEvEUldE_St5arrayIPcLm2EELi4E23TrivialOffsetCalculatorILi1EjESB_NS0_6memory15LoadWithoutCastENSC_16StoreWithoutCastEEEviT_T0_T2_T3_T4_T5_)
        /*0848*/ 	.word	0x0000001a


	//----- nvinfo : EIATTR_FRAME_SIZE
	.align		4
.L_395:
        /*084c*/ 	.byte	0x04, 0x11
        /*084e*/ 	.short	(.L_397 - .L_396)
	.align		4
.L_396:
        /*0850*/ 	.word	index@($__internal_21_$__cuda_sm20_dblrcp_rn_slowpath_v3)
        /*0854*/ 	.word	0x00000000


	//----- nvinfo : EIATTR_FRAME_SIZE
	.align		4
.L_397:
        /*0858*/ 	.byte	0x04, 0x11
        /*085a*/ 	.short	(.L_399 - .L_398)
	.align		4
.L_398:
        /*085c*/ 	.word	index@(_ZN2at6native27unrolled_elementwise_kernelIZZZNS0_22reciprocal_kernel_cudaERNS_18TensorIteratorBaseEENKUlvE_clEvENKUlvE_clEvEUldE_St5arrayIPcLm2EELi4E23TrivialOffsetCalculatorILi1EjESB_NS0_6memory15LoadWithoutCastENSC_16StoreWithoutCastEEEviT_T0_T2_T3_T4_T5_)
        /*0860*/ 	.word	0x00000000


	//----- nvinfo : EIATTR_REGCOUNT
	.align		4
.L_399:
        /*0864*/ 	.byte	0x04, 0x2f
        /*0866*/ 	.short	(.L_401 - .L_400)
	.align		4
.L_400:
        /*0868*/ 	.word	index@(_ZN2at6native18elementwise_kernelILi128ELi2EZNS0_22gpu_kernel_impl_nocastIZZZNS0_22reciprocal_kernel_cudaERNS_18TensorIteratorBaseEENKUlvE_clEvENKUlvE_clEvEUldE_EEvS4_RKT_EUliE_EEviT1_)
        /*086c*/ 	.word	0x00000014


	//----- nvinfo : EIATTR_FRAME_SIZE
	.align		4
.L_401:
        /*0870*/ 	.byte	0x04, 0x11
        /*0872*/ 	.short	(.L_403 - .L_402)
	.align		4
.L_402:
        /*0874*/ 	.word	index@($__internal_20_$__cuda_sm20_dblrcp_rn_slowpath_v3)
        /*0878*/ 	.word	0x00000000


	//----- nvinfo : EIATTR_FRAME_SIZE
	.align		4
.L_403:
        /*087c*/ 	.byte	0x04, 0x11
        /*087e*/ 	.short	(.L_405 - .L_404)
	.align		4
.L_404:
        /*0880*/ 	.word	index@(_ZN2at6native18elementwise_kernelILi128ELi2EZNS0_22gpu_kernel_impl_nocastIZZZNS0_22reciprocal_kernel_cudaERNS_18TensorIteratorBaseEENKUlvE_clEvENKUlvE_clEvEUldE_EEvS4_RKT_EUliE_EEviT1_)
        /*0884*/ 	.word	0x00000000


	//----- nvinfo : EIATTR_REGCOUNT
	.align		4
.L_405:
        /*0888*/ 	.byte	0x04, 0x2f
        /*088a*/ 	.short	(.L_407 - .L_406)
	.align		4
.L_406:
        /*088c*/ 	.word	index@(_ZN2at6native27unrolled_elementwise_kernelIZZZNS0_22reciprocal_kernel_cudaERNS_18TensorIteratorBaseEENKUlvE_clEvENKUlvE_clEvEUldE_St5arrayIPcLm2EELi4E23TrivialOffsetCalculatorILi1EjESB_NS0_6memory12LoadWithCastILi1EEENSC_13StoreWithCastILi1EEEEEviT_T0_T2_T3_T4_T5_)
        /*0890*/ 	.word	0x00000022


	//----- nvinfo : EIATTR_FRAME_SIZE
	.align		4
.L_407:
        /*0894*/ 	.byte	0x04, 0x11
        /*0896*/ 	.short	(.L_409 - .L_408)
	.align		4
.L_408:
        /*0898*/ 	.word	index@($__internal_19_$__cuda_sm20_dblrcp_rn_slowpath_v3)
        /*089c*/ 	.word	0x00000000


	//----- nvinfo : EIATTR_FRAME_SIZE
	.align		4
.L_409:
        /*08a0*/ 	.byte	0x04, 0x11
        /*08a2*/ 	.short	(.L_411 - .L_410)
	.align		4
.L_410:
        /*08a4*/ 	.word	index@(_ZN2at6native27unrolled_elementwise_kernelIZZZNS0_22reciprocal_kernel_cudaERNS_18TensorIteratorBaseEENKUlvE_clEvENKUlvE_clEvEUldE_St5arrayIPcLm2EELi4E23TrivialOffsetCalculatorILi1EjESB_NS0_6memory12LoadWithCastILi1EEENSC_13StoreWithCastILi1EEEEEviT_T0_T2_T3_T4_T5_)
        /*08a8*/ 	.word	0x00000000


	//----- nvinfo : EIATTR_REGCOUNT
	.align		4
.L_411:
        /*08ac*/ 	.byte	0x04, 0x2f
        /*08ae*/ 	.short	(.L_413 - .L_412)
	.align		4
.L_412:
        /*08b0*/ 	.word	index@(_ZN2at6native18elementwise_kernelILi128ELi4EZNS0_15gpu_kernel_implIZZZNS0_22reciprocal_kernel_cudaERNS_18TensorIteratorBaseEENKUlvE_clEvENKUlvE_clEvEUldE_EEvS4_RKT_EUliE_EEviT1_)
        /*08b4*/ 	.word	0x00000018


	//----- nvinfo : EIATTR_FRAME_SIZE
	.align		4
.L_413:
        /*08b8*/ 	.byte	0x04, 0x11
        /*08ba*/ 	.short	(.L_415 - .L_414)
	.align		4
.L_414:
        /*08bc*/ 	.word	index@($__internal_18_$__cuda_sm20_dblrcp_rn_slowpath_v3)
        /*08c0*/ 	.word	0x00000000


	//----- nvinfo : EIATTR_FRAME_SIZE
	.align		4
.L_415:
        /*08c4*/ 	.byte	0x04, 0x11
        /*08c6*/ 	.short	(.L_417 - .L_416)
	.align		4
.L_416:
        /*08c8*/ 	.word	index@(_ZN2at6native18elementwise_kernelILi128ELi4EZNS0_15gpu_kernel_implIZZZNS0_22reciprocal_kernel_cudaERNS_18TensorIteratorBaseEENKUlvE_clEvENKUlvE_clEvEUldE_EEvS4_RKT_EUliE_EEviT1_)
        /*08cc*/ 	.word	0x00000000


	//----- nvinfo : EIATTR_REGCOUNT
	.align		4
.L_417:
        /*08d0*/ 	.byte	0x04, 0x2f
        /*08d2*/ 	.short	(.L_419 - .L_418)
	.align		4
.L_418:
        /*08d4*/ 	.word	index@(_ZN2at6native29vectorized_elementwise_kernelILi8EZZZNS0_22reciprocal_kernel_cudaERNS_18TensorIteratorBaseEENKUlvE_clEvENKUlvE0_clEvEUlfE_St5arrayIPcLm2EEEEviT0_T1_)
        /*08d8*/ 	.word	0x00000004


	//----- nvinfo : EIATTR_FRAME_SIZE
	.align		4
.L_419:
        /*08dc*/ 	.byte	0x04, 0x11
        /*08de*/ 	.short	(.L_421 - .L_420)
	.align		4
.L_420:
        /*08e0*/ 	.word	index@(_ZN2at6native29vectorized_elementwise_kernelILi8EZZZNS0_22reciprocal_kernel_cudaERNS_18TensorIteratorBaseEENKUlvE_clEvENKUlvE0_clEvEUlfE_St5arrayIPcLm2EEEEviT0_T1_)
        /*08e4*/ 	.word	0x00000000


	//----- nvinfo : EIATTR_REGCOUNT
	.align		4
.L_421:
        /*08e8*/ 	.byte	0x04, 0x2f
        /*08ea*/ 	.short	(.L_423 - .L_422)
	.align		4
.L_422:
        /*08ec*/ 	.word	index@(_ZN2at6native29vectorized_elementwise_kernelILi4EZZZNS0_22reciprocal_kernel_cudaERNS_18TensorIteratorBaseEENKUlvE_clEvENKUlvE0_clEvEUlfE_St5arrayIPcLm2EEEEviT0_T1_)
        /*08f0*/ 	.word	0x00000020


	//----- nvinfo : EIATTR_FRAME_SIZE
	.align		4
.L_423:
        /*08f4*/ 	.byte	0x04, 0x11
        /*08f6*/ 	.short	(.L_425 - .L_424)
	.align		4
.L_424:
        /*08f8*/ 	.word	index@(_ZN2at6native29vectorized_elementwise_kernelILi4EZZZNS0_22reciprocal_kernel_cudaERNS_18TensorIteratorBaseEENKUlvE_clEvENKUlvE0_clEvEUlfE_St5arrayIPcLm2EEEEviT0_T1_)
        /*08fc*/ 	.word	0x00000000


	//----- nvinfo : EIATTR_REGCOUNT
	.align		4
.L_425:
        /*0900*/ 	.byte	0x04, 0x2f
        /*0902*/ 	.short	(.L_427 - .L_426)
	.align		4
.L_426:
        /*0904*/ 	.word	index@(_ZN2at6native29vectorized_elementwise_kernelILi2EZZZNS0_22reciprocal_kernel_cudaERNS_18TensorIteratorBaseEENKUlvE_clEvENKUlvE0_clEvEUlfE_St5arrayIPcLm2EEEEviT0_T1_)
        /*0908*/ 	.word	0x00000020


	//----- nvinfo : EIATTR_FRAME_SIZE
	.align		4
.L_427:
        /*090c*/ 	.byte	0x04, 0x11
        /*090e*/ 	.short	(.L_429 - .L_428)
	.align		4
.L_428:
        /*0910*/ 	.word	index@(_ZN2at6native29vectorized_elementwise_kernelILi2EZZZNS0_22reciprocal_kernel_cudaERNS_18TensorIteratorBaseEENKUlvE_clEvENKUlvE0_clEvEUlfE_St5arrayIPcLm2EEEEviT0_T1_)
        /*0914*/ 	.word	0x00000000


	//----- nvinfo : EIATTR_REGCOUNT
	.align		4
.L_429:
        /*0918*/ 	.byte	0x04, 0x2f
        /*091a*/ 	.short	(.L_431 - .L_430)
	.align		4
.L_430:
        /*091c*/ 	.word	index@(_ZN2at6native27unrolled_elementwise_kernelIZZZNS0_22reciprocal_kernel_cudaERNS_18TensorIteratorBaseEENKUlvE_clEvENKUlvE0_clEvEUlfE_St5arrayIPcLm2EELi4E23TrivialOffsetCalculatorILi1EjESB_NS0_6memory15LoadWithoutCastENSC_16StoreWithoutCastEEEviT_T0_T2_T3_T4_T5_)
        /*0920*/ 	.word	0x00000018


	//----- nvinfo : EIATTR_FRAME_SIZE
	.align		4
.L_431:
        /*0924*/ 	.byte	0x04, 0x11
        /*0926*/ 	.short	(.L_433 - .L_432)
	.align		4
.L_432:
        /*0928*/ 	.word	index@(_ZN2at6native27unrolled_elementwise_kernelIZZZNS0_22reciprocal_kernel_cudaERNS_18TensorIteratorBaseEENKUlvE_clEvENKUlvE0_clEvEUlfE_St5arrayIPcLm2EELi4E23TrivialOffsetCalculatorILi1EjESB_NS0_6memory15LoadWithoutCastENSC_16StoreWithoutCastEEEviT_T0_T2_T3_T4_T5_)
        /*092c*/ 	.word	0x00000000


	//----- nvinfo : EIATTR_REGCOUNT
	.align		4
.L_433:
        /*0930*/ 	.byte	0x04, 0x2f
        /*0932*/ 	.short	(.L_435 - .L_434)
	.align		4
.L_434:
        /*0934*/ 	.word	index@(_ZN2at6native18elementwise_kernelILi128ELi2EZNS0_22gpu_kernel_impl_nocastIZZZNS0_22reciprocal_kernel_cudaERNS_18TensorIteratorBaseEENKUlvE_clEvENKUlvE0_clEvEUlfE_EEvS4_RKT_EUliE_EEviT1_)
        /*0938*/ 	.word	0x00000014


	//----- nvinfo : EIATTR_FRAME_SIZE
	.align		4
.L_435:
        /*093c*/ 	.byte	0x04, 0x11
        /*093e*/ 	.short	(.L_437 - .L_436)
	.align		4
.L_436:
        /*0940*/ 	.word	index@(_ZN2at6native18elementwise_kernelILi128ELi2EZNS0_22gpu_kernel_impl_nocastIZZZNS0_22reciprocal_kernel_cudaERNS_18TensorIteratorBaseEENKUlvE_clEvENKUlvE0_clEvEUlfE_EEvS4_RKT_EUliE_EEviT1_)
        /*0944*/ 	.word	0x00000000


	//----- nvinfo : EIATTR_REGCOUNT
	.align		4
.L_437:
        /*0948*/ 	.byte	0x04, 0x2f
        /*094a*/ 	.short	(.L_439 - .L_438)
	.align		4
.L_438:
        /*094c*/ 	.word	index@(_ZN2at6native27unrolled_elementwise_kernelIZZZNS0_22reciprocal_kernel_cudaERNS_18TensorIteratorBaseEENKUlvE_clEvENKUlvE0_clEvEUlfE_St5arrayIPcLm2EELi4E23TrivialOffsetCalculatorILi1EjESB_NS0_6memory12LoadWithCastILi1EEENSC_13StoreWithCastILi1EEEEEviT_T0_T2_T3_T4_T5_)
        /*0950*/ 	.word	0x0000001c


	//----- nvinfo : EIATTR_FRAME_SIZE
	.align		4
.L_439:
        /*0954*/ 	.byte	0x04, 0x11
        /*0956*/ 	.short	(.L_441 - .L_440)
	.align		4
.L_440:
        /*0958*/ 	.word	index@(_ZN2at6native27unrolled_elementwise_kernelIZZZNS0_22reciprocal_kernel_cudaERNS_18TensorIteratorBaseEENKUlvE_clEvENKUlvE0_clEvEUlfE_St5arrayIPcLm2EELi4E23TrivialOffsetCalculatorILi1EjESB_NS0_6memory12LoadWithCastILi1EEENSC_13StoreWithCastILi1EEEEEviT_T0_T2_T3_T4_T5_)
        /*095c*/ 	.word	0x00000000


	//----- nvinfo : EIATTR_REGCOUNT
	.align		4
.L_441:
        /*0960*/ 	.byte	0x04, 0x2f
        /*0962*/ 	.short	(.L_443 - .L_442)
	.align		4
.L_442:
        /*0964*/ 	.word	index@(_ZN2at6native18elementwise_kernelILi128ELi4EZNS0_15gpu_kernel_implIZZZNS0_22reciprocal_kernel_cudaERNS_18TensorIteratorBaseEENKUlvE_clEvENKUlvE0_clEvEUlfE_EEvS4_RKT_EUliE_EEviT1_)
        /*0968*/ 	.word	0x00000018


	//----- nvinfo : EIATTR_FRAME_SIZE
	.align		4
.L_443:
        /*096c*/ 	.byte	0x04, 0x11
        /*096e*/ 	.short	(.L_445 - .L_444)
	.align		4
.L_444:
        /*0970*/ 	.word	index@(_ZN2at6native18elementwise_kernelILi128ELi4EZNS0_15gpu_kernel_implIZZZNS0_22reciprocal_kernel_cudaERNS_18TensorIteratorBaseEENKUlvE_clEvENKUlvE0_clEvEUlfE_EEvS4_RKT_EUliE_EEviT1_)
        /*0974*/ 	.word	0x00000000


	//----- nvinfo : EIATTR_REGCOUNT
	.align		4
.L_445:
        /*0978*/ 	.byte	0x04, 0x2f
        /*097a*/ 	.short	(.L_447 - .L_446)
	.align		4
.L_446:
        /*097c*/ 	.word	index@(_ZN2at6native29vectorized_elementwise_kernelILi8EZZZNS0_22reciprocal_kernel_cudaERNS_18TensorIteratorBaseEENKUlvE_clEvENKUlvE1_clEvEUlN3c107complexIdEEE_St5arrayIPcLm2EEEEviT0_T1_)
        /*0980*/ 	.word	0x00000004


	//----- nvinfo : EIATTR_FRAME_SIZE
	.align		4
.L_447:
        /*0984*/ 	.byte	0x04, 0x11
        /*0986*/ 	.short	(.L_449 - .L_448)
	.align		4
.L_448:
        /*0988*/ 	.word	index@(_ZN2at6native29vectorized_elementwise_kernelILi8EZZZNS0_22reciprocal_kernel_cudaERNS_18TensorIteratorBaseEENKUlvE_clEvENKUlvE1_clEvEUlN3c107complexIdEEE_St5arrayIPcLm2EEEEviT0_T1_)
        /*098c*/ 	.word	0x00000000


	//----- nvinfo : EIATTR_REGCOUNT
	.align		4
.L_449:
        /*0990*/ 	.byte	0x04, 0x2f
        /*0992*/ 	.short	(.L_451 - .L_450)
	.align		4
.L_450:
        /*0994*/ 	.word	index@(_ZN2at6native29vectorized_elementwise_kernelILi4EZZZNS0_22reciprocal_kernel_cudaERNS_18TensorIteratorBaseEENKUlvE_clEvENKUlvE1_clEvEUlN3c107complexIdEEE_St5arrayIPcLm2EEEEviT0_T1_)
        /*0998*/ 	.word	0x0000003c


	//----- nvinfo : EIATTR_FRAME_SIZE
	.align		4
.L_451:
        /*099c*/ 	.byte	0x04, 0x11
        /*099e*/ 	.short	(.L_453 - .L_452)
	.align		4
.L_452:
        /*09a0*/ 	.word	index@($__internal_17_$__cuda_sm20_div_rn_f64_full)
        /*09a4*/ 	.word	0x00000000


	//----- nvinfo : EIATTR_FRAME_SIZE
	.align		4
.L_453:
        /*09a8*/ 	.byte	0x04, 0x11
        /*09aa*/ 	.short	(.L_455 - .L_454)
	.align		4
.L_454:
        /*09ac*/ 	.word	index@($__internal_16_$__cuda_sm20_dblrcp_rn_slowpath_v3)
        /*09b0*/ 	.word	0x00000000


	//----- nvinfo : EIATTR_FRAME_SIZE
	.align		4
.L_455:
        /*09b4*/ 	.byte	0x04, 0x11
        /*09b6*/ 	.short	(.L_457 - .L_456)
	.align		4
.L_456:
        /*09b8*/ 	.word	index@(_ZN2at6native29vectorized_elementwise_kernelILi4EZZZNS0_22reciprocal_kernel_cudaERNS_18TensorIteratorBaseEENKUlvE_clEvENKUlvE1_clEvEUlN3c107complexIdEEE_St5arrayIPcLm2EEEEviT0_T1_)
        /*09bc*/ 	.word	0x00000000


	//----- nvinfo : EIATTR_REGCOUNT
	.align		4
.L_457:
        /*09c0*/ 	.byte	0x04, 0x2f
        /*09c2*/ 	.short	(.L_459 - .L_458)
	.align		4
.L_458:
        /*09c4*/ 	.word	index@(_ZN2at6native29vectorized_elementwise_kernelILi2EZZZNS0_22reciprocal_kernel_cudaERNS_18TensorIteratorBaseEENKUlvE_clEvENKUlvE1_clEvEUlN3c107complexIdEEE_St5arrayIPcLm2EEEEviT0_T1_)
        /*09c8*/ 	.word	0x0000003c


	//----- nvinfo : EIATTR_FRAME_SIZE
	.align		4
.L_459:
        /*09cc*/ 	.byte	0x04, 0x11
        /*09ce*/ 	.short	(.L_461 - .L_460)
	.align		4
.L_460:
        /*09d0*/ 	.word	index@($__internal_15_$__cuda_sm20_div_rn_f64_full)
        /*09d4*/ 	.word	0x00000000


	//----- nvinfo : EIATTR_FRAME_SIZE
	.align		4
.L_461:
        /*09d8*/ 	.byte	0x04, 0x11
        /*09da*/ 	.short	(.L_463 - .L_462)
	.align		4
.L_462:
        /*09dc*/ 	.word	index@($__internal_14_$__cuda_sm20_dblrcp_rn_slowpath_v3)
        /*09e0*/ 	.word	0x00000000


	//----- nvinfo : EIATTR_FRAME_SIZE
	.align		4
.L_463:
        /*09e4*/ 	.byte	0x04, 0x11
        /*09e6*/ 	.short	(.L_465 - .L_464)
	.align		4
.L_464:
        /*09e8*/ 	.word	index@(_ZN2at6native29vectorized_elementwise_kernelILi2EZZZNS0_22reciprocal_kernel_cudaERNS_18TensorIteratorBaseEENKUlvE_clEvENKUlvE1_clEvEUlN3c107complexIdEEE_St5arrayIPcLm2EEEEviT0_T1_)
        /*09ec*/ 	.word	0x00000000


	//----- nvinfo : EIATTR_REGCOUNT
	.align		4
.L_465:
        /*09f0*/ 	.byte	0x04, 0x2f
        /*09f2*/ 	.short	(.L_467 - .L_466)
	.align		4
.L_466:
        /*09f4*/ 	.word	index@(_ZN2at6native27unrolled_elementwise_kernelIZZZNS0_22reciprocal_kernel_cudaERNS_18TensorIteratorBaseEENKUlvE_clEvENKUlvE1_clEvEUlN3c107complexIdEEE_St5arrayIPcLm2EELi4E23TrivialOffsetCalculatorILi1EjESE_NS0_6memory15LoadWithoutCastENSF_16StoreWithoutCastEEEviT_T0_T2_T3_T4_T5_)
        /*09f8*/ 	.word	0x00000030


	//----- nvinfo : EIATTR_FRAME_SIZE
	.align		4
.L_467:
        /*09fc*/ 	.byte	0x04, 0x11
        /*09fe*/ 	.short	(.L_469 - .L_468)
	.align		4
.L_468:
        /*0a00*/ 	.word	index@($__internal_13_$__cuda_sm20_div_rn_f64_full)
        /*0a04*/ 	.word	0x00000000


	//----- nvinfo : EIATTR_FRAME_SIZE
	.align		4
.L_469:
        /*0a08*/ 	.byte	0x04, 0x11
        /*0a0a*/ 	.short	(.L_471 - .L_470)
	.align		4
.L_470:
        /*0a0c*/ 	.word	index@($__internal_12_$__cuda_sm20_dblrcp_rn_slowpath_v3)
        /*0a10*/ 	.word	0x00000000


	//----- nvinfo : EIATTR_FRAME_SIZE
	.align		4
.L_471:
        /*0a14*/ 	.byte	0x04, 0x11
        /*0a16*/ 	.short	(.L_473 - .L_472)
	.align		4
.L_472:
        /*0a18*/ 	.word	index@(_ZN2at6native27unrolled_elementwise_kernelIZZZNS0_22reciprocal_kernel_cudaERNS_18TensorIteratorBaseEENKUlvE_clEvENKUlvE1_clEvEUlN3c107complexIdEEE_St5arrayIPcLm2EELi4E23TrivialOffsetCalculatorILi1EjESE_NS0_6memory15LoadWithoutCastENSF_16StoreWithoutCastEEEviT_T0_T2_T3_T4_T5_)
        /*0a1c*/ 	.word	0x00000000


	//----- nvinfo : EIATTR_REGCOUNT
	.align		4
.L_473:
        /*0a20*/ 	.byte	0x04, 0x2f
        /*0a22*/ 	.short	(.L_475 - .L_474)
	.align		4
.L_474:
        /*0a24*/ 	.word	index@(_ZN2at6native18elementwise_kernelILi128ELi2EZNS0_22gpu_kernel_impl_nocastIZZZNS0_22reciprocal_kernel_cudaERNS_18TensorIteratorBaseEENKUlvE_clEvENKUlvE1_clEvEUlN3c107complexIdEEE_EEvS4_RKT_EUliE_EEviT1_)
        /*0a28*/ 	.word	0x00000022


	//----- nvinfo : EIATTR_FRAME_SIZE
	.align		4
.L_475:
        /*0a2c*/ 	.byte	0x04, 0x11
        /*0a2e*/ 	.short	(.L_477 - .L_476)
	.align		4
.L_476:
        /*0a30*/ 	.word	index@($__internal_11_$__cuda_sm20_div_rn_f64_full)
        /*0a34*/ 	.word	0x00000000


	//----- nvinfo : EIATTR_FRAME_SIZE
	.align		4
.L_477:
        /*0a38*/ 	.byte	0x04, 0x11
        /*0a3a*/ 	.short	(.L_479 - .L_478)
	.align		4
.L_478:
        /*0a3c*/ 	.word	index@($__internal_10_$__cuda_sm20_dblrcp_rn_slowpath_v3)
        /*0a40*/ 	.word	0x00000000


	//----- nvinfo : EIATTR_FRAME_SIZE
	.align		4
.L_479:
        /*0a44*/ 	.byte	0x04, 0x11
        /*0a46*/ 	.short	(.L_481 - .L_480)
	.align		4
.L_480:
        /*0a48*/ 	.word	index@(_ZN2at6native18elementwise_kernelILi128ELi2EZNS0_22gpu_kernel_impl_nocastIZZZNS0_22reciprocal_kernel_cudaERNS_18TensorIteratorBaseEENKUlvE_clEvENKUlvE1_clEvEUlN3c107complexIdEEE_EEvS4_RKT_EUliE_EEviT1_)
        /*0a4c*/ 	.word	0x00000000


	//----- nvinfo : EIATTR_REGCOUNT
	.align		4
.L_481:
        /*0a50*/ 	.byte	0x04, 0x2f
        /*0a52*/ 	.short	(.L_483 - .L_482)
	.align		4
.L_482:
        /*0a54*/ 	.word	index@(_ZN2at6native27unrolled_elementwise_kernelIZZZNS0_22reciprocal_kernel_cudaERNS_18TensorIteratorBaseEENKUlvE_clEvENKUlvE1_clEvEUlN3c107complexIdEEE_St5arrayIPcLm2EELi4E23TrivialOffsetCalculatorILi1EjESE_NS0_6memory12LoadWithCastILi1EEENSF_13StoreWithCastILi1EEEEEviT_T0_T2_T3_T4_T5_)
        /*0a58*/ 	.word	0x0000002e


	//----- nvinfo : EIATTR_FRAME_SIZE
	.align		4
.L_483:
        /*0a5c*/ 	.byte	0x04, 0x11
        /*0a5e*/ 	.short	(.L_485 - .L_484)
	.align		4
.L_484:
        /*0a60*/ 	.word	index@($__internal_9_$__cuda_sm20_div_rn_f64_full)
        /*0a64*/ 	.word	0x00000000


	//----- nvinfo : EIATTR_FRAME_SIZE
	.align		4
.L_485:
        /*0a68*/ 	.byte	0x04, 0x11
        /*0a6a*/ 	.short	(.L_487 - .L_486)
	.align		4
.L_486:
        /*0a6c*/ 	.word	index@($__internal_8_$__cuda_sm20_dblrcp_rn_slowpath_v3)
        /*0a70*/ 	.word	0x00000000


	//----- nvinfo : EIATTR_FRAME_SIZE
	.align		4
.L_487:
        /*0a74*/ 	.byte	0x04, 0x11
        /*0a76*/ 	.short	(.L_489 - .L_488)
	.align		4
.L_488:
        /*0a78*/ 	.word	index@(_ZN2at6native27unrolled_elementwise_kernelIZZZNS0_22reciprocal_kernel_cudaERNS_18TensorIteratorBaseEENKUlvE_clEvENKUlvE1_clEvEUlN3c107complexIdEEE_St5arrayIPcLm2EELi4E23TrivialOffsetCalculatorILi1EjESE_NS0_6memory12LoadWithCastILi1EEENSF_13StoreWithCastILi1EEEEEviT_T0_T2_T3_T4_T5_)
        /*0a7c*/ 	.word	0x00000000


	//----- nvinfo : EIATTR_REGCOUNT
	.align		4
.L_489:
        /*0a80*/ 	.byte	0x04, 0x2f
        /*0a82*/ 	.short	(.L_491 - .L_490)
	.align		4
.L_490:
        /*0a84*/ 	.word	index@(_ZN2at6native18elementwise_kernelILi128ELi4EZNS0_15gpu_kernel_implIZZZNS0_22reciprocal_kernel_cudaERNS_18TensorIteratorBaseEENKUlvE_clEvENKUlvE1_clEvEUlN3c107complexIdEEE_EEvS4_RKT_EUliE_EEviT1_)
        /*0a88*/ 	.word	0x00000020


	//----- nvinfo : EIATTR_FRAME_SIZE
	.align		4
.L_491:
        /*0a8c*/ 	.byte	0x04, 0x11
        /*0a8e*/ 	.short	(.L_493 - .L_492)
	.align		4
.L_492:
        /*0a90*/ 	.word	index@($__internal_7_$__cuda_sm20_div_rn_f64_full)
        /*0a94*/ 	.word	0x00000000


	//----- nvinfo : EIATTR_FRAME_SIZE
	.align		4
.L_493:
        /*0a98*/ 	.byte	0x04, 0x11
        /*0a9a*/ 	.short	(.L_495 - .L_494)
	.align		4
.L_494:
        /*0a9c*/ 	.word	index@($__internal_6_$__cuda_sm20_dblrcp_rn_slowpath_v3)
        /*0aa0*/ 	.word	0x00000000


	//----- nvinfo : EIATTR_FRAME_SIZE
	.align		4
.L_495:
        /*0aa4*/ 	.byte	0x04, 0x11
        /*0aa6*/ 	.short	(.L_497 - .L_496)
	.align		4
.L_496:
        /*0aa8*/ 	.word	index@(_ZN2at6native18elementwise_kernelILi128ELi4EZNS0_15gpu_kernel_implIZZZNS0_22reciprocal_kernel_cudaERNS_18TensorIteratorBaseEENKUlvE_clEvENKUlvE1_clEvEUlN3c107complexIdEEE_EEvS4_RKT_EUliE_EEviT1_)
        /*0aac*/ 	.word	0x00000000


	//----- nvinfo : EIATTR_REGCOUNT
	.align		4
.L_497:
        /*0ab0*/ 	.byte	0x04, 0x2f
        /*0ab2*/ 	.short	(.L_499 - .L_498)
	.align		4
.L_498:
        /*0ab4*/ 	.word	index@(_ZN2at6native29vectorized_elementwise_kernelILi8EZZZNS0_22reciprocal_kernel_cudaERNS_18TensorIteratorBaseEENKUlvE_clEvENKUlvE2_clEvEUlN3c107complexIfEEE_St5arrayIPcLm2EEEEviT0_T1_)
        /*0ab8*/ 	.word	0x00000004


	//----- nvinfo : EIATTR_FRAME_SIZE
	.align		4
.L_499:
        /*0abc*/ 	.byte	0x04, 0x11
        /*0abe*/ 	.short	(.L_501 - .L_500)
	.align		4
.L_500:
        /*0ac0*/ 	.word	index@(_ZN2at6native29vectorized_elementwise_kernelILi8EZZZNS0_22reciprocal_kernel_cudaERNS_18TensorIteratorBaseEENKUlvE_clEvENKUlvE2_clEvEUlN3c107complexIfEEE_St5arrayIPcLm2EEEEviT0_T1_)
        /*0ac4*/ 	.word	0x00000000


	//----- nvinfo : EIATTR_REGCOUNT
	.align		4
.L_501:
        /*0ac8*/ 	.byte	0x04, 0x2f
        /*0aca*/ 	.short	(.L_503 - .L_502)
	.align		4
.L_502:
        /*0acc*/ 	.word	index@(_ZN2at6native29vectorized_elementwise_kernelILi4EZZZNS0_22reciprocal_kernel_cudaERNS_18TensorIteratorBaseEENKUlvE_clEvENKUlvE2_clEvEUlN3c107complexIfEEE_St5arrayIPcLm2EEEEviT0_T1_)
        /*0ad0*/ 	.word	0x00000020


	//----- nvinfo : EIATTR_FRAME_SIZE
	.align		4
.L_503:
        /*0ad4*/ 	.byte	0x04, 0x11
        /*0ad6*/ 	.short	(.L_505 - .L_504)
	.align		4
.L_504:
        /*0ad8*/ 	.word	index@(_ZN2at6native29vectorized_elementwise_kernelILi4EZZZNS0_22reciprocal_kernel_cudaERNS_18TensorIteratorBaseEENKUlvE_clEvENKUlvE2_clEvEUlN3c107complexIfEEE_St5arrayIPcLm2EEEEviT0_T1_)
        /*0adc*/ 	.word	0x00000000


	//----- nvinfo : EIATTR_REGCOUNT
	.align		4
.L_505:
        /*0ae0*/ 	.byte	0x04, 0x2f
        /*0ae2*/ 	.short	(.L_507 - .L_506)
	.align		4
.L_506:
        /*0ae4*/ 	.word	index@(_ZN2at6native29vectorized_elementwise_kernelILi2EZZZNS0_22reciprocal_kernel_cudaERNS_18TensorIteratorBaseEENKUlvE_clEvENKUlvE2_clEvEUlN3c107complexIfEEE_St5arrayIPcLm2EEEEviT0_T1_)
        /*0ae8*/ 	.word	0x00000020


	//----- nvinfo : EIATTR_FRAME_SIZE
	.align		4
.L_507:
        /*0aec*/ 	.byte	0x04, 0x11
        /*0aee*/ 	.short	(.L_509 - .L_508)
	.align		4
.L_508:
        /*0af0*/ 	.word	index@(_ZN2at6native29vectorized_elementwise_kernelILi2EZZZNS0_22reciprocal_kernel_cudaERNS_18TensorIteratorBaseEENKUlvE_clEvENKUlvE2_clEvEUlN3c107complexIfEEE_St5arrayIPcLm2EEEEviT0_T1_)
        /*0af4*/ 	.word	0x00000000


	//----- nvinfo : EIATTR_REGCOUNT
	.align		4
.L_509:
        /*0af8*/ 	.byte	0x04, 0x2f
        /*0afa*/ 	.short	(.L_511 - .L_510)
	.align		4
.L_510:
        /*0afc*/ 	.word	index@(_ZN2at6native27unrolled_elementwise_kernelIZZZNS0_22reciprocal_kernel_cudaERNS_18TensorIteratorBaseEENKUlvE_clEvENKUlvE2_clEvEUlN3c107complexIfEEE_St5arrayIPcLm2EELi4E23TrivialOffsetCalculatorILi1EjESE_NS0_6memory15LoadWithoutCastENSF_16StoreWithoutCastEEEviT_T0_T2_T3_T4_T5_)
        /*0b00*/ 	.word	0x00000018


	//----- nvinfo : EIATTR_FRAME_SIZE
	.align		4
.L_511:
        /*0b04*/ 	.byte	0x04, 0x11
        /*0b06*/ 	.short	(.L_513 - .L_512)
	.align		4
.L_512:
        /*0b08*/ 	.word	index@(_ZN2at6native27unrolled_elementwise_kernelIZZZNS0_22reciprocal_kernel_cudaERNS_18TensorIteratorBaseEENKUlvE_clEvENKUlvE2_clEvEUlN3c107complexIfEEE_St5arrayIPcLm2EELi4E23TrivialOffsetCalculatorILi1EjESE_NS0_6memory15LoadWithoutCastENSF_16StoreWithoutCastEEEviT_T0_T2_T3_T4_T5_)
        /*0b0c*/ 	.word	0x00000000


	//----- nvinfo : EIATTR_REGCOUNT
	.align		4
.L_513:
        /*0b10*/ 	.byte	0x04, 0x2f
        /*0b12*/ 	.short	(.L_515 - .L_514)
	.align		4
.L_514:
        /*0b14*/ 	.word	index@(_ZN2at6native18elementwise_kernelILi128ELi2EZNS0_22gpu_kernel_impl_nocastIZZZNS0_22reciprocal_kernel_cudaERNS_18TensorIteratorBaseEENKUlvE_clEvENKUlvE2_clEvEUlN3c107complexIfEEE_EEvS4_RKT_EUliE_EEviT1_)
        /*0b18*/ 	.word	0x00000014


	//----- nvinfo : EIATTR_FRAME_SIZE
	.align		4
.L_515:
        /*0b1c*/ 	.byte	0x04, 0x11
        /*0b1e*/ 	.short	(.L_517 - .L_516)
	.align		4
.L_516:
        /*0b20*/ 	.word	index@(_ZN2at6native18elementwise_kernelILi128ELi2EZNS0_22gpu_kernel_impl_nocastIZZZNS0_22reciprocal_kernel_cudaERNS_18TensorIteratorBaseEENKUlvE_clEvENKUlvE2_clEvEUlN3c107complexIfEEE_EEvS4_RKT_EUliE_EEviT1_)
        /*0b24*/ 	.word	0x00000000


	//----- nvinfo : EIATTR_REGCOUNT
	.align		4
.L_517:
        /*0b28*/ 	.byte	0x04, 0x2f
        /*0b2a*/ 	.short	(.L_519 - .L_518)
	.align		4
.L_518:
        /*0b2c*/ 	.word	index@(_ZN2at6native27unrolled_elementwise_kernelIZZZNS0_22reciprocal_kernel_cudaERNS_18TensorIteratorBaseEENKUlvE_clEvENKUlvE2_clEvEUlN3c107complexIfEEE_St5arrayIPcLm2EELi4E23TrivialOffsetCalculatorILi1EjESE_NS0_6memory12LoadWithCastILi1EEENSF_13StoreWithCastILi1EEEEEviT_T0_T2_T3_T4_T5_)
        /*0b30*/ 	.word	0x00000020


	//----- nvinfo : EIATTR_FRAME_SIZE
	.align		4
.L_519:
        /*0b34*/ 	.byte	0x04, 0x11
        /*0b36*/ 	.short	(.L_521 - .L_520)
	.align		4
.L_520:
        /*0b38*/ 	.word	index@(_ZN2at6native27unrolled_elementwise_kernelIZZZNS0_22reciprocal_kernel_cudaERNS_18TensorIteratorBaseEENKUlvE_clEvENKUlvE2_clEvEUlN3c107complexIfEEE_St5arrayIPcLm2EELi4E23TrivialOffsetCalculatorILi1EjESE_NS0_6memory12LoadWithCastILi1EEENSF_13StoreWithCastILi1EEEEEviT_T0_T2_T3_T4_T5_)
        /*0b3c*/ 	.word	0x00000000


	//----- nvinfo : EIATTR_REGCOUNT
	.align		4
.L_521:
        /*0b40*/ 	.byte	0x04, 0x2f
        /*0b42*/ 	.short	(.L_523 - .L_522)
	.align		4
.L_522:
        /*0b44*/ 	.word	index@(_ZN2at6native18elementwise_kernelILi128ELi4EZNS0_15gpu_kernel_implIZZZNS0_22reciprocal_kernel_cudaERNS_18TensorIteratorBaseEENKUlvE_clEvENKUlvE2_clEvEUlN3c107complexIfEEE_EEvS4_RKT_EUliE_EEviT1_)
        /*0b48*/ 	.word	0x00000018


	//----- nvinfo : EIATTR_FRAME_SIZE
	.align		4
.L_523:
        /*0b4c*/ 	.byte	0x04, 0x11
        /*0b4e*/ 	.short	(.L_525 - .L_524)
	.align		4
.L_524:
        /*0b50*/ 	.word	index@(_ZN2at6native18elementwise_kernelILi128ELi4EZNS0_15gpu_kernel_implIZZZNS0_22reciprocal_kernel_cudaERNS_18TensorIteratorBaseEENKUlvE_clEvENKUlvE2_clEvEUlN3c107complexIfEEE_EEvS4_RKT_EUliE_EEviT1_)
        /*0b54*/ 	.word	0x00000000


	//----- nvinfo : EIATTR_REGCOUNT
	.align		4
.L_525:
        /*0b58*/ 	.byte	0x04, 0x2f
        /*0b5a*/ 	.short	(.L_527 - .L_526)
	.align		4
.L_526:
        /*0b5c*/ 	.word	index@(_ZN2at6native29vectorized_elementwise_kernelILi8EZZZNS0_22reciprocal_kernel_cudaERNS_18TensorIteratorBaseEENKUlvE_clEvENKUlvE3_clEvEUlN3c104HalfEE_St5arrayIPcLm2EEEEviT0_T1_)
        /*0b60*/ 	.word	0x00000004


	//----- nvinfo : EIATTR_FRAME_SIZE
	.align		4
.L_527:
        /*0b64*/ 	.byte	0x04, 0x11
        /*0b66*/ 	.short	(.L_529 - .L_528)
	.align		4
.L_528:
        /*0b68*/ 	.word	index@(_ZN2at6native29vectorized_elementwise_kernelILi8EZZZNS0_22reciprocal_kernel_cudaERNS_18TensorIteratorBaseEENKUlvE_clEvENKUlvE3_clEvEUlN3c104HalfEE_St5arrayIPcLm2EEEEviT0_T1_)
        /*0b6c*/ 	.word	0x00000000


	//----- nvinfo : EIATTR_REGCOUNT
	.align		4
.L_529:
        /*0b70*/ 	.byte	0x04, 0x2f
        /*0b72*/ 	.short	(.L_531 - .L_530)
	.align		4
.L_530:
        /*0b74*/ 	.word	index@(_ZN2at6native29vectorized_elementwise_kernelILi4EZZZNS0_22reciprocal_kernel_cudaERNS_18TensorIteratorBaseEENKUlvE_clEvENKUlvE3_clEvEUlN3c104HalfEE_St5arrayIPcLm2EEEEviT0_T1_)
        /*0b78*/ 	.word	0x00000022


	//----- nvinfo : EIATTR_FRAME_SIZE
	.align		4
.L_531:
        /*0b7c*/ 	.byte	0x04, 0x11
        /*0b7e*/ 	.short	(.L_533 - .L_532)
	.align		4
.L_532:
        /*0b80*/ 	.word	index@(_ZN2at6native29vectorized_elementwise_kernelILi4EZZZNS0_22reciprocal_kernel_cudaERNS_18TensorIteratorBaseEENKUlvE_clEvENKUlvE3_clEvEUlN3c104HalfEE_St5arrayIPcLm2EEEEviT0_T1_)
        /*0b84*/ 	.word	0x00000000


	//----- nvinfo : EIATTR_REGCOUNT
	.align		4
.L_533:
        /*0b88*/ 	.byte	0x04, 0x2f
        /*0b8a*/ 	.short	(.L_535 - .L_534)
	.align		4
.L_534:
        /*0b8c*/ 	.word	index@(_ZN2at6native29vectorized_elementwise_kernelILi2EZZZNS0_22reciprocal_kernel_cudaERNS_18TensorIteratorBaseEENKUlvE_clEvENKUlvE3_clEvEUlN3c104HalfEE_St5arrayIPcLm2EEEEviT0_T1_)
        /*0b90*/ 	.word	0x00000022


	//----- nvinfo : EIATTR_FRAME_SIZE
	.align		4
.L_535:
        /*0b94*/ 	.byte	0x04, 0x11
        /*0b96*/ 	.short	(.L_537 - .L_536)
	.align		4
.L_536:
        /*0b98*/ 	.word	index@(_ZN2at6native29vectorized_elementwise_kernelILi2EZZZNS0_22reciprocal_kernel_cudaERNS_18TensorIteratorBaseEENKUlvE_clEvENKUlvE3_clEvEUlN3c104HalfEE_St5arrayIPcLm2EEEEviT0_T1_)
        /*0b9c*/ 	.word	0x00000000


	//----- nvinfo : EIATTR_REGCOUNT
	.align		4
.L_537:
        /*0ba0*/ 	.byte	0x04, 0x2f
        /*0ba2*/ 	.short	(.L_539 - .L_538)
	.align		4
.L_538:
        /*0ba4*/ 	.word	index@(_ZN2at6native27unrolled_elementwise_kernelIZZZNS0_22reciprocal_kernel_cudaERNS_18TensorIteratorBaseEENKUlvE_clEvENKUlvE3_clEvEUlN3c104HalfEE_St5arrayIPcLm2EELi4E23TrivialOffsetCalculatorILi1EjESD_NS0_6memory15LoadWithoutCastENSE_16StoreWithoutCastEEEviT_T0_T2_T3_T4_T5_)
        /*0ba8*/ 	.word	0x00000016


	//----- nvinfo : EIATTR_FRAME_SIZE
	.align		4
.L_539:
        /*0bac*/ 	.byte	0x04, 0x11
        /*0bae*/ 	.short	(.L_541 - .L_540)
	.align		4
.L_540:
        /*0bb0*/ 	.word	index@(_ZN2at6native27unrolled_elementwise_kernelIZZZNS0_22reciprocal_kernel_cudaERNS_18TensorIteratorBaseEENKUlvE_clEvENKUlvE3_clEvEUlN3c104HalfEE_St5arrayIPcLm2EELi4E23TrivialOffsetCalculatorILi1EjESD_NS0_6memory15LoadWithoutCastENSE_16StoreWithoutCastEEEviT_T0_T2_T3_T4_T5_)
        /*0bb4*/ 	.word	0x00000000


	//----- nvinfo : EIATTR_REGCOUNT
	.align		4
.L_541:
        /*0bb8*/ 	.byte	0x04, 0x2f
        /*0bba*/ 	.short	(.L_543 - .L_542)
	.align		4
.L_542:
        /*0bbc*/ 	.word	index@(_ZN2at6native18elementwise_kernelILi128ELi4EZNS0_22gpu_kernel_impl_nocastIZZZNS0_22reciprocal_kernel_cudaERNS_18TensorIteratorBaseEENKUlvE_clEvENKUlvE3_clEvEUlN3c104HalfEE_EEvS4_RKT_EUliE_EEviT1_)
        /*0bc0*/ 	.word	0x00000014


	//----- nvinfo : EIATTR_FRAME_SIZE
	.align		4
.L_543:
        /*0bc4*/ 	.byte	0x04, 0x11
        /*0bc6*/ 	.short	(.L_545 - .L_544)
	.align		4
.L_544:
        /*0bc8*/ 	.word	index@(_ZN2at6native18elementwise_kernelILi128ELi4EZNS0_22gpu_kernel_impl_nocastIZZZNS0_22reciprocal_kernel_cudaERNS_18TensorIteratorBaseEENKUlvE_clEvENKUlvE3_clEvEUlN3c104HalfEE_EEvS4_RKT_EUliE_EEviT1_)
        /*0bcc*/ 	.word	0x00000000


	//----- nvinfo : EIATTR_REGCOUNT
	.align		4
.L_545:
        /*0bd0*/ 	.byte	0x04, 0x2f
        /*0bd2*/ 	.short	(.L_547 - .L_546)
	.align		4
.L_546:
        /*0bd4*/ 	.word	index@(_ZN2at6native27unrolled_elementwise_kernelIZZZNS0_22reciprocal_kernel_cudaERNS_18TensorIteratorBaseEENKUlvE_clEvENKUlvE3_clEvEUlN3c104HalfEE_St5arrayIPcLm2EELi4E23TrivialOffsetCalculatorILi1EjESD_NS0_6memory12LoadWithCastILi1EEENSE_13StoreWithCastILi1EEEEEviT_T0_T2_T3_T4_T5_)
        /*0bd8*/ 	.word	0x0000001c


	//----- nvinfo : EIATTR_FRAME_SIZE
	.align		4
.L_547:
        /*0bdc*/ 	.byte	0x04, 0x11
        /*0bde*/ 	.short	(.L_549 - .L_548)
	.align		4
.L_548:
        /*0be0*/ 	.word	index@(_ZN2at6native27unrolled_elementwise_kernelIZZZNS0_22reciprocal_kernel_cudaERNS_18TensorIteratorBaseEENKUlvE_clEvENKUlvE3_clEvEUlN3c104HalfEE_St5arrayIPcLm2EELi4E23TrivialOffsetCalculatorILi1EjESD_NS0_6memory12LoadWithCastILi1EEENSE_13StoreWithCastILi1EEEEEviT_T0_T2_T3_T4_T5_)
        /*0be4*/ 	.word	0x00000000


	//----- nvinfo : EIATTR_REGCOUNT
	.align		4
.L_549:
        /*0be8*/ 	.byte	0x04, 0x2f
        /*0bea*/ 	.short	(.L_551 - .L_550)
	.align		4
.L_550:
        /*0bec*/ 	.word	index@(_ZN2at6native18elementwise_kernelILi128ELi4EZNS0_15gpu_kernel_implIZZZNS0_22reciprocal_kernel_cudaERNS_18TensorIteratorBaseEENKUlvE_clEvENKUlvE3_clEvEUlN3c104HalfEE_EEvS4_RKT_EUliE_EEviT1_)
        /*0bf0*/ 	.word	0x00000018


	//----- nvinfo : EIATTR_FRAME_SIZE
	.align		4
.L_551:
        /*0bf4*/ 	.byte	0x04, 0x11
        /*0bf6*/ 	.short	(.L_553 - .L_552)
	.align		4
.L_552:
        /*0bf8*/ 	.word	index@(_ZN2at6native18elementwise_kernelILi128ELi4EZNS0_15gpu_kernel_implIZZZNS0_22reciprocal_kernel_cudaERNS_18TensorIteratorBaseEENKUlvE_clEvENKUlvE3_clEvEUlN3c104HalfEE_EEvS4_RKT_EUliE_EEviT1_)
        /*0bfc*/ 	.word	0x00000000


	//----- nvinfo : EIATTR_REGCOUNT
	.align		4
.L_553:
        /*0c00*/ 	.byte	0x04, 0x2f
        /*0c02*/ 	.short	(.L_555 - .L_554)
	.align		4
.L_554:
        /*0c04*/ 	.word	index@(_ZN2at6native29vectorized_elementwise_kernelILi8EZZZNS0_22reciprocal_kernel_cudaERNS_18TensorIteratorBaseEENKUlvE_clEvENKUlvE4_clEvEUlN3c108BFloat16EE_St5arrayIPcLm2EEEEviT0_T1_)
        /*0c08*/ 	.word	0x00000004


	//----- nvinfo : EIATTR_FRAME_SIZE
	.align		4
.L_555:
        /*0c0c*/ 	.byte	0x04, 0x11
        /*0c0e*/ 	.short	(.L_557 - .L_556)
	.align		4
.L_556:
        /*0c10*/ 	.word	index@(_ZN2at6native29vectorized_elementwise_kernelILi8EZZZNS0_22reciprocal_kernel_cudaERNS_18TensorIteratorBaseEENKUlvE_clEvENKUlvE4_clEvEUlN3c108BFloat16EE_St5arrayIPcLm2EEEEviT0_T1_)
        /*0c14*/ 	.word	0x00000000


	//----- nvinfo : EIATTR_REGCOUNT
	.align		4
.L_557:
        /*0c18*/ 	.byte	0x04, 0x2f
        /*0c1a*/ 	.short	(.L_559 - .L_558)
	.align		4
.L_558:
        /*0c1c*/ 	.word	index@(_ZN2at6native29vectorized_elementwise_kernelILi4EZZZNS0_22reciprocal_kernel_cudaERNS_18TensorIteratorBaseEENKUlvE_clEvENKUlvE4_clEvEUlN3c108BFloat16EE_St5arrayIPcLm2EEEEviT0_T1_)
        /*0c20*/ 	.word	0x00000022


	//----- nvinfo : EIATTR_FRAME_SIZE
	.align		4
.L_559:
        /*0c24*/ 	.byte	0x04, 0x11
        /*0c26*/ 	.short	(.L_561 - .L_560)
	.align		4
.L_560:
        /*0c28*/ 	.word	index@(_ZN2at6native29vectorized_elementwise_kernelILi4EZZZNS0_22reciprocal_kernel_cudaERNS_18TensorIteratorBaseEENKUlvE_clEvENKUlvE4_clEvEUlN3c108BFloat16EE_St5arrayIPcLm2EEEEviT0_T1_)
        /*0c2c*/ 	.word	0x00000000


	//----- nvinfo : EIATTR_REGCOUNT
	.align		4
.L_561:
        /*0c30*/ 	.byte	0x04, 0x2f
        /*0c32*/ 	.short	(.L_563 - .L_562)
	.align		4
.L_562:
        /*0c34*/ 	.word	index@(_ZN2at6native29vectorized_elementwise_kernelILi2EZZZNS0_22reciprocal_kernel_cudaERNS_18TensorIteratorBaseEENKUlvE_clEvENKUlvE4_clEvEUlN3c108BFloat16EE_St5arrayIPcLm2EEEEviT0_T1_)
        /*0c38*/ 	.word	0x00000022


	//----- nvinfo : EIATTR_FRAME_SIZE
	.align		4
.L_563:
        /*0c3c*/ 	.byte	0x04, 0x11
        /*0c3e*/ 	.short	(.L_565 - .L_564)
	.align		4
.L_564:
        /*0c40*/ 	.word	index@(_ZN2at6native29vectorized_elementwise_kernelILi2EZZZNS0_22reciprocal_kernel_cudaERNS_18TensorIteratorBaseEENKUlvE_clEvENKUlvE4_clEvEUlN3c108BFloat16EE_St5arrayIPcLm2EEEEviT0_T1_)
        /*0c44*/ 	.word	0x00000000


	//----- nvinfo : EIATTR_REGCOUNT
	.align		4
.L_565:
        /*0c48*/ 	.byte	0x04, 0x2f
        /*0c4a*/ 	.short	(.L_567 - .L_566)
	.align		4
.L_566:
        /*0c4c*/ 	.word	index@(_ZN2at6native27unrolled_elementwise_kernelIZZZNS0_22reciprocal_kernel_cudaERNS_18TensorIteratorBaseEENKUlvE_clEvENKUlvE4_clEvEUlN3c108BFloat16EE_St5arrayIPcLm2EELi4E23TrivialOffsetCalculatorILi1EjESD_NS0_6memory15LoadWithoutCastENSE_16StoreWithoutCastEEEviT_T0_T2_T3_T4_T5_)
        /*0c50*/ 	.word	0x00000016


	//----- nvinfo : EIATTR_FRAME_SIZE
	.align		4
.L_567:
        /*0c54*/ 	.byte	0x04, 0x11
        /*0c56*/ 	.short	(.L_569 - .L_568)
	.align		4
.L_568:
        /*0c58*/ 	.word	index@(_ZN2at6native27unrolled_elementwise_kernelIZZZNS0_22reciprocal_kernel_cudaERNS_18TensorIteratorBaseEENKUlvE_clEvENKUlvE4_clEvEUlN3c108BFloat16EE_St5arrayIPcLm2EELi4E23TrivialOffsetCalculatorILi1EjESD_NS0_6memory15LoadWithoutCastENSE_16StoreWithoutCastEEEviT_T0_T2_T3_T4_T5_)
        /*0c5c*/ 	.word	0x00000000


	//----- nvinfo : EIATTR_REGCOUNT
	.align		4
.L_569:
        /*0c60*/ 	.byte	0x04, 0x2f
        /*0c62*/ 	.short	(.L_571 - .L_570)
	.align		4
.L_570:
        /*0c64*/ 	.word	index@(_ZN2at6native18elementwise_kernelILi128ELi4EZNS0_22gpu_kernel_impl_nocastIZZZNS0_22reciprocal_kernel_cudaERNS_18TensorIteratorBaseEENKUlvE_clEvENKUlvE4_clEvEUlN3c108BFloat16EE_EEvS4_RKT_EUliE_EEviT1_)
        /*0c68*/ 	.word	0x00000014


	//----- nvinfo : EIATTR_FRAME_SIZE
	.align		4
.L_571:
        /*0c6c*/ 	.byte	0x04, 0x11
        /*0c6e*/ 	.short	(.L_573 - .L_572)
	.align		4
.L_572:
        /*0c70*/ 	.word	index@(_ZN2at6native18elementwise_kernelILi128ELi4EZNS0_22gpu_kernel_impl_nocastIZZZNS0_22reciprocal_kernel_cudaERNS_18TensorIteratorBaseEENKUlvE_clEvENKUlvE4_clEvEUlN3c108BFloat16EE_EEvS4_RKT_EUliE_EEviT1_)
        /*0c74*/ 	.word	0x00000000


	//----- nvinfo : EIATTR_REGCOUNT
	.align		4
.L_573:
        /*0c78*/ 	.byte	0x04, 0x2f
        /*0c7a*/ 	.short	(.L_575 - .L_574)
	.align		4
.L_574:
        /*0c7c*/ 	.word	index@(_ZN2at6native27unrolled_elementwise_kernelIZZZNS0_22reciprocal_kernel_cudaERNS_18TensorIteratorBaseEENKUlvE_clEvENKUlvE4_clEvEUlN3c108BFloat16EE_St5arrayIPcLm2EELi4E23TrivialOffsetCalculatorILi1EjESD_NS0_6memory12LoadWithCastILi1EEENSE_13StoreWithCastILi1EEEEEviT_T0_T2_T3_T4_T5_)
        /*0c80*/ 	.word	0x0000001c


	//----- nvinfo : EIATTR_FRAME_SIZE
	.align		4
.L_575:
        /*0c84*/ 	.byte	0x04, 0x11
        /*0c86*/ 	.short	(.L_577 - .L_576)
	.align		4
.L_576:
        /*0c88*/ 	.word	index@(_ZN2at6native27unrolled_elementwise_kernelIZZZNS0_22reciprocal_kernel_cudaERNS_18TensorIteratorBaseEENKUlvE_clEvENKUlvE4_clEvEUlN3c108BFloat16EE_St5arrayIPcLm2EELi4E23TrivialOffsetCalculatorILi1EjESD_NS0_6memory12LoadWithCastILi1EEENSE_13StoreWithCastILi1EEEEEviT_T0_T2_T3_T4_T5_)
        /*0c8c*/ 	.word	0x00000000


	//----- nvinfo : EIATTR_REGCOUNT
	.align		4
.L_577:
        /*0c90*/ 	.byte	0x04, 0x2f
        /*0c92*/ 	.short	(.L_579 - .L_578)
	.align		4
.L_578:
        /*0c94*/ 	.word	index@(_ZN2at6native18elementwise_kernelILi128ELi4EZNS0_15gpu_kernel_implIZZZNS0_22reciprocal_kernel_cudaERNS_18TensorIteratorBaseEENKUlvE_clEvENKUlvE4_clEvEUlN3c108BFloat16EE_EEvS4_RKT_EUliE_EEviT1_)
        /*0c98*/ 	.word	0x00000018


	//----- nvinfo : EIATTR_FRAME_SIZE
	.align		4
.L_579:
        /*0c9c*/ 	.byte	0x04, 0x11
        /*0c9e*/ 	.short	(.L_581 - .L_580)
	.align		4
.L_580:
        /*0ca0*/ 	.word	index@(_ZN2at6native18elementwise_kernelILi128ELi4EZNS0_15gpu_kernel_implIZZZNS0_22reciprocal_kernel_cudaERNS_18TensorIteratorBaseEENKUlvE_clEvENKUlvE4_clEvEUlN3c108BFloat16EE_EEvS4_RKT_EUliE_EEviT1_)
        /*0ca4*/ 	.word	0x00000000


	//----- nvinfo : EIATTR_REGCOUNT
	.align		4
.L_581:
        /*0ca8*/ 	.byte	0x04, 0x2f
        /*0caa*/ 	.short	(.L_583 - .L_582)
	.align		4
.L_582:
        /*0cac*/ 	.word	index@(_ZN2at6native29vectorized_elementwise_kernelILi8EZZZNS0_17round_kernel_cudaERNS_18TensorIteratorBaseEENKUlvE_clEvENKUlvE_clEvEUldE_St5arrayIPcLm2EEEEviT0_T1_)
        /*0cb0*/ 	.word	0x00000004


	//----- nvinfo : EIATTR_FRAME_SIZE
	.align		4
.L_583:
        /*0cb4*/ 	.byte	0x04, 0x11
        /*0cb6*/ 	.short	(.L_585 - .L_584)
	.align		4
.L_584:
        /*0cb8*/ 	.word	index@(_ZN2at6native29vectorized_elementwise_kernelILi8EZZZNS0_17round_kernel_cudaERNS_18TensorIteratorBaseEENKUlvE_clEvENKUlvE_clEvEUldE_St5arrayIPcLm2EEEEviT0_T1_)
        /*0cbc*/ 	.word	0x00000000


	//----- nvinfo : EIATTR_REGCOUNT
	.align		4
.L_585:
        /*0cc0*/ 	.byte	0x04, 0x2f
        /*0cc2*/ 	.short	(.L_587 - .L_586)
	.align		4
.L_586:
        /*0cc4*/ 	.word	index@(_ZN2at6native29vectorized_elementwise_kernelILi4EZZZNS0_17round_kernel_cudaERNS_18TensorIteratorBaseEENKUlvE_clEvENKUlvE_clEvEUldE_St5arrayIPcLm2EEEEviT0_T1_)
        /*0cc8*/ 	.word	0x00000020


	//----- nvinfo : EIATTR_FRAME_SIZE
	.align		4
.L_587:
        /*0ccc*/ 	.byte	0x04, 0x11
        /*0cce*/ 	.short	(.L_589 - .L_588)
	.align		4
.L_588:
        /*0cd0*/ 	.word	index@(_ZN2at6native29vectorized_elementwise_kernelILi4EZZZNS0_17round_kernel_cudaERNS_18TensorIteratorBaseEENKUlvE_clEvENKUlvE_clEvEUldE_St5arrayIPcLm2EEEEviT0_T1_)
        /*0cd4*/ 	.word	0x00000000


	//----- nvinfo : EIATTR_REGCOUNT
	.align		4
.L_589:
        /*0cd8*/ 	.byte	0x04, 0x2f
        /*0cda*/ 	.short	(.L_591 - .L_590)
	.align		4
.L_590:
        /*0cdc*/ 	.word	index@(_ZN2at6native29vectorized_elementwise_kernelILi2EZZZNS0_17round_kernel_cudaERNS_18TensorIteratorBaseEENKUlvE_clEvENKUlvE_clEvEUldE_St5arrayIPcLm2EEEEviT0_T1_)
        /*0ce0*/ 	.word	0x00000020


	//----- nvinfo : EIATTR_FRAME_SIZE
	.align		4
.L_591:
        /*0ce4*/ 	.byte	0x04, 0x11
        /*0ce6*/ 	.short	(.L_593 - .L_592)
	.align		4
.L_592:
        /*0ce8*/ 	.word	index@(_ZN2at6native29vectorized_elementwise_kernelILi2EZZZNS0_17round_kernel_cudaERNS_18TensorIteratorBaseEENKUlvE_clEvENKUlvE_clEvEUldE_St5arrayIPcLm2EEEEviT0_T1_)
        /*0cec*/ 	.word	0x00000000


	//----- nvinfo : EIATTR_REGCOUNT
	.align		4
.L_593:
        /*0cf0*/ 	.byte	0x04, 0x2f
        /*0cf2*/ 	.short	(.L_595 - .L_594)
	.align		4
.L_594:
        /*0cf4*/ 	.word	index@(_ZN2at6native27unrolled_elementwise_kernelIZZZNS0_17round_kernel_cudaERNS_18TensorIteratorBaseEENKUlvE_clEvENKUlvE_clEvEUldE_St5arrayIPcLm2EELi4E23TrivialOffsetCalculatorILi1EjESB_NS0_6memory15LoadWithoutCastENSC_16StoreWithoutCastEEEviT_T0_T2_T3_T4_T5_)
        /*0cf8*/ 	.word	0x00000016


	//----- nvinfo : EIATTR_FRAME_SIZE
	.align		4
.L_595:
        /*0cfc*/ 	.byte	0x04, 0x11
        /*0cfe*/ 	.short	(.L_597 - .L_596)
	.align		4
.L_596:
        /*0d00*/ 	.word	index@(_ZN2at6native27unrolled_elementwise_kernelIZZZNS0_17round_kernel_cudaERNS_18TensorIteratorBaseEENKUlvE_clEvENKUlvE_clEvEUldE_St5arrayIPcLm2EELi4E23TrivialOffsetCalculatorILi1EjESB_NS0_6memory15LoadWithoutCastENSC_16StoreWithoutCastEEEviT_T0_T2_T3_T4_T5_)
        /*0d04*/ 	.word	0x00000000


	//----- nvinfo : EIATTR_REGCOUNT
	.align		4
.L_597:
        /*0d08*/ 	.byte	0x04, 0x2f
        /*0d0a*/ 	.short	(.L_599 - .L_598)
	.align		4
.L_598:
        /*0d0c*/ 	.word	index@(_ZN2at6native18elementwise_kernelILi128ELi2EZNS0_22gpu_kernel_impl_nocastIZZZNS0_17round_kernel_cudaERNS_18TensorIteratorBaseEENKUlvE_clEvENKUlvE_clEvEUldE_EEvS4_RKT_EUliE_EEviT1_)
        /*0d10*/ 	.word	0x00000014


	//----- nvinfo : EIATTR_FRAME_SIZE
	.align		4
.L_599:
        /*0d14*/ 	.byte	0x04, 0x11
        /*0d16*/ 	.short	(.L_601 - .L_600)
	.align		4
.L_600:
        /*0d18*/ 	.word	index@(_ZN2at6native18elementwise_kernelILi128ELi2EZNS0_22gpu_kernel_impl_nocastIZZZNS0_17round_kernel_cudaERNS_18TensorIteratorBaseEENKUlvE_clEvENKUlvE_clEvEUldE_EEvS4_RKT_EUliE_EEviT1_)
        /*0d1c*/ 	.word	0x00000000


	//----- nvinfo : EIATTR_REGCOUNT
	.align		4
.L_601:
        /*0d20*/ 	.byte	0x04, 0x2f
        /*0d22*/ 	.short	(.L_603 - .L_602)
	.align		4
.L_602:
        /*0d24*/ 	.word	index@(_ZN2at6native27unrolled_elementwise_kernelIZZZNS0_17round_kernel_cudaERNS_18TensorIteratorBaseEENKUlvE_clEvENKUlvE_clEvEUldE_St5arrayIPcLm2EELi4E23TrivialOffsetCalculatorILi1EjESB_NS0_6memory12LoadWithCastILi1EEENSC_13StoreWithCastILi1EEEEEviT_T0_T2_T3_T4_T5_)
        /*0d28*/ 	.word	0x00000024


	//----- nvinfo : EIATTR_FRAME_SIZE
	.align		4
.L_603:
        /*0d2c*/ 	.byte	0x04, 0x11
        /*0d2e*/ 	.short	(.L_605 - .L_604)
	.align		4
.L_604:
        /*0d30*/ 	.word	index@(_ZN2at6native27unrolled_elementwise_kernelIZZZNS0_17round_kernel_cudaERNS_18TensorIteratorBaseEENKUlvE_clEvENKUlvE_clEvEUldE_St5arrayIPcLm2EELi4E23TrivialOffsetCalculatorILi1EjESB_NS0_6memory12LoadWithCastILi1EEENSC_13StoreWithCastILi1EEEEEviT_T0_T2_T3_T4_T5_)
        /*0d34*/ 	.word	0x00000000


	//----- nvinfo : EIATTR_REGCOUNT
	.align		4
.L_605:
        /*0d38*/ 	.byte	0x04, 0x2f
        /*0d3a*/ 	.short	(.L_607 - .L_606)
	.align		4
.L_606:
        /*0d3c*/ 	.word	index@(_ZN2at6native18elementwise_kernelILi128ELi4EZNS0_15gpu_kernel_implIZZZNS0_17round_kernel_cudaERNS_18TensorIteratorBaseEENKUlvE_clEvENKUlvE_clEvEUldE_EEvS4_RKT_EUliE_EEviT1_)
        /*0d40*/ 	.word	0x00000018


	//----- nvinfo : EIATTR_FRAME_SIZE
	.align		4
.L_607:
        /*0d44*/ 	.byte	0x04, 0x11
        /*0d46*/ 	.short	(.L_609 - .L_608)
	.align		4
.L_608:
        /*0d48*/ 	.word	index@(_ZN2at6native18elementwise_kernelILi128ELi4EZNS0_15gpu_kernel_implIZZZNS0_17round_kernel_cudaERNS_18TensorIteratorBaseEENKUlvE_clEvENKUlvE_clEvEUldE_EEvS4_RKT_EUliE_EEviT1_)
        /*0d4c*/ 	.word	0x00000000


	//----- nvinfo : EIATTR_REGCOUNT
	.align		4
.L_609:
        /*0d50*/ 	.byte	0x04, 0x2f
        /*0d52*/ 	.short	(.L_611 - .L_610)
	.align		4
.L_610:
        /*0d54*/ 	.word	index@(_ZN2at6native29vectorized_elementwise_kernelILi8EZZZNS0_17round_kernel_cudaERNS_18TensorIteratorBaseEENKUlvE_clEvENKUlvE0_clEvEUlfE_St5arrayIPcLm2EEEEviT0_T1_)
        /*0d58*/ 	.word	0x00000004


	//----- nvinfo : EIATTR_FRAME_SIZE
	.align		4
.L_611:
        /*0d5c*/ 	.byte	0x04, 0x11
        /*0d5e*/ 	.short	(.L_613 - .L_612)
	.align		4
.L_612:
        /*0d60*/ 	.word	index@(_ZN2at6native29vectorized_elementwise_kernelILi8EZZZNS0_17round_kernel_cudaERNS_18TensorIteratorBaseEENKUlvE_clEvENKUlvE0_clEvEUlfE_St5arrayIPcLm2EEEEviT0_T1_)
        /*0d64*/ 	.word	0x00000000


	//----- nvinfo : EIATTR_REGCOUNT
	.align		4
.L_613:
        /*0d68*/ 	.byte	0x04, 0x2f
        /*0d6a*/ 	.short	(.L_615 - .L_614)
	.align		4
.L_614:
        /*0d6c*/ 	.word	index@(_ZN2at6native29vectorized_elementwise_kernelILi4EZZZNS0_17round_kernel_cudaERNS_18TensorIteratorBaseEENKUlvE_clEvENKUlvE0_clEvEUlfE_St5arrayIPcLm2EEEEviT0_T1_)
        /*0d70*/ 	.word	0x00000020


	//----- nvinfo : EIATTR_FRAME_SIZE
	.align		4
.L_615:
        /*0d74*/ 	.byte	0x04, 0x11
        /*0d76*/ 	.short	(.L_617 - .L_616)
	.align		4
.L_616:
        /*0d78*/ 	.word	index@(_ZN2at6native29vectorized_elementwise_kernelILi4EZZZNS0_17round_kernel_cudaERNS_18TensorIteratorBaseEENKUlvE_clEvENKUlvE0_clEvEUlfE_St5arrayIPcLm2EEEEviT0_T1_)
        /*0d7c*/ 	.word	0x00000000


	//----- nvinfo : EIATTR_REGCOUNT
	.align		4
.L_617:
        /*0d80*/ 	.byte	0x04, 0x2f
        /*0d82*/ 	.short	(.L_619 - .L_618)
	.align		4
.L_618:
        /*0d84*/ 	.word	index@(_ZN2at6native29vectorized_elementwise_kernelILi2EZZZNS0_17round_kernel_cudaERNS_18TensorIteratorBaseEENKUlvE_clEvENKUlvE0_clEvEUlfE_St5arrayIPcLm2EEEEviT0_T1_)
        /*0d88*/ 	.word	0x00000020


	//----- nvinfo : EIATTR_FRAME_SIZE
	.align		4
.L_619:
        /*0d8c*/ 	.byte	0x04, 0x11
        /*0d8e*/ 	.short	(.L_621 - .L_620)
	.align		4
.L_620:
        /*0d90*/ 	.word	index@(_ZN2at6native29vectorized_elementwise_kernelILi2EZZZNS0_17round_kernel_cudaERNS_18TensorIteratorBaseEENKUlvE_clEvENKUlvE0_clEvEUlfE_St5arrayIPcLm2EEEEviT0_T1_)
        /*0d94*/ 	.word	0x00000000


	//----- nvinfo : EIATTR_REGCOUNT
	.align		4
.L_621:
        /*0d98*/ 	.byte	0x04, 0x2f
        /*0d9a*/ 	.short	(.L_623 - .L_622)
	.align		4
.L_622:
        /*0d9c*/ 	.word	index@(_ZN2at6native27unrolled_elementwise_kernelIZZZNS0_17round_kernel_cudaERNS_18TensorIteratorBaseEENKUlvE_clEvENKUlvE0_clEvEUlfE_St5arrayIPcLm2EELi4E23TrivialOffsetCalculatorILi1EjESB_NS0_6memory15LoadWithoutCastENSC_16StoreWithoutCastEEEviT_T0_T2_T3_T4_T5_)
        /*0da0*/ 	.word	0x00000018


	//----- nvinfo : EIATTR_FRAME_SIZE
	.align		4
.L_623:
        /*0da4*/ 	.byte	0x04, 0x11
        /*0da6*/ 	.short	(.L_625 - .L_624)
	.align		4
.L_624:
        /*0da8*/ 	.word	index@(_ZN2at6native27unrolled_elementwise_kernelIZZZNS0_17round_kernel_cudaERNS_18TensorIteratorBaseEENKUlvE_clEvENKUlvE0_clEvEUlfE_St5arrayIPcLm2EELi4E23TrivialOffsetCalculatorILi1EjESB_NS0_6memory15LoadWithoutCastENSC_16StoreWithoutCastEEEviT_T0_T2_T3_T4_T5_)
        /*0dac*/ 	.word	0x00000000


	//----- nvinfo : EIATTR_REGCOUNT
	.align		4
.L_625:
        /*0db0*/ 	.byte	0x04, 0x2f
        /*0db2*/ 	.short	(.L_627 - .L_626)
	.align		4
.L_626:
        /*0db4*/ 	.word	index@(_ZN2at6native18elementwise_kernelILi128ELi2EZNS0_22gpu_kernel_impl_nocastIZZZNS0_17round_kernel_cudaERNS_18TensorIteratorBaseEENKUlvE_clEvENKUlvE0_clEvEUlfE_EEvS4_RKT_EUliE_EEviT1_)
        /*0db8*/ 	.word	0x00000014


	//----- nvinfo : EIATTR_FRAME_SIZE
	.align		4
.L_627:
        /*0dbc*/ 	.byte	0x04, 0x11
        /*0dbe*/ 	.short	(.L_629 - .L_628)
	.align		4
.L_628:
        /*0dc0*/ 	.word	index@(_ZN2at6native18elementwise_kernelILi128ELi2EZNS0_22gpu_kernel_impl_nocastIZZZNS0_17round_kernel_cudaERNS_18TensorIteratorBaseEENKUlvE_clEvENKUlvE0_clEvEUlfE_EEvS4_RKT_EUliE_EEviT1_)
        /*0dc4*/ 	.word	0x00000000


	//----- nvinfo : EIATTR_REGCOUNT
	.align		4
.L_629:
        /*0dc8*/ 	.byte	0x04, 0x2f
        /*0dca*/ 	.short	(.L_631 - .L_630)
	.align		4
.L_630:
        /*0dcc*/ 	.word	index@(_ZN2at6native27unrolled_elementwise_kernelIZZZNS0_17round_kernel_cudaERNS_18TensorIteratorBaseEENKUlvE_clEvENKUlvE0_clEvEUlfE_St5arrayIPcLm2EELi4E23TrivialOffsetCalculatorILi1EjESB_NS0_6memory12LoadWithCastILi1EEENSC_13StoreWithCastILi1EEEEEviT_T0_T2_T3_T4_T5_)
        /*0dd0*/ 	.word	0x0000001e


	//----- nvinfo : EIATTR_FRAME_SIZE
	.align		4
.L_631:
        /*0dd4*/ 	.byte	0x04, 0x11
        /*0dd6*/ 	.short	(.L_633 - .L_632)
	.align		4
.L_632:
        /*0dd8*/ 	.word	index@(_ZN2at6native27unrolled_elementwise_kernelIZZZNS0_17round_kernel_cudaERNS_18TensorIteratorBaseEENKUlvE_clEvENKUlvE0_clEvEUlfE_St5arrayIPcLm2EELi4E23TrivialOffsetCalculatorILi1EjESB_NS0_6memory12LoadWithCastILi1EEENSC_13StoreWithCastILi1EEEEEviT_T0_T2_T3_T4_T5_)
        /*0ddc*/ 	.word	0x00000000


	//----- nvinfo : EIATTR_REGCOUNT
	.align		4
.L_633:
        /*0de0*/ 	.byte	0x04, 0x2f
        /*0de2*/ 	.short	(.L_635 - .L_634)
	.align		4
.L_634:
        /*0de4*/ 	.word	index@(_ZN2at6native18elementwise_kernelILi128ELi4EZNS0_15gpu_kernel_implIZZZNS0_17round_kernel_cudaERNS_18TensorIteratorBaseEENKUlvE_clEvENKUlvE0_clEvEUlfE_EEvS4_RKT_EUliE_EEviT1_)
        /*0de8*/ 	.word	0x00000018


	//----- nvinfo : EIATTR_FRAME_SIZE
	.align		4
.L_635:
        /*0dec*/ 	.byte	0x04, 0x11
        /*0dee*/ 	.short	(.L_637 - .L_636)
	.align		4
.L_636:
        /*0df0*/ 	.word	index@(_ZN2at6native18elementwise_kernelILi128ELi4EZNS0_15gpu_kernel_implIZZZNS0_17round_kernel_cudaERNS_18TensorIteratorBaseEENKUlvE_clEvENKUlvE0_clEvEUlfE_EEvS4_RKT_EUliE_EEviT1_)
        /*0df4*/ 	.word	0x00000000


	//----- nvinfo : EIATTR_REGCOUNT
	.align		4
.L_637:
        /*0df8*/ 	.byte	0x04, 0x2f
        /*0dfa*/ 	.short	(.L_639 - .L_638)
	.align		4
.L_638:
        /*0dfc*/ 	.word	index@(_ZN2at6native29vectorized_elementwise_kernelILi8EZZZNS0_17round_kernel_cudaERNS_18TensorIteratorBaseEENKUlvE_clEvENKUlvE1_clEvEUlN3c104HalfEE_St5arrayIPcLm2EEEEviT0_T1_)
        /*0e00*/ 	.word	0x00000004


	//----- nvinfo : EIATTR_FRAME_SIZE
	.align		4
.L_639:
        /*0e04*/ 	.byte	0x04, 0x11
        /*0e06*/ 	.short	(.L_641 - .L_640)
	.align		4
.L_640:
        /*0e08*/ 	.word	index@(_ZN2at6native29vectorized_elementwise_kernelILi8EZZZNS0_17round_kernel_cudaERNS_18TensorIteratorBaseEENKUlvE_clEvENKUlvE1_clEvEUlN3c104HalfEE_St5arrayIPcLm2EEEEviT0_T1_)
        /*0e0c*/ 	.word	0x00000000


	//----- nvinfo : EIATTR_REGCOUNT
	.align		4
.L_641:
        /*0e10*/ 	.byte	0x04, 0x2f
        /*0e12*/ 	.short	(.L_643 - .L_642)
	.align		4
.L_642:
        /*0e14*/ 	.word	index@(_ZN2at6native29vectorized_elementwise_kernelILi4EZZZNS0_17round_kernel_cudaERNS_18TensorIteratorBaseEENKUlvE_clEvENKUlvE1_clEvEUlN3c104HalfEE_St5arrayIPcLm2EEEEviT0_T1_)
        /*0e18*/ 	.word	0x00000020


	//----- nvinfo : EIATTR_FRAME_SIZE
	.align		4
.L_643:
        /*0e1c*/ 	.byte	0x04, 0x11
        /*0e1e*/ 	.short	(.L_645 - .L_644)
	.align		4
.L_644:
        /*0e20*/ 	.word	index@(_ZN2at6native29vectorized_elementwise_kernelILi4EZZZNS0_17round_kernel_cudaERNS_18TensorIteratorBaseEENKUlvE_clEvENKUlvE1_clEvEUlN3c104HalfEE_St5arrayIPcLm2EEEEviT0_T1_)
        /*0e24*/ 	.word	0x00000000


	//----- nvinfo : EIATTR_REGCOUNT
	.align		4
.L_645:
        /*0e28*/ 	.byte	0x04, 0x2f
        /*0e2a*/ 	.short	(.L_647 - .L_646)
	.align		4
.L_646:
        /*0e2c*/ 	.word	index@(_ZN2at6native29vectorized_elementwise_kernelILi2EZZZNS0_17round_kernel_cudaERNS_18TensorIteratorBaseEENKUlvE_clEvENKUlvE1_clEvEUlN3c104HalfEE_St5arrayIPcLm2EEEEviT0_T1_)
        /*0e30*/ 	.word	0x00000020


	//----- nvinfo : EIATTR_FRAME_SIZE
	.align		4
.L_647:
        /*0e34*/ 	.byte	0x04, 0x11
        /*0e36*/ 	.short	(.L_649 - .L_648)
	.align		4
.L_648:
        /*0e38*/ 	.word	index@(_ZN2at6native29vectorized_elementwise_kernelILi2EZZZNS0_17round_kernel_cudaERNS_18TensorIteratorBaseEENKUlvE_clEvENKUlvE1_clEvEUlN3c104HalfEE_St5arrayIPcLm2EEEEviT0_T1_)
        /*0e3c*/ 	.word	0x00000000


	//----- nvinfo : EIATTR_REGCOUNT
	.align		4
.L_649:
        /*0e40*/ 	.byte	0x04, 0x2f
        /*0e42*/ 	.short	(.L_651 - .L_650)
	.align		4
.L_650:
        /*0e44*/ 	.word	index@(_ZN2at6native27unrolled_elementwise_kernelIZZZNS0_17round_kernel_cudaERNS_18TensorIteratorBaseEENKUlvE_clEvENKUlvE1_clEvEUlN3c104HalfEE_St5arrayIPcLm2EELi4E23TrivialOffsetCalculatorILi1EjESD_NS0_6memory15LoadWithoutCastENSE_16StoreWithoutCastEEEviT_T0_T2_T3_T4_T5_)
        /*0e48*/ 	.word	0x00000018


	//----- nvinfo : EIATTR_FRAME_SIZE
	.align		4
.L_651:
        /*0e4c*/ 	.byte	0x04, 0x11
        /*0e4e*/ 	.short	(.L_653 - .L_652)
	.align		4
.L_652:
        /*0e50*/ 	.word	index@(_ZN2at6native27unrolled_elementwise_kernelIZZZNS0_17round_kernel_cudaERNS_18TensorIteratorBaseEENKUlvE_clEvENKUlvE1_clEvEUlN3c104HalfEE_St5arrayIPcLm2EELi4E23TrivialOffsetCalculatorILi1EjESD_NS0_6memory15LoadWithoutCastENSE_16StoreWithoutCastEEEviT_T0_T2_T3_T4_T5_)
        /*0e54*/ 	.word	0x00000000


	//----- nvinfo : EIATTR_REGCOUNT
	.align		4
.L_653:
        /*0e58*/ 	.byte	0x04, 0x2f
        /*0e5a*/ 	.short	(.L_655 - .L_654)
	.align		4
.L_654:
        /*0e5c*/ 	.word	index@(_ZN2at6native18elementwise_kernelILi128ELi4EZNS0_22gpu_kernel_impl_nocastIZZZNS0_17round_kernel_cudaERNS_18TensorIteratorBaseEENKUlvE_clEvENKUlvE1_clEvEUlN3c104HalfEE_EEvS4_RKT_EUliE_EEviT1_)
        /*0e60*/ 	.word	0x00000014


	//----- nvinfo : EIATTR_FRAME_SIZE
	.align		4
.L_655:
        /*0e64*/ 	.byte	0x04, 0x11
        /*0e66*/ 	.short	(.L_657 - .L_656)
	.align		4
.L_656:
        /*0e68*/ 	.word	index@(_ZN2at6native18elementwise_kernelILi128ELi4EZNS0_22gpu_kernel_impl_nocastIZZZNS0_17round_kernel_cudaERNS_18TensorIteratorBaseEENKUlvE_clEvENKUlvE1_clEvEUlN3c104HalfEE_EEvS4_RKT_EUliE_EEviT1_)
        /*0e6c*/ 	.word	0x00000000


	//----- nvinfo : EIATTR_REGCOUNT
	.align		4
.L_657:
        /*0e70*/ 	.byte	0x04, 0x2f
        /*0e72*/ 	.short	(.L_659 - .L_658)
	.align		4
.L_658:
        /*0e74*/ 	.word	index@(_ZN2at6native27unrolled_elementwise_kernelIZZZNS0_17round_kernel_cudaERNS_18TensorIteratorBaseEENKUlvE_clEvENKUlvE1_clEvEUlN3c104HalfEE_St5arrayIPcLm2EELi4E23TrivialOffsetCalculatorILi1EjESD_NS0_6memory12LoadWithCastILi1EEENSE_13StoreWithCastILi1EEEEEviT_T0_T2_T3_T4_T5_)
        /*0e78*/ 	.word	0x0000001c


	//----- nvinfo : EIATTR_FRAME_SIZE
	.align		4
.L_659:
        /*0e7c*/ 	.byte	0x04, 0x11
        /*0e7e*/ 	.short	(.L_661 - .L_660)
	.align		4
.L_660:
        /*0e80*/ 	.word	index@(_ZN2at6native27unrolled_elementwise_kernelIZZZNS0_17round_kernel_cudaERNS_18TensorIteratorBaseEENKUlvE_clEvENKUlvE1_clEvEUlN3c104HalfEE_St5arrayIPcLm2EELi4E23TrivialOffsetCalculatorILi1EjESD_NS0_6memory12LoadWithCastILi1EEENSE_13StoreWithCastILi1EEEEEviT_T0_T2_T3_T4_T5_)
        /*0e84*/ 	.word	0x00000000


	//----- nvinfo : EIATTR_REGCOUNT
	.align		4
.L_661:
        /*0e88*/ 	.byte	0x04, 0x2f
        /*0e8a*/ 	.short	(.L_663 - .L_662)
	.align		4
.L_662:
        /*0e8c*/ 	.word	index@(_ZN2at6native18elementwise_kernelILi128ELi4EZNS0_15gpu_kernel_implIZZZNS0_17round_kernel_cudaERNS_18TensorIteratorBaseEENKUlvE_clEvENKUlvE1_clEvEUlN3c104HalfEE_EEvS4_RKT_EUliE_EEviT1_)
        /*0e90*/ 	.word	0x00000018


	//----- nvinfo : EIATTR_FRAME_SIZE
	.align		4
.L_663:
        /*0e94*/ 	.byte	0x04, 0x11
        /*0e96*/ 	.short	(.L_665 - .L_664)
	.align		4
.L_664:
        /*0e98*/ 	.word	index@(_ZN2at6native18elementwise_kernelILi128ELi4EZNS0_15gpu_kernel_implIZZZNS0_17round_kernel_cudaERNS_18TensorIteratorBaseEENKUlvE_clEvENKUlvE1_clEvEUlN3c104HalfEE_EEvS4_RKT_EUliE_EEviT1_)
        /*0e9c*/ 	.word	0x00000000


	//----- nvinfo : EIATTR_REGCOUNT
	.align		4
.L_665:
        /*0ea0*/ 	.byte	0x04, 0x2f
        /*0ea2*/ 	.short	(.L_667 - .L_666)
	.align		4
.L_666:
        /*0ea4*/ 	.word	index@(_ZN2at6native29vectorized_elementwise_kernelILi8EZZZNS0_17round_kernel_cudaERNS_18TensorIteratorBaseEENKUlvE_clEvENKUlvE2_clEvEUlN3c108BFloat16EE_St5arrayIPcLm2EEEEviT0_T1_)
        /*0ea8*/ 	.word	0x00000004


	//----- nvinfo : EIATTR_FRAME_SIZE
	.align		4
.L_667:
        /*0eac*/ 	.byte	0x04, 0x11
        /*0eae*/ 	.short	(.L_669 - .L_668)
	.align		4
.L_668:
        /*0eb0*/ 	.word	index@(_ZN2at6native29vectorized_elementwise_kernelILi8EZZZNS0_17round_kernel_cudaERNS_18TensorIteratorBaseEENKUlvE_clEvENKUlvE2_clEvEUlN3c108BFloat16EE_St5arrayIPcLm2EEEEviT0_T1_)
        /*0eb4*/ 	.word	0x00000000


	//----- nvinfo : EIATTR_REGCOUNT
	.align		4
.L_669:
        /*0eb8*/ 	.byte	0x04, 0x2f
        /*0eba*/ 	.short	(.L_671 - .L_670)
	.align		4
.L_670:
        /*0ebc*/ 	.word	index@(_ZN2at6native29vectorized_elementwise_kernelILi4EZZZNS0_17round_kernel_cudaERNS_18TensorIteratorBaseEENKUlvE_clEvENKUlvE2_clEvEUlN3c108BFloat16EE_St5arrayIPcLm2EEEEviT0_T1_)
        /*0ec0*/ 	.word	0x00000020


	//----- nvinfo : EIATTR_FRAME_SIZE
	.align		4
.L_671:
        /*0ec4*/ 	.byte	0x04, 0x11
        /*0ec6*/ 	.short	(.L_673 - .L_672)
	.align		4
.L_672:
        /*0ec8*/ 	.word	index@(_ZN2at6native29vectorized_elementwise_kernelILi4EZZZNS0_17round_kernel_cudaERNS_18TensorIteratorBaseEENKUlvE_clEvENKUlvE2_clEvEUlN3c108BFloat16EE_St5arrayIPcLm2EEEEviT0_T1_)
        /*0ecc*/ 	.word	0x00000000


	//----- nvinfo : EIATTR_REGCOUNT
	.align		4
.L_673:
        /*0ed0*/ 	.byte	0x04, 0x2f
        /*0ed2*/ 	.short	(.L_675 - .L_674)
	.align		4
.L_674:
        /*0ed4*/ 	.word	index@(_ZN2at6native29vectorized_elementwise_kernelILi2EZZZNS0_17round_kernel_cudaERNS_18TensorIteratorBaseEENKUlvE_clEvENKUlvE2_clEvEUlN3c108BFloat16EE_St5arrayIPcLm2EEEEviT0_T1_)
        /*0ed8*/ 	.word	0x00000020


	//----- nvinfo : EIATTR_FRAME_SIZE
	.align		4
.L_675:
        /*0edc*/ 	.byte	0x04, 0x11
        /*0ede*/ 	.short	(.L_677 - .L_676)
	.align		4
.L_676:
        /*0ee0*/ 	.word	index@(_ZN2at6native29vectorized_elementwise_kernelILi2EZZZNS0_17round_kernel_cudaERNS_18TensorIteratorBaseEENKUlvE_clEvENKUlvE2_clEvEUlN3c108BFloat16EE_St5arrayIPcLm2EEEEviT0_T1_)
        /*0ee4*/ 	.word	0x00000000


	//----- nvinfo : EIATTR_REGCOUNT
	.align		4
.L_677:
        /*0ee8*/ 	.byte	0x04, 0x2f
        /*0eea*/ 	.short	(.L_679 - .L_678)
	.align		4
.L_678:
        /*0eec*/ 	.word	index@(_ZN2at6native27unrolled_elementwise_kernelIZZZNS0_17round_kernel_cudaERNS_18TensorIteratorBaseEENKUlvE_clEvENKUlvE2_clEvEUlN3c108BFloat16EE_St5arrayIPcLm2EELi4E23TrivialOffsetCalculatorILi1EjESD_NS0_6memory15LoadWithoutCastENSE_16StoreWithoutCastEEEviT_T0_T2_T3_T4_T5_)
        /*0ef0*/ 	.word	0x00000018


	//----- nvinfo : EIATTR_FRAME_SIZE
	.align		4
.L_679:
        /*0ef4*/ 	.byte	0x04, 0x11
        /*0ef6*/ 	.short	(.L_681 - .L_680)
	.align		4
.L_680:
        /*0ef8*/ 	.word	index@(_ZN2at6native27unrolled_elementwise_kernelIZZZNS0_17round_kernel_cudaERNS_18TensorIteratorBaseEENKUlvE_clEvENKUlvE2_clEvEUlN3c108BFloat16EE_St5arrayIPcLm2EELi4E23TrivialOffsetCalculatorILi1EjESD_NS0_6memory15LoadWithoutCastENSE_16StoreWithoutCastEEEviT_T0_T2_T3_T4_T5_)
        /*0efc*/ 	.word	0x00000000


	//----- nvinfo : EIATTR_REGCOUNT
	.align		4
.L_681:
        /*0f00*/ 	.byte	0x04, 0x2f
        /*0f02*/ 	.short	(.L_683 - .L_682)
	.align		4
.L_682:
        /*0f04*/ 	.word	index@(_ZN2at6native18elementwise_kernelILi128ELi4EZNS0_22gpu_kernel_impl_nocastIZZZNS0_17round_kernel_cudaERNS_18TensorIteratorBaseEENKUlvE_clEvENKUlvE2_clEvEUlN3c108BFloat16EE_EEvS4_RKT_EUliE_EEviT1_)
        /*0f08*/ 	.word	0x00000014


	//----- nvinfo : EIATTR_FRAME_SIZE
	.align		4
.L_683:
        /*0f0c*/ 	.byte	0x04, 0x11
        /*0f0e*/ 	.short	(.L_685 - .L_684)
	.align		4
.L_684:
        /*0f10*/ 	.word	index@(_ZN2at6native18elementwise_kernelILi128ELi4EZNS0_22gpu_kernel_impl_nocastIZZZNS0_17round_kernel_cudaERNS_18TensorIteratorBaseEENKUlvE_clEvENKUlvE2_clEvEUlN3c108BFloat16EE_EEvS4_RKT_EUliE_EEviT1_)
        /*0f14*/ 	.word	0x00000000


	//----- nvinfo : EIATTR_REGCOUNT
	.align		4
.L_685:
        /*0f18*/ 	.byte	0x04, 0x2f
        /*0f1a*/ 	.short	(.L_687 - .L_686)
	.align		4
.L_686:
        /*0f1c*/ 	.word	index@(_ZN2at6native27unrolled_elementwise_kernelIZZZNS0_17round_kernel_cudaERNS_18TensorIteratorBaseEENKUlvE_clEvENKUlvE2_clEvEUlN3c108BFloat16EE_St5arrayIPcLm2EELi4E23TrivialOffsetCalculatorILi1EjESD_NS0_6memory12LoadWithCastILi1EEENSE_13StoreWithCastILi1EEEEEviT_T0_T2_T3_T4_T5_)
        /*0f20*/ 	.word	0x0000001c


	//----- nvinfo : EIATTR_FRAME_SIZE
	.align		4
.L_687:
        /*0f24*/ 	.byte	0x04, 0x11
        /*0f26*/ 	.short	(.L_689 - .L_688)
	.align		4
.L_688:
        /*0f28*/ 	.word	index@(_ZN2at6native27unrolled_elementwise_kernelIZZZNS0_17round_kernel_cudaERNS_18TensorIteratorBaseEENKUlvE_clEvENKUlvE2_clEvEUlN3c108BFloat16EE_St5arrayIPcLm2EELi4E23TrivialOffsetCalculatorILi1EjESD_NS0_6memory12LoadWithCastILi1EEENSE_13StoreWithCastILi1EEEEEviT_T0_T2_T3_T4_T5_)
        /*0f2c*/ 	.word	0x00000000


	//----- nvinfo : EIATTR_REGCOUNT
	.align		4
.L_689:
        /*0f30*/ 	.byte	0x04, 0x2f
        /*0f32*/ 	.short	(.L_691 - .L_690)
	.align		4
.L_690:
        /*0f34*/ 	.word	index@(_ZN2at6native18elementwise_kernelILi128ELi4EZNS0_15gpu_kernel_implIZZZNS0_17round_kernel_cudaERNS_18TensorIteratorBaseEENKUlvE_clEvENKUlvE2_clEvEUlN3c108BFloat16EE_EEvS4_RKT_EUliE_EEviT1_)
        /*0f38*/ 	.word	0x00000018


	//----- nvinfo : EIATTR_FRAME_SIZE
	.align		4
.L_691:
        /*0f3c*/ 	.byte	0x04, 0x11
        /*0f3e*/ 	.short	(.L_693 - .L_692)
	.align		4
.L_692:
        /*0f40*/ 	.word	index@(_ZN2at6native18elementwise_kernelILi128ELi4EZNS0_15gpu_kernel_implIZZZNS0_17round_kernel_cudaERNS_18TensorIteratorBaseEENKUlvE_clEvENKUlvE2_clEvEUlN3c108BFloat16EE_EEvS4_RKT_EUliE_EEviT1_)
        /*0f44*/ 	.word	0x00000000


	//----- nvinfo : EIATTR_REGCOUNT
	.align		4
.L_693:
        /*0f48*/ 	.byte	0x04, 0x2f
        /*0f4a*/ 	.short	(.L_695 - .L_694)
	.align		4
.L_694:
        /*0f4c*/ 	.word	index@(_ZN2at6native29vectorized_elementwise_kernelILi8EZZZNS0_26round_decimals_kernel_cudaERNS_18TensorIteratorBaseElENKUlvE_clEvENKUlvE_clEvEUldE_St5arrayIPcLm2EEEEviT0_T1_)
        /*0f50*/ 	.word	0x00000004


	//----- nvinfo : EIATTR_FRAME_SIZE
	.align		4
.L_695:
        /*0f54*/ 	.byte	0x04, 0x11
        /*0f56*/ 	.short	(.L_697 - .L_696)
	.align		4
.L_696:
        /*0f58*/ 	.word	index@(_ZN2at6native29vectorized_elementwise_kernelILi8EZZZNS0_26round_decimals_kernel_cudaERNS_18TensorIteratorBaseElENKUlvE_clEvENKUlvE_clEvEUldE_St5arrayIPcLm2EEEEviT0_T1_)
        /*0f5c*/ 	.word	0x00000000


	//----- nvinfo : EIATTR_REGCOUNT
	.align		4
.L_697:
        /*0f60*/ 	.byte	0x04, 0x2f
        /*0f62*/ 	.short	(.L_699 - .L_698)
	.align		4
.L_698:
        /*0f64*/ 	.word	index@(_ZN2at6native29vectorized_elementwise_kernelILi4EZZZNS0_26round_decimals_kernel_cudaERNS_18TensorIteratorBaseElENKUlvE_clEvENKUlvE_clEvEUldE_St5arrayIPcLm2EEEEviT0_T1_)
        /*0f68*/ 	.word	0x0000002e


	//----- nvinfo : EIATTR_FRAME_SIZE
	.align		4
.L_699:
        /*0f6c*/ 	.byte	0x04, 0x11
        /*0f6e*/ 	.short	(.L_701 - .L_700)
	.align		4
.L_700:
        /*0f70*/ 	.word	index@($__internal_5_$__cuda_sm20_div_rn_f64_full)
        /*0f74*/ 	.word	0x00000000


	//----- nvinfo : EIATTR_FRAME_SIZE
	.align		4
.L_701:
        /*0f78*/ 	.byte	0x04, 0x11
        /*0f7a*/ 	.short	(.L_703 - .L_702)
	.align		4
.L_702:
        /*0f7c*/ 	.word	index@(_ZN2at6native29vectorized_elementwise_kernelILi4EZZZNS0_26round_decimals_kernel_cudaERNS_18TensorIteratorBaseElENKUlvE_clEvENKUlvE_clEvEUldE_St5arrayIPcLm2EEEEviT0_T1_)
        /*0f80*/ 	.word	0x00000000


	//----- nvinfo : EIATTR_REGCOUNT
	.align		4
.L_703:
        /*0f84*/ 	.byte	0x04, 0x2f
        /*0f86*/ 	.short	(.L_705 - .L_704)
	.align		4
.L_704:
        /*0f88*/ 	.word	index@(_ZN2at6native29vectorized_elementwise_kernelILi2EZZZNS0_26round_decimals_kernel_cudaERNS_18TensorIteratorBaseElENKUlvE_clEvENKUlvE_clEvEUldE_St5arrayIPcLm2EEEEviT0_T1_)
        /*0f8c*/ 	.word	0x0000002e


	//----- nvinfo : EIATTR_FRAME_SIZE
	.align		4
.L_705:
        /*0f90*/ 	.byte	0x04, 0x11
        /*0f92*/ 	.short	(.L_707 - .L_706)
	.align		4
.L_706:
        /*0f94*/ 	.word	index@($__internal_4_$__cuda_sm20_div_rn_f64_full)
        /*0f98*/ 	.word	0x00000000


	//----- nvinfo : EIATTR_FRAME_SIZE
	.align		4
.L_707:
        /*0f9c*/ 	.byte	0x04, 0x11
        /*0f9e*/ 	.short	(.L_709 - .L_708)
	.align		4
.L_708:
        /*0fa0*/ 	.word	index@(_ZN2at6native29vectorized_elementwise_kernelILi2EZZZNS0_26round_decimals_kernel_cudaERNS_18TensorIteratorBaseElENKUlvE_clEvENKUlvE_clEvEUldE_St5arrayIPcLm2EEEEviT0_T1_)
        /*0fa4*/ 	.word	0x00000000


	//----- nvinfo : EIATTR_REGCOUNT
	.align		4
.L_709:
        /*0fa8*/ 	.byte	0x04, 0x2f
        /*0faa*/ 	.short	(.L_711 - .L_710)
	.align		4
.L_710:
        /*0fac*/ 	.word	index@(_ZN2at6native27unrolled_elementwise_kernelIZZZNS0_26round_decimals_kernel_cudaERNS_18TensorIteratorBaseElENKUlvE_clEvENKUlvE_clEvEUldE_St5arrayIPcLm2EELi4E23TrivialOffsetCalculatorILi1EjESB_NS0_6memory15LoadWithoutCastENSC_16StoreWithoutCastEEEviT_T0_T2_T3_T4_T5_)
        /*0fb0*/ 	.word	0x00000023


	//----- nvinfo : EIATTR_FRAME_SIZE
	.align		4
.L_711:
        /*0fb4*/ 	.byte	0x04, 0x11
        /*0fb6*/ 	.short	(.L_713 - .L_712)
	.align		4
.L_712:
        /*0fb8*/ 	.word	index@($__internal_3_$__cuda_sm20_div_rn_f64_full)
        /*0fbc*/ 	.word	0x00000000


	//----- nvinfo : EIATTR_FRAME_SIZE
	.align		4
.L_713:
        /*0fc0*/ 	.byte	0x04, 0x11
        /*0fc2*/ 	.short	(.L_715 - .L_714)
	.align		4
.L_714:
        /*0fc4*/ 	.word	index@(_ZN2at6native27unrolled_elementwise_kernelIZZZNS0_26round_decimals_kernel_cudaERNS_18TensorIteratorBaseElENKUlvE_clEvENKUlvE_clEvEUldE_St5arrayIPcLm2EELi4E23TrivialOffsetCalculatorILi1EjESB_NS0_6memory15LoadWithoutCastENSC_16StoreWithoutCastEEEviT_T0_T2_T3_T4_T5_)
        /*0fc8*/ 	.word	0x00000000


	//----- nvinfo : EIATTR_REGCOUNT
	.align		4
.L_715:
        /*0fcc*/ 	.byte	0x04, 0x2f
        /*0fce*/ 	.short	(.L_717 - .L_716)
	.align		4
.L_716:
        /*0fd0*/ 	.word	index@(_ZN2at6native18elementwise_kernelILi128ELi2EZNS0_22gpu_kernel_impl_nocastIZZZNS0_26round_decimals_kernel_cudaERNS_18TensorIteratorBaseElENKUlvE_clEvENKUlvE_clEvEUldE_EEvS4_RKT_EUliE_EEviT1_)
        /*0fd4*/ 	.word	0x0000001e


	//----- nvinfo : EIATTR_FRAME_SIZE
	.align		4
.L_717:
        /*0fd8*/ 	.byte	0x04, 0x11
        /*0fda*/ 	.short	(.L_719 - .L_718)
	.align		4
.L_718:
        /*0fdc*/ 	.word	index@($__internal_2_$__cuda_sm20_div_rn_f64_full)
        /*0fe0*/ 	.word	0x00000000


	//----- nvinfo : EIATTR_FRAME_SIZE
	.align		4
.L_719:
        /*0fe4*/ 	.byte	0x04, 0x11
        /*0fe6*/ 	.short	(.L_721 - .L_720)
	.align		4
.L_720:
        /*0fe8*/ 	.word	index@(_ZN2at6native18elementwise_kernelILi128ELi2EZNS0_22gpu_kernel_impl_nocastIZZZNS0_26round_decimals_kernel_cudaERNS_18TensorIteratorBaseElENKUlvE_clEvENKUlvE_clEvEUldE_EEvS4_RKT_EUliE_EEviT1_)
        /*0fec*/ 	.word	0x00000000


	//----- nvinfo : EIATTR_REGCOUNT
	.align		4
.L_721:
        /*0ff0*/ 	.byte	0x04, 0x2f
        /*0ff2*/ 	.short	(.L_723 - .L_722)
	.align		4
.L_722:
        /*0ff4*/ 	.word	index@(_ZN2at6native27unrolled_elementwise_kernelIZZZNS0_26round_decimals_kernel_cudaERNS_18TensorIteratorBaseElENKUlvE_clEvENKUlvE_clEvEUldE_St5arrayIPcLm2EELi4E23TrivialOffsetCalculatorILi1EjESB_NS0_6memory12LoadWithCastILi1EEENSC_13StoreWithCastILi1EEEEEviT_T0_T2_T3_T4_T5_)
        /*0ff8*/ 	.word	0x00000026


	//----- nvinfo : EIATTR_FRAME_SIZE
	.align		4
.L_723:
        /*0ffc*/ 	.byte	0x04, 0x11
        /*0ffe*/ 	.short	(.L_725 - .L_724)
	.align		4
.L_724:
        /*1000*/ 	.word	index@($__internal_1_$__cuda_sm20_div_rn_f64_full)
        /*1004*/ 	.word	0x00000000


	//----- nvinfo : EIATTR_FRAME_SIZE
	.align		4
.L_725:
        /*1008*/ 	.byte	0x04, 0x11
        /*100a*/ 	.short	(.L_727 - .L_726)
	.align		4
.L_726:
        /*100c*/ 	.word	index@(_ZN2at6native27unrolled_elementwise_kernelIZZZNS0_26round_decimals_kernel_cudaERNS_18TensorIteratorBaseElENKUlvE_clEvENKUlvE_clEvEUldE_St5arrayIPcLm2EELi4E23TrivialOffsetCalculatorILi1EjESB_NS0_6memory12LoadWithCastILi1EEENSC_13StoreWithCastILi1EEEEEviT_T0_T2_T3_T4_T5_)
        /*1010*/ 	.word	0x00000000


	//----- nvinfo : EIATTR_REGCOUNT
	.align		4
.L_727:
        /*1014*/ 	.byte	0x04, 0x2f
        /*1016*/ 	.short	(.L_729 - .L_728)
	.align		4
.L_728:
        /*1018*/ 	.word	index@(_ZN2at6native18elementwise_kernelILi128ELi4EZNS0_15gpu_kernel_implIZZZNS0_26round_decimals_kernel_cudaERNS_18TensorIteratorBaseElENKUlvE_clEvENKUlvE_clEvEUldE_EEvS4_RKT_EUliE_EEviT1_)
        /*101c*/ 	.word	0x0000001b


	//----- nvinfo : EIATTR_FRAME_SIZE
	.align		4
.L_729:
        /*1020*/ 	.byte	0x04, 0x11
        /*1022*/ 	.short	(.L_731 - .L_730)
	.align		4
.L_730:
        /*1024*/ 	.word	index@($__internal_0_$__cuda_sm20_div_rn_f64_full)
        /*1028*/ 	.word	0x00000000


	//----- nvinfo : EIATTR_FRAME_SIZE
	.align		4
.L_731:
        /*102c*/ 	.byte	0x04, 0x11
        /*102e*/ 	.short	(.L_733 - .L_732)
	.align		4
.L_732:
        /*1030*/ 	.word	index@(_ZN2at6native18elementwise_kernelILi128ELi4EZNS0_15gpu_kernel_implIZZZNS0_26round_decimals_kernel_cudaERNS_18TensorIteratorBaseElENKUlvE_clEvENKUlvE_clEvEUldE_EEvS4_RKT_EUliE_EEviT1_)
        /*1034*/ 	.word	0x00000000


	//----- nvinfo : EIATTR_REGCOUNT
	.align		4
.L_733:
        /*1038*/ 	.byte	0x04, 0x2f
        /*103a*/ 	.short	(.L_735 - .L_734)
	.align		4
.L_734:
        /*103c*/ 	.word	index@(_ZN2at6native29vectorized_elementwise_kernelILi8EZZZNS0_26round_decimals_kernel_cudaERNS_18TensorIteratorBaseElENKUlvE_clEvENKUlvE0_clEvEUlfE_St5arrayIPcLm2EEEEviT0_T1_)
        /*1040*/ 	.word	0x00000004


	//----- nvinfo : EIATTR_FRAME_SIZE
	.align		4
.L_735:
        /*1044*/ 	.byte	0x04, 0x11
        /*1046*/ 	.short	(.L_737 - .L_736)
	.align		4
.L_736:
        /*1048*/ 	.word	index@(_ZN2at6native29vectorized_elementwise_kernelILi8EZZZNS0_26round_decimals_kernel_cudaERNS_18TensorIteratorBaseElENKUlvE_clEvENKUlvE0_clEvEUlfE_St5arrayIPcLm2EEEEviT0_T1_)
        /*104c*/ 	.word	0x00000000


	//----- nvinfo : EIATTR_REGCOUNT
	.align		4
.L_737:
        /*1050*/ 	.byte	0x04, 0x2f
        /*1052*/ 	.short	(.L_739 - .L_738)
	.align		4
.L_738:
        /*1054*/ 	.word	index@(_ZN2at6native29vectorized_elementwise_kernelILi4EZZZNS0_26round_decimals_kernel_cudaERNS_18TensorIteratorBaseElENKUlvE_clEvENKUlvE0_clEvEUlfE_St5arrayIPcLm2EEEEviT0_T1_)
        /*1058*/ 	.word	0x00000020


	//----- nvinfo : EIATTR_FRAME_SIZE
	.align		4
.L_739:
        /*105c*/ 	.byte	0x04, 0x11
        /*105e*/ 	.short	(.L_741 - .L_740)
	.align		4
.L_740:
        /*1060*/ 	.word	index@(_ZN2at6native29vectorized_elementwise_kernelILi4EZZZNS0_26round_decimals_kernel_cudaERNS_18TensorIteratorBaseElENKUlvE_clEvENKUlvE0_clEvEUlfE_St5arrayIPcLm2EEEEviT0_T1_)
        /*1064*/ 	.word	0x00000000


	//----- nvinfo : EIATTR_REGCOUNT
	.align		4
.L_741:
        /*1068*/ 	.byte	0x04, 0x2f
        /*106a*/ 	.short	(.L_743 - .L_742)
	.align		4
.L_742:
        /*106c*/ 	.word	index@(_ZN2at6native29vectorized_elementwise_kernelILi2EZZZNS0_26round_decimals_kernel_cudaERNS_18TensorIteratorBaseElENKUlvE_clEvENKUlvE0_clEvEUlfE_St5arrayIPcLm2EEEEviT0_T1_)
        /*1070*/ 	.word	0x00000020


	//----- nvinfo : EIATTR_FRAME_SIZE
	.align		4
.L_743:
        /*1074*/ 	.byte	0x04, 0x11
        /*1076*/ 	.short	(.L_745 - .L_744)
	.align		4
.L_744:
        /*1078*/ 	.word	index@(_ZN2at6native29vectorized_elementwise_kernelILi2EZZZNS0_26round_decimals_kernel_cudaERNS_18TensorIteratorBaseElENKUlvE_clEvENKUlvE0_clEvEUlfE_St5arrayIPcLm2EEEEviT0_T1_)
        /*107c*/ 	.word	0x00000000


	//----- nvinfo : EIATTR_REGCOUNT
	.align		4
.L_745:
        /*1080*/ 	.byte	0x04, 0x2f
        /*1082*/ 	.short	(.L_747 - .L_746)
	.align		4
.L_746:
        /*1084*/ 	.word	index@(_ZN2at6native27unrolled_elementwise_kernelIZZZNS0_26round_decimals_kernel_cudaERNS_18TensorIteratorBaseElENKUlvE_clEvENKUlvE0_clEvEUlfE_St5arrayIPcLm2EELi4E23TrivialOffsetCalculatorILi1EjESB_NS0_6memory15LoadWithoutCastENSC_16StoreWithoutCastEEEviT_T0_T2_T3_T4_T5_)
        /*1088*/ 	.word	0x00000016


	//----- nvinfo : EIATTR_FRAME_SIZE
	.align		4
.L_747:
        /*108c*/ 	.byte	0x04, 0x11
        /*108e*/ 	.short	(.L_749 - .L_748)
	.align		4
.L_748:
        /*1090*/ 	.word	index@(_ZN2at6native27unrolled_elementwise_kernelIZZZNS0_26round_decimals_kernel_cudaERNS_18TensorIteratorBaseElENKUlvE_clEvENKUlvE0_clEvEUlfE_St5arrayIPcLm2EELi4E23TrivialOffsetCalculatorILi1EjESB_NS0_6memory15LoadWithoutCastENSC_16StoreWithoutCastEEEviT_T0_T2_T3_T4_T5_)
        /*1094*/ 	.word	0x00000000


	//----- nvinfo : EIATTR_REGCOUNT
	.align		4
.L_749:
        /*1098*/ 	.byte	0x04, 0x2f
        /*109a*/ 	.short	(.L_751 - .L_750)
	.align		4
.L_750:
        /*109c*/ 	.word	index@(_ZN2at6native18elementwise_kernelILi128ELi2EZNS0_22gpu_kernel_impl_nocastIZZZNS0_26round_decimals_kernel_cudaERNS_18TensorIteratorBaseElENKUlvE_clEvENKUlvE0_clEvEUlfE_EEvS4_RKT_EUliE_EEviT1_)
        /*10a0*/ 	.word	0x00000014


	//----- nvinfo : EIATTR_FRAME_SIZE
	.align		4
.L_751:
        /*10a4*/ 	.byte	0x04, 0x11
        /*10a6*/ 	.short	(.L_753 - .L_752)
	.align		4
.L_752:
        /*10a8*/ 	.word	index@(_ZN2at6native18elementwise_kernelILi128ELi2EZNS0_22gpu_kernel_impl_nocastIZZZNS0_26round_decimals_kernel_cudaERNS_18TensorIteratorBaseElENKUlvE_clEvENKUlvE0_clEvEUlfE_EEvS4_RKT_EUliE_EEviT1_)
        /*10ac*/ 	.word	0x00000000


	//----- nvinfo : EIATTR_REGCOUNT
	.align		4
.L_753:
        /*10b0*/ 	.byte	0x04, 0x2f
        /*10b2*/ 	.short	(.L_755 - .L_754)
	.align		4
.L_754:
        /*10b4*/ 	.word	index@(_ZN2at6native27unrolled_elementwise_kernelIZZZNS0_26round_decimals_kernel_cudaERNS_18TensorIteratorBaseElENKUlvE_clEvENKUlvE0_clEvEUlfE_St5arrayIPcLm2EELi4E23TrivialOffsetCalculatorILi1EjESB_NS0_6memory12LoadWithCastILi1EEENSC_13StoreWithCastILi1EEEEEviT_T0_T2_T3_T4_T5_)
        /*10b8*/ 	.word	0x0000001d


	//----- nvinfo : EIATTR_FRAME_SIZE
	.align		4
.L_755:
        /*10bc*/ 	.byte	0x04, 0x11
        /*10be*/ 	.short	(.L_757 - .L_756)
	.align		4
.L_756:
        /*10c0*/ 	.word	index@(_ZN2at6native27unrolled_elementwise_kernelIZZZNS0_26round_decimals_kernel_cudaERNS_18TensorIteratorBaseElENKUlvE_clEvENKUlvE0_clEvEUlfE_St5arrayIPcLm2EELi4E23TrivialOffsetCalculatorILi1EjESB_NS0_6memory12LoadWithCastILi1EEENSC_13StoreWithCastILi1EEEEEviT_T0_T2_T3_T4_T5_)
        /*10c4*/ 	.word	0x00000000


	//----- nvinfo : EIATTR_REGCOUNT
	.align		4
.L_757:
        /*10c8*/ 	.byte	0x04, 0x2f
        /*10ca*/ 	.short	(.L_759 - .L_758)
	.align		4
.L_758:
        /*10cc*/ 	.word	index@(_ZN2at6native18elementwise_kernelILi128ELi4EZNS0_15gpu_kernel_implIZZZNS0_26round_decimals_kernel_cudaERNS_18TensorIteratorBaseElENKUlvE_clEvENKUlvE0_clEvEUlfE_EEvS4_RKT_EUliE_EEviT1_)
        /*10d0*/ 	.word	0x00000018


	//----- nvinfo : EIATTR_FRAME_SIZE
	.align		4
.L_759:
        /*10d4*/ 	.byte	0x04, 0x11
        /*10d6*/ 	.short	(.L_761 - .L_760)
	.align		4
.L_760:
        /*10d8*/ 	.word	index@(_ZN2at6native18elementwise_kernelILi128ELi4EZNS0_15gpu_kernel_implIZZZNS0_26round_decimals_kernel_cudaERNS_18TensorIteratorBaseElENKUlvE_clEvENKUlvE0_clEvEUlfE_EEvS4_RKT_EUliE_EEviT1_)
        /*10dc*/ 	.word	0x00000000


	//----- nvinfo : EIATTR_REGCOUNT
	.align		4
.L_761:
        /*10e0*/ 	.byte	0x04, 0x2f
        /*10e2*/ 	.short	(.L_763 - .L_762)
	.align		4
.L_762:
        /*10e4*/ 	.word	index@(_ZN2at6native29vectorized_elementwise_kernelILi8EZZZNS0_26round_decimals_kernel_cudaERNS_18TensorIteratorBaseElENKUlvE_clEvENKUlvE1_clEvEUlN3c104HalfEE_St5arrayIPcLm2EEEEviT0_T1_)
        /*10e8*/ 	.word	0x00000004


	//----- nvinfo : EIATTR_FRAME_SIZE
	.align		4
.L_763:
        /*10ec*/ 	.byte	0x04, 0x11
        /*10ee*/ 	.short	(.L_765 - .L_764)
	.align		4
.L_764:
        /*10f0*/ 	.word	index@(_ZN2at6native29vectorized_elementwise_kernelILi8EZZZNS0_26round_decimals_kernel_cudaERNS_18TensorIteratorBaseElENKUlvE_clEvENKUlvE1_clEvEUlN3c104HalfEE_St5arrayIPcLm2EEEEviT0_T1_)
        /*10f4*/ 	.word	0x00000000


	//----- nvinfo : EIATTR_REGCOUNT
	.align		4
.L_765:
        /*10f8*/ 	.byte	0x04, 0x2f
        /*10fa*/ 	.short	(.L_767 - .L_766)
	.align		4
.L_766:
        /*10fc*/ 	.word	index@(_ZN2at6native29vectorized_elementwise_kernelILi4EZZZNS0_26round_decimals_kernel_cudaERNS_18TensorIteratorBaseElENKUlvE_clEvENKUlvE1_clEvEUlN3c104HalfEE_St5arrayIPcLm2EEEEviT0_T1_)
        /*1100*/ 	.word	0x00000020


	//----- nvinfo : EIATTR_FRAME_SIZE
	.align		4
.L_767:
        /*1104*/ 	.byte	0x04, 0x11
        /*1106*/ 	.short	(.L_769 - .L_768)
	.align		4
.L_768:
        /*1108*/ 	.word	index@(_ZN2at6native29vectorized_elementwise_kernelILi4EZZZNS0_26round_decimals_kernel_cudaERNS_18TensorIteratorBaseElENKUlvE_clEvENKUlvE1_clEvEUlN3c104HalfEE_St5arrayIPcLm2EEEEviT0_T1_)
        /*110c*/ 	.word	0x00000000


	//----- nvinfo : EIATTR_REGCOUNT
	.align		4
.L_769:
        /*1110*/ 	.byte	0x04, 0x2f
        /*1112*/ 	.short	(.L_771 - .L_770)
	.align		4
.L_770:
        /*1114*/ 	.word	index@(_ZN2at6native29vectorized_elementwise_kernelILi2EZZZNS0_26round_decimals_kernel_cudaERNS_18TensorIteratorBaseElENKUlvE_clEvENKUlvE1_clEvEUlN3c104HalfEE_St5arrayIPcLm2EEEEviT0_T1_)
        /*1118*/ 	.word	0x00000020


	//----- nvinfo : EIATTR_FRAME_SIZE
	.align		4
.L_771:
        /*111c*/ 	.byte	0x04, 0x11
        /*111e*/ 	.short	(.L_773 - .L_772)
	.align		4
.L_772:
        /*1120*/ 	.word	index@(_ZN2at6native29vectorized_elementwise_kernelILi2EZZZNS0_26round_decimals_kernel_cudaERNS_18TensorIteratorBaseElENKUlvE_clEvENKUlvE1_clEvEUlN3c104HalfEE_St5arrayIPcLm2EEEEviT0_T1_)
        /*1124*/ 	.word	0x00000000


	//----- nvinfo : EIATTR_REGCOUNT
	.align		4
.L_773:
        /*1128*/ 	.byte	0x04, 0x2f
        /*112a*/ 	.short	(.L_775 - .L_774)
	.align		4
.L_774:
        /*112c*/ 	.word	index@(_ZN2at6native27unrolled_elementwise_kernelIZZZNS0_26round_decimals_kernel_cudaERNS_18TensorIteratorBaseElENKUlvE_clEvENKUlvE1_clEvEUlN3c104HalfEE_St5arrayIPcLm2EELi4E23TrivialOffsetCalculatorILi1EjESD_NS0_6memory15LoadWithoutCastENSE_16StoreWithoutCastEEEviT_T0_T2_T3_T4_T5_)
        /*1130*/ 	.word	0x00000016


	//----- nvinfo : EIATTR_FRAME_SIZE
	.align		4
.L_775:
        /*1134*/ 	.byte	0x04, 0x11
        /*1136*/ 	.short	(.L_777 - .L_776)
	.align		4
.L_776:
        /*1138*/ 	.word	index@(_ZN2at6native27unrolled_elementwise_kernelIZZZNS0_26round_decimals_kernel_cudaERNS_18TensorIteratorBaseElENKUlvE_clEvENKUlvE1_clEvEUlN3c104HalfEE_St5arrayIPcLm2EELi4E23TrivialOffsetCalculatorILi1EjESD_NS0_6memory15LoadWithoutCastENSE_16StoreWithoutCastEEEviT_T0_T2_T3_T4_T5_)
        /*113c*/ 	.word	0x00000000


	//----- nvinfo : EIATTR_REGCOUNT
	.align		4
.L_777:
        /*1140*/ 	.byte	0x04, 0x2f
        /*1142*/ 	.short	(.L_779 - .L_778)
	.align		4
.L_778:
        /*1144*/ 	.word	index@(_ZN2at6native18elementwise_kernelILi128ELi4EZNS0_22gpu_kernel_impl_nocastIZZZNS0_26round_decimals_kernel_cudaERNS_18TensorIteratorBaseElENKUlvE_clEvENKUlvE1_clEvEUlN3c104HalfEE_EEvS4_RKT_EUliE_EEviT1_)
        /*1148*/ 	.word	0x00000014


	//----- nvinfo : EIATTR_FRAME_SIZE
	.align		4
.L_779:
        /*114c*/ 	.byte	0x04, 0x11
        /*114e*/ 	.short	(.L_781 - .L_780)
	.align		4
.L_780:
        /*1150*/ 	.word	index@(_ZN2at6native18elementwise_kernelILi128ELi4EZNS0_22gpu_kernel_impl_nocastIZZZNS0_26round_decimals_kernel_cudaERNS_18TensorIteratorBaseElENKUlvE_clEvENKUlvE1_clEvEUlN3c104HalfEE_EEvS4_RKT_EUliE_EEviT1_)
        /*1154*/ 	.word	0x00000000


	//----- nvinfo : EIATTR_REGCOUNT
	.align		4
.L_781:
        /*1158*/ 	.byte	0x04, 0x2f
        /*115a*/ 	.short	(.L_783 - .L_782)
	.align		4
.L_782:
        /*115c*/ 	.word	index@(_ZN2at6native27unrolled_elementwise_kernelIZZZNS0_26round_decimals_kernel_cudaERNS_18TensorIteratorBaseElENKUlvE_clEvENKUlvE1_clEvEUlN3c104HalfEE_St5arrayIPcLm2EELi4E23TrivialOffsetCalculatorILi1EjESD_NS0_6memory12LoadWithCastILi1EEENSE_13StoreWithCastILi1EEEEEviT_T0_T2_T3_T4_T5_)
        /*1160*/ 	.word	0x0000001c


	//----- nvinfo : EIATTR_FRAME_SIZE
	.align		4
.L_783:
        /*1164*/ 	.byte	0x04, 0x11
        /*1166*/ 	.short	(.L_785 - .L_784)
	.align		4
.L_784:
        /*1168*/ 	.word	index@(_ZN2at6native27unrolled_elementwise_kernelIZZZNS0_26round_decimals_kernel_cudaERNS_18TensorIteratorBaseElENKUlvE_clEvENKUlvE1_clEvEUlN3c104HalfEE_St5arrayIPcLm2EELi4E23TrivialOffsetCalculatorILi1EjESD_NS0_6memory12LoadWithCastILi1EEENSE_13StoreWithCastILi1EEEEEviT_T0_T2_T3_T4_T5_)
        /*116c*/ 	.word	0x00000000


	//----- nvinfo : EIATTR_REGCOUNT
	.align		4
.L_785:
        /*1170*/ 	.byte	0x04, 0x2f
        /*1172*/ 	.short	(.L_787 - .L_786)
	.align		4
.L_786:
        /*1174*/ 	.word	index@(_ZN2at6native18elementwise_kernelILi128ELi4EZNS0_15gpu_kernel_implIZZZNS0_26round_decimals_kernel_cudaERNS_18TensorIteratorBaseElENKUlvE_clEvENKUlvE1_clEvEUlN3c104HalfEE_EEvS4_RKT_EUliE_EEviT1_)
        /*1178*/ 	.word	0x00000018


	//----- nvinfo : EIATTR_FRAME_SIZE
	.align		4
.L_787:
        /*117c*/ 	.byte	0x04, 0x11
        /*117e*/ 	.short	(.L_789 - .L_788)
	.align		4
.L_788:
        /*1180*/ 	.word	index@(_ZN2at6native18elementwise_kernelILi128ELi4EZNS0_15gpu_kernel_implIZZZNS0_26round_decimals_kernel_cudaERNS_18TensorIteratorBaseElENKUlvE_clEvENKUlvE1_clEvEUlN3c104HalfEE_EEvS4_RKT_EUliE_EEviT1_)
        /*1184*/ 	.word	0x00000000


	//----- nvinfo : EIATTR_REGCOUNT
	.align		4
.L_789:
        /*1188*/ 	.byte	0x04, 0x2f
        /*118a*/ 	.short	(.L_791 - .L_790)
	.align		4
.L_790:
        /*118c*/ 	.word	index@(_ZN2at6native29vectorized_elementwise_kernelILi8EZZZNS0_26round_decimals_kernel_cudaERNS_18TensorIteratorBaseElENKUlvE_clEvENKUlvE2_clEvEUlN3c108BFloat16EE_St5arrayIPcLm2EEEEviT0_T1_)
        /*1190*/ 	.word	0x00000004


	//----- nvinfo : EIATTR_FRAME_SIZE
	.align		4
.L_791:
        /*1194*/ 	.byte	0x04, 0x11
        /*1196*/ 	.short	(.L_793 - .L_792)
	.align		4
.L_792:
        /*1198*/ 	.word	index@(_ZN2at6native29vectorized_elementwise_kernelILi8EZZZNS0_26round_decimals_kernel_cudaERNS_18TensorIteratorBaseElENKUlvE_clEvENKUlvE2_clEvEUlN3c108BFloat16EE_St5arrayIPcLm2EEEEviT0_T1_)
        /*119c*/ 	.word	0x00000000


	//----- nvinfo : EIATTR_REGCOUNT
	.align		4
.L_793:
        /*11a0*/ 	.byte	0x04, 0x2f
        /*11a2*/ 	.short	(.L_795 - .L_794)
	.align		4
.L_794:
        /*11a4*/ 	.word	index@(_ZN2at6native29vectorized_elementwise_kernelILi4EZZZNS0_26round_decimals_kernel_cudaERNS_18TensorIteratorBaseElENKUlvE_clEvENKUlvE2_clEvEUlN3c108BFloat16EE_St5arrayIPcLm2EEEEviT0_T1_)
        /*11a8*/ 	.word	0x00000020


	//----- nvinfo : EIATTR_FRAME_SIZE
	.align		4
.L_795:
        /*11ac*/ 	.byte	0x04, 0x11
        /*11ae*/ 	.short	(.L_797 - .L_796)
	.align		4
.L_796:
        /*11b0*/ 	.word	index@(_ZN2at6native29vectorized_elementwise_kernelILi4EZZZNS0_26round_decimals_kernel_cudaERNS_18TensorIteratorBaseElENKUlvE_clEvENKUlvE2_clEvEUlN3c108BFloat16EE_St5arrayIPcLm2EEEEviT0_T1_)
        /*11b4*/ 	.word	0x00000000


	//----- nvinfo : EIATTR_REGCOUNT
	.align		4
.L_797:
        /*11b8*/ 	.byte	0x04, 0x2f
        /*11ba*/ 	.short	(.L_799 - .L_798)
	.align		4
.L_798:
        /*11bc*/ 	.word	index@(_ZN2at6native29vectorized_elementwise_kernelILi2EZZZNS0_26round_decimals_kernel_cudaERNS_18TensorIteratorBaseElENKUlvE_clEvENKUlvE2_clEvEUlN3c108BFloat16EE_St5arrayIPcLm2EEEEviT0_T1_)
        /*11c0*/ 	.word	0x00000020


	//----- nvinfo : EIATTR_FRAME_SIZE
	.align		4
.L_799:
        /*11c4*/ 	.byte	0x04, 0x11
        /*11c6*/ 	.short	(.L_801 - .L_800)
	.align		4
.L_800:
        /*11c8*/ 	.word	index@(_ZN2at6native29vectorized_elementwise_kernelILi2EZZZNS0_26round_decimals_kernel_cudaERNS_18TensorIteratorBaseElENKUlvE_clEvENKUlvE2_clEvEUlN3c108BFloat16EE_St5arrayIPcLm2EEEEviT0_T1_)
        /*11cc*/ 	.word	0x00000000


	//----- nvinfo : EIATTR_REGCOUNT
	.align		4
.L_801:
        /*11d0*/ 	.byte	0x04, 0x2f
        /*11d2*/ 	.short	(.L_803 - .L_802)
	.align		4
.L_802:
        /*11d4*/ 	.word	index@(_ZN2at6native27unrolled_elementwise_kernelIZZZNS0_26round_decimals_kernel_cudaERNS_18TensorIteratorBaseElENKUlvE_clEvENKUlvE2_clEvEUlN3c108BFloat16EE_St5arrayIPcLm2EELi4E23TrivialOffsetCalculatorILi1EjESD_NS0_6memory15LoadWithoutCastENSE_16StoreWithoutCastEEEviT_T0_T2_T3_T4_T5_)
        /*11d8*/ 	.word	0x00000016


	//----- nvinfo : EIATTR_FRAME_SIZE
	.align		4
.L_803:
        /*11dc*/ 	.byte	0x04, 0x11
        /*11de*/ 	.short	(.L_805 - .L_804)
	.align		4
.L_804:
        /*11e0*/ 	.word	index@(_ZN2at6native27unrolled_elementwise_kernelIZZZNS0_26round_decimals_kernel_cudaERNS_18TensorIteratorBaseElENKUlvE_clEvENKUlvE2_clEvEUlN3c108BFloat16EE_St5arrayIPcLm2EELi4E23TrivialOffsetCalculatorILi1EjESD_NS0_6memory15LoadWithoutCastENSE_16StoreWithoutCastEEEviT_T0_T2_T3_T4_T5_)
        /*11e4*/ 	.word	0x00000000


	//----- nvinfo : EIATTR_REGCOUNT
	.align		4
.L_805:
        /*11e8*/ 	.byte	0x04, 0x2f
        /*11ea*/ 	.short	(.L_807 - .L_806)
	.align		4
.L_806:
        /*11ec*/ 	.word	index@(_ZN2at6native18elementwise_kernelILi128ELi4EZNS0_22gpu_kernel_impl_nocastIZZZNS0_26round_decimals_kernel_cudaERNS_18TensorIteratorBaseElENKUlvE_clEvENKUlvE2_clEvEUlN3c108BFloat16EE_EEvS4_RKT_EUliE_EEviT1_)
        /*11f0*/ 	.word	0x00000014


	//----- nvinfo : EIATTR_FRAME_SIZE
	.align		4
.L_807:
        /*11f4*/ 	.byte	0x04, 0x11
        /*11f6*/ 	.short	(.L_809 - .L_808)
	.align		4
.L_808:
        /*11f8*/ 	.word	index@(_ZN2at6native18elementwise_kernelILi128ELi4EZNS0_22gpu_kernel_impl_nocastIZZZNS0_26round_decimals_kernel_cudaERNS_18TensorIteratorBaseElENKUlvE_clEvENKUlvE2_clEvEUlN3c108BFloat16EE_EEvS4_RKT_EUliE_EEviT1_)
        /*11fc*/ 	.word	0x00000000


	//----- nvinfo : EIATTR_REGCOUNT
	.align		4
.L_809:
        /*1200*/ 	.byte	0x04, 0x2f
        /*1202*/ 	.short	(.L_811 - .L_810)
	.align		4
.L_810:
        /*1204*/ 	.word	index@(_ZN2at6native27unrolled_elementwise_kernelIZZZNS0_26round_decimals_kernel_cudaERNS_18TensorIteratorBaseElENKUlvE_clEvENKUlvE2_clEvEUlN3c108BFloat16EE_St5arrayIPcLm2EELi4E23TrivialOffsetCalculatorILi1EjESD_NS0_6memory12LoadWithCastILi1EEENSE_13StoreWithCastILi1EEEEEviT_T0_T2_T3_T4_T5_)
        /*1208*/ 	.word	0x0000001c


	//----- nvinfo : EIATTR_FRAME_SIZE
	.align		4
.L_811:
        /*120c*/ 	.byte	0x04, 0x11
        /*120e*/ 	.short	(.L_813 - .L_812)
	.align		4
.L_812:
        /*1210*/ 	.word	index@(_ZN2at6native27unrolled_elementwise_kernelIZZZNS0_26round_decimals_kernel_cudaERNS_18TensorIteratorBaseElENKUlvE_clEvENKUlvE2_clEvEUlN3c108BFloat16EE_St5arrayIPcLm2EELi4E23TrivialOffsetCalculatorILi1EjESD_NS0_6memory12LoadWithCastILi1EEENSE_13StoreWithCastILi1EEEEEviT_T0_T2_T3_T4_T5_)
        /*1214*/ 	.word	0x00000000


	//----- nvinfo : EIATTR_REGCOUNT
	.align		4
.L_813:
        /*1218*/ 	.byte	0x04, 0x2f
        /*121a*/ 	.short	(.L_815 - .L_814)
	.align		4
.L_814:
        /*121c*/ 	.word	index@(_ZN2at6native18elementwise_kernelILi128ELi4EZNS0_15gpu_kernel_implIZZZNS0_26round_decimals_kernel_cudaERNS_18TensorIteratorBaseElENKUlvE_clEvENKUlvE2_clEvEUlN3c108BFloat16EE_EEvS4_RKT_EUliE_EEviT1_)
        /*1220*/ 	.word	0x00000018


	//----- nvinfo : EIATTR_FRAME_SIZE
	.align		4
.L_815:
        /*1224*/ 	.byte	0x04, 0x11
        /*1226*/ 	.short	(.L_817 - .L_816)
	.align		4
.L_816:
        /*1228*/ 	.word	index@(_ZN2at6native18elementwise_kernelILi128ELi4EZNS0_15gpu_kernel_implIZZZNS0_26round_decimals_kernel_cudaERNS_18TensorIteratorBaseElENKUlvE_clEvENKUlvE2_clEvEUlN3c108BFloat16EE_EEvS4_RKT_EUliE_EEviT1_)
        /*122c*/ 	.word	0x00000000


	//----- nvinfo : EIATTR_REGCOUNT
	.align		4
.L_817:
        /*1230*/ 	.byte	0x04, 0x2f
        /*1232*/ 	.short	(.L_819 - .L_818)
	.align		4
.L_818:
        /*1234*/ 	.word	index@(_ZN2at6native29vectorized_elementwise_kernelILi8EZZZNS0_17trunc_kernel_cudaERNS_18TensorIteratorBaseEENKUlvE_clEvENKUlvE_clEvEUldE_St5arrayIPcLm2EEEEviT0_T1_)
        /*1238*/ 	.word	0x00000004


	//----- nvinfo : EIATTR_FRAME_SIZE
	.align		4
.L_819:
        /*123c*/ 	.byte	0x04, 0x11
        /*123e*/ 	.short	(.L_821 - .L_820)
	.align		4
.L_820:
        /*1240*/ 	.word	index@(_ZN2at6native29vectorized_elementwise_kernelILi8EZZZNS0_17trunc_kernel_cudaERNS_18TensorIteratorBaseEENKUlvE_clEvENKUlvE_clEvEUldE_St5arrayIPcLm2EEEEviT0_T1_)
        /*1244*/ 	.word	0x00000000


	//----- nvinfo : EIATTR_REGCOUNT
	.align		4
.L_821:
        /*1248*/ 	.byte	0x04, 0x2f
        /*124a*/ 	.short	(.L_823 - .L_822)
	.align		4
.L_822:
        /*124c*/ 	.word	index@(_ZN2at6native29vectorized_elementwise_kernelILi4EZZZNS0_17trunc_kernel_cudaERNS_18TensorIteratorBaseEENKUlvE_clEvENKUlvE_clEvEUldE_St5arrayIPcLm2EEEEviT0_T1_)
        /*1250*/ 	.word	0x00000020


	//----- nvinfo : EIATTR_FRAME_SIZE
	.align		4
.L_823:
        /*1254*/ 	.byte	0x04, 0x11
        /*1256*/ 	.short	(.L_825 - .L_824)
	.align		4
.L_824:
        /*1258*/ 	.word	index@(_ZN2at6native29vectorized_elementwise_kernelILi4EZZZNS0_17trunc_kernel_cudaERNS_18TensorIteratorBaseEENKUlvE_clEvENKUlvE_clEvEUldE_St5arrayIPcLm2EEEEviT0_T1_)
        /*125c*/ 	.word	0x00000000


	//----- nvinfo : EIATTR_REGCOUNT
	.align		4
.L_825:
        /*1260*/ 	.byte	0x04, 0x2f
        /*1262*/ 	.short	(.L_827 - .L_826)
	.align		4
.L_826:
        /*1264*/ 	.word	index@(_ZN2at6native29vectorized_elementwise_kernelILi2EZZZNS0_17trunc_kernel_cudaERNS_18TensorIteratorBaseEENKUlvE_clEvENKUlvE_clEvEUldE_St5arrayIPcLm2EEEEviT0_T1_)
        /*1268*/ 	.word	0x00000020


	//----- nvinfo : EIATTR_FRAME_SIZE
	.align		4
.L_827:
        /*126c*/ 	.byte	0x04, 0x11
        /*126e*/ 	.short	(.L_829 - .L_828)
	.align		4
.L_828:
        /*1270*/ 	.word	index@(_ZN2at6native29vectorized_elementwise_kernelILi2EZZZNS0_17trunc_kernel_cudaERNS_18TensorIteratorBaseEENKUlvE_clEvENKUlvE_clEvEUldE_St5arrayIPcLm2EEEEviT0_T1_)
        /*1274*/ 	.word	0x00000000


	//----- nvinfo : EIATTR_REGCOUNT
	.align		4
.L_829:
        /*1278*/ 	.byte	0x04, 0x2f
        /*127a*/ 	.short	(.L_831 - .L_830)
	.align		4
.L_830:
        /*127c*/ 	.word	index@(_ZN2at6native27unrolled_elementwise_kernelIZZZNS0_17trunc_kernel_cudaERNS_18TensorIteratorBaseEENKUlvE_clEvENKUlvE_clEvEUldE_St5arrayIPcLm2EELi4E23TrivialOffsetCalculatorILi1EjESB_NS0_6memory15LoadWithoutCastENSC_16StoreWithoutCastEEEviT_T0_T2_T3_T4_T5_)
        /*1280*/ 	.word	0x00000016


	//----- nvinfo : EIATTR_FRAME_SIZE
	.align		4
.L_831:
        /*1284*/ 	.byte	0x04, 0x11
        /*1286*/ 	.short	(.L_833 - .L_832)
	.align		4
.L_832:
        /*1288*/ 	.word	index@(_ZN2at6native27unrolled_elementwise_kernelIZZZNS0_17trunc_kernel_cudaERNS_18TensorIteratorBaseEENKUlvE_clEvENKUlvE_clEvEUldE_St5arrayIPcLm2EELi4E23TrivialOffsetCalculatorILi1EjESB_NS0_6memory15LoadWithoutCastENSC_16StoreWithoutCastEEEviT_T0_T2_T3_T4_T5_)
        /*128c*/ 	.word	0x00000000


	//----- nvinfo : EIATTR_REGCOUNT
	.align		4
.L_833:
        /*1290*/ 	.byte	0x04, 0x2f
        /*1292*/ 	.short	(.L_835 - .L_834)
	.align		4
.L_834:
        /*1294*/ 	.word	index@(_ZN2at6native18elementwise_kernelILi128ELi2EZNS0_22gpu_kernel_impl_nocastIZZZNS0_17trunc_kernel_cudaERNS_18TensorIteratorBaseEENKUlvE_clEvENKUlvE_clEvEUldE_EEvS4_RKT_EUliE_EEviT1_)
        /*1298*/ 	.word	0x00000014


	//----- nvinfo : EIATTR_FRAME_SIZE
	.align		4
.L_835:
        /*129c*/ 	.byte	0x04, 0x11
        /*129e*/ 	.short	(.L_837 - .L_836)
	.align		4
.L_836:
        /*12a0*/ 	.word	index@(_ZN2at6native18elementwise_kernelILi128ELi2EZNS0_22gpu_kernel_impl_nocastIZZZNS0_17trunc_kernel_cudaERNS_18TensorIteratorBaseEENKUlvE_clEvENKUlvE_clEvEUldE_EEvS4_RKT_EUliE_EEviT1_)
        /*12a4*/ 	.word	0x00000000


	//----- nvinfo : EIATTR_REGCOUNT
	.align		4
.L_837:
        /*12a8*/ 	.byte	0x04, 0x2f
        /*12aa*/ 	.short	(.L_839 - .L_838)
	.align		4
.L_838:
        /*12ac*/ 	.word	index@(_ZN2at6native27unrolled_elementwise_kernelIZZZNS0_17trunc_kernel_cudaERNS_18TensorIteratorBaseEENKUlvE_clEvENKUlvE_clEvEUldE_St5arrayIPcLm2EELi4E23TrivialOffsetCalculatorILi1EjESB_NS0_6memory12LoadWithCastILi1EEENSC_13StoreWithCastILi1EEEEEviT_T0_T2_T3_T4_T5_)
        /*12b0*/ 	.word	0x00000024


	//----- nvinfo : EIATTR_FRAME_SIZE
	.align		4
.L_839:
        /*12b4*/ 	.byte	0x04, 0x11
        /*12b6*/ 	.short	(.L_841 - .L_840)
	.align		4
.L_840:
        /*12b8*/ 	.word	index@(_ZN2at6native27unrolled_elementwise_kernelIZZZNS0_17trunc_kernel_cudaERNS_18TensorIteratorBaseEENKUlvE_clEvENKUlvE_clEvEUldE_St5arrayIPcLm2EELi4E23TrivialOffsetCalculatorILi1EjESB_NS0_6memory12LoadWithCastILi1EEENSC_13StoreWithCastILi1EEEEEviT_T0_T2_T3_T4_T5_)
        /*12bc*/ 	.word	0x00000000


	//----- nvinfo : EIATTR_REGCOUNT
	.align		4
.L_841:
        /*12c0*/ 	.byte	0x04, 0x2f
        /*12c2*/ 	.short	(.L_843 - .L_842)
	.align		4
.L_842:
        /*12c4*/ 	.word	index@(_ZN2at6native18elementwise_kernelILi128ELi4EZNS0_15gpu_kernel_implIZZZNS0_17trunc_kernel_cudaERNS_18TensorIteratorBaseEENKUlvE_clEvENKUlvE_clEvEUldE_EEvS4_RKT_EUliE_EEviT1_)
        /*12c8*/ 	.word	0x00000018


	//----- nvinfo : EIATTR_FRAME_SIZE
	.align		4
.L_843:
        /*12cc*/ 	.byte	0x04, 0x11
        /*12ce*/ 	.short	(.L_845 - .L_844)
	.align		4
.L_844:
        /*12d0*/ 	.word	index@(_ZN2at6native18elementwise_kernelILi128ELi4EZNS0_15gpu_kernel_implIZZZNS0_17trunc_kernel_cudaERNS_18TensorIteratorBaseEENKUlvE_clEvENKUlvE_clEvEUldE_EEvS4_RKT_EUliE_EEviT1_)
        /*12d4*/ 	.word	0x00000000


	//----- nvinfo : EIATTR_REGCOUNT
	.align		4
.L_845:
        /*12d8*/ 	.byte	0x04, 0x2f
        /*12da*/ 	.short	(.L_847 - .L_846)
	.align		4
.L_846:
        /*12dc*/ 	.word	index@(_ZN2at6native29vectorized_elementwise_kernelILi8EZZZNS0_17trunc_kernel_cudaERNS_18TensorIteratorBaseEENKUlvE_clEvENKUlvE0_clEvEUlfE_St5arrayIPcLm2EEEEviT0_T1_)
        /*12e0*/ 	.word	0x00000004


	//----- nvinfo : EIATTR_FRAME_SIZE
	.align		4
.L_847:
        /*12e4*/ 	.byte	0x04, 0x11
        /*12e6*/ 	.short	(.L_849 - .L_848)
	.align		4
.L_848:
        /*12e8*/ 	.word	index@(_ZN2at6native29vectorized_elementwise_kernelILi8EZZZNS0_17trunc_kernel_cudaERNS_18TensorIteratorBaseEENKUlvE_clEvENKUlvE0_clEvEUlfE_St5arrayIPcLm2EEEEviT0_T1_)
        /*12ec*/ 	.word	0x00000000


	//----- nvinfo : EIATTR_REGCOUNT
	.align		4
.L_849:
        /*12f0*/ 	.byte	0x04, 0x2f
        /*12f2*/ 	.short	(.L_851 - .L_850)
	.align		4
.L_850:
        /*12f4*/ 	.word	index@(_ZN2at6native29vectorized_elementwise_kernelILi4EZZZNS0_17trunc_kernel_cudaERNS_18TensorIteratorBaseEENKUlvE_clEvENKUlvE0_clEvEUlfE_St5arrayIPcLm2EEEEviT0_T1_)
        /*12f8*/ 	.word	0x00000020


	//----- nvinfo : EIATTR_FRAME_SIZE
	.align		4
.L_851:
        /*12fc*/ 	.byte	0x04, 0x11
        /*12fe*/ 	.short	(.L_853 - .L_852)
	.align		4
.L_852:
        /*1300*/ 	.word	index@(_ZN2at6native29vectorized_elementwise_kernelILi4EZZZNS0_17trunc_kernel_cudaERNS_18TensorIteratorBaseEENKUlvE_clEvENKUlvE0_clEvEUlfE_St5arrayIPcLm2EEEEviT0_T1_)
        /*1304*/ 	.word	0x00000000


	//----- nvinfo : EIATTR_REGCOUNT
	.align		4
.L_853:
        /*1308*/ 	.byte	0x04, 0x2f
        /*130a*/ 	.short	(.L_855 - .L_854)
	.align		4
.L_854:
        /*130c*/ 	.word	index@(_ZN2at6native29vectorized_elementwise_kernelILi2EZZZNS0_17trunc_kernel_cudaERNS_18TensorIteratorBaseEENKUlvE_clEvENKUlvE0_clEvEUlfE_St5arrayIPcLm2EEEEviT0_T1_)
        /*1310*/ 	.word	0x00000020


	//----- nvinfo : EIATTR_FRAME_SIZE
	.align		4
.L_855:
        /*1314*/ 	.byte	0x04, 0x11
        /*1316*/ 	.short	(.L_857 - .L_856)
	.align		4
.L_856:
        /*1318*/ 	.word	index@(_ZN2at6native29vectorized_elementwise_kernelILi2EZZZNS0_17trunc_kernel_cudaERNS_18TensorIteratorBaseEENKUlvE_clEvENKUlvE0_clEvEUlfE_St5arrayIPcLm2EEEEviT0_T1_)
        /*131c*/ 	.word	0x00000000


	//----- nvinfo : EIATTR_REGCOUNT
	.align		4
.L_857:
        /*1320*/ 	.byte	0x04, 0x2f
        /*1322*/ 	.short	(.L_859 - .L_858)
	.align		4
.L_858:
        /*1324*/ 	.word	index@(_ZN2at6native27unrolled_elementwise_kernelIZZZNS0_17trunc_kernel_cudaERNS_18TensorIteratorBaseEENKUlvE_clEvENKUlvE0_clEvEUlfE_St5arrayIPcLm2EELi4E23TrivialOffsetCalculatorILi1EjESB_NS0_6memory15LoadWithoutCastENSC_16StoreWithoutCastEEEviT_T0_T2_T3_T4_T5_)
        /*1328*/ 	.word	0x00000018


	//----- nvinfo : EIATTR_FRAME_SIZE
	.align		4
.L_859:
        /*132c*/ 	.byte	0x04, 0x11
        /*132e*/ 	.short	(.L_861 - .L_860)
	.align		4
.L_860:
        /*1330*/ 	.word	index@(_ZN2at6native27unrolled_elementwise_kernelIZZZNS0_17trunc_kernel_cudaERNS_18TensorIteratorBaseEENKUlvE_clEvENKUlvE0_clEvEUlfE_St5arrayIPcLm2EELi4E23TrivialOffsetCalculatorILi1EjESB_NS0_6memory15LoadWithoutCastENSC_16StoreWithoutCastEEEviT_T0_T2_T3_T4_T5_)
        /*1334*/ 	.word	0x00000000


	//----- nvinfo : EIATTR_REGCOUNT
	.align		4
.L_861:
        /*1338*/ 	.byte	0x04, 0x2f
        /*133a*/ 	.short	(.L_863 - .L_862)
	.align		4
.L_862:
        /*133c*/ 	.word	index@(_ZN2at6native18elementwise_kernelILi128ELi2EZNS0_22gpu_kernel_impl_nocastIZZZNS0_17trunc_kernel_cudaERNS_18TensorIteratorBaseEENKUlvE_clEvENKUlvE0_clEvEUlfE_EEvS4_RKT_EUliE_EEviT1_)
        /*1340*/ 	.word	0x00000014


	//----- nvinfo : EIATTR_FRAME_SIZE
	.align		4
.L_863:
        /*1344*/ 	.byte	0x04, 0x11
        /*1346*/ 	.short	(.L_865 - .L_864)
	.align		4
.L_864:
        /*1348*/ 	.word	index@(_ZN2at6native18elementwise_kernelILi128ELi2EZNS0_22gpu_kernel_impl_nocastIZZZNS0_17trunc_kernel_cudaERNS_18TensorIteratorBaseEENKUlvE_clEvENKUlvE0_clEvEUlfE_EEvS4_RKT_EUliE_EEviT1_)
        /*134c*/ 	.word	0x00000000


	//----- nvinfo : EIATTR_REGCOUNT
	.align		4
.L_865:
        /*1350*/ 	.byte	0x04, 0x2f
        /*1352*/ 	.short	(.L_867 - .L_866)
	.align		4
.L_866:
        /*1354*/ 	.word	index@(_ZN2at6native27unrolled_elementwise_kernelIZZZNS0_17trunc_kernel_cudaERNS_18TensorIteratorBaseEENKUlvE_clEvENKUlvE0_clEvEUlfE_St5arrayIPcLm2EELi4E23TrivialOffsetCalculatorILi1EjESB_NS0_6memory12LoadWithCastILi1EEENSC_13StoreWithCastILi1EEEEEviT_T0_T2_T3_T4_T5_)
        /*1358*/ 	.word	0x0000001e


	//----- nvinfo : EIATTR_FRAME_SIZE
	.align		4
.L_867:
        /*135c*/ 	.byte	0x04, 0x11
        /*135e*/ 	.short	(.L_869 - .L_868)
	.align		4
.L_868:
        /*1360*/ 	.word	index@(_ZN2at6native27unrolled_elementwise_kernelIZZZNS0_17trunc_kernel_cudaERNS_18TensorIteratorBaseEENKUlvE_clEvENKUlvE0_clEvEUlfE_St5arrayIPcLm2EELi4E23TrivialOffsetCalculatorILi1EjESB_NS0_6memory12LoadWithCastILi1EEENSC_13StoreWithCastILi1EEEEEviT_T0_T2_T3_T4_T5_)
        /*1364*/ 	.word	0x00000000


	//----- nvinfo : EIATTR_REGCOUNT
	.align		4
.L_869:
        /*1368*/ 	.byte	0x04, 0x2f
        /*136a*/ 	.short	(.L_871 - .L_870)
	.align		4
.L_870:
        /*136c*/ 	.word	index@(_ZN2at6native18elementwise_kernelILi128ELi4EZNS0_15gpu_kernel_implIZZZNS0_17trunc_kernel_cudaERNS_18TensorIteratorBaseEENKUlvE_clEvENKUlvE0_clEvEUlfE_EEvS4_RKT_EUliE_EEviT1_)
        /*1370*/ 	.word	0x00000018


	//----- nvinfo : EIATTR_FRAME_SIZE
	.align		4
.L_871:
        /*1374*/ 	.byte	0x04, 0x11
        /*1376*/ 	.short	(.L_873 - .L_872)
	.align		4
.L_872:
        /*1378*/ 	.word	index@(_ZN2at6native18elementwise_kernelILi128ELi4EZNS0_15gpu_kernel_implIZZZNS0_17trunc_kernel_cudaERNS_18TensorIteratorBaseEENKUlvE_clEvENKUlvE0_clEvEUlfE_EEvS4_RKT_EUliE_EEviT1_)
        /*137c*/ 	.word	0x00000000


	//----- nvinfo : EIATTR_REGCOUNT
	.align		4
.L_873:
        /*1380*/ 	.byte	0x04, 0x2f
        /*1382*/ 	.short	(.L_875 - .L_874)
	.align		4
.L_874:
        /*1384*/ 	.word	index@(_ZN2at6native29vectorized_elementwise_kernelILi8EZZZNS0_17trunc_kernel_cudaERNS_18TensorIteratorBaseEENKUlvE_clEvENKUlvE1_clEvEUlN3c104HalfEE_St5arrayIPcLm2EEEEviT0_T1_)
        /*1388*/ 	.word	0x00000004


	//----- nvinfo : EIATTR_FRAME_SIZE
	.align		4
.L_875:
        /*138c*/ 	.byte	0x04, 0x11
        /*138e*/ 	.short	(.L_877 - .L_876)
	.align		4
.L_876:
        /*1390*/ 	.word	index@(_ZN2at6native29vectorized_elementwise_kernelILi8EZZZNS0_17trunc_kernel_cudaERNS_18TensorIteratorBaseEENKUlvE_clEvENKUlvE1_clEvEUlN3c104HalfEE_St5arrayIPcLm2EEEEviT0_T1_)
        /*1394*/ 	.word	0x00000000


	//----- nvinfo : EIATTR_REGCOUNT
	.align		4
.L_877:
        /*1398*/ 	.byte	0x04, 0x2f
        /*139a*/ 	.short	(.L_879 - .L_878)
	.align		4
.L_878:
        /*139c*/ 	.word	index@(_ZN2at6native29vectorized_elementwise_kernelILi4EZZZNS0_17trunc_kernel_cudaERNS_18TensorIteratorBaseEENKUlvE_clEvENKUlvE1_clEvEUlN3c104HalfEE_St5arrayIPcLm2EEEEviT0_T1_)
        /*13a0*/ 	.word	0x00000020


	//----- nvinfo : EIATTR_FRAME_SIZE
	.align		4
.L_879:
        /*13a4*/ 	.byte	0x04, 0x11
        /*13a6*/ 	.short	(.L_881 - .L_880)
	.align		4
.L_880:
        /*13a8*/ 	.word	index@(_ZN2at6native29vectorized_elementwise_kernelILi4EZZZNS0_17trunc_kernel_cudaERNS_18TensorIteratorBaseEENKUlvE_clEvENKUlvE1_clEvEUlN3c104HalfEE_St5arrayIPcLm2EEEEviT0_T1_)
        /*13ac*/ 	.word	0x00000000


	//----- nvinfo : EIATTR_REGCOUNT
	.align		4
.L_881:
        /*13b0*/ 	.byte	0x04, 0x2f
        /*13b2*/ 	.short	(.L_883 - .L_882)
	.align		4
.L_882:
        /*13b4*/ 	.word	index@(_ZN2at6native29vectorized_elementwise_kernelILi2EZZZNS0_17trunc_kernel_cudaERNS_18TensorIteratorBaseEENKUlvE_clEvENKUlvE1_clEvEUlN3c104HalfEE_St5arrayIPcLm2EEEEviT0_T1_)
        /*13b8*/ 	.word	0x00000020


	//----- nvinfo : EIATTR_FRAME_SIZE
	.align		4
.L_883:
        /*13bc*/ 	.byte	0x04, 0x11
        /*13be*/ 	.short	(.L_885 - .L_884)
	.align		4
.L_884:
        /*13c0*/ 	.word	index@(_ZN2at6native29vectorized_elementwise_kernelILi2EZZZNS0_17trunc_kernel_cudaERNS_18TensorIteratorBaseEENKUlvE_clEvENKUlvE1_clEvEUlN3c104HalfEE_St5arrayIPcLm2EEEEviT0_T1_)
        /*13c4*/ 	.word	0x00000000


	//----- nvinfo : EIATTR_REGCOUNT
	.align		4
.L_885:
        /*13c8*/ 	.byte	0x04, 0x2f
        /*13ca*/ 	.short	(.L_887 - .L_886)
	.align		4
.L_886:
        /*13cc*/ 	.word	index@(_ZN2at6native27unrolled_elementwise_kernelIZZZNS0_17trunc_kernel_cudaERNS_18TensorIteratorBaseEENKUlvE_clEvENKUlvE1_clEvEUlN3c104HalfEE_St5arrayIPcLm2EELi4E23TrivialOffsetCalculatorILi1EjESD_NS0_6memory15LoadWithoutCastENSE_16StoreWithoutCastEEEviT_T0_T2_T3_T4_T5_)
        /*13d0*/ 	.word	0x00000018


	//----- nvinfo : EIATTR_FRAME_SIZE
	.align		4
.L_887:
        /*13d4*/ 	.byte	0x04, 0x11
        /*13d6*/ 	.short	(.L_889 - .L_888)
	.align		4
.L_888:
        /*13d8*/ 	.word	index@(_ZN2at6native27unrolled_elementwise_kernelIZZZNS0_17trunc_kernel_cudaERNS_18TensorIteratorBaseEENKUlvE_clEvENKUlvE1_clEvEUlN3c104HalfEE_St5arrayIPcLm2EELi4E23TrivialOffsetCalculatorILi1EjESD_NS0_6memory15LoadWithoutCastENSE_16StoreWithoutCastEEEviT_T0_T2_T3_T4_T5_)
        /*13dc*/ 	.word	0x00000000


	//----- nvinfo : EIATTR_REGCOUNT
	.align		4
.L_889:
        /*13e0*/ 	.byte	0x04, 0x2f
        /*13e2*/ 	.short	(.L_891 - .L_890)
	.align		4
.L_890:
        /*13e4*/ 	.word	index@(_ZN2at6native18elementwise_kernelILi128ELi4EZNS0_22gpu_kernel_impl_nocastIZZZNS0_17trunc_kernel_cudaERNS_18TensorIteratorBaseEENKUlvE_clEvENKUlvE1_clEvEUlN3c104HalfEE_EEvS4_RKT_EUliE_EEviT1_)
        /*13e8*/ 	.word	0x00000014


	//----- nvinfo : EIATTR_FRAME_SIZE
	.align		4
.L_891:
        /*13ec*/ 	.byte	0x04, 0x11
        /*13ee*/ 	.short	(.L_893 - .L_892)
	.align		4
.L_892:
        /*13f0*/ 	.word	index@(_ZN2at6native18elementwise_kernelILi128ELi4EZNS0_22gpu_kernel_impl_nocastIZZZNS0_17trunc_kernel_cudaERNS_18TensorIteratorBaseEENKUlvE_clEvENKUlvE1_clEvEUlN3c104HalfEE_EEvS4_RKT_EUliE_EEviT1_)
        /*13f4*/ 	.word	0x00000000


	//----- nvinfo : EIATTR_REGCOUNT
	.align		4
.L_893:
        /*13f8*/ 	.byte	0x04, 0x2f
        /*13fa*/ 	.short	(.L_895 - .L_894)
	.align		4
.L_894:
        /*13fc*/ 	.word	index@(_ZN2at6native27unrolled_elementwise_kernelIZZZNS0_17trunc_kernel_cudaERNS_18TensorIteratorBaseEENKUlvE_clEvENKUlvE1_clEvEUlN3c104HalfEE_St5arrayIPcLm2EELi4E23TrivialOffsetCalculatorILi1EjESD_NS0_6memory12LoadWithCastILi1EEENSE_13StoreWithCastILi1EEEEEviT_T0_T2_T3_T4_T5_)
        /*1400*/ 	.word	0x0000001c


	//----- nvinfo : EIATTR_FRAME_SIZE
	.align		4
.L_895:
        /*1404*/ 	.byte	0x04, 0x11
        /*1406*/ 	.short	(.L_897 - .L_896)
	.align		4
.L_896:
        /*1408*/ 	.word	index@(_ZN2at6native27unrolled_elementwise_kernelIZZZNS0_17trunc_kernel_cudaERNS_18TensorIteratorBaseEENKUlvE_clEvENKUlvE1_clEvEUlN3c104HalfEE_St5arrayIPcLm2EELi4E23TrivialOffsetCalculatorILi1EjESD_NS0_6memory12LoadWithCastILi1EEENSE_13StoreWithCastILi1EEEEEviT_T0_T2_T3_T4_T5_)
        /*140c*/ 	.word	0x00000000


	//----- nvinfo : EIATTR_REGCOUNT
	.align		4
.L_897:
        /*1410*/ 	.byte	0x04, 0x2f
        /*1412*/ 	.short	(.L_899 - .L_898)
	.align		4
.L_898:
        /*1414*/ 	.word	index@(_ZN2at6native18elementwise_kernelILi128ELi4EZNS0_15gpu_kernel_implIZZZNS0_17trunc_kernel_cudaERNS_18TensorIteratorBaseEENKUlvE_clEvENKUlvE1_clEvEUlN3c104HalfEE_EEvS4_RKT_EUliE_EEviT1_)
        /*1418*/ 	.word	0x00000018


	//----- nvinfo : EIATTR_FRAME_SIZE
	.align		4
.L_899:
        /*141c*/ 	.byte	0x04, 0x11
        /*141e*/ 	.short	(.L_901 - .L_900)
	.align		4
.L_900:
        /*1420*/ 	.word	index@(_ZN2at6native18elementwise_kernelILi128ELi4EZNS0_15gpu_kernel_implIZZZNS0_17trunc_kernel_cudaERNS_18TensorIteratorBaseEENKUlvE_clEvENKUlvE1_clEvEUlN3c104HalfEE_EEvS4_RKT_EUliE_EEviT1_)
        /*1424*/ 	.word	0x00000000


	//----- nvinfo : EIATTR_REGCOUNT
	.align		4
.L_901:
        /*1428*/ 	.byte	0x04, 0x2f
        /*142a*/ 	.short	(.L_903 - .L_902)
	.align		4
.L_902:
        /*142c*/ 	.word	index@(_ZN2at6native29vectorized_elementwise_kernelILi8EZZZNS0_17trunc_kernel_cudaERNS_18TensorIteratorBaseEENKUlvE_clEvENKUlvE2_clEvEUlN3c108BFloat16EE_St5arrayIPcLm2EEEEviT0_T1_)
        /*1430*/ 	.word	0x00000004


	//----- nvinfo : EIATTR_FRAME_SIZE
	.align		4
.L_903:
        /*1434*/ 	.byte	0x04, 0x11
        /*1436*/ 	.short	(.L_905 - .L_904)
	.align		4
.L_904:
        /*1438*/ 	.word	index@(_ZN2at6native29vectorized_elementwise_kernelILi8EZZZNS0_17trunc_kernel_cudaERNS_18TensorIteratorBaseEENKUlvE_clEvENKUlvE2_clEvEUlN3c108BFloat16EE_St5arrayIPcLm2EEEEviT0_T1_)
        /*143c*/ 	.word	0x00000000


	//----- nvinfo : EIATTR_REGCOUNT
	.align		4
.L_905:
        /*1440*/ 	.byte	0x04, 0x2f
        /*1442*/ 	.short	(.L_907 - .L_906)
	.align		4
.L_906:
        /*1444*/ 	.word	index@(_ZN2at6native29vectorized_elementwise_kernelILi4EZZZNS0_17trunc_kernel_cudaERNS_18TensorIteratorBaseEENKUlvE_clEvENKUlvE2_clEvEUlN3c108BFloat16EE_St5arrayIPcLm2EEEEviT0_T1_)
        /*1448*/ 	.word	0x00000020


	//----- nvinfo : EIATTR_FRAME_SIZE
	.align		4
.L_907:
        /*144c*/ 	.byte	0x04, 0x11
        /*144e*/ 	.short	(.L_909 - .L_908)
	.align		4
.L_908:
        /*1450*/ 	.word	index@(_ZN2at6native29vectorized_elementwise_kernelILi4EZZZNS0_17trunc_kernel_cudaERNS_18TensorIteratorBaseEENKUlvE_clEvENKUlvE2_clEvEUlN3c108BFloat16EE_St5arrayIPcLm2EEEEviT0_T1_)
        /*1454*/ 	.word	0x00000000


	//----- nvinfo : EIATTR_REGCOUNT
	.align		4
.L_909:
        /*1458*/ 	.byte	0x04, 0x2f
        /*145a*/ 	.short	(.L_911 - .L_910)
	.align		4
.L_910:
        /*145c*/ 	.word	index@(_ZN2at6native29vectorized_elementwise_kernelILi2EZZZNS0_17trunc_kernel_cudaERNS_18TensorIteratorBaseEENKUlvE_clEvENKUlvE2_clEvEUlN3c108BFloat16EE_St5arrayIPcLm2EEEEviT0_T1_)
        /*1460*/ 	.word	0x00000020


	//----- nvinfo : EIATTR_FRAME_SIZE
	.align		4
.L_911:
        /*1464*/ 	.byte	0x04, 0x11
        /*1466*/ 	.short	(.L_913 - .L_912)
	.align		4
.L_912:
        /*1468*/ 	.word	index@(_ZN2at6native29vectorized_elementwise_kernelILi2EZZZNS0_17trunc_kernel_cudaERNS_18TensorIteratorBaseEENKUlvE_clEvENKUlvE2_clEvEUlN3c108BFloat16EE_St5arrayIPcLm2EEEEviT0_T1_)
        /*146c*/ 	.word	0x00000000


	//----- nvinfo : EIATTR_REGCOUNT
	.align		4
.L_913:
        /*1470*/ 	.byte	0x04, 0x2f
        /*1472*/ 	.short	(.L_915 - .L_914)
	.align		4
.L_914:
        /*1474*/ 	.word	index@(_ZN2at6native27unrolled_elementwise_kernelIZZZNS0_17trunc_kernel_cudaERNS_18TensorIteratorBaseEENKUlvE_clEvENKUlvE2_clEvEUlN3c108BFloat16EE_St5arrayIPcLm2EELi4E23TrivialOffsetCalculatorILi1EjESD_NS0_6memory15LoadWithoutCastENSE_16StoreWithoutCastEEEviT_T0_T2_T3_T4_T5_)
        /*1478*/ 	.word	0x00000018


	//----- nvinfo : EIATTR_FRAME_SIZE
	.align		4
.L_915:
        /*147c*/ 	.byte	0x04, 0x11
        /*147e*/ 	.short	(.L_917 - .L_916)
	.align		4
.L_916:
        /*1480*/ 	.word	index@(_ZN2at6native27unrolled_elementwise_kernelIZZZNS0_17trunc_kernel_cudaERNS_18TensorIteratorBaseEENKUlvE_clEvENKUlvE2_clEvEUlN3c108BFloat16EE_St5arrayIPcLm2EELi4E23TrivialOffsetCalculatorILi1EjESD_NS0_6memory15LoadWithoutCastENSE_16StoreWithoutCastEEEviT_T0_T2_T3_T4_T5_)
        /*1484*/ 	.word	0x00000000


	//----- nvinfo : EIATTR_REGCOUNT
	.align		4
.L_917:
        /*1488*/ 	.byte	0x04, 0x2f
        /*148a*/ 	.short	(.L_919 - .L_918)
	.align		4
.L_918:
        /*148c*/ 	.word	index@(_ZN2at6native18elementwise_kernelILi128ELi4EZNS0_22gpu_kernel_impl_nocastIZZZNS0_17trunc_kernel_cudaERNS_18TensorIteratorBaseEENKUlvE_clEvENKUlvE2_clEvEUlN3c108BFloat16EE_EEvS4_RKT_EUliE_EEviT1_)
        /*1490*/ 	.word	0x00000014


	//----- nvinfo : EIATTR_FRAME_SIZE
	.align		4
.L_919:
        /*1494*/ 	.byte	0x04, 0x11
        /*1496*/ 	.short	(.L_921 - .L_920)
	.align		4
.L_920:
        /*1498*/ 	.word	index@(_ZN2at6native18elementwise_kernelILi128ELi4EZNS0_22gpu_kernel_impl_nocastIZZZNS0_17trunc_kernel_cudaERNS_18TensorIteratorBaseEENKUlvE_clEvENKUlvE2_clEvEUlN3c108BFloat16EE_EEvS4_RKT_EUliE_EEviT1_)
        /*149c*/ 	.word	0x00000000


	//----- nvinfo : EIATTR_REGCOUNT
	.align		4
.L_921:
        /*14a0*/ 	.byte	0x04, 0x2f
        /*14a2*/ 	.short	(.L_923 - .L_922)
	.align		4
.L_922:
        /*14a4*/ 	.word	index@(_ZN2at6native27unrolled_elementwise_kernelIZZZNS0_17trunc_kernel_cudaERNS_18TensorIteratorBaseEENKUlvE_clEvENKUlvE2_clEvEUlN3c108BFloat16EE_St5arrayIPcLm2EELi4E23TrivialOffsetCalculatorILi1EjESD_NS0_6memory12LoadWithCastILi1EEENSE_13StoreWithCastILi1EEEEEviT_T0_T2_T3_T4_T5_)
        /*14a8*/ 	.word	0x0000001c


	//----- nvinfo : EIATTR_FRAME_SIZE
	.align		4
.L_923:
        /*14ac*/ 	.byte	0x04, 0x11
        /*14ae*/ 	.short	(.L_925 - .L_924)
	.align		4
.L_924:
        /*14b0*/ 	.word	index@(_ZN2at6native27unrolled_elementwise_kernelIZZZNS0_17trunc_kernel_cudaERNS_18TensorIteratorBaseEENKUlvE_clEvENKUlvE2_clEvEUlN3c108BFloat16EE_St5arrayIPcLm2EELi4E23TrivialOffsetCalculatorILi1EjESD_NS0_6memory12LoadWithCastILi1EEENSE_13StoreWithCastILi1EEEEEviT_T0_T2_T3_T4_T5_)
        /*14b4*/ 	.word	0x00000000


	//----- nvinfo : EIATTR_REGCOUNT
	.align		4
.L_925:
        /*14b8*/ 	.byte	0x04, 0x2f
        /*14ba*/ 	.short	(.L_927 - .L_926)
	.align		4
.L_926:
        /*14bc*/ 	.word	index@(_ZN2at6native18elementwise_kernelILi128ELi4EZNS0_15gpu_kernel_implIZZZNS0_17trunc_kernel_cudaERNS_18TensorIteratorBaseEENKUlvE_clEvENKUlvE2_clEvEUlN3c108BFloat16EE_EEvS4_RKT_EUliE_EEviT1_)
        /*14c0*/ 	.word	0x00000018


	//----- nvinfo : EIATTR_FRAME_SIZE
	.align		4
.L_927:
        /*14c4*/ 	.byte	0x04, 0x11
        /*14c6*/ 	.short	(.L_929 - .L_928)
	.align		4
.L_928:
        /*14c8*/ 	.word	index@(_ZN2at6native18elementwise_kernelILi128ELi4EZNS0_15gpu_kernel_implIZZZNS0_17trunc_kernel_cudaERNS_18TensorIteratorBaseEENKUlvE_clEvENKUlvE2_clEvEUlN3c108BFloat16EE_EEvS4_RKT_EUliE_EEviT1_)
        /*14cc*/ 	.word	0x00000000


	//----- nvinfo : EIATTR_MIN_STACK_SIZE
	.align		4
.L_929:
        /*14d0*/ 	.byte	0x04, 0x12
        /*14d2*/ 	.short	(.L_931 - .L_930)
	.align		4
.L_930:
        /*14d4*/ 	.word	index@(_ZN2at6native18elementwise_kernelILi128ELi4EZNS0_15gpu_kernel_implIZZZNS0_17trunc_kernel_cudaERNS_18TensorIteratorBaseEENKUlvE_clEvENKUlvE2_clEvEUlN3c108BFloat16EE_EEvS4_RKT_EUliE_EEviT1_)
        /*14d8*/ 	.word	0x00000000


	//----- nvinfo : EIATTR_MIN_STACK_SIZE
	.align		4
.L_931:
        /*14dc*/ 	.byte	0x04, 0x12
        /*14de*/ 	.short	(.L_933 - .L_932)
	.align		4
.L_932:
        /*14e0*/ 	.word	index@(_ZN2at6native27unrolled_elementwise_kernelIZZZNS0_17trunc_kernel_cudaERNS_18TensorIteratorBaseEENKUlvE_clEvENKUlvE2_clEvEUlN3c108BFloat16EE_St5arrayIPcLm2EELi4E23TrivialOffsetCalculatorILi1EjESD_NS0_6memory12LoadWithCastILi1EEENSE_13StoreWithCastILi1EEEEEviT_T0_T2_T3_T4_T5_)
        /*14e4*/ 	.word	0x00000000


	//----- nvinfo : EIATTR_MIN_STACK_SIZE
	.align		4
.L_933:
        /*14e8*/ 	.byte	0x04, 0x12
        /*14ea*/ 	.short	(.L_935 - .L_934)
	.align		4
.L_934:
        /*14ec*/ 	.word	index@(_ZN2at6native18elementwise_kernelILi128ELi4EZNS0_22gpu_kernel_impl_nocastIZZZNS0_17trunc_kernel_cudaERNS_18TensorIteratorBaseEENKUlvE_clEvENKUlvE2_clEvEUlN3c108BFloat16EE_EEvS4_RKT_EUliE_EEviT1_)
        /*14f0*/ 	.word	0x00000000


	//----- nvinfo : EIATTR_MIN_STACK_SIZE
	.align		4
.L_935:
        /*14f4*/ 	.byte	0x04, 0x12
        /*14f6*/ 	.short	(.L_937 - .L_936)
	.align		4
.L_936:
        /*14f8*/ 	.word	index@(_ZN2at6native27unrolled_elementwise_kernelIZZZNS0_17trunc_kernel_cudaERNS_18TensorIteratorBaseEENKUlvE_clEvENKUlvE2_clEvEUlN3c108BFloat16EE_St5arrayIPcLm2EELi4E23TrivialOffsetCalculatorILi1EjESD_NS0_6memory15LoadWithoutCastENSE_16StoreWithoutCastEEEviT_T0_T2_T3_T4_T5_)
        /*14fc*/ 	.word	0x00000000


	//----- nvinfo : EIATTR_MIN_STACK_SIZE
	.align		4
.L_937:
        /*1500*/ 	.byte	0x04, 0x12
        /*1502*/ 	.short	(.L_939 - .L_938)
	.align		4
.L_938:
        /*1504*/ 	.word	index@(_ZN2at6native29vectorized_elementwise_kernelILi2EZZZNS0_17trunc_kernel_cudaERNS_18TensorIteratorBaseEENKUlvE_clEvENKUlvE2_clEvEUlN3c108BFloat16EE_St5arrayIPcLm2EEEEviT0_T1_)
        /*1508*/ 	.word	0x00000000


	//----- nvinfo : EIATTR_MIN_STACK_SIZE
	.align		4
.L_939:
        /*150c*/ 	.byte	0x04, 0x12
        /*150e*/ 	.short	(.L_941 - .L_940)
	.align		4
.L_940:
        /*1510*/ 	.word	index@(_ZN2at6native29vectorized_elementwise_kernelILi4EZZZNS0_17trunc_kernel_cudaERNS_18TensorIteratorBaseEENKUlvE_clEvENKUlvE2_clEvEUlN3c108BFloat16EE_St5arrayIPcLm2EEEEviT0_T1_)
        /*1514*/ 	.word	0x00000000


	//----- nvinfo : EIATTR_MIN_STACK_SIZE
	.align		4
.L_941:
        /*1518*/ 	.byte	0x04, 0x12
        /*151a*/ 	.short	(.L_943 - .L_942)
	.align		4
.L_942:
        /*151c*/ 	.word	index@(_ZN2at6native29vectorized_elementwise_kernelILi8EZZZNS0_17trunc_kernel_cudaERNS_18TensorIteratorBaseEENKUlvE_clEvENKUlvE2_clEvEUlN3c108BFloat16EE_St5arrayIPcLm2EEEEviT0_T1_)
        /*1520*/ 	.word	0x00000000


	//----- nvinfo : EIATTR_MIN_STACK_SIZE
	.align		4
.L_943:
        /*1524*/ 	.byte	0x04, 0x12
        /*1526*/ 	.short	(.L_945 - .L_944)
	.align		4
.L_944:
        /*1528*/ 	.word	index@(_ZN2at6native18elementwise_kernelILi128ELi4EZNS0_15gpu_kernel_implIZZZNS0_17trunc_kernel_cudaERNS_18TensorIteratorBaseEENKUlvE_clEvENKUlvE1_clEvEUlN3c104HalfEE_EEvS4_RKT_EUliE_EEviT1_)
        /*152c*/ 	.word	0x00000000


	//----- nvinfo : EIATTR_MIN_STACK_SIZE
	.align		4
.L_945:
        /*1530*/ 	.byte	0x04, 0x12
        /*1532*/ 	.short	(.L_947 - .L_946)
	.align		4
.L_946:
        /*1534*/ 	.word	index@(_ZN2at6native27unrolled_elementwise_kernelIZZZNS0_17trunc_kernel_cudaERNS_18TensorIteratorBaseEENKUlvE_clEvENKUlvE1_clEvEUlN3c104HalfEE_St5arrayIPcLm2EELi4E23TrivialOffsetCalculatorILi1EjESD_NS0_6memory12LoadWithCastILi1EEENSE_13StoreWithCastILi1EEEEEviT_T0_T2_T3_T4_T5_)
        /*1538*/ 	.word	0x00000000


	//----- nvinfo : EIATTR_MIN_STACK_SIZE
	.align		4
.L_947:
        /*153c*/ 	.byte	0x04, 0x12
        /*153e*/ 	.short	(.L_949 - .L_948)
	.align		4
.L_948:
        /*1540*/ 	.word	index@(_ZN2at6native18elementwise_kernelILi128ELi4EZNS0_22gpu_kernel_impl_nocastIZZZNS0_17trunc_kernel_cudaERNS_18TensorIteratorBaseEENKUlvE_clEvENKUlvE1_clEvEUlN3c104HalfEE_EEvS4_RKT_EUliE_EEviT1_)
        /*1544*/ 	.word	0x00000000


	//----- nvinfo : EIATTR_MIN_STACK_SIZE
	.align		4
.L_949:
        /*1548*/ 	.byte	0x04, 0x12
        /*154a*/ 	.short	(.L_951 - .L_950)
	.align		4
.L_950:
        /*154c*/ 	.word	index@(_ZN2at6native27unrolled_elementwise_kernelIZZZNS0_17trunc_kernel_cudaERNS_18TensorIteratorBaseEENKUlvE_clEvENKUlvE1_clEvEUlN3c104HalfEE_St5arrayIPcLm2EELi4E23TrivialOffsetCalculatorILi1EjESD_NS0_6memory15LoadWithoutCastENSE_16StoreWithoutCastEEEviT_T0_T2_T3_T4_T5_)
        /*1550*/ 	.word	0x00000000


	//----- nvinfo : EIATTR_MIN_STACK_SIZE
	.align		4
.L_951:
        /*1554*/ 	.byte	0x04, 0x12
        /*1556*/ 	.short	(.L_953 - .L_952)
	.align		4
.L_952:
        /*1558*/ 	.word	index@(_ZN2at6native29vectorized_elementwise_kernelILi2EZZZNS0_17trunc_kernel_cudaERNS_18TensorIteratorBaseEENKUlvE_clEvENKUlvE1_clEvEUlN3c104HalfEE_St5arrayIPcLm2EEEEviT0_T1_)
        /*155c*/ 	.word	0x00000000


	//----- nvinfo : EIATTR_MIN_STACK_SIZE
	.align		4
.L_953:
        /*1560*/ 	.byte	0x04, 0x12
        /*1562*/ 	.short	(.L_955 - .L_954)
	.align		4
.L_954:
        /*1564*/ 	.word	index@(_ZN2at6native29vectorized_elementwise_kernelILi4EZZZNS0_17trunc_kernel_cudaERNS_18TensorIteratorBaseEENKUlvE_clEvENKUlvE1_clEvEUlN3c104HalfEE_St5arrayIPcLm2EEEEviT0_T1_)
        /*1568*/ 	.word	0x00000000


	//----- nvinfo : EIATTR_MIN_STACK_SIZE
	.align		4
.L_955:
        /*156c*/ 	.byte	0x04, 0x12
        /*156e*/ 	.short	(.L_957 - .L_956)
	.align		4
.L_956:
        /*1570*/ 	.word	index@(_ZN2at6native29vectorized_elementwise_kernelILi8EZZZNS0_17trunc_kernel_cudaERNS_18TensorIteratorBaseEENKUlvE_clEvENKUlvE1_clEvEUlN3c104HalfEE_St5arrayIPcLm2EEEEviT0_T1_)
        /*1574*/ 	.word	0x00000000


	//----- nvinfo : EIATTR_MIN_STACK_SIZE
	.align		4
.L_957:
        /*1578*/ 	.byte	0x04, 0x12
        /*157a*/ 	.short	(.L_959 - .L_958)
	.align		4
.L_958:
        /*157c*/ 	.word	index@(_ZN2at6native18elementwise_kernelILi128ELi4EZNS0_15gpu_kernel_implIZZZNS0_17trunc_kernel_cudaERNS_18TensorIteratorBaseEENKUlvE_clEvENKUlvE0_clEvEUlfE_EEvS4_RKT_EUliE_EEviT1_)
        /*1580*/ 	.word	0x00000000


	//----- nvinfo : EIATTR_MIN_STACK_SIZE
	.align		4
.L_959:
        /*1584*/ 	.byte	0x04, 0x12
        /*1586*/ 	.short	(.L_961 - .L_960)
	.align		4
.L_960:
        /*1588*/ 	.word	index@(_ZN2at6native27unrolled_elementwise_kernelIZZZNS0_17trunc_kernel_cudaERNS_18TensorIteratorBaseEENKUlvE_clEvENKUlvE0_clEvEUlfE_St5arrayIPcLm2EELi4E23TrivialOffsetCalculatorILi1EjESB_NS0_6memory12LoadWithCastILi1EEENSC_13StoreWithCastILi1EEEEEviT_T0_T2_T3_T4_T5_)
        /*158c*/ 	.word	0x00000000


	//----- nvinfo : EIATTR_MIN_STACK_SIZE
	.align		4
.L_961:
        /*1590*/ 	.byte	0x04, 0x12
        /*1592*/ 	.short	(.L_963 - .L_962)
	.align		4
.L_962:
        /*1594*/ 	.word	index@(_ZN2at6native18elementwise_kernelILi128ELi2EZNS0_22gpu_kernel_impl_nocastIZZZNS0_17trunc_kernel_cudaERNS_18TensorIteratorBaseEENKUlvE_clEvENKUlvE0_clEvEUlfE_EEvS4_RKT_EUliE_EEviT1_)
        /*1598*/ 	.word	0x00000000


	//----- nvinfo : EIATTR_MIN_STACK_SIZE
	.align		4
.L_963:
        /*159c*/ 	.byte	0x04, 0x12
        /*159e*/ 	.short	(.L_965 - .L_964)
	.align		4
.L_964:
        /*15a0*/ 	.word	index@(_ZN2at6native27unrolled_elementwise_kernelIZZZNS0_17trunc_kernel_cudaERNS_18TensorIteratorBaseEENKUlvE_clEvENKUlvE0_clEvEUlfE_St5arrayIPcLm2EELi4E23TrivialOffsetCalculatorILi1EjESB_NS0_6memory15LoadWithoutCastENSC_16StoreWithoutCastEEEviT_T0_T2_T3_T4_T5_)
        /*15a4*/ 	.word	0x00000000


	//----- nvinfo : EIATTR_MIN_STACK_SIZE
	.align		4
.L_965:
        /*15a8*/ 	.byte	0x04, 0x12
        /*15aa*/ 	.short	(.L_967 - .L_966)
	.align		4
.L_966:
        /*15ac*/ 	.word	index@(_ZN2at6native29vectorized_elementwise_kernelILi2EZZZNS0_17trunc_kernel_cudaERNS_18TensorIteratorBaseEENKUlvE_clEvENKUlvE0_clEvEUlfE_St5arrayIPcLm2EEEEviT0_T1_)
        /*15b0*/ 	.word	0x00000000


	//----- nvinfo : EIATTR_MIN_STACK_SIZE
	.align		4
.L_967:
        /*15b4*/ 	.byte	0x04, 0x12
        /*15b6*/ 	.short	(.L_969 - .L_968)
	.align		4
.L_968:
        /*15b8*/ 	.word	index@(_ZN2at6native29vectorized_elementwise_kernelILi4EZZZNS0_17trunc_kernel_cudaERNS_18TensorIteratorBaseEENKUlvE_clEvENKUlvE0_clEvEUlfE_St5arrayIPcLm2EEEEviT0_T1_)
        /*15bc*/ 	.word	0x00000000


	//----- nvinfo : EIATTR_MIN_STACK_SIZE
	.align		4
.L_969:
        /*15c0*/ 	.byte	0x04, 0x12
        /*15c2*/ 	.short	(.L_971 - .L_970)
	.align		4
.L_970:
        /*15c4*/ 	.word	index@(_ZN2at6native29vectorized_elementwise_kernelILi8EZZZNS0_17trunc_kernel_cudaERNS_18TensorIteratorBaseEENKUlvE_clEvENKUlvE0_clEvEUlfE_St5arrayIPcLm2EEEEviT0_T1_)
        /*15c8*/ 	.word	0x00000000


	//----- nvinfo : EIATTR_MIN_STACK_SIZE
	.align		4
.L_971:
        /*15cc*/ 	.byte	0x04, 0x12
        /*15ce*/ 	.short	(.L_973 - .L_972)
	.align		4
.L_972:
        /*15d0*/ 	.word	index@(_ZN2at6native18elementwise_kernelILi128ELi4EZNS0_15gpu_kernel_implIZZZNS0_17trunc_kernel_cudaERNS_18TensorIteratorBaseEENKUlvE_clEvENKUlvE_clEvEUldE_EEvS4_RKT_EUliE_EEviT1_)
        /*15d4*/ 	.word	0x00000000


	//----- nvinfo : EIATTR_MIN_STACK_SIZE
	.align		4
.L_973:
        /*15d8*/ 	.byte	0x04, 0x12
        /*15da*/ 	.short	(.L_975 - .L_974)
	.align		4
.L_974:
        /*15dc*/ 	.word	index@(_ZN2at6native27unrolled_elementwise_kernelIZZZNS0_17trunc_kernel_cudaERNS_18TensorIteratorBaseEENKUlvE_clEvENKUlvE_clEvEUldE_St5arrayIPcLm2EELi4E23TrivialOffsetCalculatorILi1EjESB_NS0_6memory12LoadWithCastILi1EEENSC_13StoreWithCastILi1EEEEEviT_T0_T2_T3_T4_T5_)
        /*15e0*/ 	.word	0x00000000


	//----- nvinfo : EIATTR_MIN_STACK_SIZE
	.align		4
.L_975:
        /*15e4*/ 	.byte	0x04, 0x12
        /*15e6*/ 	.short	(.L_977 - .L_976)
	.align		4
.L_976:
        /*15e8*/ 	.word	index@(_ZN2at6native18elementwise_kernelILi128ELi2EZNS0_22gpu_kernel_impl_nocastIZZZNS0_17trunc_kernel_cudaERNS_18TensorIteratorBaseEENKUlvE_clEvENKUlvE_clEvEUldE_EEvS4_RKT_EUliE_EEviT1_)
        /*15ec*/ 	.word	0x00000000


	//----- nvinfo : EIATTR_MIN_STACK_SIZE
	.align		4
.L_977:
        /*15f0*/ 	.byte	0x04, 0x12
        /*15f2*/ 	.short	(.L_979 - .L_978)
	.align		4
.L_978:
        /*15f4*/ 	.word	index@(_ZN2at6native27unrolled_elementwise_kernelIZZZNS0_17trunc_kernel_cudaERNS_18TensorIteratorBaseEENKUlvE_clEvENKUlvE_clEvEUldE_St5arrayIPcLm2EELi4E23TrivialOffsetCalculatorILi1EjESB_NS0_6memory15LoadWithoutCastENSC_16StoreWithoutCastEEEviT_T0_T2_T3_T4_T5_)
        /*15f8*/ 	.word	0x00000000


	//----- nvinfo : EIATTR_MIN_STACK_SIZE
	.align		4
.L_979:
        /*15fc*/ 	.byte	0x04, 0x12
        /*15fe*/ 	.short	(.L_981 - .L_980)
	.align		4
.L_980:
        /*1600*/ 	.word	index@(_ZN2at6native29vectorized_elementwise_kernelILi2EZZZNS0_17trunc_kernel_cudaERNS_18TensorIteratorBaseEENKUlvE_clEvENKUlvE_clEvEUldE_St5arrayIPcLm2EEEEviT0_T1_)
        /*1604*/ 	.word	0x00000000


	//----- nvinfo : EIATTR_MIN_STACK_SIZE
	.align		4
.L_981:
        /*1608*/ 	.byte	0x04, 0x12
        /*160a*/ 	.short	(.L_983 - .L_982)
	.align		4
.L_982:
        /*160c*/ 	.word	index@(_ZN2at6native29vectorized_elementwise_kernelILi4EZZZNS0_17trunc_kernel_cudaERNS_18TensorIteratorBaseEENKUlvE_clEvENKUlvE_clEvEUldE_St5arrayIPcLm2EEEEviT0_T1_)
        /*1610*/ 	.word	0x00000000


	//----- nvinfo : EIATTR_MIN_STACK_SIZE
	.align		4
.L_983:
        /*1614*/ 	.byte	0x04, 0x12
        /*1616*/ 	.short	(.L_985 - .L_984)
	.align		4
.L_984:
        /*1618*/ 	.word	index@(_ZN2at6native29vectorized_elementwise_kernelILi8EZZZNS0_17trunc_kernel_cudaERNS_18TensorIteratorBaseEENKUlvE_clEvENKUlvE_clEvEUldE_St5arrayIPcLm2EEEEviT0_T1_)
        /*161c*/ 	.word	0x00000000


	//----- nvinfo : EIATTR_MIN_STACK_SIZE
	.align		4
.L_985:
        /*1620*/ 	.byte	0x04, 0x12
        /*1622*/ 	.short	(.L_987 - .L_986)
	.align		4
.L_986:
        /*1624*/ 	.word	index@(_ZN2at6native18elementwise_kernelILi128ELi4EZNS0_15gpu_kernel_implIZZZNS0_26round_decimals_kernel_cudaERNS_18TensorIteratorBaseElENKUlvE_clEvENKUlvE2_clEvEUlN3c108BFloat16EE_EEvS4_RKT_EUliE_EEviT1_)
        /*1628*/ 	.word	0x00000000


	//----- nvinfo : EIATTR_MIN_STACK_SIZE
	.align		4
.L_987:
        /*162c*/ 	.byte	0x04, 0x12
        /*162e*/ 	.short	(.L_989 - .L_988)
	.align		4
.L_988:
        /*1630*/ 	.word	index@(_ZN2at6native27unrolled_elementwise_kernelIZZZNS0_26round_decimals_kernel_cudaERNS_18TensorIteratorBaseElENKUlvE_clEvENKUlvE2_clEvEUlN3c108BFloat16EE_St5arrayIPcLm2EELi4E23TrivialOffsetCalculatorILi1EjESD_NS0_6memory12LoadWithCastILi1EEENSE_13StoreWithCastILi1EEEEEviT_T0_T2_T3_T4_T5_)
        /*1634*/ 	.word	0x00000000


	//----- nvinfo : EIATTR_MIN_STACK_SIZE
	.align		4
.L_989:
        /*1638*/ 	.byte	0x04, 0x12
        /*163a*/ 	.short	(.L_991 - .L_990)
	.align		4
.L_990:
        /*163c*/ 	.word	index@(_ZN2at6native18elementwise_kernelILi128ELi4EZNS0_22gpu_kernel_impl_nocastIZZZNS0_26round_decimals_kernel_cudaERNS_18TensorIteratorBaseElENKUlvE_clEvENKUlvE2_clEvEUlN3c108BFloat16EE_EEvS4_RKT_EUliE_EEviT1_)
        /*1640*/ 	.word	0x00000000


	//----- nvinfo : EIATTR_MIN_STACK_SIZE
	.align		4
.L_991:
        /*1644*/ 	.byte	0x04, 0x12
        /*1646*/ 	.short	(.L_993 - .L_992)
	.align		4
.L_992:
        /*1648*/ 	.word	index@(_ZN2at6native27unrolled_elementwise_kernelIZZZNS0_26round_decimals_kernel_cudaERNS_18TensorIteratorBaseElENKUlvE_clEvENKUlvE2_clEvEUlN3c108BFloat16EE_St5arrayIPcLm2EELi4E23TrivialOffsetCalculatorILi1EjESD_NS0_6memory15LoadWithoutCastENSE_16StoreWithoutCastEEEviT_T0_T2_T3_T4_T5_)
        /*164c*/ 	.word	0x00000000


	//----- nvinfo : EIATTR_MIN_STACK_SIZE
	.align		4
.L_993:
        /*1650*/ 	.byte	0x04, 0x12
        /*1652*/ 	.short	(.L_995 - .L_994)
	.align		4
.L_994:
        /*1654*/ 	.word	index@(_ZN2at6native29vectorized_elementwise_kernelILi2EZZZNS0_26round_decimals_kernel_cudaERNS_18TensorIteratorBaseElENKUlvE_clEvENKUlvE2_clEvEUlN3c108BFloat16EE_St5arrayIPcLm2EEEEviT0_T1_)
        /*1658*/ 	.word	0x00000000


	//----- nvinfo : EIATTR_MIN_STACK_SIZE
	.align		4
.L_995:
        /*165c*/ 	.byte	0x04, 0x12
        /*165e*/ 	.short	(.L_997 - .L_996)
	.align		4
.L_996:
        /*1660*/ 	.word	index@(_ZN2at6native29vectorized_elementwise_kernelILi4EZZZNS0_26round_decimals_kernel_cudaERNS_18TensorIteratorBaseElENKUlvE_clEvENKUlvE2_clEvEUlN3c108BFloat16EE_St5arrayIPcLm2EEEEviT0_T1_)
        /*1664*/ 	.word	0x00000000


	//----- nvinfo : EIATTR_MIN_STACK_SIZE
	.align		4
.L_997:
        /*1668*/ 	.byte	0x04, 0x12
        /*166a*/ 	.short	(.L_999 - .L_998)
	.align		4
.L_998:
        /*166c*/ 	.word	index@(_ZN2at6native29vectorized_elementwise_kernelILi8EZZZNS0_26round_decimals_kernel_cudaERNS_18TensorIteratorBaseElENKUlvE_clEvENKUlvE2_clEvEUlN3c108BFloat16EE_St5arrayIPcLm2EEEEviT0_T1_)
        /*1670*/ 	.word	0x00000000


	//----- nvinfo : EIATTR_MIN_STACK_SIZE
	.align		4
.L_999:
        /*1674*/ 	.byte	0x04, 0x12
        /*1676*/ 	.short	(.L_1001 - .L_1000)
	.align		4
.L_1000:
        /*1678*/ 	.word	index@(_ZN2at6native18elementwise_kernelILi128ELi4EZNS0_15gpu_kernel_implIZZZNS0_26round_decimals_kernel_cudaERNS_18TensorIteratorBaseElENKUlvE_clEvENKUlvE1_clEvEUlN3c104HalfEE_EEvS4_RKT_EUliE_EEviT1_)
        /*167c*/ 	.word	0x00000000


	//----- nvinfo : EIATTR_MIN_STACK_SIZE
	.align		4
.L_1001:
        /*1680*/ 	.byte	0x04, 0x12
        /*1682*/ 	.short	(.L_1003 - .L_1002)
	.align		4
.L_1002:
        /*1684*/ 	.word	index@(_ZN2at6native27unrolled_elementwise_kernelIZZZNS0_26round_decimals_kernel_cudaERNS_18TensorIteratorBaseElENKUlvE_clEvENKUlvE1_clEvEUlN3c104HalfEE_St5arrayIPcLm2EELi4E23TrivialOffsetCalculatorILi1EjESD_NS0_6memory12LoadWithCastILi1EEENSE_13StoreWithCastILi1EEEEEviT_T0_T2_T3_T4_T5_)
        /*1688*/ 	.word	0x00000000


	//----- nvinfo : EIATTR_MIN_STACK_SIZE
	.align		4
.L_1003:
        /*168c*/ 	.byte	0x04, 0x12
        /*168e*/ 	.short	(.L_1005 - .L_1004)
	.align		4
.L_1004:
        /*1690*/ 	.word	index@(_ZN2at6native18elementwise_kernelILi128ELi4EZNS0_22gpu_kernel_impl_nocastIZZZNS0_26round_decimals_kernel_cudaERNS_18TensorIteratorBaseElENKUlvE_clEvENKUlvE1_clEvEUlN3c104HalfEE_EEvS4_RKT_EUliE_EEviT1_)
        /*1694*/ 	.word	0x00000000


	//----- nvinfo : EIATTR_MIN_STACK_SIZE
	.align		4
.L_1005:
        /*1698*/ 	.byte	0x04, 0x12
        /*169a*/ 	.short	(.L_1007 - .L_1006)
	.align		4
.L_1006:
        /*169c*/ 	.word	index@(_ZN2at6native27unrolled_elementwise_kernelIZZZNS0_26round_decimals_kernel_cudaERNS_18TensorIteratorBaseElENKUlvE_clEvENKUlvE1_clEvEUlN3c104HalfEE_St5arrayIPcLm2EELi4E23TrivialOffsetCalculatorILi1EjESD_NS0_6memory15LoadWithoutCastENSE_16StoreWithoutCastEEEviT_T0_T2_T3_T4_T5_)
        /*16a0*/ 	.word	0x00000000


	//----- nvinfo : EIATTR_MIN_STACK_SIZE
	.align		4
.L_1007:
        /*16a4*/ 	.byte	0x04, 0x12
        /*16a6*/ 	.short	(.L_1009 - .L_1008)
	.align		4
.L_1008:
        /*16a8*/ 	.word	index@(_ZN2at6native29vectorized_elementwise_kernelILi2EZZZNS0_26round_decimals_kernel_cudaERNS_18TensorIteratorBaseElENKUlvE_clEvENKUlvE1_clEvEUlN3c104HalfEE_St5arrayIPcLm2EEEEviT0_T1_)
        /*16ac*/ 	.word	0x00000000


	//----- nvinfo : EIATTR_MIN_STACK_SIZE
	.align		4
.L_1009:
        /*16b0*/ 	.byte	0x04, 0x12
        /*16b2*/ 	.short	(.L_1011 - .L_1010)
	.align		4
.L_1010:
        /*16b4*/ 	.word	index@(_ZN2at6native29vectorized_elementwise_kernelILi4EZZZNS0_26round_decimals_kernel_cudaERNS_18TensorIteratorBaseElENKUlvE_clEvENKUlvE1_clEvEUlN3c104HalfEE_St5arrayIPcLm2EEEEviT0_T1_)
        /*16b8*/ 	.word	0x00000000


	//----- nvinfo : EIATTR_MIN_STACK_SIZE
	.align		4
.L_1011:
        /*16bc*/ 	.byte	0x04, 0x12
        /*16be*/ 	.short	(.L_1013 - .L_1012)
	.align		4
.L_1012:
        /*16c0*/ 	.word	index@(_ZN2at6native29vectorized_elementwise_kernelILi8EZZZNS0_26round_decimals_kernel_cudaERNS_18TensorIteratorBaseElENKUlvE_clEvENKUlvE1_clEvEUlN3c104HalfEE_St5arrayIPcLm2EEEEviT0_T1_)
        /*16c4*/ 	.word	0x00000000


	//----- nvinfo : EIATTR_MIN_STACK_SIZE
	.align		4
.L_1013:
        /*16c8*/ 	.byte	0x04, 0x12
        /*16ca*/ 	.short	(.L_1015 - .L_1014)
	.align		4
.L_1014:
        /*16cc*/ 	.word	index@(_ZN2at6native18elementwise_kernelILi128ELi4EZNS0_15gpu_kernel_implIZZZNS0_26round_decimals_kernel_cudaERNS_18TensorIteratorBaseElENKUlvE_clEvENKUlvE0_clEvEUlfE_EEvS4_RKT_EUliE_EEviT1_)
        /*16d0*/ 	.word	0x00000000


	//----- nvinfo : EIATTR_MIN_STACK_SIZE
	.align		4
.L_1015:
        /*16d4*/ 	.byte	0x04, 0x12
        /*16d6*/ 	.short	(.L_1017 - .L_1016)
	.align		4
.L_1016:
        /*16d8*/ 	.word	index@(_ZN2at6native27unrolled_elementwise_kernelIZZZNS0_26round_decimals_kernel_cudaERNS_18TensorIteratorBaseElENKUlvE_clEvENKUlvE0_clEvEUlfE_St5arrayIPcLm2EELi4E23TrivialOffsetCalculatorILi1EjESB_NS0_6memory12LoadWithCastILi1EEENSC_13StoreWithCastILi1EEEEEviT_T0_T2_T3_T4_T5_)
        /*16dc*/ 	.word	0x00000000


	//----- nvinfo : EIATTR_MIN_STACK_SIZE
	.align		4
.L_1017:
        /*16e0*/ 	.byte	0x04, 0x12
        /*16e2*/ 	.short	(.L_1019 - .L_1018)
	.align		4
.L_1018:
        /*16e4*/ 	.word	index@(_ZN2at6native18elementwise_kernelILi128ELi2EZNS0_22gpu_kernel_impl_nocastIZZZNS0_26round_decimals_kernel_cudaERNS_18TensorIteratorBaseElENKUlvE_clEvENKUlvE0_clEvEUlfE_EEvS4_RKT_EUliE_EEviT1_)
        /*16e8*/ 	.word	0x00000000


	//----- nvinfo : EIATTR_MIN_STACK_SIZE
	.align		4
.L_1019:
        /*16ec*/ 	.byte	0x04, 0x12
        /*16ee*/ 	.short	(.L_1021 - .L_1020)
	.align		4
.L_1020:
        /*16f0*/ 	.word	index@(_ZN2at6native27unrolled_elementwise_kernelIZZZNS0_26round_decimals_kernel_cudaERNS_18TensorIteratorBaseElENKUlvE_clEvENKUlvE0_clEvEUlfE_St5arrayIPcLm2EELi4E23TrivialOffsetCalculatorILi1EjESB_NS0_6memory15LoadWithoutCastENSC_16StoreWithoutCastEEEviT_T0_T2_T3_T4_T5_)
        /*16f4*/ 	.word	0x00000000


	//----- nvinfo : EIATTR_MIN_STACK_SIZE
	.align		4
.L_1021:
        /*16f8*/ 	.byte	0x04, 0x12
        /*16fa*/ 	.short	(.L_1023 - .L_1022)
	.align		4
.L_1022:
        /*16fc*/ 	.word	index@(_ZN2at6native29vectorized_elementwise_kernelILi2EZZZNS0_26round_decimals_kernel_cudaERNS_18TensorIteratorBaseElENKUlvE_clEvENKUlvE0_clEvEUlfE_St5arrayIPcLm2EEEEviT0_T1_)
        /*1700*/ 	.word	0x00000000


	//----- nvinfo : EIATTR_MIN_STACK_SIZE
	.align		4
.L_1023:
        /*1704*/ 	.byte	0x04, 0x12
        /*1706*/ 	.short	(.L_1025 - .L_1024)
	.align		4
.L_1024:
        /*1708*/ 	.word	index@(_ZN2at6native29vectorized_elementwise_kernelILi4EZZZNS0_26round_decimals_kernel_cudaERNS_18TensorIteratorBaseElENKUlvE_clEvENKUlvE0_clEvEUlfE_St5arrayIPcLm2EEEEviT0_T1_)
        /*170c*/ 	.word	0x00000000


	//----- nvinfo : EIATTR_MIN_STACK_SIZE
	.align		4
.L_1025:
        /*1710*/ 	.byte	0x04, 0x12
        /*1712*/ 	.short	(.L_1027 - .L_1026)
	.align		4
.L_1026:
        /*1714*/ 	.word	index@(_ZN2at6native29vectorized_elementwise_kernelILi8EZZZNS0_26round_decimals_kernel_cudaERNS_18TensorIteratorBaseElENKUlvE_clEvENKUlvE0_clEvEUlfE_St5arrayIPcLm2EEEEviT0_T1_)
        /*1718*/ 	.word	0x00000000


	//----- nvinfo : EIATTR_MIN_STACK_SIZE
	.align		4
.L_1027:
        /*171c*/ 	.byte	0x04, 0x12
        /*171e*/ 	.short	(.L_1029 - .L_1028)
	.align		4
.L_1028:
        /*1720*/ 	.word	index@(_ZN2at6native18elementwise_kernelILi128ELi4EZNS0_15gpu_kernel_implIZZZNS0_26round_decimals_kernel_cudaERNS_18TensorIteratorBaseElENKUlvE_clEvENKUlvE_clEvEUldE_EEvS4_RKT_EUliE_EEviT1_)
        /*1724*/ 	.word	0x00000000


	//----- nvinfo : EIATTR_MIN_STACK_SIZE
	.align		4
.L_1029:
        /*1728*/ 	.byte	0x04, 0x12
        /*172a*/ 	.short	(.L_1031 - .L_1030)
	.align		4
.L_1030:
        /*172c*/ 	.word	index@(_ZN2at6native27unrolled_elementwise_kernelIZZZNS0_26round_decimals_kernel_cudaERNS_18TensorIteratorBaseElENKUlvE_clEvENKUlvE_clEvEUldE_St5arrayIPcLm2EELi4E23TrivialOffsetCalculatorILi1EjESB_NS0_6memory12LoadWithCastILi1EEENSC_13StoreWithCastILi1EEEEEviT_T0_T2_T3_T4_T5_)
        /*1730*/ 	.word	0x00000000


	//----- nvinfo : EIATTR_MIN_STACK_SIZE
	.align		4
.L_1031:
        /*1734*/ 	.byte	0x04, 0x12
        /*1736*/ 	.short	(.L_1033 - .L_1032)
	.align		4
.L_1032:
        /*1738*/ 	.word	index@(_ZN2at6native18elementwise_kernelILi128ELi2EZNS0_22gpu_kernel_impl_nocastIZZZNS0_26round_decimals_kernel_cudaERNS_18TensorIteratorBaseElENKUlvE_clEvENKUlvE_clEvEUldE_EEvS4_RKT_EUliE_EEviT1_)
        /*173c*/ 	.word	0x00000000


	//----- nvinfo : EIATTR_MIN_STACK_SIZE
	.align		4
.L_1033:
        /*1740*/ 	.byte	0x04, 0x12
        /*1742*/ 	.short	(.L_1035 - .L_1034)
	.align		4
.L_1034:
        /*1744*/ 	.word	index@(_ZN2at6native27unrolled_elementwise_kernelIZZZNS0_26round_decimals_kernel_cudaERNS_18TensorIteratorBaseElENKUlvE_clEvENKUlvE_clEvEUldE_St5arrayIPcLm2EELi4E23TrivialOffsetCalculatorILi1EjESB_NS0_6memory15LoadWithoutCastENSC_16StoreWithoutCastEEEviT_T0_T2_T3_T4_T5_)
        /*1748*/ 	.word	0x00000000


	//----- nvinfo : EIATTR_MIN_STACK_SIZE
	.align		4
.L_1035:
        /*174c*/ 	.byte	0x04, 0x12
        /*174e*/ 	.short	(.L_1037 - .L_1036)
	.align		4
.L_1036:
        /*1750*/ 	.word	index@(_ZN2at6native29vectorized_elementwise_kernelILi2EZZZNS0_26round_decimals_kernel_cudaERNS_18TensorIteratorBaseElENKUlvE_clEvENKUlvE_clEvEUldE_St5arrayIPcLm2EEEEviT0_T1_)
        /*1754*/ 	.word	0x00000000


	//----- nvinfo : EIATTR_MIN_STACK_SIZE
	.align		4
.L_1037:
        /*1758*/ 	.byte	0x04, 0x12
        /*175a*/ 	.short	(.L_1039 - .L_1038)
	.align		4
.L_1038:
        /*175c*/ 	.word	index@(_ZN2at6native29vectorized_elementwise_kernelILi4EZZZNS0_26round_decimals_kernel_cudaERNS_18TensorIteratorBaseElENKUlvE_clEvENKUlvE_clEvEUldE_St5arrayIPcLm2EEEEviT0_T1_)
        /*1760*/ 	.word	0x00000000


	//----- nvinfo : EIATTR_MIN_STACK_SIZE
	.align		4
.L_1039:
        /*1764*/ 	.byte	0x04, 0x12
        /*1766*/ 	.short	(.L_1041 - .L_1040)
	.align		4
.L_1040:
        /*1768*/ 	.word	index@(_ZN2at6native29vectorized_elementwise_kernelILi8EZZZNS0_26round_decimals_kernel_cudaERNS_18TensorIteratorBaseElENKUlvE_clEvENKUlvE_clEvEUldE_St5arrayIPcLm2EEEEviT0_T1_)
        /*176c*/ 	.word	0x00000000


	//----- nvinfo : EIATTR_MIN_STACK_SIZE
	.align		4
.L_1041:
        /*1770*/ 	.byte	0x04, 0x12
        /*1772*/ 	.short	(.L_1043 - .L_1042)
	.align		4
.L_1042:
        /*1774*/ 	.word	index@(_ZN2at6native18elementwise_kernelILi128ELi4EZNS0_15gpu_kernel_implIZZZNS0_17round_kernel_cudaERNS_18TensorIteratorBaseEENKUlvE_clEvENKUlvE2_clEvEUlN3c108BFloat16EE_EEvS4_RKT_EUliE_EEviT1_)
        /*1778*/ 	.word	0x00000000


	//----- nvinfo : EIATTR_MIN_STACK_SIZE
	.align		4
.L_1043:
        /*177c*/ 	.byte	0x04, 0x12
        /*177e*/ 	.short	(.L_1045 - .L_1044)
	.align		4
.L_1044:
        /*1780*/ 	.word	index@(_ZN2at6native27unrolled_elementwise_kernelIZZZNS0_17round_kernel_cudaERNS_18TensorIteratorBaseEENKUlvE_clEvENKUlvE2_clEvEUlN3c108BFloat16EE_St5arrayIPcLm2EELi4E23TrivialOffsetCalculatorILi1EjESD_NS0_6memory12LoadWithCastILi1EEENSE_13StoreWithCastILi1EEEEEviT_T0_T2_T3_T4_T5_)
        /*1784*/ 	.word	0x00000000


	//----- nvinfo : EIATTR_MIN_STACK_SIZE
	.align		4
.L_1045:
        /*1788*/ 	.byte	0x04, 0x12
        /*178a*/ 	.short	(.L_1047 - .L_1046)
	.align		4
.L_1046:
        /*178c*/ 	.word	index@(_ZN2at6native18elementwise_kernelILi128ELi4EZNS0_22gpu_kernel_impl_nocastIZZZNS0_17round_kernel_cudaERNS_18TensorIteratorBaseEENKUlvE_clEvENKUlvE2_clEvEUlN3c108BFloat16EE_EEvS4_RKT_EUliE_EEviT1_)
        /*1790*/ 	.word	0x00000000


	//----- nvinfo : EIATTR_MIN_STACK_SIZE
	.align		4
.L_1047:
        /*1794*/ 	.byte	0x04, 0x12
        /*1796*/ 	.short	(.L_1049 - .L_1048)
	.align		4
.L_1048:
        /*1798*/ 	.word	index@(_ZN2at6native27unrolled_elementwise_kernelIZZZNS0_17round_kernel_cudaERNS_18TensorIteratorBaseEENKUlvE_clEvENKUlvE2_clEvEUlN3c108BFloat16EE_St5arrayIPcLm2EELi4E23TrivialOffsetCalculatorILi1EjESD_NS0_6memory15LoadWithoutCastENSE_16StoreWithoutCastEEEviT_T0_T2_T3_T4_T5_)
        /*179c*/ 	.word	0x00000000


	//----- nvinfo : EIATTR_MIN_STACK_SIZE
	.align		4
.L_1049:
        /*17a0*/ 	.byte	0x04, 0x12
        /*17a2*/ 	.short	(.L_1051 - .L_1050)
	.align		4
.L_1050:
        /*17a4*/ 	.word	index@(_ZN2at6native29vectorized_elementwise_kernelILi2EZZZNS0_17round_kernel_cudaERNS_18TensorIteratorBaseEENKUlvE_clEvENKUlvE2_clEvEUlN3c108BFloat16EE_St5arrayIPcLm2EEEEviT0_T1_)
        /*17a8*/ 	.word	0x00000000


	//----- nvinfo : EIATTR_MIN_STACK_SIZE
	.align		4
.L_1051:
        /*17ac*/ 	.byte	0x04, 0x12
        /*17ae*/ 	.short	(.L_1053 - .L_1052)
	.align		4
.L_1052:
        /*17b0*/ 	.word	index@(_ZN2at6native29vectorized_elementwise_kernelILi4EZZZNS0_17round_kernel_cudaERNS_18TensorIteratorBaseEENKUlvE_clEvENKUlvE2_clEvEUlN3c108BFloat16EE_St5arrayIPcLm2EEEEviT0_T1_)
        /*17b4*/ 	.word	0x00000000


	//----- nvinfo : EIATTR_MIN_STACK_SIZE
	.align		4
.L_1053:
        /*17b8*/ 	.byte	0x04, 0x12
        /*17ba*/ 	.short	(.L_1055 - .L_1054)
	.align		4
.L_1054:
        /*17bc*/ 	.word	index@(_ZN2at6native29vectorized_elementwise_kernelILi8EZZZNS0_17round_kernel_cudaERNS_18TensorIteratorBaseEENKUlvE_clEvENKUlvE2_clEvEUlN3c108BFloat16EE_St5arrayIPcLm2EEEEviT0_T1_)
        /*17c0*/ 	.word	0x00000000


	//----- nvinfo : EIATTR_MIN_STACK_SIZE
	.align		4
.L_1055:
        /*17c4*/ 	.byte	0x04, 0x12
        /*17c6*/ 	.short	(.L_1057 - .L_1056)
	.align		4
.L_1056:
        /*17c8*/ 	.word	index@(_ZN2at6native18elementwise_kernelILi128ELi4EZNS0_15gpu_kernel_implIZZZNS0_17round_kernel_cudaERNS_18TensorIteratorBaseEENKUlvE_clEvENKUlvE1_clEvEUlN3c104HalfEE_EEvS4_RKT_EUliE_EEviT1_)
        /*17cc*/ 	.word	0x00000000


	//----- nvinfo : EIATTR_MIN_STACK_SIZE
	.align		4
.L_1057:
        /*17d0*/ 	.byte	0x04, 0x12
        /*17d2*/ 	.short	(.L_1059 - .L_1058)
	.align		4
.L_1058:
        /*17d4*/ 	.word	index@(_ZN2at6native27unrolled_elementwise_kernelIZZZNS0_17round_kernel_cudaERNS_18TensorIteratorBaseEENKUlvE_clEvENKUlvE1_clEvEUlN3c104HalfEE_St5arrayIPcLm2EELi4E23TrivialOffsetCalculatorILi1EjESD_NS0_6memory12LoadWithCastILi1EEENSE_13StoreWithCastILi1EEEEEviT_T0_T2_T3_T4_T5_)
        /*17d8*/ 	.word	0x00000000


	//----- nvinfo : EIATTR_MIN_STACK_SIZE
	.align		4
.L_1059:
        /*17dc*/ 	.byte	0x04, 0x12
        /*17de*/ 	.short	(.L_1061 - .L_1060)
	.align		4
.L_1060:
        /*17e0*/ 	.word	index@(_ZN2at6native18elementwise_kernelILi128ELi4EZNS0_22gpu_kernel_impl_nocastIZZZNS0_17round_kernel_cudaERNS_18TensorIteratorBaseEENKUlvE_clEvENKUlvE1_clEvEUlN3c104HalfEE_EEvS4_RKT_EUliE_EEviT1_)
        /*17e4*/ 	.word	0x00000000


	//----- nvinfo : EIATTR_MIN_STACK_SIZE
	.align		4
.L_1061:
        /*17e8*/ 	.byte	0x04, 0x12
        /*17ea*/ 	.short	(.L_1063 - .L_1062)
	.align		4
.L_1062:
        /*17ec*/ 	.word	index@(_ZN2at6native27unrolled_elementwise_kernelIZZZNS0_17round_kernel_cudaERNS_18TensorIteratorBaseEENKUlvE_clEvENKUlvE1_clEvEUlN3c104HalfEE_St5arrayIPcLm2EELi4E23TrivialOffsetCalculatorILi1EjESD_NS0_6memory15LoadWithoutCastENSE_16StoreWithoutCastEEEviT_T0_T2_T3_T4_T5_)
        /*17f0*/ 	.word	0x00000000


	//----- nvinfo : EIATTR_MIN_STACK_SIZE
	.align		4
.L_1063:
        /*17f4*/ 	.byte	0x04, 0x12
        /*17f6*/ 	.short	(.L_1065 - .L_1064)
	.align		4
.L_1064:
        /*17f8*/ 	.word	index@(_ZN2at6native29vectorized_elementwise_kernelILi2EZZZNS0_17round_kernel_cudaERNS_18TensorIteratorBaseEENKUlvE_clEvENKUlvE1_clEvEUlN3c104HalfEE_St5arrayIPcLm2EEEEviT0_T1_)
        /*17fc*/ 	.word	0x00000000


	//----- nvinfo : EIATTR_MIN_STACK_SIZE
	.align		4
.L_1065:
        /*1800*/ 	.byte	0x04, 0x12
        /*1802*/ 	.short	(.L_1067 - .L_1066)
	.align		4
.L_1066:
        /*1804*/ 	.word	index@(_ZN2at6native29vectorized_elementwise_kernelILi4EZZZNS0_17round_kernel_cudaERNS_18TensorIteratorBaseEENKUlvE_clEvENKUlvE1_clEvEUlN3c104HalfEE_St5arrayIPcLm2EEEEviT0_T1_)
        /*1808*/ 	.word	0x00000000


	//----- nvinfo : EIATTR_MIN_STACK_SIZE
	.align		4
.L_1067:
        /*180c*/ 	.byte	0x04, 0x12
        /*180e*/ 	.short	(.L_1069 - .L_1068)
	.align		4
.L_1068:
        /*1810*/ 	.word	index@(_ZN2at6native29vectorized_elementwise_kernelILi8EZZZNS0_17round_kernel_cudaERNS_18TensorIteratorBaseEENKUlvE_clEvENKUlvE1_clEvEUlN3c104HalfEE_St5arrayIPcLm2EEEEviT0_T1_)
        /*1814*/ 	.word	0x00000000


	//----- nvinfo : EIATTR_MIN_STACK_SIZE
	.align		4
.L_1069:
        /*1818*/ 	.byte	0x04, 0x12
        /*181a*/ 	.short	(.L_1071 - .L_1070)
	.align		4
.L_1070:
        /*181c*/ 	.word	index@(_ZN2at6native18elementwise_kernelILi128ELi4EZNS0_15gpu_kernel_implIZZZNS0_17round_kernel_cudaERNS_18TensorIteratorBaseEENKUlvE_clEvENKUlvE0_clEvEUlfE_EEvS4_RKT_EUliE_EEviT1_)
        /*1820*/ 	.word	0x00000000


	//----- nvinfo : EIATTR_MIN_STACK_SIZE
	.align		4
.L_1071:
        /*1824*/ 	.byte	0x04, 0x12
        /*1826*/ 	.short	(.L_1073 - .L_1072)
	.align		4
.L_1072:
        /*1828*/ 	.word	index@(_ZN2at6native27unrolled_elementwise_kernelIZZZNS0_17round_kernel_cudaERNS_18TensorIteratorBaseEENKUlvE_clEvENKUlvE0_clEvEUlfE_St5arrayIPcLm2EELi4E23TrivialOffsetCalculatorILi1EjESB_NS0_6memory12LoadWithCastILi1EEENSC_13StoreWithCastILi1EEEEEviT_T0_T2_T3_T4_T5_)
        /*182c*/ 	.word	0x00000000


	//----- nvinfo : EIATTR_MIN_STACK_SIZE
	.align		4
.L_1073:
        /*1830*/ 	.byte	0x04, 0x12
        /*1832*/ 	.short	(.L_1075 - .L_1074)
	.align		4
.L_1074:
        /*1834*/ 	.word	index@(_ZN2at6native18elementwise_kernelILi128ELi2EZNS0_22gpu_kernel_impl_nocastIZZZNS0_17round_kernel_cudaERNS_18TensorIteratorBaseEENKUlvE_clEvENKUlvE0_clEvEUlfE_EEvS4_RKT_EUliE_EEviT1_)
        /*1838*/ 	.word	0x00000000


	//----- nvinfo : EIATTR_MIN_STACK_SIZE
	.align		4
.L_1075:
        /*183c*/ 	.byte	0x04, 0x12
        /*183e*/ 	.short	(.L_1077 - .L_1076)
	.align		4
.L_1076:
        /*1840*/ 	.word	index@(_ZN2at6native27unrolled_elementwise_kernelIZZZNS0_17round_kernel_cudaERNS_18TensorIteratorBaseEENKUlvE_clEvENKUlvE0_clEvEUlfE_St5arrayIPcLm2EELi4E23TrivialOffsetCalculatorILi1EjESB_NS0_6memory15LoadWithoutCastENSC_16StoreWithoutCastEEEviT_T0_T2_T3_T4_T5_)
        /*1844*/ 	.word	0x00000000


	//----- nvinfo : EIATTR_MIN_STACK_SIZE
	.align		4
.L_1077:
        /*1848*/ 	.byte	0x04, 0x12
        /*184a*/ 	.short	(.L_1079 - .L_1078)
	.align		4
.L_1078:
        /*184c*/ 	.word	index@(_ZN2at6native29vectorized_elementwise_kernelILi2EZZZNS0_17round_kernel_cudaERNS_18TensorIteratorBaseEENKUlvE_clEvENKUlvE0_clEvEUlfE_St5arrayIPcLm2EEEEviT0_T1_)
        /*1850*/ 	.word	0x00000000


	//----- nvinfo : EIATTR_MIN_STACK_SIZE
	.align		4
.L_1079:
        /*1854*/ 	.byte	0x04, 0x12
        /*1856*/ 	.short	(.L_1081 - .L_1080)
	.align		4
.L_1080:
        /*1858*/ 	.word	index@(_ZN2at6native29vectorized_elementwise_kernelILi4EZZZNS0_17round_kernel_cudaERNS_18TensorIteratorBaseEENKUlvE_clEvENKUlvE0_clEvEUlfE_St5arrayIPcLm2EEEEviT0_T1_)
        /*185c*/ 	.word	0x00000000


	//----- nvinfo : EIATTR_MIN_STACK_SIZE
	.align		4
.L_1081:
        /*1860*/ 	.byte	0x04, 0x12
        /*1862*/ 	.short	(.L_1083 - .L_1082)
	.align		4
.L_1082:
        /*1864*/ 	.word	index@(_ZN2at6native29vectorized_elementwise_kernelILi8EZZZNS0_17round_kernel_cudaERNS_18TensorIteratorBaseEENKUlvE_clEvENKUlvE0_clEvEUlfE_St5arrayIPcLm2EEEEviT0_T1_)
        /*1868*/ 	.word	0x00000000


	//----- nvinfo : EIATTR_MIN_STACK_SIZE
	.align		4
.L_1083:
        /*186c*/ 	.byte	0x04, 0x12
        /*186e*/ 	.short	(.L_1085 - .L_1084)
	.align		4
.L_1084:
        /*1870*/ 	.word	index@(_ZN2at6native18elementwise_kernelILi128ELi4EZNS0_15gpu_kernel_implIZZZNS0_17round_kernel_cudaERNS_18TensorIteratorBaseEENKUlvE_clEvENKUlvE_clEvEUldE_EEvS4_RKT_EUliE_EEviT1_)
        /*1874*/ 	.word	0x00000000


	//----- nvinfo : EIATTR_MIN_STACK_SIZE
	.align		4
.L_1085:
        /*1878*/ 	.byte	0x04, 0x12
        /*187a*/ 	.short	(.L_1087 - .L_1086)
	.align		4
.L_1086:
        /*187c*/ 	.word	index@(_ZN2at6native27unrolled_elementwise_kernelIZZZNS0_17round_kernel_cudaERNS_18TensorIteratorBaseEENKUlvE_clEvENKUlvE_clEvEUldE_St5arrayIPcLm2EELi4E23TrivialOffsetCalculatorILi1EjESB_NS0_6memory12LoadWithCastILi1EEENSC_13StoreWithCastILi1EEEEEviT_T0_T2_T3_T4_T5_)
        /*1880*/ 	.word	0x00000000


	//----- nvinfo : EIATTR_MIN_STACK_SIZE
	.align		4
.L_1087:
        /*1884*/ 	.byte	0x04, 0x12
        /*1886*/ 	.short	(.L_1089 - .L_1088)
	.align		4
.L_1088:
        /*1888*/ 	.word	index@(_ZN2at6native18elementwise_kernelILi128ELi2EZNS0_22gpu_kernel_impl_nocastIZZZNS0_17round_kernel_cudaERNS_18TensorIteratorBaseEENKUlvE_clEvENKUlvE_clEvEUldE_EEvS4_RKT_EUliE_EEviT1_)
        /*188c*/ 	.word	0x00000000


	//----- nvinfo : EIATTR_MIN_STACK_SIZE
	.align		4
.L_1089:
        /*1890*/ 	.byte	0x04, 0x12
        /*1892*/ 	.short	(.L_1091 - .L_1090)
	.align		4
.L_1090:
        /*1894*/ 	.word	index@(_ZN2at6native27unrolled_elementwise_kernelIZZZNS0_17round_kernel_cudaERNS_18TensorIteratorBaseEENKUlvE_clEvENKUlvE_clEvEUldE_St5arrayIPcLm2EELi4E23TrivialOffsetCalculatorILi1EjESB_NS0_6memory15LoadWithoutCastENSC_16StoreWithoutCastEEEviT_T0_T2_T3_T4_T5_)
        /*1898*/ 	.word	0x00000000


	//----- nvinfo : EIATTR_MIN_STACK_SIZE
	.align		4
.L_1091:
        /*189c*/ 	.byte	0x04, 0x12
        /*189e*/ 	.short	(.L_1093 - .L_1092)
	.align		4
.L_1092:
        /*18a0*/ 	.word	index@(_ZN2at6native29vectorized_elementwise_kernelILi2EZZZNS0_17round_kernel_cudaERNS_18TensorIteratorBaseEENKUlvE_clEvENKUlvE_clEvEUldE_St5arrayIPcLm2EEEEviT0_T1_)
        /*18a4*/ 	.word	0x00000000


	//----- nvinfo : EIATTR_MIN_STACK_SIZE
	.align		4
.L_1093:
        /*18a8*/ 	.byte	0x04, 0x12
        /*18aa*/ 	.short	(.L_1095 - .L_1094)
	.align		4
.L_1094:
        /*18ac*/ 	.word	index@(_ZN2at6native29vectorized_elementwise_kernelILi4EZZZNS0_17round_kernel_cudaERNS_18TensorIteratorBaseEENKUlvE_clEvENKUlvE_clEvEUldE_St5arrayIPcLm2EEEEviT0_T1_)
        /*18b0*/ 	.word	0x00000000


	//----- nvinfo : EIATTR_MIN_STACK_SIZE
	.align		4
.L_1095:
        /*18b4*/ 	.byte	0x04, 0x12
        /*18b6*/ 	.short	(.L_1097 - .L_1096)
	.align		4
.L_1096:
        /*18b8*/ 	.word	index@(_ZN2at6native29vectorized_elementwise_kernelILi8EZZZNS0_17round_kernel_cudaERNS_18TensorIteratorBaseEENKUlvE_clEvENKUlvE_clEvEUldE_St5arrayIPcLm2EEEEviT0_T1_)
        /*18bc*/ 	.word	0x00000000


	//----- nvinfo : EIATTR_MIN_STACK_SIZE
	.align		4
.L_1097:
        /*18c0*/ 	.byte	0x04, 0x12
        /*18c2*/ 	.short	(.L_1099 - .L_1098)
	.align		4
.L_1098:
        /*18c4*/ 	.word	index@(_ZN2at6native18elementwise_kernelILi128ELi4EZNS0_15gpu_kernel_implIZZZNS0_22reciprocal_kernel_cudaERNS_18TensorIteratorBaseEENKUlvE_clEvENKUlvE4_clEvEUlN3c108BFloat16EE_EEvS4_RKT_EUliE_EEviT1_)
        /*18c8*/ 	.word	0x00000000


	//----- nvinfo : EIATTR_MIN_STACK_SIZE
	.align		4
.L_1099:
        /*18cc*/ 	.byte	0x04, 0x12
        /*18ce*/ 	.short	(.L_1101 - .L_1100)
	.align		4
.L_1100:
        /*18d0*/ 	.word	index@(_ZN2at6native27unrolled_elementwise_kernelIZZZNS0_22reciprocal_kernel_cudaERNS_18TensorIteratorBaseEENKUlvE_clEvENKUlvE4_clEvEUlN3c108BFloat16EE_St5arrayIPcLm2EELi4E23TrivialOffsetCalculatorILi1EjESD_NS0_6memory12LoadWithCastILi1EEENSE_13StoreWithCastILi1EEEEEviT_T0_T2_T3_T4_T5_)
        /*18d4*/ 	.word	0x00000000


	//----- nvinfo : EIATTR_MIN_STACK_SIZE
	.align		4
.L_1101:
        /*18d8*/ 	.byte	0x04, 0x12
        /*18da*/ 	.short	(.L_1103 - .L_1102)
	.align		4
.L_1102:
        /*18dc*/ 	.word	index@(_ZN2at6native18elementwise_kernelILi128ELi4EZNS0_22gpu_kernel_impl_nocastIZZZNS0_22reciprocal_kernel_cudaERNS_18TensorIteratorBaseEENKUlvE_clEvENKUlvE4_clEvEUlN3c108BFloat16EE_EEvS4_RKT_EUliE_EEviT1_)
        /*18e0*/ 	.word	0x00000000


	//----- nvinfo : EIATTR_MIN_STACK_SIZE
	.align		4
.L_1103:
        /*18e4*/ 	.byte	0x04, 0x12
        /*18e6*/ 	.short	(.L_1105 - .L_1104)
	.align		4
.L_1104:
        /*18e8*/ 	.word	index@(_ZN2at6native27unrolled_elementwise_kernelIZZZNS0_22reciprocal_kernel_cudaERNS_18TensorIteratorBaseEENKUlvE_clEvENKUlvE4_clEvEUlN3c108BFloat16EE_St5arrayIPcLm2EELi4E23TrivialOffsetCalculatorILi1EjESD_NS0_6memory15LoadWithoutCastENSE_16StoreWithoutCastEEEviT_T0_T2_T3_T4_T5_)
        /*18ec*/ 	.word	0x00000000


	//----- nvinfo : EIATTR_MIN_STACK_SIZE
	.align		4
.L_1105:
        /*18f0*/ 	.byte	0x04, 0x12
        /*18f2*/ 	.short	(.L_1107 - .L_1106)
	.align		4
.L_1106:
        /*18f4*/ 	.word	index@(_ZN2at6native29vectorized_elementwise_kernelILi2EZZZNS0_22reciprocal_kernel_cudaERNS_18TensorIteratorBaseEENKUlvE_clEvENKUlvE4_clEvEUlN3c108BFloat16EE_St5arrayIPcLm2EEEEviT0_T1_)
        /*18f8*/ 	.word	0x00000000


	//----- nvinfo : EIATTR_MIN_STACK_SIZE
	.align		4
.L_1107:
        /*18fc*/ 	.byte	0x04, 0x12
        /*18fe*/ 	.short	(.L_1109 - .L_1108)
	.align		4
.L_1108:
        /*1900*/ 	.word	index@(_ZN2at6native29vectorized_elementwise_kernelILi4EZZZNS0_22reciprocal_kernel_cudaERNS_18TensorIteratorBaseEENKUlvE_clEvENKUlvE4_clEvEUlN3c108BFloat16EE_St5arrayIPcLm2EEEEviT0_T1_)
        /*1904*/ 	.word	0x00000000


	//----- nvinfo : EIATTR_MIN_STACK_SIZE
	.align		4
.L_1109:
        /*1908*/ 	.byte	0x04, 0x12
        /*190a*/ 	.short	(.L_1111 - .L_1110)
	.align		4
.L_1110:
        /*190c*/ 	.word	index@(_ZN2at6native29vectorized_elementwise_kernelILi8EZZZNS0_22reciprocal_kernel_cudaERNS_18TensorIteratorBaseEENKUlvE_clEvENKUlvE4_clEvEUlN3c108BFloat16EE_St5arrayIPcLm2EEEEviT0_T1_)
        /*1910*/ 	.word	0x00000000


	//----- nvinfo : EIATTR_MIN_STACK_SIZE
	.align		4
.L_1111:
        /*1914*/ 	.byte	0x04, 0x12
        /*1916*/ 	.short	(.L_1113 - .L_1112)
	.align		4
.L_1112:
        /*1918*/ 	.word	index@(_ZN2at6native18elementwise_kernelILi128ELi4EZNS0_15gpu_kernel_implIZZZNS0_22reciprocal_kernel_cudaERNS_18TensorIteratorBaseEENKUlvE_clEvENKUlvE3_clEvEUlN3c104HalfEE_EEvS4_RKT_EUliE_EEviT1_)
        /*191c*/ 	.word	0x00000000


	//----- nvinfo : EIATTR_MIN_STACK_SIZE
	.align		4
.L_1113:
        /*1920*/ 	.byte	0x04, 0x12
        /*1922*/ 	.short	(.L_1115 - .L_1114)
	.align		4
.L_1114:
        /*1924*/ 	.word	index@(_ZN2at6native27unrolled_elementwise_kernelIZZZNS0_22reciprocal_kernel_cudaERNS_18TensorIteratorBaseEENKUlvE_clEvENKUlvE3_clEvEUlN3c104HalfEE_St5arrayIPcLm2EELi4E23TrivialOffsetCalculatorILi1EjESD_NS0_6memory12LoadWithCastILi1EEENSE_13StoreWithCastILi1EEEEEviT_T0_T2_T3_T4_T5_)
        /*1928*/ 	.word	0x00000000


	//----- nvinfo : EIATTR_MIN_STACK_SIZE
	.align		4
.L_1115:
        /*192c*/ 	.byte	0x04, 0x12
        /*192e*/ 	.short	(.L_1117 - .L_1116)
	.align		4
.L_1116:
        /*1930*/ 	.word	index@(_ZN2at6native18elementwise_kernelILi128ELi4EZNS0_22gpu_kernel_impl_nocastIZZZNS0_22reciprocal_kernel_cudaERNS_18TensorIteratorBaseEENKUlvE_clEvENKUlvE3_clEvEUlN3c104HalfEE_EEvS4_RKT_EUliE_EEviT1_)
        /*1934*/ 	.word	0x00000000


	//----- nvinfo : EIATTR_MIN_STACK_SIZE
	.align		4
.L_1117:
        /*1938*/ 	.byte	0x04, 0x12
        /*193a*/ 	.short	(.L_1119 - .L_1118)
	.align		4
.L_1118:
        /*193c*/ 	.word	index@(_ZN2at6native27unrolled_elementwise_kernelIZZZNS0_22reciprocal_kernel_cudaERNS_18TensorIteratorBaseEENKUlvE_clEvENKUlvE3_clEvEUlN3c104HalfEE_St5arrayIPcLm2EELi4E23TrivialOffsetCalculatorILi1EjESD_NS0_6memory15LoadWithoutCastENSE_16StoreWithoutCastEEEviT_T0_T2_T3_T4_T5_)
        /*1940*/ 	.word	0x00000000


	//----- nvinfo : EIATTR_MIN_STACK_SIZE
	.align		4
.L_1119:
        /*1944*/ 	.byte	0x04, 0x12
        /*1946*/ 	.short	(.L_1121 - .L_1120)
	.align		4
.L_1120:
        /*1948*/ 	.word	index@(_ZN2at6native29vectorized_elementwise_kernelILi2EZZZNS0_22reciprocal_kernel_cudaERNS_18TensorIteratorBaseEENKUlvE_clEvENKUlvE3_clEvEUlN3c104HalfEE_St5arrayIPcLm2EEEEviT0_T1_)
        /*194c*/ 	.word	0x00000000


	//----- nvinfo : EIATTR_MIN_STACK_SIZE
	.align		4
.L_1121:
        /*1950*/ 	.byte	0x04, 0x12
        /*1952*/ 	.short	(.L_1123 - .L_1122)
	.align		4
.L_1122:
        /*1954*/ 	.word	index@(_ZN2at6native29vectorized_elementwise_kernelILi4EZZZNS0_22reciprocal_kernel_cudaERNS_18TensorIteratorBaseEENKUlvE_clEvENKUlvE3_clEvEUlN3c104HalfEE_St5arrayIPcLm2EEEEviT0_T1_)
        /*1958*/ 	.word	0x00000000


	//----- nvinfo : EIATTR_MIN_STACK_SIZE
	.align		4
.L_1123:
        /*195c*/ 	.byte	0x04, 0x12
        /*195e*/ 	.short	(.L_1125 - .L_1124)
	.align		4
.L_1124:
        /*1960*/ 	.word	index@(_ZN2at6native29vectorized_elementwise_kernelILi8EZZZNS0_22reciprocal_kernel_cudaERNS_18TensorIteratorBaseEENKUlvE_clEvENKUlvE3_clEvEUlN3c104HalfEE_St5arrayIPcLm2EEEEviT0_T1_)
        /*1964*/ 	.word	0x00000000


	//----- nvinfo : EIATTR_MIN_STACK_SIZE
	.align		4
.L_1125:
        /*1968*/ 	.byte	0x04, 0x12
        /*196a*/ 	.short	(.L_1127 - .L_1126)
	.align		4
.L_1126:
        /*196c*/ 	.word	index@(_ZN2at6native18elementwise_kernelILi128ELi4EZNS0_15gpu_kernel_implIZZZNS0_22reciprocal_kernel_cudaERNS_18TensorIteratorBaseEENKUlvE_clEvENKUlvE2_clEvEUlN3c107complexIfEEE_EEvS4_RKT_EUliE_EEviT1_)
        /*1970*/ 	.word	0x00000000


	//----- nvinfo : EIATTR_MIN_STACK_SIZE
	.align		4
.L_1127:
        /*1974*/ 	.byte	0x04, 0x12
        /*1976*/ 	.short	(.L_1129 - .L_1128)
	.align		4
.L_1128:
        /*1978*/ 	.word	index@(_ZN2at6native27unrolled_elementwise_kernelIZZZNS0_22reciprocal_kernel_cudaERNS_18TensorIteratorBaseEENKUlvE_clEvENKUlvE2_clEvEUlN3c107complexIfEEE_St5arrayIPcLm2EELi4E23TrivialOffsetCalculatorILi1EjESE_NS0_6memory12LoadWithCastILi1EEENSF_13StoreWithCastILi1EEEEEviT_T0_T2_T3_T4_T5_)
        /*197c*/ 	.word	0x00000000


	//----- nvinfo : EIATTR_MIN_STACK_SIZE
	.align		4
.L_1129:
        /*1980*/ 	.byte	0x04, 0x12
        /*1982*/ 	.short	(.L_1131 - .L_1130)
	.align		4
.L_1130:
        /*1984*/ 	.word	index@(_ZN2at6native18elementwise_kernelILi128ELi2EZNS0_22gpu_kernel_impl_nocastIZZZNS0_22reciprocal_kernel_cudaERNS_18TensorIteratorBaseEENKUlvE_clEvENKUlvE2_clEvEUlN3c107complexIfEEE_EEvS4_RKT_EUliE_EEviT1_)
        /*1988*/ 	.word	0x00000000


	//----- nvinfo : EIATTR_MIN_STACK_SIZE
	.align		4
.L_1131:
        /*198c*/ 	.byte	0x04, 0x12
        /*198e*/ 	.short	(.L_1133 - .L_1132)
	.align		4
.L_1132:
        /*1990*/ 	.word	index@(_ZN2at6native27unrolled_elementwise_kernelIZZZNS0_22reciprocal_kernel_cudaERNS_18TensorIteratorBaseEENKUlvE_clEvENKUlvE2_clEvEUlN3c107complexIfEEE_St5arrayIPcLm2EELi4E23TrivialOffsetCalculatorILi1EjESE_NS0_6memory15LoadWithoutCastENSF_16StoreWithoutCastEEEviT_T0_T2_T3_T4_T5_)
        /*1994*/ 	.word	0x00000000


	//----- nvinfo : EIATTR_MIN_STACK_SIZE
	.align		4
.L_1133:
        /*1998*/ 	.byte	0x04, 0x12
        /*199a*/ 	.short	(.L_1135 - .L_1134)
	.align		4
.L_1134:
        /*199c*/ 	.word	index@(_ZN2at6native29vectorized_elementwise_kernelILi2EZZZNS0_22reciprocal_kernel_cudaERNS_18TensorIteratorBaseEENKUlvE_clEvENKUlvE2_clEvEUlN3c107complexIfEEE_St5arrayIPcLm2EEEEviT0_T1_)
        /*19a0*/ 	.word	0x00000000


	//----- nvinfo : EIATTR_MIN_STACK_SIZE
	.align		4
.L_1135:
        /*19a4*/ 	.byte	0x04, 0x12
        /*19a6*/ 	.short	(.L_1137 - .L_1136)
	.align		4
.L_1136:
        /*19a8*/ 	.word	index@(_ZN2at6native29vectorized_elementwise_kernelILi4EZZZNS0_22reciprocal_kernel_cudaERNS_18TensorIteratorBaseEENKUlvE_clEvENKUlvE2_clEvEUlN3c107complexIfEEE_St5arrayIPcLm2EEEEviT0_T1_)
        /*19ac*/ 	.word	0x00000000


	//----- nvinfo : EIATTR_MIN_STACK_SIZE
	.align		4
.L_1137:
        /*19b0*/ 	.byte	0x04, 0x12
        /*19b2*/ 	.short	(.L_1139 - .L_1138)
	.align		4
.L_1138:
        /*19b4*/ 	.word	index@(_ZN2at6native29vectorized_elementwise_kernelILi8EZZZNS0_22reciprocal_kernel_cudaERNS_18TensorIteratorBaseEENKUlvE_clEvENKUlvE2_clEvEUlN3c107complexIfEEE_St5arrayIPcLm2EEEEviT0_T1_)
        /*19b8*/ 	.word	0x00000000


	//----- nvinfo : EIATTR_MIN_STACK_SIZE
	.align		4
.L_1139:
        /*19bc*/ 	.byte	0x04, 0x12
        /*19be*/ 	.short	(.L_1141 - .L_1140)
	.align		4
.L_1140:
        /*19c0*/ 	.word	index@(_ZN2at6native18elementwise_kernelILi128ELi4EZNS0_15gpu_kernel_implIZZZNS0_22reciprocal_kernel_cudaERNS_18TensorIteratorBaseEENKUlvE_clEvENKUlvE1_clEvEUlN3c107complexIdEEE_EEvS4_RKT_EUliE_EEviT1_)
        /*19c4*/ 	.word	0x00000000


	//----- nvinfo : EIATTR_MIN_STACK_SIZE
	.align		4
.L_1141:
        /*19c8*/ 	.byte	0x04, 0x12
        /*19ca*/ 	.short	(.L_1143 - .L_1142)
	.align		4
.L_1142:
        /*19cc*/ 	.word	index@(_ZN2at6native27unrolled_elementwise_kernelIZZZNS0_22reciprocal_kernel_cudaERNS_18TensorIteratorBaseEENKUlvE_clEvENKUlvE1_clEvEUlN3c107complexIdEEE_St5arrayIPcLm2EELi4E23TrivialOffsetCalculatorILi1EjESE_NS0_6memory12LoadWithCastILi1EEENSF_13StoreWithCastILi1EEEEEviT_T0_T2_T3_T4_T5_)
        /*19d0*/ 	.word	0x00000000


	//----- nvinfo : EIATTR_MIN_STACK_SIZE
	.align		4
.L_1143:
        /*19d4*/ 	.byte	0x04, 0x12
        /*19d6*/ 	.short	(.L_1145 - .L_1144)
	.align		4
.L_1144:
        /*19d8*/ 	.word	index@(_ZN2at6native18elementwise_kernelILi128ELi2EZNS0_22gpu_kernel_impl_nocastIZZZNS0_22reciprocal_kernel_cudaERNS_18TensorIteratorBaseEENKUlvE_clEvENKUlvE1_clEvEUlN3c107complexIdEEE_EEvS4_RKT_EUliE_EEviT1_)
        /*19dc*/ 	.word	0x00000000


	//----- nvinfo : EIATTR_MIN_STACK_SIZE
	.align		4
.L_1145:
        /*19e0*/ 	.byte	0x04, 0x12
        /*19e2*/ 	.short	(.L_1147 - .L_1146)
	.align		4
.L_1146:
        /*19e4*/ 	.word	index@(_ZN2at6native27unrolled_elementwise_kernelIZZZNS0_22reciprocal_kernel_cudaERNS_18TensorIteratorBaseEENKUlvE_clEvENKUlvE1_clEvEUlN3c107complexIdEEE_St5arrayIPcLm2EELi4E23TrivialOffsetCalculatorILi1EjESE_NS0_6memory15LoadWithoutCastENSF_16StoreWithoutCastEEEviT_T0_T2_T3_T4_T5_)
        /*19e8*/ 	.word	0x00000000


	//----- nvinfo : EIATTR_MIN_STACK_SIZE
	.align		4
.L_1147:
        /*19ec*/ 	.byte	0x04, 0x12
        /*19ee*/ 	.short	(.L_1149 - .L_1148)
	.align		4
.L_1148:
        /*19f0*/ 	.word	index@(_ZN2at6native29vectorized_elementwise_kernelILi2EZZZNS0_22reciprocal_kernel_cudaERNS_18TensorIteratorBaseEENKUlvE_clEvENKUlvE1_clEvEUlN3c107complexIdEEE_St5arrayIPcLm2EEEEviT0_T1_)
        /*19f4*/ 	.word	0x00000000


	//----- nvinfo : EIATTR_MIN_STACK_SIZE
	.align		4
.L_1149:
        /*19f8*/ 	.byte	0x04, 0x12
        /*19fa*/ 	.short	(.L_1151 - .L_1150)
	.align		4
.L_1150:
        /*19fc*/ 	.word	index@(_ZN2at6native29vectorized_elementwise_kernelILi4EZZZNS0_22reciprocal_kernel_cudaERNS_18TensorIteratorBaseEENKUlvE_clEvENKUlvE1_clEvEUlN3c107complexIdEEE_St5arrayIPcLm2EEEEviT0_T1_)
        /*1a00*/ 	.word	0x00000000


	//----- nvinfo : EIATTR_MIN_STACK_SIZE
	.align		4
.L_1151:
        /*1a04*/ 	.byte	0x04, 0x12
        /*1a06*/ 	.short	(.L_1153 - .L_1152)
	.align		4
.L_1152:
        /*1a08*/ 	.word	index@(_ZN2at6native29vectorized_elementwise_kernelILi8EZZZNS0_22reciprocal_kernel_cudaERNS_18TensorIteratorBaseEENKUlvE_clEvENKUlvE1_clEvEUlN3c107complexIdEEE_St5arrayIPcLm2EEEEviT0_T1_)
        /*1a0c*/ 	.word	0x00000000


	//----- nvinfo : EIATTR_MIN_STACK_SIZE
	.align		4
.L_1153:
        /*1a10*/ 	.byte	0x04, 0x12
        /*1a12*/ 	.short	(.L_1155 - .L_1154)
	.align		4
.L_1154:
        /*1a14*/ 	.word	index@(_ZN2at6native18elementwise_kernelILi128ELi4EZNS0_15gpu_kernel_implIZZZNS0_22reciprocal_kernel_cudaERNS_18TensorIteratorBaseEENKUlvE_clEvENKUlvE0_clEvEUlfE_EEvS4_RKT_EUliE_EEviT1_)
        /*1a18*/ 	.word	0x00000000


	//----- nvinfo : EIATTR_MIN_STACK_SIZE
	.align		4
.L_1155:
        /*1a1c*/ 	.byte	0x04, 0x12
        /*1a1e*/ 	.short	(.L_1157 - .L_1156)
	.align		4
.L_1156:
        /*1a20*/ 	.word	index@(_ZN2at6native27unrolled_elementwise_kernelIZZZNS0_22reciprocal_kernel_cudaERNS_18TensorIteratorBaseEENKUlvE_clEvENKUlvE0_clEvEUlfE_St5arrayIPcLm2EELi4E23TrivialOffsetCalculatorILi1EjESB_NS0_6memory12LoadWithCastILi1EEENSC_13StoreWithCastILi1EEEEEviT_T0_T2_T3_T4_T5_)
        /*1a24*/ 	.word	0x00000000


	//----- nvinfo : EIATTR_MIN_STACK_SIZE
	.align		4
.L_1157:
        /*1a28*/ 	.byte	0x04, 0x12
        /*1a2a*/ 	.short	(.L_1159 - .L_1158)
	.align		4
.L_1158:
        /*1a2c*/ 	.word	index@(_ZN2at6native18elementwise_kernelILi128ELi2EZNS0_22gpu_kernel_impl_nocastIZZZNS0_22reciprocal_kernel_cudaERNS_18TensorIteratorBaseEENKUlvE_clEvENKUlvE0_clEvEUlfE_EEvS4_RKT_EUliE_EEviT1_)
        /*1a30*/ 	.word	0x00000000


	//----- nvinfo : EIATTR_MIN_STACK_SIZE
	.align		4
.L_1159:
        /*1a34*/ 	.byte	0x04, 0x12
        /*1a36*/ 	.short	(.L_1161 - .L_1160)
	.align		4
.L_1160:
        /*1a38*/ 	.word	index@(_ZN2at6native27unrolled_elementwise_kernelIZZZNS0_22reciprocal_kernel_cudaERNS_18TensorIteratorBaseEENKUlvE_clEvENKUlvE0_clEvEUlfE_St5arrayIPcLm2EELi4E23TrivialOffsetCalculatorILi1EjESB_NS0_6memory15LoadWithoutCastENSC_16StoreWithoutCastEEEviT_T0_T2_T3_T4_T5_)
        /*1a3c*/ 	.word	0x00000000


	//----- nvinfo : EIATTR_MIN_STACK_SIZE
	.align		4
.L_1161:
        /*1a40*/ 	.byte	0x04, 0x12
        /*1a42*/ 	.short	(.L_1163 - .L_1162)
	.align		4
.L_1162:
        /*1a44*/ 	.word	index@(_ZN2at6native29vectorized_elementwise_kernelILi2EZZZNS0_22reciprocal_kernel_cudaERNS_18TensorIteratorBaseEENKUlvE_clEvENKUlvE0_clEvEUlfE_St5arrayIPcLm2EEEEviT0_T1_)
        /*1a48*/ 	.word	0x00000000


	//----- nvinfo : EIATTR_MIN_STACK_SIZE
	.align		4
.L_1163:
        /*1a4c*/ 	.byte	0x04, 0x12
        /*1a4e*/ 	.short	(.L_1165 - .L_1164)
	.align		4
.L_1164:
        /*1a50*/ 	.word	index@(_ZN2at6native29vectorized_elementwise_kernelILi4EZZZNS0_22reciprocal_kernel_cudaERNS_18TensorIteratorBaseEENKUlvE_clEvENKUlvE0_clEvEUlfE_St5arrayIPcLm2EEEEviT0_T1_)
        /*1a54*/ 	.word	0x00000000


	//----- nvinfo : EIATTR_MIN_STACK_SIZE
	.align		4
.L_1165:
        /*1a58*/ 	.byte	0x04, 0x12
        /*1a5a*/ 	.short	(.L_1167 - .L_1166)
	.align		4
.L_1166:
        /*1a5c*/ 	.word	index@(_ZN2at6native29vectorized_elementwise_kernelILi8EZZZNS0_22reciprocal_kernel_cudaERNS_18TensorIteratorBaseEENKUlvE_clEvENKUlvE0_clEvEUlfE_St5arrayIPcLm2EEEEviT0_T1_)
        /*1a60*/ 	.word	0x00000000


	//----- nvinfo : EIATTR_MIN_STACK_SIZE
	.align		4
.L_1167:
        /*1a64*/ 	.byte	0x04, 0x12
        /*1a66*/ 	.short	(.L_1169 - .L_1168)
	.align		4
.L_1168:
        /*1a68*/ 	.word	index@(_ZN2at6native18elementwise_kernelILi128ELi4EZNS0_15gpu_kernel_implIZZZNS0_22reciprocal_kernel_cudaERNS_18TensorIteratorBaseEENKUlvE_clEvENKUlvE_clEvEUldE_EEvS4_RKT_EUliE_EEviT1_)
        /*1a6c*/ 	.word	0x00000000


	//----- nvinfo : EIATTR_MIN_STACK_SIZE
	.align		4
.L_1169:
        /*1a70*/ 	.byte	0x04, 0x12
        /*1a72*/ 	.short	(.L_1171 - .L_1170)
	.align		4
.L_1170:
        /*1a74*/ 	.word	index@(_ZN2at6native27unrolled_elementwise_kernelIZZZNS0_22reciprocal_kernel_cudaERNS_18TensorIteratorBaseEENKUlvE_clEvENKUlvE_clEvEUldE_St5arrayIPcLm2EELi4E23TrivialOffsetCalculatorILi1EjESB_NS0_6memory12LoadWithCastILi1EEENSC_13StoreWithCastILi1EEEEEviT_T0_T2_T3_T4_T5_)
        /*1a78*/ 	.word	0x00000000


	//----- nvinfo : EIATTR_MIN_STACK_SIZE
	.align		4
.L_1171:
        /*1a7c*/ 	.byte	0x04, 0x12
        /*1a7e*/ 	.short	(.L_1173 - .L_1172)
	.align		4
.L_1172:
        /*1a80*/ 	.word	index@(_ZN2at6native18elementwise_kernelILi128ELi2EZNS0_22gpu_kernel_impl_nocastIZZZNS0_22reciprocal_kernel_cudaERNS_18TensorIteratorBaseEENKUlvE_clEvENKUlvE_clEvEUldE_EEvS4_RKT_EUliE_EEviT1_)
        /*1a84*/ 	.word	0x00000000


	//----- nvinfo : EIATTR_MIN_STACK_SIZE
	.align		4
.L_1173:
        /*1a88*/ 	.byte	0x04, 0x12
        /*1a8a*/ 	.short	(.L_1175 - .L_1174)
	.align		4
.L_1174:
        /*1a8c*/ 	.word	index@(_ZN2at6native27unrolled_elementwise_kernelIZZZNS0_22reciprocal_kernel_cudaERNS_18TensorIteratorBaseEENKUlvE_clEvENKUlvE_clEvEUldE_St5arrayIPcLm2EELi4E23TrivialOffsetCalculatorILi1EjESB_NS0_6memory15LoadWithoutCastENSC_16StoreWithoutCastEEEviT_T0_T2_T3_T4_T5_)
        /*1a90*/ 	.word	0x00000000


	//----- nvinfo : EIATTR_MIN_STACK_SIZE
	.align		4
.L_1175:
        /*1a94*/ 	.byte	0x04, 0x12
        /*1a96*/ 	.short	(.L_1177 - .L_1176)
	.align		4
.L_1176:
        /*1a98*/ 	.word	index@(_ZN2at6native29vectorized_elementwise_kernelILi2EZZZNS0_22reciprocal_kernel_cudaERNS_18TensorIteratorBaseEENKUlvE_clEvENKUlvE_clEvEUldE_St5arrayIPcLm2EEEEviT0_T1_)
        /*1a9c*/ 	.word	0x00000000


	//----- nvinfo : EIATTR_MIN_STACK_SIZE
	.align		4
.L_1177:
        /*1aa0*/ 	.byte	0x04, 0x12
        /*1aa2*/ 	.short	(.L_1179 - .L_1178)
	.align		4
.L_1178:
        /*1aa4*/ 	.word	index@(_ZN2at6native29vectorized_elementwise_kernelILi4EZZZNS0_22reciprocal_kernel_cudaERNS_18TensorIteratorBaseEENKUlvE_clEvENKUlvE_clEvEUldE_St5arrayIPcLm2EEEEviT0_T1_)
        /*1aa8*/ 	.word	0x00000000


	//----- nvinfo : EIATTR_MIN_STACK_SIZE
	.align		4
.L_1179:
        /*1aac*/ 	.byte	0x04, 0x12
        /*1aae*/ 	.short	(.L_1181 - .L_1180)
	.align		4
.L_1180:
        /*1ab0*/ 	.word	index@(_ZN2at6native29vectorized_elementwise_kernelILi8EZZZNS0_22reciprocal_kernel_cudaERNS_18TensorIteratorBaseEENKUlvE_clEvENKUlvE_clEvEUldE_St5arrayIPcLm2EEEEviT0_T1_)
        /*1ab4*/ 	.word	0x00000000


	//----- nvinfo : EIATTR_MIN_STACK_SIZE
	.align		4
.L_1181:
        /*1ab8*/ 	.byte	0x04, 0x12
        /*1aba*/ 	.short	(.L_1183 - .L_1182)
	.align		4
.L_1182:
        /*1abc*/ 	.word	index@(_ZN2at6native18elementwise_kernelILi128ELi4EZNS0_15gpu_kernel_implIZZZNS0_17floor_kernel_cudaERNS_18TensorIteratorBaseEENKUlvE_clEvENKUlvE2_clEvEUlN3c108BFloat16EE_EEvS4_RKT_EUliE_EEviT1_)
        /*1ac0*/ 	.word	0x00000000


	//----- nvinfo : EIATTR_MIN_STACK_SIZE
	.align		4
.L_1183:
        /*1ac4*/ 	.byte	0x04, 0x12
        /*1ac6*/ 	.short	(.L_1185 - .L_1184)
	.align		4
.L_1184:
        /*1ac8*/ 	.word	index@(_ZN2at6native27unrolled_elementwise_kernelIZZZNS0_17floor_kernel_cudaERNS_18TensorIteratorBaseEENKUlvE_clEvENKUlvE2_clEvEUlN3c108BFloat16EE_St5arrayIPcLm2EELi4E23TrivialOffsetCalculatorILi1EjESD_NS0_6memory12LoadWithCastILi1EEENSE_13StoreWithCastILi1EEEEEviT_T0_T2_T3_T4_T5_)
        /*1acc*/ 	.word	0x00000000


	//----- nvinfo : EIATTR_MIN_STACK_SIZE
	.align		4
.L_1185:
        /*1ad0*/ 	.byte	0x04, 0x12
        /*1ad2*/ 	.short	(.L_1187 - .L_1186)
	.align		4
.L_1186:
        /*1ad4*/ 	.word	index@(_ZN2at6native18elementwise_kernelILi128ELi4EZNS0_22gpu_kernel_impl_nocastIZZZNS0_17floor_kernel_cudaERNS_18TensorIteratorBaseEENKUlvE_clEvENKUlvE2_clEvEUlN3c108BFloat16EE_EEvS4_RKT_EUliE_EEviT1_)
        /*1ad8*/ 	.word	0x00000000


	//----- nvinfo : EIATTR_MIN_STACK_SIZE
	.align		4
.L_1187:
        /*1adc*/ 	.byte	0x04, 0x12
        /*1ade*/ 	.short	(.L_1189 - .L_1188)
	.align		4
.L_1188:
        /*1ae0*/ 	.word	index@(_ZN2at6native27unrolled_elementwise_kernelIZZZNS0_17floor_kernel_cudaERNS_18TensorIteratorBaseEENKUlvE_clEvENKUlvE2_clEvEUlN3c108BFloat16EE_St5arrayIPcLm2EELi4E23TrivialOffsetCalculatorILi1EjESD_NS0_6memory15LoadWithoutCastENSE_16StoreWithoutCastEEEviT_T0_T2_T3_T4_T5_)
        /*1ae4*/ 	.word	0x00000000


	//----- nvinfo : EIATTR_MIN_STACK_SIZE
	.align		4
.L_1189:
        /*1ae8*/ 	.byte	0x04, 0x12
        /*1aea*/ 	.short	(.L_1191 - .L_1190)
	.align		4
.L_1190:
        /*1aec*/ 	.word	index@(_ZN2at6native29vectorized_elementwise_kernelILi2EZZZNS0_17floor_kernel_cudaERNS_18TensorIteratorBaseEENKUlvE_clEvENKUlvE2_clEvEUlN3c108BFloat16EE_St5arrayIPcLm2EEEEviT0_T1_)
        /*1af0*/ 	.word	0x00000000


	//----- nvinfo : EIATTR_MIN_STACK_SIZE
	.align		4
.L_1191:
        /*1af4*/ 	.byte	0x04, 0x12
        /*1af6*/ 	.short	(.L_1193 - .L_1192)
	.align		4
.L_1192:
        /*1af8*/ 	.word	index@(_ZN2at6native29vectorized_elementwise_kernelILi4EZZZNS0_17floor_kernel_cudaERNS_18TensorIteratorBaseEENKUlvE_clEvENKUlvE2_clEvEUlN3c108BFloat16EE_St5arrayIPcLm2EEEEviT0_T1_)
        /*1afc*/ 	.word	0x00000000


	//----- nvinfo : EIATTR_MIN_STACK_SIZE
	.align		4
.L_1193:
        /*1b00*/ 	.byte	0x04, 0x12
        /*1b02*/ 	.short	(.L_1195 - .L_1194)
	.align		4
.L_1194:
        /*1b04*/ 	.word	index@(_ZN2at6native29vectorized_elementwise_kernelILi8EZZZNS0_17floor_kernel_cudaERNS_18TensorIteratorBaseEENKUlvE_clEvENKUlvE2_clEvEUlN3c108BFloat16EE_St5arrayIPcLm2EEEEviT0_T1_)
        /*1b08*/ 	.word	0x00000000


	//----- nvinfo : EIATTR_MIN_STACK_SIZE
	.align		4
.L_1195:
        /*1b0c*/ 	.byte	0x04, 0x12
        /*1b0e*/ 	.short	(.L_1197 - .L_1196)
	.align		4
.L_1196:
        /*1b10*/ 	.word	index@(_ZN2at6native18elementwise_kernelILi128ELi4EZNS0_15gpu_kernel_implIZZZNS0_17floor_kernel_cudaERNS_18TensorIteratorBaseEENKUlvE_clEvENKUlvE1_clEvEUlN3c104HalfEE_EEvS4_RKT_EUliE_EEviT1_)
        /*1b14*/ 	.word	0x00000000


	//----- nvinfo : EIATTR_MIN_STACK_SIZE
	.align		4
.L_1197:
        /*1b18*/ 	.byte	0x04, 0x12
        /*1b1a*/ 	.short	(.L_1199 - .L_1198)
	.align		4
.L_1198:
        /*1b1c*/ 	.word	index@(_ZN2at6native27unrolled_elementwise_kernelIZZZNS0_17floor_kernel_cudaERNS_18TensorIteratorBaseEENKUlvE_clEvENKUlvE1_clEvEUlN3c104HalfEE_St5arrayIPcLm2EELi4E23TrivialOffsetCalculatorILi1EjESD_NS0_6memory12LoadWithCastILi1EEENSE_13StoreWithCastILi1EEEEEviT_T0_T2_T3_T4_T5_)
        /*1b20*/ 	.word	0x00000000


	//----- nvinfo : EIATTR_MIN_STACK_SIZE
	.align		4
.L_1199:
        /*1b24*/ 	.byte	0x04, 0x12
        /*1b26*/ 	.short	(.L_1201 - .L_1200)
	.align		4
.L_1200:
        /*1b28*/ 	.word	index@(_ZN2at6native18elementwise_kernelILi128ELi4EZNS0_22gpu_kernel_impl_nocastIZZZNS0_17floor_kernel_cudaERNS_18TensorIteratorBaseEENKUlvE_clEvENKUlvE1_clEvEUlN3c104HalfEE_EEvS4_RKT_EUliE_EEviT1_)
        /*1b2c*/ 	.word	0x00000000


	//----- nvinfo : EIATTR_MIN_STACK_SIZE
	.align		4
.L_1201:
        /*1b30*/ 	.byte	0x04, 0x12
        /*1b32*/ 	.short	(.L_1203 - .L_1202)
	.align		4
.L_1202:
        /*1b34*/ 	.word	index@(_ZN2at6native27unrolled_elementwise_kernelIZZZNS0_17floor_kernel_cudaERNS_18TensorIteratorBaseEENKUlvE_clEvENKUlvE1_clEvEUlN3c104HalfEE_St5arrayIPcLm2EELi4E23TrivialOffsetCalculatorILi1EjESD_NS0_6memory15LoadWithoutCastENSE_16StoreWithoutCastEEEviT_T0_T2_T3_T4_T5_)
        /*1b38*/ 	.word	0x00000000


	//----- nvinfo : EIATTR_MIN_STACK_SIZE
	.align		4
.L_1203:
        /*1b3c*/ 	.byte	0x04, 0x12
        /*1b3e*/ 	.short	(.L_1205 - .L_1204)
	.align		4
.L_1204:
        /*1b40*/ 	.word	index@(_ZN2at6native29vectorized_elementwise_kernelILi2EZZZNS0_17floor_kernel_cudaERNS_18TensorIteratorBaseEENKUlvE_clEvENKUlvE1_clEvEUlN3c104HalfEE_St5arrayIPcLm2EEEEviT0_T1_)
        /*1b44*/ 	.word	0x00000000


	//----- nvinfo : EIATTR_MIN_STACK_SIZE
	.align		4
.L_1205:
        /*1b48*/ 	.byte	0x04, 0x12
        /*1b4a*/ 	.short	(.L_1207 - .L_1206)
	.align		4
.L_1206:
        /*1b4c*/ 	.word	index@(_ZN2at6native29vectorized_elementwise_kernelILi4EZZZNS0_17floor_kernel_cudaERNS_18TensorIteratorBaseEENKUlvE_clEvENKUlvE1_clEvEUlN3c104HalfEE_St5arrayIPcLm2EEEEviT0_T1_)
        /*1b50*/ 	.word	0x00000000


	//----- nvinfo : EIATTR_MIN_STACK_SIZE
	.align		4
.L_1207:
        /*1b54*/ 	.byte	0x04, 0x12
        /*1b56*/ 	.short	(.L_1209 - .L_1208)
	.align		4
.L_1208:
        /*1b58*/ 	.word	index@(_ZN2at6native29vectorized_elementwise_kernelILi8EZZZNS0_17floor_kernel_cudaERNS_18TensorIteratorBaseEENKUlvE_clEvENKUlvE1_clEvEUlN3c104HalfEE_St5arrayIPcLm2EEEEviT0_T1_)
        /*1b5c*/ 	.word	0x00000000


	//----- nvinfo : EIATTR_MIN_STACK_SIZE
	.align		4
.L_1209:
        /*1b60*/ 	.byte	0x04, 0x12
        /*1b62*/ 	.short	(.L_1211 - .L_1210)
	.align		4
.L_1210:
        /*1b64*/ 	.word	index@(_ZN2at6native18elementwise_kernelILi128ELi4EZNS0_15gpu_kernel_implIZZZNS0_17floor_kernel_cudaERNS_18TensorIteratorBaseEENKUlvE_clEvENKUlvE0_clEvEUlfE_EEvS4_RKT_EUliE_EEviT1_)
        /*1b68*/ 	.word	0x00000000


	//----- nvinfo : EIATTR_MIN_STACK_SIZE
	.align		4
.L_1211:
        /*1b6c*/ 	.byte	0x04, 0x12
        /*1b6e*/ 	.short	(.L_1213 - .L_1212)
	.align		4
.L_1212:
        /*1b70*/ 	.word	index@(_ZN2at6native27unrolled_elementwise_kernelIZZZNS0_17floor_kernel_cudaERNS_18TensorIteratorBaseEENKUlvE_clEvENKUlvE0_clEvEUlfE_St5arrayIPcLm2EELi4E23TrivialOffsetCalculatorILi1EjESB_NS0_6memory12LoadWithCastILi1EEENSC_13StoreWithCastILi1EEEEEviT_T0_T2_T3_T4_T5_)
        /*1b74*/ 	.word	0x00000000


	//----- nvinfo : EIATTR_MIN_STACK_SIZE
	.align		4
.L_1213:
        /*1b78*/ 	.byte	0x04, 0x12
        /*1b7a*/ 	.short	(.L_1215 - .L_1214)
	.align		4
.L_1214:
        /*1b7c*/ 	.word	index@(_ZN2at6native18elementwise_kernelILi128ELi2EZNS0_22gpu_kernel_impl_nocastIZZZNS0_17floor_kernel_cudaERNS_18TensorIteratorBaseEENKUlvE_clEvENKUlvE0_clEvEUlfE_EEvS4_RKT_EUliE_EEviT1_)
        /*1b80*/ 	.word	0x00000000


	//----- nvinfo : EIATTR_MIN_STACK_SIZE
	.align		4
.L_1215:
        /*1b84*/ 	.byte	0x04, 0x12
        /*1b86*/ 	.short	(.L_1217 - .L_1216)
	.align		4
.L_1216:
        /*1b88*/ 	.word	index@(_ZN2at6native27unrolled_elementwise_kernelIZZZNS0_17floor_kernel_cudaERNS_18TensorIteratorBaseEENKUlvE_clEvENKUlvE0_clEvEUlfE_St5arrayIPcLm2EELi4E23TrivialOffsetCalculatorILi1EjESB_NS0_6memory15LoadWithoutCastENSC_16StoreWithoutCastEEEviT_T0_T2_T3_T4_T5_)
        /*1b8c*/ 	.word	0x00000000


	//----- nvinfo : EIATTR_MIN_STACK_SIZE
	.align		4
.L_1217:
        /*1b90*/ 	.byte	0x04, 0x12
        /*1b92*/ 	.short	(.L_1219 - .L_1218)
	.align		4
.L_1218:
        /*1b94*/ 	.word	index@(_ZN2at6native29vectorized_elementwise_kernelILi2EZZZNS0_17floor_kernel_cudaERNS_18TensorIteratorBaseEENKUlvE_clEvENKUlvE0_clEvEUlfE_St5arrayIPcLm2EEEEviT0_T1_)
        /*1b98*/ 	.word	0x00000000


	//----- nvinfo : EIATTR_MIN_STACK_SIZE
	.align		4
.L_1219:
        /*1b9c*/ 	.byte	0x04, 0x12
        /*1b9e*/ 	.short	(.L_1221 - .L_1220)
	.align		4
.L_1220:
        /*1ba0*/ 	.word	index@(_ZN2at6native29vectorized_elementwise_kernelILi4EZZZNS0_17floor_kernel_cudaERNS_18TensorIteratorBaseEENKUlvE_clEvENKUlvE0_clEvEUlfE_St5arrayIPcLm2EEEEviT0_T1_)
        /*1ba4*/ 	.word	0x00000000


	//----- nvinfo : EIATTR_MIN_STACK_SIZE
	.align		4
.L_1221:
        /*1ba8*/ 	.byte	0x04, 0x12
        /*1baa*/ 	.short	(.L_1223 - .L_1222)
	.align		4
.L_1222:
        /*1bac*/ 	.word	index@(_ZN2at6native29vectorized_elementwise_kernelILi8EZZZNS0_17floor_kernel_cudaERNS_18TensorIteratorBaseEENKUlvE_clEvENKUlvE0_clEvEUlfE_St5arrayIPcLm2EEEEviT0_T1_)
        /*1bb0*/ 	.word	0x00000000


	//----- nvinfo : EIATTR_MIN_STACK_SIZE
	.align		4
.L_1223:
        /*1bb4*/ 	.byte	0x04, 0x12
        /*1bb6*/ 	.short	(.L_1225 - .L_1224)
	.align		4
.L_1224:
        /*1bb8*/ 	.word	index@(_ZN2at6native18elementwise_kernelILi128ELi4EZNS0_15gpu_kernel_implIZZZNS0_17floor_kernel_cudaERNS_18TensorIteratorBaseEENKUlvE_clEvENKUlvE_clEvEUldE_EEvS4_RKT_EUliE_EEviT1_)
        /*1bbc*/ 	.word	0x00000000


	//----- nvinfo : EIATTR_MIN_STACK_SIZE
	.align		4
.L_1225:
        /*1bc0*/ 	.byte	0x04, 0x12
        /*1bc2*/ 	.short	(.L_1227 - .L_1226)
	.align		4
.L_1226:
        /*1bc4*/ 	.word	index@(_ZN2at6native27unrolled_elementwise_kernelIZZZNS0_17floor_kernel_cudaERNS_18TensorIteratorBaseEENKUlvE_clEvENKUlvE_clEvEUldE_St5arrayIPcLm2EELi4E23TrivialOffsetCalculatorILi1EjESB_NS0_6memory12LoadWithCastILi1EEENSC_13StoreWithCastILi1EEEEEviT_T0_T2_T3_T4_T5_)
        /*1bc8*/ 	.word	0x00000000


	//----- nvinfo : EIATTR_MIN_STACK_SIZE
	.align		4
.L_1227:
        /*1bcc*/ 	.byte	0x04, 0x12
        /*1bce*/ 	.short	(.L_1229 - .L_1228)
	.align		4
.L_1228:
        /*1bd0*/ 	.word	index@(_ZN2at6native18elementwise_kernelILi128ELi2EZNS0_22gpu_kernel_impl_nocastIZZZNS0_17floor_kernel_cudaERNS_18TensorIteratorBaseEENKUlvE_clEvENKUlvE_clEvEUldE_EEvS4_RKT_EUliE_EEviT1_)
        /*1bd4*/ 	.word	0x00000000


	//----- nvinfo : EIATTR_MIN_STACK_SIZE
	.align		4
.L_1229:
        /*1bd8*/ 	.byte	0x04, 0x12
        /*1bda*/ 	.short	(.L_1231 - .L_1230)
	.align		4
.L_1230:
        /*1bdc*/ 	.word	index@(_ZN2at6native27unrolled_elementwise_kernelIZZZNS0_17floor_kernel_cudaERNS_18TensorIteratorBaseEENKUlvE_clEvENKUlvE_clEvEUldE_St5arrayIPcLm2EELi4E23TrivialOffsetCalculatorILi1EjESB_NS0_6memory15LoadWithoutCastENSC_16StoreWithoutCastEEEviT_T0_T2_T3_T4_T5_)
        /*1be0*/ 	.word	0x00000000


	//----- nvinfo : EIATTR_MIN_STACK_SIZE
	.align		4
.L_1231:
        /*1be4*/ 	.byte	0x04, 0x12
        /*1be6*/ 	.short	(.L_1233 - .L_1232)
	.align		4
.L_1232:
        /*1be8*/ 	.word	index@(_ZN2at6native29vectorized_elementwise_kernelILi2EZZZNS0_17floor_kernel_cudaERNS_18TensorIteratorBaseEENKUlvE_clEvENKUlvE_clEvEUldE_St5arrayIPcLm2EEEEviT0_T1_)
        /*1bec*/ 	.word	0x00000000


	//----- nvinfo : EIATTR_MIN_STACK_SIZE
	.align		4
.L_1233:
        /*1bf0*/ 	.byte	0x04, 0x12
        /*1bf2*/ 	.short	(.L_1235 - .L_1234)
	.align		4
.L_1234:
        /*1bf4*/ 	.word	index@(_ZN2at6native29vectorized_elementwise_kernelILi4EZZZNS0_17floor_kernel_cudaERNS_18TensorIteratorBaseEENKUlvE_clEvENKUlvE_clEvEUldE_St5arrayIPcLm2EEEEviT0_T1_)
        /*1bf8*/ 	.word	0x00000000


	//----- nvinfo : EIATTR_MIN_STACK_SIZE
	.align		4
.L_1235:
        /*1bfc*/ 	.byte	0x04, 0x12
        /*1bfe*/ 	.short	(.L_1237 - .L_1236)
	.align		4
.L_1236:
        /*1c00*/ 	.word	index@(_ZN2at6native29vectorized_elementwise_kernelILi8EZZZNS0_17floor_kernel_cudaERNS_18TensorIteratorBaseEENKUlvE_clEvENKUlvE_clEvEUldE_St5arrayIPcLm2EEEEviT0_T1_)
        /*1c04*/ 	.word	0x00000000


	//----- nvinfo : EIATTR_MIN_STACK_SIZE
	.align		4
.L_1237:
        /*1c08*/ 	.byte	0x04, 0x12
        /*1c0a*/ 	.short	(.L_1239 - .L_1238)
	.align		4
.L_1238:
        /*1c0c*/ 	.word	index@(_ZN2at6native18elementwise_kernelILi128ELi4EZNS0_15gpu_kernel_implIZZZNS0_16frac_kernel_cudaERNS_18TensorIteratorBaseEENKUlvE_clEvENKUlvE2_clEvEUlN3c108BFloat16EE_EEvS4_RKT_EUliE_EEviT1_)
        /*1c10*/ 	.word	0x00000000


	//----- nvinfo : EIATTR_MIN_STACK_SIZE
	.align		4
.L_1239:
        /*1c14*/ 	.byte	0x04, 0x12
        /*1c16*/ 	.short	(.L_1241 - .L_1240)
	.align		4
.L_1240:
        /*1c18*/ 	.word	index@(_ZN2at6native27unrolled_elementwise_kernelIZZZNS0_16frac_kernel_cudaERNS_18TensorIteratorBaseEENKUlvE_clEvENKUlvE2_clEvEUlN3c108BFloat16EE_St5arrayIPcLm2EELi4E23TrivialOffsetCalculatorILi1EjESD_NS0_6memory12LoadWithCastILi1EEENSE_13StoreWithCastILi1EEEEEviT_T0_T2_T3_T4_T5_)
        /*1c1c*/ 	.word	0x00000000


	//----- nvinfo : EIATTR_MIN_STACK_SIZE
	.align		4
.L_1241:
        /*1c20*/ 	.byte	0x04, 0x12
        /*1c22*/ 	.short	(.L_1243 - .L_1242)
	.align		4
.L_1242:
        /*1c24*/ 	.word	index@(_ZN2at6native18elementwise_kernelILi128ELi4EZNS0_22gpu_kernel_impl_nocastIZZZNS0_16frac_kernel_cudaERNS_18TensorIteratorBaseEENKUlvE_clEvENKUlvE2_clEvEUlN3c108BFloat16EE_EEvS4_RKT_EUliE_EEviT1_)
        /*1c28*/ 	.word	0x00000000


	//----- nvinfo : EIATTR_MIN_STACK_SIZE
	.align		4
.L_1243:
        /*1c2c*/ 	.byte	0x04, 0x12
        /*1c2e*/ 	.short	(.L_1245 - .L_1244)
	.align		4
.L_1244:
        /*1c30*/ 	.word	index@(_ZN2at6native27unrolled_elementwise_kernelIZZZNS0_16frac_kernel_cudaERNS_18TensorIteratorBaseEENKUlvE_clEvENKUlvE2_clEvEUlN3c108BFloat16EE_St5arrayIPcLm2EELi4E23TrivialOffsetCalculatorILi1EjESD_NS0_6memory15LoadWithoutCastENSE_16StoreWithoutCastEEEviT_T0_T2_T3_T4_T5_)
        /*1c34*/ 	.word	0x00000000


	//----- nvinfo : EIATTR_MIN_STACK_SIZE
	.align		4
.L_1245:
        /*1c38*/ 	.byte	0x04, 0x12
        /*1c3a*/ 	.short	(.L_1247 - .L_1246)
	.align		4
.L_1246:
        /*1c3c*/ 	.word	index@(_ZN2at6native29vectorized_elementwise_kernelILi2EZZZNS0_16frac_kernel_cudaERNS_18TensorIteratorBaseEENKUlvE_clEvENKUlvE2_clEvEUlN3c108BFloat16EE_St5arrayIPcLm2EEEEviT0_T1_)
        /*1c40*/ 	.word	0x00000000


	//----- nvinfo : EIATTR_MIN_STACK_SIZE
	.align		4
.L_1247:
        /*1c44*/ 	.byte	0x04, 0x12
        /*1c46*/ 	.short	(.L_1249 - .L_1248)
	.align		4
.L_1248:
        /*1c48*/ 	.word	index@(_ZN2at6native29vectorized_elementwise_kernelILi4EZZZNS0_16frac_kernel_cudaERNS_18TensorIteratorBaseEENKUlvE_clEvENKUlvE2_clEvEUlN3c108BFloat16EE_St5arrayIPcLm2EEEEviT0_T1_)
        /*1c4c*/ 	.word	0x00000000


	//----- nvinfo : EIATTR_MIN_STACK_SIZE
	.align		4
.L_1249:
        /*1c50*/ 	.byte	0x04, 0x12
        /*1c52*/ 	.short	(.L_1251 - .L_1250)
	.align		4
.L_1250:
        /*1c54*/ 	.word	index@(_ZN2at6native29vectorized_elementwise_kernelILi8EZZZNS0_16frac_kernel_cudaERNS_18TensorIteratorBaseEENKUlvE_clEvENKUlvE2_clEvEUlN3c108BFloat16EE_St5arrayIPcLm2EEEEviT0_T1_)
        /*1c58*/ 	.word	0x00000000


	//----- nvinfo : EIATTR_MIN_STACK_SIZE
	.align		4
.L_1251:
        /*1c5c*/ 	.byte	0x04, 0x12
        /*1c5e*/ 	.short	(.L_1253 - .L_1252)
	.align		4
.L_1252:
        /*1c60*/ 	.word	index@(_ZN2at6native18elementwise_kernelILi128ELi4EZNS0_15gpu_kernel_implIZZZNS0_16frac_kernel_cudaERNS_18TensorIteratorBaseEENKUlvE_clEvENKUlvE1_clEvEUlN3c104HalfEE_EEvS4_RKT_EUliE_EEviT1_)
        /*1c64*/ 	.word	0x00000000


	//----- nvinfo : EIATTR_MIN_STACK_SIZE
	.align		4
.L_1253:
        /*1c68*/ 	.byte	0x04, 0x12
        /*1c6a*/ 	.short	(.L_1255 - .L_1254)
	.align		4
.L_1254:
        /*1c6c*/ 	.word	index@(_ZN2at6native27unrolled_elementwise_kernelIZZZNS0_16frac_kernel_cudaERNS_18TensorIteratorBaseEENKUlvE_clEvENKUlvE1_clEvEUlN3c104HalfEE_St5arrayIPcLm2EELi4E23TrivialOffsetCalculatorILi1EjESD_NS0_6memory12LoadWithCastILi1EEENSE_13StoreWithCastILi1EEEEEviT_T0_T2_T3_T4_T5_)
        /*1c70*/ 	.word	0x00000000


	//----- nvinfo : EIATTR_MIN_STACK_SIZE
	.align		4
.L_1255:
        /*1c74*/ 	.byte	0x04, 0x12
        /*1c76*/ 	.short	(.L_1257 - .L_1256)
	.align		4
.L_1256:
        /*1c78*/ 	.word	index@(_ZN2at6native18elementwise_kernelILi128ELi4EZNS0_22gpu_kernel_impl_nocastIZZZNS0_16frac_kernel_cudaERNS_18TensorIteratorBaseEENKUlvE_clEvENKUlvE1_clEvEUlN3c104HalfEE_EEvS4_RKT_EUliE_EEviT1_)
        /*1c7c*/ 	.word	0x00000000


	//----- nvinfo : EIATTR_MIN_STACK_SIZE
	.align		4
.L_1257:
        /*1c80*/ 	.byte	0x04, 0x12
        /*1c82*/ 	.short	(.L_1259 - .L_1258)
	.align		4
.L_1258:
        /*1c84*/ 	.word	index@(_ZN2at6native27unrolled_elementwise_kernelIZZZNS0_16frac_kernel_cudaERNS_18TensorIteratorBaseEENKUlvE_clEvENKUlvE1_clEvEUlN3c104HalfEE_St5arrayIPcLm2EELi4E23TrivialOffsetCalculatorILi1EjESD_NS0_6memory15LoadWithoutCastENSE_16StoreWithoutCastEEEviT_T0_T2_T3_T4_T5_)
        /*1c88*/ 	.word	0x00000000


	//----- nvinfo : EIATTR_MIN_STACK_SIZE
	.align		4
.L_1259:
        /*1c8c*/ 	.byte	0x04, 0x12
        /*1c8e*/ 	.short	(.L_1261 - .L_1260)
	.align		4
.L_1260:
        /*1c90*/ 	.word	index@(_ZN2at6native29vectorized_elementwise_kernelILi2EZZZNS0_16frac_kernel_cudaERNS_18TensorIteratorBaseEENKUlvE_clEvENKUlvE1_clEvEUlN3c104HalfEE_St5arrayIPcLm2EEEEviT0_T1_)
        /*1c94*/ 	.word	0x00000000


	//----- nvinfo : EIATTR_MIN_STACK_SIZE
	.align		4
.L_1261:
        /*1c98*/ 	.byte	0x04, 0x12
        /*1c9a*/ 	.short	(.L_1263 - .L_1262)
	.align		4
.L_1262:
        /*1c9c*/ 	.word	index@(_ZN2at6native29vectorized_elementwise_kernelILi4EZZZNS0_16frac_kernel_cudaERNS_18TensorIteratorBaseEENKUlvE_clEvENKUlvE1_clEvEUlN3c104HalfEE_St5arrayIPcLm2EEEEviT0_T1_)
        /*1ca0*/ 	.word	0x00000000


	//----- nvinfo : EIATTR_MIN_STACK_SIZE
	.align		4
.L_1263:
        /*1ca4*/ 	.byte	0x04, 0x12
        /*1ca6*/ 	.short	(.L_1265 - .L_1264)
	.align		4
.L_1264:
        /*1ca8*/ 	.word	index@(_ZN2at6native29vectorized_elementwise_kernelILi8EZZZNS0_16frac_kernel_cudaERNS_18TensorIteratorBaseEENKUlvE_clEvENKUlvE1_clEvEUlN3c104HalfEE_St5arrayIPcLm2EEEEviT0_T1_)
        /*1cac*/ 	.word	0x00000000


	//----- nvinfo : EIATTR_MIN_STACK_SIZE
	.align		4
.L_1265:
        /*1cb0*/ 	.byte	0x04, 0x12
        /*1cb2*/ 	.short	(.L_1267 - .L_1266)
	.align		4
.L_1266:
        /*1cb4*/ 	.word	index@(_ZN2at6native18elementwise_kernelILi128ELi4EZNS0_15gpu_kernel_implIZZZNS0_16frac_kernel_cudaERNS_18TensorIteratorBaseEENKUlvE_clEvENKUlvE0_clEvEUlfE_EEvS4_RKT_EUliE_EEviT1_)
        /*1cb8*/ 	.word	0x00000000


	//----- nvinfo : EIATTR_MIN_STACK_SIZE
	.align		4
.L_1267:
        /*1cbc*/ 	.byte	0x04, 0x12
        /*1cbe*/ 	.short	(.L_1269 - .L_1268)
	.align		4
.L_1268:
        /*1cc0*/ 	.word	index@(_ZN2at6native27unrolled_elementwise_kernelIZZZNS0_16frac_kernel_cudaERNS_18TensorIteratorBaseEENKUlvE_clEvENKUlvE0_clEvEUlfE_St5arrayIPcLm2EELi4E23TrivialOffsetCalculatorILi1EjESB_NS0_6memory12LoadWithCastILi1EEENSC_13StoreWithCastILi1EEEEEviT_T0_T2_T3_T4_T5_)
        /*1cc4*/ 	.word	0x00000000


	//----- nvinfo : EIATTR_MIN_STACK_SIZE
	.align		4
.L_1269:
        /*1cc8*/ 	.byte	0x04, 0x12
        /*1cca*/ 	.short	(.L_1271 - .L_1270)
	.align		4
.L_1270:
        /*1ccc*/ 	.word	index@(_ZN2at6native18elementwise_kernelILi128ELi2EZNS0_22gpu_kernel_impl_nocastIZZZNS0_16frac_kernel_cudaERNS_18TensorIteratorBaseEENKUlvE_clEvENKUlvE0_clEvEUlfE_EEvS4_RKT_EUliE_EEviT1_)
        /*1cd0*/ 	.word	0x00000000


	//----- nvinfo : EIATTR_MIN_STACK_SIZE
	.align		4
.L_1271:
        /*1cd4*/ 	.byte	0x04, 0x12
        /*1cd6*/ 	.short	(.L_1273 - .L_1272)
	.align		4
.L_1272:
        /*1cd8*/ 	.word	index@(_ZN2at6native27unrolled_elementwise_kernelIZZZNS0_16frac_kernel_cudaERNS_18TensorIteratorBaseEENKUlvE_clEvENKUlvE0_clEvEUlfE_St5arrayIPcLm2EELi4E23TrivialOffsetCalculatorILi1EjESB_NS0_6memory15LoadWithoutCastENSC_16StoreWithoutCastEEEviT_T0_T2_T3_T4_T5_)
        /*1cdc*/ 	.word	0x00000000


	//----- nvinfo : EIATTR_MIN_STACK_SIZE
	.align		4
.L_1273:
        /*1ce0*/ 	.byte	0x04, 0x12
        /*1ce2*/ 	.short	(.L_1275 - .L_1274)
	.align		4
.L_1274:
        /*1ce4*/ 	.word	index@(_ZN2at6native29vectorized_elementwise_kernelILi2EZZZNS0_16frac_kernel_cudaERNS_18TensorIteratorBaseEENKUlvE_clEvENKUlvE0_clEvEUlfE_St5arrayIPcLm2EEEEviT0_T1_)
        /*1ce8*/ 	.word	0x00000000


	//----- nvinfo : EIATTR_MIN_STACK_SIZE
	.align		4
.L_1275:
        /*1cec*/ 	.byte	0x04, 0x12
        /*1cee*/ 	.short	(.L_1277 - .L_1276)
	.align		4
.L_1276:
        /*1cf0*/ 	.word	index@(_ZN2at6native29vectorized_elementwise_kernelILi4EZZZNS0_16frac_kernel_cudaERNS_18TensorIteratorBaseEENKUlvE_clEvENKUlvE0_clEvEUlfE_St5arrayIPcLm2EEEEviT0_T1_)
        /*1cf4*/ 	.word	0x00000000


	//----- nvinfo : EIATTR_MIN_STACK_SIZE
	.align		4
.L_1277:
        /*1cf8*/ 	.byte	0x04, 0x12
        /*1cfa*/ 	.short	(.L_1279 - .L_1278)
	.align		4
.L_1278:
        /*1cfc*/ 	.word	index@(_ZN2at6native29vectorized_elementwise_kernelILi8EZZZNS0_16frac_kernel_cudaERNS_18TensorIteratorBaseEENKUlvE_clEvENKUlvE0_clEvEUlfE_St5arrayIPcLm2EEEEviT0_T1_)
        /*1d00*/ 	.word	0x00000000


	//----- nvinfo : EIATTR_MIN_STACK_SIZE
	.align		4
.L_1279:
        /*1d04*/ 	.byte	0x04, 0x12
        /*1d06*/ 	.short	(.L_1281 - .L_1280)
	.align		4
.L_1280:
        /*1d08*/ 	.word	index@(_ZN2at6native18elementwise_kernelILi128ELi4EZNS0_15gpu_kernel_implIZZZNS0_16frac_kernel_cudaERNS_18TensorIteratorBaseEENKUlvE_clEvENKUlvE_clEvEUldE_EEvS4_RKT_EUliE_EEviT1_)
        /*1d0c*/ 	.word	0x00000000


	//----- nvinfo : EIATTR_MIN_STACK_SIZE
	.align		4
.L_1281:
        /*1d10*/ 	.byte	0x04, 0x12
        /*1d12*/ 	.short	(.L_1283 - .L_1282)
	.align		4
.L_1282:
        /*1d14*/ 	.word	index@(_ZN2at6native27unrolled_elementwise_kernelIZZZNS0_16frac_kernel_cudaERNS_18TensorIteratorBaseEENKUlvE_clEvENKUlvE_clEvEUldE_St5arrayIPcLm2EELi4E23TrivialOffsetCalculatorILi1EjESB_NS0_6memory12LoadWithCastILi1EEENSC_13StoreWithCastILi1EEEEEviT_T0_T2_T3_T4_T5_)
        /*1d18*/ 	.word	0x00000000


	//----- nvinfo : EIATTR_MIN_STACK_SIZE
	.align		4
.L_1283:
        /*1d1c*/ 	.byte	0x04, 0x12
        /*1d1e*/ 	.short	(.L_1285 - .L_1284)
	.align		4
.L_1284:
        /*1d20*/ 	.word	index@(_ZN2at6native18elementwise_kernelILi128ELi2EZNS0_22gpu_kernel_impl_nocastIZZZNS0_16frac_kernel_cudaERNS_18TensorIteratorBaseEENKUlvE_clEvENKUlvE_clEvEUldE_EEvS4_RKT_EUliE_EEviT1_)
        /*1d24*/ 	.word	0x00000000


	//----- nvinfo : EIATTR_MIN_STACK_SIZE
	.align		4
.L_1285:
        /*1d28*/ 	.byte	0x04, 0x12
        /*1d2a*/ 	.short	(.L_1287 - .L_1286)
	.align		4
.L_1286:
        /*1d2c*/ 	.word	index@(_ZN2at6native27unrolled_elementwise_kernelIZZZNS0_16frac_kernel_cudaERNS_18TensorIteratorBaseEENKUlvE_clEvENKUlvE_clEvEUldE_St5arrayIPcLm2EELi4E23TrivialOffsetCalculatorILi1EjESB_NS0_6memory15LoadWithoutCastENSC_16StoreWithoutCastEEEviT_T0_T2_T3_T4_T5_)
        /*1d30*/ 	.word	0x00000000


	//----- nvinfo : EIATTR_MIN_STACK_SIZE
	.align		4
.L_1287:
        /*1d34*/ 	.byte	0x04, 0x12
        /*1d36*/ 	.short	(.L_1289 - .L_1288)
	.align		4
.L_1288:
        /*1d38*/ 	.word	index@(_ZN2at6native29vectorized_elementwise_kernelILi2EZZZNS0_16frac_kernel_cudaERNS_18TensorIteratorBaseEENKUlvE_clEvENKUlvE_clEvEUldE_St5arrayIPcLm2EEEEviT0_T1_)
        /*1d3c*/ 	.word	0x00000000


	//----- nvinfo : EIATTR_MIN_STACK_SIZE
	.align		4
.L_1289:
        /*1d40*/ 	.byte	0x04, 0x12
        /*1d42*/ 	.short	(.L_1291 - .L_1290)
	.align		4
.L_1290:
        /*1d44*/ 	.word	index@(_ZN2at6native29vectorized_elementwise_kernelILi4EZZZNS0_16frac_kernel_cudaERNS_18TensorIteratorBaseEENKUlvE_clEvENKUlvE_clEvEUldE_St5arrayIPcLm2EEEEviT0_T1_)
        /*1d48*/ 	.word	0x00000000


	//----- nvinfo : EIATTR_MIN_STACK_SIZE
	.align		4
.L_1291:
        /*1d4c*/ 	.byte	0x04, 0x12
        /*1d4e*/ 	.short	(.L_1293 - .L_1292)
	.align		4
.L_1292:
        /*1d50*/ 	.word	index@(_ZN2at6native29vectorized_elementwise_kernelILi8EZZZNS0_16frac_kernel_cudaERNS_18TensorIteratorBaseEENKUlvE_clEvENKUlvE_clEvEUldE_St5arrayIPcLm2EEEEviT0_T1_)
        /*1d54*/ 	.word	0x00000000


	//----- nvinfo : EIATTR_MIN_STACK_SIZE
	.align		4
.L_1293:
        /*1d58*/ 	.byte	0x04, 0x12
        /*1d5a*/ 	.short	(.L_1295 - .L_1294)
	.align		4
.L_1294:
        /*1d5c*/ 	.word	index@(_ZN2at6native18elementwise_kernelILi128ELi4EZNS0_15gpu_kernel_implIZZZNS0_16ceil_kernel_cudaERNS_18TensorIteratorBaseEENKUlvE_clEvENKUlvE2_clEvEUlN3c108BFloat16EE_EEvS4_RKT_EUliE_EEviT1_)
        /*1d60*/ 	.word	0x00000000


	//----- nvinfo : EIATTR_MIN_STACK_SIZE
	.align		4
.L_1295:
        /*1d64*/ 	.byte	0x04, 0x12
        /*1d66*/ 	.short	(.L_1297 - .L_1296)
	.align		4
.L_1296:
        /*1d68*/ 	.word	index@(_ZN2at6native27unrolled_elementwise_kernelIZZZNS0_16ceil_kernel_cudaERNS_18TensorIteratorBaseEENKUlvE_clEvENKUlvE2_clEvEUlN3c108BFloat16EE_St5arrayIPcLm2EELi4E23TrivialOffsetCalculatorILi1EjESD_NS0_6memory12LoadWithCastILi1EEENSE_13StoreWithCastILi1EEEEEviT_T0_T2_T3_T4_T5_)
        /*1d6c*/ 	.word	0x00000000


	//----- nvinfo : EIATTR_MIN_STACK_SIZE
	.align		4
.L_1297:
        /*1d70*/ 	.byte	0x04, 0x12
        /*1d72*/ 	.short	(.L_1299 - .L_1298)
	.align		4
.L_1298:
        /*1d74*/ 	.word	index@(_ZN2at6native18elementwise_kernelILi128ELi4EZNS0_22gpu_kernel_impl_nocastIZZZNS0_16ceil_kernel_cudaERNS_18TensorIteratorBaseEENKUlvE_clEvENKUlvE2_clEvEUlN3c108BFloat16EE_EEvS4_RKT_EUliE_EEviT1_)
        /*1d78*/ 	.word	0x00000000


	//----- nvinfo : EIATTR_MIN_STACK_SIZE
	.align		4
.L_1299:
        /*1d7c*/ 	.byte	0x04, 0x12
        /*1d7e*/ 	.short	(.L_1301 - .L_1300)
	.align		4
.L_1300:
        /*1d80*/ 	.word	index@(_ZN2at6native27unrolled_elementwise_kernelIZZZNS0_16ceil_kernel_cudaERNS_18TensorIteratorBaseEENKUlvE_clEvENKUlvE2_clEvEUlN3c108BFloat16EE_St5arrayIPcLm2EELi4E23TrivialOffsetCalculatorILi1EjESD_NS0_6memory15LoadWithoutCastENSE_16StoreWithoutCastEEEviT_T0_T2_T3_T4_T5_)
        /*1d84*/ 	.word	0x00000000


	//----- nvinfo : EIATTR_MIN_STACK_SIZE
	.align		4
.L_1301:
        /*1d88*/ 	.byte	0x04, 0x12
        /*1d8a*/ 	.short	(.L_1303 - .L_1302)
	.align		4
.L_1302:
        /*1d8c*/ 	.word	index@(_ZN2at6native29vectorized_elementwise_kernelILi2EZZZNS0_16ceil_kernel_cudaERNS_18TensorIteratorBaseEENKUlvE_clEvENKUlvE2_clEvEUlN3c108BFloat16EE_St5arrayIPcLm2EEEEviT0_T1_)
        /*1d90*/ 	.word	0x00000000


	//----- nvinfo : EIATTR_MIN_STACK_SIZE
	.align		4
.L_1303:
        /*1d94*/ 	.byte	0x04, 0x12
        /*1d96*/ 	.short	(.L_1305 - .L_1304)
	.align		4
.L_1304:
        /*1d98*/ 	.word	index@(_ZN2at6native29vectorized_elementwise_kernelILi4EZZZNS0_16ceil_kernel_cudaERNS_18TensorIteratorBaseEENKUlvE_clEvENKUlvE2_clEvEUlN3c108BFloat16EE_St5arrayIPcLm2EEEEviT0_T1_)
        /*1d9c*/ 	.word	0x00000000


	//----- nvinfo : EIATTR_MIN_STACK_SIZE
	.align		4
.L_1305:
        /*1da0*/ 	.byte	0x04, 0x12
        /*1da2*/ 	.short	(.L_1307 - .L_1306)
	.align		4
.L_1306:
        /*1da4*/ 	.word	index@(_ZN2at6native29vectorized_elementwise_kernelILi8EZZZNS0_16ceil_kernel_cudaERNS_18TensorIteratorBaseEENKUlvE_clEvENKUlvE2_clEvEUlN3c108BFloat16EE_St5arrayIPcLm2EEEEviT0_T1_)
        /*1da8*/ 	.word	0x00000000


	//----- nvinfo : EIATTR_MIN_STACK_SIZE
	.align		4
.L_1307:
        /*1dac*/ 	.byte	0x04, 0x12
        /*1dae*/ 	.short	(.L_1309 - .L_1308)
	.align		4
.L_1308:
        /*1db0*/ 	.word	index@(_ZN2at6native18elementwise_kernelILi128ELi4EZNS0_15gpu_kernel_implIZZZNS0_16ceil_kernel_cudaERNS_18TensorIteratorBaseEENKUlvE_clEvENKUlvE1_clEvEUlN3c104HalfEE_EEvS4_RKT_EUliE_EEviT1_)
        /*1db4*/ 	.word	0x00000000


	//----- nvinfo : EIATTR_MIN_STACK_SIZE
	.align		4
.L_1309:
        /*1db8*/ 	.byte	0x04, 0x12
        /*1dba*/ 	.short	(.L_1311 - .L_1310)
	.align		4
.L_1310:
        /*1dbc*/ 	.word	index@(_ZN2at6native27unrolled_elementwise_kernelIZZZNS0_16ceil_kernel_cudaERNS_18TensorIteratorBaseEENKUlvE_clEvENKUlvE1_clEvEUlN3c104HalfEE_St5arrayIPcLm2EELi4E23TrivialOffsetCalculatorILi1EjESD_NS0_6memory12LoadWithCastILi1EEENSE_13StoreWithCastILi1EEEEEviT_T0_T2_T3_T4_T5_)
        /*1dc0*/ 	.word	0x00000000


	//----- nvinfo : EIATTR_MIN_STACK_SIZE
	.align		4
.L_1311:
        /*1dc4*/ 	.byte	0x04, 0x12
        /*1dc6*/ 	.short	(.L_1313 - .L_1312)
	.align		4
.L_1312:
        /*1dc8*/ 	.word	index@(_ZN2at6native18elementwise_kernelILi128ELi4EZNS0_22gpu_kernel_impl_nocastIZZZNS0_16ceil_kernel_cudaERNS_18TensorIteratorBaseEENKUlvE_clEvENKUlvE1_clEvEUlN3c104HalfEE_EEvS4_RKT_EUliE_EEviT1_)
        /*1dcc*/ 	.word	0x00000000


	//----- nvinfo : EIATTR_MIN_STACK_SIZE
	.align		4
.L_1313:
        /*1dd0*/ 	.byte	0x04, 0x12
        /*1dd2*/ 	.short	(.L_1315 - .L_1314)
	.align		4
.L_1314:
        /*1dd4*/ 	.word	index@(_ZN2at6native27unrolled_elementwise_kernelIZZZNS0_16ceil_kernel_cudaERNS_18TensorIteratorBaseEENKUlvE_clEvENKUlvE1_clEvEUlN3c104HalfEE_St5arrayIPcLm2EELi4E23TrivialOffsetCalculatorILi1EjESD_NS0_6memory15LoadWithoutCastENSE_16StoreWithoutCastEEEviT_T0_T2_T3_T4_T5_)
        /*1dd8*/ 	.word	0x00000000


	//----- nvinfo : EIATTR_MIN_STACK_SIZE
	.align		4
.L_1315:
        /*1ddc*/ 	.byte	0x04, 0x12
        /*1dde*/ 	.short	(.L_1317 - .L_1316)
	.align		4
.L_1316:
        /*1de0*/ 	.word	index@(_ZN2at6native29vectorized_elementwise_kernelILi2EZZZNS0_16ceil_kernel_cudaERNS_18TensorIteratorBaseEENKUlvE_clEvENKUlvE1_clEvEUlN3c104HalfEE_St5arrayIPcLm2EEEEviT0_T1_)
        /*1de4*/ 	.word	0x00000000


	//----- nvinfo : EIATTR_MIN_STACK_SIZE
	.align		4
.L_1317:
        /*1de8*/ 	.byte	0x04, 0x12
        /*1dea*/ 	.short	(.L_1319 - .L_1318)
	.align		4
.L_1318:
        /*1dec*/ 	.word	index@(_ZN2at6native29vectorized_elementwise_kernelILi4EZZZNS0_16ceil_kernel_cudaERNS_18TensorIteratorBaseEENKUlvE_clEvENKUlvE1_clEvEUlN3c104HalfEE_St5arrayIPcLm2EEEEviT0_T1_)
        /*1df0*/ 	.word	0x00000000


	//----- nvinfo : EIATTR_MIN_STACK_SIZE
	.align		4
.L_1319:
        /*1df4*/ 	.byte	0x04, 0x12
        /*1df6*/ 	.short	(.L_1321 - .L_1320)
	.align		4
.L_1320:
        /*1df8*/ 	.word	index@(_ZN2at6native29vectorized_elementwise_kernelILi8EZZZNS0_16ceil_kernel_cudaERNS_18TensorIteratorBaseEENKUlvE_clEvENKUlvE1_clEvEUlN3c104HalfEE_St5arrayIPcLm2EEEEviT0_T1_)
        /*1dfc*/ 	.word	0x00000000


	//----- nvinfo : EIATTR_MIN_STACK_SIZE
	.align		4
.L_1321:
        /*1e00*/ 	.byte	0x04, 0x12
        /*1e02*/ 	.short	(.L_1323 - .L_1322)
	.align		4
.L_1322:
        /*1e04*/ 	.word	index@(_ZN2at6native18elementwise_kernelILi128ELi4EZNS0_15gpu_kernel_implIZZZNS0_16ceil_kernel_cudaERNS_18TensorIteratorBaseEENKUlvE_clEvENKUlvE0_clEvEUlfE_EEvS4_RKT_EUliE_EEviT1_)
        /*1e08*/ 	.word	0x00000000


	//----- nvinfo : EIATTR_MIN_STACK_SIZE
	.align		4
.L_1323:
        /*1e0c*/ 	.byte	0x04, 0x12
        /*1e0e*/ 	.short	(.L_1325 - .L_1324)
	.align		4
.L_1324:
        /*1e10*/ 	.word	index@(_ZN2at6native27unrolled_elementwise_kernelIZZZNS0_16ceil_kernel_cudaERNS_18TensorIteratorBaseEENKUlvE_clEvENKUlvE0_clEvEUlfE_St5arrayIPcLm2EELi4E23TrivialOffsetCalculatorILi1EjESB_NS0_6memory12LoadWithCastILi1EEENSC_13StoreWithCastILi1EEEEEviT_T0_T2_T3_T4_T5_)
        /*1e14*/ 	.word	0x00000000


	//----- nvinfo : EIATTR_MIN_STACK_SIZE
	.align		4
.L_1325:
        /*1e18*/ 	.byte	0x04, 0x12
        /*1e1a*/ 	.short	(.L_1327 - .L_1326)
	.align		4
.L_1326:
        /*1e1c*/ 	.word	index@(_ZN2at6native18elementwise_kernelILi128ELi2EZNS0_22gpu_kernel_impl_nocastIZZZNS0_16ceil_kernel_cudaERNS_18TensorIteratorBaseEENKUlvE_clEvENKUlvE0_clEvEUlfE_EEvS4_RKT_EUliE_EEviT1_)
        /*1e20*/ 	.word	0x00000000


	//----- nvinfo : EIATTR_MIN_STACK_SIZE
	.align		4
.L_1327:
        /*1e24*/ 	.byte	0x04, 0x12
        /*1e26*/ 	.short	(.L_1329 - .L_1328)
	.align		4
.L_1328:
        /*1e28*/ 	.word	index@(_ZN2at6native27unrolled_elementwise_kernelIZZZNS0_16ceil_kernel_cudaERNS_18TensorIteratorBaseEENKUlvE_clEvENKUlvE0_clEvEUlfE_St5arrayIPcLm2EELi4E23TrivialOffsetCalculatorILi1EjESB_NS0_6memory15LoadWithoutCastENSC_16StoreWithoutCastEEEviT_T0_T2_T3_T4_T5_)
        /*1e2c*/ 	.word	0x00000000


	//----- nvinfo : EIATTR_MIN_STACK_SIZE
	.align		4
.L_1329:
        /*1e30*/ 	.byte	0x04, 0x12
        /*1e32*/ 	.short	(.L_1331 - .L_1330)
	.align		4
.L_1330:
        /*1e34*/ 	.word	index@(_ZN2at6native29vectorized_elementwise_kernelILi2EZZZNS0_16ceil_kernel_cudaERNS_18TensorIteratorBaseEENKUlvE_clEvENKUlvE0_clEvEUlfE_St5arrayIPcLm2EEEEviT0_T1_)
        /*1e38*/ 	.word	0x00000000


	//----- nvinfo : EIATTR_MIN_STACK_SIZE
	.align		4
.L_1331:
        /*1e3c*/ 	.byte	0x04, 0x12
        /*1e3e*/ 	.short	(.L_1333 - .L_1332)
	.align		4
.L_1332:
        /*1e40*/ 	.word	index@(_ZN2at6native29vectorized_elementwise_kernelILi4EZZZNS0_16ceil_kernel_cudaERNS_18TensorIteratorBaseEENKUlvE_clEvENKUlvE0_clEvEUlfE_St5arrayIPcLm2EEEEviT0_T1_)
        /*1e44*/ 	.word	0x00000000


	//----- nvinfo : EIATTR_MIN_STACK_SIZE
	.align		4
.L_1333:
        /*1e48*/ 	.byte	0x04, 0x12
        /*1e4a*/ 	.short	(.L_1335 - .L_1334)
	.align		4
.L_1334:
        /*1e4c*/ 	.word	index@(_ZN2at6native29vectorized_elementwise_kernelILi8EZZZNS0_16ceil_kernel_cudaERNS_18TensorIteratorBaseEENKUlvE_clEvENKUlvE0_clEvEUlfE_St5arrayIPcLm2EEEEviT0_T1_)
        /*1e50*/ 	.word	0x00000000


	//----- nvinfo : EIATTR_MIN_STACK_SIZE
	.align		4
.L_1335:
        /*1e54*/ 	.byte	0x04, 0x12
        /*1e56*/ 	.short	(.L_1337 - .L_1336)
	.align		4
.L_1336:
        /*1e58*/ 	.word	index@(_ZN2at6native18elementwise_kernelILi128ELi4EZNS0_15gpu_kernel_implIZZZNS0_16ceil_kernel_cudaERNS_18TensorIteratorBaseEENKUlvE_clEvENKUlvE_clEvEUldE_EEvS4_RKT_EUliE_EEviT1_)
        /*1e5c*/ 	.word	0x00000000


	//----- nvinfo : EIATTR_MIN_STACK_SIZE
	.align		4
.L_1337:
        /*1e60*/ 	.byte	0x04, 0x12
        /*1e62*/ 	.short	(.L_1339 - .L_1338)
	.align		4
.L_1338:
        /*1e64*/ 	.word	index@(_ZN2at6native27unrolled_elementwise_kernelIZZZNS0_16ceil_kernel_cudaERNS_18TensorIteratorBaseEENKUlvE_clEvENKUlvE_clEvEUldE_St5arrayIPcLm2EELi4E23TrivialOffsetCalculatorILi1EjESB_NS0_6memory12LoadWithCastILi1EEENSC_13StoreWithCastILi1EEEEEviT_T0_T2_T3_T4_T5_)
        /*1e68*/ 	.word	0x00000000


	//----- nvinfo : EIATTR_MIN_STACK_SIZE
	.align		4
.L_1339:
        /*1e6c*/ 	.byte	0x04, 0x12
        /*1e6e*/ 	.short	(.L_1341 - .L_1340)
	.align		4
.L_1340:
        /*1e70*/ 	.word	index@(_ZN2at6native18elementwise_kernelILi128ELi2EZNS0_22gpu_kernel_impl_nocastIZZZNS0_16ceil_kernel_cudaERNS_18TensorIteratorBaseEENKUlvE_clEvENKUlvE_clEvEUldE_EEvS4_RKT_EUliE_EEviT1_)
        /*1e74*/ 	.word	0x00000000


	//----- nvinfo : EIATTR_MIN_STACK_SIZE
	.align		4
.L_1341:
        /*1e78*/ 	.byte	0x04, 0x12
        /*1e7a*/ 	.short	(.L_1343 - .L_1342)
	.align		4
.L_1342:
        /*1e7c*/ 	.word	index@(_ZN2at6native27unrolled_elementwise_kernelIZZZNS0_16ceil_kernel_cudaERNS_18TensorIteratorBaseEENKUlvE_clEvENKUlvE_clEvEUldE_St5arrayIPcLm2EELi4E23TrivialOffsetCalculatorILi1EjESB_NS0_6memory15LoadWithoutCastENSC_16StoreWithoutCastEEEviT_T0_T2_T3_T4_T5_)
        /*1e80*/ 	.word	0x00000000


	//----- nvinfo : EIATTR_MIN_STACK_SIZE
	.align		4
.L_1343:
        /*1e84*/ 	.byte	0x04, 0x12
        /*1e86*/ 	.short	(.L_1345 - .L_1344)
	.align		4
.L_1344:
        /*1e88*/ 	.word	index@(_ZN2at6native29vectorized_elementwise_kernelILi2EZZZNS0_16ceil_kernel_cudaERNS_18TensorIteratorBaseEENKUlvE_clEvENKUlvE_clEvEUldE_St5arrayIPcLm2EEEEviT0_T1_)
        /*1e8c*/ 	.word	0x00000000


	//----- nvinfo : EIATTR_MIN_STACK_SIZE
	.align		4
.L_1345:
        /*1e90*/ 	.byte	0x04, 0x12
        /*1e92*/ 	.short	(.L_1347 - .L_1346)
	.align		4
.L_1346:
        /*1e94*/ 	.word	index@(_ZN2at6native29vectorized_elementwise_kernelILi4EZZZNS0_16ceil_kernel_cudaERNS_18TensorIteratorBaseEENKUlvE_clEvENKUlvE_clEvEUldE_St5arrayIPcLm2EEEEviT0_T1_)
        /*1e98*/ 	.word	0x00000000


	//----- nvinfo : EIATTR_MIN_STACK_SIZE
	.align		4
.L_1347:
        /*1e9c*/ 	.byte	0x04, 0x12
        /*1e9e*/ 	.short	(.L_1349 - .L_1348)
	.align		4
.L_1348:
        /*1ea0*/ 	.word	index@(_ZN2at6native29vectorized_elementwise_kernelILi8EZZZNS0_16ceil_kernel_cudaERNS_18TensorIteratorBaseEENKUlvE_clEvENKUlvE_clEvEUldE_St5arrayIPcLm2EEEEviT0_T1_)
        /*1ea4*/ 	.word	0x00000000
.L_1349:


//--------------------- .nv.compat                --------------------------
	.section	.nv.compat,"",@"SHT_CUDA_COMPAT_INFO"
	.align	4
        /*0000*/ 	.byte	0x02, 0x09, 0x01, 0x00, 0x02, 0x02, 0x01, 0x00, 0x02, 0x05, 0x05, 0x00, 0x03, 0x07, 0x01, 0x01
        /*0010*/ 	.byte	0x02, 0x03, 0x00, 0x00, 0x02, 0x06, 0x01, 0x00, 0x04, 0x0b, 0x08, 0x00, 0x00, 0x00, 0x00, 0x00
        /*0020*/ 	.byte	0x00, 0x00, 0x00, 0x00


//--------------------- .nv.info._ZN2at6native18elementwise_kernelILi128ELi4EZNS0_15gpu_kernel_implIZZZNS0_17trunc_kernel_cudaERNS_18TensorIteratorBaseEENKUlvE_clEvENKUlvE2_clEvEUlN3c108BFloat16EE_EEvS4_RKT_EUliE_EEviT1_ --------------------------
	.section	.nv.info._ZN2at6native18elementwise_kernelILi128ELi4EZNS0_15gpu_kernel_implIZZZNS0_17trunc_kernel_cudaERNS_18TensorIteratorBaseEENKUlvE_clEvENKUlvE2_clEvEUlN3c108BFloat16EE_EEvS4_RKT_EUliE_EEviT1_,"",@"SHT_CUDA_INFO"
	.sectionflags	@""
	.align	4


	//----- nvinfo : EIATTR_CUDA_API_VERSION
	.align		4
        /*0000*/ 	.byte	0x04, 0x37
        /*0002*/ 	.short	(.L_1351 - .L_1350)
.L_1350:
        /*0004*/ 	.word	0x00000082


	//----- nvinfo : EIATTR_KPARAM_INFO
	.align		4
.L_1351:
        /*0008*/ 	.byte	0x04, 0x17
        /*000a*/ 	.short	(.L_1353 - .L_1352)
.L_1352:
        /*000c*/ 	.word	0x00000000
        /*0010*/ 	.short	0x0001
        /*0012*/ 	.short	0x0008
        /*0014*/ 	.byte	0x00, 0xf0, 0x61, 0x08


	//----- nvinfo : EIATTR_KPARAM_INFO
	.align		4
.L_1353:
        /*0018*/ 	.byte	0x04, 0x17
        /*001a*/ 	.short	(.L_1355 - .L_1354)
.L_1354:
        /*001c*/ 	.word	0x00000000
        /*0020*/ 	.short	0x0000
        /*0022*/ 	.short	0x0000
        /*0024*/ 	.byte	0x00, 0xf0, 0x11, 0x00


	//----- nvinfo : EIATTR_SPARSE_MMA_MASK
	.align		4
.L_1355:
        /*0028*/ 	.byte	0x03, 0x50
        /*002a*/ 	.short	0x0000


	//----- nvinfo : EIATTR_MAXREG_COUNT
	.align		4
        /*002c*/ 	.byte	0x03, 0x1b
        /*002e*/ 	.short	0x0080


	//----- nvinfo : EIATTR_EXTERNS
	.align		4
        /*0030*/ 	.byte	0x04, 0x0f
        /*0032*/ 	.short	(.L_1357 - .L_1356)


	//   ....[0]....
	.align		4
.L_1356:
        /*0034*/ 	.word	index@(__assertfail)


	//----- nvinfo : EIATTR_MERCURY_ISA_VERSION
	.align		4
.L_1357:
        /*0038*/ 	.byte	0x03, 0x5f
        /*003a*/ 	.short	0x0101


	//----- nvinfo : EIATTR_VRC_CTA_INIT_COUNT
	.align		4
        /*003c*/ 	.byte	0x02, 0x4a
	.zero		1
	.zero		1


	//----- nvinfo : EIATTR_SYSCALL_OFFSETS
	.align		4
        /*0040*/ 	.byte	0x04, 0x46
        /*0042*/ 	.short	(.L_1359 - .L_1358)


	//   ....[0]....
.L_1358:
        /*0044*/ 	.word	0x00002290


	//   ....[1]....
        /*0048*/ 	.word	0x000031a0


	//   ....[2]....
        /*004c*/ 	.word	0x000055d0


	//   ....[3]....
        /*0050*/ 	.word	0x00006330


	//   ....[4]....
        /*0054*/ 	.word	0x00008850


	//   ....[5]....
        /*0058*/ 	.word	0x000095b0


	//   ....[6]....
        /*005c*/ 	.word	0x0000bae0


	//   ....[7]....
        /*0060*/ 	.word	0x0000c810


	//----- nvinfo : EIATTR_EXIT_INSTR_OFFSETS
	.align		4
.L_1359:
        /*0064*/ 	.byte	0x04, 0x1c
        /*0066*/ 	.short	(.L_1361 - .L_1360)


	//   ....[0]....
.L_1360:
        /*0068*/ 	.word	0x00009870


	//   ....[1]....
        /*006c*/ 	.word	0x0000bc90


	//   ....[2]....
        /*0070*/ 	.word	0x0000bcd0


	//   ....[3]....
        /*0074*/ 	.word	0x0000bd70


	//   ....[4]....
        /*0078*/ 	.word	0x0000bdb0


	//   ....[5]....
        /*007c*/ 	.word	0x0000bdf0


	//   ....[6]....
        /*0080*/ 	.word	0x0000be80


	//   ....[7]....
        /*0084*/ 	.word	0x0000bec0


	//   ....[8]....
        /*0088*/ 	.word	0x0000bf60


	//   ....[9]....
        /*008c*/ 	.word	0x0000bfb0


	//   ....[10]....
        /*0090*/ 	.word	0x0000c000


	//   ....[11]....
        /*0094*/ 	.word	0x0000c0e0


	//   ....[12]....
        /*0098*/ 	.word	0x0000c250


	//   ....[13]....
        /*009c*/ 	.word	0x0000c3c0


	//   ....[14]....
        /*00a0*/ 	.word	0x0000c520


	//   ....[15]....
        /*00a4*/ 	.word	0x0000c560


	//   ....[16]....
        /*00a8*/ 	.word	0x0000c5a0


	//   ....[17]....
        /*00ac*/ 	.word	0x0000c650


	//   ....[18]....
        /*00b0*/ 	.word	0x0000c6b0


	//   ....[19]....
        /*00b4*/ 	.word	0x0000c820


	//   ....[20]....
        /*00b8*/ 	.word	0x0000c930


	//   ....[21]....
        /*00bc*/ 	.word	0x0000ca70


	//   ....[22]....
        /*00c0*/ 	.word	0x0000ca90


	//----- nvinfo : EIATTR_MAX_THREADS
	.align		4
.L_1361:
        /*00c4*/ 	.byte	0x04, 0x05
        /*00c6*/ 	.short	(.L_1363 - .L_1362)
.L_1362:
        /*00c8*/ 	.word	0x00000080
        /*00cc*/ 	.word	0x00000001
        /*00d0*/ 	.word	0x00000001


	//----- nvinfo : EIATTR_CRS_STACK_SIZE
	.align		4
.L_1363:
        /*00d4*/ 	.byte	0x04, 0x1e
        /*00d6*/ 	.short	(.L_1365 - .L_1364)
.L_1364:
        /*00d8*/ 	.word	0x00000000


	//----- nvinfo : EIATTR_CBANK_PARAM_SIZE
	.align		4
.L_1365:
        /*00dc*/ 	.byte	0x03, 0x19
        /*00de*/ 	.short	0x0220


	//----- nvinfo : EIATTR_PARAM_CBANK
	.align		4
        /*00e0*/ 	.byte	0x04, 0x0a
        /*00e2*/ 	.short	(.L_1367 - .L_1366)
	.align		4
.L_1366:
        /*00e4*/ 	.word	index@(.nv.constant0._ZN2at6native18elementwise_kernelILi128ELi4EZNS0_15gpu_kernel_implIZZZNS0_17trunc_kernel_cudaERNS_18TensorIteratorBaseEENKUlvE_clEvENKUlvE2_clEvEUlN3c108BFloat16EE_EEvS4_RKT_EUliE_EEviT1_)
        /*00e8*/ 	.short	0x0380
        /*00ea*/ 	.short	0x0220


	//----- nvinfo : EIATTR_SW_WAR
	.align		4
.L_1367:
        /*00ec*/ 	.byte	0x04, 0x36
        /*00ee*/ 	.short	(.L_1369 - .L_1368)
.L_1368:
        /*00f0*/ 	.word	0x00000008
.L_1369:


//--------------------- .nv.info._ZN2at6native27unrolled_elementwise_kernelIZZZNS0_17trunc_kernel_cudaERNS_18TensorIteratorBaseEENKUlvE_clEvENKUlvE2_clEvEUlN3c108BFloat16EE_St5arrayIPcLm2EELi4E23TrivialOffsetCalculatorILi1EjESD_NS0_6memory12LoadWithCastILi1EEENSE_13StoreWithCastILi1EEEEEviT_T0_T2_T3_T4_T5_ --------------------------
	.section	.nv.info._ZN2at6native27unrolled_elementwise_kernelIZZZNS0_17trunc_kernel_cudaERNS_18TensorIteratorBaseEENKUlvE_clEvENKUlvE2_clEvEUlN3c108BFloat16EE_St5arrayIPcLm2EELi4E23TrivialOffsetCalculatorILi1EjESD_NS0_6memory12LoadWithCastILi1EEENSE_13StoreWithCastILi1EEEEEviT_T0_T2_T3_T4_T5_,"",@"SHT_CUDA_INFO"
	.sectionflags	@""
	.align	4


	//----- nvinfo : EIATTR_CUDA_API_VERSION
	.align		4
        /*0000*/ 	.byte	0x04, 0x37
        /*0002*/ 	.short	(.L_1371 - .L_1370)
.L_1370:
        /*0004*/ 	.word	0x00000082


	//----- nvinfo : EIATTR_KPARAM_INFO
	.align		4
.L_1371:
        /*0008*/ 	.byte	0x04, 0x17
        /*000a*/ 	.short	(.L_1373 - .L_1372)
.L_1372:
        /*000c*/ 	.word	0x00000000
        /*0010*/ 	.short	0x0006
        /*0012*/ 	.short	0x0024
        /*0014*/ 	.byte	0x00, 0xf0, 0x21, 0x00


	//----- nvinfo : EIATTR_KPARAM_INFO
	.align		4
.L_1373:
        /*0018*/ 	.byte	0x04, 0x17
        /*001a*/ 	.short	(.L_1375 - .L_1374)
.L_1374:
        /*001c*/ 	.word	0x00000000
        /*0020*/ 	.short	0x0005
        /*0022*/ 	.short	0x001c
        /*0024*/ 	.byte	0x00, 0xf0, 0x21, 0x00


	//----- nvinfo : EIATTR_KPARAM_INFO
	.align		4
.L_1375:
        /*0028*/ 	.byte	0x04, 0x17
        /*002a*/ 	.short	(.L_1377 - .L_1376)
.L_1376:
        /*002c*/ 	.word	0x00000000
        /*0030*/ 	.short	0x0004
        /*0032*/ 	.short	0x0019
        /*0034*/ 	.byte	0x00, 0xf0, 0x05, 0x00


	//----- nvinfo : EIATTR_KPARAM_INFO
	.align		4
.L_1377:
        /*0038*/ 	.byte	0x04, 0x17
        /*003a*/ 	.short	(.L_1379 - .L_1378)
.L_1378:
        /*003c*/ 	.word	0x00000000
        /*0040*/ 	.short	0x0003
        /*0042*/ 	.short	0x0018
        /*0044*/ 	.byte	0x00, 0xf0, 0x05, 0x00


	//----- nvinfo : EIATTR_KPARAM_INFO
	.align		4
.L_1379:
        /*0048*/ 	.byte	0x04, 0x17
        /*004a*/ 	.short	(.L_1381 - .L_1380)
.L_1380:
        /*004c*/ 	.word	0x00000000
        /*0050*/ 	.short	0x0002
        /*0052*/ 	.short	0x0008
        /*0054*/ 	.byte	0x00, 0xf0, 0x41, 0x00


	//----- nvinfo : EIATTR_KPARAM_INFO
	.align		4
.L_1381:
        /*0058*/ 	.byte	0x04, 0x17
        /*005a*/ 	.short	(.L_1383 - .L_1382)
.L_1382:
        /*005c*/ 	.word	0x00000000
        /*0060*/ 	.short	0x0001
        /*0062*/ 	.short	0x0004
        /*0064*/ 	.byte	0x00, 0xf0, 0x05, 0x00


	//----- nvinfo : EIATTR_KPARAM_INFO
	.align		4
.L_1383:
        /*0068*/ 	.byte	0x04, 0x17
        /*006a*/ 	.short	(.L_1385 - .L_1384)
.L_1384:
        /*006c*/ 	.word	0x00000000
        /*0070*/ 	.short	0x0000
        /*0072*/ 	.short	0x0000
        /*0074*/ 	.byte	0x00, 0xf0, 0x11, 0x00


	//----- nvinfo : EIATTR_SPARSE_MMA_MASK
	.align		4
.L_1385:
        /*0078*/ 	.byte	0x03, 0x50
        /*007a*/ 	.short	0x0000


	//----- nvinfo : EIATTR_MAXREG_COUNT
	.align		4
        /*007c*/ 	.byte	0x03, 0x1b
        /*007e*/ 	.short	0x00ff


	//----- nvinfo : EIATTR_EXTERNS
	.align		4
        /*0080*/ 	.byte	0x04, 0x0f
        /*0082*/ 	.short	(.L_1387 - .L_1386)


	//   ....[0]....
	.align		4
.L_1386:
        /*0084*/ 	.word	index@(__assertfail)


	//----- nvinfo : EIATTR_MERCURY_ISA_VERSION
	.align		4
.L_1387:
        /*0088*/ 	.byte	0x03, 0x5f
        /*008a*/ 	.short	0x0101


	//----- nvinfo : EIATTR_VRC_CTA_INIT_COUNT
	.align		4
        /*008c*/ 	.byte	0x02, 0x4a
	.zero		1
	.zero		1


	//----- nvinfo : EIATTR_SYSCALL_OFFSETS
	.align		4
        /*0090*/ 	.byte	0x04, 0x46
        /*0092*/ 	.short	(.L_1389 - .L_1388)


	//   ....[0]....
.L_1388:
        /*0094*/ 	.word	0x00001080


	//   ....[1]....
        /*0098*/ 	.word	0x000022e0


	//   ....[2]....
        /*009c*/ 	.word	0x00003480


	//   ....[3]....
        /*00a0*/ 	.word	0x00004530


	//   ....[4]....
        /*00a4*/ 	.word	0x00005630


	//   ....[5]....
        /*00a8*/ 	.word	0x00006510


	//   ....[6]....
        /*00ac*/ 	.word	0x00007490


	//   ....[7]....
        /*00b0*/ 	.word	0x00008410


	//----- nvinfo : EIATTR_EXIT_INSTR_OFFSETS
	.align		4
.L_1389:
        /*00b4*/ 	.byte	0x04, 0x1c
        /*00b6*/ 	.short	(.L_1391 - .L_1390)


	//   ....[0]....
.L_1390:
        /*00b8*/ 	.word	0x00007740


	//   ....[1]....
        /*00bc*/ 	.word	0x00007890


	//   ....[2]....
        /*00c0*/ 	.word	0x000078d0


	//   ....[3]....
        /*00c4*/ 	.word	0x00007970


	//   ....[4]....
        /*00c8*/ 	.word	0x000079b0


	//   ....[5]....
        /*00cc*/ 	.word	0x000079f0


	//   ....[6]....
        /*00d0*/ 	.word	0x00007a80


	//   ....[7]....
        /*00d4*/ 	.word	0x00007ac0


	//   ....[8]....
        /*00d8*/ 	.word	0x00007b60


	//   ....[9]....
        /*00dc*/ 	.word	0x00007bb0


	//   ....[10]....
        /*00e0*/ 	.word	0x00007c00


	//   ....[11]....
        /*00e4*/ 	.word	0x00007ce0


	//   ....[12]....
        /*00e8*/ 	.word	0x00007e50


	//   ....[13]....
        /*00ec*/ 	.word	0x00007fc0


	//   ....[14]....
        /*00f0*/ 	.word	0x00008120


	//   ....[15]....
        /*00f4*/ 	.word	0x00008160


	//   ....[16]....
        /*00f8*/ 	.word	0x000081a0


	//   ....[17]....
        /*00fc*/ 	.word	0x00008250


	//   ....[18]....
        /*0100*/ 	.word	0x000082b0


	//   ....[19]....
        /*0104*/ 	.word	0x00008420


	//   ....[20]....
        /*0108*/ 	.word	0x00008530


	//   ....[21]....
        /*010c*/ 	.word	0x00008670


	//   ....[22]....
        /*0110*/ 	.word	0x00008690


	//----- nvinfo : EIATTR_MAX_THREADS
	.align		4
.L_1391:
        /*0114*/ 	.byte	0x04, 0x05
        /*0116*/ 	.short	(.L_1393 - .L_1392)
.L_1392:
        /*0118*/ 	.word	0x00000080
        /*011c*/ 	.word	0x00000001
        /*0120*/ 	.word	0x00000001


	//----- nvinfo : EIATTR_CRS_STACK_SIZE
	.align		4
.L_1393:
        /*0124*/ 	.byte	0x04, 0x1e
        /*0126*/ 	.short	(.L_1395 - .L_1394)
.L_1394:
        /*0128*/ 	.word	0x00000000


	//----- nvinfo : EIATTR_CBANK_PARAM_SIZE
	.align		4
.L_1395:
        /*012c*/ 	.byte	0x03, 0x19
        /*012e*/ 	.short	0x002c


	//----- nvinfo : EIATTR_PARAM_CBANK
	.align		4
        /*0130*/ 	.byte	0x04, 0x0a
        /*0132*/ 	.short	(.L_1397 - .L_1396)
	.align		4
.L_1396:
        /*0134*/ 	.word	index@(.nv.constant0._ZN2at6native27unrolled_elementwise_kernelIZZZNS0_17trunc_kernel_cudaERNS_18TensorIteratorBaseEENKUlvE_clEvENKUlvE2_clEvEUlN3c108BFloat16EE_St5arrayIPcLm2EELi4E23TrivialOffsetCalculatorILi1EjESD_NS0_6memory12LoadWithCastILi1EEENSE_13StoreWithCastILi1EEEEEviT_T0_T2_T3_T4_T5_)
        /*0138*/ 	.short	0x0380
        /*013a*/ 	.short	0x002c


	//----- nvinfo : EIATTR_SW_WAR
	.align		4
.L_1397:
        /*013c*/ 	.byte	0x04, 0x36
        /*013e*/ 	.short	(.L_1399 - .L_1398)
.L_1398:
        /*0140*/ 	.word	0x00000008
.L_1399:


//--------------------- .nv.info._ZN2at6native18elementwise_kernelILi128ELi4EZNS0_22gpu_kernel_impl_nocastIZZZNS0_17trunc_kernel_cudaERNS_18TensorIteratorBaseEENKUlvE_clEvENKUlvE2_clEvEUlN3c108BFloat16EE_EEvS4_RKT_EUliE_EEviT1_ --------------------------
	.section	.nv.info._ZN2at6native18elementwise_kernelILi128ELi4EZNS0_22gpu_kernel_impl_nocastIZZZNS0_17trunc_kernel_cudaERNS_18TensorIteratorBaseEENKUlvE_clEvENKUlvE2_clEvEUlN3c108BFloat16EE_EEvS4_RKT_EUliE_EEviT1_,"",@"SHT_CUDA_INFO"
	.sectionflags	@""
	.align	4


	//----- nvinfo : EIATTR_CUDA_API_VERSION
	.align		4
        /*0000*/ 	.byte	0x04, 0x37
        /*0002*/ 	.short	(.L_1401 - .L_1400)
.L_1400:
        /*0004*/ 	.word	0x00000082


	//----- nvinfo : EIATTR_KPARAM_INFO
	.align		4
.L_1401:
        /*0008*/ 	.byte	0x04, 0x17
        /*000a*/ 	.short	(.L_1403 - .L_1402)
.L_1402:
        /*000c*/ 	.word	0x00000000
        /*0010*/ 	.short	0x0001
        /*0012*/ 	.short	0x0008
        /*0014*/ 	.byte	0x00, 0xf0, 0x61, 0x08


	//----- nvinfo : EIATTR_KPARAM_INFO
	.align		4
.L_1403:
        /*0018*/ 	.byte	0x04, 0x17
        /*001a*/ 	.short	(.L_1405 - .L_1404)
.L_1404:
        /*001c*/ 	.word	0x00000000
        /*0020*/ 	.short	0x0000
        /*0022*/ 	.short	0x0000
        /*0024*/ 	.byte	0x00, 0xf0, 0x11, 0x00


	//----- nvinfo : EIATTR_SPARSE_MMA_MASK
	.align		4
.L_1405:
        /*0028*/ 	.byte	0x03, 0x50
        /*002a*/ 	.short	0x0000


	//----- nvinfo : EIATTR_MAXREG_COUNT
	.align		4
        /*002c*/ 	.byte	0x03, 0x1b
        /*002e*/ 	.short	0x0080


	//----- nvinfo : EIATTR_MERCURY_ISA_VERSION
	.align		4
        /*0030*/ 	.byte	0x03, 0x5f
        /*0032*/ 	.short	0x0101


	//----- nvinfo : EIATTR_VRC_CTA_INIT_COUNT
	.align		4
        /*0034*/ 	.byte	0x02, 0x4a
	.zero		1
	.zero		1


	//----- nvinfo : EIATTR_EXIT_INSTR_OFFSETS
	.align		4
        /*0038*/ 	.byte	0x04, 0x1c
        /*003a*/ 	.short	(.L_1407 - .L_1406)


	//   ....[0]....
.L_1406:
        /*003c*/ 	.word	0x00000300


	//   ....[1]....
        /*0040*/ 	.word	0x00000380


	//   ....[2]....
        /*0044*/ 	.word	0x00003ea0


	//   ....[3]....
        /*0048*/ 	.word	0x000051f0


	//----- nvinfo : EIATTR_MAX_THREADS
	.align		4
.L_1407:
        /*004c*/ 	.byte	0x04, 0x05
        /*004e*/ 	.short	(.L_1409 - .L_1408)
.L_1408:
        /*0050*/ 	.word	0x00000080
        /*0054*/ 	.word	0x00000001
        /*0058*/ 	.word	0x00000001


	//----- nvinfo : EIATTR_CRS_STACK_SIZE
	.align		4
.L_1409:
        /*005c*/ 	.byte	0x04, 0x1e
        /*005e*/ 	.short	(.L_1411 - .L_1410)
.L_1410:
        /*0060*/ 	.word	0x00000000


	//----- nvinfo : EIATTR_CBANK_PARAM_SIZE
	.align		4
.L_1411:
        /*0064*/ 	.byte	0x03, 0x19
        /*0066*/ 	.short	0x0220


	//----- nvinfo : EIATTR_PARAM_CBANK
	.align		4
        /*0068*/ 	.byte	0x04, 0x0a
        /*006a*/ 	.short	(.L_1413 - .L_1412)
	.align		4
.L_1412:
        /*006c*/ 	.word	index@(.nv.constant0._ZN2at6native18elementwise_kernelILi128ELi4EZNS0_22gpu_kernel_impl_nocastIZZZNS0_17trunc_kernel_cudaERNS_18TensorIteratorBaseEENKUlvE_clEvENKUlvE2_clEvEUlN3c108BFloat16EE_EEvS4_RKT_EUliE_EEviT1_)
        /*0070*/ 	.short	0x0380
        /*0072*/ 	.short	0x0220


	//----- nvinfo : EIATTR_SW_WAR
	.align		4
.L_1413:
        /*0074*/ 	.byte	0x04, 0x36
        /*0076*/ 	.short	(.L_1415 - .L_1414)
.L_1414:
        /*0078*/ 	.word	0x00000008
.L_1415:


//--------------------- .nv.info._ZN2at6native27unrolled_elementwise_kernelIZZZNS0_17trunc_kernel_cudaERNS_18TensorIteratorBaseEENKUlvE_clEvENKUlvE2_clEvEUlN3c108BFloat16EE_St5arrayIPcLm2EELi4E23TrivialOffsetCalculatorILi1EjESD_NS0_6memory15LoadWithoutCastENSE_16StoreWithoutCastEEEviT_T0_T2_T3_T4_T5_ --------------------------
	.section	.nv.info._ZN2at6native27unrolled_elementwise_kernelIZZZNS0_17trunc_kernel_cudaERNS_18TensorIteratorBaseEENKUlvE_clEvENKUlvE2_clEvEUlN3c108BFloat16EE_St5arrayIPcLm2EELi4E23TrivialOffsetCalculatorILi1EjESD_NS0_6memory15LoadWithoutCastENSE_16StoreWithoutCastEEEviT_T0_T2_T3_T4_T5_,"",@"SHT_CUDA_INFO"
	.sectionflags	@""
	.align	4


	//----- nvinfo : EIATTR_CUDA_API_VERSION
	.align		4
        /*0000*/ 	.byte	0x04, 0x37
        /*0002*/ 	.short	(.L_1417 - .L_1416)
.L_1416:
        /*0004*/ 	.word	0x00000082


	//----- nvinfo : EIATTR_KPARAM_INFO
	.align		4
.L_1417:
        /*0008*/ 	.byte	0x04, 0x17
        /*000a*/ 	.short	(.L_1419 - .L_1418)
.L_1418:
        /*000c*/ 	.word	0x00000000
        /*0010*/ 	.short	0x0006
        /*0012*/ 	.short	0x001b
        /*0014*/ 	.byte	0x00, 0xf0, 0x05, 0x00


	//----- nvinfo : EIATTR_KPARAM_INFO
	.align		4
.L_1419:
        /*0018*/ 	.byte	0x04, 0x17
        /*001a*/ 	.short	(.L_1421 - .L_1420)
.L_1420:
        /*001c*/ 	.word	0x00000000
        /*0020*/ 	.short	0x0005
        /*0022*/ 	.short	0x001a
        /*0024*/ 	.byte	0x00, 0xf0, 0x05, 0x00


	//----- nvinfo : EIATTR_KPARAM_INFO
	.align		4
.L_1421:
        /*0028*/ 	.byte	0x04, 0x17
        /*002a*/ 	.short	(.L_1423 - .L_1422)
.L_1422:
        /*002c*/ 	.word	0x00000000
        /*0030*/ 	.short	0x0004
        /*0032*/ 	.short	0x0019
        /*0034*/ 	.byte	0x00, 0xf0, 0x05, 0x00


	//----- nvinfo : EIATTR_KPARAM_INFO
	.align		4
.L_1423:
        /*0038*/ 	.byte	0x04, 0x17
        /*003a*/ 	.short	(.L_1425 - .L_1424)
.L_1424:
        /*003c*/ 	.word	0x00000000
        /*0040*/ 	.short	0x0003
        /*0042*/ 	.short	0x0018
        /*0044*/ 	.byte	0x00, 0xf0, 0x05, 0x00


	//----- nvinfo : EIATTR_KPARAM_INFO
	.align		4
.L_1425:
        /*0048*/ 	.byte	0x04, 0x17
        /*004a*/ 	.short	(.L_1427 - .L_1426)
.L_1426:
        /*004c*/ 	.word	0x00000000
        /*0050*/ 	.short	0x0002
        /*0052*/ 	.short	0x0008
        /*0054*/ 	.byte	0x00, 0xf0, 0x41, 0x00


	//----- nvinfo : EIATTR_KPARAM_INFO
	.align		4
.L_1427:
        /*0058*/ 	.byte	0x04, 0x17
        /*005a*/ 	.short	(.L_1429 - .L_1428)
.L_1428:
        /*005c*/ 	.word	0x00000000
        /*0060*/ 	.short	0x0001
        /*0062*/ 	.short	0x0004
        /*0064*/ 	.byte	0x00, 0xf0, 0x05, 0x00


	//----- nvinfo : EIATTR_KPARAM_INFO
	.align		4
.L_1429:
        /*0068*/ 	.byte	0x04, 0x17
        /*006a*/ 	.short	(.L_1431 - .L_1430)
.L_1430:
        /*006c*/ 	.word	0x00000000
        /*0070*/ 	.short	0x0000
        /*0072*/ 	.short	0x0000
        /*0074*/ 	.byte	0x00, 0xf0, 0x11, 0x00


	//----- nvinfo : EIATTR_SPARSE_MMA_MASK
	.align		4
.L_1431:
        /*0078*/ 	.byte	0x03, 0x50
        /*007a*/ 	.short	0x0000


	//----- nvinfo : EIATTR_MAXREG_COUNT
	.align		4
        /*007c*/ 	.byte	0x03, 0x1b
        /*007e*/ 	.short	0x00ff


	//----- nvinfo : EIATTR_MERCURY_ISA_VERSION
	.align		4
        /*0080*/ 	.byte	0x03, 0x5f
        /*0082*/ 	.short	0x0101


	//----- nvinfo : EIATTR_VRC_CTA_INIT_COUNT
	.align		4
        /*0084*/ 	.byte	0x02, 0x4a
	.zero		1
	.zero		1


	//----- nvinfo : EIATTR_EXIT_INSTR_OFFSETS
	.align		4
        /*0088*/ 	.byte	0x04, 0x1c
        /*008a*/ 	.short	(.L_1433 - .L_1432)


	//   ....[0]....
.L_1432:
        /*008c*/ 	.word	0x00000470


	//   ....[1]....
        /*0090*/ 	.word	0x000004f0


	//----- nvinfo : EIATTR_MAX_THREADS
	.align		4
.L_1433:
        /*0094*/ 	.byte	0x04, 0x05
        /*0096*/ 	.short	(.L_1435 - .L_1434)
.L_1434:
        /*0098*/ 	.word	0x00000080
        /*009c*/ 	.word	0x00000001
        /*00a0*/ 	.word	0x00000001


	//----- nvinfo : EIATTR_CRS_STACK_SIZE
	.align		4
.L_1435:
        /*00a4*/ 	.byte	0x04, 0x1e
        /*00a6*/ 	.short	(.L_1437 - .L_1436)
.L_1436:
        /*00a8*/ 	.word	0x00000000


	//----- nvinfo : EIATTR_CBANK_PARAM_SIZE
	.align		4
.L_1437:
        /*00ac*/ 	.byte	0x03, 0x19
        /*00ae*/ 	.short	0x001c


	//----- nvinfo : EIATTR_PARAM_CBANK
	.align		4
        /*00b0*/ 	.byte	0x04, 0x0a
        /*00b2*/ 	.short	(.L_1439 - .L_1438)
	.align		4
.L_1438:
        /*00b4*/ 	.word	index@(.nv.constant0._ZN2at6native27unrolled_elementwise_kernelIZZZNS0_17trunc_kernel_cudaERNS_18TensorIteratorBaseEENKUlvE_clEvENKUlvE2_clEvEUlN3c108BFloat16EE_St5arrayIPcLm2EELi4E23TrivialOffsetCalculatorILi1EjESD_NS0_6memory15LoadWithoutCastENSE_16StoreWithoutCastEEEviT_T0_T2_T3_T4_T5_)
        /*00b8*/ 	.short	0x0380
        /*00ba*/ 	.short	0x001c


	//----- nvinfo : EIATTR_SW_WAR
	.align		4
.L_1439:
        /*00bc*/ 	.byte	0x04, 0x36
        /*00be*/ 	.short	(.L_1441 - .L_1440)
.L_1440:
        /*00c0*/ 	.word	0x00000008
.L_1441:


//--------------------- .nv.info._ZN2at6native29vectorized_elementwise_kernelILi2EZZZNS0_17trunc_kernel_cudaERNS_18TensorIteratorBaseEENKUlvE_clEvENKUlvE2_clEvEUlN3c108BFloat16EE_St5arrayIPcLm2EEEEviT0_T1_ --------------------------
	.section	.nv.info._ZN2at6native29vectorized_elementwise_kernelILi2EZZZNS0_17trunc_kernel_cudaERNS_18TensorIteratorBaseEENKUlvE_clEvENKUlvE2_clEvEUlN3c108BFloat16EE_St5arrayIPcLm2EEEEviT0_T1_,"",@"SHT_CUDA_INFO"
	.sectionflags	@""
	.align	4


	//----- nvinfo : EIATTR_CUDA_API_VERSION
	.align		4
        /*0000*/ 	.byte	0x04, 0x37
        /*0002*/ 	.short	(.L_1443 - .L_1442)
.L_1442:
        /*0004*/ 	.word	0x00000082


	//----- nvinfo : EIATTR_KPARAM_INFO
	.align		4
.L_1443:
        /*0008*/ 	.byte	0x04, 0x17
        /*000a*/ 	.short	(.L_1445 - .L_1444)
.L_1444:
        /*000c*/ 	.word	0x00000000
        /*0010*/ 	.short	0x0002
        /*0012*/ 	.short	0x0008
        /*0014*/ 	.byte	0x00, 0xf0, 0x41, 0x00


	//----- nvinfo : EIATTR_KPARAM_INFO
	.align		4
.L_1445:
        /*0018*/ 	.byte	0x04, 0x17
        /*001a*/ 	.short	(.L_1447 - .L_1446)
.L_1446:
        /*001c*/ 	.word	0x00000000
        /*0020*/ 	.short	0x0001
        /*0022*/ 	.short	0x0004
        /*0024*/ 	.byte	0x00, 0xf0, 0x05, 0x00


	//----- nvinfo : EIATTR_KPARAM_INFO
	.align		4
.L_1447:
        /*0028*/ 	.byte	0x04, 0x17
        /*002a*/ 	.short	(.L_1449 - .L_1448)
.L_1448:
        /*002c*/ 	.word	0x00000000
        /*0030*/ 	.short	0x0000
        /*0032*/ 	.short	0x0000
        /*0034*/ 	.byte	0x00, 0xf0, 0x11, 0x00


	//----- nvinfo : EIATTR_SPARSE_MMA_MASK
	.align		4
.L_1449:
        /*0038*/ 	.byte	0x03, 0x50
        /*003a*/ 	.short	0x0000


	//----- nvinfo : EIATTR_MAXREG_COUNT
	.align		4
        /*003c*/ 	.byte	0x03, 0x1b
        /*003e*/ 	.short	0x00ff


	//----- nvinfo : EIATTR_MERCURY_ISA_VERSION
	.align		4
        /*0040*/ 	.byte	0x03, 0x5f
        /*0042*/ 	.short	0x0101


	//----- nvinfo : EIATTR_VRC_CTA_INIT_COUNT
	.align		4
        /*0044*/ 	.byte	0x02, 0x4a
	.zero		1
	.zero		1


	//----- nvinfo : EIATTR_EXIT_INSTR_OFFSETS
	.align		4
        /*0048*/ 	.byte	0x04, 0x1c
        /*004a*/ 	.short	(.L_1451 - .L_1450)


	//   ....[0]....
.L_1450:
        /*004c*/ 	.word	0x000009d0


	//   ....[1]....
        /*0050*/ 	.word	0x00000a20


	//   ....[2]....
        /*0054*/ 	.word	0x00000ca0


	//----- nvinfo : EIATTR_MAX_THREADS
	.align		4
.L_1451:
        /*0058*/ 	.byte	0x04, 0x05
        /*005a*/ 	.short	(.L_1453 - .L_1452)
.L_1452:
        /*005c*/ 	.word	0x00000080
        /*0060*/ 	.word	0x00000001
        /*0064*/ 	.word	0x00000001


	//----- nvinfo : EIATTR_CRS_STACK_SIZE
	.align		4
.L_1453:
        /*0068*/ 	.byte	0x04, 0x1e
        /*006a*/ 	.short	(.L_1455 - .L_1454)
.L_1454:
        /*006c*/ 	.word	0x00000000


	//----- nvinfo : EIATTR_CBANK_PARAM_SIZE
	.align		4
.L_1455:
        /*0070*/ 	.byte	0x03, 0x19
        /*0072*/ 	.short	0x0018


	//----- nvinfo : EIATTR_PARAM_CBANK
	.align		4
        /*0074*/ 	.byte	0x04, 0x0a
        /*0076*/ 	.short	(.L_1457 - .L_1456)
	.align		4
.L_1456:
        /*0078*/ 	.word	index@(.nv.constant0._ZN2at6native29vectorized_elementwise_kernelILi2EZZZNS0_17trunc_kernel_cudaERNS_18TensorIteratorBaseEENKUlvE_clEvENKUlvE2_clEvEUlN3c108BFloat16EE_St5arrayIPcLm2EEEEviT0_T1_)
        /*007c*/ 	.short	0x0380
        /*007e*/ 	.short	0x0018


	//----- nvinfo : EIATTR_SW_WAR
	.align		4
.L_1457:
        /*0080*/ 	.byte	0x04, 0x36
        /*0082*/ 	.short	(.L_1459 - .L_1458)
.L_1458:
        /*0084*/ 	.word	0x00000008
.L_1459:


//--------------------- .nv.info._ZN2at6native29vectorized_elementwise_kernelILi4EZZZNS0_17trunc_kernel_cudaERNS_18TensorIteratorBaseEENKUlvE_clEvENKUlvE2_clEvEUlN3c108BFloat16EE_St5arrayIPcLm2EEEEviT0_T1_ --------------------------
	.section	.nv.info._ZN2at6native29vectorized_elementwise_kernelILi4EZZZNS0_17trunc_kernel_cudaERNS_18TensorIteratorBaseEENKUlvE_clEvENKUlvE2_clEvEUlN3c108BFloat16EE_St5arrayIPcLm2EEEEviT0_T1_,"",@"SHT_CUDA_INFO"
	.sectionflags	@""
	.align	4


	//----- nvinfo : EIATTR_CUDA_API_VERSION
	.align		4
        /*0000*/ 	.byte	0x04, 0x37
        /*0002*/ 	.short	(.L_1461 - .L_1460)
.L_1460:
        /*0004*/ 	.word	0x00000082


	//----- nvinfo : EIATTR_KPARAM_INFO
	.align		4
.L_1461:
        /*0008*/ 	.byte	0x04, 0x17
        /*000a*/ 	.short	(.L_1463 - .L_1462)
.L_1462:
        /*000c*/ 	.word	0x00000000
        /*0010*/ 	.short	0x0002
        /*0012*/ 	.short	0x0008
        /*0014*/ 	.byte	0x00, 0xf0, 0x41, 0x00


	//----- nvinfo : EIATTR_KPARAM_INFO
	.align		4
.L_1463:
        /*0018*/ 	.byte	0x04, 0x17
        /*001a*/ 	.short	(.L_1465 - .L_1464)
.L_1464:
        /*001c*/ 	.word	0x00000000
        /*0020*/ 	.short	0x0001
        /*0022*/ 	.short	0x0004
        /*0024*/ 	.byte	0x00, 0xf0, 0x05, 0x00


	//----- nvinfo : EIATTR_KPARAM_INFO
	.align		4
.L_1465:
        /*0028*/ 	.byte	0x04, 0x17
        /*002a*/ 	.short	(.L_1467 - .L_1466)
.L_1466:
        /*002c*/ 	.word	0x00000000
        /*0030*/ 	.short	0x0000
        /*0032*/ 	.short	0x0000
        /*0034*/ 	.byte	0x00, 0xf0, 0x11, 0x00


	//----- nvinfo : EIATTR_SPARSE_MMA_MASK
	.align		4
.L_1467:
        /*0038*/ 	.byte	0x03, 0x50
        /*003a*/ 	.short	0x0000


	//----- nvinfo : EIATTR_MAXREG_COUNT
	.align		4
        /*003c*/ 	.byte	0x03, 0x1b
        /*003e*/ 	.short	0x00ff


	//----- nvinfo : EIATTR_MERCURY_ISA_VERSION
	.align		4
        /*0040*/ 	.byte	0x03, 0x5f
        /*0042*/ 	.short	0x0101


	//----- nvinfo : EIATTR_VRC_CTA_INIT_COUNT
	.align		4
        /*0044*/ 	.byte	0x02, 0x4a
	.zero		1
	.zero		1


	//----- nvinfo : EIATTR_EXIT_INSTR_OFFSETS
	.align		4
        /*0048*/ 	.byte	0x04, 0x1c
        /*004a*/ 	.short	(.L_1469 - .L_1468)


	//   ....[0]....
.L_1468:
        /*004c*/ 	.word	0x000009d0


	//   ....[1]....
        /*0050*/ 	.word	0x00000a20


	//   ....[2]....
        /*0054*/ 	.word	0x00000c60


	//----- nvinfo : EIATTR_MAX_THREADS
	.align		4
.L_1469:
        /*0058*/ 	.byte	0x04, 0x05
        /*005a*/ 	.short	(.L_1471 - .L_1470)
.L_1470:
        /*005c*/ 	.word	0x00000080
        /*0060*/ 	.word	0x00000001
        /*0064*/ 	.word	0x00000001


	//----- nvinfo : EIATTR_CRS_STACK_SIZE
	.align		4
.L_1471:
        /*0068*/ 	.byte	0x04, 0x1e
        /*006a*/ 	.short	(.L_1473 - .L_1472)
.L_1472:
        /*006c*/ 	.word	0x00000000


	//----- nvinfo : EIATTR_CBANK_PARAM_SIZE
	.align		4
.L_1473:
        /*0070*/ 	.byte	0x03, 0x19
        /*0072*/ 	.short	0x0018


	//----- nvinfo : EIATTR_PARAM_CBANK
	.align		4
        /*0074*/ 	.byte	0x04, 0x0a
        /*0076*/ 	.short	(.L_1475 - .L_1474)
	.align		4
.L_1474:
        /*0078*/ 	.word	index@(.nv.constant0._ZN2at6native29vectorized_elementwise_kernelILi4EZZZNS0_17trunc_kernel_cudaERNS_18TensorIteratorBaseEENKUlvE_clEvENKUlvE2_clEvEUlN3c108BFloat16EE_St5arrayIPcLm2EEEEviT0_T1_)
        /*007c*/ 	.short	0x0380
        /*007e*/ 	.short	0x0018


	//----- nvinfo : EIATTR_SW_WAR
	.align		4
.L_1475:
        /*0080*/ 	.byte	0x04, 0x36
        /*0082*/ 	.short	(.L_1477 - .L_1476)
.L_1476:
        /*0084*/ 	.word	0x00000008
.L_1477:


//--------------------- .nv.info._ZN2at6native29vectorized_elementwise_kernelILi8EZZZNS0_17trunc_kernel_cudaERNS_18TensorIteratorBaseEENKUlvE_clEvENKUlvE2_clEvEUlN3c108BFloat16EE_St5arrayIPcLm2EEEEviT0_T1_ --------------------------
	.section	.nv.info._ZN2at6native29vectorized_elementwise_kernelILi8EZZZNS0_17trunc_kernel_cudaERNS_18TensorIteratorBaseEENKUlvE_clEvENKUlvE2_clEvEUlN3c108BFloat16EE_St5arrayIPcLm2EEEEviT0_T1_,"",@"SHT_CUDA_INFO"
	.sectionflags	@""
	.align	4


	//----- nvinfo : EIATTR_CUDA_API_VERSION
	.align		4
        /*0000*/ 	.byte	0x04, 0x37
        /*0002*/ 	.short	(.L_1479 - .L_1478)
.L_1478:
        /*0004*/ 	.word	0x00000082


	//----- nvinfo : EIATTR_KPARAM_INFO
	.align		4
.L_1479:
        /*0008*/ 	.byte	0x04, 0x17
        /*000a*/ 	.short	(.L_1481 - .L_1480)
.L_1480:
        /*000c*/ 	.word	0x00000000
        /*0010*/ 	.short	0x0002
        /*0012*/ 	.short	0x0008
        /*0014*/ 	.byte	0x00, 0xf0, 0x41, 0x00


	//----- nvinfo : EIATTR_KPARAM_INFO
	.align		4
.L_1481:
        /*0018*/ 	.byte	0x04, 0x17
        /*001a*/ 	.short	(.L_1483 - .L_1482)
.L_1482:
        /*001c*/ 	.word	0x00000000
        /*0020*/ 	.short	0x0001
        /*0022*/ 	.short	0x0004
        /*0024*/ 	.byte	0x00, 0xf0, 0x05, 0x00


	//----- nvinfo : EIATTR_KPARAM_INFO
	.align		4
.L_1483:
        /*0028*/ 	.byte	0x04, 0x17
        /*002a*/ 	.short	(.L_1485 - .L_1484)
.L_1484:
        /*002c*/ 	.word	0x00000000
        /*0030*/ 	.short	0x0000
        /*0032*/ 	.short	0x0000
        /*0034*/ 	.byte	0x00, 0xf0, 0x11, 0x00


	//----- nvinfo : EIATTR_SPARSE_MMA_MASK
	.align		4
.L_1485:
        /*0038*/ 	.byte	0x03, 0x50
        /*003a*/ 	.short	0x0000


	//----- nvinfo : EIATTR_MAXREG_COUNT
	.align		4
        /*003c*/ 	.byte	0x03, 0x1b
        /*003e*/ 	.short	0x00ff


	//----- nvinfo : EIATTR_MERCURY_ISA_VERSION
	.align		4
        /*0040*/ 	.byte	0x03, 0x5f
        /*0042*/ 	.short	0x0101


	//----- nvinfo : EIATTR_VRC_CTA_INIT_COUNT
	.align		4
        /*0044*/ 	.byte	0x02, 0x4a
	.zero		1
	.zero		1


	//----- nvinfo : EIATTR_EXIT_INSTR_OFFSETS
	.align		4
        /*0048*/ 	.byte	0x04, 0x1c
        /*004a*/ 	.short	(.L_1487 - .L_1486)


	//   ....[0]....
.L_1486:
        /*004c*/ 	.word	0x00000010


	//----- nvinfo : EIATTR_MAX_THREADS
	.align		4
.L_1487:
        /*0050*/ 	.byte	0x04, 0x05
        /*0052*/ 	.short	(.L_1489 - .L_1488)
.L_1488:
        /*0054*/ 	.word	0x00000080
        /*0058*/ 	.word	0x00000001
        /*005c*/ 	.word	0x00000001


	//----- nvinfo : EIATTR_CBANK_PARAM_SIZE
	.align		4
.L_1489:
        /*0060*/ 	.byte	0x03, 0x19
        /*0062*/ 	.short	0x0018


	//----- nvinfo : EIATTR_PARAM_CBANK
	.align		4
        /*0064*/ 	.byte	0x04, 0x0a
        /*0066*/ 	.short	(.L_1491 - .L_1490)
	.align		4
.L_1490:
        /*0068*/ 	.word	index@(.nv.constant0._ZN2at6native29vectorized_elementwise_kernelILi8EZZZNS0_17trunc_kernel_cudaERNS_18TensorIteratorBaseEENKUlvE_clEvENKUlvE2_clEvEUlN3c108BFloat16EE_St5arrayIPcLm2EEEEviT0_T1_)
        /*006c*/ 	.short	0x0380
        /*006e*/ 	.short	0x0018


	//----- nvinfo : EIATTR_SW_WAR
	.align		4
.L_1491:
        /*0070*/ 	.byte	0x04, 0x36
        /*0072*/ 	.short	(.L_1493 - .L_1492)
.L_1492:
        /*0074*/ 	.word	0x00000008
.L_1493:


//--------------------- .nv.info._ZN2at6native18elementwise_kernelILi128ELi4EZNS0_15gpu_kernel_implIZZZNS0_17trunc_kernel_cudaERNS_18TensorIteratorBaseEENKUlvE_clEvENKUlvE1_clEvEUlN3c104HalfEE_EEvS4_RKT_EUliE_EEviT1_ --------------------------
	.section	.nv.info._ZN2at6native18elementwise_kernelILi128ELi4EZNS0_15gpu_kernel_implIZZZNS0_17trunc_kernel_cudaERNS_18TensorIteratorBaseEENKUlvE_clEvENKUlvE1_clEvEUlN3c104HalfEE_EEvS4_RKT_EUliE_EEviT1_,"",@"SHT_CUDA_INFO"
	.sectionflags	@""
	.align	4


	//----- nvinfo : EIATTR_CUDA_API_VERSION
	.align		4
        /*0000*/ 	.byte	0x04, 0x37
        /*0002*/ 	.short	(.L_1495 - .L_1494)
.L_1494:
        /*0004*/ 	.word	0x00000082


	//----- nvinfo : EIATTR_KPARAM_INFO
	.align		4
.L_1495:
        /*0008*/ 	.byte	0x04, 0x17
        /*000a*/ 	.short	(.L_1497 - .L_1496)
.L_1496:
        /*000c*/ 	.word	0x00000000
        /*0010*/ 	.short	0x0001
        /*0012*/ 	.short	0x0008
        /*0014*/ 	.byte	0x00, 0xf0, 0x61, 0x08


	//----- nvinfo : EIATTR_KPARAM_INFO
	.align		4
.L_1497:
        /*0018*/ 	.byte	0x04, 0x17
        /*001a*/ 	.short	(.L_1499 - .L_1498)
.L_1498:
        /*001c*/ 	.word	0x00000000
        /*0020*/ 	.short	0x0000
        /*0022*/ 	.short	0x0000
        /*0024*/ 	.byte	0x00, 0xf0, 0x11, 0x00


	//----- nvinfo : EIATTR_SPARSE_MMA_MASK
	.align		4
.L_1499:
        /*0028*/ 	.byte	0x03, 0x50
        /*002a*/ 	.short	0x0000


	//----- nvinfo : EIATTR_MAXREG_COUNT
	.align		4
        /*002c*/ 	.byte	0x03, 0x1b
        /*002e*/ 	.short	0x0080


	//----- nvinfo : EIATTR_EXTERNS
	.align		4
        /*0030*/ 	.byte	0x04, 0x0f
        /*0032*/ 	.short	(.L_1501 - .L_1500)


	//   ....[0]....
	.align		4
.L_1500:
        /*0034*/ 	.word	index@(__assertfail)


	//----- nvinfo : EIATTR_MERCURY_ISA_VERSION
	.align		4
.L_1501:
        /*0038*/ 	.byte	0x03, 0x5f
        /*003a*/ 	.short	0x0101


	//----- nvinfo : EIATTR_VRC_CTA_INIT_COUNT
	.align		4
        /*003c*/ 	.byte	0x02, 0x4a
	.zero		1
	.zero		1


	//----- nvinfo : EIATTR_SYSCALL_OFFSETS
	.align		4
        /*0040*/ 	.byte	0x04, 0x46
        /*0042*/ 	.short	(.L_1503 - .L_1502)


	//   ....[0]....
.L_1502:
        /*0044*/ 	.word	0x00002270


	//   ....[1]....
        /*0048*/ 	.word	0x00003180


	//   ....[2]....
        /*004c*/ 	.word	0x00005590


	//   ....[3]....
        /*0050*/ 	.word	0x000062d0


	//   ....[4]....
        /*0054*/ 	.word	0x000087f0


	//   ....[5]....
        /*0058*/ 	.word	0x00009530


	//   ....[6]....
        /*005c*/ 	.word	0x0000ba60


	//   ....[7]....
        /*0060*/ 	.word	0x0000c770


	//----- nvinfo : EIATTR_EXIT_INSTR_OFFSETS
	.align		4
.L_1503:
        /*0064*/ 	.byte	0x04, 0x1c
        /*0066*/ 	.short	(.L_1505 - .L_1504)


	//   ....[0]....
.L_1504:
        /*0068*/ 	.word	0x00009810


	//   ....[1]....
        /*006c*/ 	.word	0x0000bc10


	//   ....[2]....
        /*0070*/ 	.word	0x0000bc50


	//   ....[3]....
        /*0074*/ 	.word	0x0000bcf0


	//   ....[4]....
        /*0078*/ 	.word	0x0000bd30


	//   ....[5]....
        /*007c*/ 	.word	0x0000bd70


	//   ....[6]....
        /*0080*/ 	.word	0x0000be00


	//   ....[7]....
        /*0084*/ 	.word	0x0000be20


	//   ....[8]....
        /*0088*/ 	.word	0x0000bec0


	//   ....[9]....
        /*008c*/ 	.word	0x0000bf10


	//   ....[10]....
        /*0090*/ 	.word	0x0000bf60


	//   ....[11]....
        /*0094*/ 	.word	0x0000c040


	//   ....[12]....
        /*0098*/ 	.word	0x0000c1b0


	//   ....[13]....
        /*009c*/ 	.word	0x0000c320


	//   ....[14]....
        /*00a0*/ 	.word	0x0000c480


	//   ....[15]....
        /*00a4*/ 	.word	0x0000c4c0


	//   ....[16]....
        /*00a8*/ 	.word	0x0000c500


	//   ....[17]....
        /*00ac*/ 	.word	0x0000c5b0


	//   ....[18]....
        /*00b0*/ 	.word	0x0000c610


	//   ....[19]....
        /*00b4*/ 	.word	0x0000c780


	//   ....[20]....
        /*00b8*/ 	.word	0x0000c890


	//   ....[21]....
        /*00bc*/ 	.word	0x0000c9d0


	//   ....[22]....
        /*00c0*/ 	.word	0x0000ca10


	//----- nvinfo : EIATTR_MAX_THREADS
	.align		4
.L_1505:
        /*00c4*/ 	.byte	0x04, 0x05
        /*00c6*/ 	.short	(.L_1507 - .L_1506)
.L_1506:
        /*00c8*/ 	.word	0x00000080
        /*00cc*/ 	.word	0x00000001
        /*00d0*/ 	.word	0x00000001


	//----- nvinfo : EIATTR_CRS_STACK_SIZE
	.align		4
.L_1507:
        /*00d4*/ 	.byte	0x04, 0x1e
        /*00d6*/ 	.short	(.L_1509 - .L_1508)
.L_1508:
        /*00d8*/ 	.word	0x00000000


	//----- nvinfo : EIATTR_CBANK_PARAM_SIZE
	.align		4
.L_1509:
        /*00dc*/ 	.byte	0x03, 0x19
        /*00de*/ 	.short	0x0220


	//----- nvinfo : EIATTR_PARAM_CBANK
	.align		4
        /*00e0*/ 	.byte	0x04, 0x0a
        /*00e2*/ 	.short	(.L_1511 - .L_1510)
	.align		4
.L_1510:
        /*00e4*/ 	.word	index@(.nv.constant0._ZN2at6native18elementwise_kernelILi128ELi4EZNS0_15gpu_kernel_implIZZZNS0_17trunc_kernel_cudaERNS_18TensorIteratorBaseEENKUlvE_clEvENKUlvE1_clEvEUlN3c104HalfEE_EEvS4_RKT_EUliE_EEviT1_)
        /*00e8*/ 	.short	0x0380
        /*00ea*/ 	.short	0x0220


	//----- nvinfo : EIATTR_SW_WAR
	.align		4
.L_1511:
        /*00ec*/ 	.byte	0x04, 0x36
        /*00ee*/ 	.short	(.L_1513 - .L_1512)
.L_1512:
        /*00f0*/ 	.word	0x00000008
.L_1513:


//--------------------- .nv.info._ZN2at6native27unrolled_elementwise_kernelIZZZNS0_17trunc_kernel_cudaERNS_18TensorIteratorBaseEENKUlvE_clEvENKUlvE1_clEvEUlN3c104HalfEE_St5arrayIPcLm2EELi4E23TrivialOffsetCalculatorILi1EjESD_NS0_6memory12LoadWithCastILi1EEENSE_13StoreWithCastILi1EEEEEviT_T0_T2_T3_T4_T5_ --------------------------
	.section	.nv.info._ZN2at6native27unrolled_elementwise_kernelIZZZNS0_17trunc_kernel_cudaERNS_18TensorIteratorBaseEENKUlvE_clEvENKUlvE1_clEvEUlN3c104HalfEE_St5arrayIPcLm2EELi4E23TrivialOffsetCalculatorILi1EjESD_NS0_6memory12LoadWithCastILi1EEENSE_13StoreWithCastILi1EEEEEviT_T0_T2_T3_T4_T5_,"",@"SHT_CUDA_INFO"
	.sectionflags	@""
	.align	4


	//----- nvinfo : EIATTR_CUDA_API_VERSION
	.align		4
        /*0000*/ 	.byte	0x04, 0x37
        /*0002*/ 	.short	(.L_1515 - .L_1514)
.L_1514:
        /*0004*/ 	.word	0x00000082


	//----- nvinfo : EIATTR_KPARAM_INFO
	.align		4
.L_1515:
        /*0008*/ 	.byte	0x04, 0x17
        /*000a*/ 	.short	(.L_1517 - .L_1516)
.L_1516:
        /*000c*/ 	.word	0x00000000
        /*0010*/ 	.short	0x0006
        /*0012*/ 	.short	0x0024
        /*0014*/ 	.byte	0x00, 0xf0, 0x21, 0x00


	//----- nvinfo : EIATTR_KPARAM_INFO
	.align		4
.L_1517:
        /*0018*/ 	.byte	0x04, 0x17
        /*001a*/ 	.short	(.L_1519 - .L_1518)
.L_1518:
        /*001c*/ 	.word	0x00000000
        /*0020*/ 	.short	0x0005
        /*0022*/ 	.short	0x001c
        /*0024*/ 	.byte	0x00, 0xf0, 0x21, 0x00


	//----- nvinfo : EIATTR_KPARAM_INFO
	.align		4
.L_1519:
        /*0028*/ 	.byte	0x04, 0x17
        /*002a*/ 	.short	(.L_1521 - .L_1520)
.L_1520:
        /*002c*/ 	.word	0x00000000
        /*0030*/ 	.short	0x0004
        /*0032*/ 	.short	0x0019
        /*0034*/ 	.byte	0x00, 0xf0, 0x05, 0x00


	//----- nvinfo : EIATTR_KPARAM_INFO
	.align		4
.L_1521:
        /*0038*/ 	.byte	0x04, 0x17
        /*003a*/ 	.short	(.L_1523 - .L_1522)
.L_1522:
        /*003c*/ 	.word	0x00000000
        /*0040*/ 	.short	0x0003
        /*0042*/ 	.short	0x0018
        /*0044*/ 	.byte	0x00, 0xf0, 0x05, 0x00


	//----- nvinfo : EIATTR_KPARAM_INFO
	.align		4
.L_1523:
        /*0048*/ 	.byte	0x04, 0x17
        /*004a*/ 	.short	(.L_1525 - .L_1524)
.L_1524:
        /*004c*/ 	.word	0x00000000
        /*0050*/ 	.short	0x0002
        /*0052*/ 	.short	0x0008
        /*0054*/ 	.byte	0x00, 0xf0, 0x41, 0x00


	//----- nvinfo : EIATTR_KPARAM_INFO
	.align		4
.L_1525:
        /*0058*/ 	.byte	0x04, 0x17
        /*005a*/ 	.short	(.L_1527 - .L_1526)
.L_1526:
        /*005c*/ 	.word	0x00000000
        /*0060*/ 	.short	0x0001
        /*0062*/ 	.short	0x0004
        /*0064*/ 	.byte	0x00, 0xf0, 0x05, 0x00


	//----- nvinfo : EIATTR_KPARAM_INFO
	.align		4
.L_1527:
        /*0068*/ 	.byte	0x04, 0x17
        /*006a*/ 	.short	(.L_1529 - .L_1528)
.L_1528:
        /*006c*/ 	.word	0x00000000
        /*0070*/ 	.short	0x0000
        /*0072*/ 	.short	0x0000
        /*0074*/ 	.byte	0x00, 0xf0, 0x11, 0x00


	//----- nvinfo : EIATTR_SPARSE_MMA_MASK
	.align		4
.L_1529:
        /*0078*/ 	.byte	0x03, 0x50
        /*007a*/ 	.short	0x0000


	//----- nvinfo : EIATTR_MAXREG_COUNT
	.align		4
        /*007c*/ 	.byte	0x03, 0x1b
        /*007e*/ 	.short	0x00ff


	//----- nvinfo : EIATTR_EXTERNS
	.align		4
        /*0080*/ 	.byte	0x04, 0x0f
        /*0082*/ 	.short	(.L_1531 - .L_1530)


	//   ....[0]....
	.align		4
.L_1530:
        /*0084*/ 	.word	index@(__assertfail)


	//----- nvinfo : EIATTR_MERCURY_ISA_VERSION
	.align		4
.L_1531:
        /*0088*/ 	.byte	0x03, 0x5f
        /*008a*/ 	.short	0x0101


	//----- nvinfo : EIATTR_VRC_CTA_INIT_COUNT
	.align		4
        /*008c*/ 	.byte	0x02, 0x4a
	.zero		1
	.zero		1


	//----- nvinfo : EIATTR_SYSCALL_OFFSETS
	.align		4
        /*0090*/ 	.byte	0x04, 0x46
        /*0092*/ 	.short	(.L_1533 - .L_1532)


	//   ....[0]....
.L_1532:
        /*0094*/ 	.word	0x00001040


	//   ....[1]....
        /*0098*/ 	.word	0x00002260


	//   ....[2]....
        /*009c*/ 	.word	0x000033c0


	//   ....[3]....
        /*00a0*/ 	.word	0x00004440


	//   ....[4]....
        /*00a4*/ 	.word	0x00005540


	//   ....[5]....
        /*00a8*/ 	.word	0x00006400


	//   ....[6]....
        /*00ac*/ 	.word	0x00007380


	//   ....[7]....
        /*00b0*/ 	.word	0x00008300


	//----- nvinfo : EIATTR_EXIT_INSTR_OFFSETS
	.align		4
.L_1533:
        /*00b4*/ 	.byte	0x04, 0x1c
        /*00b6*/ 	.short	(.L_1535 - .L_1534)


	//   ....[0]....
.L_1534:
        /*00b8*/ 	.word	0x00007650


	//   ....[1]....
        /*00bc*/ 	.word	0x000077a0


	//   ....[2]....
        /*00c0*/ 	.word	0x000077e0


	//   ....[3]....
        /*00c4*/ 	.word	0x00007880


	//   ....[4]....
        /*00c8*/ 	.word	0x000078c0


	//   ....[5]....
        /*00cc*/ 	.word	0x00007900


	//   ....[6]....
        /*00d0*/ 	.word	0x00007990


	//   ....[7]....
        /*00d4*/ 	.word	0x000079b0


	//   ....[8]....
        /*00d8*/ 	.word	0x00007a50


	//   ....[9]....
        /*00dc*/ 	.word	0x00007aa0


	//   ....[10]....
        /*00e0*/ 	.word	0x00007af0


	//   ....[11]....
        /*00e4*/ 	.word	0x00007bd0


	//   ....[12]....
        /*00e8*/ 	.word	0x00007d40


	//   ....[13]....
        /*00ec*/ 	.word	0x00007eb0


	//   ....[14]....
        /*00f0*/ 	.word	0x00008010


	//   ....[15]....
        /*00f4*/ 	.word	0x00008050


	//   ....[16]....
        /*00f8*/ 	.word	0x00008090


	//   ....[17]....
        /*00fc*/ 	.word	0x00008140


	//   ....[18]....
        /*0100*/ 	.word	0x000081a0


	//   ....[19]....
        /*0104*/ 	.word	0x00008310


	//   ....[20]....
        /*0108*/ 	.word	0x00008420


	//   ....[21]....
        /*010c*/ 	.word	0x00008560


	//   ....[22]....
        /*0110*/ 	.word	0x000085a0


	//----- nvinfo : EIATTR_MAX_THREADS
	.align		4
.L_1535:
        /*0114*/ 	.byte	0x04, 0x05
        /*0116*/ 	.short	(.L_1537 - .L_1536)
.L_1536:
        /*0118*/ 	.word	0x00000080
        /*011c*/ 	.word	0x00000001
        /*0120*/ 	.word	0x00000001


	//----- nvinfo : EIATTR_CRS_STACK_SIZE
	.align		4
.L_1537:
        /*0124*/ 	.byte	0x04, 0x1e
        /*0126*/ 	.short	(.L_1539 - .L_1538)
.L_1538:
        /*0128*/ 	.word	0x00000000


	//----- nvinfo : EIATTR_CBANK_PARAM_SIZE
	.align		4
.L_1539:
        /*012c*/ 	.byte	0x03, 0x19
        /*012e*/ 	.short	0x002c


	//----- nvinfo : EIATTR_PARAM_CBANK
	.align		4
        /*0130*/ 	.byte	0x04, 0x0a
        /*0132*/ 	.short	(.L_1541 - .L_1540)
	.align		4
.L_1540:
        /*0134*/ 	.word	index@(.nv.constant0._ZN2at6native27unrolled_elementwise_kernelIZZZNS0_17trunc_kernel_cudaERNS_18TensorIteratorBaseEENKUlvE_clEvENKUlvE1_clEvEUlN3c104HalfEE_St5arrayIPcLm2EELi4E23TrivialOffsetCalculatorILi1EjESD_NS0_6memory12LoadWithCastILi1EEENSE_13StoreWithCastILi1EEEEEviT_T0_T2_T3_T4_T5_)
        /*0138*/ 	.short	0x0380
        /*013a*/ 	.short	0x002c


	//----- nvinfo : EIATTR_SW_WAR
	.align		4
.L_1541:
        /*013c*/ 	.byte	0x04, 0x36
        /*013e*/ 	.short	(.L_1543 - .L_1542)
.L_1542:
        /*0140*/ 	.word	0x00000008
.L_1543:


//--------------------- .nv.info._ZN2at6native18elementwise_kernelILi128ELi4EZNS0_22gpu_kernel_impl_nocastIZZZNS0_17trunc_kernel_cudaERNS_18TensorIteratorBaseEENKUlvE_clEvENKUlvE1_clEvEUlN3c104HalfEE_EEvS4_RKT_EUliE_EEviT1_ --------------------------
	.section	.nv.info._ZN2at6native18elementwise_kernelILi128ELi4EZNS0_22gpu_kernel_impl_nocastIZZZNS0_17trunc_kernel_cudaERNS_18TensorIteratorBaseEENKUlvE_clEvENKUlvE1_clEvEUlN3c104HalfEE_EEvS4_RKT_EUliE_EEviT1_,"",@"SHT_CUDA_INFO"
	.sectionflags	@""
	.align	4


	//----- nvinfo : EIATTR_CUDA_API_VERSION
	.align		4
        /*0000*/ 	.byte	0x04, 0x37
        /*0002*/ 	.short	(.L_1545 - .L_1544)
.L_1544:
        /*0004*/ 	.word	0x00000082


	//----- nvinfo : EIATTR_KPARAM_INFO
	.align		4
.L_1545:
        /*0008*/ 	.byte	0x04, 0x17
        /*000a*/ 	.short	(.L_1547 - .L_1546)
.L_1546:
        /*000c*/ 	.word	0x00000000
        /*0010*/ 	.short	0x0001
        /*0012*/ 	.short	0x0008
        /*0014*/ 	.byte	0x00, 0xf0, 0x61, 0x08


	//----- nvinfo : EIATTR_KPARAM_INFO
	.align		4
.L_1547:
        /*0018*/ 	.byte	0x04, 0x17
        /*001a*/ 	.short	(.L_1549 - .L_1548)
.L_1548:
        /*001c*/ 	.word	0x00000000
        /*0020*/ 	.short	0x0000
        /*0022*/ 	.short	0x0000
        /*0024*/ 	.byte	0x00, 0xf0, 0x11, 0x00


	//----- nvinfo : EIATTR_SPARSE_MMA_MASK
	.align		4
.L_1549:
        /*0028*/ 	.byte	0x03, 0x50
        /*002a*/ 	.short	0x0000


	//----- nvinfo : EIATTR_MAXREG_COUNT
	.align		4
        /*002c*/ 	.byte	0x03, 0x1b
        /*002e*/ 	.short	0x0080


	//----- nvinfo : EIATTR_MERCURY_ISA_VERSION
	.align		4
        /*0030*/ 	.byte	0x03, 0x5f
        /*0032*/ 	.short	0x0101


	//----- nvinfo : EIATTR_VRC_CTA_INIT_COUNT
	.align		4
        /*0034*/ 	.byte	0x02, 0x4a
	.zero		1
	.zero		1


	//----- nvinfo : EIATTR_EXIT_INSTR_OFFSETS
	.align		4
        /*0038*/ 	.byte	0x04, 0x1c
        /*003a*/ 	.short	(.L_1551 - .L_1550)


	//   ....[0]....
.L_1550:
        /*003c*/ 	.word	0x00000300


	//   ....[1]....
        /*0040*/ 	.word	0x00000380


	//   ....[2]....
        /*0044*/ 	.word	0x00003ea0


	//   ....[3]....
        /*0048*/ 	.word	0x000051f0


	//----- nvinfo : EIATTR_MAX_THREADS
	.align		4
.L_1551:
        /*004c*/ 	.byte	0x04, 0x05
        /*004e*/ 	.short	(.L_1553 - .L_1552)
.L_1552:
        /*0050*/ 	.word	0x00000080
        /*0054*/ 	.word	0x00000001
        /*0058*/ 	.word	0x00000001


	//----- nvinfo : EIATTR_CRS_STACK_SIZE
	.align		4
.L_1553:
        /*005c*/ 	.byte	0x04, 0x1e
        /*005e*/ 	.short	(.L_1555 - .L_1554)
.L_1554:
        /*0060*/ 	.word	0x00000000


	//----- nvinfo : EIATTR_CBANK_PARAM_SIZE
	.align		4
.L_1555:
        /*0064*/ 	.byte	0x03, 0x19
        /*0066*/ 	.short	0x0220


	//----- nvinfo : EIATTR_PARAM_CBANK
	.align		4
        /*0068*/ 	.byte	0x04, 0x0a
        /*006a*/ 	.short	(.L_1557 - .L_1556)
	.align		4
.L_1556:
        /*006c*/ 	.word	index@(.nv.constant0._ZN2at6native18elementwise_kernelILi128ELi4EZNS0_22gpu_kernel_impl_nocastIZZZNS0_17trunc_kernel_cudaERNS_18TensorIteratorBaseEENKUlvE_clEvENKUlvE1_clEvEUlN3c104HalfEE_EEvS4_RKT_EUliE_EEviT1_)
        /*0070*/ 	.short	0x0380
        /*0072*/ 	.short	0x0220


	//----- nvinfo : EIATTR_SW_WAR
	.align		4
.L_1557:
        /*0074*/ 	.byte	0x04, 0x36
        /*0076*/ 	.short	(.L_1559 - .L_1558)
.L_1558:
        /*0078*/ 	.word	0x00000008
.L_1559:


//--------------------- .nv.info._ZN2at6native27unrolled_elementwise_kernelIZZZNS0_17trunc_kernel_cudaERNS_18TensorIteratorBaseEENKUlvE_clEvENKUlvE1_clEvEUlN3c104HalfEE_St5arrayIPcLm2EELi4E23TrivialOffsetCalculatorILi1EjESD_NS0_6memory15LoadWithoutCastENSE_16StoreWithoutCastEEEviT_T0_T2_T3_T4_T5_ --------------------------
	.section	.nv.info._ZN2at6native27unrolled_elementwise_kernelIZZZNS0_17trunc_kernel_cudaERNS_18TensorIteratorBaseEENKUlvE_clEvENKUlvE1_clEvEUlN3c104HalfEE_St5arrayIPcLm2EELi4E23TrivialOffsetCalculatorILi1EjESD_NS0_6memory15LoadWithoutCastENSE_16StoreWithoutCastEEEviT_T0_T2_T3_T4_T5_,"",@"SHT_CUDA_INFO"
	.sectionflags	@""
	.align	4


	//----- nvinfo : EIATTR_CUDA_API_VERSION
	.align		4
        /*0000*/ 	.byte	0x04, 0x37
        /*0002*/ 	.short	(.L_1561 - .L_1560)
.L_1560:
        /*0004*/ 	.word	0x00000082


	//----- nvinfo : EIATTR_KPARAM_INFO
	.align		4
.L_1561:
        /*0008*/ 	.byte	0x04, 0x17
        /*000a*/ 	.short	(.L_1563 - .L_1562)
.L_1562:
        /*000c*/ 	.word	0x00000000
        /*0010*/ 	.short	0x0006
        /*0012*/ 	.short	0x001b
        /*0014*/ 	.byte	0x00, 0xf0, 0x05, 0x00


	//----- nvinfo : EIATTR_KPARAM_INFO
	.align		4
.L_1563:
        /*0018*/ 	.byte	0x04, 0x17
        /*001a*/ 	.short	(.L_1565 - .L_1564)
.L_1564:
        /*001c*/ 	.word	0x00000000
        /*0020*/ 	.short	0x0005
        /*0022*/ 	.short	0x001a
        /*0024*/ 	.byte	0x00, 0xf0, 0x05, 0x00


	//----- nvinfo : EIATTR_KPARAM_INFO
	.align		4
.L_1565:
        /*0028*/ 	.byte	0x04, 0x17
        /*002a*/ 	.short	(.L_1567 - .L_1566)
.L_1566:
        /*002c*/ 	.word	0x00000000
        /*0030*/ 	.short	0x0004
        /*0032*/ 	.short	0x0019
        /*0034*/ 	.byte	0x00, 0xf0, 0x05, 0x00


	//----- nvinfo : EIATTR_KPARAM_INFO
	.align		4
.L_1567:
        /*0038*/ 	.byte	0x04, 0x17
        /*003a*/ 	.short	(.L_1569 - .L_1568)
.L_1568:
        /*003c*/ 	.word	0x00000000
        /*0040*/ 	.short	0x0003
        /*0042*/ 	.short	0x0018
        /*0044*/ 	.byte	0x00, 0xf0, 0x05, 0x00


	//----- nvinfo : EIATTR_KPARAM_INFO
	.align		4
.L_1569:
        /*0048*/ 	.byte	0x04, 0x17
        /*004a*/ 	.short	(.L_1571 - .L_1570)
.L_1570:
        /*004c*/ 	.word	0x00000000
        /*0050*/ 	.short	0x0002
        /*0052*/ 	.short	0x0008
        /*0054*/ 	.byte	0x00, 0xf0, 0x41, 0x00


	//----- nvinfo : EIATTR_KPARAM_INFO
	.align		4
.L_1571:
        /*0058*/ 	.byte	0x04, 0x17
        /*005a*/ 	.short	(.L_1573 - .L_1572)
.L_1572:
        /*005c*/ 	.word	0x00000000
        /*0060*/ 	.short	0x0001
        /*0062*/ 	.short	0x0004
        /*0064*/ 	.byte	0x00, 0xf0, 0x05, 0x00


	//----- nvinfo : EIATTR_KPARAM_INFO
	.align		4
.L_1573:
        /*0068*/ 	.byte	0x04, 0x17
        /*006a*/ 	.short	(.L_1575 - .L_1574)
.L_1574:
        /*006c*/ 	.word	0x00000000
        /*0070*/ 	.short	0x0000
        /*0072*/ 	.short	0x0000
        /*0074*/ 	.byte	0x00, 0xf0, 0x11, 0x00


	//----- nvinfo : EIATTR_SPARSE_MMA_MASK
	.align		4
.L_1575:
        /*0078*/ 	.byte	0x03, 0x50
        /*007a*/ 	.short	0x0000


	//----- nvinfo : EIATTR_MAXREG_COUNT
	.align		4
        /*007c*/ 	.byte	0x03, 0x1b
        /*007e*/ 	.short	0x00ff


	//----- nvinfo : EIATTR_MERCURY_ISA_VERSION
	.align		4
        /*0080*/ 	.byte	0x03, 0x5f
        /*0082*/ 	.short	0x0101


	//----- nvinfo : EIATTR_VRC_CTA_INIT_COUNT
	.align		4
        /*0084*/ 	.byte	0x02, 0x4a
	.zero		1
	.zero		1


	//----- nvinfo : EIATTR_EXIT_INSTR_OFFSETS
	.align		4
        /*0088*/ 	.byte	0x04, 0x1c
        /*008a*/ 	.short	(.L_1577 - .L_1576)


	//   ....[0]....
.L_1576:
        /*008c*/ 	.word	0x00000470


	//   ....[1]....
        /*0090*/ 	.word	0x000004f0


	//----- nvinfo : EIATTR_MAX_THREADS
	.align		4
.L_1577:
        /*0094*/ 	.byte	0x04, 0x05
        /*0096*/ 	.short	(.L_1579 - .L_1578)
.L_1578:
        /*0098*/ 	.word	0x00000080
        /*009c*/ 	.word	0x00000001
        /*00a0*/ 	.word	0x00000001


	//----- nvinfo : EIATTR_CRS_STACK_SIZE
	.align		4
.L_1579:
        /*00a4*/ 	.byte	0x04, 0x1e
        /*00a6*/ 	.short	(.L_1581 - .L_1580)
.L_1580:
        /*00a8*/ 	.word	0x00000000


	//----- nvinfo : EIATTR_CBANK_PARAM_SIZE
	.align		4
.L_1581:
        /*00ac*/ 	.byte	0x03, 0x19
        /*00ae*/ 	.short	0x001c


	//----- nvinfo : EIATTR_PARAM_CBANK
	.align		4
        /*00b0*/ 	.byte	0x04, 0x0a
        /*00b2*/ 	.short	(.L_1583 - .L_1582)
	.align		4
.L_1582:
        /*00b4*/ 	.word	index@(.nv.constant0._ZN2at6native27unrolled_elementwise_kernelIZZZNS0_17trunc_kernel_cudaERNS_18TensorIteratorBaseEENKUlvE_clEvENKUlvE1_clEvEUlN3c104HalfEE_St5arrayIPcLm2EELi4E23TrivialOffsetCalculatorILi1EjESD_NS0_6memory15LoadWithoutCastENSE_16StoreWithoutCastEEEviT_T0_T2_T3_T4_T5_)
        /*00b8*/ 	.short	0x0380
        /*00ba*/ 	.short	0x001c


	//----- nvinfo : EIATTR_SW_WAR
	.align		4
.L_1583:
        /*00bc*/ 	.byte	0x04, 0x36
        /*00be*/ 	.short	(.L_1585 - .L_1584)
.L_1584:
        /*00c0*/ 	.word	0x00000008
.L_1585:


//--------------------- .nv.info._ZN2at6native29vectorized_elementwise_kernelILi2EZZZNS0_17trunc_kernel_cudaERNS_18TensorIteratorBaseEENKUlvE_clEvENKUlvE1_clEvEUlN3c104HalfEE_St5arrayIPcLm2EEEEviT0_T1_ --------------------------
	.section	.nv.info._ZN2at6native29vectorized_elementwise_kernelILi2EZZZNS0_17trunc_kernel_cudaERNS_18TensorIteratorBaseEENKUlvE_clEvENKUlvE1_clEvEUlN3c104HalfEE_St5arrayIPcLm2EEEEviT0_T1_,"",@"SHT_CUDA_INFO"
	.sectionflags	@""
	.align	4


	//----- nvinfo : EIATTR_CUDA_API_VERSION
	.align		4
        /*0000*/ 	.byte	0x04, 0x37
        /*0002*/ 	.short	(.L_1587 - .L_1586)
.L_1586:
        /*0004*/ 	.word	0x00000082


	//----- nvinfo : EIATTR_KPARAM_INFO
	.align		4
.L_1587:
        /*0008*/ 	.byte	0x04, 0x17
        /*000a*/ 	.short	(.L_1589 - .L_1588)
.L_1588:
        /*000c*/ 	.word	0x00000000
        /*0010*/ 	.short	0x0002
        /*0012*/ 	.short	0x0008
        /*0014*/ 	.byte	0x00, 0xf0, 0x41, 0x00


	//----- nvinfo : EIATTR_KPARAM_INFO
	.align		4
.L_1589:
        /*0018*/ 	.byte	0x04, 0x17
        /*001a*/ 	.short	(.L_1591 - .L_1590)
.L_1590:
        /*001c*/ 	.word	0x00000000
        /*0020*/ 	.short	0x0001
        /*0022*/ 	.short	0x0004
        /*0024*/ 	.byte	0x00, 0xf0, 0x05, 0x00


	//----- nvinfo : EIATTR_KPARAM_INFO
	.align		4
.L_1591:
        /*0028*/ 	.byte	0x04, 0x17
        /*002a*/ 	.short	(.L_1593 - .L_1592)
.L_1592:
        /*002c*/ 	.word	0x00000000
        /*0030*/ 	.short	0x0000
        /*0032*/ 	.short	0x0000
        /*0034*/ 	.byte	0x00, 0xf0, 0x11, 0x00


	//----- nvinfo : EIATTR_SPARSE_MMA_MASK
	.align		4
.L_1593:
        /*0038*/ 	.byte	0x03, 0x50
        /*003a*/ 	.short	0x0000


	//----- nvinfo : EIATTR_MAXREG_COUNT
	.align		4
        /*003c*/ 	.byte	0x03, 0x1b
        /*003e*/ 	.short	0x00ff


	//----- nvinfo : EIATTR_MERCURY_ISA_VERSION
	.align		4
        /*0040*/ 	.byte	0x03, 0x5f
        /*0042*/ 	.short	0x0101


	//----- nvinfo : EIATTR_VRC_CTA_INIT_COUNT
	.align		4
        /*0044*/ 	.byte	0x02, 0x4a
	.zero		1
	.zero		1


	//----- nvinfo : EIATTR_EXIT_INSTR_OFFSETS
	.align		4
        /*0048*/ 	.byte	0x04, 0x1c
        /*004a*/ 	.short	(.L_1595 - .L_1594)


	//   ....[0]....
.L_1594:
        /*004c*/ 	.word	0x000009d0


	//   ....[1]....
        /*0050*/ 	.word	0x00000a20


	//   ....[2]....
        /*0054*/ 	.word	0x00000c60


	//----- nvinfo : EIATTR_MAX_THREADS
	.align		4
.L_1595:
        /*0058*/ 	.byte	0x04, 0x05
        /*005a*/ 	.short	(.L_1597 - .L_1596)
.L_1596:
        /*005c*/ 	.word	0x00000080
        /*0060*/ 	.word	0x00000001
        /*0064*/ 	.word	0x00000001


	//----- nvinfo : EIATTR_CRS_STACK_SIZE
	.align		4
.L_1597:
        /*0068*/ 	.byte	0x04, 0x1e
        /*006a*/ 	.short	(.L_1599 - .L_1598)
.L_1598:
        /*006c*/ 	.word	0x00000000


	//----- nvinfo : EIATTR_CBANK_PARAM_SIZE
	.align		4
.L_1599:
        /*0070*/ 	.byte	0x03, 0x19
        /*0072*/ 	.short	0x0018


	//----- nvinfo : EIATTR_PARAM_CBANK
	.align		4
        /*0074*/ 	.byte	0x04, 0x0a
        /*0076*/ 	.short	(.L_1601 - .L_1600)
	.align		4
.L_1600:
        /*0078*/ 	.word	index@(.nv.constant0._ZN2at6native29vectorized_elementwise_kernelILi2EZZZNS0_17trunc_kernel_cudaERNS_18TensorIteratorBaseEENKUlvE_clEvENKUlvE1_clEvEUlN3c104HalfEE_St5arrayIPcLm2EEEEviT0_T1_)
        /*007c*/ 	.short	0x0380
        /*007e*/ 	.short	0x0018


	//----- nvinfo : EIATTR_SW_WAR
	.align		4
.L_1601:
        /*0080*/ 	.byte	0x04, 0x36
        /*0082*/ 	.short	(.L_1603 - .L_1602)
.L_1602:
        /*0084*/ 	.word	0x00000008
.L_1603:


//--------------------- .nv.info._ZN2at6native29vectorized_elementwise_kernelILi4EZZZNS0_17trunc_kernel_cudaERNS_18TensorIteratorBaseEENKUlvE_clEvENKUlvE1_clEvEUlN3c104HalfEE_St5arrayIPcLm2EEEEviT0_T1_ --------------------------
	.section	.nv.info._ZN2at6native29vectorized_elementwise_kernelILi4EZZZNS0_17trunc_kernel_cudaERNS_18TensorIteratorBaseEENKUlvE_clEvENKUlvE1_clEvEUlN3c104HalfEE_St5arrayIPcLm2EEEEviT0_T1_,"",@"SHT_CUDA_INFO"
	.sectionflags	@""
	.align	4


	//----- nvinfo : EIATTR_CUDA_API_VERSION
	.align		4
        /*0000*/ 	.byte	0x04, 0x37
        /*0002*/ 	.short	(.L_1605 - .L_1604)
.L_1604:
        /*0004*/ 	.word	0x00000082


	//----- nvinfo : EIATTR_KPARAM_INFO
	.align		4
.L_1605:
        /*0008*/ 	.byte	0x04, 0x17
        /*000a*/ 	.short	(.L_1607 - .L_1606)
.L_1606:
        /*000c*/ 	.word	0x00000000
        /*0010*/ 	.short	0x0002
        /*0012*/ 	.short	0x0008
        /*0014*/ 	.byte	0x00, 0xf0, 0x41, 0x00


	//----- nvinfo : EIATTR_KPARAM_INFO
	.align		4
.L_1607:
        /*0018*/ 	.byte	0x04, 0x17
        /*001a*/ 	.short	(.L_1609 - .L_1608)
.L_1608:
        /*001c*/ 	.word	0x00000000
        /*0020*/ 	.short	0x0001
        /*0022*/ 	.short	0x0004
        /*0024*/ 	.byte	0x00, 0xf0, 0x05, 0x00


	//----- nvinfo : EIATTR_KPARAM_INFO
	.align		4
.L_1609:
        /*0028*/ 	.byte	0x04, 0x17
        /*002a*/ 	.short	(.L_1611 - .L_1610)
.L_1610:
        /*002c*/ 	.word	0x00000000
        /*0030*/ 	.short	0x0000
        /*0032*/ 	.short	0x0000
        /*0034*/ 	.byte	0x00, 0xf0, 0x11, 0x00


	//----- nvinfo : EIATTR_SPARSE_MMA_MASK
	.align		4
.L_1611:
        /*0038*/ 	.byte	0x03, 0x50
        /*003a*/ 	.short	0x0000


	//----- nvinfo : EIATTR_MAXREG_COUNT
	.align		4
        /*003c*/ 	.byte	0x03, 0x1b
        /*003e*/ 	.short	0x00ff


	//----- nvinfo : EIATTR_MERCURY_ISA_VERSION
	.align		4
        /*0040*/ 	.byte	0x03, 0x5f
        /*0042*/ 	.short	0x0101


	//----- nvinfo : EIATTR_VRC_CTA_INIT_COUNT
	.align		4
        /*0044*/ 	.byte	0x02, 0x4a
	.zero		1
	.zero		1


	//----- nvinfo : EIATTR_EXIT_INSTR_OFFSETS
	.align		4
        /*0048*/ 	.byte	0x04, 0x1c
        /*004a*/ 	.short	(.L_1613 - .L_1612)


	//   ....[0]....
.L_1612:
        /*004c*/ 	.word	0x000009d0


	//   ....[1]....
        /*0050*/ 	.word	0x00000a20


	//   ....[2]....
        /*0054*/ 	.word	0x00000c20


	//----- nvinfo : EIATTR_MAX_THREADS
	.align		4
.L_1613:
        /*0058*/ 	.byte	0x04, 0x05
        /*005a*/ 	.short	(.L_1615 - .L_1614)
.L_1614:
        /*005c*/ 	.word	0x00000080
        /*0060*/ 	.word	0x00000001
        /*0064*/ 	.word	0x00000001


	//----- nvinfo : EIATTR_CRS_STACK_SIZE
	.align		4
.L_1615:
        /*0068*/ 	.byte	0x04, 0x1e
        /*006a*/ 	.short	(.L_1617 - .L_1616)
.L_1616:
        /*006c*/ 	.word	0x00000000


	//----- nvinfo : EIATTR_CBANK_PARAM_SIZE
	.align		4
.L_1617:
        /*0070*/ 	.byte	0x03, 0x19
        /*0072*/ 	.short	0x0018


	//----- nvinfo : EIATTR_PARAM_CBANK
	.align		4
        /*0074*/ 	.byte	0x04, 0x0a
        /*0076*/ 	.short	(.L_1619 - .L_1618)
	.align		4
.L_1618:
        /*0078*/ 	.word	index@(.nv.constant0._ZN2at6native29vectorized_elementwise_kernelILi4EZZZNS0_17trunc_kernel_cudaERNS_18TensorIteratorBaseEENKUlvE_clEvENKUlvE1_clEvEUlN3c104HalfEE_St5arrayIPcLm2EEEEviT0_T1_)
        /*007c*/ 	.short	0x0380
        /*007e*/ 	.short	0x0018


	//----- nvinfo : EIATTR_SW_WAR
	.align		4
.L_1619:
        /*0080*/ 	.byte	0x04, 0x36
        /*0082*/ 	.short	(.L_1621 - .L_1620)
.L_1620:
        /*0084*/ 	.word	0x00000008
.L_1621:


//--------------------- .nv.info._ZN2at6native29vectorized_elementwise_kernelILi8EZZZNS0_17trunc_kernel_cudaERNS_18TensorIteratorBaseEENKUlvE_clEvENKUlvE1_clEvEUlN3c104HalfEE_St5arrayIPcLm2EEEEviT0_T1_ --------------------------
	.section	.nv.info._ZN2at6native29vectorized_elementwise_kernelILi8EZZZNS0_17trunc_kernel_cudaERNS_18TensorIteratorBaseEENKUlvE_clEvENKUlvE1_clEvEUlN3c104HalfEE_St5arrayIPcLm2EEEEviT0_T1_,"",@"SHT_CUDA_INFO"
	.sectionflags	@""
	.align	4


	//----- nvinfo : EIATTR_CUDA_API_VERSION
	.align		4
        /*0000*/ 	.byte	0x04, 0x37
        /*0002*/ 	.short	(.L_1623 - .L_1622)
.L_1622:
        /*0004*/ 	.word	0x00000082


	//----- nvinfo : EIATTR_KPARAM_INFO
	.align		4
.L_1623:
        /*0008*/ 	.byte	0x04, 0x17
        /*000a*/ 	.short	(.L_1625 - .L_1624)
.L_1624:
        /*000c*/ 	.word	0x00000000
        /*0010*/ 	.short	0x0002
        /*0012*/ 	.short	0x0008
        /*0014*/ 	.byte	0x00, 0xf0, 0x41, 0x00


	//----- nvinfo : EIATTR_KPARAM_INFO
	.align		4
.L_1625:
        /*0018*/ 	.byte	0x04, 0x17
        /*001a*/ 	.short	(.L_1627 - .L_1626)
.L_1626:
        /*001c*/ 	.word	0x00000000
        /*0020*/ 	.short	0x0001
        /*0022*/ 	.short	0x0004
        /*0024*/ 	.byte	0x00, 0xf0, 0x05, 0x00


	//----- nvinfo : EIATTR_KPARAM_INFO
	.align		4
.L_1627:
        /*0028*/ 	.byte	0x04, 0x17
        /*002a*/ 	.short	(.L_1629 - .L_1628)
.L_1628:
        /*002c*/ 	.word	0x00000000
        /*0030*/ 	.short	0x0000
        /*0032*/ 	.short	0x0000
        /*0034*/ 	.byte	0x00, 0xf0, 0x11, 0x00


	//----- nvinfo : EIATTR_SPARSE_MMA_MASK
	.align		4
.L_1629:
        /*0038*/ 	.byte	0x03, 0x50
        /*003a*/ 	.short	0x0000


	//----- nvinfo : EIATTR_MAXREG_COUNT
	.align		4
        /*003c*/ 	.byte	0x03, 0x1b
        /*003e*/ 	.short	0x00ff


	//----- nvinfo : EIATTR_MERCURY_ISA_VERSION
	.align		4
        /*0040*/ 	.byte	0x03, 0x5f
        /*0042*/ 	.short	0x0101


	//----- nvinfo : EIATTR_VRC_CTA_INIT_COUNT
	.align		4
        /*0044*/ 	.byte	0x02, 0x4a
	.zero		1
	.zero		1


	//----- nvinfo : EIATTR_EXIT_INSTR_OFFSETS
	.align		4
        /*0048*/ 	.byte	0x04, 0x1c
        /*004a*/ 	.short	(.L_1631 - .L_1630)


	//   ....[0]....
.L_1630:
        /*004c*/ 	.word	0x00000010


	//----- nvinfo : EIATTR_MAX_THREADS
	.align		4
.L_1631:
        /*0050*/ 	.byte	0x04, 0x05
        /*0052*/ 	.short	(.L_1633 - .L_1632)
.L_1632:
        /*0054*/ 	.word	0x00000080
        /*0058*/ 	.word	0x00000001
        /*005c*/ 	.word	0x00000001


	//----- nvinfo : EIATTR_CBANK_PARAM_SIZE
	.align		4
.L_1633:
        /*0060*/ 	.byte	0x03, 0x19
        /*0062*/ 	.short	0x0018


	//----- nvinfo : EIATTR_PARAM_CBANK
	.align		4
        /*0064*/ 	.byte	0x04, 0x0a
        /*0066*/ 	.short	(.L_1635 - .L_1634)
	.align		4
.L_1634:
        /*0068*/ 	.word	index@(.nv.constant0._ZN2at6native29vectorized_elementwise_kernelILi8EZZZNS0_17trunc_kernel_cudaERNS_18TensorIteratorBaseEENKUlvE_clEvENKUlvE1_clEvEUlN3c104HalfEE_St5arrayIPcLm2EEEEviT0_T1_)
        /*006c*/ 	.short	0x0380
        /*006e*/ 	.short	0x0018


	//----- nvinfo : EIATTR_SW_WAR
	.align		4
.L_1635:
        /*0070*/ 	.byte	0x04, 0x36
        /*0072*/ 	.short	(.L_1637 - .L_1636)
.L_1636:
        /*0074*/ 	.word	0x00000008
.L_1637:


//--------------------- .nv.info._ZN2at6native18elementwise_kernelILi128ELi4EZNS0_15gpu_kernel_implIZZZNS0_17trunc_kernel_cudaERNS_18TensorIteratorBaseEENKUlvE_clEvENKUlvE0_clEvEUlfE_EEvS4_RKT_EUliE_EEviT1_ --------------------------
	.section	.nv.info._ZN2at6native18elementwise_kernelILi128ELi4EZNS0_15gpu_kernel_implIZZZNS0_17trunc_kernel_cudaERNS_18TensorIteratorBaseEENKUlvE_clEvENKUlvE0_clEvEUlfE_EEvS4_RKT_EUliE_EEviT1_,"",@"SHT_CUDA_INFO"
	.sectionflags	@""
	.align	4


	//----- nvinfo : EIATTR_CUDA_API_VERSION
	.align		4
        /*0000*/ 	.byte	0x04, 0x37
        /*0002*/ 	.short	(.L_1639 - .L_1638)
.L_1638:
        /*0004*/ 	.word	0x00000082


	//----- nvinfo : EIATTR_KPARAM_INFO
	.align		4
.L_1639:
        /*0008*/ 	.byte	0x04, 0x17
        /*000a*/ 	.short	(.L_1641 - .L_1640)
.L_1640:
        /*000c*/ 	.word	0x00000000
        /*0010*/ 	.short	0x0001
        /*0012*/ 	.short	0x0008
        /*0014*/ 	.byte	0x00, 0xf0, 0x61, 0x08


	//----- nvinfo : EIATTR_KPARAM_INFO
	.align		4
.L_1641:
        /*0018*/ 	.byte	0x04, 0x17
        /*001a*/ 	.short	(.L_1643 - .L_1642)
.L_1642:
        /*001c*/ 	.word	0x00000000
        /*0020*/ 	.short	0x0000
        /*0022*/ 	.short	0x0000
        /*0024*/ 	.byte	0x00, 0xf0, 0x11, 0x00


	//----- nvinfo : EIATTR_SPARSE_MMA_MASK
	.align		4
.L_1643:
        /*0028*/ 	.byte	0x03, 0x50
        /*002a*/ 	.short	0x0000


	//----- nvinfo : EIATTR_MAXREG_COUNT
	.align		4
        /*002c*/ 	.byte	0x03, 0x1b
        /*002e*/ 	.short	0x0080


	//----- nvinfo : EIATTR_EXTERNS
	.align		4
        /*0030*/ 	.byte	0x04, 0x0f
        /*0032*/ 	.short	(.L_1645 - .L_1644)


	//   ....[0]....
	.align		4
.L_1644:
        /*0034*/ 	.word	index@(__assertfail)


	//----- nvinfo : EIATTR_MERCURY_ISA_VERSION
	.align		4
.L_1645:
        /*0038*/ 	.byte	0x03, 0x5f
        /*003a*/ 	.short	0x0101


	//----- nvinfo : EIATTR_VRC_CTA_INIT_COUNT
	.align		4
        /*003c*/ 	.byte	0x02, 0x4a
	.zero		1
	.zero		1


	//----- nvinfo : EIATTR_SYSCALL_OFFSETS
	.align		4
        /*0040*/ 	.byte	0x04, 0x46
        /*0042*/ 	.short	(.L_1647 - .L_1646)


	//   ....[0]....
.L_1646:
        /*0044*/ 	.word	0x00002150


	//   ....[1]....
        /*0048*/ 	.word	0x00002f00


	//   ....[2]....
        /*004c*/ 	.word	0x00005190


	//   ....[3]....
        /*0050*/ 	.word	0x00005da0


	//   ....[4]....
        /*0054*/ 	.word	0x00008140


	//   ....[5]....
        /*0058*/ 	.word	0x00008d50


	//   ....[6]....
        /*005c*/ 	.word	0x0000b100


	//   ....[7]....
        /*0060*/ 	.word	0x0000bce0


	//----- nvinfo : EIATTR_EXIT_INSTR_OFFSETS
	.align		4
.L_1647:
        /*0064*/ 	.byte	0x04, 0x1c
        /*0066*/ 	.short	(.L_1649 - .L_1648)


	//   ....[0]....
.L_1648:
        /*0068*/ 	.word	0x00009000


	//   ....[1]....
        /*006c*/ 	.word	0x0000b270


	//   ....[2]....
        /*0070*/ 	.word	0x0000b2a0


	//   ....[3]....
        /*0074*/ 	.word	0x0000b330


	//   ....[4]....
        /*0078*/ 	.word	0x0000b360


	//   ....[5]....
        /*007c*/ 	.word	0x0000b390


	//   ....[6]....
        /*0080*/ 	.word	0x0000b410


	//   ....[7]....
        /*0084*/ 	.word	0x0000b440


	//   ....[8]....
        /*0088*/ 	.word	0x0000b4d0


	//   ....[9]....
        /*008c*/ 	.word	0x0000b510


	//   ....[10]....
        /*0090*/ 	.word	0x0000b550


	//   ....[11]....
        /*0094*/ 	.word	0x0000b620


	//   ....[12]....
        /*0098*/ 	.word	0x0000b780


	//   ....[13]....
        /*009c*/ 	.word	0x0000b8e0


	//   ....[14]....
        /*00a0*/ 	.word	0x0000ba30


	//   ....[15]....
        /*00a4*/ 	.word	0x0000ba60


	//   ....[16]....
        /*00a8*/ 	.word	0x0000ba90


	//   ....[17]....
        /*00ac*/ 	.word	0x0000bb30


	//   ....[18]....
        /*00b0*/ 	.word	0x0000bb80


	//   ....[19]....
        /*00b4*/ 	.word	0x0000bcf0


	//   ....[20]....
        /*00b8*/ 	.word	0x0000bdf0


	//   ....[21]....
        /*00bc*/ 	.word	0x0000bf20


	//   ....[22]....
        /*00c0*/ 	.word	0x0000bf50


	//----- nvinfo : EIATTR_MAX_THREADS
	.align		4
.L_1649:
        /*00c4*/ 	.byte	0x04, 0x05
        /*00c6*/ 	.short	(.L_1651 - .L_1650)
.L_1650:
        /*00c8*/ 	.word	0x00000080
        /*00cc*/ 	.word	0x00000001
        /*00d0*/ 	.word	0x00000001


	//----- nvinfo : EIATTR_CRS_STACK_SIZE
	.align		4
.L_1651:
        /*00d4*/ 	.byte	0x04, 0x1e
        /*00d6*/ 	.short	(.L_1653 - .L_1652)
.L_1652:
        /*00d8*/ 	.word	0x00000000


	//----- nvinfo : EIATTR_CBANK_PARAM_SIZE
	.align		4
.L_1653:
        /*00dc*/ 	.byte	0x03, 0x19
        /*00de*/ 	.short	0x0220


	//----- nvinfo : EIATTR_PARAM_CBANK
	.align		4
        /*00e0*/ 	.byte	0x04, 0x0a
        /*00e2*/ 	.short	(.L_1655 - .L_1654)
	.align		4
.L_1654:
        /*00e4*/ 	.word	index@(.nv.constant0._ZN2at6native18elementwise_kernelILi128ELi4EZNS0_15gpu_kernel_implIZZZNS0_17trunc_kernel_cudaERNS_18TensorIteratorBaseEENKUlvE_clEvENKUlvE0_clEvEUlfE_EEvS4_RKT_EUliE_EEviT1_)
        /*00e8*/ 	.short	0x0380
        /*00ea*/ 	.short	0x0220


	//----- nvinfo : EIATTR_SW_WAR
	.align		4
.L_1655:
        /*00ec*/ 	.byte	0x04, 0x36
        /*00ee*/ 	.short	(.L_1657 - .L_1656)
.L_1656:
        /*00f0*/ 	.word	0x00000008
.L_1657:


//--------------------- .nv.info._ZN2at6native27unrolled_elementwise_kernelIZZZNS0_17trunc_kernel_cudaERNS_18TensorIteratorBaseEENKUlvE_clEvENKUlvE0_clEvEUlfE_St5arrayIPcLm2EELi4E23TrivialOffsetCalculatorILi1EjESB_NS0_6memory12LoadWithCastILi1EEENSC_13StoreWithCastILi1EEEEEviT_T0_T2_T3_T4_T5_ --------------------------
	.section	.nv.info._ZN2at6native27unrolled_elementwise_kernelIZZZNS0_17trunc_kernel_cudaERNS_18TensorIteratorBaseEENKUlvE_clEvENKUlvE0_clEvEUlfE_St5arrayIPcLm2EELi4E23TrivialOffsetCalculatorILi1EjESB_NS0_6memory12LoadWithCastILi1EEENSC_13StoreWithCastILi1EEEEEviT_T0_T2_T3_T4_T5_,"",@"SHT_CUDA_INFO"
	.sectionflags	@""
	.align	4


	//----- nvinfo : EIATTR_CUDA_API_VERSION
	.align		4
        /*0000*/ 	.byte	0x04, 0x37
        /*0002*/ 	.short	(.L_1659 - .L_1658)
.L_1658:
        /*0004*/ 	.word	0x00000082


	//----- nvinfo : EIATTR_KPARAM_INFO
	.align		4
.L_1659:
        /*0008*/ 	.byte	0x04, 0x17
        /*000a*/ 	.short	(.L_1661 - .L_1660)
.L_1660:
        /*000c*/ 	.word	0x00000000
        /*0010*/ 	.short	0x0006
        /*0012*/ 	.short	0x0024
        /*0014*/ 	.byte	0x00, 0xf0, 0x21, 0x00


	//----- nvinfo : EIATTR_KPARAM_INFO
	.align		4
.L_1661:
        /*0018*/ 	.byte	0x04, 0x17
        /*001a*/ 	.short	(.L_1663 - .L_1662)
.L_1662:
        /*001c*/ 	.word	0x00000000
        /*0020*/ 	.short	0x0005
        /*0022*/ 	.short	0x001c
        /*0024*/ 	.byte	0x00, 0xf0, 0x21, 0x00


	//----- nvinfo : EIATTR_KPARAM_INFO
	.align		4
.L_1663:
        /*0028*/ 	.byte	0x04, 0x17
        /*002a*/ 	.short	(.L_1665 - .L_1664)
.L_1664:
        /*002c*/ 	.word	0x00000000
        /*0030*/ 	.short	0x0004
        /*0032*/ 	.short	0x0019
        /*0034*/ 	.byte	0x00, 0xf0, 0x05, 0x00


	//----- nvinfo : EIATTR_KPARAM_INFO
	.align		4
.L_1665:
        /*0038*/ 	.byte	0x04, 0x17
        /*003a*/ 	.short	(.L_1667 - .L_1666)
.L_1666:
        /*003c*/ 	.word	0x00000000
        /*0040*/ 	.short	0x0003
        /*0042*/ 	.short	0x0018
        /*0044*/ 	.byte	0x00, 0xf0, 0x05, 0x00


	//----- nvinfo : EIATTR_KPARAM_INFO
	.align		4
.L_1667:
        /*0048*/ 	.byte	0x04, 0x17
        /*004a*/ 	.short	(.L_1669 - .L_1668)
.L_1668:
        /*004c*/ 	.word	0x00000000
        /*0050*/ 	.short	0x0002
        /*0052*/ 	.short	0x0008
        /*0054*/ 	.byte	0x00, 0xf0, 0x41, 0x00


	//----- nvinfo : EIATTR_KPARAM_INFO
	.align		4
.L_1669:
        /*0058*/ 	.byte	0x04, 0x17
        /*005a*/ 	.short	(.L_1671 - .L_1670)
.L_1670:
        /*005c*/ 	.word	0x00000000
        /*0060*/ 	.short	0x0001
        /*0062*/ 	.short	0x0004
        /*0064*/ 	.byte	0x00, 0xf0, 0x05, 0x00


	//----- nvinfo : EIATTR_KPARAM_INFO
	.align		4
.L_1671:
        /*0068*/ 	.byte	0x04, 0x17
        /*006a*/ 	.short	(.L_1673 - .L_1672)
.L_1672:
        /*006c*/ 	.word	0x00000000
        /*0070*/ 	.short	0x0000
        /*0072*/ 	.short	0x0000
        /*0074*/ 	.byte	0x00, 0xf0, 0x11, 0x00


	//----- nvinfo : EIATTR_SPARSE_MMA_MASK
	.align		4
.L_1673:
        /*0078*/ 	.byte	0x03, 0x50
        /*007a*/ 	.short	0x0000


	//----- nvinfo : EIATTR_MAXREG_COUNT
	.align		4
        /*007c*/ 	.byte	0x03, 0x1b
        /*007e*/ 	.short	0x00ff


	//----- nvinfo : EIATTR_EXTERNS
	.align		4
        /*0080*/ 	.byte	0x04, 0x0f
        /*0082*/ 	.short	(.L_1675 - .L_1674)


	//   ....[0]....
	.align		4
.L_1674:
        /*0084*/ 	.word	index@(__assertfail)


	//----- nvinfo : EIATTR_MERCURY_ISA_VERSION
	.align		4
.L_1675:
        /*0088*/ 	.byte	0x03, 0x5f
        /*008a*/ 	.short	0x0101


	//----- nvinfo : EIATTR_VRC_CTA_INIT_COUNT
	.align		4
        /*008c*/ 	.byte	0x02, 0x4a
	.zero		1
	.zero		1


	//----- nvinfo : EIATTR_SYSCALL_OFFSETS
	.align		4
        /*0090*/ 	.byte	0x04, 0x46
        /*0092*/ 	.short	(.L_1677 - .L_1676)


	//   ....[0]....
.L_1676:
        /*0094*/ 	.word	0x00000e60


	//   ....[1]....
        /*0098*/ 	.word	0x00001de0


	//   ....[2]....
        /*009c*/ 	.word	0x00002ce0


	//   ....[3]....
        /*00a0*/ 	.word	0x00003bc0


	//   ....[4]....
        /*00a4*/ 	.word	0x000049b0


	//   ....[5]....
        /*00a8*/ 	.word	0x000056f0


	//   ....[6]....
        /*00ac*/ 	.word	0x00006560


	//   ....[7]....
        /*00b0*/ 	.word	0x000073d0


	//----- nvinfo : EIATTR_EXIT_INSTR_OFFSETS
	.align		4
.L_1677:
        /*00b4*/ 	.byte	0x04, 0x1c
        /*00b6*/ 	.short	(.L_1679 - .L_1678)


	//   ....[0]....
.L_1678:
        /*00b8*/ 	.word	0x00006800


	//   ....[1]....
        /*00bc*/ 	.word	0x00006950


	//   ....[2]....
        /*00c0*/ 	.word	0x00006990


	//   ....[3]....
        /*00c4*/ 	.word	0x00006a20


	//   ....[4]....
        /*00c8*/ 	.word	0x00006a50


	//   ....[5]....
        /*00cc*/ 	.word	0x00006a80


	//   ....[6]....
        /*00d0*/ 	.word	0x00006b00


	//   ....[7]....
        /*00d4*/ 	.word	0x00006b30


	//   ....[8]....
        /*00d8*/ 	.word	0x00006bc0


	//   ....[9]....
        /*00dc*/ 	.word	0x00006c00


	//   ....[10]....
        /*00e0*/ 	.word	0x00006c40


	//   ....[11]....
        /*00e4*/ 	.word	0x00006d10


	//   ....[12]....
        /*00e8*/ 	.word	0x00006e70


	//   ....[13]....
        /*00ec*/ 	.word	0x00006fd0


	//   ....[14]....
        /*00f0*/ 	.word	0x00007120


	//   ....[15]....
        /*00f4*/ 	.word	0x00007150


	//   ....[16]....
        /*00f8*/ 	.word	0x00007180


	//   ....[17]....
        /*00fc*/ 	.word	0x00007220


	//   ....[18]....
        /*0100*/ 	.word	0x00007270


	//   ....[19]....
        /*0104*/ 	.word	0x000073e0


	//   ....[20]....
        /*0108*/ 	.word	0x000074e0


	//   ....[21]....
        /*010c*/ 	.word	0x00007610


	//   ....[22]....
        /*0110*/ 	.word	0x00007640


	//----- nvinfo : EIATTR_MAX_THREADS
	.align		4
.L_1679:
        /*0114*/ 	.byte	0x04, 0x05
        /*0116*/ 	.short	(.L_1681 - .L_1680)
.L_1680:
        /*0118*/ 	.word	0x00000080
        /*011c*/ 	.word	0x00000001
        /*0120*/ 	.word	0x00000001


	//----- nvinfo : EIATTR_CRS_STACK_SIZE
	.align		4
.L_1681:
        /*0124*/ 	.byte	0x04, 0x1e
        /*0126*/ 	.short	(.L_1683 - .L_1682)
.L_1682:
        /*0128*/ 	.word	0x00000000


	//----- nvinfo : EIATTR_CBANK_PARAM_SIZE
	.align		4
.L_1683:
        /*012c*/ 	.byte	0x03, 0x19
        /*012e*/ 	.short	0x002c


	//----- nvinfo : EIATTR_PARAM_CBANK
	.align		4
        /*0130*/ 	.byte	0x04, 0x0a
        /*0132*/ 	.short	(.L_1685 - .L_1684)
	.align		4
.L_1684:
        /*0134*/ 	.word	index@(.nv.constant0._ZN2at6native27unrolled_elementwise_kernelIZZZNS0_17trunc_kernel_cudaERNS_18TensorIteratorBaseEENKUlvE_clEvENKUlvE0_clEvEUlfE_St5arrayIPcLm2EELi4E23TrivialOffsetCalculatorILi1EjESB_NS0_6memory12LoadWithCastILi1EEENSC_13StoreWithCastILi1EEEEEviT_T0_T2_T3_T4_T5_)
        /*0138*/ 	.short	0x0380
        /*013a*/ 	.short	0x002c


	//----- nvinfo : EIATTR_SW_WAR
	.align		4
.L_1685:
        /*013c*/ 	.byte	0x04, 0x36
        /*013e*/ 	.short	(.L_1687 - .L_1686)
.L_1686:
        /*0140*/ 	.word	0x00000008
.L_1687:


//--------------------- .nv.info._ZN2at6native18elementwise_kernelILi128ELi2EZNS0_22gpu_kernel_impl_nocastIZZZNS0_17trunc_kernel_cudaERNS_18TensorIteratorBaseEENKUlvE_clEvENKUlvE0_clEvEUlfE_EEvS4_RKT_EUliE_EEviT1_ --------------------------
	.section	.nv.info._ZN2at6native18elementwise_kernelILi128ELi2EZNS0_22gpu_kernel_impl_nocastIZZZNS0_17trunc_kernel_cudaERNS_18TensorIteratorBaseEENKUlvE_clEvENKUlvE0_clEvEUlfE_EEvS4_RKT_EUliE_EEviT1_,"",@"SHT_CUDA_INFO"
	.sectionflags	@""
	.align	4


	//----- nvinfo : EIATTR_CUDA_API_VERSION
	.align		4
        /*0000*/ 	.byte	0x04, 0x37
        /*0002*/ 	.short	(.L_1689 - .L_1688)
.L_1688:
        /*0004*/ 	.word	0x00000082


	//----- nvinfo : EIATTR_KPARAM_INFO
	.align		4
.L_1689:
        /*0008*/ 	.byte	0x04, 0x17
        /*000a*/ 	.short	(.L_1691 - .L_1690)
.L_1690:
        /*000c*/ 	.word	0x00000000
        /*0010*/ 	.short	0x0001
        /*0012*/ 	.short	0x0008
        /*0014*/ 	.byte	0x00, 0xf0, 0x61, 0x08


	//----- nvinfo : EIATTR_KPARAM_INFO
	.align		4
.L_1691:
        /*0018*/ 	.byte	0x04, 0x17
        /*001a*/ 	.short	(.L_1693 - .L_1692)
.L_1692:
        /*001c*/ 	.word	0x00000000
        /*0020*/ 	.short	0x0000
        /*0022*/ 	.short	0x0000
        /*0024*/ 	.byte	0x00, 0xf0, 0x11, 0x00


	//----- nvinfo : EIATTR_SPARSE_MMA_MASK
	.align		4
.L_1693:
        /*0028*/ 	.byte	0x03, 0x50
        /*002a*/ 	.short	0x0000


	//----- nvinfo : EIATTR_MAXREG_COUNT
	.align		4
        /*002c*/ 	.byte	0x03, 0x1b
        /*002e*/ 	.short	0x0080


	//----- nvinfo : EIATTR_MERCURY_ISA_VERSION
	.align		4
        /*0030*/ 	.byte	0x03, 0x5f
        /*0032*/ 	.short	0x0101


	//----- nvinfo : EIATTR_VRC_CTA_INIT_COUNT
	.align		4
        /*0034*/ 	.byte	0x02, 0x4a
	.zero		1
	.zero		1


	//----- nvinfo : EIATTR_EXIT_INSTR_OFFSETS
	.align		4
        /*0038*/ 	.byte	0x04, 0x1c
        /*003a*/ 	.short	(.L_1695 - .L_1694)


	//   ....[0]....
.L_1694:
        /*003c*/ 	.word	0x00000150


	//   ....[1]....
        /*0040*/ 	.word	0x000001b0


	//   ....[2]....
        /*0044*/ 	.word	0x00001580


	//   ....[3]....
        /*0048*/ 	.word	0x000028b0


	//----- nvinfo : EIATTR_MAX_THREADS
	.align		4
.L_1695:
        /*004c*/ 	.byte	0x04, 0x05
        /*004e*/ 	.short	(.L_1697 - .L_1696)
.L_1696:
        /*0050*/ 	.word	0x00000080
        /*0054*/ 	.word	0x00000001
        /*0058*/ 	.word	0x00000001


	//----- nvinfo : EIATTR_CRS_STACK_SIZE
	.align		4
.L_1697:
        /*005c*/ 	.byte	0x04, 0x1e
        /*005e*/ 	.short	(.L_1699 - .L_1698)
.L_1698:
        /*0060*/ 	.word	0x00000000


	//----- nvinfo : EIATTR_CBANK_PARAM_SIZE
	.align		4
.L_1699:
        /*0064*/ 	.byte	0x03, 0x19
        /*0066*/ 	.short	0x0220


	//----- nvinfo : EIATTR_PARAM_CBANK
	.align		4
        /*0068*/ 	.byte	0x04, 0x0a
        /*006a*/ 	.short	(.L_1701 - .L_1700)
	.align		4
.L_1700:
        /*006c*/ 	.word	index@(.nv.constant0._ZN2at6native18elementwise_kernelILi128ELi2EZNS0_22gpu_kernel_impl_nocastIZZZNS0_17trunc_kernel_cudaERNS_18TensorIteratorBaseEENKUlvE_clEvENKUlvE0_clEvEUlfE_EEvS4_RKT_EUliE_EEviT1_)
        /*0070*/ 	.short	0x0380
        /*0072*/ 	.short	0x0220


	//----- nvinfo : EIATTR_SW_WAR
	.align		4
.L_1701:
        /*0074*/ 	.byte	0x04, 0x36
        /*0076*/ 	.short	(.L_1703 - .L_1702)
.L_1702:
        /*0078*/ 	.word	0x00000008
.L_1703:


//--------------------- .nv.info._ZN2at6native27unrolled_elementwise_kernelIZZZNS0_17trunc_kernel_cudaERNS_18TensorIteratorBaseEENKUlvE_clEvENKUlvE0_clEvEUlfE_St5arrayIPcLm2EELi4E23TrivialOffsetCalculatorILi1EjESB_NS0_6memory15LoadWithoutCastENSC_16StoreWithoutCastEEEviT_T0_T2_T3_T4_T5_ --------------------------
	.section	.nv.info._ZN2at6native27unrolled_elementwise_kernelIZZZNS0_17trunc_kernel_cudaERNS_18TensorIteratorBaseEENKUlvE_clEvENKUlvE0_clEvEUlfE_St5arrayIPcLm2EELi4E23TrivialOffsetCalculatorILi1EjESB_NS0_6memory15LoadWithoutCastENSC_16StoreWithoutCastEEEviT_T0_T2_T3_T4_T5_,"",@"SHT_CUDA_INFO"
	.sectionflags	@""
	.align	4


	//----- nvinfo : EIATTR_CUDA_API_VERSION
	.align		4
        /*0000*/ 	.byte	0x04, 0x37
        /*0002*/ 	.short	(.L_1705 - .L_1704)
.L_1704:
        /*0004*/ 	.word	0x00000082


	//----- nvinfo : EIATTR_KPARAM_INFO
	.align		4
.L_1705:
        /*0008*/ 	.byte	0x04, 0x17
        /*000a*/ 	.short	(.L_1707 - .L_1706)
.L_1706:
        /*000c*/ 	.word	0x00000000
        /*0010*/ 	.short	0x0006
        /*0012*/ 	.short	0x001b
        /*0014*/ 	.byte	0x00, 0xf0, 0x05, 0x00


	//----- nvinfo : EIATTR_KPARAM_INFO
	.align		4
.L_1707:
        /*0018*/ 	.byte	0x04, 0x17
        /*001a*/ 	.short	(.L_1709 - .L_1708)
.L_1708:
        /*001c*/ 	.word	0x00000000
        /*0020*/ 	.short	0x0005
        /*0022*/ 	.short	0x001a
        /*0024*/ 	.byte	0x00, 0xf0, 0x05, 0x00


	//----- nvinfo : EIATTR_KPARAM_INFO
	.align		4
.L_1709:
        /*0028*/ 	.byte	0x04, 0x17
        /*002a*/ 	.short	(.L_1711 - .L_1710)
.L_1710:
        /*002c*/ 	.word	0x00000000
        /*0030*/ 	.short	0x0004
        /*0032*/ 	.short	0x0019
        /*0034*/ 	.byte	0x00, 0xf0, 0x05, 0x00


	//----- nvinfo : EIATTR_KPARAM_INFO
	.align		4
.L_1711:
        /*0038*/ 	.byte	0x04, 0x17
        /*003a*/ 	.short	(.L_1713 - .L_1712)
.L_1712:
        /*003c*/ 	.word	0x00000000
        /*0040*/ 	.short	0x0003
        /*0042*/ 	.short	0x0018
        /*0044*/ 	.byte	0x00, 0xf0, 0x05, 0x00


	//----- nvinfo : EIATTR_KPARAM_INFO
	.align		4
.L_1713:
        /*0048*/ 	.byte	0x04, 0x17
        /*004a*/ 	.short	(.L_1715 - .L_1714)
.L_1714:
        /*004c*/ 	.word	0x00000000
        /*0050*/ 	.short	0x0002
        /*0052*/ 	.short	0x0008
        /*0054*/ 	.byte	0x00, 0xf0, 0x41, 0x00


	//----- nvinfo : EIATTR_KPARAM_INFO
	.align		4
.L_1715:
        /*0058*/ 	.byte	0x04, 0x17
        /*005a*/ 	.short	(.L_1717 - .L_1716)
.L_1716:
        /*005c*/ 	.word	0x00000000
        /*0060*/ 	.short	0x0001
        /*0062*/ 	.short	0x0004
        /*0064*/ 	.byte	0x00, 0xf0, 0x05, 0x00


	//----- nvinfo : EIATTR_KPARAM_INFO
	.align		4
.L_1717:
        /*0068*/ 	.byte	0x04, 0x17
        /*006a*/ 	.short	(.L_1719 - .L_1718)
.L_1718:
        /*006c*/ 	.word	0x00000000
        /*0070*/ 	.short	0x0000
        /*0072*/ 	.short	0x0000
        /*0074*/ 	.byte	0x00, 0xf0, 0x11, 0x00


	//----- nvinfo : EIATTR_SPARSE_MMA_MASK
	.align		4
.L_1719:
        /*0078*/ 	.byte	0x03, 0x50
        /*007a*/ 	.short	0x0000


	//----- nvinfo : EIATTR_MAXREG_COUNT
	.align		4
        /*007c*/ 	.byte	0x03, 0x1b
        /*007e*/ 	.short	0x00ff


	//----- nvinfo : EIATTR_MERCURY_ISA_VERSION
	.align		4
        /*0080*/ 	.byte	0x03, 0x5f
        /*0082*/ 	.short	0x0101


	//----- nvinfo : EIATTR_VRC_CTA_INIT_COUNT
	.align		4
        /*0084*/ 	.byte	0x02, 0x4a
	.zero		1
	.zero		1


	//----- nvinfo : EIATTR_EXIT_INSTR_OFFSETS
	.align		4
        /*0088*/ 	.byte	0x04, 0x1c
        /*008a*/ 	.short	(.L_1721 - .L_1720)


	//   ....[0]....
.L_1720:
        /*008c*/ 	.word	0x000003e0


	//   ....[1]....
        /*0090*/ 	.word	0x00000440


	//----- nvinfo : EIATTR_MAX_THREADS
	.align		4
.L_1721:
        /*0094*/ 	.byte	0x04, 0x05
        /*0096*/ 	.short	(.L_1723 - .L_1722)
.L_1722:
        /*0098*/ 	.word	0x00000080
        /*009c*/ 	.word	0x00000001
        /*00a0*/ 	.word	0x00000001


	//----- nvinfo : EIATTR_CRS_STACK_SIZE
	.align		4
.L_1723:
        /*00a4*/ 	.byte	0x04, 0x1e
        /*00a6*/ 	.short	(.L_1725 - .L_1724)
.L_1724:
        /*00a8*/ 	.word	0x00000000


	//----- nvinfo : EIATTR_CBANK_PARAM_SIZE
	.align		4
.L_1725:
        /*00ac*/ 	.byte	0x03, 0x19
        /*00ae*/ 	.short	0x001c


	//----- nvinfo : EIATTR_PARAM_CBANK
	.align		4
        /*00b0*/ 	.byte	0x04, 0x0a
        /*00b2*/ 	.short	(.L_1727 - .L_1726)
	.align		4
.L_1726:
        /*00b4*/ 	.word	index@(.nv.constant0._ZN2at6native27unrolled_elementwise_kernelIZZZNS0_17trunc_kernel_cudaERNS_18TensorIteratorBaseEENKUlvE_clEvENKUlvE0_clEvEUlfE_St5arrayIPcLm2EELi4E23TrivialOffsetCalculatorILi1EjESB_NS0_6memory15LoadWithoutCastENSC_16StoreWithoutCastEEEviT_T0_T2_T3_T4_T5_)
        /*00b8*/ 	.short	0x0380
        /*00ba*/ 	.short	0x001c


	//----- nvinfo : EIATTR_SW_WAR
	.align		4
.L_1727:
        /*00bc*/ 	.byte	0x04, 0x36
        /*00be*/ 	.short	(.L_1729 - .L_1728)
.L_1728:
        /*00c0*/ 	.word	0x00000008
.L_1729:


//--------------------- .nv.info._ZN2at6native29vectorized_elementwise_kernelILi2EZZZNS0_17trunc_kernel_cudaERNS_18TensorIteratorBaseEENKUlvE_clEvENKUlvE0_clEvEUlfE_St5arrayIPcLm2EEEEviT0_T1_ --------------------------
	.section	.nv.info._ZN2at6native29vectorized_elementwise_kernelILi2EZZZNS0_17trunc_kernel_cudaERNS_18TensorIteratorBaseEENKUlvE_clEvENKUlvE0_clEvEUlfE_St5arrayIPcLm2EEEEviT0_T1_,"",@"SHT_CUDA_INFO"
	.sectionflags	@""
	.align	4


	//----- nvinfo : EIATTR_CUDA_API_VERSION
	.align		4
        /*0000*/ 	.byte	0x04, 0x37
        /*0002*/ 	.short	(.L_1731 - .L_1730)
.L_1730:
        /*0004*/ 	.word	0x00000082


	//----- nvinfo : EIATTR_KPARAM_INFO
	.align		4
.L_1731:
        /*0008*/ 	.byte	0x04, 0x17
        /*000a*/ 	.short	(.L_1733 - .L_1732)
.L_1732:
        /*000c*/ 	.word	0x00000000
        /*0010*/ 	.short	0x0002
        /*0012*/ 	.short	0x0008
        /*0014*/ 	.byte	0x00, 0xf0, 0x41, 0x00


	//----- nvinfo : EIATTR_KPARAM_INFO
	.align		4
.L_1733:
        /*0018*/ 	.byte	0x04, 0x17
        /*001a*/ 	.short	(.L_1735 - .L_1734)
.L_1734:
        /*001c*/ 	.word	0x00000000
        /*0020*/ 	.short	0x0001
        /*0022*/ 	.short	0x0004
        /*0024*/ 	.byte	0x00, 0xf0, 0x05, 0x00


	//----- nvinfo : EIATTR_KPARAM_INFO
	.align		4
.L_1735:
        /*0028*/ 	.byte	0x04, 0x17
        /*002a*/ 	.short	(.L_1737 - .L_1736)
.L_1736:
        /*002c*/ 	.word	0x00000000
        /*0030*/ 	.short	0x0000
        /*0032*/ 	.short	0x0000
        /*0034*/ 	.byte	0x00, 0xf0, 0x11, 0x00


	//----- nvinfo : EIATTR_SPARSE_MMA_MASK
	.align		4
.L_1737:
        /*0038*/ 	.byte	0x03, 0x50
        /*003a*/ 	.short	0x0000


	//----- nvinfo : EIATTR_MAXREG_COUNT
	.align		4
        /*003c*/ 	.byte	0x03, 0x1b
        /*003e*/ 	.short	0x00ff


	//----- nvinfo : EIATTR_MERCURY_ISA_VERSION
	.align		4
        /*0040*/ 	.byte	0x03, 0x5f
        /*0042*/ 	.short	0x0101


	//----- nvinfo : EIATTR_VRC_CTA_INIT_COUNT
	.align		4
        /*0044*/ 	.byte	0x02, 0x4a
	.zero		1
	.zero		1


	//----- nvinfo : EIATTR_EXIT_INSTR_OFFSETS
	.align		4
        /*0048*/ 	.byte	0x04, 0x1c
        /*004a*/ 	.short	(.L_1739 - .L_1738)


	//   ....[0]....
.L_1738:
        /*004c*/ 	.word	0x000007e0


	//   ....[1]....
        /*0050*/ 	.word	0x00000840


	//   ....[2]....
        /*0054*/ 	.word	0x000009c0


	//----- nvinfo : EIATTR_MAX_THREADS
	.align		4
.L_1739:
        /*0058*/ 	.byte	0x04, 0x05
        /*005a*/ 	.short	(.L_1741 - .L_1740)
.L_1740:
        /*005c*/ 	.word	0x00000080
        /*0060*/ 	.word	0x00000001
        /*0064*/ 	.word	0x00000001


	//----- nvinfo : EIATTR_CRS_STACK_SIZE
	.align		4
.L_1741:
        /*0068*/ 	.byte	0x04, 0x1e
        /*006a*/ 	.short	(.L_1743 - .L_1742)
.L_1742:
        /*006c*/ 	.word	0x00000000


	//----- nvinfo : EIATTR_CBANK_PARAM_SIZE
	.align		4
.L_1743:
        /*0070*/ 	.byte	0x03, 0x19
        /*0072*/ 	.short	0x0018


	//----- nvinfo : EIATTR_PARAM_CBANK
	.align		4
        /*0074*/ 	.byte	0x04, 0x0a
        /*0076*/ 	.short	(.L_1745 - .L_1744)
	.align		4
.L_1744:
        /*0078*/ 	.word	index@(.nv.constant0._ZN2at6native29vectorized_elementwise_kernelILi2EZZZNS0_17trunc_kernel_cudaERNS_18TensorIteratorBaseEENKUlvE_clEvENKUlvE0_clEvEUlfE_St5arrayIPcLm2EEEEviT0_T1_)
        /*007c*/ 	.short	0x0380
        /*007e*/ 	.short	0x0018


	//----- nvinfo : EIATTR_SW_WAR
	.align		4
.L_1745:
        /*0080*/ 	.byte	0x04, 0x36
        /*0082*/ 	.short	(.L_1747 - .L_1746)
.L_1746:
        /*0084*/ 	.word	0x00000008
.L_1747:


//--------------------- .nv.info._ZN2at6native29vectorized_elementwise_kernelILi4EZZZNS0_17trunc_kernel_cudaERNS_18TensorIteratorBaseEENKUlvE_clEvENKUlvE0_clEvEUlfE_St5arrayIPcLm2EEEEviT0_T1_ --------------------------
	.section	.nv.info._ZN2at6native29vectorized_elementwise_kernelILi4EZZZNS0_17trunc_kernel_cudaERNS_18TensorIteratorBaseEENKUlvE_clEvENKUlvE0_clEvEUlfE_St5arrayIPcLm2EEEEviT0_T1_,"",@"SHT_CUDA_INFO"
	.sectionflags	@""
	.align	4


	//----- nvinfo : EIATTR_CUDA_API_VERSION
	.align		4
        /*0000*/ 	.byte	0x04, 0x37
        /*0002*/ 	.short	(.L_1749 - .L_1748)
.L_1748:
        /*0004*/ 	.word	0x00000082


	//----- nvinfo : EIATTR_KPARAM_INFO
	.align		4
.L_1749:
        /*0008*/ 	.byte	0x04, 0x17
        /*000a*/ 	.short	(.L_1751 - .L_1750)
.L_1750:
        /*000c*/ 	.word	0x00000000
        /*0010*/ 	.short	0x0002
        /*0012*/ 	.short	0x0008
        /*0014*/ 	.byte	0x00, 0xf0, 0x41, 0x00


	//----- nvinfo : EIATTR_KPARAM_INFO
	.align		4
.L_1751:
        /*0018*/ 	.byte	0x04, 0x17
        /*001a*/ 	.short	(.L_1753 - .L_1752)
.L_1752:
        /*001c*/ 	.word	0x00000000
        /*0020*/ 	.short	0x0001
        /*0022*/ 	.short	0x0004
        /*0024*/ 	.byte	0x00, 0xf0, 0x05, 0x00


	//----- nvinfo : EIATTR_KPARAM_INFO
	.align		4
.L_1753:
        /*0028*/ 	.byte	0x04, 0x17
        /*002a*/ 	.short	(.L_1755 - .L_1754)
.L_1754:
        /*002c*/ 	.word	0x00000000
        /*0030*/ 	.short	0x0000
        /*0032*/ 	.short	0x0000
        /*0034*/ 	.byte	0x00, 0xf0, 0x11, 0x00


	//----- nvinfo : EIATTR_SPARSE_MMA_MASK
	.align		4
.L_1755:
        /*0038*/ 	.byte	0x03, 0x50
        /*003a*/ 	.short	0x0000


	//----- nvinfo : EIATTR_MAXREG_COUNT
	.align		4
        /*003c*/ 	.byte	0x03, 0x1b
        /*003e*/ 	.short	0x00ff


	//----- nvinfo : EIATTR_MERCURY_ISA_VERSION
	.align		4
        /*0040*/ 	.byte	0x03, 0x5f
        /*0042*/ 	.short	0x0101


	//----- nvinfo : EIATTR_VRC_CTA_INIT_COUNT
	.align		4
        /*0044*/ 	.byte	0x02, 0x4a
	.zero		1
	.zero		1


	//----- nvinfo : EIATTR_EXIT_INSTR_OFFSETS
	.align		4
        /*0048*/ 	.byte	0x04, 0x1c
        /*004a*/ 	.short	(.L_1757 - .L_1756)


	//   ....[0]....
.L_1756:
        /*004c*/ 	.word	0x000007e0


	//   ....[1]....
        /*0050*/ 	.word	0x00000840


	//   ....[2]....
        /*0054*/ 	.word	0x00000980


	//----- nvinfo : EIATTR_MAX_THREADS
	.align		4
.L_1757:
        /*0058*/ 	.byte	0x04, 0x05
        /*005a*/ 	.short	(.L_1759 - .L_1758)
.L_1758:
        /*005c*/ 	.word	0x00000080
        /*0060*/ 	.word	0x00000001
        /*0064*/ 	.word	0x00000001


	//----- nvinfo : EIATTR_CRS_STACK_SIZE
	.align		4
.L_1759:
        /*0068*/ 	.byte	0x04, 0x1e
        /*006a*/ 	.short	(.L_1761 - .L_1760)
.L_1760:
        /*006c*/ 	.word	0x00000000


	//----- nvinfo : EIATTR_CBANK_PARAM_SIZE
	.align		4
.L_1761:
        /*0070*/ 	.byte	0x03, 0x19
        /*0072*/ 	.short	0x0018


	//----- nvinfo : EIATTR_PARAM_CBANK
	.align		4
        /*0074*/ 	.byte	0x04, 0x0a
        /*0076*/ 	.short	(.L_1763 - .L_1762)
	.align		4
.L_1762:
        /*0078*/ 	.word	index@(.nv.constant0._ZN2at6native29vectorized_elementwise_kernelILi4EZZZNS0_17trunc_kernel_cudaERNS_18TensorIteratorBaseEENKUlvE_clEvENKUlvE0_clEvEUlfE_St5arrayIPcLm2EEEEviT0_T1_)
        /*007c*/ 	.short	0x0380
        /*007e*/ 	.short	0x0018


	//----- nvinfo : EIATTR_SW_WAR
	.align		4
.L_1763:
        /*0080*/ 	.byte	0x04, 0x36
        /*0082*/ 	.short	(.L_1765 - .L_1764)
.L_1764:
        /*0084*/ 	.word	0x00000008
.L_1765:


//--------------------- .nv.info._ZN2at6native29vectorized_elementwise_kernelILi8EZZZNS0_17trunc_kernel_cudaERNS_18TensorIteratorBaseEENKUlvE_clEvENKUlvE0_clEvEUlfE_St5arrayIPcLm2EEEEviT0_T1_ --------------------------
	.section	.nv.info._ZN2at6native29vectorized_elementwise_kernelILi8EZZZNS0_17trunc_kernel_cudaERNS_18TensorIteratorBaseEENKUlvE_clEvENKUlvE0_clEvEUlfE_St5arrayIPcLm2EEEEviT0_T1_,"",@"SHT_CUDA_INFO"
	.sectionflags	@""
	.align	4


	//----- nvinfo : EIATTR_CUDA_API_VERSION
	.align		4
        /*0000*/ 	.byte	0x04, 0x37
        /*0002*/ 	.short	(.L_1767 - .L_1766)
.L_1766:
        /*0004*/ 	.word	0x00000082


	//----- nvinfo : EIATTR_KPARAM_INFO
	.align		4
.L_1767:
        /*0008*/ 	.byte	0x04, 0x17
        /*000a*/ 	.short	(.L_1769 - .L_1768)
.L_1768:
        /*000c*/ 	.word	0x00000000
        /*0010*/ 	.short	0x0002
        /*0012*/ 	.short	0x0008
        /*0014*/ 	.byte	0x00, 0xf0, 0x41, 0x00


	//----- nvinfo : EIATTR_KPARAM_INFO
	.align		4
.L_1769:
        /*0018*/ 	.byte	0x04, 0x17
        /*001a*/ 	.short	(.L_1771 - .L_1770)
.L_1770:
        /*001c*/ 	.word	0x00000000
        /*0020*/ 	.short	0x0001
        /*0022*/ 	.short	0x0004
        /*0024*/ 	.byte	0x00, 0xf0, 0x05, 0x00


	//----- nvinfo : EIATTR_KPARAM_INFO
	.align		4
.L_1771:
        /*0028*/ 	.byte	0x04, 0x17
        /*002a*/ 	.short	(.L_1773 - .L_1772)
.L_1772:
        /*002c*/ 	.word	0x00000000
        /*0030*/ 	.short	0x0000
        /*0032*/ 	.short	0x0000
        /*0034*/ 	.byte	0x00, 0xf0, 0x11, 0x00


	//----- nvinfo : EIATTR_SPARSE_MMA_MASK
	.align		4
.L_1773:
        /*0038*/ 	.byte	0x03, 0x50
        /*003a*/ 	.short	0x0000


	//----- nvinfo : EIATTR_MAXREG_COUNT
	.align		4
        /*003c*/ 	.byte	0x03, 0x1b
        /*003e*/ 	.short	0x00ff


	//----- nvinfo : EIATTR_MERCURY_ISA_VERSION
	.align		4
        /*0040*/ 	.byte	0x03, 0x5f
        /*0042*/ 	.short	0x0101


	//----- nvinfo : EIATTR_VRC_CTA_INIT_COUNT
	.align		4
        /*0044*/ 	.byte	0x02, 0x4a
	.zero		1
	.zero		1


	//----- nvinfo : EIATTR_EXIT_INSTR_OFFSETS
	.align		4
        /*0048*/ 	.byte	0x04, 0x1c
        /*004a*/ 	.short	(.L_1775 - .L_1774)


	//   ....[0]....
.L_1774:
        /*004c*/ 	.word	0x00000010


	//----- nvinfo : EIATTR_MAX_THREADS
	.align		4
.L_1775:
        /*0050*/ 	.byte	0x04, 0x05
        /*0052*/ 	.short	(.L_1777 - .L_1776)
.L_1776:
        /*0054*/ 	.word	0x00000080
        /*0058*/ 	.word	0x00000001
        /*005c*/ 	.word	0x00000001


	//----- nvinfo : EIATTR_CBANK_PARAM_SIZE
	.align		4
.L_1777:
        /*0060*/ 	.byte	0x03, 0x19
        /*0062*/ 	.short	0x0018


	//----- nvinfo : EIATTR_PARAM_CBANK
	.align		4
        /*0064*/ 	.byte	0x04, 0x0a
        /*0066*/ 	.short	(.L_1779 - .L_1778)
	.align		4
.L_1778:
        /*0068*/ 	.word	index@(.nv.constant0._ZN2at6native29vectorized_elementwise_kernelILi8EZZZNS0_17trunc_kernel_cudaERNS_18TensorIteratorBaseEENKUlvE_clEvENKUlvE0_clEvEUlfE_St5arrayIPcLm2EEEEviT0_T1_)
        /*006c*/ 	.short	0x0380
        /*006e*/ 	.short	0x0018


	//----- nvinfo : EIATTR_SW_WAR
	.align		4
.L_1779:
        /*0070*/ 	.byte	0x04, 0x36
        /*0072*/ 	.short	(.L_1781 - .L_1780)
.L_1780:
        /*0074*/ 	.word	0x00000008
.L_1781:


//--------------------- .nv.info._ZN2at6native18elementwise_kernelILi128ELi4EZNS0_15gpu_kernel_implIZZZNS0_17trunc_kernel_cudaERNS_18TensorIteratorBaseEENKUlvE_clEvENKUlvE_clEvEUldE_EEvS4_RKT_EUliE_EEviT1_ --------------------------
	.section	.nv.info._ZN2at6native18elementwise_kernelILi128ELi4EZNS0_15gpu_kernel_implIZZZNS0_17trunc_kernel_cudaERNS_18TensorIteratorBaseEENKUlvE_clEvENKUlvE_clEvEUldE_EEvS4_RKT_EUliE_EEviT1_,"",@"SHT_CUDA_INFO"
	.sectionflags	@""
	.align	4


	//----- nvinfo : EIATTR_CUDA_API_VERSION
	.align		4
        /*0000*/ 	.byte	0x04, 0x37
        /*0002*/ 	.short	(.L_1783 - .L_1782)
.L_1782:
        /*0004*/ 	.word	0x00000082


	//----- nvinfo : EIATTR_KPARAM_INFO
	.align		4
.L_1783:
        /*0008*/ 	.byte	0x04, 0x17
        /*000a*/ 	.short	(.L_1785 - .L_1784)
.L_1784:
        /*000c*/ 	.word	0x00000000
        /*0010*/ 	.short	0x0001
        /*0012*/ 	.short	0x0008
        /*0014*/ 	.byte	0x00, 0xf0, 0x61, 0x08


	//----- nvinfo : EIATTR_KPARAM_INFO
	.align		4
.L_1785:
        /*0018*/ 	.byte	0x04, 0x17
        /*001a*/ 	.short	(.L_1787 - .L_1786)
.L_1786:
        /*001c*/ 	.word	0x00000000
        /*0020*/ 	.short	0x0000
        /*0022*/ 	.short	0x0000
        /*0024*/ 	.byte	0x00, 0xf0, 0x11, 0x00


	//----- nvinfo : EIATTR_SPARSE_MMA_MASK
	.align		4
.L_1787:
        /*0028*/ 	.byte	0x03, 0x50
        /*002a*/ 	.short	0x0000


	//----- nvinfo : EIATTR_MAXREG_COUNT
	.align		4
        /*002c*/ 	.byte	0x03, 0x1b
        /*002e*/ 	.short	0x0080


	//----- nvinfo : EIATTR_EXTERNS
	.align		4
        /*0030*/ 	.byte	0x04, 0x0f
        /*0032*/ 	.short	(.L_1789 - .L_1788)


	//   ....[0]....
	.align		4
.L_1788:
        /*0034*/ 	.word	index@(__assertfail)


	//----- nvinfo : EIATTR_MERCURY_ISA_VERSION
	.align		4
.L_1789:
        /*0038*/ 	.byte	0x03, 0x5f
        /*003a*/ 	.short	0x0101


	//----- nvinfo : EIATTR_VRC_CTA_INIT_COUNT
	.align		4
        /*003c*/ 	.byte	0x02, 0x4a
	.zero		1
	.zero		1


	//----- nvinfo : EIATTR_SYSCALL_OFFSETS
	.align		4
        /*0040*/ 	.byte	0x04, 0x46
        /*0042*/ 	.short	(.L_1791 - .L_1790)


	//   ....[0]....
.L_1790:
        /*0044*/ 	.word	0x00002180


	//   ....[1]....
        /*0048*/ 	.word	0x00003450


	//   ....[2]....
        /*004c*/ 	.word	0x000057e0


	//   ....[3]....
        /*0050*/ 	.word	0x000067b0


	//   ....[4]....
        /*0054*/ 	.word	0x00008d70


	//   ....[5]....
        /*0058*/ 	.word	0x00009d40


	//   ....[6]....
        /*005c*/ 	.word	0x0000c310


	//   ....[7]....
        /*0060*/ 	.word	0x0000d2b0


	//----- nvinfo : EIATTR_EXIT_INSTR_OFFSETS
	.align		4
.L_1791:
        /*0064*/ 	.byte	0x04, 0x1c
        /*0066*/ 	.short	(.L_1793 - .L_1792)


	//   ....[0]....
.L_1792:
        /*0068*/ 	.word	0x0000a1a0


	//   ....[1]....
        /*006c*/ 	.word	0x0000c480


	//   ....[2]....
        /*0070*/ 	.word	0x0000c4c0


	//   ....[3]....
        /*0074*/ 	.word	0x0000c550


	//   ....[4]....
        /*0078*/ 	.word	0x0000c580


	//   ....[5]....
        /*007c*/ 	.word	0x0000c5b0


	//   ....[6]....
        /*0080*/ 	.word	0x0000c6c0


	//   ....[7]....
        /*0084*/ 	.word	0x0000c780


	//   ....[8]....
        /*0088*/ 	.word	0x0000c8a0


	//   ....[9]....
        /*008c*/ 	.word	0x0000c970


	//   ....[10]....
        /*0090*/ 	.word	0x0000c990


	//   ....[11]....
        /*0094*/ 	.word	0x0000ca60


	//   ....[12]....
        /*0098*/ 	.word	0x0000cc50


	//   ....[13]....
        /*009c*/ 	.word	0x0000ce40


	//   ....[14]....
        /*00a0*/ 	.word	0x0000d020


	//   ....[15]....
        /*00a4*/ 	.word	0x0000d050


	//   ....[16]....
        /*00a8*/ 	.word	0x0000d080


	//   ....[17]....
        /*00ac*/ 	.word	0x0000d120


	//   ....[18]....
        /*00b0*/ 	.word	0x0000d150


	//   ....[19]....
        /*00b4*/ 	.word	0x0000d2c0


	//   ....[20]....
        /*00b8*/ 	.word	0x0000d450


	//   ....[21]....
        /*00bc*/ 	.word	0x0000d610


	//   ....[22]....
        /*00c0*/ 	.word	0x0000d6d0


	//----- nvinfo : EIATTR_MAX_THREADS
	.align		4
.L_1793:
        /*00c4*/ 	.byte	0x04, 0x05
        /*00c6*/ 	.short	(.L_1795 - .L_1794)
.L_1794:
        /*00c8*/ 	.word	0x00000080
        /*00cc*/ 	.word	0x00000001
        /*00d0*/ 	.word	0x00000001


	//----- nvinfo : EIATTR_CRS_STACK_SIZE
	.align		4
.L_1795:
        /*00d4*/ 	.byte	0x04, 0x1e
        /*00d6*/ 	.short	(.L_1797 - .L_1796)
.L_1796:
        /*00d8*/ 	.word	0x00000000


	//----- nvinfo : EIATTR_CBANK_PARAM_SIZE
	.align		4
.L_1797:
        /*00dc*/ 	.byte	0x03, 0x19
        /*00de*/ 	.short	0x0220


	//----- nvinfo : EIATTR_PARAM_CBANK
	.align		4
        /*00e0*/ 	.byte	0x04, 0x0a
        /*00e2*/ 	.short	(.L_1799 - .L_1798)
	.align		4
.L_1798:
        /*00e4*/ 	.word	index@(.nv.constant0._ZN2at6native18elementwise_kernelILi128ELi4EZNS0_15gpu_kernel_implIZZZNS0_17trunc_kernel_cudaERNS_18TensorIteratorBaseEENKUlvE_clEvENKUlvE_clEvEUldE_EEvS4_RKT_EUliE_EEviT1_)
        /*00e8*/ 	.short	0x0380
        /*00ea*/ 	.short	0x0220


	//----- nvinfo : EIATTR_SW_WAR
	.align		4
.L_1799:
        /*00ec*/ 	.byte	0x04, 0x36
        /*00ee*/ 	.short	(.L_1801 - .L_1800)
.L_1800:
        /*00f0*/ 	.word	0x00000008
.L_1801:


//--------------------- .nv.info._ZN2at6native27unrolled_elementwise_kernelIZZZNS0_17trunc_kernel_cudaERNS_18TensorIteratorBaseEENKUlvE_clEvENKUlvE_clEvEUldE_St5arrayIPcLm2EELi4E23TrivialOffsetCalculatorILi1EjESB_NS0_6memory12LoadWithCastILi1EEENSC_13StoreWithCastILi1EEEEEviT_T0_T2_T3_T4_T5_ --------------------------
	.section	.nv.info._ZN2at6native27unrolled_elementwise_kernelIZZZNS0_17trunc_kernel_cudaERNS_18TensorIteratorBaseEENKUlvE_clEvENKUlvE_clEvEUldE_St5arrayIPcLm2EELi4E23TrivialOffsetCalculatorILi1EjESB_NS0_6memory12LoadWithCastILi1EEENSC_13StoreWithCastILi1EEEEEviT_T0_T2_T3_T4_T5_,"",@"SHT_CUDA_INFO"
	.sectionflags	@""
	.align	4


	//----- nvinfo : EIATTR_CUDA_API_VERSION
	.align		4
        /*0000*/ 	.byte	0x04, 0x37
        /*0002*/ 	.short	(.L_1803 - .L_1802)
.L_1802:
        /*0004*/ 	.word	0x00000082


	//----- nvinfo : EIATTR_KPARAM_INFO
	.align		4
.L_1803:
        /*0008*/ 	.byte	0x04, 0x17
        /*000a*/ 	.short	(.L_1805 - .L_1804)
.L_1804:
        /*000c*/ 	.word	0x00000000
        /*0010*/ 	.short	0x0006
        /*0012*/ 	.short	0x0024
        /*0014*/ 	.byte	0x00, 0xf0, 0x21, 0x00


	//----- nvinfo : EIATTR_KPARAM_INFO
	.align		4
.L_1805:
        /*0018*/ 	.byte	0x04, 0x17
        /*001a*/ 	.short	(.L_1807 - .L_1806)
.L_1806:
        /*001c*/ 	.word	0x00000000
        /*0020*/ 	.short	0x0005
        /*0022*/ 	.short	0x001c
        /*0024*/ 	.byte	0x00, 0xf0, 0x21, 0x00


	//----- nvinfo : EIATTR_KPARAM_INFO
	.align		4
.L_1807:
        /*0028*/ 	.byte	0x04, 0x17
        /*002a*/ 	.short	(.L_1809 - .L_1808)
.L_1808:
        /*002c*/ 	.word	0x00000000
        /*0030*/ 	.short	0x0004
        /*0032*/ 	.short	0x0019
        /*0034*/ 	.byte	0x00, 0xf0, 0x05, 0x00


	//----- nvinfo : EIATTR_KPARAM_INFO
	.align		4
.L_1809:
        /*0038*/ 	.byte	0x04, 0x17
        /*003a*/ 	.short	(.L_1811 - .L_1810)
.L_1810:
        /*003c*/ 	.word	0x00000000
        /*0040*/ 	.short	0x0003
        /*0042*/ 	.short	0x0018
        /*0044*/ 	.byte	0x00, 0xf0, 0x05, 0x00


	//----- nvinfo : EIATTR_KPARAM_INFO
	.align		4
.L_1811:
        /*0048*/ 	.byte	0x04, 0x17
        /*004a*/ 	.short	(.L_1813 - .L_1812)
.L_1812:
        /*004c*/ 	.word	0x00000000
        /*0050*/ 	.short	0x0002
        /*0052*/ 	.short	0x0008
        /*0054*/ 	.byte	0x00, 0xf0, 0x41, 0x00


	//----- nvinfo : EIATTR_KPARAM_INFO
	.align		4
.L_1813:
        /*0058*/ 	.byte	0x04, 0x17
        /*005a*/ 	.short	(.L_1815 - .L_1814)
.L_1814:
        /*005c*/ 	.word	0x00000000
        /*0060*/ 	.short	0x0001
        /*0062*/ 	.short	0x0004
        /*0064*/ 	.byte	0x00, 0xf0, 0x05, 0x00


	//----- nvinfo : EIATTR_KPARAM_INFO
	.align		4
.L_1815:
        /*0068*/ 	.byte	0x04, 0x17
        /*006a*/ 	.short	(.L_1817 - .L_1816)
.L_1816:
        /*006c*/ 	.word	0x00000000
        /*0070*/ 	.short	0x0000
        /*0072*/ 	.short	0x0000
        /*0074*/ 	.byte	0x00, 0xf0, 0x11, 0x00


	//----- nvinfo : EIATTR_SPARSE_MMA_MASK
	.align		4
.L_1817:
        /*0078*/ 	.byte	0x03, 0x50
        /*007a*/ 	.short	0x0000


	//----- nvinfo : EIATTR_MAXREG_COUNT
	.align		4
        /*007c*/ 	.byte	0x03, 0x1b
        /*007e*/ 	.short	0x00ff


	//----- nvinfo : EIATTR_EXTERNS
	.align		4
        /*0080*/ 	.byte	0x04, 0x0f
        /*0082*/ 	.short	(.L_1819 - .L_1818)


	//   ....[0]....
	.align		4
.L_1818:
        /*0084*/ 	.word	index@(__assertfail)


	//----- nvinfo : EIATTR_MERCURY_ISA_VERSION
	.align		4
.L_1819:
        /*0088*/ 	.byte	0x03, 0x5f
        /*008a*/ 	.short	0x0101


	//----- nvinfo : EIATTR_VRC_CTA_INIT_COUNT
	.align		4
        /*008c*/ 	.byte	0x02, 0x4a
	.zero		1
	.zero		1


	//----- nvinfo : EIATTR_SYSCALL_OFFSETS
	.align		4
        /*0090*/ 	.byte	0x04, 0x46
        /*0092*/ 	.short	(.L_1821 - .L_1820)


	//   ....[0]....
.L_1820:
        /*0094*/ 	.word	0x00000e90


	//   ....[1]....
        /*0098*/ 	.word	0x00001ed0


	//   ....[2]....
        /*009c*/ 	.word	0x00002e50


	//   ....[3]....
        /*00a0*/ 	.word	0x00003da0


	//   ....[4]....
        /*00a4*/ 	.word	0x00005070


	//   ....[5]....
        /*00a8*/ 	.word	0x00006200


	//   ....[6]....
        /*00ac*/ 	.word	0x000075e0


	//   ....[7]....
        /*00b0*/ 	.word	0x000089b0


	//----- nvinfo : EIATTR_EXIT_INSTR_OFFSETS
	.align		4
.L_1821:
        /*00b4*/ 	.byte	0x04, 0x1c
        /*00b6*/ 	.short	(.L_1823 - .L_1822)


	//   ....[0]....
.L_1822:
        /*00b8*/ 	.word	0x00007a30


	//   ....[1]....
        /*00bc*/ 	.word	0x00007b80


	//   ....[2]....
        /*00c0*/ 	.word	0x00007bc0


	//   ....[3]....
        /*00c4*/ 	.word	0x00007c50


	//   ....[4]....
        /*00c8*/ 	.word	0x00007c80


	//   ....[5]....
        /*00cc*/ 	.word	0x00007cb0


	//   ....[6]....
        /*00d0*/ 	.word	0x00007dc0


	//   ....[7]....
        /*00d4*/ 	.word	0x00007e80


	//   ....[8]....
        /*00d8*/ 	.word	0x00007fa0


	//   ....[9]....
        /*00dc*/ 	.word	0x00008070


	//   ....[10]....
        /*00e0*/ 	.word	0x00008090


	//   ....[11]....
        /*00e4*/ 	.word	0x00008160


	//   ....[12]....
        /*00e8*/ 	.word	0x00008350


	//   ....[13]....
        /*00ec*/ 	.word	0x00008540


	//   ....[14]....
        /*00f0*/ 	.word	0x00008720


	//   ....[15]....
        /*00f4*/ 	.word	0x00008750


	//   ....[16]....
        /*00f8*/ 	.word	0x00008780


	//   ....[17]....
        /*00fc*/ 	.word	0x00008820


	//   ....[18]....
        /*0100*/ 	.word	0x00008850


	//   ....[19]....
        /*0104*/ 	.word	0x000089c0


	//   ....[20]....
        /*0108*/ 	.word	0x00008b50


	//   ....[21]....
        /*010c*/ 	.word	0x00008d10


	//   ....[22]....
        /*0110*/ 	.word	0x00008dd0


	//----- nvinfo : EIATTR_MAX_THREADS
	.align		4
.L_1823:
        /*0114*/ 	.byte	0x04, 0x05
        /*0116*/ 	.short	(.L_1825 - .L_1824)
.L_1824:
        /*0118*/ 	.word	0x00000080
        /*011c*/ 	.word	0x00000001
        /*0120*/ 	.word	0x00000001


	//----- nvinfo : EIATTR_CRS_STACK_SIZE
	.align		4
.L_1825:
        /*0124*/ 	.byte	0x04, 0x1e
        /*0126*/ 	.short	(.L_1827 - .L_1826)
.L_1826:
        /*0128*/ 	.word	0x00000000


	//----- nvinfo : EIATTR_CBANK_PARAM_SIZE
	.align		4
.L_1827:
        /*012c*/ 	.byte	0x03, 0x19
        /*012e*/ 	.short	0x002c


	//----- nvinfo : EIATTR_PARAM_CBANK
	.align		4
        /*0130*/ 	.byte	0x04, 0x0a
        /*0132*/ 	.short	(.L_1829 - .L_1828)
	.align		4
.L_1828:
        /*0134*/ 	.word	index@(.nv.constant0._ZN2at6native27unrolled_elementwise_kernelIZZZNS0_17trunc_kernel_cudaERNS_18TensorIteratorBaseEENKUlvE_clEvENKUlvE_clEvEUldE_St5arrayIPcLm2EELi4E23TrivialOffsetCalculatorILi1EjESB_NS0_6memory12LoadWithCastILi1EEENSC_13StoreWithCastILi1EEEEEviT_T0_T2_T3_T4_T5_)
        /*0138*/ 	.short	0x0380
        /*013a*/ 	.short	0x002c


	//----- nvinfo : EIATTR_SW_WAR
	.align		4
.L_1829:
        /*013c*/ 	.byte	0x04, 0x36
        /*013e*/ 	.short	(.L_1831 - .L_1830)
.L_1830:
        /*0140*/ 	.word	0x00000008
.L_1831:


//--------------------- .nv.info._ZN2at6native18elementwise_kernelILi128ELi2EZNS0_22gpu_kernel_impl_nocastIZZZNS0_17trunc_kernel_cudaERNS_18TensorIteratorBaseEENKUlvE_clEvENKUlvE_clEvEUldE_EEvS4_RKT_EUliE_EEviT1_ --------------------------
	.section	.nv.info._ZN2at6native18elementwise_kernelILi128ELi2EZNS0_22gpu_kernel_impl_nocastIZZZNS0_17trunc_kernel_cudaERNS_18TensorIteratorBaseEENKUlvE_clEvENKUlvE_clEvEUldE_EEvS4_RKT_EUliE_EEviT1_,"",@"SHT_CUDA_INFO"
	.sectionflags	@""
	.align	4


	//----- nvinfo : EIATTR_CUDA_API_VERSION
	.align		4
        /*0000*/ 	.byte	0x04, 0x37
        /*0002*/ 	.short	(.L_1833 - .L_1832)
.L_1832:
        /*0004*/ 	.word	0x00000082


	//----- nvinfo : EIATTR_KPARAM_INFO
	.align		4
.L_1833:
        /*0008*/ 	.byte	0x04, 0x17
        /*000a*/ 	.short	(.L_1835 - .L_1834)
.L_1834:
        /*000c*/ 	.word	0x00000000
        /*0010*/ 	.short	0x0001
        /*0012*/ 	.short	0x0008
        /*0014*/ 	.byte	0x00, 0xf0, 0x61, 0x08


	//----- nvinfo : EIATTR_KPARAM_INFO
	.align		4
.L_1835:
        /*0018*/ 	.byte	0x04, 0x17
        /*001a*/ 	.short	(.L_1837 - .L_1836)
.L_1836:
        /*001c*/ 	.word	0x00000000
        /*0020*/ 	.short	0x0000
        /*0022*/ 	.short	0x0000
        /*0024*/ 	.byte	0x00, 0xf0, 0x11, 0x00


	//----- nvinfo : EIATTR_SPARSE_MMA_MASK
	.align		4
.L_1837:
        /*0028*/ 	.byte	0x03, 0x50
        /*002a*/ 	.short	0x0000


	//----- nvinfo : EIATTR_MAXREG_COUNT
	.align		4
        /*002c*/ 	.byte	0x03, 0x1b
        /*002e*/ 	.short	0x0080


	//----- nvinfo : EIATTR_MERCURY_ISA_VERSION
	.align		4
        /*0030*/ 	.byte	0x03, 0x5f
        /*0032*/ 	.short	0x0101


	//----- nvinfo : EIATTR_VRC_CTA_INIT_COUNT
	.align		4
        /*0034*/ 	.byte	0x02, 0x4a
	.zero		1
	.zero		1


	//----- nvinfo : EIATTR_EXIT_INSTR_OFFSETS
	.align		4
        /*0038*/ 	.byte	0x04, 0x1c
        /*003a*/ 	.short	(.L_1839 - .L_1838)


	//   ....[0]....
.L_1838:
        /*003c*/ 	.word	0x00000150


	//   ....[1]....
        /*0040*/ 	.word	0x000001b0


	//   ....[2]....
        /*0044*/ 	.word	0x00001580


	//   ....[3]....
        /*0048*/ 	.word	0x000028b0


	//----- nvinfo : EIATTR_MAX_THREADS
	.align		4
.L_1839:
        /*004c*/ 	.byte	0x04, 0x05
        /*004e*/ 	.short	(.L_1841 - .L_1840)
.L_1840:
        /*0050*/ 	.word	0x00000080
        /*0054*/ 	.word	0x00000001
        /*0058*/ 	.word	0x00000001


	//----- nvinfo : EIATTR_CRS_STACK_SIZE
	.align		4
.L_1841:
        /*005c*/ 	.byte	0x04, 0x1e
        /*005e*/ 	.short	(.L_1843 - .L_1842)
.L_1842:
        /*0060*/ 	.word	0x00000000


	//----- nvinfo : EIATTR_CBANK_PARAM_SIZE
	.align		4
.L_1843:
        /*0064*/ 	.byte	0x03, 0x19
        /*0066*/ 	.short	0x0220


	//----- nvinfo : EIATTR_PARAM_CBANK
	.align		4
        /*0068*/ 	.byte	0x04, 0x0a
        /*006a*/ 	.short	(.L_1845 - .L_1844)
	.align		4
.L_1844:
        /*006c*/ 	.word	index@(.nv.constant0._ZN2at6native18elementwise_kernelILi128ELi2EZNS0_22gpu_kernel_impl_nocastIZZZNS0_17trunc_kernel_cudaERNS_18TensorIteratorBaseEENKUlvE_clEvENKUlvE_clEvEUldE_EEvS4_RKT_EUliE_EEviT1_)
        /*0070*/ 	.short	0x0380
        /*0072*/ 	.short	0x0220


	//----- nvinfo : EIATTR_SW_WAR
	.align		4
.L_1845:
        /*0074*/ 	.byte	0x04, 0x36
        /*0076*/ 	.short	(.L_1847 - .L_1846)
.L_1846:
        /*0078*/ 	.word	0x00000008
.L_1847:


//--------------------- .nv.info._ZN2at6native27unrolled_elementwise_kernelIZZZNS0_17trunc_kernel_cudaERNS_18TensorIteratorBaseEENKUlvE_clEvENKUlvE_clEvEUldE_St5arrayIPcLm2EELi4E23TrivialOffsetCalculatorILi1EjESB_NS0_6memory15LoadWithoutCastENSC_16StoreWithoutCastEEEviT_T0_T2_T3_T4_T5_ --------------------------
	.section	.nv.info._ZN2at6native27unrolled_elementwise_kernelIZZZNS0_17trunc_kernel_cudaERNS_18TensorIteratorBaseEENKUlvE_clEvENKUlvE_clEvEUldE_St5arrayIPcLm2EELi4E23TrivialOffsetCalculatorILi1EjESB_NS0_6memory15LoadWithoutCastENSC_16StoreWithoutCastEEEviT_T0_T2_T3_T4_T5_,"",@"SHT_CUDA_INFO"
	.sectionflags	@""
	.align	4


	//----- nvinfo : EIATTR_CUDA_API_VERSION
	.align		4
        /*0000*/ 	.byte	0x04, 0x37
        /*0002*/ 	.short	(.L_1849 - .L_1848)
.L_1848:
        /*0004*/ 	.word	0x00000082


	//----- nvinfo : EIATTR_KPARAM_INFO
	.align		4
.L_1849:
        /*0008*/ 	.byte	0x04, 0x17
        /*000a*/ 	.short	(.L_1851 - .L_1850)
.L_1850:
        /*000c*/ 	.word	0x00000000
        /*0010*/ 	.short	0x0006
        /*0012*/ 	.short	0x001b
        /*0014*/ 	.byte	0x00, 0xf0, 0x05, 0x00


	//----- nvinfo : EIATTR_KPARAM_INFO
	.align		4
.L_1851:
        /*0018*/ 	.byte	0x04, 0x17
        /*001a*/ 	.short	(.L_1853 - .L_1852)
.L_1852:
        /*001c*/ 	.word	0x00000000
        /*0020*/ 	.short	0x0005
        /*0022*/ 	.short	0x001a
        /*0024*/ 	.byte	0x00, 0xf0, 0x05, 0x00


	//----- nvinfo : EIATTR_KPARAM_INFO
	.align		4
.L_1853:
        /*0028*/ 	.byte	0x04, 0x17
        /*002a*/ 	.short	(.L_1855 - .L_1854)
.L_1854:
        /*002c*/ 	.word	0x00000000
        /*0030*/ 	.short	0x0004
        /*0032*/ 	.short	0x0019
        /*0034*/ 	.byte	0x00, 0xf0, 0x05, 0x00


	//----- nvinfo : EIATTR_KPARAM_INFO
	.align		4
.L_1855:
        /*0038*/ 	.byte	0x04, 0x17
        /*003a*/ 	.short	(.L_1857 - .L_1856)
.L_1856:
        /*003c*/ 	.word	0x00000000
        /*0040*/ 	.short	0x0003
        /*0042*/ 	.short	0x0018
        /*0044*/ 	.byte	0x00, 0xf0, 0x05, 0x00


	//----- nvinfo : EIATTR_KPARAM_INFO
	.align		4
.L_1857:
        /*0048*/ 	.byte	0x04, 0x17
        /*004a*/ 	.short	(.L_1859 - .L_1858)
.L_1858:
        /*004c*/ 	.word	0x00000000
        /*0050*/ 	.short	0x0002
        /*0052*/ 	.short	0x0008
        /*0054*/ 	.byte	0x00, 0xf0, 0x41, 0x00


	//----- nvinfo : EIATTR_KPARAM_INFO
	.align		4
.L_1859:
        /*0058*/ 	.byte	0x04, 0x17
        /*005a*/ 	.short	(.L_1861 - .L_1860)
.L_1860:
        /*005c*/ 	.word	0x00000000
        /*0060*/ 	.short	0x0001
        /*0062*/ 	.short	0x0004
        /*0064*/ 	.byte	0x00, 0xf0, 0x05, 0x00


	//----- nvinfo : EIATTR_KPARAM_INFO
	.align		4
.L_1861:
        /*0068*/ 	.byte	0x04, 0x17
        /*006a*/ 	.short	(.L_1863 - .L_1862)
.L_1862:
        /*006c*/ 	.word	0x00000000
        /*0070*/ 	.short	0x0000
        /*0072*/ 	.short	0x0000
        /*0074*/ 	.byte	0x00, 0xf0, 0x11, 0x00


	//----- nvinfo : EIATTR_SPARSE_MMA_MASK
	.align		4
.L_1863:
        /*0078*/ 	.byte	0x03, 0x50
        /*007a*/ 	.short	0x0000


	//----- nvinfo : EIATTR_MAXREG_COUNT
	.align		4
        /*007c*/ 	.byte	0x03, 0x1b
        /*007e*/ 	.short	0x00ff


	//----- nvinfo : EIATTR_MERCURY_ISA_VERSION
	.align		4
        /*0080*/ 	.byte	0x03, 0x5f
        /*0082*/ 	.short	0x0101


	//----- nvinfo : EIATTR_VRC_CTA_INIT_COUNT
	.align		4
        /*0084*/ 	.byte	0x02, 0x4a
	.zero		1
	.zero		1


	//----- nvinfo : EIATTR_EXIT_INSTR_OFFSETS
	.align		4
        /*0088*/ 	.byte	0x04, 0x1c
        /*008a*/ 	.short	(.L_1865 - .L_1864)


	//   ....[0]....
.L_1864:
        /*008c*/ 	.word	0x00000400


	//   ....[1]....
        /*0090*/ 	.word	0x00000460


	//----- nvinfo : EIATTR_MAX_THREADS
	.align		4
.L_1865:
        /*0094*/ 	.byte	0x04, 0x05
        /*0096*/ 	.short	(.L_1867 - .L_1866)
.L_1866:
        /*0098*/ 	.word	0x00000080
        /*009c*/ 	.word	0x00000001
        /*00a0*/ 	.word	0x00000001


	//----- nvinfo : EIATTR_CRS_STACK_SIZE
	.align		4
.L_1867:
        /*00a4*/ 	.byte	0x04, 0x1e
        /*00a6*/ 	.short	(.L_1869 - .L_1868)
.L_1868:
        /*00a8*/ 	.word	0x00000000


	//----- nvinfo : EIATTR_CBANK_PARAM_SIZE
	.align		4
.L_1869:
        /*00ac*/ 	.byte	0x03, 0x19
        /*00ae*/ 	.short	0x001c


	//----- nvinfo : EIATTR_PARAM_CBANK
	.align		4
        /*00b0*/ 	.byte	0x04, 0x0a
        /*00b2*/ 	.short	(.L_1871 - .L_1870)
	.align		4
.L_1870:
        /*00b4*/ 	.word	index@(.nv.constant0._ZN2at6native27unrolled_elementwise_kernelIZZZNS0_17trunc_kernel_cudaERNS_18TensorIteratorBaseEENKUlvE_clEvENKUlvE_clEvEUldE_St5arrayIPcLm2EELi4E23TrivialOffsetCalculatorILi1EjESB_NS0_6memory15LoadWithoutCastENSC_16StoreWithoutCastEEEviT_T0_T2_T3_T4_T5_)
        /*00b8*/ 	.short	0x0380
        /*00ba*/ 	.short	0x001c


	//----- nvinfo : EIATTR_SW_WAR
	.align		4
.L_1871:
        /*00bc*/ 	.byte	0x04, 0x36
        /*00be*/ 	.short	(.L_1873 - .L_1872)
.L_1872:
        /*00c0*/ 	.word	0x00000008
.L_1873:


//--------------------- .nv.info._ZN2at6native29vectorized_elementwise_kernelILi2EZZZNS0_17trunc_kernel_cudaERNS_18TensorIteratorBaseEENKUlvE_clEvENKUlvE_clEvEUldE_St5arrayIPcLm2EEEEviT0_T1_ --------------------------
	.section	.nv.info._ZN2at6native29vectorized_elementwise_kernelILi2EZZZNS0_17trunc_kernel_cudaERNS_18TensorIteratorBaseEENKUlvE_clEvENKUlvE_clEvEUldE_St5arrayIPcLm2EEEEviT0_T1_,"",@"SHT_CUDA_INFO"
	.sectionflags	@""
	.align	4


	//----- nvinfo : EIATTR_CUDA_API_VERSION
	.align		4
        /*0000*/ 	.byte	0x04, 0x37
        /*0002*/ 	.short	(.L_1875 - .L_1874)
.L_1874:
        /*0004*/ 	.word	0x00000082


	//----- nvinfo : EIATTR_KPARAM_INFO
	.align		4
.L_1875:
        /*0008*/ 	.byte	0x04, 0x17
        /*000a*/ 	.short	(.L_1877 - .L_1876)
.L_1876:
        /*000c*/ 	.word	0x00000000
        /*0010*/ 	.short	0x0002
        /*0012*/ 	.short	0x0008
        /*0014*/ 	.byte	0x00, 0xf0, 0x41, 0x00


	//----- nvinfo : EIATTR_KPARAM_INFO
	.align		4
.L_1877:
        /*0018*/ 	.byte	0x04, 0x17
        /*001a*/ 	.short	(.L_1879 - .L_1878)
.L_1878:
        /*001c*/ 	.word	0x00000000
        /*0020*/ 	.short	0x0001
        /*0022*/ 	.short	0x0004
        /*0024*/ 	.byte	0x00, 0xf0, 0x05, 0x00


	//----- nvinfo : EIATTR_KPARAM_INFO
	.align		4
.L_1879:
        /*0028*/ 	.byte	0x04, 0x17
        /*002a*/ 	.short	(.L_1881 - .L_1880)
.L_1880:
        /*002c*/ 	.word	0x00000000
        /*0030*/ 	.short	0x0000
        /*0032*/ 	.short	0x0000
        /*0034*/ 	.byte	0x00, 0xf0, 0x11, 0x00


	//----- nvinfo : EIATTR_SPARSE_MMA_MASK
	.align		4
.L_1881:
        /*0038*/ 	.byte	0x03, 0x50
        /*003a*/ 	.short	0x0000


	//----- nvinfo : EIATTR_MAXREG_COUNT
	.align		4
        /*003c*/ 	.byte	0x03, 0x1b
        /*003e*/ 	.short	0x00ff


	//----- nvinfo : EIATTR_MERCURY_ISA_VERSION
	.align		4
        /*0040*/ 	.byte	0x03, 0x5f
        /*0042*/ 	.short	0x0101


	//----- nvinfo : EIATTR_VRC_CTA_INIT_COUNT
	.align		4
        /*0044*/ 	.byte	0x02, 0x4a
	.zero		1
	.zero		1


	//----- nvinfo : EIATTR_EXIT_INSTR_OFFSETS
	.align		4
        /*0048*/ 	.byte	0x04, 0x1c
        /*004a*/ 	.short	(.L_1883 - .L_1882)


	//   ....[0]....
.L_1882:
        /*004c*/ 	.word	0x000007f0


	//   ....[1]....
        /*0050*/ 	.word	0x00000850


	//   ....[2]....
        /*0054*/ 	.word	0x00000b90


	//----- nvinfo : EIATTR_MAX_THREADS
	.align		4
.L_1883:
        /*0058*/ 	.byte	0x04, 0x05
        /*005a*/ 	.short	(.L_1885 - .L_1884)
.L_1884:
        /*005c*/ 	.word	0x00000080
        /*0060*/ 	.word	0x00000001
        /*0064*/ 	.word	0x00000001


	//----- nvinfo : EIATTR_CRS_STACK_SIZE
	.align		4
.L_1885:
        /*0068*/ 	.byte	0x04, 0x1e
        /*006a*/ 	.short	(.L_1887 - .L_1886)
.L_1886:
        /*006c*/ 	.word	0x00000000


	//----- nvinfo : EIATTR_CBANK_PARAM_SIZE
	.align		4
.L_1887:
        /*0070*/ 	.byte	0x03, 0x19
        /*0072*/ 	.short	0x0018


	//----- nvinfo : EIATTR_PARAM_CBANK
	.align		4
        /*0074*/ 	.byte	0x04, 0x0a
        /*0076*/ 	.short	(.L_1889 - .L_1888)
	.align		4
.L_1888:
        /*0078*/ 	.word	index@(.nv.constant0._ZN2at6native29vectorized_elementwise_kernelILi2EZZZNS0_17trunc_kernel_cudaERNS_18TensorIteratorBaseEENKUlvE_clEvENKUlvE_clEvEUldE_St5arrayIPcLm2EEEEviT0_T1_)
        /*007c*/ 	.short	0x0380
        /*007e*/ 	.short	0x0018


	//----- nvinfo : EIATTR_SW_WAR
	.align		4
.L_1889:
        /*0080*/ 	.byte	0x04, 0x36
        /*0082*/ 	.short	(.L_1891 - .L_1890)
.L_1890:
        /*0084*/ 	.word	0x00000008
.L_1891:


//--------------------- .nv.info._ZN2at6native29vectorized_elementwise_kernelILi4EZZZNS0_17trunc_kernel_cudaERNS_18TensorIteratorBaseEENKUlvE_clEvENKUlvE_clEvEUldE_St5arrayIPcLm2EEEEviT0_T1_ --------------------------
	.section	.nv.info._ZN2at6native29vectorized_elementwise_kernelILi4EZZZNS0_17trunc_kernel_cudaERNS_18TensorIteratorBaseEENKUlvE_clEvENKUlvE_clEvEUldE_St5arrayIPcLm2EEEEviT0_T1_,"",@"SHT_CUDA_INFO"
	.sectionflags	@""
	.align	4


	//----- nvinfo : EIATTR_CUDA_API_VERSION
	.align		4
        /*0000*/ 	.byte	0x04, 0x37
        /*0002*/ 	.short	(.L_1893 - .L_1892)
.L_1892:
        /*0004*/ 	.word	0x00000082


	//----- nvinfo : EIATTR_KPARAM_INFO
	.align		4
.L_1893:
        /*0008*/ 	.byte	0x04, 0x17
        /*000a*/ 	.short	(.L_1895 - .L_1894)
.L_1894:
        /*000c*/ 	.word	0x00000000
        /*0010*/ 	.short	0x0002
        /*0012*/ 	.short	0x0008
        /*0014*/ 	.byte	0x00, 0xf0, 0x41, 0x00


	//----- nvinfo : EIATTR_KPARAM_INFO
	.align		4
.L_1895:
        /*0018*/ 	.byte	0x04, 0x17
        /*001a*/ 	.short	(.L_1897 - .L_1896)
.L_1896:
        /*001c*/ 	.word	0x00000000
        /*0020*/ 	.short	0x0001
        /*0022*/ 	.short	0x0004
        /*0024*/ 	.byte	0x00, 0xf0, 0x05, 0x00


	//----- nvinfo : EIATTR_KPARAM_INFO
	.align		4
.L_1897:
        /*0028*/ 	.byte	0x04, 0x17
        /*002a*/ 	.short	(.L_1899 - .L_1898)
.L_1898:
        /*002c*/ 	.word	0x00000000
        /*0030*/ 	.short	0x0000
        /*0032*/ 	.short	0x0000
        /*0034*/ 	.byte	0x00, 0xf0, 0x11, 0x00


	//----- nvinfo : EIATTR_SPARSE_MMA_MASK
	.align		4
.L_1899:
        /*0038*/ 	.byte	0x03, 0x50
        /*003a*/ 	.short	0x0000


	//----- nvinfo : EIATTR_MAXREG_COUNT
	.align		4
        /*003c*/ 	.byte	0x03, 0x1b
        /*003e*/ 	.short	0x00ff


	//----- nvinfo : EIATTR_MERCURY_ISA_VERSION
	.align		4
        /*0040*/ 	.byte	0x03, 0x5f
        /*0042*/ 	.short	0x0101


	//----- nvinfo : EIATTR_VRC_CTA_INIT_COUNT
	.align		4
        /*0044*/ 	.byte	0x02, 0x4a
	.zero		1
	.zero		1


	//----- nvinfo : EIATTR_EXIT_INSTR_OFFSETS
	.align		4
        /*0048*/ 	.byte	0x04, 0x1c
        /*004a*/ 	.short	(.L_1901 - .L_1900)


	//   ....[0]....
.L_1900:
        /*004c*/ 	.word	0x000007f0


	//   ....[1]....
        /*0050*/ 	.word	0x00000850


	//   ....[2]....
        /*0054*/ 	.word	0x00000b50


	//----- nvinfo : EIATTR_MAX_THREADS
	.align		4
.L_1901:
        /*0058*/ 	.byte	0x04, 0x05
        /*005a*/ 	.short	(.L_1903 - .L_1902)
.L_1902:
        /*005c*/ 	.word	0x00000080
        /*0060*/ 	.word	0x00000001
        /*0064*/ 	.word	0x00000001


	//----- nvinfo : EIATTR_CRS_STACK_SIZE
	.align		4
.L_1903:
        /*0068*/ 	.byte	0x04, 0x1e
        /*006a*/ 	.short	(.L_1905 - .L_1904)
.L_1904:
        /*006c*/ 	.word	0x00000000


	//----- nvinfo : EIATTR_CBANK_PARAM_SIZE
	.align		4
.L_1905:
        /*0070*/ 	.byte	0x03, 0x19
        /*0072*/ 	.short	0x0018


	//----- nvinfo : EIATTR_PARAM_CBANK
	.align		4
        /*0074*/ 	.byte	0x04, 0x0a
        /*0076*/ 	.short	(.L_1907 - .L_1906)
	.align		4
.L_1906:
        /*0078*/ 	.word	index@(.nv.constant0._ZN2at6native29vectorized_elementwise_kernelILi4EZZZNS0_17trunc_kernel_cudaERNS_18TensorIteratorBaseEENKUlvE_clEvENKUlvE_clEvEUldE_St5arrayIPcLm2EEEEviT0_T1_)
        /*007c*/ 	.short	0x0380
        /*007e*/ 	.short	0x0018


	//----- nvinfo : EIATTR_SW_WAR
	.align		4
.L_1907:
        /*0080*/ 	.byte	0x04, 0x36
        /*0082*/ 	.short	(.L_1909 - .L_1908)
.L_1908:
        /*0084*/ 	.word	0x00000008
.L_1909:


//--------------------- .nv.info._ZN2at6native29vectorized_elementwise_kernelILi8EZZZNS0_17trunc_kernel_cudaERNS_18TensorIteratorBaseEENKUlvE_clEvENKUlvE_clEvEUldE_St5arrayIPcLm2EEEEviT0_T1_ --------------------------
	.section	.nv.info._ZN2at6native29vectorized_elementwise_kernelILi8EZZZNS0_17trunc_kernel_cudaERNS_18TensorIteratorBaseEENKUlvE_clEvENKUlvE_clEvEUldE_St5arrayIPcLm2EEEEviT0_T1_,"",@"SHT_CUDA_INFO"
	.sectionflags	@""
	.align	4


	//----- nvinfo : EIATTR_CUDA_API_VERSION
	.align		4
        /*0000*/ 	.byte	0x04, 0x37
        /*0002*/ 	.short	(.L_1911 - .L_1910)
.L_1910:
        /*0004*/ 	.word	0x00000082


	//----- nvinfo : EIATTR_KPARAM_INFO
	.align		4
.L_1911:
        /*0008*/ 	.byte	0x04, 0x17
        /*000a*/ 	.short	(.L_1913 - .L_1912)
.L_1912:
        /*000c*/ 	.word	0x00000000
        /*0010*/ 	.short	0x0002
        /*0012*/ 	.short	0x0008
        /*0014*/ 	.byte	0x00, 0xf0, 0x41, 0x00


	//----- nvinfo : EIATTR_KPARAM_INFO
	.align		4
.L_1913:
        /*0018*/ 	.byte	0x04, 0x17
        /*001a*/ 	.short	(.L_1915 - .L_1914)
.L_1914:
        /*001c*/ 	.word	0x00000000
        /*0020*/ 	.short	0x0001
        /*0022*/ 	.short	0x0004
        /*0024*/ 	.byte	0x00, 0xf0, 0x05, 0x00


	//----- nvinfo : EIATTR_KPARAM_INFO
	.align		4
.L_1915:
        /*0028*/ 	.byte	0x04, 0x17
        /*002a*/ 	.short	(.L_1917 - .L_1916)
.L_1916:
        /*002c*/ 	.word	0x00000000
        /*0030*/ 	.short	0x0000
        /*0032*/ 	.short	0x0000
        /*0034*/ 	.byte	0x00, 0xf0, 0x11, 0x00


	//----- nvinfo : EIATTR_SPARSE_MMA_MASK
	.align		4
.L_1917:
        /*0038*/ 	.byte	0x03, 0x50
        /*003a*/ 	.short	0x0000


	//----- nvinfo : EIATTR_MAXREG_COUNT
	.align		4
        /*003c*/ 	.byte	0x03, 0x1b
        /*003e*/ 	.short	0x00ff


	//----- nvinfo : EIATTR_MERCURY_ISA_VERSION
	.align		4
        /*0040*/ 	.byte	0x03, 0x5f
        /*0042*/ 	.short	0x0101


	//----- nvinfo : EIATTR_VRC_CTA_INIT_COUNT
	.align		4
        /*0044*/ 	.byte	0x02, 0x4a
	.zero		1
	.zero		1


	//----- nvinfo : EIATTR_EXIT_INSTR_OFFSETS
	.align		4
        /*0048*/ 	.byte	0x04, 0x1c
        /*004a*/ 	.short	(.L_1919 - .L_1918)


	//   ....[0]....
.L_1918:
        /*004c*/ 	.word	0x00000010


	//----- nvinfo : EIATTR_MAX_THREADS
	.align		4
.L_1919:
        /*0050*/ 	.byte	0x04, 0x05
        /*0052*/ 	.short	(.L_1921 - .L_1920)
.L_1920:
        /*0054*/ 	.word	0x00000080
        /*0058*/ 	.word	0x00000001
        /*005c*/ 	.word	0x00000001


	//----- nvinfo : EIATTR_CBANK_PARAM_SIZE
	.align		4
.L_1921:
        /*0060*/ 	.byte	0x03, 0x19
        /*0062*/ 	.short	0x0018


	//----- nvinfo : EIATTR_PARAM_CBANK
	.align		4
        /*0064*/ 	.byte	0x04, 0x0a
        /*0066*/ 	.short	(.L_1923 - .L_1922)
	.align		4
.L_1922:
        /*0068*/ 	.word	index@(.nv.constant0._ZN2at6native29vectorized_elementwise_kernelILi8EZZZNS0_17trunc_kernel_cudaERNS_18TensorIteratorBaseEENKUlvE_clEvENKUlvE_clEvEUldE_St5arrayIPcLm2EEEEviT0_T1_)
        /*006c*/ 	.short	0x0380
        /*006e*/ 	.short	0x0018


	//----- nvinfo : EIATTR_SW_WAR
	.align		4
.L_1923:
        /*0070*/ 	.byte	0x04, 0x36
        /*0072*/ 	.short	(.L_1925 - .L_1924)
.L_1924:
        /*0074*/ 	.word	0x00000008
.L_1925:


//--------------------- .nv.info._ZN2at6native18elementwise_kernelILi128ELi4EZNS0_15gpu_kernel_implIZZZNS0_26round_decimals_kernel_cudaERNS_18TensorIteratorBaseElENKUlvE_clEvENKUlvE2_clEvEUlN3c108BFloat16EE_EEvS4_RKT_EUliE_EEviT1_ --------------------------
	.section	.nv.info._ZN2at6native18elementwise_kernelILi128ELi4EZNS0_15gpu_kernel_implIZZZNS0_26round_decimals_kernel_cudaERNS_18TensorIteratorBaseElENKUlvE_clEvENKUlvE2_clEvEUlN3c108BFloat16EE_EEvS4_RKT_EUliE_EEviT1_,"",@"SHT_CUDA_INFO"
	.sectionflags	@""
	.align	4


	//----- nvinfo : EIATTR_CUDA_API_VERSION
	.align		4
        /*0000*/ 	.byte	0x04, 0x37
        /*0002*/ 	.short	(.L_1927 - .L_1926)
.L_1926:
        /*0004*/ 	.word	0x00000082


	//----- nvinfo : EIATTR_KPARAM_INFO
	.align		4
.L_1927:
        /*0008*/ 	.byte	0x04, 0x17
        /*000a*/ 	.short	(.L_1929 - .L_1928)
.L_1928:
        /*000c*/ 	.word	0x00000000
        /*0010*/ 	.short	0x0001
        /*0012*/ 	.short	0x0008
        /*0014*/ 	.byte	0x00, 0xf0, 0xa1, 0x08


	//----- nvinfo : EIATTR_KPARAM_INFO
	.align		4
.L_1929:
        /*0018*/ 	.byte	0x04, 0x17
        /*001a*/ 	.short	(.L_1931 - .L_1930)
.L_1930:
        /*001c*/ 	.word	0x00000000
        /*0020*/ 	.short	0x0000
        /*0022*/ 	.short	0x0000
        /*0024*/ 	.byte	0x00, 0xf0, 0x11, 0x00


	//----- nvinfo : EIATTR_SPARSE_MMA_MASK
	.align		4
.L_1931:
        /*0028*/ 	.byte	0x03, 0x50
        /*002a*/ 	.short	0x0000


	//----- nvinfo : EIATTR_MAXREG_COUNT
	.align		4
        /*002c*/ 	.byte	0x03, 0x1b
        /*002e*/ 	.short	0x0080


	//----- nvinfo : EIATTR_EXTERNS
	.align		4
        /*0030*/ 	.byte	0x04, 0x0f
        /*0032*/ 	.short	(.L_1933 - .L_1932)


	//   ....[0]....
	.align		4
.L_1932:
        /*0034*/ 	.word	index@(__assertfail)


	//----- nvinfo : EIATTR_MERCURY_ISA_VERSION
	.align		4
.L_1933:
        /*0038*/ 	.byte	0x03, 0x5f
        /*003a*/ 	.short	0x0101


	//----- nvinfo : EIATTR_VRC_CTA_INIT_COUNT
	.align		4
        /*003c*/ 	.byte	0x02, 0x4a
	.zero		1
	.zero		1


	//----- nvinfo : EIATTR_SYSCALL_OFFSETS
	.align		4
        /*0040*/ 	.byte	0x04, 0x46
        /*0042*/ 	.short	(.L_1935 - .L_1934)


	//   ....[0]....
.L_1934:
        /*0044*/ 	.word	0x000022b0


	//   ....[1]....
        /*0048*/ 	.word	0x000032d0


	//   ....[2]....
        /*004c*/ 	.word	0x00005700


	//   ....[3]....
        /*0050*/ 	.word	0x00006570


	//   ....[4]....
        /*0054*/ 	.word	0x00008a90


	//   ....[5]....
        /*0058*/ 	.word	0x00009900


	//   ....[6]....
        /*005c*/ 	.word	0x0000be30


	//   ....[7]....
        /*0060*/ 	.word	0x0000cc70


	//----- nvinfo : EIATTR_EXIT_INSTR_OFFSETS
	.align		4
.L_1935:
        /*0064*/ 	.byte	0x04, 0x1c
        /*0066*/ 	.short	(.L_1937 - .L_1936)


	//   ....[0]....
.L_1936:
        /*0068*/ 	.word	0x00009bc0


	//   ....[1]....
        /*006c*/ 	.word	0x0000c0f0


	//   ....[2]....
        /*0070*/ 	.word	0x0000c130


	//   ....[3]....
        /*0074*/ 	.word	0x0000c1d0


	//   ....[4]....
        /*0078*/ 	.word	0x0000c210


	//   ....[5]....
        /*007c*/ 	.word	0x0000c250


	//   ....[6]....
        /*0080*/ 	.word	0x0000c2e0


	//   ....[7]....
        /*0084*/ 	.word	0x0000c320


	//   ....[8]....
        /*0088*/ 	.word	0x0000c3c0


	//   ....[9]....
        /*008c*/ 	.word	0x0000c410


	//   ....[10]....
        /*0090*/ 	.word	0x0000c460


	//   ....[11]....
        /*0094*/ 	.word	0x0000c540


	//   ....[12]....
        /*0098*/ 	.word	0x0000c6b0


	//   ....[13]....
        /*009c*/ 	.word	0x0000c820


	//   ....[14]....
        /*00a0*/ 	.word	0x0000c980


	//   ....[15]....
        /*00a4*/ 	.word	0x0000c9c0


	//   ....[16]....
        /*00a8*/ 	.word	0x0000ca00


	//   ....[17]....
        /*00ac*/ 	.word	0x0000cab0


	//   ....[18]....
        /*00b0*/ 	.word	0x0000cb10


	//   ....[19]....
        /*00b4*/ 	.word	0x0000cc80


	//   ....[20]....
        /*00b8*/ 	.word	0x0000cd90


	//   ....[21]....
        /*00bc*/ 	.word	0x0000ced0


	//   ....[22]....
        /*00c0*/ 	.word	0x0000cef0


	//----- nvinfo : EIATTR_MAX_THREADS
	.align		4
.L_1937:
        /*00c4*/ 	.byte	0x04, 0x05
        /*00c6*/ 	.short	(.L_1939 - .L_1938)
.L_1938:
        /*00c8*/ 	.word	0x00000080
        /*00cc*/ 	.word	0x00000001
        /*00d0*/ 	.word	0x00000001


	//----- nvinfo : EIATTR_CRS_STACK_SIZE
	.align		4
.L_1939:
        /*00d4*/ 	.byte	0x04, 0x1e
        /*00d6*/ 	.short	(.L_1941 - .L_1940)
.L_1940:
        /*00d8*/ 	.word	0x00000000


	//----- nvinfo : EIATTR_CBANK_PARAM_SIZE
	.align		4
.L_1941:
        /*00dc*/ 	.byte	0x03, 0x19
        /*00de*/ 	.short	0x0230


	//----- nvinfo : EIATTR_PARAM_CBANK
	.align		4
        /*00e0*/ 	.byte	0x04, 0x0a
        /*00e2*/ 	.short	(.L_1943 - .L_1942)
	.align		4
.L_1942:
        /*00e4*/ 	.word	index@(.nv.constant0._ZN2at6native18elementwise_kernelILi128ELi4EZNS0_15gpu_kernel_implIZZZNS0_26round_decimals_kernel_cudaERNS_18TensorIteratorBaseElENKUlvE_clEvENKUlvE2_clEvEUlN3c108BFloat16EE_EEvS4_RKT_EUliE_EEviT1_)
        /*00e8*/ 	.short	0x0380
        /*00ea*/ 	.short	0x0230


	//----- nvinfo : EIATTR_SW_WAR
	.align		4
.L_1943:
        /*00ec*/ 	.byte	0x04, 0x36
        /*00ee*/ 	.short	(.L_1945 - .L_1944)
.L_1944:
        /*00f0*/ 	.word	0x00000008
.L_1945:


//--------------------- .nv.info._ZN2at6native27unrolled_elementwise_kernelIZZZNS0_26round_decimals_kernel_cudaERNS_18TensorIteratorBaseElENKUlvE_clEvENKUlvE2_clEvEUlN3c108BFloat16EE_St5arrayIPcLm2EELi4E23TrivialOffsetCalculatorILi1EjESD_NS0_6memory12LoadWithCastILi1EEENSE_13StoreWithCastILi1EEEEEviT_T0_T2_T3_T4_T5_ --------------------------
	.section	.nv.info._ZN2at6native27unrolled_elementwise_kernelIZZZNS0_26round_decimals_kernel_cudaERNS_18TensorIteratorBaseElENKUlvE_clEvENKUlvE2_clEvEUlN3c108BFloat16EE_St5arrayIPcLm2EELi4E23TrivialOffsetCalculatorILi1EjESD_NS0_6memory12LoadWithCastILi1EEENSE_13StoreWithCastILi1EEEEEviT_T0_T2_T3_T4_T5_,"",@"SHT_CUDA_INFO"
	.sectionflags	@""
	.align	4


	//----- nvinfo : EIATTR_CUDA_API_VERSION
	.align		4
        /*0000*/ 	.byte	0x04, 0x37
        /*0002*/ 	.short	(.L_1947 - .L_1946)
.L_1946:
        /*0004*/ 	.word	0x00000082


	//----- nvinfo : EIATTR_KPARAM_INFO
	.align		4
.L_1947:
        /*0008*/ 	.byte	0x04, 0x17
        /*000a*/ 	.short	(.L_1949 - .L_1948)
.L_1948:
        /*000c*/ 	.word	0x00000000
        /*0010*/ 	.short	0x0006
        /*0012*/ 	.short	0x0034
        /*0014*/ 	.byte	0x00, 0xf0, 0x21, 0x00


	//----- nvinfo : EIATTR_KPARAM_INFO
	.align		4
.L_1949:
        /*0018*/ 	.byte	0x04, 0x17
        /*001a*/ 	.short	(.L_1951 - .L_1950)
.L_1950:
        /*001c*/ 	.word	0x00000000
        /*0020*/ 	.short	0x0005
        /*0022*/ 	.short	0x002c
        /*0024*/ 	.byte	0x00, 0xf0, 0x21, 0x00


	//----- nvinfo : EIATTR_KPARAM_INFO
	.align		4
.L_1951:
        /*0028*/ 	.byte	0x04, 0x17
        /*002a*/ 	.short	(.L_1953 - .L_1952)
.L_1952:
        /*002c*/ 	.word	0x00000000
        /*0030*/ 	.short	0x0004
        /*0032*/ 	.short	0x0029
        /*0034*/ 	.byte	0x00, 0xf0, 0x05, 0x00


	//----- nvinfo : EIATTR_KPARAM_INFO
	.align		4
.L_1953:
        /*0038*/ 	.byte	0x04, 0x17
        /*003a*/ 	.short	(.L_1955 - .L_1954)
.L_1954:
        /*003c*/ 	.word	0x00000000
        /*0040*/ 	.short	0x0003
        /*0042*/ 	.short	0x0028
        /*0044*/ 	.byte	0x00, 0xf0, 0x05, 0x00


	//----- nvinfo : EIATTR_KPARAM_INFO
	.align		4
.L_1955:
        /*0048*/ 	.byte	0x04, 0x17
        /*004a*/ 	.short	(.L_1957 - .L_1956)
.L_1956:
        /*004c*/ 	.word	0x00000000
        /*0050*/ 	.short	0x0002
        /*0052*/ 	.short	0x0018
        /*0054*/ 	.byte	0x00, 0xf0, 0x41, 0x00


	//----- nvinfo : EIATTR_KPARAM_INFO
	.align		4
.L_1957:
        /*0058*/ 	.byte	0x04, 0x17
        /*005a*/ 	.short	(.L_1959 - .L_1958)
.L_1958:
        /*005c*/ 	.word	0x00000000
        /*0060*/ 	.short	0x0001
        /*0062*/ 	.short	0x0008
        /*0064*/ 	.byte	0x00, 0xf0, 0x41, 0x00


	//----- nvinfo : EIATTR_KPARAM_INFO
	.align		4
.L_1959:
        /*0068*/ 	.byte	0x04, 0x17
        /*006a*/ 	.short	(.L_1961 - .L_1960)
.L_1960:
        /*006c*/ 	.word	0x00000000
        /*0070*/ 	.short	0x0000
        /*0072*/ 	.short	0x0000
        /*0074*/ 	.byte	0x00, 0xf0, 0x11, 0x00


	//----- nvinfo : EIATTR_SPARSE_MMA_MASK
	.align		4
.L_1961:
        /*0078*/ 	.byte	0x03, 0x50
        /*007a*/ 	.short	0x0000


	//----- nvinfo : EIATTR_MAXREG_COUNT
	.align		4
        /*007c*/ 	.byte	0x03, 0x1b
        /*007e*/ 	.short	0x00ff


	//----- nvinfo : EIATTR_EXTERNS
	.align		4
        /*0080*/ 	.byte	0x04, 0x0f
        /*0082*/ 	.short	(.L_1963 - .L_1962)


	//   ....[0]....
	.align		4
.L_1962:
        /*0084*/ 	.word	index@(__assertfail)


	//----- nvinfo : EIATTR_MERCURY_ISA_VERSION
	.align		4
.L_1963:
        /*0088*/ 	.byte	0x03, 0x5f
        /*008a*/ 	.short	0x0101


	//----- nvinfo : EIATTR_VRC_CTA_INIT_COUNT
	.align		4
        /*008c*/ 	.byte	0x02, 0x4a
	.zero		1
	.zero		1


	//----- nvinfo : EIATTR_SYSCALL_OFFSETS
	.align		4
        /*0090*/ 	.byte	0x04, 0x46
        /*0092*/ 	.short	(.L_1965 - .L_1964)


	//   ....[0]....
.L_1964:
        /*0094*/ 	.word	0x00001080


	//   ....[1]....
        /*0098*/ 	.word	0x000022e0


	//   ....[2]....
        /*009c*/ 	.word	0x00003480


	//   ....[3]....
        /*00a0*/ 	.word	0x00004540


	//   ....[4]....
        /*00a4*/ 	.word	0x00005b50


	//   ....[5]....
        /*00a8*/ 	.word	0x00006a00


	//   ....[6]....
        /*00ac*/ 	.word	0x00007980


	//   ....[7]....
        /*00b0*/ 	.word	0x00008900


	//----- nvinfo : EIATTR_EXIT_INSTR_OFFSETS
	.align		4
.L_1965:
        /*00b4*/ 	.byte	0x04, 0x1c
        /*00b6*/ 	.short	(.L_1967 - .L_1966)


	//   ....[0]....
.L_1966:
        /*00b8*/ 	.word	0x00007c30


	//   ....[1]....
        /*00bc*/ 	.word	0x00007d80


	//   ....[2]....
        /*00c0*/ 	.word	0x00007dc0


	//   ....[3]....
        /*00c4*/ 	.word	0x00007e60


	//   ....[4]....
        /*00c8*/ 	.word	0x00007ea0


	//   ....[5]....
        /*00cc*/ 	.word	0x00007ee0


	//   ....[6]....
        /*00d0*/ 	.word	0x00007f70


	//   ....[7]....
        /*00d4*/ 	.word	0x00007fb0


	//   ....[8]....
        /*00d8*/ 	.word	0x00008050


	//   ....[9]....
        /*00dc*/ 	.word	0x000080a0


	//   ....[10]....
        /*00e0*/ 	.word	0x000080f0


	//   ....[11]....
        /*00e4*/ 	.word	0x000081d0


	//   ....[12]....
        /*00e8*/ 	.word	0x00008340


	//   ....[13]....
        /*00ec*/ 	.word	0x000084b0


	//   ....[14]....
        /*00f0*/ 	.word	0x00008610


	//   ....[15]....
        /*00f4*/ 	.word	0x00008650


	//   ....[16]....
        /*00f8*/ 	.word	0x00008690


	//   ....[17]....
        /*00fc*/ 	.word	0x00008740


	//   ....[18]....
        /*0100*/ 	.word	0x000087a0


	//   ....[19]....
        /*0104*/ 	.word	0x00008910


	//   ....[20]....
        /*0108*/ 	.word	0x00008a20


	//   ....[21]....
        /*010c*/ 	.word	0x00008b60


	//   ....[22]....
        /*0110*/ 	.word	0x00008b80


	//----- nvinfo : EIATTR_MAX_THREADS
	.align		4
.L_1967:
        /*0114*/ 	.byte	0x04, 0x05
        /*0116*/ 	.short	(.L_1969 - .L_1968)
.L_1968:
        /*0118*/ 	.word	0x00000080
        /*011c*/ 	.word	0x00000001
        /*0120*/ 	.word	0x00000001


	//----- nvinfo : EIATTR_CRS_STACK_SIZE
	.align		4
.L_1969:
        /*0124*/ 	.byte	0x04, 0x1e
        /*0126*/ 	.short	(.L_1971 - .L_1970)
.L_1970:
        /*0128*/ 	.word	0x00000000


	//----- nvinfo : EIATTR_CBANK_PARAM_SIZE
	.align		4
.L_1971:
        /*012c*/ 	.byte	0x03, 0x19
        /*012e*/ 	.short	0x003c


	//----- nvinfo : EIATTR_PARAM_CBANK
	.align		4
        /*0130*/ 	.byte	0x04, 0x0a
        /*0132*/ 	.short	(.L_1973 - .L_1972)
	.align		4
.L_1972:
        /*0134*/ 	.word	index@(.nv.constant0._ZN2at6native27unrolled_elementwise_kernelIZZZNS0_26round_decimals_kernel_cudaERNS_18TensorIteratorBaseElENKUlvE_clEvENKUlvE2_clEvEUlN3c108BFloat16EE_St5arrayIPcLm2EELi4E23TrivialOffsetCalculatorILi1EjESD_NS0_6memory12LoadWithCastILi1EEENSE_13StoreWithCastILi1EEEEEviT_T0_T2_T3_T4_T5_)
        /*0138*/ 	.short	0x0380
        /*013a*/ 	.short	0x003c


	//----- nvinfo : EIATTR_SW_WAR
	.align		4
.L_1973:
        /*013c*/ 	.byte	0x04, 0x36
        /*013e*/ 	.short	(.L_1975 - .L_1974)
.L_1974:
        /*0140*/ 	.word	0x00000008
.L_1975:


//--------------------- .nv.info._ZN2at6native18elementwise_kernelILi128ELi4EZNS0_22gpu_kernel_impl_nocastIZZZNS0_26round_decimals_kernel_cudaERNS_18TensorIteratorBaseElENKUlvE_clEvENKUlvE2_clEvEUlN3c108BFloat16EE_EEvS4_RKT_EUliE_EEviT1_ --------------------------
	.section	.nv.info._ZN2at6native18elementwise_kernelILi128ELi4EZNS0_22gpu_kernel_impl_nocastIZZZNS0_26round_decimals_kernel_cudaERNS_18TensorIteratorBaseElENKUlvE_clEvENKUlvE2_clEvEUlN3c108BFloat16EE_EEvS4_RKT_EUliE_EEviT1_,"",@"SHT_CUDA_INFO"
	.sectionflags	@""
	.align	4


	//----- nvinfo : EIATTR_CUDA_API_VERSION
	.align		4
        /*0000*/ 	.byte	0x04, 0x37
        /*0002*/ 	.short	(.L_1977 - .L_1976)
.L_1976:
        /*0004*/ 	.word	0x00000082


	//----- nvinfo : EIATTR_KPARAM_INFO
	.align		4
.L_1977:
        /*0008*/ 	.byte	0x04, 0x17
        /*000a*/ 	.short	(.L_1979 - .L_1978)
.L_1978:
        /*000c*/ 	.word	0x00000000
        /*0010*/ 	.short	0x0001
        /*0012*/ 	.short	0x0008
        /*0014*/ 	.byte	0x00, 0xf0, 0x81, 0x08


	//----- nvinfo : EIATTR_KPARAM_INFO
	.align		4
.L_1979:
        /*0018*/ 	.byte	0x04, 0x17
        /*001a*/ 	.short	(.L_1981 - .L_1980)
.L_1980:
        /*001c*/ 	.word	0x00000000
        /*0020*/ 	.short	0x0000
        /*0022*/ 	.short	0x0000
        /*0024*/ 	.byte	0x00, 0xf0, 0x11, 0x00


	//----- nvinfo : EIATTR_SPARSE_MMA_MASK
	.align		4
.L_1981:
        /*0028*/ 	.byte	0x03, 0x50
        /*002a*/ 	.short	0x0000


	//----- nvinfo : EIATTR_MAXREG_COUNT
	.align		4
        /*002c*/ 	.byte	0x03, 0x1b
        /*002e*/ 	.short	0x0080


	//----- nvinfo : EIATTR_MERCURY_ISA_VERSION
	.align		4
        /*0030*/ 	.byte	0x03, 0x5f
        /*0032*/ 	.short	0x0101


	//----- nvinfo : EIATTR_VRC_CTA_INIT_COUNT
	.align		4
        /*0034*/ 	.byte	0x02, 0x4a
	.zero		1
	.zero		1


	//----- nvinfo : EIATTR_EXIT_INSTR_OFFSETS
	.align		4
        /*0038*/ 	.byte	0x04, 0x1c
        /*003a*/ 	.short	(.L_1983 - .L_1982)


	//   ....[0]....
.L_1982:
        /*003c*/ 	.word	0x00000460


	//   ....[1]....
        /*0040*/ 	.word	0x00000540


	//   ....[2]....
        /*0044*/ 	.word	0x000008e0


	//   ....[3]....
        /*0048*/ 	.word	0x000009c0


	//   ....[4]....
        /*004c*/ 	.word	0x00004620


	//   ....[5]....
        /*0050*/ 	.word	0x000059d0


	//   ....[6]....
        /*0054*/ 	.word	0x00009600


	//   ....[7]....
        /*0058*/ 	.word	0x0000a9b0


	//----- nvinfo : EIATTR_MAX_THREADS
	.align		4
.L_1983:
        /*005c*/ 	.byte	0x04, 0x05
        /*005e*/ 	.short	(.L_1985 - .L_1984)
.L_1984:
        /*0060*/ 	.word	0x00000080
        /*0064*/ 	.word	0x00000001
        /*0068*/ 	.word	0x00000001


	//----- nvinfo : EIATTR_CRS_STACK_SIZE
	.align		4
.L_1985:
        /*006c*/ 	.byte	0x04, 0x1e
        /*006e*/ 	.short	(.L_1987 - .L_1986)
.L_1986:
        /*0070*/ 	.word	0x00000000


	//----- nvinfo : EIATTR_CBANK_PARAM_SIZE
	.align		4
.L_1987:
        /*0074*/ 	.byte	0x03, 0x19
        /*0076*/ 	.short	0x0228


	//----- nvinfo : EIATTR_PARAM_CBANK
	.align		4
        /*0078*/ 	.byte	0x04, 0x0a
        /*007a*/ 	.short	(.L_1989 - .L_1988)
	.align		4
.L_1988:
        /*007c*/ 	.word	index@(.nv.constant0._ZN2at6native18elementwise_kernelILi128ELi4EZNS0_22gpu_kernel_impl_nocastIZZZNS0_26round_decimals_kernel_cudaERNS_18TensorIteratorBaseElENKUlvE_clEvENKUlvE2_clEvEUlN3c108BFloat16EE_EEvS4_RKT_EUliE_EEviT1_)
        /*0080*/ 	.short	0x0380
        /*0082*/ 	.short	0x0228


	//----- nvinfo : EIATTR_SW_WAR
	.align		4
.L_1989:
        /*0084*/ 	.byte	0x04, 0x36
        /*0086*/ 	.short	(.L_1991 - .L_1990)
.L_1990:
        /*0088*/ 	.word	0x00000008
.L_1991:


//--------------------- .nv.info._ZN2at6native27unrolled_elementwise_kernelIZZZNS0_26round_decimals_kernel_cudaERNS_18TensorIteratorBaseElENKUlvE_clEvENKUlvE2_clEvEUlN3c108BFloat16EE_St5arrayIPcLm2EELi4E23TrivialOffsetCalculatorILi1EjESD_NS0_6memory15LoadWithoutCastENSE_16StoreWithoutCastEEEviT_T0_T2_T3_T4_T5_ --------------------------
	.section	.nv.info._ZN2at6native27unrolled_elementwise_kernelIZZZNS0_26round_decimals_kernel_cudaERNS_18TensorIteratorBaseElENKUlvE_clEvENKUlvE2_clEvEUlN3c108BFloat16EE_St5arrayIPcLm2EELi4E23TrivialOffsetCalculatorILi1EjESD_NS0_6memory15LoadWithoutCastENSE_16StoreWithoutCastEEEviT_T0_T2_T3_T4_T5_,"",@"SHT_CUDA_INFO"
	.sectionflags	@""
	.align	4


	//----- nvinfo : EIATTR_CUDA_API_VERSION
	.align		4
        /*0000*/ 	.byte	0x04, 0x37
        /*0002*/ 	.short	(.L_1993 - .L_1992)
.L_1992:
        /*0004*/ 	.word	0x00000082


	//----- nvinfo : EIATTR_KPARAM_INFO
	.align		4
.L_1993:
        /*0008*/ 	.byte	0x04, 0x17
        /*000a*/ 	.short	(.L_1995 - .L_1994)
.L_1994:
        /*000c*/ 	.word	0x00000000
        /*0010*/ 	.short	0x0006
        /*0012*/ 	.short	0x002b
        /*0014*/ 	.byte	0x00, 0xf0, 0x05, 0x00


	//----- nvinfo : EIATTR_KPARAM_INFO
	.align		4
.L_1995:
        /*0018*/ 	.byte	0x04, 0x17
        /*001a*/ 	.short	(.L_1997 - .L_1996)
.L_1996:
        /*001c*/ 	.word	0x00000000
        /*0020*/ 	.short	0x0005
        /*0022*/ 	.short	0x002a
        /*0024*/ 	.byte	0x00, 0xf0, 0x05, 0x00


	//----- nvinfo : EIATTR_KPARAM_INFO
	.align		4
.L_1997:
        /*0028*/ 	.byte	0x04, 0x17
        /*002a*/ 	.short	(.L_1999 - .L_1998)
.L_1998:
        /*002c*/ 	.word	0x00000000
        /*0030*/ 	.short	0x0004
        /*0032*/ 	.short	0x0029
        /*0034*/ 	.byte	0x00, 0xf0, 0x05, 0x00


	//----- nvinfo : EIATTR_KPARAM_INFO
	.align		4
.L_1999:
        /*0038*/ 	.byte	0x04, 0x17
        /*003a*/ 	.short	(.L_2001 - .L_2000)
.L_2000:
        /*003c*/ 	.word	0x00000000
        /*0040*/ 	.short	0x0003
        /*0042*/ 	.short	0x0028
        /*0044*/ 	.byte	0x00, 0xf0, 0x05, 0x00


	//----- nvinfo : EIATTR_KPARAM_INFO
	.align		4
.L_2001:
        /*0048*/ 	.byte	0x04, 0x17
        /*004a*/ 	.short	(.L_2003 - .L_2002)
.L_2002:
        /*004c*/ 	.word	0x00000000
        /*0050*/ 	.short	0x0002
        /*0052*/ 	.short	0x0018
        /*0054*/ 	.byte	0x00, 0xf0, 0x41, 0x00


	//----- nvinfo : EIATTR_KPARAM_INFO
	.align		4
.L_2003:
        /*0058*/ 	.byte	0x04, 0x17
        /*005a*/ 	.short	(.L_2005 - .L_2004)
.L_2004:
        /*005c*/ 	.word	0x00000000
        /*0060*/ 	.short	0x0001
        /*0062*/ 	.short	0x0008
        /*0064*/ 	.byte	0x00, 0xf0, 0x41, 0x00


	//----- nvinfo : EIATTR_KPARAM_INFO
	.align		4
.L_2005:
        /*0068*/ 	.byte	0x04, 0x17
        /*006a*/ 	.short	(.L_2007 - .L_2006)
.L_2006:
        /*006c*/ 	.word	0x00000000
        /*0070*/ 	.short	0x0000
        /*0072*/ 	.short	0x0000
        /*0074*/ 	.byte	0x00, 0xf0, 0x11, 0x00


	//----- nvinfo : EIATTR_SPARSE_MMA_MASK
	.align		4
.L_2007:
        /*0078*/ 	.byte	0x03, 0x50
        /*007a*/ 	.short	0x0000


	//----- nvinfo : EIATTR_MAXREG_COUNT
	.align		4
        /*007c*/ 	.byte	0x03, 0x1b
        /*007e*/ 	.short	0x00ff


	//----- nvinfo : EIATTR_MERCURY_ISA_VERSION
	.align		4
        /*0080*/ 	.byte	0x03, 0x5f
        /*0082*/ 	.short	0x0101


	//----- nvinfo : EIATTR_VRC_CTA_INIT_COUNT
	.align		4
        /*0084*/ 	.byte	0x02, 0x4a
	.zero		1
	.zero		1


	//----- nvinfo : EIATTR_EXIT_INSTR_OFFSETS
	.align		4
        /*0088*/ 	.byte	0x04, 0x1c
        /*008a*/ 	.short	(.L_2009 - .L_2008)


	//   ....[0]....
.L_2008:
        /*008c*/ 	.word	0x00000a90


	//   ....[1]....
        /*0090*/ 	.word	0x00000ae0


	//----- nvinfo : EIATTR_MAX_THREADS
	.align		4
.L_2009:
        /*0094*/ 	.byte	0x04, 0x05
        /*0096*/ 	.short	(.L_2011 - .L_2010)
.L_2010:
        /*0098*/ 	.word	0x00000080
        /*009c*/ 	.word	0x00000001
        /*00a0*/ 	.word	0x00000001


	//----- nvinfo : EIATTR_CRS_STACK_SIZE
	.align		4
.L_2011:
        /*00a4*/ 	.byte	0x04, 0x1e
        /*00a6*/ 	.short	(.L_2013 - .L_2012)
.L_2012:
        /*00a8*/ 	.word	0x00000000


	//----- nvinfo : EIATTR_CBANK_PARAM_SIZE
	.align		4
.L_2013:
        /*00ac*/ 	.byte	0x03, 0x19
        /*00ae*/ 	.short	0x002c


	//----- nvinfo : EIATTR_PARAM_CBANK
	.align		4
        /*00b0*/ 	.byte	0x04, 0x0a
        /*00b2*/ 	.short	(.L_2015 - .L_2014)
	.align		4
.L_2014:
        /*00b4*/ 	.word	index@(.nv.constant0._ZN2at6native27unrolled_elementwise_kernelIZZZNS0_26round_decimals_kernel_cudaERNS_18TensorIteratorBaseElENKUlvE_clEvENKUlvE2_clEvEUlN3c108BFloat16EE_St5arrayIPcLm2EELi4E23TrivialOffsetCalculatorILi1EjESD_NS0_6memory15LoadWithoutCastENSE_16StoreWithoutCastEEEviT_T0_T2_T3_T4_T5_)
        /*00b8*/ 	.short	0x0380
        /*00ba*/ 	.short	0x002c


	//----- nvinfo : EIATTR_SW_WAR
	.align		4
.L_2015:
        /*00bc*/ 	.byte	0x04, 0x36
        /*00be*/ 	.short	(.L_2017 - .L_2016)
.L_2016:
        /*00c0*/ 	.word	0x00000008
.L_2017:


//--------------------- .nv.info._ZN2at6native29vectorized_elementwise_kernelILi2EZZZNS0_26round_decimals_kernel_cudaERNS_18TensorIteratorBaseElENKUlvE_clEvENKUlvE2_clEvEUlN3c108BFloat16EE_St5arrayIPcLm2EEEEviT0_T1_ --------------------------
	.section	.nv.info._ZN2at6native29vectorized_elementwise_kernelILi2EZZZNS0_26round_decimals_kernel_cudaERNS_18TensorIteratorBaseElENKUlvE_clEvENKUlvE2_clEvEUlN3c108BFloat16EE_St5arrayIPcLm2EEEEviT0_T1_,"",@"SHT_CUDA_INFO"
	.sectionflags	@""
	.align	4


	//----- nvinfo : EIATTR_CUDA_API_VERSION
	.align		4
        /*0000*/ 	.byte	0x04, 0x37
        /*0002*/ 	.short	(.L_2019 - .L_2018)
.L_2018:
        /*0004*/ 	.word	0x00000082


	//----- nvinfo : EIATTR_KPARAM_INFO
	.align		4
.L_2019:
        /*0008*/ 	.byte	0x04, 0x17
        /*000a*/ 	.short	(.L_2021 - .L_2020)
.L_2020:
        /*000c*/ 	.word	0x00000000
        /*0010*/ 	.short	0x0002
        /*0012*/ 	.short	0x0018
        /*0014*/ 	.byte	0x00, 0xf0, 0x41, 0x00


	//----- nvinfo : EIATTR_KPARAM_INFO
	.align		4
.L_2021:
        /*0018*/ 	.byte	0x04, 0x17
        /*001a*/ 	.short	(.L_2023 - .L_2022)
.L_2022:
        /*001c*/ 	.word	0x00000000
        /*0020*/ 	.short	0x0001
        /*0022*/ 	.short	0x0008
        /*0024*/ 	.byte	0x00, 0xf0, 0x41, 0x00


	//----- nvinfo : EIATTR_KPARAM_INFO
	.align		4
.L_2023:
        /*0028*/ 	.byte	0x04, 0x17
        /*002a*/ 	.short	(.L_2025 - .L_2024)
.L_2024:
        /*002c*/ 	.word	0x00000000
        /*0030*/ 	.short	0x0000
        /*0032*/ 	.short	0x0000
        /*0034*/ 	.byte	0x00, 0xf0, 0x11, 0x00


	//----- nvinfo : EIATTR_SPARSE_MMA_MASK
	.align		4
.L_2025:
        /*0038*/ 	.byte	0x03, 0x50
        /*003a*/ 	.short	0x0000


	//----- nvinfo : EIATTR_MAXREG_COUNT
	.align		4
        /*003c*/ 	.byte	0x03, 0x1b
        /*003e*/ 	.short	0x00ff


	//----- nvinfo : EIATTR_MERCURY_ISA_VERSION
	.align		4
        /*0040*/ 	.byte	0x03, 0x5f
        /*0042*/ 	.short	0x0101


	//----- nvinfo : EIATTR_VRC_CTA_INIT_COUNT
	.align		4
        /*0044*/ 	.byte	0x02, 0x4a
	.zero		1
	.zero		1


	//----- nvinfo : EIATTR_EXIT_INSTR_OFFSETS
	.align		4
        /*0048*/ 	.byte	0x04, 0x1c
        /*004a*/ 	.short	(.L_2027 - .L_2026)


	//   ....[0]....
.L_2026:
        /*004c*/ 	.word	0x000015b0


	//   ....[1]....
        /*0050*/ 	.word	0x00001600


	//   ....[2]....
        /*0054*/ 	.word	0x00001e30


	//----- nvinfo : EIATTR_MAX_THREADS
	.align		4
.L_2027:
        /*0058*/ 	.byte	0x04, 0x05
        /*005a*/ 	.short	(.L_2029 - .L_2028)
.L_2028:
        /*005c*/ 	.word	0x00000080
        /*0060*/ 	.word	0x00000001
        /*0064*/ 	.word	0x00000001


	//----- nvinfo : EIATTR_CRS_STACK_SIZE
	.align		4
.L_2029:
        /*0068*/ 	.byte	0x04, 0x1e
        /*006a*/ 	.short	(.L_2031 - .L_2030)
.L_2030:
        /*006c*/ 	.word	0x00000000


	//----- nvinfo : EIATTR_CBANK_PARAM_SIZE
	.align		4
.L_2031:
        /*0070*/ 	.byte	0x03, 0x19
        /*0072*/ 	.short	0x0028


	//----- nvinfo : EIATTR_PARAM_CBANK
	.align		4
        /*0074*/ 	.byte	0x04, 0x0a
        /*0076*/ 	.short	(.L_2033 - .L_2032)
	.align		4
.L_2032:
        /*0078*/ 	.word	index@(.nv.constant0._ZN2at6native29vectorized_elementwise_kernelILi2EZZZNS0_26round_decimals_kernel_cudaERNS_18TensorIteratorBaseElENKUlvE_clEvENKUlvE2_clEvEUlN3c108BFloat16EE_St5arrayIPcLm2EEEEviT0_T1_)
        /*007c*/ 	.short	0x0380
        /*007e*/ 	.short	0x0028


	//----- nvinfo : EIATTR_SW_WAR
	.align		4
.L_2033:
        /*0080*/ 	.byte	0x04, 0x36
        /*0082*/ 	.short	(.L_2035 - .L_2034)
.L_2034:
        /*0084*/ 	.word	0x00000008
.L_2035:


//--------------------- .nv.info._ZN2at6native29vectorized_elementwise_kernelILi4EZZZNS0_26round_decimals_kernel_cudaERNS_18TensorIteratorBaseElENKUlvE_clEvENKUlvE2_clEvEUlN3c108BFloat16EE_St5arrayIPcLm2EEEEviT0_T1_ --------------------------
	.section	.nv.info._ZN2at6native29vectorized_elementwise_kernelILi4EZZZNS0_26round_decimals_kernel_cudaERNS_18TensorIteratorBaseElENKUlvE_clEvENKUlvE2_clEvEUlN3c108BFloat16EE_St5arrayIPcLm2EEEEviT0_T1_,"",@"SHT_CUDA_INFO"
	.sectionflags	@""
	.align	4


	//----- nvinfo : EIATTR_CUDA_API_VERSION
	.align		4
        /*0000*/ 	.byte	0x04, 0x37
        /*0002*/ 	.short	(.L_2037 - .L_2036)
.L_2036:
        /*0004*/ 	.word	0x00000082


	//----- nvinfo : EIATTR_KPARAM_INFO
	.align		4
.L_2037:
        /*0008*/ 	.byte	0x04, 0x17
        /*000a*/ 	.short	(.L_2039 - .L_2038)
.L_2038:
        /*000c*/ 	.word	0x00000000
        /*0010*/ 	.short	0x0002
        /*0012*/ 	.short	0x0018
        /*0014*/ 	.byte	0x00, 0xf0, 0x41, 0x00


	//----- nvinfo : EIATTR_KPARAM_INFO
	.align		4
.L_2039:
        /*0018*/ 	.byte	0x04, 0x17
        /*001a*/ 	.short	(.L_2041 - .L_2040)
.L_2040:
        /*001c*/ 	.word	0x00000000
        /*0020*/ 	.short	0x0001
        /*0022*/ 	.short	0x0008
        /*0024*/ 	.byte	0x00, 0xf0, 0x41, 0x00


	//----- nvinfo : EIATTR_KPARAM_INFO
	.align		4
.L_2041:
        /*0028*/ 	.byte	0x04, 0x17
        /*002a*/ 	.short	(.L_2043 - .L_2042)
.L_2042:
        /*002c*/ 	.word	0x00000000
        /*0030*/ 	.short	0x0000
        /*0032*/ 	.short	0x0000
        /*0034*/ 	.byte	0x00, 0xf0, 0x11, 0x00


	//----- nvinfo : EIATTR_SPARSE_MMA_MASK
	.align		4
.L_2043:
        /*0038*/ 	.byte	0x03, 0x50
        /*003a*/ 	.short	0x0000


	//----- nvinfo : EIATTR_MAXREG_COUNT
	.align		4
        /*003c*/ 	.byte	0x03, 0x1b
        /*003e*/ 	.short	0x00ff


	//----- nvinfo : EIATTR_MERCURY_ISA_VERSION
	.align		4
        /*0040*/ 	.byte	0x03, 0x5f
        /*0042*/ 	.short	0x0101


	//----- nvinfo : EIATTR_VRC_CTA_INIT_COUNT
	.align		4
        /*0044*/ 	.byte	0x02, 0x4a
	.zero		1
	.zero		1


	//----- nvinfo : EIATTR_EXIT_INSTR_OFFSETS
	.align		4
        /*0048*/ 	.byte	0x04, 0x1c
        /*004a*/ 	.short	(.L_2045 - .L_2044)


	//   ....[0]....
.L_2044:
        /*004c*/ 	.word	0x000015b0


	//   ....[1]....
        /*0050*/ 	.word	0x00001600


	//   ....[2]....
        /*0054*/ 	.word	0x00001e20


	//----- nvinfo : EIATTR_MAX_THREADS
	.align		4
.L_2045:
        /*0058*/ 	.byte	0x04, 0x05
        /*005a*/ 	.short	(.L_2047 - .L_2046)
.L_2046:
        /*005c*/ 	.word	0x00000080
        /*0060*/ 	.word	0x00000001
        /*0064*/ 	.word	0x00000001


	//----- nvinfo : EIATTR_CRS_STACK_SIZE
	.align		4
.L_2047:
        /*0068*/ 	.byte	0x04, 0x1e
        /*006a*/ 	.short	(.L_2049 - .L_2048)
.L_2048:
        /*006c*/ 	.word	0x00000000


	//----- nvinfo : EIATTR_CBANK_PARAM_SIZE
	.align		4
.L_2049:
        /*0070*/ 	.byte	0x03, 0x19
        /*0072*/ 	.short	0x0028


	//----- nvinfo : EIATTR_PARAM_CBANK
	.align		4
        /*0074*/ 	.byte	0x04, 0x0a
        /*0076*/ 	.short	(.L_2051 - .L_2050)
	.align		4
.L_2050:
        /*0078*/ 	.word	index@(.nv.constant0._ZN2at6native29vectorized_elementwise_kernelILi4EZZZNS0_26round_decimals_kernel_cudaERNS_18TensorIteratorBaseElENKUlvE_clEvENKUlvE2_clEvEUlN3c108BFloat16EE_St5arrayIPcLm2EEEEviT0_T1_)
        /*007c*/ 	.short	0x0380
        /*007e*/ 	.short	0x0028


	//----- nvinfo : EIATTR_SW_WAR
	.align		4
.L_2051:
        /*0080*/ 	.byte	0x04, 0x36
        /*0082*/ 	.short	(.L_2053 - .L_2052)
.L_2052:
        /*0084*/ 	.word	0x00000008
.L_2053:


//--------------------- .nv.info._ZN2at6native29vectorized_elementwise_kernelILi8EZZZNS0_26round_decimals_kernel_cudaERNS_18TensorIteratorBaseElENKUlvE_clEvENKUlvE2_clEvEUlN3c108BFloat16EE_St5arrayIPcLm2EEEEviT0_T1_ --------------------------
	.section	.nv.info._ZN2at6native29vectorized_elementwise_kernelILi8EZZZNS0_26round_decimals_kernel_cudaERNS_18TensorIteratorBaseElENKUlvE_clEvENKUlvE2_clEvEUlN3c108BFloat16EE_St5arrayIPcLm2EEEEviT0_T1_,"",@"SHT_CUDA_INFO"
	.sectionflags	@""
	.align	4


	//----- nvinfo : EIATTR_CUDA_API_VERSION
	.align		4
        /*0000*/ 	.byte	0x04, 0x37
        /*0002*/ 	.short	(.L_2055 - .L_2054)
.L_2054:
        /*0004*/ 	.word	0x00000082


	//----- nvinfo : EIATTR_KPARAM_INFO
	.align		4
.L_2055:
        /*0008*/ 	.byte	0x04, 0x17
        /*000a*/ 	.short	(.L_2057 - .L_2056)
.L_2056:
        /*000c*/ 	.word	0x00000000
        /*0010*/ 	.short	0x0002
        /*0012*/ 	.short	0x0018
        /*0014*/ 	.byte	0x00, 0xf0, 0x41, 0x00


	//----- nvinfo : EIATTR_KPARAM_INFO
	.align		4
.L_2057:
        /*0018*/ 	.byte	0x04, 0x17
        /*001a*/ 	.short	(.L_2059 - .L_2058)
.L_2058:
        /*001c*/ 	.word	0x00000000
        /*0020*/ 	.short	0x0001
        /*0022*/ 	.short	0x0008
        /*0024*/ 	.byte	0x00, 0xf0, 0x41, 0x00


	//----- nvinfo : EIATTR_KPARAM_INFO
	.align		4
.L_2059:
        /*0028*/ 	.byte	0x04, 0x17
        /*002a*/ 	.short	(.L_2061 - .L_2060)
.L_2060:
        /*002c*/ 	.word	0x00000000
        /*0030*/ 	.short	0x0000
        /*0032*/ 	.short	0x0000
        /*0034*/ 	.byte	0x00, 0xf0, 0x11, 0x00


	//----- nvinfo : EIATTR_SPARSE_MMA_MASK
	.align		4
.L_2061:
        /*0038*/ 	.byte	0x03, 0x50
        /*003a*/ 	.short	0x0000


	//----- nvinfo : EIATTR_MAXREG_COUNT
	.align		4
        /*003c*/ 	.byte	0x03, 0x1b
        /*003e*/ 	.short	0x00ff


	//----- nvinfo : EIATTR_MERCURY_ISA_VERSION
	.align		4
        /*0040*/ 	.byte	0x03, 0x5f
        /*0042*/ 	.short	0x0101


	//----- nvinfo : EIATTR_VRC_CTA_INIT_COUNT
	.align		4
        /*0044*/ 	.byte	0x02, 0x4a
	.zero		1
	.zero		1


	//----- nvinfo : EIATTR_EXIT_INSTR_OFFSETS
	.align		4
        /*0048*/ 	.byte	0x04, 0x1c
        /*004a*/ 	.short	(.L_2063 - .L_2062)


	//   ....[0]....
.L_2062:
        /*004c*/ 	.word	0x00000010


	//----- nvinfo : EIATTR_MAX_THREADS
	.align		4
.L_2063:
        /*0050*/ 	.byte	0x04, 0x05
        /*0052*/ 	.short	(.L_2065 - .L_2064)
.L_2064:
        /*0054*/ 	.word	0x00000080
        /*0058*/ 	.word	0x00000001
        /*005c*/ 	.word	0x00000001


	//----- nvinfo : EIATTR_CBANK_PARAM_SIZE
	.align		4
.L_2065:
        /*0060*/ 	.byte	0x03, 0x19
        /*0062*/ 	.short	0x0028


	//----- nvinfo : EIATTR_PARAM_CBANK
	.align		4
        /*0064*/ 	.byte	0x04, 0x0a
        /*0066*/ 	.short	(.L_2067 - .L_2066)
	.align		4
.L_2066:
        /*0068*/ 	.word	index@(.nv.constant0._ZN2at6native29vectorized_elementwise_kernelILi8EZZZNS0_26round_decimals_kernel_cudaERNS_18TensorIteratorBaseElENKUlvE_clEvENKUlvE2_clEvEUlN3c108BFloat16EE_St5arrayIPcLm2EEEEviT0_T1_)
        /*006c*/ 	.short	0x0380
        /*006e*/ 	.short	0x0028


	//----- nvinfo : EIATTR_SW_WAR
	.align		4
.L_2067:
        /*0070*/ 	.byte	0x04, 0x36
        /*0072*/ 	.short	(.L_2069 - .L_2068)
.L_2068:
        /*0074*/ 	.word	0x00000008
.L_2069:


//--------------------- .nv.info._ZN2at6native18elementwise_kernelILi128ELi4EZNS0_15gpu_kernel_implIZZZNS0_26round_decimals_kernel_cudaERNS_18TensorIteratorBaseElENKUlvE_clEvENKUlvE1_clEvEUlN3c104HalfEE_EEvS4_RKT_EUliE_EEviT1_ --------------------------
	.section	.nv.info._ZN2at6native18elementwise_kernelILi128ELi4EZNS0_15gpu_kernel_implIZZZNS0_26round_decimals_kernel_cudaERNS_18TensorIteratorBaseElENKUlvE_clEvENKUlvE1_clEvEUlN3c104HalfEE_EEvS4_RKT_EUliE_EEviT1_,"",@"SHT_CUDA_INFO"
	.sectionflags	@""
	.align	4


	//----- nvinfo : EIATTR_CUDA_API_VERSION
	.align		4
        /*0000*/ 	.byte	0x04, 0x37
        /*0002*/ 	.short	(.L_2071 - .L_2070)
.L_2070:
        /*0004*/ 	.word	0x00000082


	//----- nvinfo : EIATTR_KPARAM_INFO
	.align		4
.L_2071:
        /*0008*/ 	.byte	0x04, 0x17
        /*000a*/ 	.short	(.L_2073 - .L_2072)
.L_2072:
        /*000c*/ 	.word	0x00000000
        /*0010*/ 	.short	0x0001
        /*0012*/ 	.short	0x0008
        /*0014*/ 	.byte	0x00, 0xf0, 0xa1, 0x08


	//----- nvinfo : EIATTR_KPARAM_INFO
	.align		4
.L_2073:
        /*0018*/ 	.byte	0x04, 0x17
        /*001a*/ 	.short	(.L_2075 - .L_2074)
.L_2074:
        /*001c*/ 	.word	0x00000000
        /*0020*/ 	.short	0x0000
        /*0022*/ 	.short	0x0000
        /*0024*/ 	.byte	0x00, 0xf0, 0x11, 0x00


	//----- nvinfo : EIATTR_SPARSE_MMA_MASK
	.align		4
.L_2075:
        /*0028*/ 	.byte	0x03, 0x50
        /*002a*/ 	.short	0x0000


	//----- nvinfo : EIATTR_MAXREG_COUNT
	.align		4
        /*002c*/ 	.byte	0x03, 0x1b
        /*002e*/ 	.short	0x0080


	//----- nvinfo : EIATTR_EXTERNS
	.align		4
        /*0030*/ 	.byte	0x04, 0x0f
        /*0032*/ 	.short	(.L_2077 - .L_2076)


	//   ....[0]....
	.align		4
.L_2076:
        /*0034*/ 	.word	index@(__assertfail)


	//----- nvinfo : EIATTR_MERCURY_ISA_VERSION
	.align		4
.L_2077:
        /*0038*/ 	.byte	0x03, 0x5f
        /*003a*/ 	.short	0x0101


	//----- nvinfo : EIATTR_VRC_CTA_INIT_COUNT
	.align		4
        /*003c*/ 	.byte	0x02, 0x4a
	.zero		1
	.zero		1


	//----- nvinfo : EIATTR_SYSCALL_OFFSETS
	.align		4
        /*0040*/ 	.byte	0x04, 0x46
        /*0042*/ 	.short	(.L_2079 - .L_2078)


	//   ....[0]....
.L_2078:
        /*0044*/ 	.word	0x00002280


	//   ....[1]....
        /*0048*/ 	.word	0x000032c0


	//   ....[2]....
        /*004c*/ 	.word	0x000056d0


	//   ....[3]....
        /*0050*/ 	.word	0x00006540


	//   ....[4]....
        /*0054*/ 	.word	0x00008a60


	//   ....[5]....
        /*0058*/ 	.word	0x000098d0


	//   ....[6]....
        /*005c*/ 	.word	0x0000be00


	//   ....[7]....
        /*0060*/ 	.word	0x0000cc40


	//----- nvinfo : EIATTR_EXIT_INSTR_OFFSETS
	.align		4
.L_2079:
        /*0064*/ 	.byte	0x04, 0x1c
        /*0066*/ 	.short	(.L_2081 - .L_2080)


	//   ....[0]....
.L_2080:
        /*0068*/ 	.word	0x00009bb0


	//   ....[1]....
        /*006c*/ 	.word	0x0000c0e0


	//   ....[2]....
        /*0070*/ 	.word	0x0000c120


	//   ....[3]....
        /*0074*/ 	.word	0x0000c1c0


	//   ....[4]....
        /*0078*/ 	.word	0x0000c200


	//   ....[5]....
        /*007c*/ 	.word	0x0000c240


	//   ....[6]....
        /*0080*/ 	.word	0x0000c2d0


	//   ....[7]....
        /*0084*/ 	.word	0x0000c2f0


	//   ....[8]....
        /*0088*/ 	.word	0x0000c390


	//   ....[9]....
        /*008c*/ 	.word	0x0000c3e0


	//   ....[10]....
        /*0090*/ 	.word	0x0000c430


	//   ....[11]....
        /*0094*/ 	.word	0x0000c510


	//   ....[12]....
        /*0098*/ 	.word	0x0000c680


	//   ....[13]....
        /*009c*/ 	.word	0x0000c7f0


	//   ....[14]....
        /*00a0*/ 	.word	0x0000c950


	//   ....[15]....
        /*00a4*/ 	.word	0x0000c990


	//   ....[16]....
        /*00a8*/ 	.word	0x0000c9d0


	//   ....[17]....
        /*00ac*/ 	.word	0x0000ca80


	//   ....[18]....
        /*00b0*/ 	.word	0x0000cae0


	//   ....[19]....
        /*00b4*/ 	.word	0x0000cc50


	//   ....[20]....
        /*00b8*/ 	.word	0x0000cd60


	//   ....[21]....
        /*00bc*/ 	.word	0x0000cea0


	//   ....[22]....
        /*00c0*/ 	.word	0x0000cee0


	//----- nvinfo : EIATTR_MAX_THREADS
	.align		4
.L_2081:
        /*00c4*/ 	.byte	0x04, 0x05
        /*00c6*/ 	.short	(.L_2083 - .L_2082)
.L_2082:
        /*00c8*/ 	.word	0x00000080
        /*00cc*/ 	.word	0x00000001
        /*00d0*/ 	.word	0x00000001


	//----- nvinfo : EIATTR_CRS_STACK_SIZE
	.align		4
.L_2083:
        /*00d4*/ 	.byte	0x04, 0x1e
        /*00d6*/ 	.short	(.L_2085 - .L_2084)
.L_2084:
        /*00d8*/ 	.word	0x00000000


	//----- nvinfo : EIATTR_CBANK_PARAM_SIZE
	.align		4
.L_2085:
        /*00dc*/ 	.byte	0x03, 0x19
        /*00de*/ 	.short	0x0230


	//----- nvinfo : EIATTR_PARAM_CBANK
	.align		4
        /*00e0*/ 	.byte	0x04, 0x0a
        /*00e2*/ 	.short	(.L_2087 - .L_2086)
	.align		4
.L_2086:
        /*00e4*/ 	.word	index@(.nv.constant0._ZN2at6native18elementwise_kernelILi128ELi4EZNS0_15gpu_kernel_implIZZZNS0_26round_decimals_kernel_cudaERNS_18TensorIteratorBaseElENKUlvE_clEvENKUlvE1_clEvEUlN3c104HalfEE_EEvS4_RKT_EUliE_EEviT1_)
        /*00e8*/ 	.short	0x0380
        /*00ea*/ 	.short	0x0230


	//----- nvinfo : EIATTR_SW_WAR
	.align		4
.L_2087:
        /*00ec*/ 	.byte	0x04, 0x36
        /*00ee*/ 	.short	(.L_2089 - .L_2088)
.L_2088:
        /*00f0*/ 	.word	0x00000008
.L_2089:


//--------------------- .nv.info._ZN2at6native27unrolled_elementwise_kernelIZZZNS0_26round_decimals_kernel_cudaERNS_18TensorIteratorBaseElENKUlvE_clEvENKUlvE1_clEvEUlN3c104HalfEE_St5arrayIPcLm2EELi4E23TrivialOffsetCalculatorILi1EjESD_NS0_6memory12LoadWithCastILi1EEENSE_13StoreWithCastILi1EEEEEviT_T0_T2_T3_T4_T5_ --------------------------
	.section	.nv.info._ZN2at6native27unrolled_elementwise_kernelIZZZNS0_26round_decimals_kernel_cudaERNS_18TensorIteratorBaseElENKUlvE_clEvENKUlvE1_clEvEUlN3c104HalfEE_St5arrayIPcLm2EELi4E23TrivialOffsetCalculatorILi1EjESD_NS0_6memory12LoadWithCastILi1EEENSE_13StoreWithCastILi1EEEEEviT_T0_T2_T3_T4_T5_,"",@"SHT_CUDA_INFO"
	.sectionflags	@""
	.align	4


	//----- nvinfo : EIATTR_CUDA_API_VERSION
	.align		4
        /*0000*/ 	.byte	0x04, 0x37
        /*0002*/ 	.short	(.L_2091 - .L_2090)
.L_2090:
        /*0004*/ 	.word	0x00000082


	//----- nvinfo : EIATTR_KPARAM_INFO
	.align		4
.L_2091:
        /*0008*/ 	.byte	0x04, 0x17
        /*000a*/ 	.short	(.L_2093 - .L_2092)
.L_2092:
        /*000c*/ 	.word	0x00000000
        /*0010*/ 	.short	0x0006
        /*0012*/ 	.short	0x0034
        /*0014*/ 	.byte	0x00, 0xf0, 0x21, 0x00


	//----- nvinfo : EIATTR_KPARAM_INFO
	.align		4
.L_2093:
        /*0018*/ 	.byte	0x04, 0x17
        /*001a*/ 	.short	(.L_2095 - .L_2094)
.L_2094:
        /*001c*/ 	.word	0x00000000
        /*0020*/ 	.short	0x0005
        /*0022*/ 	.short	0x002c
        /*0024*/ 	.byte	0x00, 0xf0, 0x21, 0x00


	//----- nvinfo : EIATTR_KPARAM_INFO
	.align		4
.L_2095:
        /*0028*/ 	.byte	0x04, 0x17
        /*002a*/ 	.short	(.L_2097 - .L_2096)
.L_2096:
        /*002c*/ 	.word	0x00000000
        /*0030*/ 	.short	0x0004
        /*0032*/ 	.short	0x0029
        /*0034*/ 	.byte	0x00, 0xf0, 0x05, 0x00


	//----- nvinfo : EIATTR_KPARAM_INFO
	.align		4
.L_2097:
        /*0038*/ 	.byte	0x04, 0x17
        /*003a*/ 	.short	(.L_2099 - .L_2098)
.L_2098:
        /*003c*/ 	.word	0x00000000
        /*0040*/ 	.short	0x0003
        /*0042*/ 	.short	0x0028
        /*0044*/ 	.byte	0x00, 0xf0, 0x05, 0x00


	//----- nvinfo : EIATTR_KPARAM_INFO
	.align		4
.L_2099:
        /*0048*/ 	.byte	0x04, 0x17
        /*004a*/ 	.short	(.L_2101 - .L_2100)
.L_2100:
        /*004c*/ 	.word	0x00000000
        /*0050*/ 	.short	0x0002
        /*0052*/ 	.short	0x0018
        /*0054*/ 	.byte	0x00, 0xf0, 0x41, 0x00


	//----- nvinfo : EIATTR_KPARAM_INFO
	.align		4
.L_2101:
        /*0058*/ 	.byte	0x04, 0x17
        /*005a*/ 	.short	(.L_2103 - .L_2102)
.L_2102:
        /*005c*/ 	.word	0x00000000
        /*0060*/ 	.short	0x0001
        /*0062*/ 	.short	0x0008
        /*0064*/ 	.byte	0x00, 0xf0, 0x41, 0x00


	//----- nvinfo : EIATTR_KPARAM_INFO
	.align		4
.L_2103:
        /*0068*/ 	.byte	0x04, 0x17
        /*006a*/ 	.short	(.L_2105 - .L_2104)
.L_2104:
        /*006c*/ 	.word	0x00000000
        /*0070*/ 	.short	0x0000
        /*0072*/ 	.short	0x0000
        /*0074*/ 	.byte	0x00, 0xf0, 0x11, 0x00


	//----- nvinfo : EIATTR_SPARSE_MMA_MASK
	.align		4
.L_2105:
        /*0078*/ 	.byte	0x03, 0x50
        /*007a*/ 	.short	0x0000


	//----- nvinfo : EIATTR_MAXREG_COUNT
	.align		4
        /*007c*/ 	.byte	0x03, 0x1b
        /*007e*/ 	.short	0x00ff


	//----- nvinfo : EIATTR_EXTERNS
	.align		4
        /*0080*/ 	.byte	0x04, 0x0f
        /*0082*/ 	.short	(.L_2107 - .L_2106)


	//   ....[0]....
	.align		4
.L_2106:
        /*0084*/ 	.word	index@(__assertfail)


	//----- nvinfo : EIATTR_MERCURY_ISA_VERSION
	.align		4
.L_2107:
        /*0088*/ 	.byte	0x03, 0x5f
        /*008a*/ 	.short	0x0101


	//----- nvinfo : EIATTR_VRC_CTA_INIT_COUNT
	.align		4
        /*008c*/ 	.byte	0x02, 0x4a
	.zero		1
	.zero		1


	//----- nvinfo : EIATTR_SYSCALL_OFFSETS
	.align		4
        /*0090*/ 	.byte	0x04, 0x46
        /*0092*/ 	.short	(.L_2109 - .L_2108)


	//   ....[0]....
.L_2108:
        /*0094*/ 	.word	0x00001040


	//   ....[1]....
        /*0098*/ 	.word	0x00002260


	//   ....[2]....
        /*009c*/ 	.word	0x000033c0


	//   ....[3]....
        /*00a0*/ 	.word	0x00004450


	//   ....[4]....
        /*00a4*/ 	.word	0x00005a70


	//   ....[5]....
        /*00a8*/ 	.word	0x00006900


	//   ....[6]....
        /*00ac*/ 	.word	0x00007880


	//   ....[7]....
        /*00b0*/ 	.word	0x00008800


	//----- nvinfo : EIATTR_EXIT_INSTR_OFFSETS
	.align		4
.L_2109:
        /*00b4*/ 	.byte	0x04, 0x1c
        /*00b6*/ 	.short	(.L_2111 - .L_2110)


	//   ....[0]....
.L_2110:
        /*00b8*/ 	.word	0x00007b50


	//   ....[1]....
        /*00bc*/ 	.word	0x00007ca0


	//   ....[2]....
        /*00c0*/ 	.word	0x00007ce0


	//   ....[3]....
        /*00c4*/ 	.word	0x00007d80


	//   ....[4]....
        /*00c8*/ 	.word	0x00007dc0


	//   ....[5]....
        /*00cc*/ 	.word	0x00007e00


	//   ....[6]....
        /*00d0*/ 	.word	0x00007e90


	//   ....[7]....
        /*00d4*/ 	.word	0x00007eb0


	//   ....[8]....
        /*00d8*/ 	.word	0x00007f50


	//   ....[9]....
        /*00dc*/ 	.word	0x00007fa0


	//   ....[10]....
        /*00e0*/ 	.word	0x00007ff0


	//   ....[11]....
        /*00e4*/ 	.word	0x000080d0


	//   ....[12]....
        /*00e8*/ 	.word	0x00008240


	//   ....[13]....
        /*00ec*/ 	.word	0x000083b0


	//   ....[14]....
        /*00f0*/ 	.word	0x00008510


	//   ....[15]....
        /*00f4*/ 	.word	0x00008550


	//   ....[16]....
        /*00f8*/ 	.word	0x00008590


	//   ....[17]....
        /*00fc*/ 	.word	0x00008640


	//   ....[18]....
        /*0100*/ 	.word	0x000086a0


	//   ....[19]....
        /*0104*/ 	.word	0x00008810


	//   ....[20]....
        /*0108*/ 	.word	0x00008920


	//   ....[21]....
        /*010c*/ 	.word	0x00008a60


	//   ....[22]....
        /*0110*/ 	.word	0x00008aa0


	//----- nvinfo : EIATTR_MAX_THREADS
	.align		4
.L_2111:
        /*0114*/ 	.byte	0x04, 0x05
        /*0116*/ 	.short	(.L_2113 - .L_2112)
.L_2112:
        /*0118*/ 	.word	0x00000080
        /*011c*/ 	.word	0x00000001
        /*0120*/ 	.word	0x00000001


	//----- nvinfo : EIATTR_CRS_STACK_SIZE
	.align		4
.L_2113:
        /*0124*/ 	.byte	0x04, 0x1e
        /*0126*/ 	.short	(.L_2115 - .L_2114)
.L_2114:
        /*0128*/ 	.word	0x00000000


	//----- nvinfo : EIATTR_CBANK_PARAM_SIZE
	.align		4
.L_2115:
        /*012c*/ 	.byte	0x03, 0x19
        /*012e*/ 	.short	0x003c


	//----- nvinfo : EIATTR_PARAM_CBANK
	.align		4
        /*0130*/ 	.byte	0x04, 0x0a
        /*0132*/ 	.short	(.L_2117 - .L_2116)
	.align		4
.L_2116:
        /*0134*/ 	.word	index@(.nv.constant0._ZN2at6native27unrolled_elementwise_kernelIZZZNS0_26round_decimals_kernel_cudaERNS_18TensorIteratorBaseElENKUlvE_clEvENKUlvE1_clEvEUlN3c104HalfEE_St5arrayIPcLm2EELi4E23TrivialOffsetCalculatorILi1EjESD_NS0_6memory12LoadWithCastILi1EEENSE_13StoreWithCastILi1EEEEEviT_T0_T2_T3_T4_T5_)
        /*0138*/ 	.short	0x0380
        /*013a*/ 	.short	0x003c


	//----- nvinfo : EIATTR_SW_WAR
	.align		4
.L_2117:
        /*013c*/ 	.byte	0x04, 0x36
        /*013e*/ 	.short	(.L_2119 - .L_2118)
.L_2118:
        /*0140*/ 	.word	0x00000008
.L_2119:


//--------------------- .nv.info._ZN2at6native18elementwise_kernelILi128ELi4EZNS0_22gpu_kernel_impl_nocastIZZZNS0_26round_decimals_kernel_cudaERNS_18TensorIteratorBaseElENKUlvE_clEvENKUlvE1_clEvEUlN3c104HalfEE_EEvS4_RKT_EUliE_EEviT1_ --------------------------
	.section	.nv.info._ZN2at6native18elementwise_kernelILi128ELi4EZNS0_22gpu_kernel_impl_nocastIZZZNS0_26round_decimals_kernel_cudaERNS_18TensorIteratorBaseElENKUlvE_clEvENKUlvE1_clEvEUlN3c104HalfEE_EEvS4_RKT_EUliE_EEviT1_,"",@"SHT_CUDA_INFO"
	.sectionflags	@""
	.align	4


	//----- nvinfo : EIATTR_CUDA_API_VERSION
	.align		4
        /*0000*/ 	.byte	0x04, 0x37
        /*0002*/ 	.short	(.L_2121 - .L_2120)
.L_2120:
        /*0004*/ 	.word	0x00000082


	//----- nvinfo : EIATTR_KPARAM_INFO
	.align		4
.L_2121:
        /*0008*/ 	.byte	0x04, 0x17
        /*000a*/ 	.short	(.L_2123 - .L_2122)
.L_2122:
        /*000c*/ 	.word	0x00000000
        /*0010*/ 	.short	0x0001
        /*0012*/ 	.short	0x0008
        /*0014*/ 	.byte	0x00, 0xf0, 0x81, 0x08


	//----- nvinfo : EIATTR_KPARAM_INFO
	.align		4
.L_2123:
        /*0018*/ 	.byte	0x04, 0x17
        /*001a*/ 	.short	(.L_2125 - .L_2124)
.L_2124:
        /*001c*/ 	.word	0x00000000
        /*0020*/ 	.short	0x0000
        /*0022*/ 	.short	0x0000
        /*0024*/ 	.byte	0x00, 0xf0, 0x11, 0x00


	//----- nvinfo : EIATTR_SPARSE_MMA_MASK
	.align		4
.L_2125:
        /*0028*/ 	.byte	0x03, 0x50
        /*002a*/ 	.short	0x0000


	//----- nvinfo : EIATTR_MAXREG_COUNT
	.align		4
        /*002c*/ 	.byte	0x03, 0x1b
        /*002e*/ 	.short	0x0080


	//----- nvinfo : EIATTR_MERCURY_ISA_VERSION
	.align		4
        /*0030*/ 	.byte	0x03, 0x5f
        /*0032*/ 	.short	0x0101


	//----- nvinfo : EIATTR_VRC_CTA_INIT_COUNT
	.align		4
        /*0034*/ 	.byte	0x02, 0x4a
	.zero		1
	.zero		1


	//----- nvinfo : EIATTR_EXIT_INSTR_OFFSETS
	.align		4
        /*0038*/ 	.byte	0x04, 0x1c
        /*003a*/ 	.short	(.L_2127 - .L_2126)


	//   ....[0]....
.L_2126:
        /*003c*/ 	.word	0x00000480


	//   ....[1]....
        /*0040*/ 	.word	0x00000570


	//   ....[2]....
        /*0044*/ 	.word	0x00000940


	//   ....[3]....
        /*0048*/ 	.word	0x00000a30


	//   ....[4]....
        /*004c*/ 	.word	0x000046c0


	//   ....[5]....
        /*0050*/ 	.word	0x00005a80


	//   ....[6]....
        /*0054*/ 	.word	0x000096e0


	//   ....[7]....
        /*0058*/ 	.word	0x0000aaa0


	//----- nvinfo : EIATTR_MAX_THREADS
	.align		4
.L_2127:
        /*005c*/ 	.byte	0x04, 0x05
        /*005e*/ 	.short	(.L_2129 - .L_2128)
.L_2128:
        /*0060*/ 	.word	0x00000080
        /*0064*/ 	.word	0x00000001
        /*0068*/ 	.word	0x00000001


	//----- nvinfo : EIATTR_CRS_STACK_SIZE
	.align		4
.L_2129:
        /*006c*/ 	.byte	0x04, 0x1e
        /*006e*/ 	.short	(.L_2131 - .L_2130)
.L_2130:
        /*0070*/ 	.word	0x00000000


	//----- nvinfo : EIATTR_CBANK_PARAM_SIZE
	.align		4
.L_2131:
        /*0074*/ 	.byte	0x03, 0x19
        /*0076*/ 	.short	0x0228


	//----- nvinfo : EIATTR_PARAM_CBANK
	.align		4
        /*0078*/ 	.byte	0x04, 0x0a
        /*007a*/ 	.short	(.L_2133 - .L_2132)
	.align		4
.L_2132:
        /*007c*/ 	.word	index@(.nv.constant0._ZN2at6native18elementwise_kernelILi128ELi4EZNS0_22gpu_kernel_impl_nocastIZZZNS0_26round_decimals_kernel_cudaERNS_18TensorIteratorBaseElENKUlvE_clEvENKUlvE1_clEvEUlN3c104HalfEE_EEvS4_RKT_EUliE_EEviT1_)
        /*0080*/ 	.short	0x0380
        /*0082*/ 	.short	0x0228


	//----- nvinfo : EIATTR_SW_WAR
	.align		4
.L_2133:
        /*0084*/ 	.byte	0x04, 0x36
        /*0086*/ 	.short	(.L_2135 - .L_2134)
.L_2134:
        /*0088*/ 	.word	0x00000008
.L_2135:


//--------------------- .nv.info._ZN2at6native27unrolled_elementwise_kernelIZZZNS0_26round_decimals_kernel_cudaERNS_18TensorIteratorBaseElENKUlvE_clEvENKUlvE1_clEvEUlN3c104HalfEE_St5arrayIPcLm2EELi4E23TrivialOffsetCalculatorILi1EjESD_NS0_6memory15LoadWithoutCastENSE_16StoreWithoutCastEEEviT_T0_T2_T3_T4_T5_ --------------------------
	.section	.nv.info._ZN2at6native27unrolled_elementwise_kernelIZZZNS0_26round_decimals_kernel_cudaERNS_18TensorIteratorBaseElENKUlvE_clEvENKUlvE1_clEvEUlN3c104HalfEE_St5arrayIPcLm2EELi4E23TrivialOffsetCalculatorILi1EjESD_NS0_6memory15LoadWithoutCastENSE_16StoreWithoutCastEEEviT_T0_T2_T3_T4_T5_,"",@"SHT_CUDA_INFO"
	.sectionflags	@""
	.align	4


	//----- nvinfo : EIATTR_CUDA_API_VERSION
	.align		4
        /*0000*/ 	.byte	0x04, 0x37
        /*0002*/ 	.short	(.L_2137 - .L_2136)
.L_2136:
        /*0004*/ 	.word	0x00000082


	//----- nvinfo : EIATTR_KPARAM_INFO
	.align		4
.L_2137:
        /*0008*/ 	.byte	0x04, 0x17
        /*000a*/ 	.short	(.L_2139 - .L_2138)
.L_2138:
        /*000c*/ 	.word	0x00000000
        /*0010*/ 	.short	0x0006
        /*0012*/ 	.short	0x002b
        /*0014*/ 	.byte	0x00, 0xf0, 0x05, 0x00


	//----- nvinfo : EIATTR_KPARAM_INFO
	.align		4
.L_2139:
        /*0018*/ 	.byte	0x04, 0x17
        /*001a*/ 	.short	(.L_2141 - .L_2140)
.L_2140:
        /*001c*/ 	.word	0x00000000
        /*0020*/ 	.short	0x0005
        /*0022*/ 	.short	0x002a
        /*0024*/ 	.byte	0x00, 0xf0, 0x05, 0x00


	//----- nvinfo : EIATTR_KPARAM_INFO
	.align		4
.L_2141:
        /*0028*/ 	.byte	0x04, 0x17
        /*002a*/ 	.short	(.L_2143 - .L_2142)
.L_2142:
        /*002c*/ 	.word	0x00000000
        /*0030*/ 	.short	0x0004
        /*0032*/ 	.short	0x0029
        /*0034*/ 	.byte	0x00, 0xf0, 0x05, 0x00


	//----- nvinfo : EIATTR_KPARAM_INFO
	.align		4
.L_2143:
        /*0038*/ 	.byte	0x04, 0x17
        /*003a*/ 	.short	(.L_2145 - .L_2144)
.L_2144:
        /*003c*/ 	.word	0x00000000
        /*0040*/ 	.short	0x0003
        /*0042*/ 	.short	0x0028
        /*0044*/ 	.byte	0x00, 0xf0, 0x05, 0x00


	//----- nvinfo : EIATTR_KPARAM_INFO
	.align		4
.L_2145:
        /*0048*/ 	.byte	0x04, 0x17
        /*004a*/ 	.short	(.L_2147 - .L_2146)
.L_2146:
        /*004c*/ 	.word	0x00000000
        /*0050*/ 	.short	0x0002
        /*0052*/ 	.short	0x0018
        /*0054*/ 	.byte	0x00, 0xf0, 0x41, 0x00


	//----- nvinfo : EIATTR_KPARAM_INFO
	.align		4
.L_2147:
        /*0058*/ 	.byte	0x04, 0x17
        /*005a*/ 	.short	(.L_2149 - .L_2148)
.L_2148:
        /*005c*/ 	.word	0x00000000
        /*0060*/ 	.short	0x0001
        /*0062*/ 	.short	0x0008
        /*0064*/ 	.byte	0x00, 0xf0, 0x41, 0x00


	//----- nvinfo : EIATTR_KPARAM_INFO
	.align		4
.L_2149:
        /*0068*/ 	.byte	0x04, 0x17
        /*006a*/ 	.short	(.L_2151 - .L_2150)
.L_2150:
        /*006c*/ 	.word	0x00000000
        /*0070*/ 	.short	0x0000
        /*0072*/ 	.short	0x0000
        /*0074*/ 	.byte	0x00, 0xf0, 0x11, 0x00


	//----- nvinfo : EIATTR_SPARSE_MMA_MASK
	.align		4
.L_2151:
        /*0078*/ 	.byte	0x03, 0x50
        /*007a*/ 	.short	0x0000


	//----- nvinfo : EIATTR_MAXREG_COUNT
	.align		4
        /*007c*/ 	.byte	0x03, 0x1b
        /*007e*/ 	.short	0x00ff


	//----- nvinfo : EIATTR_MERCURY_ISA_VERSION
	.align		4
        /*0080*/ 	.byte	0x03, 0x5f
        /*0082*/ 	.short	0x0101


	//----- nvinfo : EIATTR_VRC_CTA_INIT_COUNT
	.align		4
        /*0084*/ 	.byte	0x02, 0x4a
	.zero		1
	.zero		1


	//----- nvinfo : EIATTR_EXIT_INSTR_OFFSETS
	.align		4
        /*0088*/ 	.byte	0x04, 0x1c
        /*008a*/ 	.short	(.L_2153 - .L_2152)


	//   ....[0]....
.L_2152:
        /*008c*/ 	.word	0x00000b00


	//   ....[1]....
        /*0090*/ 	.word	0x00000b50


	//----- nvinfo : EIATTR_MAX_THREADS
	.align		4
.L_2153:
        /*0094*/ 	.byte	0x04, 0x05
        /*0096*/ 	.short	(.L_2155 - .L_2154)
.L_2154:
        /*0098*/ 	.word	0x00000080
        /*009c*/ 	.word	0x00000001
        /*00a0*/ 	.word	0x00000001


	//----- nvinfo : EIATTR_CRS_STACK_SIZE
	.align		4
.L_2155:
        /*00a4*/ 	.byte	0x04, 0x1e
        /*00a6*/ 	.short	(.L_2157 - .L_2156)
.L_2156:
        /*00a8*/ 	.word	0x00000000


	//----- nvinfo : EIATTR_CBANK_PARAM_SIZE
	.align		4
.L_2157:
        /*00ac*/ 	.byte	0x03, 0x19
        /*00ae*/ 	.short	0x002c


	//----- nvinfo : EIATTR_PARAM_CBANK
	.align		4
        /*00b0*/ 	.byte	0x04, 0x0a
        /*00b2*/ 	.short	(.L_2159 - .L_2158)
	.align		4
.L_2158:
        /*00b4*/ 	.word	index@(.nv.constant0._ZN2at6native27unrolled_elementwise_kernelIZZZNS0_26round_decimals_kernel_cudaERNS_18TensorIteratorBaseElENKUlvE_clEvENKUlvE1_clEvEUlN3c104HalfEE_St5arrayIPcLm2EELi4E23TrivialOffsetCalculatorILi1EjESD_NS0_6memory15LoadWithoutCastENSE_16StoreWithoutCastEEEviT_T0_T2_T3_T4_T5_)
        /*00b8*/ 	.short	0x0380
        /*00ba*/ 	.short	0x002c


	//----- nvinfo : EIATTR_SW_WAR
	.align		4
.L_2159:
        /*00bc*/ 	.byte	0x04, 0x36
        /*00be*/ 	.short	(.L_2161 - .L_2160)
.L_2160:
        /*00c0*/ 	.word	0x00000008
.L_2161:


//--------------------- .nv.info._ZN2at6native29vectorized_elementwise_kernelILi2EZZZNS0_26round_decimals_kernel_cudaERNS_18TensorIteratorBaseElENKUlvE_clEvENKUlvE1_clEvEUlN3c104HalfEE_St5arrayIPcLm2EEEEviT0_T1_ --------------------------
	.section	.nv.info._ZN2at6native29vectorized_elementwise_kernelILi2EZZZNS0_26round_decimals_kernel_cudaERNS_18TensorIteratorBaseElENKUlvE_clEvENKUlvE1_clEvEUlN3c104HalfEE_St5arrayIPcLm2EEEEviT0_T1_,"",@"SHT_CUDA_INFO"
	.sectionflags	@""
	.align	4


	//----- nvinfo : EIATTR_CUDA_API_VERSION
	.align		4
        /*0000*/ 	.byte	0x04, 0x37
        /*0002*/ 	.short	(.L_2163 - .L_2162)
.L_2162:
        /*0004*/ 	.word	0x00000082


	//----- nvinfo : EIATTR_KPARAM_INFO
	.align		4
.L_2163:
        /*0008*/ 	.byte	0x04, 0x17
        /*000a*/ 	.short	(.L_2165 - .L_2164)
.L_2164:
        /*000c*/ 	.word	0x00000000
        /*0010*/ 	.short	0x0002
        /*0012*/ 	.short	0x0018
        /*0014*/ 	.byte	0x00, 0xf0, 0x41, 0x00


	//----- nvinfo : EIATTR_KPARAM_INFO
	.align		4
.L_2165:
        /*0018*/ 	.byte	0x04, 0x17
        /*001a*/ 	.short	(.L_2167 - .L_2166)
.L_2166:
        /*001c*/ 	.word	0x00000000
        /*0020*/ 	.short	0x0001
        /*0022*/ 	.short	0x0008
        /*0024*/ 	.byte	0x00, 0xf0, 0x41, 0x00


	//----- nvinfo : EIATTR_KPARAM_INFO
	.align		4
.L_2167:
        /*0028*/ 	.byte	0x04, 0x17
        /*002a*/ 	.short	(.L_2169 - .L_2168)
.L_2168:
        /*002c*/ 	.word	0x00000000
        /*0030*/ 	.short	0x0000
        /*0032*/ 	.short	0x0000
        /*0034*/ 	.byte	0x00, 0xf0, 0x11, 0x00


	//----- nvinfo : EIATTR_SPARSE_MMA_MASK
	.align		4
.L_2169:
        /*0038*/ 	.byte	0x03, 0x50
        /*003a*/ 	.short	0x0000


	//----- nvinfo : EIATTR_MAXREG_COUNT
	.align		4
        /*003c*/ 	.byte	0x03, 0x1b
        /*003e*/ 	.short	0x00ff


	//----- nvinfo : EIATTR_MERCURY_ISA_VERSION
	.align		4
        /*0040*/ 	.byte	0x03, 0x5f
        /*0042*/ 	.short	0x0101


	//----- nvinfo : EIATTR_VRC_CTA_INIT_COUNT
	.align		4
        /*0044*/ 	.byte	0x02, 0x4a
	.zero		1
	.zero		1


	//----- nvinfo : EIATTR_EXIT_INSTR_OFFSETS
	.align		4
        /*0048*/ 	.byte	0x04, 0x1c
        /*004a*/ 	.short	(.L_2171 - .L_2170)


	//   ....[0]....
.L_2170:
        /*004c*/ 	.word	0x000016a0


	//   ....[1]....
        /*0050*/ 	.word	0x000016f0


	//   ....[2]....
        /*0054*/ 	.word	0x00001f00


	//----- nvinfo : EIATTR_MAX_THREADS
	.align		4
.L_2171:
        /*0058*/ 	.byte	0x04, 0x05
        /*005a*/ 	.short	(.L_2173 - .L_2172)
.L_2172:
        /*005c*/ 	.word	0x00000080
        /*0060*/ 	.word	0x00000001
        /*0064*/ 	.word	0x00000001


	//----- nvinfo : EIATTR_CRS_STACK_SIZE
	.align		4
.L_2173:
        /*0068*/ 	.byte	0x04, 0x1e
        /*006a*/ 	.short	(.L_2175 - .L_2174)
.L_2174:
        /*006c*/ 	.word	0x00000000


	//----- nvinfo : EIATTR_CBANK_PARAM_SIZE
	.align		4
.L_2175:
        /*0070*/ 	.byte	0x03, 0x19
        /*0072*/ 	.short	0x0028


	//----- nvinfo : EIATTR_PARAM_CBANK
	.align		4
        /*0074*/ 	.byte	0x04, 0x0a
        /*0076*/ 	.short	(.L_2177 - .L_2176)
	.align		4
.L_2176:
        /*0078*/ 	.word	index@(.nv.constant0._ZN2at6native29vectorized_elementwise_kernelILi2EZZZNS0_26round_decimals_kernel_cudaERNS_18TensorIteratorBaseElENKUlvE_clEvENKUlvE1_clEvEUlN3c104HalfEE_St5arrayIPcLm2EEEEviT0_T1_)
        /*007c*/ 	.short	0x0380
        /*007e*/ 	.short	0x0028


	//----- nvinfo : EIATTR_SW_WAR
	.align		4
.L_2177:
        /*0080*/ 	.byte	0x04, 0x36
        /*0082*/ 	.short	(.L_2179 - .L_2178)
.L_2178:
        /*0084*/ 	.word	0x00000008
.L_2179:


//--------------------- .nv.info._ZN2at6native29vectorized_elementwise_kernelILi4EZZZNS0_26round_decimals_kernel_cudaERNS_18TensorIteratorBaseElENKUlvE_clEvENKUlvE1_clEvEUlN3c104HalfEE_St5arrayIPcLm2EEEEviT0_T1_ --------------------------
	.section	.nv.info._ZN2at6native29vectorized_elementwise_kernelILi4EZZZNS0_26round_decimals_kernel_cudaERNS_18TensorIteratorBaseElENKUlvE_clEvENKUlvE1_clEvEUlN3c104HalfEE_St5arrayIPcLm2EEEEviT0_T1_,"",@"SHT_CUDA_INFO"
	.sectionflags	@""
	.align	4


	//----- nvinfo : EIATTR_CUDA_API_VERSION
	.align		4
        /*0000*/ 	.byte	0x04, 0x37
        /*0002*/ 	.short	(.L_2181 - .L_2180)
.L_2180:
        /*0004*/ 	.word	0x00000082


	//----- nvinfo : EIATTR_KPARAM_INFO
	.align		4
.L_2181:
        /*0008*/ 	.byte	0x04, 0x17
        /*000a*/ 	.short	(.L_2183 - .L_2182)
.L_2182:
        /*000c*/ 	.word	0x00000000
        /*0010*/ 	.short	0x0002
        /*0012*/ 	.short	0x0018
        /*0014*/ 	.byte	0x00, 0xf0, 0x41, 0x00


	//----- nvinfo : EIATTR_KPARAM_INFO
	.align		4
.L_2183:
        /*0018*/ 	.byte	0x04, 0x17
        /*001a*/ 	.short	(.L_2185 - .L_2184)
.L_2184:
        /*001c*/ 	.word	0x00000000
        /*0020*/ 	.short	0x0001
        /*0022*/ 	.short	0x0008
        /*0024*/ 	.byte	0x00, 0xf0, 0x41, 0x00


	//----- nvinfo : EIATTR_KPARAM_INFO
	.align		4
.L_2185:
        /*0028*/ 	.byte	0x04, 0x17
        /*002a*/ 	.short	(.L_2187 - .L_2186)
.L_2186:
        /*002c*/ 	.word	0x00000000
        /*0030*/ 	.short	0x0000
        /*0032*/ 	.short	0x0000
        /*0034*/ 	.byte	0x00, 0xf0, 0x11, 0x00


	//----- nvinfo : EIATTR_SPARSE_MMA_MASK
	.align		4
.L_2187:
        /*0038*/ 	.byte	0x03, 0x50
        /*003a*/ 	.short	0x0000


	//----- nvinfo : EIATTR_MAXREG_COUNT
	.align		4
        /*003c*/ 	.byte	0x03, 0x1b
        /*003e*/ 	.short	0x00ff


	//----- nvinfo : EIATTR_MERCURY_ISA_VERSION
	.align		4
        /*0040*/ 	.byte	0x03, 0x5f
        /*0042*/ 	.short	0x0101


	//----- nvinfo : EIATTR_VRC_CTA_INIT_COUNT
	.align		4
        /*0044*/ 	.byte	0x02, 0x4a
	.zero		1
	.zero		1


	//----- nvinfo : EIATTR_EXIT_INSTR_OFFSETS
	.align		4
        /*0048*/ 	.byte	0x04, 0x1c
        /*004a*/ 	.short	(.L_2189 - .L_2188)


	//   ....[0]....
.L_2188:
        /*004c*/ 	.word	0x000016a0


	//   ....[1]....
        /*0050*/ 	.word	0x000016f0


	//   ....[2]....
        /*0054*/ 	.word	0x00001ec0


	//----- nvinfo : EIATTR_MAX_THREADS
	.align		4
.L_2189:
        /*0058*/ 	.byte	0x04, 0x05
        /*005a*/ 	.short	(.L_2191 - .L_2190)
.L_2190:
        /*005c*/ 	.word	0x00000080
        /*0060*/ 	.word	0x00000001
        /*0064*/ 	.word	0x00000001


	//----- nvinfo : EIATTR_CRS_STACK_SIZE
	.align		4
.L_2191:
        /*0068*/ 	.byte	0x04, 0x1e
        /*006a*/ 	.short	(.L_2193 - .L_2192)
.L_2192:
        /*006c*/ 	.word	0x00000000


	//----- nvinfo : EIATTR_CBANK_PARAM_SIZE
	.align		4
.L_2193:
        /*0070*/ 	.byte	0x03, 0x19
        /*0072*/ 	.short	0x0028


	//----- nvinfo : EIATTR_PARAM_CBANK
	.align		4
        /*0074*/ 	.byte	0x04, 0x0a
        /*0076*/ 	.short	(.L_2195 - .L_2194)
	.align		4
.L_2194:
        /*0078*/ 	.word	index@(.nv.constant0._ZN2at6native29vectorized_elementwise_kernelILi4EZZZNS0_26round_decimals_kernel_cudaERNS_18TensorIteratorBaseElENKUlvE_clEvENKUlvE1_clEvEUlN3c104HalfEE_St5arrayIPcLm2EEEEviT0_T1_)
        /*007c*/ 	.short	0x0380
        /*007e*/ 	.short	0x0028


	//----- nvinfo : EIATTR_SW_WAR
	.align		4
.L_2195:
        /*0080*/ 	.byte	0x04, 0x36
        /*0082*/ 	.short	(.L_2197 - .L_2196)
.L_2196:
        /*0084*/ 	.word	0x00000008
.L_2197:


//--------------------- .nv.info._ZN2at6native29vectorized_elementwise_kernelILi8EZZZNS0_26round_decimals_kernel_cudaERNS_18TensorIteratorBaseElENKUlvE_clEvENKUlvE1_clEvEUlN3c104HalfEE_St5arrayIPcLm2EEEEviT0_T1_ --------------------------
	.section	.nv.info._ZN2at6native29vectorized_elementwise_kernelILi8EZZZNS0_26round_decimals_kernel_cudaERNS_18TensorIteratorBaseElENKUlvE_clEvENKUlvE1_clEvEUlN3c104HalfEE_St5arrayIPcLm2EEEEviT0_T1_,"",@"SHT_CUDA_INFO"
	.sectionflags	@""
	.align	4


	//----- nvinfo : EIATTR_CUDA_API_VERSION
	.align		4
        /*0000*/ 	.byte	0x04, 0x37
        /*0002*/ 	.short	(.L_2199 - .L_2198)
.L_2198:
        /*0004*/ 	.word	0x00000082


	//----- nvinfo : EIATTR_KPARAM_INFO
	.align		4
.L_2199:
        /*0008*/ 	.byte	0x04, 0x17
        /*000a*/ 	.short	(.L_2201 - .L_2200)
.L_2200:
        /*000c*/ 	.word	0x00000000
        /*0010*/ 	.short	0x0002
        /*0012*/ 	.short	0x0018
        /*0014*/ 	.byte	0x00, 0xf0, 0x41, 0x00


	//----- nvinfo : EIATTR_KPARAM_INFO
	.align		4
.L_2201:
        /*0018*/ 	.byte	0x04, 0x17
        /*001a*/ 	.short	(.L_2203 - .L_2202)
.L_2202:
        /*001c*/ 	.word	0x00000000
        /*0020*/ 	.short	0x0001
        /*0022*/ 	.short	0x0008
        /*0024*/ 	.byte	0x00, 0xf0, 0x41, 0x00


	//----- nvinfo : EIATTR_KPARAM_INFO
	.align		4
.L_2203:
        /*0028*/ 	.byte	0x04, 0x17
        /*002a*/ 	.short	(.L_2205 - .L_2204)
.L_2204:
        /*002c*/ 	.word	0x00000000
        /*0030*/ 	.short	0x0000
        /*0032*/ 	.short	0x0000
        /*0034*/ 	.byte	0x00, 0xf0, 0x11, 0x00


	//----- nvinfo : EIATTR_SPARSE_MMA_MASK
	.align		4
.L_2205:
        /*0038*/ 	.byte	0x03, 0x50
        /*003a*/ 	.short	0x0000


	//----- nvinfo : EIATTR_MAXREG_COUNT
	.align		4
        /*003c*/ 	.byte	0x03, 0x1b
        /*003e*/ 	.short	0x00ff


	//----- nvinfo : EIATTR_MERCURY_ISA_VERSION
	.align		4
        /*0040*/ 	.byte	0x03, 0x5f
        /*0042*/ 	.short	0x0101


	//----- nvinfo : EIATTR_VRC_CTA_INIT_COUNT
	.align		4
        /*0044*/ 	.byte	0x02, 0x4a
	.zero		1
	.zero		1


	//----- nvinfo : EIATTR_EXIT_INSTR_OFFSETS
	.align		4
        /*0048*/ 	.byte	0x04, 0x1c
        /*004a*/ 	.short	(.L_2207 - .L_2206)


	//   ....[0]....
.L_2206:
        /*004c*/ 	.word	0x00000010


	//----- nvinfo : EIATTR_MAX_THREADS
	.align		4
.L_2207:
        /*0050*/ 	.byte	0x04, 0x05
        /*0052*/ 	.short	(.L_2209 - .L_2208)
.L_2208:
        /*0054*/ 	.word	0x00000080
        /*0058*/ 	.word	0x00000001
        /*005c*/ 	.word	0x00000001


	//----- nvinfo : EIATTR_CBANK_PARAM_SIZE
	.align		4
.L_2209:
        /*0060*/ 	.byte	0x03, 0x19
        /*0062*/ 	.short	0x0028


	//----- nvinfo : EIATTR_PARAM_CBANK
	.align		4
        /*0064*/ 	.byte	0x04, 0x0a
        /*0066*/ 	.short	(.L_2211 - .L_2210)
	.align		4
.L_2210:
        /*0068*/ 	.word	index@(.nv.constant0._ZN2at6native29vectorized_elementwise_kernelILi8EZZZNS0_26round_decimals_kernel_cudaERNS_18TensorIteratorBaseElENKUlvE_clEvENKUlvE1_clEvEUlN3c104HalfEE_St5arrayIPcLm2EEEEviT0_T1_)
        /*006c*/ 	.short	0x0380
        /*006e*/ 	.short	0x0028


	//----- nvinfo : EIATTR_SW_WAR
	.align		4
.L_2211:
        /*0070*/ 	.byte	0x04, 0x36
        /*0072*/ 	.short	(.L_2213 - .L_2212)
.L_2212:
        /*0074*/ 	.word	0x00000008
.L_2213:


//--------------------- .nv.info._ZN2at6native18elementwise_kernelILi128ELi4EZNS0_15gpu_kernel_implIZZZNS0_26round_decimals_kernel_cudaERNS_18TensorIteratorBaseElENKUlvE_clEvENKUlvE0_clEvEUlfE_EEvS4_RKT_EUliE_EEviT1_ --------------------------
	.section	.nv.info._ZN2at6native18elementwise_kernelILi128ELi4EZNS0_15gpu_kernel_implIZZZNS0_26round_decimals_kernel_cudaERNS_18TensorIteratorBaseElENKUlvE_clEvENKUlvE0_clEvEUlfE_EEvS4_RKT_EUliE_EEviT1_,"",@"SHT_CUDA_INFO"
	.sectionflags	@""
	.align	4


	//----- nvinfo : EIATTR_CUDA_API_VERSION
	.align		4
        /*0000*/ 	.byte	0x04, 0x37
        /*0002*/ 	.short	(.L_2215 - .L_2214)
.L_2214:
        /*0004*/ 	.word	0x00000082


	//----- nvinfo : EIATTR_KPARAM_INFO
	.align		4
.L_2215:
        /*0008*/ 	.byte	0x04, 0x17
        /*000a*/ 	.short	(.L_2217 - .L_2216)
.L_2216:
        /*000c*/ 	.word	0x00000000
        /*0010*/ 	.short	0x0001
        /*0012*/ 	.short	0x0008
        /*0014*/ 	.byte	0x00, 0xf0, 0xa1, 0x08


	//----- nvinfo : EIATTR_KPARAM_INFO
	.align		4
.L_2217:
        /*0018*/ 	.byte	0x04, 0x17
        /*001a*/ 	.short	(.L_2219 - .L_2218)
.L_2218:
        /*001c*/ 	.word	0x00000000
        /*0020*/ 	.short	0x0000
        /*0022*/ 	.short	0x0000
        /*0024*/ 	.byte	0x00, 0xf0, 0x11, 0x00


	//----- nvinfo : EIATTR_SPARSE_MMA_MASK
	.align		4
.L_2219:
        /*0028*/ 	.byte	0x03, 0x50
        /*002a*/ 	.short	0x0000


	//----- nvinfo : EIATTR_MAXREG_COUNT
	.align		4
        /*002c*/ 	.byte	0x03, 0x1b
        /*002e*/ 	.short	0x0080


	//----- nvinfo : EIATTR_EXTERNS
	.align		4
        /*0030*/ 	.byte	0x04, 0x0f
        /*0032*/ 	.short	(.L_2221 - .L_2220)


	//   ....[0]....
	.align		4
.L_2220:
        /*0034*/ 	.word	index@(__assertfail)


	//----- nvinfo : EIATTR_MERCURY_ISA_VERSION
	.align		4
.L_2221:
        /*0038*/ 	.byte	0x03, 0x5f
        /*003a*/ 	.short	0x0101


	//----- nvinfo : EIATTR_VRC_CTA_INIT_COUNT
	.align		4
        /*003c*/ 	.byte	0x02, 0x4a
	.zero		1
	.zero		1


	//----- nvinfo : EIATTR_SYSCALL_OFFSETS
	.align		4
        /*0040*/ 	.byte	0x04, 0x46
        /*0042*/ 	.short	(.L_2223 - .L_2222)


	//   ....[0]....
.L_2222:
        /*0044*/ 	.word	0x00002160


	//   ....[1]....
        /*0048*/ 	.word	0x00002fa0


	//   ....[2]....
        /*004c*/ 	.word	0x00005230


	//   ....[3]....
        /*0050*/ 	.word	0x00005ed0


	//   ....[4]....
        /*0054*/ 	.word	0x00008270


	//   ....[5]....
        /*0058*/ 	.word	0x00008f10


	//   ....[6]....
        /*005c*/ 	.word	0x0000b2c0


	//   ....[7]....
        /*0060*/ 	.word	0x0000bf30


	//----- nvinfo : EIATTR_EXIT_INSTR_OFFSETS
	.align		4
.L_2223:
        /*0064*/ 	.byte	0x04, 0x1c
        /*0066*/ 	.short	(.L_2225 - .L_2224)


	//   ....[0]....
.L_2224:
        /*0068*/ 	.word	0x000091c0


	//   ....[1]....
        /*006c*/ 	.word	0x0000b4b0


	//   ....[2]....
        /*0070*/ 	.word	0x0000b4f0


	//   ....[3]....
        /*0074*/ 	.word	0x0000b580


	//   ....[4]....
        /*0078*/ 	.word	0x0000b5b0


	//   ....[5]....
        /*007c*/ 	.word	0x0000b5e0


	//   ....[6]....
        /*0080*/ 	.word	0x0000b660


	//   ....[7]....
        /*0084*/ 	.word	0x0000b690


	//   ....[8]....
        /*0088*/ 	.word	0x0000b720


	//   ....[9]....
        /*008c*/ 	.word	0x0000b760


	//   ....[10]....
        /*0090*/ 	.word	0x0000b7a0


	//   ....[11]....
        /*0094*/ 	.word	0x0000b870


	//   ....[12]....
        /*0098*/ 	.word	0x0000b9d0


	//   ....[13]....
        /*009c*/ 	.word	0x0000bb30


	//   ....[14]....
        /*00a0*/ 	.word	0x0000bc80


	//   ....[15]....
        /*00a4*/ 	.word	0x0000bcb0


	//   ....[16]....
        /*00a8*/ 	.word	0x0000bce0


	//   ....[17]....
        /*00ac*/ 	.word	0x0000bd80


	//   ....[18]....
        /*00b0*/ 	.word	0x0000bdd0


	//   ....[19]....
        /*00b4*/ 	.word	0x0000bf40


	//   ....[20]....
        /*00b8*/ 	.word	0x0000c040


	//   ....[21]....
        /*00bc*/ 	.word	0x0000c170


	//   ....[22]....
        /*00c0*/ 	.word	0x0000c1a0


	//----- nvinfo : EIATTR_MAX_THREADS
	.align		4
.L_2225:
        /*00c4*/ 	.byte	0x04, 0x05
        /*00c6*/ 	.short	(.L_2227 - .L_2226)
.L_2226:
        /*00c8*/ 	.word	0x00000080
        /*00cc*/ 	.word	0x00000001
        /*00d0*/ 	.word	0x00000001


	//----- nvinfo : EIATTR_CRS_STACK_SIZE
	.align		4
.L_2227:
        /*00d4*/ 	.byte	0x04, 0x1e
        /*00d6*/ 	.short	(.L_2229 - .L_2228)
.L_2228:
        /*00d8*/ 	.word	0x00000000


	//----- nvinfo : EIATTR_CBANK_PARAM_SIZE
	.align		4
.L_2229:
        /*00dc*/ 	.byte	0x03, 0x19
        /*00de*/ 	.short	0x0230


	//----- nvinfo : EIATTR_PARAM_CBANK
	.align		4
        /*00e0*/ 	.byte	0x04, 0x0a
        /*00e2*/ 	.short	(.L_2231 - .L_2230)
	.align		4
.L_2230:
        /*00e4*/ 	.word	index@(.nv.constant0._ZN2at6native18elementwise_kernelILi128ELi4EZNS0_15gpu_kernel_implIZZZNS0_26round_decimals_kernel_cudaERNS_18TensorIteratorBaseElENKUlvE_clEvENKUlvE0_clEvEUlfE_EEvS4_RKT_EUliE_EEviT1_)
        /*00e8*/ 	.short	0x0380
        /*00ea*/ 	.short	0x0230


	//----- nvinfo : EIATTR_SW_WAR
	.align		4
.L_2231:
        /*00ec*/ 	.byte	0x04, 0x36
        /*00ee*/ 	.short	(.L_2233 - .L_2232)
.L_2232:
        /*00f0*/ 	.word	0x00000008
.L_2233:


//--------------------- .nv.info._ZN2at6native27unrolled_elementwise_kernelIZZZNS0_26round_decimals_kernel_cudaERNS_18TensorIteratorBaseElENKUlvE_clEvENKUlvE0_clEvEUlfE_St5arrayIPcLm2EELi4E23TrivialOffsetCalculatorILi1EjESB_NS0_6memory12LoadWithCastILi1EEENSC_13StoreWithCastILi1EEEEEviT_T0_T2_T3_T4_T5_ --------------------------
	.section	.nv.info._ZN2at6native27unrolled_elementwise_kernelIZZZNS0_26round_decimals_kernel_cudaERNS_18TensorIteratorBaseElENKUlvE_clEvENKUlvE0_clEvEUlfE_St5arrayIPcLm2EELi4E23TrivialOffsetCalculatorILi1EjESB_NS0_6memory12LoadWithCastILi1EEENSC_13StoreWithCastILi1EEEEEviT_T0_T2_T3_T4_T5_,"",@"SHT_CUDA_INFO"
	.sectionflags	@""
	.align	4


	//----- nvinfo : EIATTR_CUDA_API_VERSION
	.align		4
        /*0000*/ 	.byte	0x04, 0x37
        /*0002*/ 	.short	(.L_2235 - .L_2234)
.L_2234:
        /*0004*/ 	.word	0x00000082


	//----- nvinfo : EIATTR_KPARAM_INFO
	.align		4
.L_2235:
        /*0008*/ 	.byte	0x04, 0x17
        /*000a*/ 	.short	(.L_2237 - .L_2236)
.L_2236:
        /*000c*/ 	.word	0x00000000
        /*0010*/ 	.short	0x0006
        /*0012*/ 	.short	0x0034
        /*0014*/ 	.byte	0x00, 0xf0, 0x21, 0x00


	//----- nvinfo : EIATTR_KPARAM_INFO
	.align		4
.L_2237:
        /*0018*/ 	.byte	0x04, 0x17
        /*001a*/ 	.short	(.L_2239 - .L_2238)
.L_2238:
        /*001c*/ 	.word	0x00000000
        /*0020*/ 	.short	0x0005
        /*0022*/ 	.short	0x002c
        /*0024*/ 	.byte	0x00, 0xf0, 0x21, 0x00


	//----- nvinfo : EIATTR_KPARAM_INFO
	.align		4
.L_2239:
        /*0028*/ 	.byte	0x04, 0x17
        /*002a*/ 	.short	(.L_2241 - .L_2240)
.L_2240:
        /*002c*/ 	.word	0x00000000
        /*0030*/ 	.short	0x0004
        /*0032*/ 	.short	0x0029
        /*0034*/ 	.byte	0x00, 0xf0, 0x05, 0x00


	//----- nvinfo : EIATTR_KPARAM_INFO
	.align		4
.L_2241:
        /*0038*/ 	.byte	0x04, 0x17
        /*003a*/ 	.short	(.L_2243 - .L_2242)
.L_2242:
        /*003c*/ 	.word	0x00000000
        /*0040*/ 	.short	0x0003
        /*0042*/ 	.short	0x0028
        /*0044*/ 	.byte	0x00, 0xf0, 0x05, 0x00


	//----- nvinfo : EIATTR_KPARAM_INFO
	.align		4
.L_2243:
        /*0048*/ 	.byte	0x04, 0x17
        /*004a*/ 	.short	(.L_2245 - .L_2244)
.L_2244:
        /*004c*/ 	.word	0x00000000
        /*0050*/ 	.short	0x0002
        /*0052*/ 	.short	0x0018
        /*0054*/ 	.byte	0x00, 0xf0, 0x41, 0x00


	//----- nvinfo : EIATTR_KPARAM_INFO
	.align		4
.L_2245:
        /*0058*/ 	.byte	0x04, 0x17
        /*005a*/ 	.short	(.L_2247 - .L_2246)
.L_2246:
        /*005c*/ 	.word	0x00000000
        /*0060*/ 	.short	0x0001
        /*0062*/ 	.short	0x0008
        /*0064*/ 	.byte	0x00, 0xf0, 0x41, 0x00


	//----- nvinfo : EIATTR_KPARAM_INFO
	.align		4
.L_2247:
        /*0068*/ 	.byte	0x04, 0x17
        /*006a*/ 	.short	(.L_2249 - .L_2248)
.L_2248:
        /*006c*/ 	.word	0x00000000
        /*0070*/ 	.short	0x0000
        /*0072*/ 	.short	0x0000
        /*0074*/ 	.byte	0x00, 0xf0, 0x11, 0x00


	//----- nvinfo : EIATTR_SPARSE_MMA_MASK
	.align		4
.L_2249:
        /*0078*/ 	.byte	0x03, 0x50
        /*007a*/ 	.short	0x0000


	//----- nvinfo : EIATTR_MAXREG_COUNT
	.align		4
        /*007c*/ 	.byte	0x03, 0x1b
        /*007e*/ 	.short	0x00ff


	//----- nvinfo : EIATTR_EXTERNS
	.align		4
        /*0080*/ 	.byte	0x04, 0x0f
        /*0082*/ 	.short	(.L_2251 - .L_2250)


	//   ....[0]....
	.align		4
.L_2250:
        /*0084*/ 	.word	index@(__assertfail)


	//----- nvinfo : EIATTR_MERCURY_ISA_VERSION
	.align		4
.L_2251:
        /*0088*/ 	.byte	0x03, 0x5f
        /*008a*/ 	.short	0x0101


	//----- nvinfo : EIATTR_VRC_CTA_INIT_COUNT
	.align		4
        /*008c*/ 	.byte	0x02, 0x4a
	.zero		1
	.zero		1


	//----- nvinfo : EIATTR_SYSCALL_OFFSETS
	.align		4
        /*0090*/ 	.byte	0x04, 0x46
        /*0092*/ 	.short	(.L_2253 - .L_2252)


	//   ....[0]....
.L_2252:
        /*0094*/ 	.word	0x00000e60


	//   ....[1]....
        /*0098*/ 	.word	0x00001de0


	//   ....[2]....
        /*009c*/ 	.word	0x00002cf0


	//   ....[3]....
        /*00a0*/ 	.word	0x00003be0


	//   ....[4]....
        /*00a4*/ 	.word	0x00004d30


	//   ....[5]....
        /*00a8*/ 	.word	0x00005aa0


	//   ....[6]....
        /*00ac*/ 	.word	0x00006900


	//   ....[7]....
        /*00b0*/ 	.word	0x00007760


	//----- nvinfo : EIATTR_EXIT_INSTR_OFFSETS
	.align		4
.L_2253:
        /*00b4*/ 	.byte	0x04, 0x1c
        /*00b6*/ 	.short	(.L_2255 - .L_2254)


	//   ....[0]....
.L_2254:
        /*00b8*/ 	.word	0x00006ba0


	//   ....[1]....
        /*00bc*/ 	.word	0x00006ce0


	//   ....[2]....
        /*00c0*/ 	.word	0x00006d20


	//   ....[3]....
        /*00c4*/ 	.word	0x00006db0


	//   ....[4]....
        /*00c8*/ 	.word	0x00006de0


	//   ....[5]....
        /*00cc*/ 	.word	0x00006e10


	//   ....[6]....
        /*00d0*/ 	.word	0x00006e90


	//   ....[7]....
        /*00d4*/ 	.word	0x00006ec0


	//   ....[8]....
        /*00d8*/ 	.word	0x00006f50


	//   ....[9]....
        /*00dc*/ 	.word	0x00006f90


	//   ....[10]....
        /*00e0*/ 	.word	0x00006fd0


	//   ....[11]....
        /*00e4*/ 	.word	0x000070a0


	//   ....[12]....
        /*00e8*/ 	.word	0x00007200


	//   ....[13]....
        /*00ec*/ 	.word	0x00007360


	//   ....[14]....
        /*00f0*/ 	.word	0x000074b0


	//   ....[15]....
        /*00f4*/ 	.word	0x000074e0


	//   ....[16]....
        /*00f8*/ 	.word	0x00007510


	//   ....[17]....
        /*00fc*/ 	.word	0x000075b0


	//   ....[18]....
        /*0100*/ 	.word	0x00007600


	//   ....[19]....
        /*0104*/ 	.word	0x00007770


	//   ....[20]....
        /*0108*/ 	.word	0x00007870


	//   ....[21]....
        /*010c*/ 	.word	0x000079a0


	//   ....[22]....
        /*0110*/ 	.word	0x000079d0


	//----- nvinfo : EIATTR_MAX_THREADS
	.align		4
.L_2255:
        /*0114*/ 	.byte	0x04, 0x05
        /*0116*/ 	.short	(.L_2257 - .L_2256)
.L_2256:
        /*0118*/ 	.word	0x00000080
        /*011c*/ 	.word	0x00000001
        /*0120*/ 	.word	0x00000001


	//----- nvinfo : EIATTR_CRS_STACK_SIZE
	.align		4
.L_2257:
        /*0124*/ 	.byte	0x04, 0x1e
        /*0126*/ 	.short	(.L_2259 - .L_2258)
.L_2258:
        /*0128*/ 	.word	0x00000000


	//----- nvinfo : EIATTR_CBANK_PARAM_SIZE
	.align		4
.L_2259:
        /*012c*/ 	.byte	0x03, 0x19
        /*012e*/ 	.short	0x003c


	//----- nvinfo : EIATTR_PARAM_CBANK
	.align		4
        /*0130*/ 	.byte	0x04, 0x0a
        /*0132*/ 	.short	(.L_2261 - .L_2260)
	.align		4
.L_2260:
        /*0134*/ 	.word	index@(.nv.constant0._ZN2at6native27unrolled_elementwise_kernelIZZZNS0_26round_decimals_kernel_cudaERNS_18TensorIteratorBaseElENKUlvE_clEvENKUlvE0_clEvEUlfE_St5arrayIPcLm2EELi4E23TrivialOffsetCalculatorILi1EjESB_NS0_6memory12LoadWithCastILi1EEENSC_13StoreWithCastILi1EEEEEviT_T0_T2_T3_T4_T5_)
        /*0138*/ 	.short	0x0380
        /*013a*/ 	.short	0x003c


	//----- nvinfo : EIATTR_SW_WAR
	.align		4
.L_2261:
        /*013c*/ 	.byte	0x04, 0x36
        /*013e*/ 	.short	(.L_2263 - .L_2262)
.L_2262:
        /*0140*/ 	.word	0x00000008
.L_2263:


//--------------------- .nv.info._ZN2at6native18elementwise_kernelILi128ELi2EZNS0_22gpu_kernel_impl_nocastIZZZNS0_26round_decimals_kernel_cudaERNS_18TensorIteratorBaseElENKUlvE_clEvENKUlvE0_clEvEUlfE_EEvS4_RKT_EUliE_EEviT1_ --------------------------
	.section	.nv.info._ZN2at6native18elementwise_kernelILi128ELi2EZNS0_22gpu_kernel_impl_nocastIZZZNS0_26round_decimals_kernel_cudaERNS_18TensorIteratorBaseElENKUlvE_clEvENKUlvE0_clEvEUlfE_EEvS4_RKT_EUliE_EEviT1_,"",@"SHT_CUDA_INFO"
	.sectionflags	@""
	.align	4


	//----- nvinfo : EIATTR_CUDA_API_VERSION
	.align		4
        /*0000*/ 	.byte	0x04, 0x37
        /*0002*/ 	.short	(.L_2265 - .L_2264)
.L_2264:
        /*0004*/ 	.word	0x00000082


	//----- nvinfo : EIATTR_KPARAM_INFO
	.align		4
.L_2265:
        /*0008*/ 	.byte	0x04, 0x17
        /*000a*/ 	.short	(.L_2267 - .L_2266)
.L_2266:
        /*000c*/ 	.word	0x00000000
        /*0010*/ 	.short	0x0001
        /*0012*/ 	.short	0x0008
        /*0014*/ 	.byte	0x00, 0xf0, 0x81, 0x08


	//----- nvinfo : EIATTR_KPARAM_INFO
	.align		4
.L_2267:
        /*0018*/ 	.byte	0x04, 0x17
        /*001a*/ 	.short	(.L_2269 - .L_2268)
.L_2268:
        /*001c*/ 	.word	0x00000000
        /*0020*/ 	.short	0x0000
        /*0022*/ 	.short	0x0000
        /*0024*/ 	.byte	0x00, 0xf0, 0x11, 0x00


	//----- nvinfo : EIATTR_SPARSE_MMA_MASK
	.align		4
.L_2269:
        /*0028*/ 	.byte	0x03, 0x50
        /*002a*/ 	.short	0x0000


	//----- nvinfo : EIATTR_MAXREG_COUNT
	.align		4
        /*002c*/ 	.byte	0x03, 0x1b
        /*002e*/ 	.short	0x0080


	//----- nvinfo : EIATTR_MERCURY_ISA_VERSION
	.align		4
        /*0030*/ 	.byte	0x03, 0x5f
        /*0032*/ 	.short	0x0101


	//----- nvinfo : EIATTR_VRC_CTA_INIT_COUNT
	.align		4
        /*0034*/ 	.byte	0x02, 0x4a
	.zero		1
	.zero		1


	//----- nvinfo : EIATTR_EXIT_INSTR_OFFSETS
	.align		4
        /*0038*/ 	.byte	0x04, 0x1c
        /*003a*/ 	.short	(.L_2271 - .L_2270)


	//   ....[0]....
.L_2270:
        /*003c*/ 	.word	0x000001c0


	//   ....[1]....
        /*0040*/ 	.word	0x00000260


	//   ....[2]....
        /*0044*/ 	.word	0x00000370


	//   ....[3]....
        /*0048*/ 	.word	0x00000410


	//   ....[4]....
        /*004c*/ 	.word	0x00001840


	//   ....[5]....
        /*0050*/ 	.word	0x00002bb0


	//   ....[6]....
        /*0054*/ 	.word	0x00003fb0


	//   ....[7]....
        /*0058*/ 	.word	0x00005320


	//----- nvinfo : EIATTR_MAX_THREADS
	.align		4
.L_2271:
        /*005c*/ 	.byte	0x04, 0x05
        /*005e*/ 	.short	(.L_2273 - .L_2272)
.L_2272:
        /*0060*/ 	.word	0x00000080
        /*0064*/ 	.word	0x00000001
        /*0068*/ 	.word	0x00000001


	//----- nvinfo : EIATTR_CRS_STACK_SIZE
	.align		4
.L_2273:
        /*006c*/ 	.byte	0x04, 0x1e
        /*006e*/ 	.short	(.L_2275 - .L_2274)
.L_2274:
        /*0070*/ 	.word	0x00000000


	//----- nvinfo : EIATTR_CBANK_PARAM_SIZE
	.align		4
.L_2275:
        /*0074*/ 	.byte	0x03, 0x19
        /*0076*/ 	.short	0x0228


	//----- nvinfo : EIATTR_PARAM_CBANK
	.align		4
        /*0078*/ 	.byte	0x04, 0x0a
        /*007a*/ 	.short	(.L_2277 - .L_2276)
	.align		4
.L_2276:
        /*007c*/ 	.word	index@(.nv.constant0._ZN2at6native18elementwise_kernelILi128ELi2EZNS0_22gpu_kernel_impl_nocastIZZZNS0_26round_decimals_kernel_cudaERNS_18TensorIteratorBaseElENKUlvE_clEvENKUlvE0_clEvEUlfE_EEvS4_RKT_EUliE_EEviT1_)
        /*0080*/ 	.short	0x0380
        /*0082*/ 	.short	0x0228


	//----- nvinfo : EIATTR_SW_WAR
	.align		4
.L_2277:
        /*0084*/ 	.byte	0x04, 0x36
        /*0086*/ 	.short	(.L_2279 - .L_2278)
.L_2278:
        /*0088*/ 	.word	0x00000008
.L_2279:


//--------------------- .nv.info._ZN2at6native27unrolled_elementwise_kernelIZZZNS0_26round_decimals_kernel_cudaERNS_18TensorIteratorBaseElENKUlvE_clEvENKUlvE0_clEvEUlfE_St5arrayIPcLm2EELi4E23TrivialOffsetCalculatorILi1EjESB_NS0_6memory15LoadWithoutCastENSC_16StoreWithoutCastEEEviT_T0_T2_T3_T4_T5_ --------------------------
	.section	.nv.info._ZN2at6native27unrolled_elementwise_kernelIZZZNS0_26round_decimals_kernel_cudaERNS_18TensorIteratorBaseElENKUlvE_clEvENKUlvE0_clEvEUlfE_St5arrayIPcLm2EELi4E23TrivialOffsetCalculatorILi1EjESB_NS0_6memory15LoadWithoutCastENSC_16StoreWithoutCastEEEviT_T0_T2_T3_T4_T5_,"",@"SHT_CUDA_INFO"
	.sectionflags	@""
	.align	4


	//----- nvinfo : EIATTR_CUDA_API_VERSION
	.align		4
        /*0000*/ 	.byte	0x04, 0x37
        /*0002*/ 	.short	(.L_2281 - .L_2280)
.L_2280:
        /*0004*/ 	.word	0x00000082


	//----- nvinfo : EIATTR_KPARAM_INFO
	.align		4
.L_2281:
        /*0008*/ 	.byte	0x04, 0x17
        /*000a*/ 	.short	(.L_2283 - .L_2282)
.L_2282:
        /*000c*/ 	.word	0x00000000
        /*0010*/ 	.short	0x0006
        /*0012*/ 	.short	0x002b
        /*0014*/ 	.byte	0x00, 0xf0, 0x05, 0x00


	//----- nvinfo : EIATTR_KPARAM_INFO
	.align		4
.L_2283:
        /*0018*/ 	.byte	0x04, 0x17
        /*001a*/ 	.short	(.L_2285 - .L_2284)
.L_2284:
        /*001c*/ 	.word	0x00000000
        /*0020*/ 	.short	0x0005
        /*0022*/ 	.short	0x002a
        /*0024*/ 	.byte	0x00, 0xf0, 0x05, 0x00


	//----- nvinfo : EIATTR_KPARAM_INFO
	.align		4
.L_2285:
        /*0028*/ 	.byte	0x04, 0x17
        /*002a*/ 	.short	(.L_2287 - .L_2286)
.L_2286:
        /*002c*/ 	.word	0x00000000
        /*0030*/ 	.short	0x0004
        /*0032*/ 	.short	0x0029
        /*0034*/ 	.byte	0x00, 0xf0, 0x05, 0x00


	//----- nvinfo : EIATTR_KPARAM_INFO
	.align		4
.L_2287:
        /*0038*/ 	.byte	0x04, 0x17
        /*003a*/ 	.short	(.L_2289 - .L_2288)
.L_2288:
        /*003c*/ 	.word	0x00000000
        /*0040*/ 	.short	0x0003
        /*0042*/ 	.short	0x0028
        /*0044*/ 	.byte	0x00, 0xf0, 0x05, 0x00


	//----- nvinfo : EIATTR_KPARAM_INFO
	.align		4
.L_2289:
        /*0048*/ 	.byte	0x04, 0x17
        /*004a*/ 	.short	(.L_2291 - .L_2290)
.L_2290:
        /*004c*/ 	.word	0x00000000
        /*0050*/ 	.short	0x0002
        /*0052*/ 	.short	0x0018
        /*0054*/ 	.byte	0x00, 0xf0, 0x41, 0x00


	//----- nvinfo : EIATTR_KPARAM_INFO
	.align		4
.L_2291:
        /*0058*/ 	.byte	0x04, 0x17
        /*005a*/ 	.short	(.L_2293 - .L_2292)
.L_2292:
        /*005c*/ 	.word	0x00000000
        /*0060*/ 	.short	0x0001
        /*0062*/ 	.short	0x0008
        /*0064*/ 	.byte	0x00, 0xf0, 0x41, 0x00


	//----- nvinfo : EIATTR_KPARAM_INFO
	.align		4
.L_2293:
        /*0068*/ 	.byte	0x04, 0x17
        /*006a*/ 	.short	(.L_2295 - .L_2294)
.L_2294:
        /*006c*/ 	.word	0x00000000
        /*0070*/ 	.short	0x0000
        /*0072*/ 	.short	0x0000
        /*0074*/ 	.byte	0x00, 0xf0, 0x11, 0x00


	//----- nvinfo : EIATTR_SPARSE_MMA_MASK
	.align		4
.L_2295:
        /*0078*/ 	.byte	0x03, 0x50
        /*007a*/ 	.short	0x0000


	//----- nvinfo : EIATTR_MAXREG_COUNT
	.align		4
        /*007c*/ 	.byte	0x03, 0x1b
        /*007e*/ 	.short	0x00ff


	//----- nvinfo : EIATTR_MERCURY_ISA_VERSION
	.align		4
        /*0080*/ 	.byte	0x03, 0x5f
        /*0082*/ 	.short	0x0101


	//----- nvinfo : EIATTR_VRC_CTA_INIT_COUNT
	.align		4
        /*0084*/ 	.byte	0x02, 0x4a
	.zero		1
	.zero		1


	//----- nvinfo : EIATTR_EXIT_INSTR_OFFSETS
	.align		4
        /*0088*/ 	.byte	0x04, 0x1c
        /*008a*/ 	.short	(.L_2297 - .L_2296)


	//   ....[0]....
.L_2296:
        /*008c*/ 	.word	0x00000720


	//   ....[1]....
        /*0090*/ 	.word	0x00000770


	//----- nvinfo : EIATTR_MAX_THREADS
	.align		4
.L_2297:
        /*0094*/ 	.byte	0x04, 0x05
        /*0096*/ 	.short	(.L_2299 - .L_2298)
.L_2298:
        /*0098*/ 	.word	0x00000080
        /*009c*/ 	.word	0x00000001
        /*00a0*/ 	.word	0x00000001


	//----- nvinfo : EIATTR_CRS_STACK_SIZE
	.align		4
.L_2299:
        /*00a4*/ 	.byte	0x04, 0x1e
        /*00a6*/ 	.short	(.L_2301 - .L_2300)
.L_2300:
        /*00a8*/ 	.word	0x00000000


	//----- nvinfo : EIATTR_CBANK_PARAM_SIZE
	.align		4
.L_2301:
        /*00ac*/ 	.byte	0x03, 0x19
        /*00ae*/ 	.short	0x002c


	//----- nvinfo : EIATTR_PARAM_CBANK
	.align		4
        /*00b0*/ 	.byte	0x04, 0x0a
        /*00b2*/ 	.short	(.L_2303 - .L_2302)
	.align		4
.L_2302:
        /*00b4*/ 	.word	index@(.nv.constant0._ZN2at6native27unrolled_elementwise_kernelIZZZNS0_26round_decimals_kernel_cudaERNS_18TensorIteratorBaseElENKUlvE_clEvENKUlvE0_clEvEUlfE_St5arrayIPcLm2EELi4E23TrivialOffsetCalculatorILi1EjESB_NS0_6memory15LoadWithoutCastENSC_16StoreWithoutCastEEEviT_T0_T2_T3_T4_T5_)
        /*00b8*/ 	.short	0x0380
        /*00ba*/ 	.short	0x002c


	//----- nvinfo : EIATTR_SW_WAR
	.align		4
.L_2303:
        /*00bc*/ 	.byte	0x04, 0x36
        /*00be*/ 	.short	(.L_2305 - .L_2304)
.L_2304:
        /*00c0*/ 	.word	0x00000008
.L_2305:


//--------------------- .nv.info._ZN2at6native29vectorized_elementwise_kernelILi2EZZZNS0_26round_decimals_kernel_cudaERNS_18TensorIteratorBaseElENKUlvE_clEvENKUlvE0_clEvEUlfE_St5arrayIPcLm2EEEEviT0_T1_ --------------------------
	.section	.nv.info._ZN2at6native29vectorized_elementwise_kernelILi2EZZZNS0_26round_decimals_kernel_cudaERNS_18TensorIteratorBaseElENKUlvE_clEvENKUlvE0_clEvEUlfE_St5arrayIPcLm2EEEEviT0_T1_,"",@"SHT_CUDA_INFO"
	.sectionflags	@""
	.align	4


	//----- nvinfo : EIATTR_CUDA_API_VERSION
	.align		4
        /*0000*/ 	.byte	0x04, 0x37
        /*0002*/ 	.short	(.L_2307 - .L_2306)
.L_2306:
        /*0004*/ 	.word	0x00000082


	//----- nvinfo : EIATTR_KPARAM_INFO
	.align		4
.L_2307:
        /*0008*/ 	.byte	0x04, 0x17
        /*000a*/ 	.short	(.L_2309 - .L_2308)
.L_2308:
        /*000c*/ 	.word	0x00000000
        /*0010*/ 	.short	0x0002
        /*0012*/ 	.short	0x0018
        /*0014*/ 	.byte	0x00, 0xf0, 0x41, 0x00


	//----- nvinfo : EIATTR_KPARAM_INFO
	.align		4
.L_2309:
        /*0018*/ 	.byte	0x04, 0x17
        /*001a*/ 	.short	(.L_2311 - .L_2310)
.L_2310:
        /*001c*/ 	.word	0x00000000
        /*0020*/ 	.short	0x0001
        /*0022*/ 	.short	0x0008
        /*0024*/ 	.byte	0x00, 0xf0, 0x41, 0x00


	//----- nvinfo : EIATTR_KPARAM_INFO
	.align		4
.L_2311:
        /*0028*/ 	.byte	0x04, 0x17
        /*002a*/ 	.short	(.L_2313 - .L_2312)
.L_2312:
        /*002c*/ 	.word	0x00000000
        /*0030*/ 	.short	0x0000
        /*0032*/ 	.short	0x0000
        /*0034*/ 	.byte	0x00, 0xf0, 0x11, 0x00


	//----- nvinfo : EIATTR_SPARSE_MMA_MASK
	.align		4
.L_2313:
        /*0038*/ 	.byte	0x03, 0x50
        /*003a*/ 	.short	0x0000


	//----- nvinfo : EIATTR_MAXREG_COUNT
	.align		4
        /*003c*/ 	.byte	0x03, 0x1b
        /*003e*/ 	.short	0x00ff


	//----- nvinfo : EIATTR_MERCURY_ISA_VERSION
	.align		4
        /*0040*/ 	.byte	0x03, 0x5f
        /*0042*/ 	.short	0x0101


	//----- nvinfo : EIATTR_VRC_CTA_INIT_COUNT
	.align		4
        /*0044*/ 	.byte	0x02, 0x4a
	.zero		1
	.zero		1


	//----- nvinfo : EIATTR_EXIT_INSTR_OFFSETS
	.align		4
        /*0048*/ 	.byte	0x04, 0x1c
        /*004a*/ 	.short	(.L_2315 - .L_2314)


	//   ....[0]....
.L_2314:
        /*004c*/ 	.word	0x00000ea0


	//   ....[1]....
        /*0050*/ 	.word	0x00000ef0


	//   ....[2]....
        /*0054*/ 	.word	0x00001360


	//----- nvinfo : EIATTR_MAX_THREADS
	.align		4
.L_2315:
        /*0058*/ 	.byte	0x04, 0x05
        /*005a*/ 	.short	(.L_2317 - .L_2316)
.L_2316:
        /*005c*/ 	.word	0x00000080
        /*0060*/ 	.word	0x00000001
        /*0064*/ 	.word	0x00000001


	//----- nvinfo : EIATTR_CRS_STACK_SIZE
	.align		4
.L_2317:
        /*0068*/ 	.byte	0x04, 0x1e
        /*006a*/ 	.short	(.L_2319 - .L_2318)
.L_2318:
        /*006c*/ 	.word	0x00000000


	//----- nvinfo : EIATTR_CBANK_PARAM_SIZE
	.align		4
.L_2319:
        /*0070*/ 	.byte	0x03, 0x19
        /*0072*/ 	.short	0x0028


	//----- nvinfo : EIATTR_PARAM_CBANK
	.align		4
        /*0074*/ 	.byte	0x04, 0x0a
        /*0076*/ 	.short	(.L_2321 - .L_2320)
	.align		4
.L_2320:
        /*0078*/ 	.word	index@(.nv.constant0._ZN2at6native29vectorized_elementwise_kernelILi2EZZZNS0_26round_decimals_kernel_cudaERNS_18TensorIteratorBaseElENKUlvE_clEvENKUlvE0_clEvEUlfE_St5arrayIPcLm2EEEEviT0_T1_)
        /*007c*/ 	.short	0x0380
        /*007e*/ 	.short	0x0028


	//----- nvinfo : EIATTR_SW_WAR
	.align		4
.L_2321:
        /*0080*/ 	.byte	0x04, 0x36
        /*0082*/ 	.short	(.L_2323 - .L_2322)
.L_2322:
        /*0084*/ 	.word	0x00000008
.L_2323:


//--------------------- .nv.info._ZN2at6native29vectorized_elementwise_kernelILi4EZZZNS0_26round_decimals_kernel_cudaERNS_18TensorIteratorBaseElENKUlvE_clEvENKUlvE0_clEvEUlfE_St5arrayIPcLm2EEEEviT0_T1_ --------------------------
	.section	.nv.info._ZN2at6native29vectorized_elementwise_kernelILi4EZZZNS0_26round_decimals_kernel_cudaERNS_18TensorIteratorBaseElENKUlvE_clEvENKUlvE0_clEvEUlfE_St5arrayIPcLm2EEEEviT0_T1_,"",@"SHT_CUDA_INFO"
	.sectionflags	@""
	.align	4


	//----- nvinfo : EIATTR_CUDA_API_VERSION
	.align		4
        /*0000*/ 	.byte	0x04, 0x37
        /*0002*/ 	.short	(.L_2325 - .L_2324)
.L_2324:
        /*0004*/ 	.word	0x00000082


	//----- nvinfo : EIATTR_KPARAM_INFO
	.align		4
.L_2325:
        /*0008*/ 	.byte	0x04, 0x17
        /*000a*/ 	.short	(.L_2327 - .L_2326)
.L_2326:
        /*000c*/ 	.word	0x00000000
        /*0010*/ 	.short	0x0002
        /*0012*/ 	.short	0x0018
        /*0014*/ 	.byte	0x00, 0xf0, 0x41, 0x00


	//----- nvinfo : EIATTR_KPARAM_INFO
	.align		4
.L_2327:
        /*0018*/ 	.byte	0x04, 0x17
        /*001a*/ 	.short	(.L_2329 - .L_2328)
.L_2328:
        /*001c*/ 	.word	0x00000000
        /*0020*/ 	.short	0x0001
        /*0022*/ 	.short	0x0008
        /*0024*/ 	.byte	0x00, 0xf0, 0x41, 0x00


	//----- nvinfo : EIATTR_KPARAM_INFO
	.align		4
.L_2329:
        /*0028*/ 	.byte	0x04, 0x17
        /*002a*/ 	.short	(.L_2331 - .L_2330)
.L_2330:
        /*002c*/ 	.word	0x00000000
        /*0030*/ 	.short	0x0000
        /*0032*/ 	.short	0x0000
        /*0034*/ 	.byte	0x00, 0xf0, 0x11, 0x00


	//----- nvinfo : EIATTR_SPARSE_MMA_MASK
	.align		4
.L_2331:
        /*0038*/ 	.byte	0x03, 0x50
        /*003a*/ 	.short	0x0000


	//----- nvinfo : EIATTR_MAXREG_COUNT
	.align		4
        /*003c*/ 	.byte	0x03, 0x1b
        /*003e*/ 	.short	0x00ff


	//----- nvinfo : EIATTR_MERCURY_ISA_VERSION
	.align		4
        /*0040*/ 	.byte	0x03, 0x5f
        /*0042*/ 	.short	0x0101


	//----- nvinfo : EIATTR_VRC_CTA_INIT_COUNT
	.align		4
        /*0044*/ 	.byte	0x02, 0x4a
	.zero		1
	.zero		1


	//----- nvinfo : EIATTR_EXIT_INSTR_OFFSETS
	.align		4
        /*0048*/ 	.byte	0x04, 0x1c
        /*004a*/ 	.short	(.L_2333 - .L_2332)


	//   ....[0]....
.L_2332:
        /*004c*/ 	.word	0x00000ea0


	//   ....[1]....
        /*0050*/ 	.word	0x00000ef0


	//   ....[2]....
        /*0054*/ 	.word	0x00001320


	//----- nvinfo : EIATTR_MAX_THREADS
	.align		4
.L_2333:
        /*0058*/ 	.byte	0x04, 0x05
        /*005a*/ 	.short	(.L_2335 - .L_2334)
.L_2334:
        /*005c*/ 	.word	0x00000080
        /*0060*/ 	.word	0x00000001
        /*0064*/ 	.word	0x00000001


	//----- nvinfo : EIATTR_CRS_STACK_SIZE
	.align		4
.L_2335:
        /*0068*/ 	.byte	0x04, 0x1e
        /*006a*/ 	.short	(.L_2337 - .L_2336)
.L_2336:
        /*006c*/ 	.word	0x00000000


	//----- nvinfo : EIATTR_CBANK_PARAM_SIZE
	.align		4
.L_2337:
        /*0070*/ 	.byte	0x03, 0x19
        /*0072*/ 	.short	0x0028


	//----- nvinfo : EIATTR_PARAM_CBANK
	.align		4
        /*0074*/ 	.byte	0x04, 0x0a
        /*0076*/ 	.short	(.L_2339 - .L_2338)
	.align		4
.L_2338:
        /*0078*/ 	.word	index@(.nv.constant0._ZN2at6native29vectorized_elementwise_kernelILi4EZZZNS0_26round_decimals_kernel_cudaERNS_18TensorIteratorBaseElENKUlvE_clEvENKUlvE0_clEvEUlfE_St5arrayIPcLm2EEEEviT0_T1_)
        /*007c*/ 	.short	0x0380
        /*007e*/ 	.short	0x0028


	//----- nvinfo : EIATTR_SW_WAR
	.align		4
.L_2339:
        /*0080*/ 	.byte	0x04, 0x36
        /*0082*/ 	.short	(.L_2341 - .L_2340)
.L_2340:
        /*0084*/ 	.word	0x00000008
.L_2341:


//--------------------- .nv.info._ZN2at6native29vectorized_elementwise_kernelILi8EZZZNS0_26round_decimals_kernel_cudaERNS_18TensorIteratorBaseElENKUlvE_clEvENKUlvE0_clEvEUlfE_St5arrayIPcLm2EEEEviT0_T1_ --------------------------
	.section	.nv.info._ZN2at6native29vectorized_elementwise_kernelILi8EZZZNS0_26round_decimals_kernel_cudaERNS_18TensorIteratorBaseElENKUlvE_clEvENKUlvE0_clEvEUlfE_St5arrayIPcLm2EEEEviT0_T1_,"",@"SHT_CUDA_INFO"
	.sectionflags	@""
	.align	4


	//----- nvinfo : EIATTR_CUDA_API_VERSION
	.align		4
        /*0000*/ 	.byte	0x04, 0x37
        /*0002*/ 	.short	(.L_2343 - .L_2342)
.L_2342:
        /*0004*/ 	.word	0x00000082


	//----- nvinfo : EIATTR_KPARAM_INFO
	.align		4
.L_2343:
        /*0008*/ 	.byte	0x04, 0x17
        /*000a*/ 	.short	(.L_2345 - .L_2344)
.L_2344:
        /*000c*/ 	.word	0x00000000
        /*0010*/ 	.short	0x0002
        /*0012*/ 	.short	0x0018
        /*0014*/ 	.byte	0x00, 0xf0, 0x41, 0x00


	//----- nvinfo : EIATTR_KPARAM_INFO
	.align		4
.L_2345:
        /*0018*/ 	.byte	0x04, 0x17
        /*001a*/ 	.short	(.L_2347 - .L_2346)
.L_2346:
        /*001c*/ 	.word	0x00000000
        /*0020*/ 	.short	0x0001
        /*0022*/ 	.short	0x0008
        /*0024*/ 	.byte	0x00, 0xf0, 0x41, 0x00


	//----- nvinfo : EIATTR_KPARAM_INFO
	.align		4
.L_2347:
        /*0028*/ 	.byte	0x04, 0x17
        /*002a*/ 	.short	(.L_2349 - .L_2348)
.L_2348:
        /*002c*/ 	.word	0x00000000
        /*0030*/ 	.short	0x0000
        /*0032*/ 	.short	0x0000
        /*0034*/ 	.byte	0x00, 0xf0, 0x11, 0x00


	//----- nvinfo : EIATTR_SPARSE_MMA_MASK
	.align		4
.L_2349:
        /*0038*/ 	.byte	0x03, 0x50
        /*003a*/ 	.short	0x0000


	//----- nvinfo : EIATTR_MAXREG_COUNT
	.align		4
        /*003c*/ 	.byte	0x03, 0x1b
        /*003e*/ 	.short	0x00ff


	//----- nvinfo : EIATTR_MERCURY_ISA_VERSION
	.align		4
        /*0040*/ 	.byte	0x03, 0x5f
        /*0042*/ 	.short	0x0101


	//----- nvinfo : EIATTR_VRC_CTA_INIT_COUNT
	.align		4
        /*0044*/ 	.byte	0x02, 0x4a
	.zero		1
	.zero		1


	//----- nvinfo : EIATTR_EXIT_INSTR_OFFSETS
	.align		4
        /*0048*/ 	.byte	0x04, 0x1c
        /*004a*/ 	.short	(.L_2351 - .L_2350)


	//   ....[0]....
.L_2350:
        /*004c*/ 	.word	0x00000010


	//----- nvinfo : EIATTR_MAX_THREADS
	.align		4
.L_2351:
        /*0050*/ 	.byte	0x04, 0x05
        /*0052*/ 	.short	(.L_2353 - .L_2352)
.L_2352:
        /*0054*/ 	.word	0x00000080
        /*0058*/ 	.word	0x00000001
        /*005c*/ 	.word	0x00000001


	//----- nvinfo : EIATTR_CBANK_PARAM_SIZE
	.align		4
.L_2353:
        /*0060*/ 	.byte	0x03, 0x19
        /*0062*/ 	.short	0x0028


	//----- nvinfo : EIATTR_PARAM_CBANK
	.align		4
        /*0064*/ 	.byte	0x04, 0x0a
        /*0066*/ 	.short	(.L_2355 - .L_2354)
	.align		4
.L_2354:
        /*0068*/ 	.word	index@(.nv.constant0._ZN2at6native29vectorized_elementwise_kernelILi8EZZZNS0_26round_decimals_kernel_cudaERNS_18TensorIteratorBaseElENKUlvE_clEvENKUlvE0_clEvEUlfE_St5arrayIPcLm2EEEEviT0_T1_)
        /*006c*/ 	.short	0x0380
        /*006e*/ 	.short	0x0028


	//----- nvinfo : EIATTR_SW_WAR
	.align		4
.L_2355:
        /*0070*/ 	.byte	0x04, 0x36
        /*0072*/ 	.short	(.L_2357 - .L_2356)
.L_2356:
        /*0074*/ 	.word	0x00000008
.L_2357:


//--------------------- .nv.info._ZN2at6native18elementwise_kernelILi128ELi4EZNS0_15gpu_kernel_implIZZZNS0_26round_decimals_kernel_cudaERNS_18TensorIteratorBaseElENKUlvE_clEvENKUlvE_clEvEUldE_EEvS4_RKT_EUliE_EEviT1_ --------------------------
	.section	.nv.info._ZN2at6native18elementwise_kernelILi128ELi4EZNS0_15gpu_kernel_implIZZZNS0_26round_decimals_kernel_cudaERNS_18TensorIteratorBaseElENKUlvE_clEvENKUlvE_clEvEUldE_EEvS4_RKT_EUliE_EEviT1_,"",@"SHT_CUDA_INFO"
	.sectionflags	@""
	.align	4


	//----- nvinfo : EIATTR_CUDA_API_VERSION
	.align		4
        /*0000*/ 	.byte	0x04, 0x37
        /*0002*/ 	.short	(.L_2359 - .L_2358)
.L_2358:
        /*0004*/ 	.word	0x00000082


	//----- nvinfo : EIATTR_KPARAM_INFO
	.align		4
.L_2359:
        /*0008*/ 	.byte	0x04, 0x17
        /*000a*/ 	.short	(.L_2361 - .L_2360)
.L_2360:
        /*000c*/ 	.word	0x00000000
        /*0010*/ 	.short	0x0001
        /*0012*/ 	.short	0x0008
        /*0014*/ 	.byte	0x00, 0xf0, 0xc1, 0x08


	//----- nvinfo : EIATTR_KPARAM_INFO
	.align		4
.L_2361:
        /*0018*/ 	.byte	0x04, 0x17
        /*001a*/ 	.short	(.L_2363 - .L_2362)
.L_2362:
        /*001c*/ 	.word	0x00000000
        /*0020*/ 	.short	0x0000
        /*0022*/ 	.short	0x0000
        /*0024*/ 	.byte	0x00, 0xf0, 0x11, 0x00


	//----- nvinfo : EIATTR_SPARSE_MMA_MASK
	.align		4
.L_2363:
        /*0028*/ 	.byte	0x03, 0x50
        /*002a*/ 	.short	0x0000


	//----- nvinfo : EIATTR_MAXREG_COUNT
	.align		4
        /*002c*/ 	.byte	0x03, 0x1b
        /*002e*/ 	.short	0x0080


	//----- nvinfo : EIATTR_EXTERNS
	.align		4
        /*0030*/ 	.byte	0x04, 0x0f
        /*0032*/ 	.short	(.L_2365 - .L_2364)


	//   ....[0]....
	.align		4
.L_2364:
        /*0034*/ 	.word	index@(__assertfail)


	//----- nvinfo : EIATTR_MERCURY_ISA_VERSION
	.align		4
.L_2365:
        /*0038*/ 	.byte	0x03, 0x5f
        /*003a*/ 	.short	0x0101


	//----- nvinfo : EIATTR_VRC_CTA_INIT_COUNT
	.align		4
        /*003c*/ 	.byte	0x02, 0x4a
	.zero		1
	.zero		1


	//----- nvinfo : EIATTR_SYSCALL_OFFSETS
	.align		4
        /*0040*/ 	.byte	0x04, 0x46
        /*0042*/ 	.short	(.L_2367 - .L_2366)


	//   ....[0]....
.L_2366:
        /*0044*/ 	.word	0x000021c0


	//   ....[1]....
        /*0048*/ 	.word	0x00003c40


	//   ....[2]....
        /*004c*/ 	.word	0x00005fe0


	//   ....[3]....
        /*0050*/ 	.word	0x00007760


	//   ....[4]....
        /*0054*/ 	.word	0x00009d30


	//   ....[5]....
        /*0058*/ 	.word	0x0000b4b0


	//   ....[6]....
        /*005c*/ 	.word	0x0000da80


	//   ....[7]....
        /*0060*/ 	.word	0x0000f1b0


	//----- nvinfo : EIATTR_EXIT_INSTR_OFFSETS
	.align		4
.L_2367:
        /*0064*/ 	.byte	0x04, 0x1c
        /*0066*/ 	.short	(.L_2369 - .L_2368)


	//   ....[0]....
.L_2368:
        /*0068*/ 	.word	0x0000b910


	//   ....[1]....
        /*006c*/ 	.word	0x0000e380


	//   ....[2]....
        /*0070*/ 	.word	0x0000e3c0


	//   ....[3]....
        /*0074*/ 	.word	0x0000e450


	//   ....[4]....
        /*0078*/ 	.word	0x0000e480


	//   ....[5]....
        /*007c*/ 	.word	0x0000e4b0


	//   ....[6]....
        /*0080*/ 	.word	0x0000e5c0


	//   ....[7]....
        /*0084*/ 	.word	0x0000e680


	//   ....[8]....
        /*0088*/ 	.word	0x0000e7a0


	//   ....[9]....
        /*008c*/ 	.word	0x0000e870


	//   ....[10]....
        /*0090*/ 	.word	0x0000e890


	//   ....[11]....
        /*0094*/ 	.word	0x0000e960


	//   ....[12]....
        /*0098*/ 	.word	0x0000eb50


	//   ....[13]....
        /*009c*/ 	.word	0x0000ed40


	//   ....[14]....
        /*00a0*/ 	.word	0x0000ef20


	//   ....[15]....
        /*00a4*/ 	.word	0x0000ef50


	//   ....[16]....
        /*00a8*/ 	.word	0x0000ef80


	//   ....[17]....
        /*00ac*/ 	.word	0x0000f020


	//   ....[18]....
        /*00b0*/ 	.word	0x0000f050


	//   ....[19]....
        /*00b4*/ 	.word	0x0000f1c0


	//   ....[20]....
        /*00b8*/ 	.word	0x0000f350


	//   ....[21]....
        /*00bc*/ 	.word	0x0000f510


	//   ....[22]....
        /*00c0*/ 	.word	0x0000f5d0


	//----- nvinfo : EIATTR_MAX_THREADS
	.align		4
.L_2369:
        /*00c4*/ 	.byte	0x04, 0x05
        /*00c6*/ 	.short	(.L_2371 - .L_2370)
.L_2370:
        /*00c8*/ 	.word	0x00000080
        /*00cc*/ 	.word	0x00000001
        /*00d0*/ 	.word	0x00000001


	//----- nvinfo : EIATTR_CRS_STACK_SIZE
	.align		4
.L_2371:
        /*00d4*/ 	.byte	0x04, 0x1e
        /*00d6*/ 	.short	(.L_2373 - .L_2372)
.L_2372:
        /*00d8*/ 	.word	0x00000000


	//----- nvinfo : EIATTR_CBANK_PARAM_SIZE
	.align		4
.L_2373:
        /*00dc*/ 	.byte	0x03, 0x19
        /*00de*/ 	.short	0x0238


	//----- nvinfo : EIATTR_PARAM_CBANK
	.align		4
        /*00e0*/ 	.byte	0x04, 0x0a
        /*00e2*/ 	.short	(.L_2375 - .L_2374)
	.align		4
.L_2374:
        /*00e4*/ 	.word	index@(.nv.constant0._ZN2at6native18elementwise_kernelILi128ELi4EZNS0_15gpu_kernel_implIZZZNS0_26round_decimals_kernel_cudaERNS_18TensorIteratorBaseElENKUlvE_clEvENKUlvE_clEvEUldE_EEvS4_RKT_EUliE_EEviT1_)
        /*00e8*/ 	.short	0x0380
        /*00ea*/ 	.short	0x0238


	//----- nvinfo : EIATTR_SW_WAR
	.align		4
.L_2375:
        /*00ec*/ 	.byte	0x04, 0x36
        /*00ee*/ 	.short	(.L_2377 - .L_2376)
.L_2376:
        /*00f0*/ 	.word	0x00000008
.L_2377:


//--------------------- .nv.info._ZN2at6native27unrolled_elementwise_kernelIZZZNS0_26round_decimals_kernel_cudaERNS_18TensorIteratorBaseElENKUlvE_clEvENKUlvE_clEvEUldE_St5arrayIPcLm2EELi4E23TrivialOffsetCalculatorILi1EjESB_NS0_6memory12LoadWithCastILi1EEENSC_13StoreWithCastILi1EEEEEviT_T0_T2_T3_T4_T5_ --------------------------
	.section	.nv.info._ZN2at6native27unrolled_elementwise_kernelIZZZNS0_26round_decimals_kernel_cudaERNS_18TensorIteratorBaseElENKUlvE_clEvENKUlvE_clEvEUldE_St5arrayIPcLm2EELi4E23TrivialOffsetCalculatorILi1EjESB_NS0_6memory12LoadWithCastILi1EEENSC_13StoreWithCastILi1EEEEEviT_T0_T2_T3_T4_T5_,"",@"SHT_CUDA_INFO"
	.sectionflags	@""
	.align	4


	//----- nvinfo : EIATTR_CUDA_API_VERSION
	.align		4
        /*0000*/ 	.byte	0x04, 0x37
        /*0002*/ 	.short	(.L_2379 - .L_2378)
.L_2378:
        /*0004*/ 	.word	0x00000082


	//----- nvinfo : EIATTR_KPARAM_INFO
	.align		4
.L_2379:
        /*0008*/ 	.byte	0x04, 0x17
        /*000a*/ 	.short	(.L_2381 - .L_2380)
.L_2380:
        /*000c*/ 	.word	0x00000000
        /*0010*/ 	.short	0x0006
        /*0012*/ 	.short	0x003c
        /*0014*/ 	.byte	0x00, 0xf0, 0x21, 0x00


	//----- nvinfo : EIATTR_KPARAM_INFO
	.align		4
.L_2381:
        /*0018*/ 	.byte	0x04, 0x17
        /*001a*/ 	.short	(.L_2383 - .L_2382)
.L_2382:
        /*001c*/ 	.word	0x00000000
        /*0020*/ 	.short	0x0005
        /*0022*/ 	.short	0x0034
        /*0024*/ 	.byte	0x00, 0xf0, 0x21, 0x00


	//----- nvinfo : EIATTR_KPARAM_INFO
	.align		4
.L_2383:
        /*0028*/ 	.byte	0x04, 0x17
        /*002a*/ 	.short	(.L_2385 - .L_2384)
.L_2384:
        /*002c*/ 	.word	0x00000000
        /*0030*/ 	.short	0x0004
        /*0032*/ 	.short	0x0031
        /*0034*/ 	.byte	0x00, 0xf0, 0x05, 0x00


	//----- nvinfo : EIATTR_KPARAM_INFO
	.align		4
.L_2385:
        /*0038*/ 	.byte	0x04, 0x17
        /*003a*/ 	.short	(.L_2387 - .L_2386)
.L_2386:
        /*003c*/ 	.word	0x00000000
        /*0040*/ 	.short	0x0003
        /*0042*/ 	.short	0x0030
        /*0044*/ 	.byte	0x00, 0xf0, 0x05, 0x00


	//----- nvinfo : EIATTR_KPARAM_INFO
	.align		4
.L_2387:
        /*0048*/ 	.byte	0x04, 0x17
        /*004a*/ 	.short	(.L_2389 - .L_2388)
.L_2388:
        /*004c*/ 	.word	0x00000000
        /*0050*/ 	.short	0x0002
        /*0052*/ 	.short	0x0020
        /*0054*/ 	.byte	0x00, 0xf0, 0x41, 0x00


	//----- nvinfo : EIATTR_KPARAM_INFO
	.align		4
.L_2389:
        /*0058*/ 	.byte	0x04, 0x17
        /*005a*/ 	.short	(.L_2391 - .L_2390)
.L_2390:
        /*005c*/ 	.word	0x00000000
        /*0060*/ 	.short	0x0001
        /*0062*/ 	.short	0x0008
        /*0064*/ 	.byte	0x00, 0xf0, 0x61, 0x00


	//----- nvinfo : EIATTR_KPARAM_INFO
	.align		4
.L_2391:
        /*0068*/ 	.byte	0x04, 0x17
        /*006a*/ 	.short	(.L_2393 - .L_2392)
.L_2392:
        /*006c*/ 	.word	0x00000000
        /*0070*/ 	.short	0x0000
        /*0072*/ 	.short	0x0000
        /*0074*/ 	.byte	0x00, 0xf0, 0x11, 0x00


	//----- nvinfo : EIATTR_SPARSE_MMA_MASK
	.align		4
.L_2393:
        /*0078*/ 	.byte	0x03, 0x50
        /*007a*/ 	.short	0x0000


	//----- nvinfo : EIATTR_MAXREG_COUNT
	.align		4
        /*007c*/ 	.byte	0x03, 0x1b
        /*007e*/ 	.short	0x00ff


	//----- nvinfo : EIATTR_EXTERNS
	.align		4
        /*0080*/ 	.byte	0x04, 0x0f
        /*0082*/ 	.short	(.L_2395 - .L_2394)


	//   ....[0]....
	.align		4
.L_2394:
        /*0084*/ 	.word	index@(__assertfail)


	//----- nvinfo : EIATTR_MERCURY_ISA_VERSION
	.align		4
.L_2395:
        /*0088*/ 	.byte	0x03, 0x5f
        /*008a*/ 	.short	0x0101


	//----- nvinfo : EIATTR_VRC_CTA_INIT_COUNT
	.align		4
        /*008c*/ 	.byte	0x02, 0x4a
	.zero		1
	.zero		1


	//----- nvinfo : EIATTR_SYSCALL_OFFSETS
	.align		4
        /*0090*/ 	.byte	0x04, 0x46
        /*0092*/ 	.short	(.L_2397 - .L_2396)


	//   ....[0]....
.L_2396:
        /*0094*/ 	.word	0x00000e90


	//   ....[1]....
        /*0098*/ 	.word	0x00001ed0


	//   ....[2]....
        /*009c*/ 	.word	0x00002e50


	//   ....[3]....
        /*00a0*/ 	.word	0x00003db0


	//   ....[4]....
        /*00a4*/ 	.word	0x00007020


	//   ....[5]....
        /*00a8*/ 	.word	0x000081c0


	//   ....[6]....
        /*00ac*/ 	.word	0x000095a0


	//   ....[7]....
        /*00b0*/ 	.word	0x0000a960


	//----- nvinfo : EIATTR_EXIT_INSTR_OFFSETS
	.align		4
.L_2397:
        /*00b4*/ 	.byte	0x04, 0x1c
        /*00b6*/ 	.short	(.L_2399 - .L_2398)


	//   ....[0]....
.L_2398:
        /*00b8*/ 	.word	0x000099f0


	//   ....[1]....
        /*00bc*/ 	.word	0x00009b30


	//   ....[2]....
        /*00c0*/ 	.word	0x00009b70


	//   ....[3]....
        /*00c4*/ 	.word	0x00009c00


	//   ....[4]....
        /*00c8*/ 	.word	0x00009c30


	//   ....[5]....
        /*00cc*/ 	.word	0x00009c60


	//   ....[6]....
        /*00d0*/ 	.word	0x00009d70


	//   ....[7]....
        /*00d4*/ 	.word	0x00009e30


	//   ....[8]....
        /*00d8*/ 	.word	0x00009f50


	//   ....[9]....
        /*00dc*/ 	.word	0x0000a020


	//   ....[10]....
        /*00e0*/ 	.word	0x0000a040


	//   ....[11]....
        /*00e4*/ 	.word	0x0000a110


	//   ....[12]....
        /*00e8*/ 	.word	0x0000a300


	//   ....[13]....
        /*00ec*/ 	.word	0x0000a4f0


	//   ....[14]....
        /*00f0*/ 	.word	0x0000a6d0


	//   ....[15]....
        /*00f4*/ 	.word	0x0000a700


	//   ....[16]....
        /*00f8*/ 	.word	0x0000a730


	//   ....[17]....
        /*00fc*/ 	.word	0x0000a7d0


	//   ....[18]....
        /*0100*/ 	.word	0x0000a800


	//   ....[19]....
        /*0104*/ 	.word	0x0000a970


	//   ....[20]....
        /*0108*/ 	.word	0x0000ab00


	//   ....[21]....
        /*010c*/ 	.word	0x0000acc0


	//   ....[22]....
        /*0110*/ 	.word	0x0000ad80


	//----- nvinfo : EIATTR_MAX_THREADS
	.align		4
.L_2399:
        /*0114*/ 	.byte	0x04, 0x05
        /*0116*/ 	.short	(.L_2401 - .L_2400)
.L_2400:
        /*0118*/ 	.word	0x00000080
        /*011c*/ 	.word	0x00000001
        /*0120*/ 	.word	0x00000001


	//----- nvinfo : EIATTR_CRS_STACK_SIZE
	.align		4
.L_2401:
        /*0124*/ 	.byte	0x04, 0x1e
        /*0126*/ 	.short	(.L_2403 - .L_2402)
.L_2402:
        /*0128*/ 	.word	0x00000000


	//----- nvinfo : EIATTR_CBANK_PARAM_SIZE
	.align		4
.L_2403:
        /*012c*/ 	.byte	0x03, 0x19
        /*012e*/ 	.short	0x0044


	//----- nvinfo : EIATTR_PARAM_CBANK
	.align		4
        /*0130*/ 	.byte	0x04, 0x0a
        /*0132*/ 	.short	(.L_2405 - .L_2404)
	.align		4
.L_2404:
        /*0134*/ 	.word	index@(.nv.constant0._ZN2at6native27unrolled_elementwise_kernelIZZZNS0_26round_decimals_kernel_cudaERNS_18TensorIteratorBaseElENKUlvE_clEvENKUlvE_clEvEUldE_St5arrayIPcLm2EELi4E23TrivialOffsetCalculatorILi1EjESB_NS0_6memory12LoadWithCastILi1EEENSC_13StoreWithCastILi1EEEEEviT_T0_T2_T3_T4_T5_)
        /*0138*/ 	.short	0x0380
        /*013a*/ 	.short	0x0044


	//----- nvinfo : EIATTR_SW_WAR
	.align		4
.L_2405:
        /*013c*/ 	.byte	0x04, 0x36
        /*013e*/ 	.short	(.L_2407 - .L_2406)
.L_2406:
        /*0140*/ 	.word	0x00000008
.L_2407:


//--------------------- .nv.info._ZN2at6native18elementwise_kernelILi128ELi2EZNS0_22gpu_kernel_impl_nocastIZZZNS0_26round_decimals_kernel_cudaERNS_18TensorIteratorBaseElENKUlvE_clEvENKUlvE_clEvEUldE_EEvS4_RKT_EUliE_EEviT1_ --------------------------
	.section	.nv.info._ZN2at6native18elementwise_kernelILi128ELi2EZNS0_22gpu_kernel_impl_nocastIZZZNS0_26round_decimals_kernel_cudaERNS_18TensorIteratorBaseElENKUlvE_clEvENKUlvE_clEvEUldE_EEvS4_RKT_EUliE_EEviT1_,"",@"SHT_CUDA_INFO"
	.sectionflags	@""
	.align	4


	//----- nvinfo : EIATTR_CUDA_API_VERSION
	.align		4
        /*0000*/ 	.byte	0x04, 0x37
        /*0002*/ 	.short	(.L_2409 - .L_2408)
.L_2408:
        /*0004*/ 	.word	0x00000082


	//----- nvinfo : EIATTR_KPARAM_INFO
	.align		4
.L_2409:
        /*0008*/ 	.byte	0x04, 0x17
        /*000a*/ 	.short	(.L_2411 - .L_2410)
.L_2410:
        /*000c*/ 	.word	0x00000000
        /*0010*/ 	.short	0x0001
        /*0012*/ 	.short	0x0008
        /*0014*/ 	.byte	0x00, 0xf0, 0xa1, 0x08


	//----- nvinfo : EIATTR_KPARAM_INFO
	.align		4
.L_2411:
        /*0018*/ 	.byte	0x04, 0x17
        /*001a*/ 	.short	(.L_2413 - .L_2412)
.L_2412:
        /*001c*/ 	.word	0x00000000
        /*0020*/ 	.short	0x0000
        /*0022*/ 	.short	0x0000
        /*0024*/ 	.byte	0x00, 0xf0, 0x11, 0x00


	//----- nvinfo : EIATTR_SPARSE_MMA_MASK
	.align		4
.L_2413:
        /*0028*/ 	.byte	0x03, 0x50
        /*002a*/ 	.short	0x0000


	//----- nvinfo : EIATTR_MAXREG_COUNT
	.align		4
        /*002c*/ 	.byte	0x03, 0x1b
        /*002e*/ 	.short	0x0080


	//----- nvinfo : EIATTR_MERCURY_ISA_VERSION
	.align		4
        /*0030*/ 	.byte	0x03, 0x5f
        /*0032*/ 	.short	0x0101


	//----- nvinfo : EIATTR_VRC_CTA_INIT_COUNT
	.align		4
        /*0034*/ 	.byte	0x02, 0x4a
	.zero		1
	.zero		1


	//----- nvinfo : EIATTR_EXIT_INSTR_OFFSETS
	.align		4
        /*0038*/ 	.byte	0x04, 0x1c
        /*003a*/ 	.short	(.L_2415 - .L_2414)


	//   ....[0]....
.L_2414:
        /*003c*/ 	.word	0x00000540


	//   ....[1]....
        /*0040*/ 	.word	0x00000930


	//   ....[2]....
        /*0044*/ 	.word	0x00000d70


	//   ....[3]....
        /*0048*/ 	.word	0x00001130


	//   ....[4]....
        /*004c*/ 	.word	0x000028e0


	//   ....[5]....
        /*0050*/ 	.word	0x00003fc0


	//   ....[6]....
        /*0054*/ 	.word	0x00005710


	//   ....[7]....
        /*0058*/ 	.word	0x00006dc0


	//----- nvinfo : EIATTR_MAX_THREADS
	.align		4
.L_2415:
        /*005c*/ 	.byte	0x04, 0x05
        /*005e*/ 	.short	(.L_2417 - .L_2416)
.L_2416:
        /*0060*/ 	.word	0x00000080
        /*0064*/ 	.word	0x00000001
        /*0068*/ 	.word	0x00000001


	//----- nvinfo : EIATTR_CRS_STACK_SIZE
	.align		4
.L_2417:
        /*006c*/ 	.byte	0x04, 0x1e
        /*006e*/ 	.short	(.L_2419 - .L_2418)
.L_2418:
        /*0070*/ 	.word	0x00000000


	//----- nvinfo : EIATTR_CBANK_PARAM_SIZE
	.align		4
.L_2419:
        /*0074*/ 	.byte	0x03, 0x19
        /*0076*/ 	.short	0x0230


	//----- nvinfo : EIATTR_PARAM_CBANK
	.align		4
        /*0078*/ 	.byte	0x04, 0x0a
        /*007a*/ 	.short	(.L_2421 - .L_2420)
	.align		4
.L_2420:
        /*007c*/ 	.word	index@(.nv.constant0._ZN2at6native18elementwise_kernelILi128ELi2EZNS0_22gpu_kernel_impl_nocastIZZZNS0_26round_decimals_kernel_cudaERNS_18TensorIteratorBaseElENKUlvE_clEvENKUlvE_clEvEUldE_EEvS4_RKT_EUliE_EEviT1_)
        /*0080*/ 	.short	0x0380
        /*0082*/ 	.short	0x0230


	//----- nvinfo : EIATTR_SW_WAR
	.align		4
.L_2421:
        /*0084*/ 	.byte	0x04, 0x36
        /*0086*/ 	.short	(.L_2423 - .L_2422)
.L_2422:
        /*0088*/ 	.word	0x00000008
.L_2423:


//--------------------- .nv.info._ZN2at6native27unrolled_elementwise_kernelIZZZNS0_26round_decimals_kernel_cudaERNS_18TensorIteratorBaseElENKUlvE_clEvENKUlvE_clEvEUldE_St5arrayIPcLm2EELi4E23TrivialOffsetCalculatorILi1EjESB_NS0_6memory15LoadWithoutCastENSC_16StoreWithoutCastEEEviT_T0_T2_T3_T4_T5_ --------------------------
	.section	.nv.info._ZN2at6native27unrolled_elementwise_kernelIZZZNS0_26round_decimals_kernel_cudaERNS_18TensorIteratorBaseElENKUlvE_clEvENKUlvE_clEvEUldE_St5arrayIPcLm2EELi4E23TrivialOffsetCalculatorILi1EjESB_NS0_6memory15LoadWithoutCastENSC_16StoreWithoutCastEEEviT_T0_T2_T3_T4_T5_,"",@"SHT_CUDA_INFO"
	.sectionflags	@""
	.align	4


	//----- nvinfo : EIATTR_CUDA_API_VERSION
	.align		4
        /*0000*/ 	.byte	0x04, 0x37
        /*0002*/ 	.short	(.L_2425 - .L_2424)
.L_2424:
        /*0004*/ 	.word	0x00000082


	//----- nvinfo : EIATTR_KPARAM_INFO
	.align		4
.L_2425:
        /*0008*/ 	.byte	0x04, 0x17
        /*000a*/ 	.short	(.L_2427 - .L_2426)
.L_2426:
        /*000c*/ 	.word	0x00000000
        /*0010*/ 	.short	0x0006
        /*0012*/ 	.short	0x0033
        /*0014*/ 	.byte	0x00, 0xf0, 0x05, 0x00


	//----- nvinfo : EIATTR_KPARAM_INFO
	.align		4
.L_2427:
        /*0018*/ 	.byte	0x04, 0x17
        /*001a*/ 	.short	(.L_2429 - .L_2428)
.L_2428:
        /*001c*/ 	.word	0x00000000
        /*0020*/ 	.short	0x0005
        /*0022*/ 	.short	0x0032
        /*0024*/ 	.byte	0x00, 0xf0, 0x05, 0x00


	//----- nvinfo : EIATTR_KPARAM_INFO
	.align		4
.L_2429:
        /*0028*/ 	.byte	0x04, 0x17
        /*002a*/ 	.short	(.L_2431 - .L_2430)
.L_2430:
        /*002c*/ 	.word	0x00000000
        /*0030*/ 	.short	0x0004
        /*0032*/ 	.short	0x0031
        /*0034*/ 	.byte	0x00, 0xf0, 0x05, 0x00


	//----- nvinfo : EIATTR_KPARAM_INFO
	.align		4
.L_2431:
        /*0038*/ 	.byte	0x04, 0x17
        /*003a*/ 	.short	(.L_2433 - .L_2432)
.L_2432:
        /*003c*/ 	.word	0x00000000
        /*0040*/ 	.short	0x0003
        /*0042*/ 	.short	0x0030
        /*0044*/ 	.byte	0x00, 0xf0, 0x05, 0x00


	//----- nvinfo : EIATTR_KPARAM_INFO
	.align		4
.L_2433:
        /*0048*/ 	.byte	0x04, 0x17
        /*004a*/ 	.short	(.L_2435 - .L_2434)
.L_2434:
        /*004c*/ 	.word	0x00000000
        /*0050*/ 	.short	0x0002
        /*0052*/ 	.short	0x0020
        /*0054*/ 	.byte	0x00, 0xf0, 0x41, 0x00


	//----- nvinfo : EIATTR_KPARAM_INFO
	.align		4
.L_2435:
        /*0058*/ 	.byte	0x04, 0x17
        /*005a*/ 	.short	(.L_2437 - .L_2436)
.L_2436:
        /*005c*/ 	.word	0x00000000
        /*0060*/ 	.short	0x0001
        /*0062*/ 	.short	0x0008
        /*0064*/ 	.byte	0x00, 0xf0, 0x61, 0x00


	//----- nvinfo : EIATTR_KPARAM_INFO
	.align		4
.L_2437:
        /*0068*/ 	.byte	0x04, 0x17
        /*006a*/ 	.short	(.L_2439 - .L_2438)
.L_2438:
        /*006c*/ 	.word	0x00000000
        /*0070*/ 	.short	0x0000
        /*0072*/ 	.short	0x0000
        /*0074*/ 	.byte	0x00, 0xf0, 0x11, 0x00


	//----- nvinfo : EIATTR_SPARSE_MMA_MASK
	.align		4
.L_2439:
        /*0078*/ 	.byte	0x03, 0x50
        /*007a*/ 	.short	0x0000


	//----- nvinfo : EIATTR_MAXREG_COUNT
	.align		4
        /*007c*/ 	.byte	0x03, 0x1b
        /*007e*/ 	.short	0x00ff


	//----- nvinfo : EIATTR_MERCURY_ISA_VERSION
	.align		4
        /*0080*/ 	.byte	0x03, 0x5f
        /*0082*/ 	.short	0x0101


	//----- nvinfo : EIATTR_VRC_CTA_INIT_COUNT
	.align		4
        /*0084*/ 	.byte	0x02, 0x4a
	.zero		1
	.zero		1


	//----- nvinfo : EIATTR_EXIT_INSTR_OFFSETS
	.align		4
        /*0088*/ 	.byte	0x04, 0x1c
        /*008a*/ 	.short	(.L_2441 - .L_2440)


	//   ....[0]....
.L_2440:
        /*008c*/ 	.word	0x00002410


	//   ....[1]....
        /*0090*/ 	.word	0x00002460


	//----- nvinfo : EIATTR_MAX_THREADS
	.align		4
.L_2441:
        /*0094*/ 	.byte	0x04, 0x05
        /*0096*/ 	.short	(.L_2443 - .L_2442)
.L_2442:
        /*0098*/ 	.word	0x00000080
        /*009c*/ 	.word	0x00000001
        /*00a0*/ 	.word	0x00000001


	//----- nvinfo : EIATTR_CRS_STACK_SIZE
	.align		4
.L_2443:
        /*00a4*/ 	.byte	0x04, 0x1e
        /*00a6*/ 	.short	(.L_2445 - .L_2444)
.L_2444:
        /*00a8*/ 	.word	0x00000000


	//----- nvinfo : EIATTR_CBANK_PARAM_SIZE
	.align		4
.L_2445:
        /*00ac*/ 	.byte	0x03, 0x19
        /*00ae*/ 	.short	0x0034


	//----- nvinfo : EIATTR_PARAM_CBANK
	.align		4
        /*00b0*/ 	.byte	0x04, 0x0a
        /*00b2*/ 	.short	(.L_2447 - .L_2446)
	.align		4
.L_2446:
        /*00b4*/ 	.word	index@(.nv.constant0._ZN2at6native27unrolled_elementwise_kernelIZZZNS0_26round_decimals_kernel_cudaERNS_18TensorIteratorBaseElENKUlvE_clEvENKUlvE_clEvEUldE_St5arrayIPcLm2EELi4E23TrivialOffsetCalculatorILi1EjESB_NS0_6memory15LoadWithoutCastENSC_16StoreWithoutCastEEEviT_T0_T2_T3_T4_T5_)
        /*00b8*/ 	.short	0x0380
        /*00ba*/ 	.short	0x0034


	//----- nvinfo : EIATTR_SW_WAR
	.align		4
.L_2447:
        /*00bc*/ 	.byte	0x04, 0x36
        /*00be*/ 	.short	(.L_2449 - .L_2448)
.L_2448:
        /*00c0*/ 	.word	0x00000008
.L_2449:


//--------------------- .nv.info._ZN2at6native29vectorized_elementwise_kernelILi2EZZZNS0_26round_decimals_kernel_cudaERNS_18TensorIteratorBaseElENKUlvE_clEvENKUlvE_clEvEUldE_St5arrayIPcLm2EEEEviT0_T1_ --------------------------
	.section	.nv.info._ZN2at6native29vectorized_elementwise_kernelILi2EZZZNS0_26round_decimals_kernel_cudaERNS_18TensorIteratorBaseElENKUlvE_clEvENKUlvE_clEvEUldE_St5arrayIPcLm2EEEEviT0_T1_,"",@"SHT_CUDA_INFO"
	.sectionflags	@""
	.align	4


	//----- nvinfo : EIATTR_CUDA_API_VERSION
	.align		4
        /*0000*/ 	.byte	0x04, 0x37
        /*0002*/ 	.short	(.L_2451 - .L_2450)
.L_2450:
        /*0004*/ 	.word	0x00000082


	//----- nvinfo : EIATTR_KPARAM_INFO
	.align		4
.L_2451:
        /*0008*/ 	.byte	0x04, 0x17
        /*000a*/ 	.short	(.L_2453 - .L_2452)
.L_2452:
        /*000c*/ 	.word	0x00000000
        /*0010*/ 	.short	0x0002
        /*0012*/ 	.short	0x0020
        /*0014*/ 	.byte	0x00, 0xf0, 0x41, 0x00


	//----- nvinfo : EIATTR_KPARAM_INFO
	.align		4
.L_2453:
        /*0018*/ 	.byte	0x04, 0x17
        /*001a*/ 	.short	(.L_2455 - .L_2454)
.L_2454:
        /*001c*/ 	.word	0x00000000
        /*0020*/ 	.short	0x0001
        /*0022*/ 	.short	0x0008
        /*0024*/ 	.byte	0x00, 0xf0, 0x61, 0x00


	//----- nvinfo : EIATTR_KPARAM_INFO
	.align		4
.L_2455:
        /*0028*/ 	.byte	0x04, 0x17
        /*002a*/ 	.short	(.L_2457 - .L_2456)
.L_2456:
        /*002c*/ 	.word	0x00000000
        /*0030*/ 	.short	0x0000
        /*0032*/ 	.short	0x0000
        /*0034*/ 	.byte	0x00, 0xf0, 0x11, 0x00


	//----- nvinfo : EIATTR_SPARSE_MMA_MASK
	.align		4
.L_2457:
        /*0038*/ 	.byte	0x03, 0x50
        /*003a*/ 	.short	0x0000


	//----- nvinfo : EIATTR_MAXREG_COUNT
	.align		4
        /*003c*/ 	.byte	0x03, 0x1b
        /*003e*/ 	.short	0x00ff


	//----- nvinfo : EIATTR_MERCURY_ISA_VERSION
	.align		4
        /*0040*/ 	.byte	0x03, 0x5f
        /*0042*/ 	.short	0x0101


	//----- nvinfo : EIATTR_VRC_CTA_INIT_COUNT
	.align		4
        /*0044*/ 	.byte	0x02, 0x4a
	.zero		1
	.zero		1


	//----- nvinfo : EIATTR_EXIT_INSTR_OFFSETS
	.align		4
        /*0048*/ 	.byte	0x04, 0x1c
        /*004a*/ 	.short	(.L_2459 - .L_2458)


	//   ....[0]....
.L_2458:
        /*004c*/ 	.word	0x00004800


	//   ....[1]....
        /*0050*/ 	.word	0x00004850


	//   ....[2]....
        /*0054*/ 	.word	0x00008660


	//----- nvinfo : EIATTR_MAX_THREADS
	.align		4
.L_2459:
        /*0058*/ 	.byte	0x04, 0x05
        /*005a*/ 	.short	(.L_2461 - .L_2460)
.L_2460:
        /*005c*/ 	.word	0x00000080
        /*0060*/ 	.word	0x00000001
        /*0064*/ 	.word	0x00000001


	//----- nvinfo : EIATTR_CRS_STACK_SIZE
	.align		4
.L_2461:
        /*0068*/ 	.byte	0x04, 0x1e
        /*006a*/ 	.short	(.L_2463 - .L_2462)
.L_2462:
        /*006c*/ 	.word	0x00000000


	//----- nvinfo : EIATTR_CBANK_PARAM_SIZE
	.align		4
.L_2463:
        /*0070*/ 	.byte	0x03, 0x19
        /*0072*/ 	.short	0x0030


	//----- nvinfo : EIATTR_PARAM_CBANK
	.align		4
        /*0074*/ 	.byte	0x04, 0x0a
        /*0076*/ 	.short	(.L_2465 - .L_2464)
	.align		4
.L_2464:
        /*0078*/ 	.word	index@(.nv.constant0._ZN2at6native29vectorized_elementwise_kernelILi2EZZZNS0_26round_decimals_kernel_cudaERNS_18TensorIteratorBaseElENKUlvE_clEvENKUlvE_clEvEUldE_St5arrayIPcLm2EEEEviT0_T1_)
        /*007c*/ 	.short	0x0380
        /*007e*/ 	.short	0x0030


	//----- nvinfo : EIATTR_SW_WAR
	.align		4
.L_2465:
        /*0080*/ 	.byte	0x04, 0x36
        /*0082*/ 	.short	(.L_2467 - .L_2466)
.L_2466:
        /*0084*/ 	.word	0x00000008
.L_2467:


//--------------------- .nv.info._ZN2at6native29vectorized_elementwise_kernelILi4EZZZNS0_26round_decimals_kernel_cudaERNS_18TensorIteratorBaseElENKUlvE_clEvENKUlvE_clEvEUldE_St5arrayIPcLm2EEEEviT0_T1_ --------------------------
	.section	.nv.info._ZN2at6native29vectorized_elementwise_kernelILi4EZZZNS0_26round_decimals_kernel_cudaERNS_18TensorIteratorBaseElENKUlvE_clEvENKUlvE_clEvEUldE_St5arrayIPcLm2EEEEviT0_T1_,"",@"SHT_CUDA_INFO"
	.sectionflags	@""
	.align	4


	//----- nvinfo : EIATTR_CUDA_API_VERSION
	.align		4
        /*0000*/ 	.byte	0x04, 0x37
        /*0002*/ 	.short	(.L_2469 - .L_2468)
.L_2468:
        /*0004*/ 	.word	0x00000082


	//----- nvinfo : EIATTR_KPARAM_INFO
	.align		4
.L_2469:
        /*0008*/ 	.byte	0x04, 0x17
        /*000a*/ 	.short	(.L_2471 - .L_2470)
.L_2470:
        /*000c*/ 	.word	0x00000000
        /*0010*/ 	.short	0x0002
        /*0012*/ 	.short	0x0020
        /*0014*/ 	.byte	0x00, 0xf0, 0x41, 0x00


	//----- nvinfo : EIATTR_KPARAM_INFO
	.align		4
.L_2471:
        /*0018*/ 	.byte	0x04, 0x17
        /*001a*/ 	.short	(.L_2473 - .L_2472)
.L_2472:
        /*001c*/ 	.word	0x00000000
        /*0020*/ 	.short	0x0001
        /*0022*/ 	.short	0x0008
        /*0024*/ 	.byte	0x00, 0xf0, 0x61, 0x00


	//----- nvinfo : EIATTR_KPARAM_INFO
	.align		4
.L_2473:
        /*0028*/ 	.byte	0x04, 0x17
        /*002a*/ 	.short	(.L_2475 - .L_2474)
.L_2474:
        /*002c*/ 	.word	0x00000000
        /*0030*/ 	.short	0x0000
        /*0032*/ 	.short	0x0000
        /*0034*/ 	.byte	0x00, 0xf0, 0x11, 0x00


	//----- nvinfo : EIATTR_SPARSE_MMA_MASK
	.align		4
.L_2475:
        /*0038*/ 	.byte	0x03, 0x50
        /*003a*/ 	.short	0x0000


	//----- nvinfo : EIATTR_MAXREG_COUNT
	.align		4
        /*003c*/ 	.byte	0x03, 0x1b
        /*003e*/ 	.short	0x00ff


	//----- nvinfo : EIATTR_MERCURY_ISA_VERSION
	.align		4
        /*0040*/ 	.byte	0x03, 0x5f
        /*0042*/ 	.short	0x0101


	//----- nvinfo : EIATTR_VRC_CTA_INIT_COUNT
	.align		4
        /*0044*/ 	.byte	0x02, 0x4a
	.zero		1
	.zero		1


	//----- nvinfo : EIATTR_EXIT_INSTR_OFFSETS
	.align		4
        /*0048*/ 	.byte	0x04, 0x1c
        /*004a*/ 	.short	(.L_2477 - .L_2476)


	//   ....[0]....
.L_2476:
        /*004c*/ 	.word	0x00004800


	//   ....[1]....
        /*0050*/ 	.word	0x00004850


	//   ....[2]....
        /*0054*/ 	.word	0x00008620


	//----- nvinfo : EIATTR_MAX_THREADS
	.align		4
.L_2477:
        /*0058*/ 	.byte	0x04, 0x05
        /*005a*/ 	.short	(.L_2479 - .L_2478)
.L_2478:
        /*005c*/ 	.word	0x00000080
        /*0060*/ 	.word	0x00000001
        /*0064*/ 	.word	0x00000001


	//----- nvinfo : EIATTR_CRS_STACK_SIZE
	.align		4
.L_2479:
        /*0068*/ 	.byte	0x04, 0x1e
        /*006a*/ 	.short	(.L_2481 - .L_2480)
.L_2480:
        /*006c*/ 	.word	0x00000000


	//----- nvinfo : EIATTR_CBANK_PARAM_SIZE
	.align		4
.L_2481:
        /*0070*/ 	.byte	0x03, 0x19
        /*0072*/ 	.short	0x0030


	//----- nvinfo : EIATTR_PARAM_CBANK
	.align		4
        /*0074*/ 	.byte	0x04, 0x0a
        /*0076*/ 	.short	(.L_2483 - .L_2482)
	.align		4
.L_2482:
        /*0078*/ 	.word	index@(.nv.constant0._ZN2at6native29vectorized_elementwise_kernelILi4EZZZNS0_26round_decimals_kernel_cudaERNS_18TensorIteratorBaseElENKUlvE_clEvENKUlvE_clEvEUldE_St5arrayIPcLm2EEEEviT0_T1_)
        /*007c*/ 	.short	0x0380
        /*007e*/ 	.short	0x0030


	//----- nvinfo : EIATTR_SW_WAR
	.align		4
.L_2483:
        /*0080*/ 	.byte	0x04, 0x36
        /*0082*/ 	.short	(.L_2485 - .L_2484)
.L_2484:
        /*0084*/ 	.word	0x00000008
.L_2485:


//--------------------- .nv.info._ZN2at6native29vectorized_elementwise_kernelILi8EZZZNS0_26round_decimals_kernel_cudaERNS_18TensorIteratorBaseElENKUlvE_clEvENKUlvE_clEvEUldE_St5arrayIPcLm2EEEEviT0_T1_ --------------------------
	.section	.nv.info._ZN2at6native29vectorized_elementwise_kernelILi8EZZZNS0_26round_decimals_kernel_cudaERNS_18TensorIteratorBaseElENKUlvE_clEvENKUlvE_clEvEUldE_St5arrayIPcLm2EEEEviT0_T1_,"",@"SHT_CUDA_INFO"
	.sectionflags	@""
	.align	4


	//----- nvinfo : EIATTR_CUDA_API_VERSION
	.align		4
        /*0000*/ 	.byte	0x04, 0x37
        /*0002*/ 	.short	(.L_2487 - .L_2486)
.L_2486:
        /*0004*/ 	.word	0x00000082


	//----- nvinfo : EIATTR_KPARAM_INFO
	.align		4
.L_2487:
        /*0008*/ 	.byte	0x04, 0x17
        /*000a*/ 	.short	(.L_2489 - .L_2488)
.L_2488:
        /*000c*/ 	.word	0x00000000
        /*0010*/ 	.short	0x0002
        /*0012*/ 	.short	0x0020
        /*0014*/ 	.byte	0x00, 0xf0, 0x41, 0x00


	//----- nvinfo : EIATTR_KPARAM_INFO
	.align		4
.L_2489:
        /*0018*/ 	.byte	0x04, 0x17
        /*001a*/ 	.short	(.L_2491 - .L_2490)
.L_2490:
        /*001c*/ 	.word	0x00000000
        /*0020*/ 	.short	0x0001
        /*0022*/ 	.short	0x0008
        /*0024*/ 	.byte	0x00, 0xf0, 0x61, 0x00


	//----- nvinfo : EIATTR_KPARAM_INFO
	.align		4
.L_2491:
        /*0028*/ 	.byte	0x04, 0x17
        /*002a*/ 	.short	(.L_2493 - .L_2492)
.L_2492:
        /*002c*/ 	.word	0x00000000
        /*0030*/ 	.short	0x0000
        /*0032*/ 	.short	0x0000
        /*0034*/ 	.byte	0x00, 0xf0, 0x11, 0x00


	//----- nvinfo : EIATTR_SPARSE_MMA_MASK
	.align		4
.L_2493:
        /*0038*/ 	.byte	0x03, 0x50
        /*003a*/ 	.short	0x0000


	//----- nvinfo : EIATTR_MAXREG_COUNT
	.align		4
        /*003c*/ 	.byte	0x03, 0x1b
        /*003e*/ 	.short	0x00ff


	//----- nvinfo : EIATTR_MERCURY_ISA_VERSION
	.align		4
        /*0040*/ 	.byte	0x03, 0x5f
        /*0042*/ 	.short	0x0101


	//----- nvinfo : EIATTR_VRC_CTA_INIT_COUNT
	.align		4
        /*0044*/ 	.byte	0x02, 0x4a
	.zero		1
	.zero		1


	//----- nvinfo : EIATTR_EXIT_INSTR_OFFSETS
	.align		4
        /*0048*/ 	.byte	0x04, 0x1c
        /*004a*/ 	.short	(.L_2495 - .L_2494)


	//   ....[0]....
.L_2494:
        /*004c*/ 	.word	0x00000010


	//----- nvinfo : EIATTR_MAX_THREADS
	.align		4
.L_2495:
        /*0050*/ 	.byte	0x04, 0x05
        /*0052*/ 	.short	(.L_2497 - .L_2496)
.L_2496:
        /*0054*/ 	.word	0x00000080
        /*0058*/ 	.word	0x00000001
        /*005c*/ 	.word	0x00000001


	//----- nvinfo : EIATTR_CBANK_PARAM_SIZE
	.align		4
.L_2497:
        /*0060*/ 	.byte	0x03, 0x19
        /*0062*/ 	.short	0x0030


	//----- nvinfo : EIATTR_PARAM_CBANK
	.align		4
        /*0064*/ 	.byte	0x04, 0x0a
        /*0066*/ 	.short	(.L_2499 - .L_2498)
	.align		4
.L_2498:
        /*0068*/ 	.word	index@(.nv.constant0._ZN2at6native29vectorized_elementwise_kernelILi8EZZZNS0_26round_decimals_kernel_cudaERNS_18TensorIteratorBaseElENKUlvE_clEvENKUlvE_clEvEUldE_St5arrayIPcLm2EEEEviT0_T1_)
        /*006c*/ 	.short	0x0380
        /*006e*/ 	.short	0x0030


	//----- nvinfo : EIATTR_SW_WAR
	.align		4
.L_2499:
        /*0070*/ 	.byte	0x04, 0x36
        /*0072*/ 	.short	(.L_2501 - .L_2500)
.L_2500:
        /*0074*/ 	.word	0x00000008
.L_2501:


//--------------------- .nv.info._ZN2at6native18elementwise_kernelILi128ELi4EZNS0_15gpu_kernel_implIZZZNS0_17round_kernel_cudaERNS_18TensorIteratorBaseEENKUlvE_clEvENKUlvE2_clEvEUlN3c108BFloat16EE_EEvS4_RKT_EUliE_EEviT1_ --------------------------
	.section	.nv.info._ZN2at6native18elementwise_kernelILi128ELi4EZNS0_15gpu_kernel_implIZZZNS0_17round_kernel_cudaERNS_18TensorIteratorBaseEENKUlvE_clEvENKUlvE2_clEvEUlN3c108BFloat16EE_EEvS4_RKT_EUliE_EEviT1_,"",@"SHT_CUDA_INFO"
	.sectionflags	@""
	.align	4


	//----- nvinfo : EIATTR_CUDA_API_VERSION
	.align		4
        /*0000*/ 	.byte	0x04, 0x37
        /*0002*/ 	.short	(.L_2503 - .L_2502)
.L_2502:
        /*0004*/ 	.word	0x00000082


	//----- nvinfo : EIATTR_KPARAM_INFO
	.align		4
.L_2503:
        /*0008*/ 	.byte	0x04, 0x17
        /*000a*/ 	.short	(.L_2505 - .L_2504)
.L_2504:
        /*000c*/ 	.word	0x00000000
        /*0010*/ 	.short	0x0001
        /*0012*/ 	.short	0x0008
        /*0014*/ 	.byte	0x00, 0xf0, 0x61, 0x08


	//----- nvinfo : EIATTR_KPARAM_INFO
	.align		4
.L_2505:
        /*0018*/ 	.byte	0x04, 0x17
        /*001a*/ 	.short	(.L_2507 - .L_2506)
.L_2506:
        /*001c*/ 	.word	0x00000000
        /*0020*/ 	.short	0x0000
        /*0022*/ 	.short	0x0000
        /*0024*/ 	.byte	0x00, 0xf0, 0x11, 0x00


	//----- nvinfo : EIATTR_SPARSE_MMA_MASK
	.align		4
.L_2507:
        /*0028*/ 	.byte	0x03, 0x50
        /*002a*/ 	.short	0x0000


	//----- nvinfo : EIATTR_MAXREG_COUNT
	.align		4
        /*002c*/ 	.byte	0x03, 0x1b
        /*002e*/ 	.short	0x0080


	//----- nvinfo : EIATTR_EXTERNS
	.align		4
        /*0030*/ 	.byte	0x04, 0x0f
        /*0032*/ 	.short	(.L_2509 - .L_2508)


	//   ....[0]....
	.align		4
.L_2508:
        /*0034*/ 	.word	index@(__assertfail)


	//----- nvinfo : EIATTR_MERCURY_ISA_VERSION
	.align		4
.L_2509:
        /*0038*/ 	.byte	0x03, 0x5f
        /*003a*/ 	.short	0x0101


	//----- nvinfo : EIATTR_VRC_CTA_INIT_COUNT
	.align		4
        /*003c*/ 	.byte	0x02, 0x4a
	.zero		1
	.zero		1


	//----- nvinfo : EIATTR_SYSCALL_OFFSETS
	.align		4
        /*0040*/ 	.byte	0x04, 0x46
        /*0042*/ 	.short	(.L_2511 - .L_2510)


	//   ....[0]....
.L_2510:
        /*0044*/ 	.word	0x00002290


	//   ....[1]....
        /*0048*/ 	.word	0x000031a0


	//   ....[2]....
        /*004c*/ 	.word	0x000055d0


	//   ....[3]....
        /*0050*/ 	.word	0x00006330


	//   ....[4]....
        /*0054*/ 	.word	0x00008850


	//   ....[5]....
        /*0058*/ 	.word	0x000095b0


	//   ....[6]....
        /*005c*/ 	.word	0x0000bae0


	//   ....[7]....
        /*0060*/ 	.word	0x0000c810


	//----- nvinfo : EIATTR_EXIT_INSTR_OFFSETS
	.align		4
.L_2511:
        /*0064*/ 	.byte	0x04, 0x1c
        /*0066*/ 	.short	(.L_2513 - .L_2512)


	//   ....[0]....
.L_2512:
        /*0068*/ 	.word	0x00009870


	//   ....[1]....
        /*006c*/ 	.word	0x0000bc90


	//   ....[2]....
        /*0070*/ 	.word	0x0000bcd0


	//   ....[3]....
        /*0074*/ 	.word	0x0000bd70


	//   ....[4]....
        /*0078*/ 	.word	0x0000bdb0


	//   ....[5]....
        /*007c*/ 	.word	0x0000bdf0


	//   ....[6]....
        /*0080*/ 	.word	0x0000be80


	//   ....[7]....
        /*0084*/ 	.word	0x0000bec0


	//   ....[8]....
        /*0088*/ 	.word	0x0000bf60


	//   ....[9]....
        /*008c*/ 	.word	0x0000bfb0


	//   ....[10]....
        /*0090*/ 	.word	0x0000c000


	//   ....[11]....
        /*0094*/ 	.word	0x0000c0e0


	//   ....[12]....
        /*0098*/ 	.word	0x0000c250


	//   ....[13]....
        /*009c*/ 	.word	0x0000c3c0


	//   ....[14]....
        /*00a0*/ 	.word	0x0000c520


	//   ....[15]....
        /*00a4*/ 	.word	0x0000c560


	//   ....[16]....
        /*00a8*/ 	.word	0x0000c5a0


	//   ....[17]....
        /*00ac*/ 	.word	0x0000c650


	//   ....[18]....
        /*00b0*/ 	.word	0x0000c6b0


	//   ....[19]....
        /*00b4*/ 	.word	0x0000c820


	//   ....[20]....
        /*00b8*/ 	.word	0x0000c930


	//   ....[21]....
        /*00bc*/ 	.word	0x0000ca70


	//   ....[22]....
        /*00c0*/ 	.word	0x0000ca90


	//----- nvinfo : EIATTR_MAX_THREADS
	.align		4
.L_2513:
        /*00c4*/ 	.byte	0x04, 0x05
        /*00c6*/ 	.short	(.L_2515 - .L_2514)
.L_2514:
        /*00c8*/ 	.word	0x00000080
        /*00cc*/ 	.word	0x00000001
        /*00d0*/ 	.word	0x00000001


	//----- nvinfo : EIATTR_CRS_STACK_SIZE
	.align		4
.L_2515:
        /*00d4*/ 	.byte	0x04, 0x1e
        /*00d6*/ 	.short	(.L_2517 - .L_2516)
.L_2516:
        /*00d8*/ 	.word	0x00000000


	//----- nvinfo : EIATTR_CBANK_PARAM_SIZE
	.align		4
.L_2517:
        /*00dc*/ 	.byte	0x03, 0x19
        /*00de*/ 	.short	0x0220


	//----- nvinfo : EIATTR_PARAM_CBANK
	.align		4
        /*00e0*/ 	.byte	0x04, 0x0a
        /*00e2*/ 	.short	(.L_2519 - .L_2518)
	.align		4
.L_2518:
        /*00e4*/ 	.word	index@(.nv.constant0._ZN2at6native18elementwise_kernelILi128ELi4EZNS0_15gpu_kernel_implIZZZNS0_17round_kernel_cudaERNS_18TensorIteratorBaseEENKUlvE_clEvENKUlvE2_clEvEUlN3c108BFloat16EE_EEvS4_RKT_EUliE_EEviT1_)
        /*00e8*/ 	.short	0x0380
        /*00ea*/ 	.short	0x0220


	//----- nvinfo : EIATTR_SW_WAR
	.align		4
.L_2519:
        /*00ec*/ 	.byte	0x04, 0x36
        /*00ee*/ 	.short	(.L_2521 - .L_2520)
.L_2520:
        /*00f0*/ 	.word	0x00000008
.L_2521:


//--------------------- .nv.info._ZN2at6native27unrolled_elementwise_kernelIZZZNS0_17round_kernel_cudaERNS_18TensorIteratorBaseEENKUlvE_clEvENKUlvE2_clEvEUlN3c108BFloat16EE_St5arrayIPcLm2EELi4E23TrivialOffsetCalculatorILi1EjESD_NS0_6memory12LoadWithCastILi1EEENSE_13StoreWithCastILi1EEEEEviT_T0_T2_T3_T4_T5_ --------------------------
	.section	.nv.info._ZN2at6native27unrolled_elementwise_kernelIZZZNS0_17round_kernel_cudaERNS_18TensorIteratorBaseEENKUlvE_clEvENKUlvE2_clEvEUlN3c108BFloat16EE_St5arrayIPcLm2EELi4E23TrivialOffsetCalculatorILi1EjESD_NS0_6memory12LoadWithCastILi1EEENSE_13StoreWithCastILi1EEEEEviT_T0_T2_T3_T4_T5_,"",@"SHT_CUDA_INFO"
	.sectionflags	@""
	.align	4


	//----- nvinfo : EIATTR_CUDA_API_VERSION
	.align		4
        /*0000*/ 	.byte	0x04, 0x37
        /*0002*/ 	.short	(.L_2523 - .L_2522)
.L_2522:
        /*0004*/ 	.word	0x00000082


	//----- nvinfo : EIATTR_KPARAM_INFO
	.align		4
.L_2523:
        /*0008*/ 	.byte	0x04, 0x17
        /*000a*/ 	.short	(.L_2525 - .L_2524)
.L_2524:
        /*000c*/ 	.word	0x00000000
        /*0010*/ 	.short	0x0006
        /*0012*/ 	.short	0x0024
        /*0014*/ 	.byte	0x00, 0xf0, 0x21, 0x00


	//----- nvinfo : EIATTR_KPARAM_INFO
	.align		4
.L_2525:
        /*0018*/ 	.byte	0x04, 0x17
        /*001a*/ 	.short	(.L_2527 - .L_2526)
.L_2526:
        /*001c*/ 	.word	0x00000000
        /*0020*/ 	.short	0x0005
        /*0022*/ 	.short	0x001c
        /*0024*/ 	.byte	0x00, 0xf0, 0x21, 0x00


	//----- nvinfo : EIATTR_KPARAM_INFO
	.align		4
.L_2527:
        /*0028*/ 	.byte	0x04, 0x17
        /*002a*/ 	.short	(.L_2529 - .L_2528)
.L_2528:
        /*002c*/ 	.word	0x00000000
        /*0030*/ 	.short	0x0004
        /*0032*/ 	.short	0x0019
        /*0034*/ 	.byte	0x00, 0xf0, 0x05, 0x00


	//----- nvinfo : EIATTR_KPARAM_INFO
	.align		4
.L_2529:
        /*0038*/ 	.byte	0x04, 0x17
        /*003a*/ 	.short	(.L_2531 - .L_2530)
.L_2530:
        /*003c*/ 	.word	0x00000000
        /*0040*/ 	.short	0x0003
        /*0042*/ 	.short	0x0018
        /*0044*/ 	.byte	0x00, 0xf0, 0x05, 0x00


	//----- nvinfo : EIATTR_KPARAM_INFO
	.align		4
.L_2531:
        /*0048*/ 	.byte	0x04, 0x17
        /*004a*/ 	.short	(.L_2533 - .L_2532)
.L_2532:
        /*004c*/ 	.word	0x00000000
        /*0050*/ 	.short	0x0002
        /*0052*/ 	.short	0x0008
        /*0054*/ 	.byte	0x00, 0xf0, 0x41, 0x00


	//----- nvinfo : EIATTR_KPARAM_INFO
	.align		4
.L_2533:
        /*0058*/ 	.byte	0x04, 0x17
        /*005a*/ 	.short	(.L_2535 - .L_2534)
.L_2534:
        /*005c*/ 	.word	0x00000000
        /*0060*/ 	.short	0x0001
        /*0062*/ 	.short	0x0004
        /*0064*/ 	.byte	0x00, 0xf0, 0x05, 0x00


	//----- nvinfo : EIATTR_KPARAM_INFO
	.align		4
.L_2535:
        /*0068*/ 	.byte	0x04, 0x17
        /*006a*/ 	.short	(.L_2537 - .L_2536)
.L_2536:
        /*006c*/ 	.word	0x00000000
        /*0070*/ 	.short	0x0000
        /*0072*/ 	.short	0x0000
        /*0074*/ 	.byte	0x00, 0xf0, 0x11, 0x00


	//----- nvinfo : EIATTR_SPARSE_MMA_MASK
	.align		4
.L_2537:
        /*0078*/ 	.byte	0x03, 0x50
        /*007a*/ 	.short	0x0000


	//----- nvinfo : EIATTR_MAXREG_COUNT
	.align		4
        /*007c*/ 	.byte	0x03, 0x1b
        /*007e*/ 	.short	0x00ff


	//----- nvinfo : EIATTR_EXTERNS
	.align		4
        /*0080*/ 	.byte	0x04, 0x0f
        /*0082*/ 	.short	(.L_2539 - .L_2538)


	//   ....[0]....
	.align		4
.L_2538:
        /*0084*/ 	.word	index@(__assertfail)


	//----- nvinfo : EIATTR_MERCURY_ISA_VERSION
	.align		4
.L_2539:
        /*0088*/ 	.byte	0x03, 0x5f
        /*008a*/ 	.short	0x0101


	//----- nvinfo : EIATTR_VRC_CTA_INIT_COUNT
	.align		4
        /*008c*/ 	.byte	0x02, 0x4a
	.zero		1
	.zero		1


	//----- nvinfo : EIATTR_SYSCALL_OFFSETS
	.align		4
        /*0090*/ 	.byte	0x04, 0x46
        /*0092*/ 	.short	(.L_2541 - .L_2540)


	//   ....[0]....
.L_2540:
        /*0094*/ 	.word	0x00001080


	//   ....[1]....
        /*0098*/ 	.word	0x000022e0


	//   ....[2]....
        /*009c*/ 	.word	0x00003480


	//   ....[3]....
        /*00a0*/ 	.word	0x00004530


	//   ....[4]....
        /*00a4*/ 	.word	0x00005630


	//   ....[5]....
        /*00a8*/ 	.word	0x00006510


	//   ....[6]....
        /*00ac*/ 	.word	0x00007490


	//   ....[7]....
        /*00b0*/ 	.word	0x00008410


	//----- nvinfo : EIATTR_EXIT_INSTR_OFFSETS
	.align		4
.L_2541:
        /*00b4*/ 	.byte	0x04, 0x1c
        /*00b6*/ 	.short	(.L_2543 - .L_2542)


	//   ....[0]....
.L_2542:
        /*00b8*/ 	.word	0x00007740


	//   ....[1]....
        /*00bc*/ 	.word	0x00007890


	//   ....[2]....
        /*00c0*/ 	.word	0x000078d0


	//   ....[3]....
        /*00c4*/ 	.word	0x00007970


	//   ....[4]....
        /*00c8*/ 	.word	0x000079b0


	//   ....[5]....
        /*00cc*/ 	.word	0x000079f0


	//   ....[6]....
        /*00d0*/ 	.word	0x00007a80


	//   ....[7]....
        /*00d4*/ 	.word	0x00007ac0


	//   ....[8]....
        /*00d8*/ 	.word	0x00007b60


	//   ....[9]....
        /*00dc*/ 	.word	0x00007bb0


	//   ....[10]....
        /*00e0*/ 	.word	0x00007c00


	//   ....[11]....
        /*00e4*/ 	.word	0x00007ce0


	//   ....[12]....
        /*00e8*/ 	.word	0x00007e50


	//   ....[13]....
        /*00ec*/ 	.word	0x00007fc0


	//   ....[14]....
        /*00f0*/ 	.word	0x00008120


	//   ....[15]....
        /*00f4*/ 	.word	0x00008160


	//   ....[16]....
        /*00f8*/ 	.word	0x000081a0


	//   ....[17]....
        /*00fc*/ 	.word	0x00008250


	//   ....[18]....
        /*0100*/ 	.word	0x000082b0


	//   ....[19]....
        /*0104*/ 	.word	0x00008420


	//   ....[20]....
        /*0108*/ 	.word	0x00008530


	//   ....[21]....
        /*010c*/ 	.word	0x00008670


	//   ....[22]....
        /*0110*/ 	.word	0x00008690


	//----- nvinfo : EIATTR_MAX_THREADS
	.align		4
.L_2543:
        /*0114*/ 	.byte	0x04, 0x05
        /*0116*/ 	.short	(.L_2545 - .L_2544)
.L_2544:
        /*0118*/ 	.word	0x00000080
        /*011c*/ 	.word	0x00000001
        /*0120*/ 	.word	0x00000001


	//----- nvinfo : EIATTR_CRS_STACK_SIZE
	.align		4
.L_2545:
        /*0124*/ 	.byte	0x04, 0x1e
        /*0126*/ 	.short	(.L_2547 - .L_2546)
.L_2546:
        /*0128*/ 	.word	0x00000000


	//----- nvinfo : EIATTR_CBANK_PARAM_SIZE
	.align		4
.L_2547:
        /*012c*/ 	.byte	0x03, 0x19
        /*012e*/ 	.short	0x002c


	//----- nvinfo : EIATTR_PARAM_CBANK
	.align		4
        /*0130*/ 	.byte	0x04, 0x0a
        /*0132*/ 	.short	(.L_2549 - .L_2548)
	.align		4
.L_2548:
        /*0134*/ 	.word	index@(.nv.constant0._ZN2at6native27unrolled_elementwise_kernelIZZZNS0_17round_kernel_cudaERNS_18TensorIteratorBaseEENKUlvE_clEvENKUlvE2_clEvEUlN3c108BFloat16EE_St5arrayIPcLm2EELi4E23TrivialOffsetCalculatorILi1EjESD_NS0_6memory12LoadWithCastILi1EEENSE_13StoreWithCastILi1EEEEEviT_T0_T2_T3_T4_T5_)
        /*0138*/ 	.short	0x0380
        /*013a*/ 	.short	0x002c


	//----- nvinfo : EIATTR_SW_WAR
	.align		4
.L_2549:
        /*013c*/ 	.byte	0x04, 0x36
        /*013e*/ 	.short	(.L_2551 - .L_2550)
.L_2550:
        /*0140*/ 	.word	0x00000008
.L_2551:


//--------------------- .nv.info._ZN2at6native18elementwise_kernelILi128ELi4EZNS0_22gpu_kernel_impl_nocastIZZZNS0_17round_kernel_cudaERNS_18TensorIteratorBaseEENKUlvE_clEvENKUlvE2_clEvEUlN3c108BFloat16EE_EEvS4_RKT_EUliE_EEviT1_ --------------------------
	.section	.nv.info._ZN2at6native18elementwise_kernelILi128ELi4EZNS0_22gpu_kernel_impl_nocastIZZZNS0_17round_kernel_cudaERNS_18TensorIteratorBaseEENKUlvE_clEvENKUlvE2_clEvEUlN3c108BFloat16EE_EEvS4_RKT_EUliE_EEviT1_,"",@"SHT_CUDA_INFO"
	.sectionflags	@""
	.align	4


	//----- nvinfo : EIATTR_CUDA_API_VERSION
	.align		4
        /*0000*/ 	.byte	0x04, 0x37
        /*0002*/ 	.short	(.L_2553 - .L_2552)
.L_2552:
        /*0004*/ 	.word	0x00000082


	//----- nvinfo : EIATTR_KPARAM_INFO
	.align		4
.L_2553:
        /*0008*/ 	.byte	0x04, 0x17
        /*000a*/ 	.short	(.L_2555 - .L_2554)
.L_2554:
        /*000c*/ 	.word	0x00000000
        /*0010*/ 	.short	0x0001
        /*0012*/ 	.short	0x0008
        /*0014*/ 	.byte	0x00, 0xf0, 0x61, 0x08


	//----- nvinfo : EIATTR_KPARAM_INFO
	.align		4
.L_2555:
        /*0018*/ 	.byte	0x04, 0x17
        /*001a*/ 	.short	(.L_2557 - .L_2556)
.L_2556:
        /*001c*/ 	.word	0x00000000
        /*0020*/ 	.short	0x0000
        /*0022*/ 	.short	0x0000
        /*0024*/ 	.byte	0x00, 0xf0, 0x11, 0x00


	//----- nvinfo : EIATTR_SPARSE_MMA_MASK
	.align		4
.L_2557:
        /*0028*/ 	.byte	0x03, 0x50
        /*002a*/ 	.short	0x0000


	//----- nvinfo : EIATTR_MAXREG_COUNT
	.align		4
        /*002c*/ 	.byte	0x03, 0x1b
        /*002e*/ 	.short	0x0080


	//----- nvinfo : EIATTR_MERCURY_ISA_VERSION
	.align		4
        /*0030*/ 	.byte	0x03, 0x5f
        /*0032*/ 	.short	0x0101


	//----- nvinfo : EIATTR_VRC_CTA_INIT_COUNT
	.align		4
        /*0034*/ 	.byte	0x02, 0x4a
	.zero		1
	.zero		1


	//----- nvinfo : EIATTR_EXIT_INSTR_OFFSETS
	.align		4
        /*0038*/ 	.byte	0x04, 0x1c
        /*003a*/ 	.short	(.L_2559 - .L_2558)


	//   ....[0]....
.L_2558:
        /*003c*/ 	.word	0x00000300


	//   ....[1]....
        /*0040*/ 	.word	0x00000380


	//   ....[2]....
        /*0044*/ 	.word	0x00003ea0


	//   ....[3]....
        /*0048*/ 	.word	0x000051f0


	//----- nvinfo : EIATTR_MAX_THREADS
	.align		4
.L_2559:
        /*004c*/ 	.byte	0x04, 0x05
        /*004e*/ 	.short	(.L_2561 - .L_2560)
.L_2560:
        /*0050*/ 	.word	0x00000080
        /*0054*/ 	.word	0x00000001
        /*0058*/ 	.word	0x00000001


	//----- nvinfo : EIATTR_CRS_STACK_SIZE
	.align		4
.L_2561:
        /*005c*/ 	.byte	0x04, 0x1e
        /*005e*/ 	.short	(.L_2563 - .L_2562)
.L_2562:
        /*0060*/ 	.word	0x00000000


	//----- nvinfo : EIATTR_CBANK_PARAM_SIZE
	.align		4
.L_2563:
        /*0064*/ 	.byte	0x03, 0x19
        /*0066*/ 	.short	0x0220


	//----- nvinfo : EIATTR_PARAM_CBANK
	.align		4
        /*0068*/ 	.byte	0x04, 0x0a
        /*006a*/ 	.short	(.L_2565 - .L_2564)
	.align		4
.L_2564:
        /*006c*/ 	.word	index@(.nv.constant0._ZN2at6native18elementwise_kernelILi128ELi4EZNS0_22gpu_kernel_impl_nocastIZZZNS0_17round_kernel_cudaERNS_18TensorIteratorBaseEENKUlvE_clEvENKUlvE2_clEvEUlN3c108BFloat16EE_EEvS4_RKT_EUliE_EEviT1_)
        /*0070*/ 	.short	0x0380
        /*0072*/ 	.short	0x0220


	//----- nvinfo : EIATTR_SW_WAR
	.align		4
.L_2565:
        /*0074*/ 	.byte	0x04, 0x36
        /*0076*/ 	.short	(.L_2567 - .L_2566)
.L_2566:
        /*0078*/ 	.word	0x00000008
.L_2567:


//--------------------- .nv.info._ZN2at6native27unrolled_elementwise_kernelIZZZNS0_17round_kernel_cudaERNS_18TensorIteratorBaseEENKUlvE_clEvENKUlvE2_clEvEUlN3c108BFloat16EE_St5arrayIPcLm2EELi4E23TrivialOffsetCalculatorILi1EjESD_NS0_6memory15LoadWithoutCastENSE_16StoreWithoutCastEEEviT_T0_T2_T3_T4_T5_ --------------------------
	.section	.nv.info._ZN2at6native27unrolled_elementwise_kernelIZZZNS0_17round_kernel_cudaERNS_18TensorIteratorBaseEENKUlvE_clEvENKUlvE2_clEvEUlN3c108BFloat16EE_St5arrayIPcLm2EELi4E23TrivialOffsetCalculatorILi1EjESD_NS0_6memory15LoadWithoutCastENSE_16StoreWithoutCastEEEviT_T0_T2_T3_T4_T5_,"",@"SHT_CUDA_INFO"
	.sectionflags	@""
	.align	4


	//----- nvinfo : EIATTR_CUDA_API_VERSION
	.align		4
        /*0000*/ 	.byte	0x04, 0x37
        /*0002*/ 	.short	(.L_2569 - .L_2568)
.L_2568:
        /*0004*/ 	.word	0x00000082


	//----- nvinfo : EIATTR_KPARAM_INFO
	.align		4
.L_2569:
        /*0008*/ 	.byte	0x04, 0x17
        /*000a*/ 	.short	(.L_2571 - .L_2570)
.L_2570:
        /*000c*/ 	.word	0x00000000
        /*0010*/ 	.short	0x0006
        /*0012*/ 	.short	0x001b
        /*0014*/ 	.byte	0x00, 0xf0, 0x05, 0x00


	//----- nvinfo : EIATTR_KPARAM_INFO
	.align		4
.L_2571:
        /*0018*/ 	.byte	0x04, 0x17
        /*001a*/ 	.short	(.L_2573 - .L_2572)
.L_2572:
        /*001c*/ 	.word	0x00000000
        /*0020*/ 	.short	0x0005
        /*0022*/ 	.short	0x001a
        /*0024*/ 	.byte	0x00, 0xf0, 0x05, 0x00


	//----- nvinfo : EIATTR_KPARAM_INFO
	.align		4
.L_2573:
        /*0028*/ 	.byte	0x04, 0x17
        /*002a*/ 	.short	(.L_2575 - .L_2574)
.L_2574:
        /*002c*/ 	.word	0x00000000
        /*0030*/ 	.short	0x0004
        /*0032*/ 	.short	0x0019
        /*0034*/ 	.byte	0x00, 0xf0, 0x05, 0x00


	//----- nvinfo : EIATTR_KPARAM_INFO
	.align		4
.L_2575:
        /*0038*/ 	.byte	0x04, 0x17
        /*003a*/ 	.short	(.L_2577 - .L_2576)
.L_2576:
        /*003c*/ 	.word	0x00000000
        /*0040*/ 	.short	0x0003
        /*0042*/ 	.short	0x0018
        /*0044*/ 	.byte	0x00, 0xf0, 0x05, 0x00


	//----- nvinfo : EIATTR_KPARAM_INFO
	.align		4
.L_2577:
        /*0048*/ 	.byte	0x04, 0x17
        /*004a*/ 	.short	(.L_2579 - .L_2578)
.L_2578:
        /*004c*/ 	.word	0x00000000
        /*0050*/ 	.short	0x0002
        /*0052*/ 	.short	0x0008
        /*0054*/ 	.byte	0x00, 0xf0, 0x41, 0x00


	//----- nvinfo : EIATTR_KPARAM_INFO
	.align		4
.L_2579:
        /*0058*/ 	.byte	0x04, 0x17
        /*005a*/ 	.short	(.L_2581 - .L_2580)
.L_2580:
        /*005c*/ 	.word	0x00000000
        /*0060*/ 	.short	0x0001
        /*0062*/ 	.short	0x0004
        /*0064*/ 	.byte	0x00, 0xf0, 0x05, 0x00


	//----- nvinfo : EIATTR_KPARAM_INFO
	.align		4
.L_2581:
        /*0068*/ 	.byte	0x04, 0x17
        /*006a*/ 	.short	(.L_2583 - .L_2582)
.L_2582:
        /*006c*/ 	.word	0x00000000
        /*0070*/ 	.short	0x0000
        /*0072*/ 	.short	0x0000
        /*0074*/ 	.byte	0x00, 0xf0, 0x11, 0x00


	//----- nvinfo : EIATTR_SPARSE_MMA_MASK
	.align		4
.L_2583:
        /*0078*/ 	.byte	0x03, 0x50
        /*007a*/ 	.short	0x0000


	//----- nvinfo : EIATTR_MAXREG_COUNT
	.align		4
        /*007c*/ 	.byte	0x03, 0x1b
        /*007e*/ 	.short	0x00ff


	//----- nvinfo : EIATTR_MERCURY_ISA_VERSION
	.align		4
        /*0080*/ 	.byte	0x03, 0x5f
        /*0082*/ 	.short	0x0101


	//----- nvinfo : EIATTR_VRC_CTA_INIT_COUNT
	.align		4
        /*0084*/ 	.byte	0x02, 0x4a
	.zero		1
	.zero		1


	//----- nvinfo : EIATTR_EXIT_INSTR_OFFSETS
	.align		4
        /*0088*/ 	.byte	0x04, 0x1c
        /*008a*/ 	.short	(.L_2585 - .L_2584)


	//   ....[0]....
.L_2584:
        /*008c*/ 	.word	0x00000470


	//   ....[1]....
        /*0090*/ 	.word	0x000004f0


	//----- nvinfo : EIATTR_MAX_THREADS
	.align		4
.L_2585:
        /*0094*/ 	.byte	0x04, 0x05
        /*0096*/ 	.short	(.L_2587 - .L_2586)
.L_2586:
        /*0098*/ 	.word	0x00000080
        /*009c*/ 	.word	0x00000001
        /*00a0*/ 	.word	0x00000001


	//----- nvinfo : EIATTR_CRS_STACK_SIZE
	.align		4
.L_2587:
        /*00a4*/ 	.byte	0x04, 0x1e
        /*00a6*/ 	.short	(.L_2589 - .L_2588)
.L_2588:
        /*00a8*/ 	.word	0x00000000


	//----- nvinfo : EIATTR_CBANK_PARAM_SIZE
	.align		4
.L_2589:
        /*00ac*/ 	.byte	0x03, 0x19
        /*00ae*/ 	.short	0x001c


	//----- nvinfo : EIATTR_PARAM_CBANK
	.align		4
        /*00b0*/ 	.byte	0x04, 0x0a
        /*00b2*/ 	.short	(.L_2591 - .L_2590)
	.align		4
.L_2590:
        /*00b4*/ 	.word	index@(.nv.constant0._ZN2at6native27unrolled_elementwise_kernelIZZZNS0_17round_kernel_cudaERNS_18TensorIteratorBaseEENKUlvE_clEvENKUlvE2_clEvEUlN3c108BFloat16EE_St5arrayIPcLm2EELi4E23TrivialOffsetCalculatorILi1EjESD_NS0_6memory15LoadWithoutCastENSE_16StoreWithoutCastEEEviT_T0_T2_T3_T4_T5_)
        /*00b8*/ 	.short	0x0380
        /*00ba*/ 	.short	0x001c


	//----- nvinfo : EIATTR_SW_WAR
	.align		4
.L_2591:
        /*00bc*/ 	.byte	0x04, 0x36
        /*00be*/ 	.short	(.L_2593 - .L_2592)
.L_2592:
        /*00c0*/ 	.word	0x00000008
.L_2593:


//--------------------- .nv.info._ZN2at6native29vectorized_elementwise_kernelILi2EZZZNS0_17round_kernel_cudaERNS_18TensorIteratorBaseEENKUlvE_clEvENKUlvE2_clEvEUlN3c108BFloat16EE_St5arrayIPcLm2EEEEviT0_T1_ --------------------------
	.section	.nv.info._ZN2at6native29vectorized_elementwise_kernelILi2EZZZNS0_17round_kernel_cudaERNS_18TensorIteratorBaseEENKUlvE_clEvENKUlvE2_clEvEUlN3c108BFloat16EE_St5arrayIPcLm2EEEEviT0_T1_,"",@"SHT_CUDA_INFO"
	.sectionflags	@""
	.align	4


	//----- nvinfo : EIATTR_CUDA_API_VERSION
	.align		4
        /*0000*/ 	.byte	0x04, 0x37
        /*0002*/ 	.short	(.L_2595 - .L_2594)
.L_2594:
        /*0004*/ 	.word	0x00000082


	//----- nvinfo : EIATTR_KPARAM_INFO
	.align		4
.L_2595:
        /*0008*/ 	.byte	0x04, 0x17
        /*000a*/ 	.short	(.L_2597 - .L_2596)
.L_2596:
        /*000c*/ 	.word	0x00000000
        /*0010*/ 	.short	0x0002
        /*0012*/ 	.short	0x0008
        /*0014*/ 	.byte	0x00, 0xf0, 0x41, 0x00


	//----- nvinfo : EIATTR_KPARAM_INFO
	.align		4
.L_2597:
        /*0018*/ 	.byte	0x04, 0x17
        /*001a*/ 	.short	(.L_2599 - .L_2598)
.L_2598:
        /*001c*/ 	.word	0x00000000
        /*0020*/ 	.short	0x0001
        /*0022*/ 	.short	0x0004
        /*0024*/ 	.byte	0x00, 0xf0, 0x05, 0x00


	//----- nvinfo : EIATTR_KPARAM_INFO
	.align		4
.L_2599:
        /*0028*/ 	.byte	0x04, 0x17
        /*002a*/ 	.short	(.L_2601 - .L_2600)
.L_2600:
        /*002c*/ 	.word	0x00000000
        /*0030*/ 	.short	0x0000
        /*0032*/ 	.short	0x0000
        /*0034*/ 	.byte	0x00, 0xf0, 0x11, 0x00


	//----- nvinfo : EIATTR_SPARSE_MMA_MASK
	.align		4
.L_2601:
        /*0038*/ 	.byte	0x03, 0x50
        /*003a*/ 	.short	0x0000


	//----- nvinfo : EIATTR_MAXREG_COUNT
	.align		4
        /*003c*/ 	.byte	0x03, 0x1b
        /*003e*/ 	.short	0x00ff


	//----- nvinfo : EIATTR_MERCURY_ISA_VERSION
	.align		4
        /*0040*/ 	.byte	0x03, 0x5f
        /*0042*/ 	.short	0x0101


	//----- nvinfo : EIATTR_VRC_CTA_INIT_COUNT
	.align		4
        /*0044*/ 	.byte	0x02, 0x4a
	.zero		1
	.zero		1


	//----- nvinfo : EIATTR_EXIT_INSTR_OFFSETS
	.align		4
        /*0048*/ 	.byte	0x04, 0x1c
        /*004a*/ 	.short	(.L_2603 - .L_2602)


	//   ....[0]....
.L_2602:
        /*004c*/ 	.word	0x000009d0


	//   ....[1]....
        /*0050*/ 	.word	0x00000a20


	//   ....[2]....
        /*0054*/ 	.word	0x00000ca0


	//----- nvinfo : EIATTR_MAX_THREADS
	.align		4
.L_2603:
        /*0058*/ 	.byte	0x04, 0x05
        /*005a*/ 	.short	(.L_2605 - .L_2604)
.L_2604:
        /*005c*/ 	.word	0x00000080
        /*0060*/ 	.word	0x00000001
        /*0064*/ 	.word	0x00000001


	//----- nvinfo : EIATTR_CRS_STACK_SIZE
	.align		4
.L_2605:
        /*0068*/ 	.byte	0x04, 0x1e
        /*006a*/ 	.short	(.L_2607 - .L_2606)
.L_2606:
        /*006c*/ 	.word	0x00000000


	//----- nvinfo : EIATTR_CBANK_PARAM_SIZE
	.align		4
.L_2607:
        /*0070*/ 	.byte	0x03, 0x19
        /*0072*/ 	.short	0x0018


	//----- nvinfo : EIATTR_PARAM_CBANK
	.align		4
        /*0074*/ 	.byte	0x04, 0x0a
        /*0076*/ 	.short	(.L_2609 - .L_2608)
	.align		4
.L_2608:
        /*0078*/ 	.word	index@(.nv.constant0._ZN2at6native29vectorized_elementwise_kernelILi2EZZZNS0_17round_kernel_cudaERNS_18TensorIteratorBaseEENKUlvE_clEvENKUlvE2_clEvEUlN3c108BFloat16EE_St5arrayIPcLm2EEEEviT0_T1_)
        /*007c*/ 	.short	0x0380
        /*007e*/ 	.short	0x0018


	//----- nvinfo : EIATTR_SW_WAR
	.align		4
.L_2609:
        /*0080*/ 	.byte	0x04, 0x36
        /*0082*/ 	.short	(.L_2611 - .L_2610)
.L_2610:
        /*0084*/ 	.word	0x00000008
.L_2611:


//--------------------- .nv.info._ZN2at6native29vectorized_elementwise_kernelILi4EZZZNS0_17round_kernel_cudaERNS_18TensorIteratorBaseEENKUlvE_clEvENKUlvE2_clEvEUlN3c108BFloat16EE_St5arrayIPcLm2EEEEviT0_T1_ --------------------------
	.section	.nv.info._ZN2at6native29vectorized_elementwise_kernelILi4EZZZNS0_17round_kernel_cudaERNS_18TensorIteratorBaseEENKUlvE_clEvENKUlvE2_clEvEUlN3c108BFloat16EE_St5arrayIPcLm2EEEEviT0_T1_,"",@"SHT_CUDA_INFO"
	.sectionflags	@""
	.align	4


	//----- nvinfo : EIATTR_CUDA_API_VERSION
	.align		4
        /*0000*/ 	.byte	0x04, 0x37
        /*0002*/ 	.short	(.L_2613 - .L_2612)
.L_2612:
        /*0004*/ 	.word	0x00000082


	//----- nvinfo : EIATTR_KPARAM_INFO
	.align		4
.L_2613:
        /*0008*/ 	.byte	0x04, 0x17
        /*000a*/ 	.short	(.L_2615 - .L_2614)
.L_2614:
        /*000c*/ 	.word	0x00000000
        /*0010*/ 	.short	0x0002
        /*0012*/ 	.short	0x0008
        /*0014*/ 	.byte	0x00, 0xf0, 0x41, 0x00


	//----- nvinfo : EIATTR_KPARAM_INFO
	.align		4
.L_2615:
        /*0018*/ 	.byte	0x04, 0x17
        /*001a*/ 	.short	(.L_2617 - .L_2616)
.L_2616:
        /*001c*/ 	.word	0x00000000
        /*0020*/ 	.short	0x0001
        /*0022*/ 	.short	0x0004
        /*0024*/ 	.byte	0x00, 0xf0, 0x05, 0x00


	//----- nvinfo : EIATTR_KPARAM_INFO
	.align		4
.L_2617:
        /*0028*/ 	.byte	0x04, 0x17
        /*002a*/ 	.short	(.L_2619 - .L_2618)
.L_2618:
        /*002c*/ 	.word	0x00000000
        /*0030*/ 	.short	0x0000
        /*0032*/ 	.short	0x0000
        /*0034*/ 	.byte	0x00, 0xf0, 0x11, 0x00


	//----- nvinfo : EIATTR_SPARSE_MMA_MASK
	.align		4
.L_2619:
        /*0038*/ 	.byte	0x03, 0x50
        /*003a*/ 	.short	0x0000


	//----- nvinfo : EIATTR_MAXREG_COUNT
	.align		4
        /*003c*/ 	.byte	0x03, 0x1b
        /*003e*/ 	.short	0x00ff


	//----- nvinfo : EIATTR_MERCURY_ISA_VERSION
	.align		4
        /*0040*/ 	.byte	0x03, 0x5f
        /*0042*/ 	.short	0x0101


	//----- nvinfo : EIATTR_VRC_CTA_INIT_COUNT
	.align		4
        /*0044*/ 	.byte	0x02, 0x4a
	.zero		1
	.zero		1


	//----- nvinfo : EIATTR_EXIT_INSTR_OFFSETS
	.align		4
        /*0048*/ 	.byte	0x04, 0x1c
        /*004a*/ 	.short	(.L_2621 - .L_2620)


	//   ....[0]....
.L_2620:
        /*004c*/ 	.word	0x000009d0


	//   ....[1]....
        /*0050*/ 	.word	0x00000a20


	//   ....[2]....
        /*0054*/ 	.word	0x00000c60


	//----- nvinfo : EIATTR_MAX_THREADS
	.align		4
.L_2621:
        /*0058*/ 	.byte	0x04, 0x05
        /*005a*/ 	.short	(.L_2623 - .L_2622)
.L_2622:
        /*005c*/ 	.word	0x00000080
        /*0060*/ 	.word	0x00000001
        /*0064*/ 	.word	0x00000001


	//----- nvinfo : EIATTR_CRS_STACK_SIZE
	.align		4
.L_2623:
        /*0068*/ 	.byte	0x04, 0x1e
        /*006a*/ 	.short	(.L_2625 - .L_2624)
.L_2624:
        /*006c*/ 	.word	0x00000000


	//----- nvinfo : EIATTR_CBANK_PARAM_SIZE
	.align		4
.L_2625:
        /*0070*/ 	.byte	0x03, 0x19
        /*0072*/ 	.short	0x0018


	//----- nvinfo : EIATTR_PARAM_CBANK
	.align		4
        /*0074*/ 	.byte	0x04, 0x0a
        /*0076*/ 	.short	(.L_2627 - .L_2626)
	.align		4
.L_2626:
        /*0078*/ 	.word	index@(.nv.constant0._ZN2at6native29vectorized_elementwise_kernelILi4EZZZNS0_17round_kernel_cudaERNS_18TensorIteratorBaseEENKUlvE_clEvENKUlvE2_clEvEUlN3c108BFloat16EE_St5arrayIPcLm2EEEEviT0_T1_)
        /*007c*/ 	.short	0x0380
        /*007e*/ 	.short	0x0018


	//----- nvinfo : EIATTR_SW_WAR
	.align		4
.L_2627:
        /*0080*/ 	.byte	0x04, 0x36
        /*0082*/ 	.short	(.L_2629 - .L_2628)
.L_2628:
        /*0084*/ 	.word	0x00000008
.L_2629:


//--------------------- .nv.info._ZN2at6native29vectorized_elementwise_kernelILi8EZZZNS0_17round_kernel_cudaERNS_18TensorIteratorBaseEENKUlvE_clEvENKUlvE2_clEvEUlN3c108BFloat16EE_St5arrayIPcLm2EEEEviT0_T1_ --------------------------
	.section	.nv.info._ZN2at6native29vectorized_elementwise_kernelILi8EZZZNS0_17round_kernel_cudaERNS_18TensorIteratorBaseEENKUlvE_clEvENKUlvE2_clEvEUlN3c108BFloat16EE_St5arrayIPcLm2EEEEviT0_T1_,"",@"SHT_CUDA_INFO"
	.sectionflags	@""
	.align	4


	//----- nvinfo : EIATTR_CUDA_API_VERSION
	.align		4
        /*0000*/ 	.byte	0x04, 0x37
        /*0002*/ 	.short	(.L_2631 - .L_2630)
.L_2630:
        /*0004*/ 	.word	0x00000082


	//----- nvinfo : EIATTR_KPARAM_INFO
	.align		4
.L_2631:
        /*0008*/ 	.byte	0x04, 0x17
        /*000a*/ 	.short	(.L_2633 - .L_2632)
.L_2632:
        /*000c*/ 	.word	0x00000000
        /*0010*/ 	.short	0x0002
        /*0012*/ 	.short	0x0008
        /*0014*/ 	.byte	0x00, 0xf0, 0x41, 0x00


	//----- nvinfo : EIATTR_KPARAM_INFO
	.align		4
.L_2633:
        /*0018*/ 	.byte	0x04, 0x17
        /*001a*/ 	.short	(.L_2635 - .L_2634)
.L_2634:
        /*001c*/ 	.word	0x00000000
        /*0020*/ 	.short	0x0001
        /*0022*/ 	.short	0x0004
        /*0024*/ 	.byte	0x00, 0xf0, 0x05, 0x00


	//----- nvinfo : EIATTR_KPARAM_INFO
	.align		4
.L_2635:
        /*0028*/ 	.byte	0x04, 0x17
        /*002a*/ 	.short	(.L_2637 - .L_2636)
.L_2636:
        /*002c*/ 	.word	0x00000000
        /*0030*/ 	.short	0x0000
        /*0032*/ 	.short	0x0000
        /*0034*/ 	.byte	0x00, 0xf0, 0x11, 0x00


	//----- nvinfo : EIATTR_SPARSE_MMA_MASK
	.align		4
.L_2637:
        /*0038*/ 	.byte	0x03, 0x50
        /*003a*/ 	.short	0x0000


	//----- nvinfo : EIATTR_MAXREG_COUNT
	.align		4
        /*003c*/ 	.byte	0x03, 0x1b
        /*003e*/ 	.short	0x00ff


	//----- nvinfo : EIATTR_MERCURY_ISA_VERSION
	.align		4
        /*0040*/ 	.byte	0x03, 0x5f
        /*0042*/ 	.short	0x0101


	//----- nvinfo : EIATTR_VRC_CTA_INIT_COUNT
	.align		4
        /*0044*/ 	.byte	0x02, 0x4a
	.zero		1
	.zero		1


	//----- nvinfo : EIATTR_EXIT_INSTR_OFFSETS
	.align		4
        /*0048*/ 	.byte	0x04, 0x1c
        /*004a*/ 	.short	(.L_2639 - .L_2638)


	//   ....[0]....
.L_2638:
        /*004c*/ 	.word	0x00000010


	//----- nvinfo : EIATTR_MAX_THREADS
	.align		4
.L_2639:
        /*0050*/ 	.byte	0x04, 0x05
        /*0052*/ 	.short	(.L_2641 - .L_2640)
.L_2640:
        /*0054*/ 	.word	0x00000080
        /*0058*/ 	.word	0x00000001
        /*005c*/ 	.word	0x00000001


	//----- nvinfo : EIATTR_CBANK_PARAM_SIZE
	.align		4
.L_2641:
        /*0060*/ 	.byte	0x03, 0x19
        /*0062*/ 	.short	0x0018


	//----- nvinfo : EIATTR_PARAM_CBANK
	.align		4
        /*0064*/ 	.byte	0x04, 0x0a
        /*0066*/ 	.short	(.L_2643 - .L_2642)
	.align		4
.L_2642:
        /*0068*/ 	.word	index@(.nv.constant0._ZN2at6native29vectorized_elementwise_kernelILi8EZZZNS0_17round_kernel_cudaERNS_18TensorIteratorBaseEENKUlvE_clEvENKUlvE2_clEvEUlN3c108BFloat16EE_St5arrayIPcLm2EEEEviT0_T1_)
        /*006c*/ 	.short	0x0380
        /*006e*/ 	.short	0x0018


	//----- nvinfo : EIATTR_SW_WAR
	.align		4
.L_2643:
        /*0070*/ 	.byte	0x04, 0x36
        /*0072*/ 	.short	(.L_2645 - .L_2644)
.L_2644:
        /*0074*/ 	.word	0x00000008
.L_2645:


//--------------------- .nv.info._ZN2at6native18elementwise_kernelILi128ELi4EZNS0_15gpu_kernel_implIZZZNS0_17round_kernel_cudaERNS_18TensorIteratorBaseEENKUlvE_clEvENKUlvE1_clEvEUlN3c104HalfEE_EEvS4_RKT_EUliE_EEviT1_ --------------------------
	.section	.nv.info._ZN2at6native18elementwise_kernelILi128ELi4EZNS0_15gpu_kernel_implIZZZNS0_17round_kernel_cudaERNS_18TensorIteratorBaseEENKUlvE_clEvENKUlvE1_clEvEUlN3c104HalfEE_EEvS4_RKT_EUliE_EEviT1_,"",@"SHT_CUDA_INFO"
	.sectionflags	@""
	.align	4


	//----- nvinfo : EIATTR_CUDA_API_VERSION
	.align		4
        /*0000*/ 	.byte	0x04, 0x37
        /*0002*/ 	.short	(.L_2647 - .L_2646)
.L_2646:
        /*0004*/ 	.word	0x00000082


	//----- nvinfo : EIATTR_KPARAM_INFO
	.align		4
.L_2647:
        /*0008*/ 	.byte	0x04, 0x17
        /*000a*/ 	.short	(.L_2649 - .L_2648)
.L_2648:
        /*000c*/ 	.word	0x00000000
        /*0010*/ 	.short	0x0001
        /*0012*/ 	.short	0x0008
        /*0014*/ 	.byte	0x00, 0xf0, 0x61, 0x08


	//----- nvinfo : EIATTR_KPARAM_INFO
	.align		4
.L_2649:
        /*0018*/ 	.byte	0x04, 0x17
        /*001a*/ 	.short	(.L_2651 - .L_2650)
.L_2650:
        /*001c*/ 	.word	0x00000000
        /*0020*/ 	.short	0x0000
        /*0022*/ 	.short	0x0000
        /*0024*/ 	.byte	0x00, 0xf0, 0x11, 0x00


	//----- nvinfo : EIATTR_SPARSE_MMA_MASK
	.align		4
.L_2651:
        /*0028*/ 	.byte	0x03, 0x50
        /*002a*/ 	.short	0x0000


	//----- nvinfo : EIATTR_MAXREG_COUNT
	.align		4
        /*002c*/ 	.byte	0x03, 0x1b
        /*002e*/ 	.short	0x0080


	//----- nvinfo : EIATTR_EXTERNS
	.align		4
        /*0030*/ 	.byte	0x04, 0x0f
        /*0032*/ 	.short	(.L_2653 - .L_2652)


	//   ....[0]....
	.align		4
.L_2652:
        /*0034*/ 	.word	index@(__assertfail)


	//----- nvinfo : EIATTR_MERCURY_ISA_VERSION
	.align		4
.L_2653:
        /*0038*/ 	.byte	0x03, 0x5f
        /*003a*/ 	.short	0x0101


	//----- nvinfo : EIATTR_VRC_CTA_INIT_COUNT
	.align		4
        /*003c*/ 	.byte	0x02, 0x4a
	.zero		1
	.zero		1


	//----- nvinfo : EIATTR_SYSCALL_OFFSETS
	.align		4
        /*0040*/ 	.byte	0x04, 0x46
        /*0042*/ 	.short	(.L_2655 - .L_2654)


	//   ....[0]....
.L_2654:
        /*0044*/ 	.word	0x00002270


	//   ....[1]....
        /*0048*/ 	.word	0x00003180


	//   ....[2]....
        /*004c*/ 	.word	0x00005590


	//   ....[3]....
        /*0050*/ 	.word	0x000062d0


	//   ....[4]....
        /*0054*/ 	.word	0x000087f0


	//   ....[5]....
        /*0058*/ 	.word	0x00009530


	//   ....[6]....
        /*005c*/ 	.word	0x0000ba60


	//   ....[7]....
        /*0060*/ 	.word	0x0000c770


	//----- nvinfo : EIATTR_EXIT_INSTR_OFFSETS
	.align		4
.L_2655:
        /*0064*/ 	.byte	0x04, 0x1c
        /*0066*/ 	.short	(.L_2657 - .L_2656)


	//   ....[0]....
.L_2656:
        /*0068*/ 	.word	0x00009810


	//   ....[1]....
        /*006c*/ 	.word	0x0000bc10


	//   ....[2]....
        /*0070*/ 	.word	0x0000bc50


	//   ....[3]....
        /*0074*/ 	.word	0x0000bcf0


	//   ....[4]....
        /*0078*/ 	.word	0x0000bd30


	//   ....[5]....
        /*007c*/ 	.word	0x0000bd70


	//   ....[6]....
        /*0080*/ 	.word	0x0000be00


	//   ....[7]....
        /*0084*/ 	.word	0x0000be20


	//   ....[8]....
        /*0088*/ 	.word	0x0000bec0


	//   ....[9]....
        /*008c*/ 	.word	0x0000bf10


	//   ....[10]....
        /*0090*/ 	.word	0x0000bf60


	//   ....[11]....
        /*0094*/ 	.word	0x0000c040


	//   ....[12]....
        /*0098*/ 	.word	0x0000c1b0


	//   ....[13]....
        /*009c*/ 	.word	0x0000c320


	//   ....[14]....
        /*00a0*/ 	.word	0x0000c480


	//   ....[15]....
        /*00a4*/ 	.word	0x0000c4c0


	//   ....[16]....
        /*00a8*/ 	.word	0x0000c500


	//   ....[17]....
        /*00ac*/ 	.word	0x0000c5b0


	//   ....[18]....
        /*00b0*/ 	.word	0x0000c610


	//   ....[19]....
        /*00b4*/ 	.word	0x0000c780


	//   ....[20]....
        /*00b8*/ 	.word	0x0000c890


	//   ....[21]....
        /*00bc*/ 	.word	0x0000c9d0


	//   ....[22]....
        /*00c0*/ 	.word	0x0000ca10


	//----- nvinfo : EIATTR_MAX_THREADS
	.align		4
.L_2657:
        /*00c4*/ 	.byte	0x04, 0x05
        /*00c6*/ 	.short	(.L_2659 - .L_2658)
.L_2658:
        /*00c8*/ 	.word	0x00000080
        /*00cc*/ 	.word	0x00000001
        /*00d0*/ 	.word	0x00000001


	//----- nvinfo : EIATTR_CRS_STACK_SIZE
	.align		4
.L_2659:
        /*00d4*/ 	.byte	0x04, 0x1e
        /*00d6*/ 	.short	(.L_2661 - .L_2660)
.L_2660:
        /*00d8*/ 	.word	0x00000000


	//----- nvinfo : EIATTR_CBANK_PARAM_SIZE
	.align		4
.L_2661:
        /*00dc*/ 	.byte	0x03, 0x19
        /*00de*/ 	.short	0x0220


	//----- nvinfo : EIATTR_PARAM_CBANK
	.align		4
        /*00e0*/ 	.byte	0x04, 0x0a
        /*00e2*/ 	.short	(.L_2663 - .L_2662)
	.align		4
.L_2662:
        /*00e4*/ 	.word	index@(.nv.constant0._ZN2at6native18elementwise_kernelILi128ELi4EZNS0_15gpu_kernel_implIZZZNS0_17round_kernel_cudaERNS_18TensorIteratorBaseEENKUlvE_clEvENKUlvE1_clEvEUlN3c104HalfEE_EEvS4_RKT_EUliE_EEviT1_)
        /*00e8*/ 	.short	0x0380
        /*00ea*/ 	.short	0x0220


	//----- nvinfo : EIATTR_SW_WAR
	.align		4
.L_2663:
        /*00ec*/ 	.byte	0x04, 0x36
        /*00ee*/ 	.short	(.L_2665 - .L_2664)
.L_2664:
        /*00f0*/ 	.word	0x00000008
.L_2665:


//--------------------- .nv.info._ZN2at6native27unrolled_elementwise_kernelIZZZNS0_17round_kernel_cudaERNS_18TensorIteratorBaseEENKUlvE_clEvENKUlvE1_clEvEUlN3c104HalfEE_St5arrayIPcLm2EELi4E23TrivialOffsetCalculatorILi1EjESD_NS0_6memory12LoadWithCastILi1EEENSE_13StoreWithCastILi1EEEEEviT_T0_T2_T3_T4_T5_ --------------------------
	.section	.nv.info._ZN2at6native27unrolled_elementwise_kernelIZZZNS0_17round_kernel_cudaERNS_18TensorIteratorBaseEENKUlvE_clEvENKUlvE1_clEvEUlN3c104HalfEE_St5arrayIPcLm2EELi4E23TrivialOffsetCalculatorILi1EjESD_NS0_6memory12LoadWithCastILi1EEENSE_13StoreWithCastILi1EEEEEviT_T0_T2_T3_T4_T5_,"",@"SHT_CUDA_INFO"
	.sectionflags	@""
	.align	4


	//----- nvinfo : EIATTR_CUDA_API_VERSION
	.align		4
        /*0000*/ 	.byte	0x04, 0x37
        /*0002*/ 	.short	(.L_2667 - .L_2666)
.L_2666:
        /*0004*/ 	.word	0x00000082


	//----- nvinfo : EIATTR_KPARAM_INFO
	.align		4
.L_2667:
        /*0008*/ 	.byte	0x04, 0x17
        /*000a*/ 	.short	(.L_2669 - .L_2668)
.L_2668:
        /*000c*/ 	.word	0x00000000
        /*0010*/ 	.short	0x0006
        /*0012*/ 	.short	0x0024
        /*0014*/ 	.byte	0x00, 0xf0, 0x21, 0x00


	//----- nvinfo : EIATTR_KPARAM_INFO
	.align		4
.L_2669:
        /*0018*/ 	.byte	0x04, 0x17
        /*001a*/ 	.short	(.L_2671 - .L_2670)
.L_2670:
        /*001c*/ 	.word	0x00000000
        /*0020*/ 	.short	0x0005
        /*0022*/ 	.short	0x001c
        /*0024*/ 	.byte	0x00, 0xf0, 0x21, 0x00


	//----- nvinfo : EIATTR_KPARAM_INFO
	.align		4
.L_2671:
        /*0028*/ 	.byte	0x04, 0x17
        /*002a*/ 	.short	(.L_2673 - .L_2672)
.L_2672:
        /*002c*/ 	.word	0x00000000
        /*0030*/ 	.short	0x0004
        /*0032*/ 	.short	0x0019
        /*0034*/ 	.byte	0x00, 0xf0, 0x05, 0x00


	//----- nvinfo : EIATTR_KPARAM_INFO
	.align		4
.L_2673:
        /*0038*/ 	.byte	0x04, 0x17
        /*003a*/ 	.short	(.L_2675 - .L_2674)
.L_2674:
        /*003c*/ 	.word	0x00000000
        /*0040*/ 	.short	0x0003
        /*0042*/ 	.short	0x0018
        /*0044*/ 	.byte	0x00, 0xf0, 0x05, 0x00


	//----- nvinfo : EIATTR_KPARAM_INFO
	.align		4
.L_2675:
        /*0048*/ 	.byte	0x04, 0x17
        /*004a*/ 	.short	(.L_2677 - .L_2676)
.L_2676:
        /*004c*/ 	.word	0x00000000
        /*0050*/ 	.short	0x0002
        /*0052*/ 	.short	0x0008
        /*0054*/ 	.byte	0x00, 0xf0, 0x41, 0x00


	//----- nvinfo : EIATTR_KPARAM_INFO
	.align		4
.L_2677:
        /*0058*/ 	.byte	0x04, 0x17
        /*005a*/ 	.short	(.L_2679 - .L_2678)
.L_2678:
        /*005c*/ 	.word	0x00000000
        /*0060*/ 	.short	0x0001
        /*0062*/ 	.short	0x0004
        /*0064*/ 	.byte	0x00, 0xf0, 0x05, 0x00


	//----- nvinfo : EIATTR_KPARAM_INFO
	.align		4
.L_2679:
        /*0068*/ 	.byte	0x04, 0x17
        /*006a*/ 	.short	(.L_2681 - .L_2680)
.L_2680:
        /*006c*/ 	.word	0x00000000
        /*0070*/ 	.short	0x0000
        /*0072*/ 	.short	0x0000
        /*0074*/ 	.byte	0x00, 0xf0, 0x11, 0x00


	//----- nvinfo : EIATTR_SPARSE_MMA_MASK
	.align		4
.L_2681:
        /*0078*/ 	.byte	0x03, 0x50
        /*007a*/ 	.short	0x0000


	//----- nvinfo : EIATTR_MAXREG_COUNT
	.align		4
        /*007c*/ 	.byte	0x03, 0x1b
        /*007e*/ 	.short	0x00ff


	//----- nvinfo : EIATTR_EXTERNS
	.align		4
        /*0080*/ 	.byte	0x04, 0x0f
        /*0082*/ 	.short	(.L_2683 - .L_2682)


	//   ....[0]....
	.align		4
.L_2682:
        /*0084*/ 	.word	index@(__assertfail)


	//----- nvinfo : EIATTR_MERCURY_ISA_VERSION
	.align		4
.L_2683:
        /*0088*/ 	.byte	0x03, 0x5f
        /*008a*/ 	.short	0x0101


	//----- nvinfo : EIATTR_VRC_CTA_INIT_COUNT
	.align		4
        /*008c*/ 	.byte	0x02, 0x4a
	.zero		1
	.zero		1


	//----- nvinfo : EIATTR_SYSCALL_OFFSETS
	.align		4
        /*0090*/ 	.byte	0x04, 0x46
        /*0092*/ 	.short	(.L_2685 - .L_2684)


	//   ....[0]....
.L_2684:
        /*0094*/ 	.word	0x00001040


	//   ....[1]....
        /*0098*/ 	.word	0x00002260


	//   ....[2]....
        /*009c*/ 	.word	0x000033c0


	//   ....[3]....
        /*00a0*/ 	.word	0x00004440


	//   ....[4]....
        /*00a4*/ 	.word	0x00005540


	//   ....[5]....
        /*00a8*/ 	.word	0x00006400


	//   ....[6]....
        /*00ac*/ 	.word	0x00007380


	//   ....[7]....
        /*00b0*/ 	.word	0x00008300


	//----- nvinfo : EIATTR_EXIT_INSTR_OFFSETS
	.align		4
.L_2685:
        /*00b4*/ 	.byte	0x04, 0x1c
        /*00b6*/ 	.short	(.L_2687 - .L_2686)


	//   ....[0]....
.L_2686:
        /*00b8*/ 	.word	0x00007650


	//   ....[1]....
        /*00bc*/ 	.word	0x000077a0


	//   ....[2]....
        /*00c0*/ 	.word	0x000077e0


	//   ....[3]....
        /*00c4*/ 	.word	0x00007880


	//   ....[4]....
        /*00c8*/ 	.word	0x000078c0


	//   ....[5]....
        /*00cc*/ 	.word	0x00007900


	//   ....[6]....
        /*00d0*/ 	.word	0x00007990


	//   ....[7]....
        /*00d4*/ 	.word	0x000079b0


	//   ....[8]....
        /*00d8*/ 	.word	0x00007a50


	//   ....[9]....
        /*00dc*/ 	.word	0x00007aa0


	//   ....[10]....
        /*00e0*/ 	.word	0x00007af0


	//   ....[11]....
        /*00e4*/ 	.word	0x00007bd0


	//   ....[12]....
        /*00e8*/ 	.word	0x00007d40


	//   ....[13]....
        /*00ec*/ 	.word	0x00007eb0


	//   ....[14]....
        /*00f0*/ 	.word	0x00008010


	//   ....[15]....
        /*00f4*/ 	.word	0x00008050


	//   ....[16]....
        /*00f8*/ 	.word	0x00008090


	//   ....[17]....
        /*00fc*/ 	.word	0x00008140


	//   ....[18]....
        /*0100*/ 	.word	0x000081a0


	//   ....[19]....
        /*0104*/ 	.word	0x00008310


	//   ....[20]....
        /*0108*/ 	.word	0x00008420


	//   ....[21]....
        /*010c*/ 	.word	0x00008560


	//   ....[22]....
        /*0110*/ 	.word	0x000085a0


	//----- nvinfo : EIATTR_MAX_THREADS
	.align		4
.L_2687:
        /*0114*/ 	.byte	0x04, 0x05
        /*0116*/ 	.short	(.L_2689 - .L_2688)
.L_2688:
        /*0118*/ 	.word	0x00000080
        /*011c*/ 	.word	0x00000001
        /*0120*/ 	.word	0x00000001


	//----- nvinfo : EIATTR_CRS_STACK_SIZE
	.align		4
.L_2689:
        /*0124*/ 	.byte	0x04, 0x1e
        /*0126*/ 	.short	(.L_2691 - .L_2690)
.L_2690:
        /*0128*/ 	.word	0x00000000


	//----- nvinfo : EIATTR_CBANK_PARAM_SIZE
	.align		4
.L_2691:
        /*012c*/ 	.byte	0x03, 0x19
        /*012e*/ 	.short	0x002c


	//----- nvinfo : EIATTR_PARAM_CBANK
	.align		4
        /*0130*/ 	.byte	0x04, 0x0a
        /*0132*/ 	.short	(.L_2693 - .L_2692)
	.align		4
.L_2692:
        /*0134*/ 	.word	index@(.nv.constant0._ZN2at6native27unrolled_elementwise_kernelIZZZNS0_17round_kernel_cudaERNS_18TensorIteratorBaseEENKUlvE_clEvENKUlvE1_clEvEUlN3c104HalfEE_St5arrayIPcLm2EELi4E23TrivialOffsetCalculatorILi1EjESD_NS0_6memory12LoadWithCastILi1EEENSE_13StoreWithCastILi1EEEEEviT_T0_T2_T3_T4_T5_)
        /*0138*/ 	.short	0x0380
        /*013a*/ 	.short	0x002c


	//----- nvinfo : EIATTR_SW_WAR
	.align		4
.L_2693:
        /*013c*/ 	.byte	0x04, 0x36
        /*013e*/ 	.short	(.L_2695 - .L_2694)
.L_2694:
        /*0140*/ 	.word	0x00000008
.L_2695:


//--------------------- .nv.info._ZN2at6native18elementwise_kernelILi128ELi4EZNS0_22gpu_kernel_impl_nocastIZZZNS0_17round_kernel_cudaERNS_18TensorIteratorBaseEENKUlvE_clEvENKUlvE1_clEvEUlN3c104HalfEE_EEvS4_RKT_EUliE_EEviT1_ --------------------------
	.section	.nv.info._ZN2at6native18elementwise_kernelILi128ELi4EZNS0_22gpu_kernel_impl_nocastIZZZNS0_17round_kernel_cudaERNS_18TensorIteratorBaseEENKUlvE_clEvENKUlvE1_clEvEUlN3c104HalfEE_EEvS4_RKT_EUliE_EEviT1_,"",@"SHT_CUDA_INFO"
	.sectionflags	@""
	.align	4


	//----- nvinfo : EIATTR_CUDA_API_VERSION
	.align		4
        /*0000*/ 	.byte	0x04, 0x37
        /*0002*/ 	.short	(.L_2697 - .L_2696)
.L_2696:
        /*0004*/ 	.word	0x00000082


	//----- nvinfo : EIATTR_KPARAM_INFO
	.align		4
.L_2697:
        /*0008*/ 	.byte	0x04, 0x17
        /*000a*/ 	.short	(.L_2699 - .L_2698)
.L_2698:
        /*000c*/ 	.word	0x00000000
        /*0010*/ 	.short	0x0001
        /*0012*/ 	.short	0x0008
        /*0014*/ 	.byte	0x00, 0xf0, 0x61, 0x08


	//----- nvinfo : EIATTR_KPARAM_INFO
	.align		4
.L_2699:
        /*0018*/ 	.byte	0x04, 0x17
        /*001a*/ 	.short	(.L_2701 - .L_2700)
.L_2700:
        /*001c*/ 	.word	0x00000000
        /*0020*/ 	.short	0x0000
        /*0022*/ 	.short	0x0000
        /*0024*/ 	.byte	0x00, 0xf0, 0x11, 0x00


	//----- nvinfo : EIATTR_SPARSE_MMA_MASK
	.align		4
.L_2701:
        /*0028*/ 	.byte	0x03, 0x50
        /*002a*/ 	.short	0x0000


	//----- nvinfo : EIATTR_MAXREG_COUNT
	.align		4
        /*002c*/ 	.byte	0x03, 0x1b
        /*002e*/ 	.short	0x0080


	//----- nvinfo : EIATTR_MERCURY_ISA_VERSION
	.align		4
        /*0030*/ 	.byte	0x03, 0x5f
        /*0032*/ 	.short	0x0101


	//----- nvinfo : EIATTR_VRC_CTA_INIT_COUNT
	.align		4
        /*0034*/ 	.byte	0x02, 0x4a
	.zero		1
	.zero		1


	//----- nvinfo : EIATTR_EXIT_INSTR_OFFSETS
	.align		4
        /*0038*/ 	.byte	0x04, 0x1c
        /*003a*/ 	.short	(.L_2703 - .L_2702)


	//   ....[0]....
.L_2702:
        /*003c*/ 	.word	0x00000300


	//   ....[1]....
        /*0040*/ 	.word	0x00000380


	//   ....[2]....
        /*0044*/ 	.word	0x00003ea0


	//   ....[3]....
        /*0048*/ 	.word	0x000051f0


	//----- nvinfo : EIATTR_MAX_THREADS
	.align		4
.L_2703:
        /*004c*/ 	.byte	0x04, 0x05
        /*004e*/ 	.short	(.L_2705 - .L_2704)
.L_2704:
        /*0050*/ 	.word	0x00000080
        /*0054*/ 	.word	0x00000001
        /*0058*/ 	.word	0x00000001


	//----- nvinfo : EIATTR_CRS_STACK_SIZE
	.align		4
.L_2705:
        /*005c*/ 	.byte	0x04, 0x1e
        /*005e*/ 	.short	(.L_2707 - .L_2706)
.L_2706:
        /*0060*/ 	.word	0x00000000


	//----- nvinfo : EIATTR_CBANK_PARAM_SIZE
	.align		4
.L_2707:
        /*0064*/ 	.byte	0x03, 0x19
        /*0066*/ 	.short	0x0220


	//----- nvinfo : EIATTR_PARAM_CBANK
	.align		4
        /*0068*/ 	.byte	0x04, 0x0a
        /*006a*/ 	.short	(.L_2709 - .L_2708)
	.align		4
.L_2708:
        /*006c*/ 	.word	index@(.nv.constant0._ZN2at6native18elementwise_kernelILi128ELi4EZNS0_22gpu_kernel_impl_nocastIZZZNS0_17round_kernel_cudaERNS_18TensorIteratorBaseEENKUlvE_clEvENKUlvE1_clEvEUlN3c104HalfEE_EEvS4_RKT_EUliE_EEviT1_)
        /*0070*/ 	.short	0x0380
        /*0072*/ 	.short	0x0220


	//----- nvinfo : EIATTR_SW_WAR
	.align		4
.L_2709:
        /*0074*/ 	.byte	0x04, 0x36
        /*0076*/ 	.short	(.L_2711 - .L_2710)
.L_2710:
        /*0078*/ 	.word	0x00000008
.L_2711:


//--------------------- .nv.info._ZN2at6native27unrolled_elementwise_kernelIZZZNS0_17round_kernel_cudaERNS_18TensorIteratorBaseEENKUlvE_clEvENKUlvE1_clEvEUlN3c104HalfEE_St5arrayIPcLm2EELi4E23TrivialOffsetCalculatorILi1EjESD_NS0_6memory15LoadWithoutCastENSE_16StoreWithoutCastEEEviT_T0_T2_T3_T4_T5_ --------------------------
	.section	.nv.info._ZN2at6native27unrolled_elementwise_kernelIZZZNS0_17round_kernel_cudaERNS_18TensorIteratorBaseEENKUlvE_clEvENKUlvE1_clEvEUlN3c104HalfEE_St5arrayIPcLm2EELi4E23TrivialOffsetCalculatorILi1EjESD_NS0_6memory15LoadWithoutCastENSE_16StoreWithoutCastEEEviT_T0_T2_T3_T4_T5_,"",@"SHT_CUDA_INFO"
	.sectionflags	@""
	.align	4


	//----- nvinfo : EIATTR_CUDA_API_VERSION
	.align		4
        /*0000*/ 	.byte	0x04, 0x37
        /*0002*/ 	.short	(.L_2713 - .L_2712)
.L_2712:
        /*0004*/ 	.word	0x00000082


	//----- nvinfo : EIATTR_KPARAM_INFO
	.align		4
.L_2713:
        /*0008*/ 	.byte	0x04, 0x17
        /*000a*/ 	.short	(.L_2715 - .L_2714)
.L_2714:
        /*000c*/ 	.word	0x00000000
        /*0010*/ 	.short	0x0006
        /*0012*/ 	.short	0x001b
        /*0014*/ 	.byte	0x00, 0xf0, 0x05, 0x00


	//----- nvinfo : EIATTR_KPARAM_INFO
	.align		4
.L_2715:
        /*0018*/ 	.byte	0x04, 0x17
        /*001a*/ 	.short	(.L_2717 - .L_2716)
.L_2716:
        /*001c*/ 	.word	0x00000000
        /*0020*/ 	.short	0x0005
        /*0022*/ 	.short	0x001a
        /*0024*/ 	.byte	0x00, 0xf0, 0x05, 0x00


	//----- nvinfo : EIATTR_KPARAM_INFO
	.align		4
.L_2717:
        /*0028*/ 	.byte	0x04, 0x17
        /*002a*/ 	.short	(.L_2719 - .L_2718)
.L_2718:
        /*002c*/ 	.word	0x00000000
        /*0030*/ 	.short	0x0004
        /*0032*/ 	.short	0x0019
        /*0034*/ 	.byte	0x00, 0xf0, 0x05, 0x00


	//----- nvinfo : EIATTR_KPARAM_INFO
	.align		4
.L_2719:
        /*0038*/ 	.byte	0x04, 0x17
        /*003a*/ 	.short	(.L_2721 - .L_2720)
.L_2720:
        /*003c*/ 	.word	0x00000000
        /*0040*/ 	.short	0x0003
        /*0042*/ 	.short	0x0018
        /*0044*/ 	.byte	0x00, 0xf0, 0x05, 0x00


	//----- nvinfo : EIATTR_KPARAM_INFO
	.align		4
.L_2721:
        /*0048*/ 	.byte	0x04, 0x17
        /*004a*/ 	.short	(.L_2723 - .L_2722)
.L_2722:
        /*004c*/ 	.word	0x00000000
        /*0050*/ 	.short	0x0002
        /*0052*/ 	.short	0x0008
        /*0054*/ 	.byte	0x00, 0xf0, 0x41, 0x00


	//----- nvinfo : EIATTR_KPARAM_INFO
	.align		4
.L_2723:
        /*0058*/ 	.byte	0x04, 0x17
        /*005a*/ 	.short	(.L_2725 - .L_2724)
.L_2724:
        /*005c*/ 	.word	0x00000000
        /*0060*/ 	.short	0x0001
        /*0062*/ 	.short	0x0004
        /*0064*/ 	.byte	0x00, 0xf0, 0x05, 0x00


	//----- nvinfo : EIATTR_KPARAM_INFO
	.align		4
.L_2725:
        /*0068*/ 	.byte	0x04, 0x17
        /*006a*/ 	.short	(.L_2727 - .L_2726)
.L_2726:
        /*006c*/ 	.word	0x00000000
        /*0070*/ 	.short	0x0000
        /*0072*/ 	.short	0x0000
        /*0074*/ 	.byte	0x00, 0xf0, 0x11, 0x00


	//----- nvinfo : EIATTR_SPARSE_MMA_MASK
	.align		4
.L_2727:
        /*0078*/ 	.byte	0x03, 0x50
        /*007a*/ 	.short	0x0000


	//----- nvinfo : EIATTR_MAXREG_COUNT
	.align		4
        /*007c*/ 	.byte	0x03, 0x1b
        /*007e*/ 	.short	0x00ff


	//----- nvinfo : EIATTR_MERCURY_ISA_VERSION
	.align		4
        /*0080*/ 	.byte	0x03, 0x5f
        /*0082*/ 	.short	0x0101


	//----- nvinfo : EIATTR_VRC_CTA_INIT_COUNT
	.align		4
        /*0084*/ 	.byte	0x02, 0x4a
	.zero		1
	.zero		1


	//----- nvinfo : EIATTR_EXIT_INSTR_OFFSETS
	.align		4
        /*0088*/ 	.byte	0x04, 0x1c
        /*008a*/ 	.short	(.L_2729 - .L_2728)


	//   ....[0]....
.L_2728:
        /*008c*/ 	.word	0x00000470


	//   ....[1]....
        /*0090*/ 	.word	0x000004f0


	//----- nvinfo : EIATTR_MAX_THREADS
	.align		4
.L_2729:
        /*0094*/ 	.byte	0x04, 0x05
        /*0096*/ 	.short	(.L_2731 - .L_2730)
.L_2730:
        /*0098*/ 	.word	0x00000080
        /*009c*/ 	.word	0x00000001
        /*00a0*/ 	.word	0x00000001


	//----- nvinfo : EIATTR_CRS_STACK_SIZE
	.align		4
.L_2731:
        /*00a4*/ 	.byte	0x04, 0x1e
        /*00a6*/ 	.short	(.L_2733 - .L_2732)
.L_2732:
        /*00a8*/ 	.word	0x00000000


	//----- nvinfo : EIATTR_CBANK_PARAM_SIZE
	.align		4
.L_2733:
        /*00ac*/ 	.byte	0x03, 0x19
        /*00ae*/ 	.short	0x001c


	//----- nvinfo : EIATTR_PARAM_CBANK
	.align		4
        /*00b0*/ 	.byte	0x04, 0x0a
        /*00b2*/ 	.short	(.L_2735 - .L_2734)
	.align		4
.L_2734:
        /*00b4*/ 	.word	index@(.nv.constant0._ZN2at6native27unrolled_elementwise_kernelIZZZNS0_17round_kernel_cudaERNS_18TensorIteratorBaseEENKUlvE_clEvENKUlvE1_clEvEUlN3c104HalfEE_St5arrayIPcLm2EELi4E23TrivialOffsetCalculatorILi1EjESD_NS0_6memory15LoadWithoutCastENSE_16StoreWithoutCastEEEviT_T0_T2_T3_T4_T5_)
        /*00b8*/ 	.short	0x0380
        /*00ba*/ 	.short	0x001c


	//----- nvinfo : EIATTR_SW_WAR
	.align		4
.L_2735:
        /*00bc*/ 	.byte	0x04, 0x36
        /*00be*/ 	.short	(.L_2737 - .L_2736)
.L_2736:
        /*00c0*/ 	.word	0x00000008
.L_2737:


//--------------------- .nv.info._ZN2at6native29vectorized_elementwise_kernelILi2EZZZNS0_17round_kernel_cudaERNS_18TensorIteratorBaseEENKUlvE_clEvENKUlvE1_clEvEUlN3c104HalfEE_St5arrayIPcLm2EEEEviT0_T1_ --------------------------
	.section	.nv.info._ZN2at6native29vectorized_elementwise_kernelILi2EZZZNS0_17round_kernel_cudaERNS_18TensorIteratorBaseEENKUlvE_clEvENKUlvE1_clEvEUlN3c104HalfEE_St5arrayIPcLm2EEEEviT0_T1_,"",@"SHT_CUDA_INFO"
	.sectionflags	@""
	.align	4


	//----- nvinfo : EIATTR_CUDA_API_VERSION
	.align		4
        /*0000*/ 	.byte	0x04, 0x37
        /*0002*/ 	.short	(.L_2739 - .L_2738)
.L_2738:
        /*0004*/ 	.word	0x00000082


	//----- nvinfo : EIATTR_KPARAM_INFO
	.align		4
.L_2739:
        /*0008*/ 	.byte	0x04, 0x17
        /*000a*/ 	.short	(.L_2741 - .L_2740)
.L_2740:
        /*000c*/ 	.word	0x00000000
        /*0010*/ 	.short	0x0002
        /*0012*/ 	.short	0x0008
        /*0014*/ 	.byte	0x00, 0xf0, 0x41, 0x00


	//----- nvinfo : EIATTR_KPARAM_INFO
	.align		4
.L_2741:
        /*0018*/ 	.byte	0x04, 0x17
        /*001a*/ 	.short	(.L_2743 - .L_2742)
.L_2742:
        /*001c*/ 	.word	0x00000000
        /*0020*/ 	.short	0x0001
        /*0022*/ 	.short	0x0004
        /*0024*/ 	.byte	0x00, 0xf0, 0x05, 0x00


	//----- nvinfo : EIATTR_KPARAM_INFO
	.align		4
.L_2743:
        /*0028*/ 	.byte	0x04, 0x17
        /*002a*/ 	.short	(.L_2745 - .L_2744)
.L_2744:
        /*002c*/ 	.word	0x00000000
        /*0030*/ 	.short	0x0000
        /*0032*/ 	.short	0x0000
        /*0034*/ 	.byte	0x00, 0xf0, 0x11, 0x00


	//----- nvinfo : EIATTR_SPARSE_MMA_MASK
	.align		4
.L_2745:
        /*0038*/ 	.byte	0x03, 0x50
        /*003a*/ 	.short	0x0000


	//----- nvinfo : EIATTR_MAXREG_COUNT
	.align		4
        /*003c*/ 	.byte	0x03, 0x1b
        /*003e*/ 	.short	0x00ff


	//----- nvinfo : EIATTR_MERCURY_ISA_VERSION
	.align		4
        /*0040*/ 	.byte	0x03, 0x5f
        /*0042*/ 	.short	0x0101


	//----- nvinfo : EIATTR_VRC_CTA_INIT_COUNT
	.align		4
        /*0044*/ 	.byte	0x02, 0x4a
	.zero		1
	.zero		1


	//----- nvinfo : EIATTR_EXIT_INSTR_OFFSETS
	.align		4
        /*0048*/ 	.byte	0x04, 0x1c
        /*004a*/ 	.short	(.L_2747 - .L_2746)


	//   ....[0]....
.L_2746:
        /*004c*/ 	.word	0x000009d0


	//   ....[1]....
        /*0050*/ 	.word	0x00000a20


	//   ....[2]....
        /*0054*/ 	.word	0x00000c60


	//----- nvinfo : EIATTR_MAX_THREADS
	.align		4
.L_2747:
        /*0058*/ 	.byte	0x04, 0x05
        /*005a*/ 	.short	(.L_2749 - .L_2748)
.L_2748:
        /*005c*/ 	.word	0x00000080
        /*0060*/ 	.word	0x00000001
        /*0064*/ 	.word	0x00000001


	//----- nvinfo : EIATTR_CRS_STACK_SIZE
	.align		4
.L_2749:
        /*0068*/ 	.byte	0x04, 0x1e
        /*006a*/ 	.short	(.L_2751 - .L_2750)
.L_2750:
        /*006c*/ 	.word	0x00000000


	//----- nvinfo : EIATTR_CBANK_PARAM_SIZE
	.align		4
.L_2751:
        /*0070*/ 	.byte	0x03, 0x19
        /*0072*/ 	.short	0x0018


	//----- nvinfo : EIATTR_PARAM_CBANK
	.align		4
        /*0074*/ 	.byte	0x04, 0x0a
        /*0076*/ 	.short	(.L_2753 - .L_2752)
	.align		4
.L_2752:
        /*0078*/ 	.word	index@(.nv.constant0._ZN2at6native29vectorized_elementwise_kernelILi2EZZZNS0_17round_kernel_cudaERNS_18TensorIteratorBaseEENKUlvE_clEvENKUlvE1_clEvEUlN3c104HalfEE_St5arrayIPcLm2EEEEviT0_T1_)
        /*007c*/ 	.short	0x0380
        /*007e*/ 	.short	0x0018


	//----- nvinfo : EIATTR_SW_WAR
	.align		4
.L_2753:
        /*0080*/ 	.byte	0x04, 0x36
        /*0082*/ 	.short	(.L_2755 - .L_2754)
.L_2754:
        /*0084*/ 	.word	0x00000008
.L_2755:


//--------------------- .nv.info._ZN2at6native29vectorized_elementwise_kernelILi4EZZZNS0_17round_kernel_cudaERNS_18TensorIteratorBaseEENKUlvE_clEvENKUlvE1_clEvEUlN3c104HalfEE_St5arrayIPcLm2EEEEviT0_T1_ --------------------------
	.section	.nv.info._ZN2at6native29vectorized_elementwise_kernelILi4EZZZNS0_17round_kernel_cudaERNS_18TensorIteratorBaseEENKUlvE_clEvENKUlvE1_clEvEUlN3c104HalfEE_St5arrayIPcLm2EEEEviT0_T1_,"",@"SHT_CUDA_INFO"
	.sectionflags	@""
	.align	4


	//----- nvinfo : EIATTR_CUDA_API_VERSION
	.align		4
        /*0000*/ 	.byte	0x04, 0x37
        /*0002*/ 	.short	(.L_2757 - .L_2756)
.L_2756:
        /*0004*/ 	.word	0x00000082


	//----- nvinfo : EIATTR_KPARAM_INFO
	.align		4
.L_2757:
        /*0008*/ 	.byte	0x04, 0x17
        /*000a*/ 	.short	(.L_2759 - .L_2758)
.L_2758:
        /*000c*/ 	.word	0x00000000
        /*0010*/ 	.short	0x0002
        /*0012*/ 	.short	0x0008
        /*0014*/ 	.byte	0x00, 0xf0, 0x41, 0x00


	//----- nvinfo : EIATTR_KPARAM_INFO
	.align		4
.L_2759:
        /*0018*/ 	.byte	0x04, 0x17
        /*001a*/ 	.short	(.L_2761 - .L_2760)
.L_2760:
        /*001c*/ 	.word	0x00000000
        /*0020*/ 	.short	0x0001
        /*0022*/ 	.short	0x0004
        /*0024*/ 	.byte	0x00, 0xf0, 0x05, 0x00


	//----- nvinfo : EIATTR_KPARAM_INFO
	.align		4
.L_2761:
        /*0028*/ 	.byte	0x04, 0x17
        /*002a*/ 	.short	(.L_2763 - .L_2762)
.L_2762:
        /*002c*/ 	.word	0x00000000
        /*0030*/ 	.short	0x0000
        /*0032*/ 	.short	0x0000
        /*0034*/ 	.byte	0x00, 0xf0, 0x11, 0x00


	//----- nvinfo : EIATTR_SPARSE_MMA_MASK
	.align		4
.L_2763:
        /*0038*/ 	.byte	0x03, 0x50
        /*003a*/ 	.short	0x0000


	//----- nvinfo : EIATTR_MAXREG_COUNT
	.align		4
        /*003c*/ 	.byte	0x03, 0x1b
        /*003e*/ 	.short	0x00ff


	//----- nvinfo : EIATTR_MERCURY_ISA_VERSION
	.align		4
        /*0040*/ 	.byte	0x03, 0x5f
        /*0042*/ 	.short	0x0101


	//----- nvinfo : EIATTR_VRC_CTA_INIT_COUNT
	.align		4
        /*0044*/ 	.byte	0x02, 0x4a
	.zero		1
	.zero		1


	//----- nvinfo : EIATTR_EXIT_INSTR_OFFSETS
	.align		4
        /*0048*/ 	.byte	0x04, 0x1c
        /*004a*/ 	.short	(.L_2765 - .L_2764)


	//   ....[0]....
.L_2764:
        /*004c*/ 	.word	0x000009d0


	//   ....[1]....
        /*0050*/ 	.word	0x00000a20


	//   ....[2]....
        /*0054*/ 	.word	0x00000c20


	//----- nvinfo : EIATTR_MAX_THREADS
	.align		4
.L_2765:
        /*0058*/ 	.byte	0x04, 0x05
        /*005a*/ 	.short	(.L_2767 - .L_2766)
.L_2766:
        /*005c*/ 	.word	0x00000080
        /*0060*/ 	.word	0x00000001
        /*0064*/ 	.word	0x00000001


	//----- nvinfo : EIATTR_CRS_STACK_SIZE
	.align		4
.L_2767:
        /*0068*/ 	.byte	0x04, 0x1e
        /*006a*/ 	.short	(.L_2769 - .L_2768)
.L_2768:
        /*006c*/ 	.word	0x00000000


	//----- nvinfo : EIATTR_CBANK_PARAM_SIZE
	.align		4
.L_2769:
        /*0070*/ 	.byte	0x03, 0x19
        /*0072*/ 	.short	0x0018


	//----- nvinfo : EIATTR_PARAM_CBANK
	.align		4
        /*0074*/ 	.byte	0x04, 0x0a
        /*0076*/ 	.short	(.L_2771 - .L_2770)
	.align		4
.L_2770:
        /*0078*/ 	.word	index@(.nv.constant0._ZN2at6native29vectorized_elementwise_kernelILi4EZZZNS0_17round_kernel_cudaERNS_18TensorIteratorBaseEENKUlvE_clEvENKUlvE1_clEvEUlN3c104HalfEE_St5arrayIPcLm2EEEEviT0_T1_)
        /*007c*/ 	.short	0x0380
        /*007e*/ 	.short	0x0018


	//----- nvinfo : EIATTR_SW_WAR
	.align		4
.L_2771:
        /*0080*/ 	.byte	0x04, 0x36
        /*0082*/ 	.short	(.L_2773 - .L_2772)
.L_2772:
        /*0084*/ 	.word	0x00000008
.L_2773:


//--------------------- .nv.info._ZN2at6native29vectorized_elementwise_kernelILi8EZZZNS0_17round_kernel_cudaERNS_18TensorIteratorBaseEENKUlvE_clEvENKUlvE1_clEvEUlN3c104HalfEE_St5arrayIPcLm2EEEEviT0_T1_ --------------------------
	.section	.nv.info._ZN2at6native29vectorized_elementwise_kernelILi8EZZZNS0_17round_kernel_cudaERNS_18TensorIteratorBaseEENKUlvE_clEvENKUlvE1_clEvEUlN3c104HalfEE_St5arrayIPcLm2EEEEviT0_T1_,"",@"SHT_CUDA_INFO"
	.sectionflags	@""
	.align	4


	//----- nvinfo : EIATTR_CUDA_API_VERSION
	.align		4
        /*0000*/ 	.byte	0x04, 0x37
        /*0002*/ 	.short	(.L_2775 - .L_2774)
.L_2774:
        /*0004*/ 	.word	0x00000082


	//----- nvinfo : EIATTR_KPARAM_INFO
	.align		4
.L_2775:
        /*0008*/ 	.byte	0x04, 0x17
        /*000a*/ 	.short	(.L_2777 - .L_2776)
.L_2776:
        /*000c*/ 	.word	0x00000000
        /*0010*/ 	.short	0x0002
        /*0012*/ 	.short	0x0008
        /*0014*/ 	.byte	0x00, 0xf0, 0x41, 0x00


	//----- nvinfo : EIATTR_KPARAM_INFO
	.align		4
.L_2777:
        /*0018*/ 	.byte	0x04, 0x17
        /*001a*/ 	.short	(.L_2779 - .L_2778)
.L_2778:
        /*001c*/ 	.word	0x00000000
        /*0020*/ 	.short	0x0001
        /*0022*/ 	.short	0x0004
        /*0024*/ 	.byte	0x00, 0xf0, 0x05, 0x00


	//----- nvinfo : EIATTR_KPARAM_INFO
	.align		4
.L_2779:
        /*0028*/ 	.byte	0x04, 0x17
        /*002a*/ 	.short	(.L_2781 - .L_2780)
.L_2780:
        /*002c*/ 	.word	0x00000000
        /*0030*/ 	.short	0x0000
        /*0032*/ 	.short	0x0000
        /*0034*/ 	.byte	0x00, 0xf0, 0x11, 0x00


	//----- nvinfo : EIATTR_SPARSE_MMA_MASK
	.align		4
.L_2781:
        /*0038*/ 	.byte	0x03, 0x50
        /*003a*/ 	.short	0x0000


	//----- nvinfo : EIATTR_MAXREG_COUNT
	.align		4
        /*003c*/ 	.byte	0x03, 0x1b
        /*003e*/ 	.short	0x00ff


	//----- nvinfo : EIATTR_MERCURY_ISA_VERSION
	.align		4
        /*0040*/ 	.byte	0x03, 0x5f
        /*0042*/ 	.short	0x0101


	//----- nvinfo : EIATTR_VRC_CTA_INIT_COUNT
	.align		4
        /*0044*/ 	.byte	0x02, 0x4a
	.zero		1
	.zero		1


	//----- nvinfo : EIATTR_EXIT_INSTR_OFFSETS
	.align		4
        /*0048*/ 	.byte	0x04, 0x1c
        /*004a*/ 	.short	(.L_2783 - .L_2782)


	//   ....[0]....
.L_2782:
        /*004c*/ 	.word	0x00000010


	//----- nvinfo : EIATTR_MAX_THREADS
	.align		4
.L_2783:
        /*0050*/ 	.byte	0x04, 0x05
        /*0052*/ 	.short	(.L_2785 - .L_2784)
.L_2784:
        /*0054*/ 	.word	0x00000080
        /*0058*/ 	.word	0x00000001
        /*005c*/ 	.word	0x00000001


	//----- nvinfo : EIATTR_CBANK_PARAM_SIZE
	.align		4
.L_2785:
        /*0060*/ 	.byte	0x03, 0x19
        /*0062*/ 	.short	0x0018


	//----- nvinfo : EIATTR_PARAM_CBANK
	.align		4
        /*0064*/ 	.byte	0x04, 0x0a
        /*0066*/ 	.short	(.L_2787 - .L_2786)
	.align		4
.L_2786:
        /*0068*/ 	.word	index@(.nv.constant0._ZN2at6native29vectorized_elementwise_kernelILi8EZZZNS0_17round_kernel_cudaERNS_18TensorIteratorBaseEENKUlvE_clEvENKUlvE1_clEvEUlN3c104HalfEE_St5arrayIPcLm2EEEEviT0_T1_)
        /*006c*/ 	.short	0x0380
        /*006e*/ 	.short	0x0018


	//----- nvinfo : EIATTR_SW_WAR
	.align		4
.L_2787:
        /*0070*/ 	.byte	0x04, 0x36
        /*0072*/ 	.short	(.L_2789 - .L_2788)
.L_2788:
        /*0074*/ 	.word	0x00000008
.L_2789:


//--------------------- .nv.info._ZN2at6native18elementwise_kernelILi128ELi4EZNS0_15gpu_kernel_implIZZZNS0_17round_kernel_cudaERNS_18TensorIteratorBaseEENKUlvE_clEvENKUlvE0_clEvEUlfE_EEvS4_RKT_EUliE_EEviT1_ --------------------------
	.section	.nv.info._ZN2at6native18elementwise_kernelILi128ELi4EZNS0_15gpu_kernel_implIZZZNS0_17round_kernel_cudaERNS_18TensorIteratorBaseEENKUlvE_clEvENKUlvE0_clEvEUlfE_EEvS4_RKT_EUliE_EEviT1_,"",@"SHT_CUDA_INFO"
	.sectionflags	@""
	.align	4


	//----- nvinfo : EIATTR_CUDA_API_VERSION
	.align		4
        /*0000*/ 	.byte	0x04, 0x37
        /*0002*/ 	.short	(.L_2791 - .L_2790)
.L_2790:
        /*0004*/ 	.word	0x00000082


	//----- nvinfo : EIATTR_KPARAM_INFO
	.align		4
.L_2791:
        /*0008*/ 	.byte	0x04, 0x17
        /*000a*/ 	.short	(.L_2793 - .L_2792)
.L_2792:
        /*000c*/ 	.word	0x00000000
        /*0010*/ 	.short	0x0001
        /*0012*/ 	.short	0x0008
        /*0014*/ 	.byte	0x00, 0xf0, 0x61, 0x08


	//----- nvinfo : EIATTR_KPARAM_INFO
	.align		4
.L_2793:
        /*0018*/ 	.byte	0x04, 0x17
        /*001a*/ 	.short	(.L_2795 - .L_2794)
.L_2794:
        /*001c*/ 	.word	0x00000000
        /*0020*/ 	.short	0x0000
        /*0022*/ 	.short	0x0000
        /*0024*/ 	.byte	0x00, 0xf0, 0x11, 0x00


	//----- nvinfo : EIATTR_SPARSE_MMA_MASK
	.align		4
.L_2795:
        /*0028*/ 	.byte	0x03, 0x50
        /*002a*/ 	.short	0x0000


	//----- nvinfo : EIATTR_MAXREG_COUNT
	.align		4
        /*002c*/ 	.byte	0x03, 0x1b
        /*002e*/ 	.short	0x0080


	//----- nvinfo : EIATTR_EXTERNS
	.align		4
        /*0030*/ 	.byte	0x04, 0x0f
        /*0032*/ 	.short	(.L_2797 - .L_2796)


	//   ....[0]....
	.align		4
.L_2796:
        /*0034*/ 	.word	index@(__assertfail)


	//----- nvinfo : EIATTR_MERCURY_ISA_VERSION
	.align		4
.L_2797:
        /*0038*/ 	.byte	0x03, 0x5f
        /*003a*/ 	.short	0x0101


	//----- nvinfo : EIATTR_VRC_CTA_INIT_COUNT
	.align		4
        /*003c*/ 	.byte	0x02, 0x4a
	.zero		1
	.zero		1


	//----- nvinfo : EIATTR_SYSCALL_OFFSETS
	.align		4
        /*0040*/ 	.byte	0x04, 0x46
        /*0042*/ 	.short	(.L_2799 - .L_2798)


	//   ....[0]....
.L_2798:
        /*0044*/ 	.word	0x00002150


	//   ....[1]....
        /*0048*/ 	.word	0x00002f00


	//   ....[2]....
        /*004c*/ 	.word	0x00005190


	//   ....[3]....
        /*0050*/ 	.word	0x00005da0


	//   ....[4]....
        /*0054*/ 	.word	0x00008140


	//   ....[5]....
        /*0058*/ 	.word	0x00008d50


	//   ....[6]....
        /*005c*/ 	.word	0x0000b100


	//   ....[7]....
        /*0060*/ 	.word	0x0000bce0


	//----- nvinfo : EIATTR_EXIT_INSTR_OFFSETS
	.align		4
.L_2799:
        /*0064*/ 	.byte	0x04, 0x1c
        /*0066*/ 	.short	(.L_2801 - .L_2800)


	//   ....[0]....
.L_2800:
        /*0068*/ 	.word	0x00009000


	//   ....[1]....
        /*006c*/ 	.word	0x0000b270


	//   ....[2]....
        /*0070*/ 	.word	0x0000b2a0


	//   ....[3]....
        /*0074*/ 	.word	0x0000b330


	//   ....[4]....
        /*0078*/ 	.word	0x0000b360


	//   ....[5]....
        /*007c*/ 	.word	0x0000b390


	//   ....[6]....
        /*0080*/ 	.word	0x0000b410


	//   ....[7]....
        /*0084*/ 	.word	0x0000b440


	//   ....[8]....
        /*0088*/ 	.word	0x0000b4d0


	//   ....[9]....
        /*008c*/ 	.word	0x0000b510


	//   ....[10]....
        /*0090*/ 	.word	0x0000b550


	//   ....[11]....
        /*0094*/ 	.word	0x0000b620


	//   ....[12]....
        /*0098*/ 	.word	0x0000b780


	//   ....[13]....
        /*009c*/ 	.word	0x0000b8e0


	//   ....[14]....
        /*00a0*/ 	.word	0x0000ba30


	//   ....[15]....
        /*00a4*/ 	.word	0x0000ba60


	//   ....[16]....
        /*00a8*/ 	.word	0x0000ba90


	//   ....[17]....
        /*00ac*/ 	.word	0x0000bb30


	//   ....[18]....
        /*00b0*/ 	.word	0x0000bb80


	//   ....[19]....
        /*00b4*/ 	.word	0x0000bcf0


	//   ....[20]....
        /*00b8*/ 	.word	0x0000bdf0


	//   ....[21]....
        /*00bc*/ 	.word	0x0000bf20


	//   ....[22]....
        /*00c0*/ 	.word	0x0000bf50


	//----- nvinfo : EIATTR_MAX_THREADS
	.align		4
.L_2801:
        /*00c4*/ 	.byte	0x04, 0x05
        /*00c6*/ 	.short	(.L_2803 - .L_2802)
.L_2802:
        /*00c8*/ 	.word	0x00000080
        /*00cc*/ 	.word	0x00000001
        /*00d0*/ 	.word	0x00000001


	//----- nvinfo : EIATTR_CRS_STACK_SIZE
	.align		4
.L_2803:
        /*00d4*/ 	.byte	0x04, 0x1e
        /*00d6*/ 	.short	(.L_2805 - .L_2804)
.L_2804:
        /*00d8*/ 	.word	0x00000000


	//----- nvinfo : EIATTR_CBANK_PARAM_SIZE
	.align		4
.L_2805:
        /*00dc*/ 	.byte	0x03, 0x19
        /*00de*/ 	.short	0x0220


	//----- nvinfo : EIATTR_PARAM_CBANK
	.align		4
        /*00e0*/ 	.byte	0x04, 0x0a
        /*00e2*/ 	.short	(.L_2807 - .L_2806)
	.align		4
.L_2806:
        /*00e4*/ 	.word	index@(.nv.constant0._ZN2at6native18elementwise_kernelILi128ELi4EZNS0_15gpu_kernel_implIZZZNS0_17round_kernel_cudaERNS_18TensorIteratorBaseEENKUlvE_clEvENKUlvE0_clEvEUlfE_EEvS4_RKT_EUliE_EEviT1_)
        /*00e8*/ 	.short	0x0380
        /*00ea*/ 	.short	0x0220


	//----- nvinfo : EIATTR_SW_WAR
	.align		4
.L_2807:
        /*00ec*/ 	.byte	0x04, 0x36
        /*00ee*/ 	.short	(.L_2809 - .L_2808)
.L_2808:
        /*00f0*/ 	.word	0x00000008
.L_2809:


//--------------------- .nv.info._ZN2at6native27unrolled_elementwise_kernelIZZZNS0_17round_kernel_cudaERNS_18TensorIteratorBaseEENKUlvE_clEvENKUlvE0_clEvEUlfE_St5arrayIPcLm2EELi4E23TrivialOffsetCalculatorILi1EjESB_NS0_6memory12LoadWithCastILi1EEENSC_13StoreWithCastILi1EEEEEviT_T0_T2_T3_T4_T5_ --------------------------
	.section	.nv.info._ZN2at6native27unrolled_elementwise_kernelIZZZNS0_17round_kernel_cudaERNS_18TensorIteratorBaseEENKUlvE_clEvENKUlvE0_clEvEUlfE_St5arrayIPcLm2EELi4E23TrivialOffsetCalculatorILi1EjESB_NS0_6memory12LoadWithCastILi1EEENSC_13StoreWithCastILi1EEEEEviT_T0_T2_T3_T4_T5_,"",@"SHT_CUDA_INFO"
	.sectionflags	@""
	.align	4


	//----- nvinfo : EIATTR_CUDA_API_VERSION
	.align		4
        /*0000*/ 	.byte	0x04, 0x37
        /*0002*/ 	.short	(.L_2811 - .L_2810)
.L_2810:
        /*0004*/ 	.word	0x00000082


	//----- nvinfo : EIATTR_KPARAM_INFO
	.align		4
.L_2811:
        /*0008*/ 	.byte	0x04, 0x17
        /*000a*/ 	.short	(.L_2813 - .L_2812)
.L_2812:
        /*000c*/ 	.word	0x00000000
        /*0010*/ 	.short	0x0006
        /*0012*/ 	.short	0x0024
        /*0014*/ 	.byte	0x00, 0xf0, 0x21, 0x00


	//----- nvinfo : EIATTR_KPARAM_INFO
	.align		4
.L_2813:
        /*0018*/ 	.byte	0x04, 0x17
        /*001a*/ 	.short	(.L_2815 - .L_2814)
.L_2814:
        /*001c*/ 	.word	0x00000000
        /*0020*/ 	.short	0x0005
        /*0022*/ 	.short	0x001c
        /*0024*/ 	.byte	0x00, 0xf0, 0x21, 0x00


	//----- nvinfo : EIATTR_KPARAM_INFO
	.align		4
.L_2815:
        /*0028*/ 	.byte	0x04, 0x17
        /*002a*/ 	.short	(.L_2817 - .L_2816)
.L_2816:
        /*002c*/ 	.word	0x00000000
        /*0030*/ 	.short	0x0004
        /*0032*/ 	.short	0x0019
        /*0034*/ 	.byte	0x00, 0xf0, 0x05, 0x00


	//----- nvinfo : EIATTR_KPARAM_INFO
	.align		4
.L_2817:
        /*0038*/ 	.byte	0x04, 0x17
        /*003a*/ 	.short	(.L_2819 - .L_2818)
.L_2818:
        /*003c*/ 	.word	0x00000000
        /*0040*/ 	.short	0x0003
        /*0042*/ 	.short	0x0018
        /*0044*/ 	.byte	0x00, 0xf0, 0x05, 0x00


	//----- nvinfo : EIATTR_KPARAM_INFO
	.align		4
.L_2819:
        /*0048*/ 	.byte	0x04, 0x17
        /*004a*/ 	.short	(.L_2821 - .L_2820)
.L_2820:
        /*004c*/ 	.word	0x00000000
        /*0050*/ 	.short	0x0002
        /*0052*/ 	.short	0x0008
        /*0054*/ 	.byte	0x00, 0xf0, 0x41, 0x00


	//----- nvinfo : EIATTR_KPARAM_INFO
	.align		4
.L_2821:
        /*0058*/ 	.byte	0x04, 0x17
        /*005a*/ 	.short	(.L_2823 - .L_2822)
.L_2822:
        /*005c*/ 	.word	0x00000000
        /*0060*/ 	.short	0x0001
        /*0062*/ 	.short	0x0004
        /*0064*/ 	.byte	0x00, 0xf0, 0x05, 0x00


	//----- nvinfo : EIATTR_KPARAM_INFO
	.align		4
.L_2823:
        /*0068*/ 	.byte	0x04, 0x17
        /*006a*/ 	.short	(.L_2825 - .L_2824)
.L_2824:
        /*006c*/ 	.word	0x00000000
        /*0070*/ 	.short	0x0000
        /*0072*/ 	.short	0x0000
        /*0074*/ 	.byte	0x00, 0xf0, 0x11, 0x00


	//----- nvinfo : EIATTR_SPARSE_MMA_MASK
	.align		4
.L_2825:
        /*0078*/ 	.byte	0x03, 0x50
        /*007a*/ 	.short	0x0000


	//----- nvinfo : EIATTR_MAXREG_COUNT
	.align		4
        /*007c*/ 	.byte	0x03, 0x1b
        /*007e*/ 	.short	0x00ff


	//----- nvinfo : EIATTR_EXTERNS
	.align		4
        /*0080*/ 	.byte	0x04, 0x0f
        /*0082*/ 	.short	(.L_2827 - .L_2826)


	//   ....[0]....
	.align		4
.L_2826:
        /*0084*/ 	.word	index@(__assertfail)


	//----- nvinfo : EIATTR_MERCURY_ISA_VERSION
	.align		4
.L_2827:
        /*0088*/ 	.byte	0x03, 0x5f
        /*008a*/ 	.short	0x0101


	//----- nvinfo : EIATTR_VRC_CTA_INIT_COUNT
	.align		4
        /*008c*/ 	.byte	0x02, 0x4a
	.zero		1
	.zero		1


	//----- nvinfo : EIATTR_SYSCALL_OFFSETS
	.align		4
        /*0090*/ 	.byte	0x04, 0x46
        /*0092*/ 	.short	(.L_2829 - .L_2828)


	//   ....[0]....
.L_2828:
        /*0094*/ 	.word	0x00000e60


	//   ....[1]....
        /*0098*/ 	.word	0x00001de0


	//   ....[2]....
        /*009c*/ 	.word	0x00002ce0


	//   ....[3]....
        /*00a0*/ 	.word	0x00003bc0


	//   ....[4]....
        /*00a4*/ 	.word	0x000049b0


	//   ....[5]....
        /*00a8*/ 	.word	0x000056f0


	//   ....[6]....
        /*00ac*/ 	.word	0x00006560


	//   ....[7]....
        /*00b0*/ 	.word	0x000073d0


	//----- nvinfo : EIATTR_EXIT_INSTR_OFFSETS
	.align		4
.L_2829:
        /*00b4*/ 	.byte	0x04, 0x1c
        /*00b6*/ 	.short	(.L_2831 - .L_2830)


	//   ....[0]....
.L_2830:
        /*00b8*/ 	.word	0x00006800


	//   ....[1]....
        /*00bc*/ 	.word	0x00006950


	//   ....[2]....
        /*00c0*/ 	.word	0x00006990


	//   ....[3]....
        /*00c4*/ 	.word	0x00006a20


	//   ....[4]....
        /*00c8*/ 	.word	0x00006a50


	//   ....[5]....
        /*00cc*/ 	.word	0x00006a80


	//   ....[6]....
        /*00d0*/ 	.word	0x00006b00


	//   ....[7]....
        /*00d4*/ 	.word	0x00006b30


	//   ....[8]....
        /*00d8*/ 	.word	0x00006bc0


	//   ....[9]....
        /*00dc*/ 	.word	0x00006c00


	//   ....[10]....
        /*00e0*/ 	.word	0x00006c40


	//   ....[11]....
        /*00e4*/ 	.word	0x00006d10


	//   ....[12]....
        /*00e8*/ 	.word	0x00006e70


	//   ....[13]....
        /*00ec*/ 	.word	0x00006fd0


	//   ....[14]....
        /*00f0*/ 	.word	0x00007120


	//   ....[15]....
        /*00f4*/ 	.word	0x00007150


	//   ....[16]....
        /*00f8*/ 	.word	0x00007180


	//   ....[17]....
        /*00fc*/ 	.word	0x00007220


	//   ....[18]....
        /*0100*/ 	.word	0x00007270


	//   ....[19]....
        /*0104*/ 	.word	0x000073e0


	//   ....[20]....
        /*0108*/ 	.word	0x000074e0


	//   ....[21]....
        /*010c*/ 	.word	0x00007610


	//   ....[22]....
        /*0110*/ 	.word	0x00007640


	//----- nvinfo : EIATTR_MAX_THREADS
	.align		4
.L_2831:
        /*0114*/ 	.byte	0x04, 0x05
        /*0116*/ 	.short	(.L_2833 - .L_2832)
.L_2832:
        /*0118*/ 	.word	0x00000080
        /*011c*/ 	.word	0x00000001
        /*0120*/ 	.word	0x00000001


	//----- nvinfo : EIATTR_CRS_STACK_SIZE
	.align		4
.L_2833:
        /*0124*/ 	.byte	0x04, 0x1e
        /*0126*/ 	.short	(.L_2835 - .L_2834)
.L_2834:
        /*0128*/ 	.word	0x00000000


	//----- nvinfo : EIATTR_CBANK_PARAM_SIZE
	.align		4
.L_2835:
        /*012c*/ 	.byte	0x03, 0x19
        /*012e*/ 	.short	0x002c


	//----- nvinfo : EIATTR_PARAM_CBANK
	.align		4
        /*0130*/ 	.byte	0x04, 0x0a
        /*0132*/ 	.short	(.L_2837 - .L_2836)
	.align		4
.L_2836:
        /*0134*/ 	.word	index@(.nv.constant0._ZN2at6native27unrolled_elementwise_kernelIZZZNS0_17round_kernel_cudaERNS_18TensorIteratorBaseEENKUlvE_clEvENKUlvE0_clEvEUlfE_St5arrayIPcLm2EELi4E23TrivialOffsetCalculatorILi1EjESB_NS0_6memory12LoadWithCastILi1EEENSC_13StoreWithCastILi1EEEEEviT_T0_T2_T3_T4_T5_)
        /*0138*/ 	.short	0x0380
        /*013a*/ 	.short	0x002c


	//----- nvinfo : EIATTR_SW_WAR
	.align		4
.L_2837:
        /*013c*/ 	.byte	0x04, 0x36
        /*013e*/ 	.short	(.L_2839 - .L_2838)
.L_2838:
        /*0140*/ 	.word	0x00000008
.L_2839:


//--------------------- .nv.info._ZN2at6native18elementwise_kernelILi128ELi2EZNS0_22gpu_kernel_impl_nocastIZZZNS0_17round_kernel_cudaERNS_18TensorIteratorBaseEENKUlvE_clEvENKUlvE0_clEvEUlfE_EEvS4_RKT_EUliE_EEviT1_ --------------------------
	.section	.nv.info._ZN2at6native18elementwise_kernelILi128ELi2EZNS0_22gpu_kernel_impl_nocastIZZZNS0_17round_kernel_cudaERNS_18TensorIteratorBaseEENKUlvE_clEvENKUlvE0_clEvEUlfE_EEvS4_RKT_EUliE_EEviT1_,"",@"SHT_CUDA_INFO"
	.sectionflags	@""
	.align	4


	//----- nvinfo : EIATTR_CUDA_API_VERSION
	.align		4
        /*0000*/ 	.byte	0x04, 0x37
        /*0002*/ 	.short	(.L_2841 - .L_2840)
.L_2840:
        /*0004*/ 	.word	0x00000082


	//----- nvinfo : EIATTR_KPARAM_INFO
	.align		4
.L_2841:
        /*0008*/ 	.byte	0x04, 0x17
        /*000a*/ 	.short	(.L_2843 - .L_2842)
.L_2842:
        /*000c*/ 	.word	0x00000000
        /*0010*/ 	.short	0x0001
        /*0012*/ 	.short	0x0008
        /*0014*/ 	.byte	0x00, 0xf0, 0x61, 0x08


	//----- nvinfo : EIATTR_KPARAM_INFO
	.align		4
.L_2843:
        /*0018*/ 	.byte	0x04, 0x17
        /*001a*/ 	.short	(.L_2845 - .L_2844)
.L_2844:
        /*001c*/ 	.word	0x00000000
        /*0020*/ 	.short	0x0000
        /*0022*/ 	.short	0x0000
        /*0024*/ 	.byte	0x00, 0xf0, 0x11, 0x00


	//----- nvinfo : EIATTR_SPARSE_MMA_MASK
	.align		4
.L_2845:
        /*0028*/ 	.byte	0x03, 0x50
        /*002a*/ 	.short	0x0000


	//----- nvinfo : EIATTR_MAXREG_COUNT
	.align		4
        /*002c*/ 	.byte	0x03, 0x1b
        /*002e*/ 	.short	0x0080


	//----- nvinfo : EIATTR_MERCURY_ISA_VERSION
	.align		4
        /*0030*/ 	.byte	0x03, 0x5f
        /*0032*/ 	.short	0x0101


	//----- nvinfo : EIATTR_VRC_CTA_INIT_COUNT
	.align		4
        /*0034*/ 	.byte	0x02, 0x4a
	.zero		1
	.zero		1


	//----- nvinfo : EIATTR_EXIT_INSTR_OFFSETS
	.align		4
        /*0038*/ 	.byte	0x04, 0x1c
        /*003a*/ 	.short	(.L_2847 - .L_2846)


	//   ....[0]....
.L_2846:
        /*003c*/ 	.word	0x00000150


	//   ....[1]....
        /*0040*/ 	.word	0x000001b0


	//   ....[2]....
        /*0044*/ 	.word	0x00001580


	//   ....[3]....
        /*0048*/ 	.word	0x000028b0


	//----- nvinfo : EIATTR_MAX_THREADS
	.align		4
.L_2847:
        /*004c*/ 	.byte	0x04, 0x05
        /*004e*/ 	.short	(.L_2849 - .L_2848)
.L_2848:
        /*0050*/ 	.word	0x00000080
        /*0054*/ 	.word	0x00000001
        /*0058*/ 	.word	0x00000001


	//----- nvinfo : EIATTR_CRS_STACK_SIZE
	.align		4
.L_2849:
        /*005c*/ 	.byte	0x04, 0x1e
        /*005e*/ 	.short	(.L_2851 - .L_2850)
.L_2850:
        /*0060*/ 	.word	0x00000000


	//----- nvinfo : EIATTR_CBANK_PARAM_SIZE
	.align		4
.L_2851:
        /*0064*/ 	.byte	0x03, 0x19
        /*0066*/ 	.short	0x0220


	//----- nvinfo : EIATTR_PARAM_CBANK
	.align		4
        /*0068*/ 	.byte	0x04, 0x0a
        /*006a*/ 	.short	(.L_2853 - .L_2852)
	.align		4
.L_2852:
        /*006c*/ 	.word	index@(.nv.constant0._ZN2at6native18elementwise_kernelILi128ELi2EZNS0_22gpu_kernel_impl_nocastIZZZNS0_17round_kernel_cudaERNS_18TensorIteratorBaseEENKUlvE_clEvENKUlvE0_clEvEUlfE_EEvS4_RKT_EUliE_EEviT1_)
        /*0070*/ 	.short	0x0380
        /*0072*/ 	.short	0x0220


	//----- nvinfo : EIATTR_SW_WAR
	.align		4
.L_2853:
        /*0074*/ 	.byte	0x04, 0x36
        /*0076*/ 	.short	(.L_2855 - .L_2854)
.L_2854:
        /*0078*/ 	.word	0x00000008
.L_2855:


//--------------------- .nv.info._ZN2at6native27unrolled_elementwise_kernelIZZZNS0_17round_kernel_cudaERNS_18TensorIteratorBaseEENKUlvE_clEvENKUlvE0_clEvEUlfE_St5arrayIPcLm2EELi4E23TrivialOffsetCalculatorILi1EjESB_NS0_6memory15LoadWithoutCastENSC_16StoreWithoutCastEEEviT_T0_T2_T3_T4_T5_ --------------------------
	.section	.nv.info._ZN2at6native27unrolled_elementwise_kernelIZZZNS0_17round_kernel_cudaERNS_18TensorIteratorBaseEENKUlvE_clEvENKUlvE0_clEvEUlfE_St5arrayIPcLm2EELi4E23TrivialOffsetCalculatorILi1EjESB_NS0_6memory15LoadWithoutCastENSC_16StoreWithoutCastEEEviT_T0_T2_T3_T4_T5_,"",@"SHT_CUDA_INFO"
	.sectionflags	@""
	.align	4


	//----- nvinfo : EIATTR_CUDA_API_VERSION
	.align		4
        /*0000*/ 	.byte	0x04, 0x37
        /*0002*/ 	.short	(.L_2857 - .L_2856)
.L_2856:
        /*0004*/ 	.word	0x00000082


	//----- nvinfo : EIATTR_KPARAM_INFO
	.align		4
.L_2857:
        /*0008*/ 	.byte	0x04, 0x17
        /*000a*/ 	.short	(.L_2859 - .L_2858)
.L_2858:
        /*000c*/ 	.word	0x00000000
        /*0010*/ 	.short	0x0006
        /*0012*/ 	.short	0x001b
        /*0014*/ 	.byte	0x00, 0xf0, 0x05, 0x00


	//----- nvinfo : EIATTR_KPARAM_INFO
	.align		4
.L_2859:
        /*0018*/ 	.byte	0x04, 0x17
        /*001a*/ 	.short	(.L_2861 - .L_2860)
.L_2860:
        /*001c*/ 	.word	0x00000000
        /*0020*/ 	.short	0x0005
        /*0022*/ 	.short	0x001a
        /*0024*/ 	.byte	0x00, 0xf0, 0x05, 0x00


	//----- nvinfo : EIATTR_KPARAM_INFO
	.align		4
.L_2861:
        /*0028*/ 	.byte	0x04, 0x17
        /*002a*/ 	.short	(.L_2863 - .L_2862)
.L_2862:
        /*002c*/ 	.word	0x00000000
        /*0030*/ 	.short	0x0004
        /*0032*/ 	.short	0x0019
        /*0034*/ 	.byte	0x00, 0xf0, 0x05, 0x00


	//----- nvinfo : EIATTR_KPARAM_INFO
	.align		4
.L_2863:
        /*0038*/ 	.byte	0x04, 0x17
        /*003a*/ 	.short	(.L_2865 - .L_2864)
.L_2864:
        /*003c*/ 	.word	0x00000000
        /*0040*/ 	.short	0x0003
        /*0042*/ 	.short	0x0018
        /*0044*/ 	.byte	0x00, 0xf0, 0x05, 0x00


	//----- nvinfo : EIATTR_KPARAM_INFO
	.align		4
.L_2865:
        /*0048*/ 	.byte	0x04, 0x17
        /*004a*/ 	.short	(.L_2867 - .L_2866)
.L_2866:
        /*004c*/ 	.word	0x00000000
        /*0050*/ 	.short	0x0002
        /*0052*/ 	.short	0x0008
        /*0054*/ 	.byte	0x00, 0xf0, 0x41, 0x00


	//----- nvinfo : EIATTR_KPARAM_INFO
	.align		4
.L_2867:
        /*0058*/ 	.byte	0x04, 0x17
        /*005a*/ 	.short	(.L_2869 - .L_2868)
.L_2868:
        /*005c*/ 	.word	0x00000000
        /*0060*/ 	.short	0x0001
        /*0062*/ 	.short	0x0004
        /*0064*/ 	.byte	0x00, 0xf0, 0x05, 0x00


	//----- nvinfo : EIATTR_KPARAM_INFO
	.align		4
.L_2869:
        /*0068*/ 	.byte	0x04, 0x17
        /*006a*/ 	.short	(.L_2871 - .L_2870)
.L_2870:
        /*006c*/ 	.word	0x00000000
        /*0070*/ 	.short	0x0000
        /*0072*/ 	.short	0x0000
        /*0074*/ 	.byte	0x00, 0xf0, 0x11, 0x00


	//----- nvinfo : EIATTR_SPARSE_MMA_MASK
	.align		4
.L_2871:
        /*0078*/ 	.byte	0x03, 0x50
        /*007a*/ 	.short	0x0000


	//----- nvinfo : EIATTR_MAXREG_COUNT
	.align		4
        /*007c*/ 	.byte	0x03, 0x1b
        /*007e*/ 	.short	0x00ff


	//----- nvinfo : EIATTR_MERCURY_ISA_VERSION
	.align		4
        /*0080*/ 	.byte	0x03, 0x5f
        /*0082*/ 	.short	0x0101


	//----- nvinfo : EIATTR_VRC_CTA_INIT_COUNT
	.align		4
        /*0084*/ 	.byte	0x02, 0x4a
	.zero		1
	.zero		1


	//----- nvinfo : EIATTR_EXIT_INSTR_OFFSETS
	.align		4
        /*0088*/ 	.byte	0x04, 0x1c
        /*008a*/ 	.short	(.L_2873 - .L_2872)


	//   ....[0]....
.L_2872:
        /*008c*/ 	.word	0x000003e0


	//   ....[1]....
        /*0090*/ 	.word	0x00000440


	//----- nvinfo : EIATTR_MAX_THREADS
	.align		4
.L_2873:
        /*0094*/ 	.byte	0x04, 0x05
        /*0096*/ 	.short	(.L_2875 - .L_2874)
.L_2874:
        /*0098*/ 	.word	0x00000080
        /*009c*/ 	.word	0x00000001
        /*00a0*/ 	.word	0x00000001


	//----- nvinfo : EIATTR_CRS_STACK_SIZE
	.align		4
.L_2875:
        /*00a4*/ 	.byte	0x04, 0x1e
        /*00a6*/ 	.short	(.L_2877 - .L_2876)
.L_2876:
        /*00a8*/ 	.word	0x00000000


	//----- nvinfo : EIATTR_CBANK_PARAM_SIZE
	.align		4
.L_2877:
        /*00ac*/ 	.byte	0x03, 0x19
        /*00ae*/ 	.short	0x001c


	//----- nvinfo : EIATTR_PARAM_CBANK
	.align		4
        /*00b0*/ 	.byte	0x04, 0x0a
        /*00b2*/ 	.short	(.L_2879 - .L_2878)
	.align		4
.L_2878:
        /*00b4*/ 	.word	index@(.nv.constant0._ZN2at6native27unrolled_elementwise_kernelIZZZNS0_17round_kernel_cudaERNS_18TensorIteratorBaseEENKUlvE_clEvENKUlvE0_clEvEUlfE_St5arrayIPcLm2EELi4E23TrivialOffsetCalculatorILi1EjESB_NS0_6memory15LoadWithoutCastENSC_16StoreWithoutCastEEEviT_T0_T2_T3_T4_T5_)
        /*00b8*/ 	.short	0x0380
        /*00ba*/ 	.short	0x001c


	//----- nvinfo : EIATTR_SW_WAR
	.align		4
.L_2879:
        /*00bc*/ 	.byte	0x04, 0x36
        /*00be*/ 	.short	(.L_2881 - .L_2880)
.L_2880:
        /*00c0*/ 	.word	0x00000008
.L_2881:


//--------------------- .nv.info._ZN2at6native29vectorized_elementwise_kernelILi2EZZZNS0_17round_kernel_cudaERNS_18TensorIteratorBaseEENKUlvE_clEvENKUlvE0_clEvEUlfE_St5arrayIPcLm2EEEEviT0_T1_ --------------------------
	.section	.nv.info._ZN2at6native29vectorized_elementwise_kernelILi2EZZZNS0_17round_kernel_cudaERNS_18TensorIteratorBaseEENKUlvE_clEvENKUlvE0_clEvEUlfE_St5arrayIPcLm2EEEEviT0_T1_,"",@"SHT_CUDA_INFO"
	.sectionflags	@""
	.align	4


	//----- nvinfo : EIATTR_CUDA_API_VERSION
	.align		4
        /*0000*/ 	.byte	0x04, 0x37
        /*0002*/ 	.short	(.L_2883 - .L_2882)
.L_2882:
        /*0004*/ 	.word	0x00000082


	//----- nvinfo : EIATTR_KPARAM_INFO
	.align		4
.L_2883:
        /*0008*/ 	.byte	0x04, 0x17
        /*000a*/ 	.short	(.L_2885 - .L_2884)
.L_2884:
        /*000c*/ 	.word	0x00000000
        /*0010*/ 	.short	0x0002
        /*0012*/ 	.short	0x0008
        /*0014*/ 	.byte	0x00, 0xf0, 0x41, 0x00


	//----- nvinfo : EIATTR_KPARAM_INFO
	.align		4
.L_2885:
        /*0018*/ 	.byte	0x04, 0x17
        /*001a*/ 	.short	(.L_2887 - .L_2886)
.L_2886:
        /*001c*/ 	.word	0x00000000
        /*0020*/ 	.short	0x0001
        /*0022*/ 	.short	0x0004
        /*0024*/ 	.byte	0x00, 0xf0, 0x05, 0x00


	//----- nvinfo : EIATTR_KPARAM_INFO
	.align		4
.L_2887:
        /*0028*/ 	.byte	0x04, 0x17
        /*002a*/ 	.short	(.L_2889 - .L_2888)
.L_2888:
        /*002c*/ 	.word	0x00000000
        /*0030*/ 	.short	0x0000
        /*0032*/ 	.short	0x0000
        /*0034*/ 	.byte	0x00, 0xf0, 0x11, 0x00


	//----- nvinfo : EIATTR_SPARSE_MMA_MASK
	.align		4
.L_2889:
        /*0038*/ 	.byte	0x03, 0x50
        /*003a*/ 	.short	0x0000


	//----- nvinfo : EIATTR_MAXREG_COUNT
	.align		4
        /*003c*/ 	.byte	0x03, 0x1b
        /*003e*/ 	.short	0x00ff


	//----- nvinfo : EIATTR_MERCURY_ISA_VERSION
	.align		4
        /*0040*/ 	.byte	0x03, 0x5f
        /*0042*/ 	.short	0x0101


	//----- nvinfo : EIATTR_VRC_CTA_INIT_COUNT
	.align		4
        /*0044*/ 	.byte	0x02, 0x4a
	.zero		1
	.zero		1


	//----- nvinfo : EIATTR_EXIT_INSTR_OFFSETS
	.align		4
        /*0048*/ 	.byte	0x04, 0x1c
        /*004a*/ 	.short	(.L_2891 - .L_2890)


	//   ....[0]....
.L_2890:
        /*004c*/ 	.word	0x000007e0


	//   ....[1]....
        /*0050*/ 	.word	0x00000840


	//   ....[2]....
        /*0054*/ 	.word	0x000009c0


	//----- nvinfo : EIATTR_MAX_THREADS
	.align		4
.L_2891:
        /*0058*/ 	.byte	0x04, 0x05
        /*005a*/ 	.short	(.L_2893 - .L_2892)
.L_2892:
        /*005c*/ 	.word	0x00000080
        /*0060*/ 	.word	0x00000001
        /*0064*/ 	.word	0x00000001


	//----- nvinfo : EIATTR_CRS_STACK_SIZE
	.align		4
.L_2893:
        /*0068*/ 	.byte	0x04, 0x1e
        /*006a*/ 	.short	(.L_2895 - .L_2894)
.L_2894:
        /*006c*/ 	.word	0x00000000


	//----- nvinfo : EIATTR_CBANK_PARAM_SIZE
	.align		4
.L_2895:
        /*0070*/ 	.byte	0x03, 0x19
        /*0072*/ 	.short	0x0018


	//----- nvinfo : EIATTR_PARAM_CBANK
	.align		4
        /*0074*/ 	.byte	0x04, 0x0a
        /*0076*/ 	.short	(.L_2897 - .L_2896)
	.align		4
.L_2896:
        /*0078*/ 	.word	index@(.nv.constant0._ZN2at6native29vectorized_elementwise_kernelILi2EZZZNS0_17round_kernel_cudaERNS_18TensorIteratorBaseEENKUlvE_clEvENKUlvE0_clEvEUlfE_St5arrayIPcLm2EEEEviT0_T1_)
        /*007c*/ 	.short	0x0380
        /*007e*/ 	.short	0x0018


	//----- nvinfo : EIATTR_SW_WAR
	.align		4
.L_2897:
        /*0080*/ 	.byte	0x04, 0x36
        /*0082*/ 	.short	(.L_2899 - .L_2898)
.L_2898:
        /*0084*/ 	.word	0x00000008
.L_2899:


//--------------------- .nv.info._ZN2at6native29vectorized_elementwise_kernelILi4EZZZNS0_17round_kernel_cudaERNS_18TensorIteratorBaseEENKUlvE_clEvENKUlvE0_clEvEUlfE_St5arrayIPcLm2EEEEviT0_T1_ --------------------------
	.section	.nv.info._ZN2at6native29vectorized_elementwise_kernelILi4EZZZNS0_17round_kernel_cudaERNS_18TensorIteratorBaseEENKUlvE_clEvENKUlvE0_clEvEUlfE_St5arrayIPcLm2EEEEviT0_T1_,"",@"SHT_CUDA_INFO"
	.sectionflags	@""
	.align	4


	//----- nvinfo : EIATTR_CUDA_API_VERSION
	.align		4
        /*0000*/ 	.byte	0x04, 0x37
        /*0002*/ 	.short	(.L_2901 - .L_2900)
.L_2900:
        /*0004*/ 	.word	0x00000082


	//----- nvinfo : EIATTR_KPARAM_INFO
	.align		4
.L_2901:
        /*0008*/ 	.byte	0x04, 0x17
        /*000a*/ 	.short	(.L_2903 - .L_2902)
.L_2902:
        /*000c*/ 	.word	0x00000000
        /*0010*/ 	.short	0x0002
        /*0012*/ 	.short	0x0008
        /*0014*/ 	.byte	0x00, 0xf0, 0x41, 0x00


	//----- nvinfo : EIATTR_KPARAM_INFO
	.align		4
.L_2903:
        /*0018*/ 	.byte	0x04, 0x17
        /*001a*/ 	.short	(.L_2905 - .L_2904)
.L_2904:
        /*001c*/ 	.word	0x00000000
        /*0020*/ 	.short	0x0001
        /*0022*/ 	.short	0x0004
        /*0024*/ 	.byte	0x00, 0xf0, 0x05, 0x00


	//----- nvinfo : EIATTR_KPARAM_INFO
	.align		4
.L_2905:
        /*0028*/ 	.byte	0x04, 0x17
        /*002a*/ 	.short	(.L_2907 - .L_2906)
.L_2906:
        /*002c*/ 	.word	0x00000000
        /*0030*/ 	.short	0x0000
        /*0032*/ 	.short	0x0000
        /*0034*/ 	.byte	0x00, 0xf0, 0x11, 0x00


	//----- nvinfo : EIATTR_SPARSE_MMA_MASK
	.align		4
.L_2907:
        /*0038*/ 	.byte	0x03, 0x50
        /*003a*/ 	.short	0x0000


	//----- nvinfo : EIATTR_MAXREG_COUNT
	.align		4
        /*003c*/ 	.byte	0x03, 0x1b
        /*003e*/ 	.short	0x00ff


	//----- nvinfo : EIATTR_MERCURY_ISA_VERSION
	.align		4
        /*0040*/ 	.byte	0x03, 0x5f
        /*0042*/ 	.short	0x0101


	//----- nvinfo : EIATTR_VRC_CTA_INIT_COUNT
	.align		4
        /*0044*/ 	.byte	0x02, 0x4a
	.zero		1
	.zero		1


	//----- nvinfo : EIATTR_EXIT_INSTR_OFFSETS
	.align		4
        /*0048*/ 	.byte	0x04, 0x1c
        /*004a*/ 	.short	(.L_2909 - .L_2908)


	//   ....[0]....
.L_2908:
        /*004c*/ 	.word	0x000007e0


	//   ....[1]....
        /*0050*/ 	.word	0x00000840


	//   ....[2]....
        /*0054*/ 	.word	0x00000980


	//----- nvinfo : EIATTR_MAX_THREADS
	.align		4
.L_2909:
        /*0058*/ 	.byte	0x04, 0x05
        /*005a*/ 	.short	(.L_2911 - .L_2910)
.L_2910:
        /*005c*/ 	.word	0x00000080
        /*0060*/ 	.word	0x00000001
        /*0064*/ 	.word	0x00000001


	//----- nvinfo : EIATTR_CRS_STACK_SIZE
	.align		4
.L_2911:
        /*0068*/ 	.byte	0x04, 0x1e
        /*006a*/ 	.short	(.L_2913 - .L_2912)
.L_2912:
        /*006c*/ 	.word	0x00000000


	//----- nvinfo : EIATTR_CBANK_PARAM_SIZE
	.align		4
.L_2913:
        /*0070*/ 	.byte	0x03, 0x19
        /*0072*/ 	.short	0x0018


	//----- nvinfo : EIATTR_PARAM_CBANK
	.align		4
        /*0074*/ 	.byte	0x04, 0x0a
        /*0076*/ 	.short	(.L_2915 - .L_2914)
	.align		4
.L_2914:
        /*0078*/ 	.word	index@(.nv.constant0._ZN2at6native29vectorized_elementwise_kernelILi4EZZZNS0_17round_kernel_cudaERNS_18TensorIteratorBaseEENKUlvE_clEvENKUlvE0_clEvEUlfE_St5arrayIPcLm2EEEEviT0_T1_)
        /*007c*/ 	.short	0x0380
        /*007e*/ 	.short	0x0018


	//----- nvinfo : EIATTR_SW_WAR
	.align		4
.L_2915:
        /*0080*/ 	.byte	0x04, 0x36
        /*0082*/ 	.short	(.L_2917 - .L_2916)
.L_2916:
        /*0084*/ 	.word	0x00000008
.L_2917:


//--------------------- .nv.info._ZN2at6native29vectorized_elementwise_kernelILi8EZZZNS0_17round_kernel_cudaERNS_18TensorIteratorBaseEENKUlvE_clEvENKUlvE0_clEvEUlfE_St5arrayIPcLm2EEEEviT0_T1_ --------------------------
	.section	.nv.info._ZN2at6native29vectorized_elementwise_kernelILi8EZZZNS0_17round_kernel_cudaERNS_18TensorIteratorBaseEENKUlvE_clEvENKUlvE0_clEvEUlfE_St5arrayIPcLm2EEEEviT0_T1_,"",@"SHT_CUDA_INFO"
	.sectionflags	@""
	.align	4


	//----- nvinfo : EIATTR_CUDA_API_VERSION
	.align		4
        /*0000*/ 	.byte	0x04, 0x37
        /*0002*/ 	.short	(.L_2919 - .L_2918)
.L_2918:
        /*0004*/ 	.word	0x00000082


	//----- nvinfo : EIATTR_KPARAM_INFO
	.align		4
.L_2919:
        /*0008*/ 	.byte	0x04, 0x17
        /*000a*/ 	.short	(.L_2921 - .L_2920)
.L_2920:
        /*000c*/ 	.word	0x00000000
        /*0010*/ 	.short	0x0002
        /*0012*/ 	.short	0x0008
        /*0014*/ 	.byte	0x00, 0xf0, 0x41, 0x00


	//----- nvinfo : EIATTR_KPARAM_INFO
	.align		4
.L_2921:
        /*0018*/ 	.byte	0x04, 0x17
        /*001a*/ 	.short	(.L_2923 - .L_2922)
.L_2922:
        /*001c*/ 	.word	0x00000000
        /*0020*/ 	.short	0x0001
        /*0022*/ 	.short	0x0004
        /*0024*/ 	.byte	0x00, 0xf0, 0x05, 0x00


	//----- nvinfo : EIATTR_KPARAM_INFO
	.align		4
.L_2923:
        /*0028*/ 	.byte	0x04, 0x17
        /*002a*/ 	.short	(.L_2925 - .L_2924)
.L_2924:
        /*002c*/ 	.word	0x00000000
        /*0030*/ 	.short	0x0000
        /*0032*/ 	.short	0x0000
        /*0034*/ 	.byte	0x00, 0xf0, 0x11, 0x00


	//----- nvinfo : EIATTR_SPARSE_MMA_MASK
	.align		4
.L_2925:
        /*0038*/ 	.byte	0x03, 0x50
        /*003a*/ 	.short	0x0000


	//----- nvinfo : EIATTR_MAXREG_COUNT
	.align		4
        /*003c*/ 	.byte	0x03, 0x1b
        /*003e*/ 	.short	0x00ff


	//----- nvinfo : EIATTR_MERCURY_ISA_VERSION
	.align		4
        /*0040*/ 	.byte	0x03, 0x5f
        /*0042*/ 	.short	0x0101


	//----- nvinfo : EIATTR_VRC_CTA_INIT_COUNT
	.align		4
        /*0044*/ 	.byte	0x02, 0x4a
	.zero		1
	.zero		1


	//----- nvinfo : EIATTR_EXIT_INSTR_OFFSETS
	.align		4
        /*0048*/ 	.byte	0x04, 0x1c
        /*004a*/ 	.short	(.L_2927 - .L_2926)


	//   ....[0]....
.L_2926:
        /*004c*/ 	.word	0x00000010


	//----- nvinfo : EIATTR_MAX_THREADS
	.align		4
.L_2927:
        /*0050*/ 	.byte	0x04, 0x05
        /*0052*/ 	.short	(.L_2929 - .L_2928)
.L_2928:
        /*0054*/ 	.word	0x00000080
        /*0058*/ 	.word	0x00000001
        /*005c*/ 	.word	0x00000001


	//----- nvinfo : EIATTR_CBANK_PARAM_SIZE
	.align		4
.L_2929:
        /*0060*/ 	.byte	0x03, 0x19
        /*0062*/ 	.short	0x0018


	//----- nvinfo : EIATTR_PARAM_CBANK
	.align		4
        /*0064*/ 	.byte	0x04, 0x0a
        /*0066*/ 	.short	(.L_2931 - .L_2930)
	.align		4
.L_2930:
        /*0068*/ 	.word	index@(.nv.constant0._ZN2at6native29vectorized_elementwise_kernelILi8EZZZNS0_17round_kernel_cudaERNS_18TensorIteratorBaseEENKUlvE_clEvENKUlvE0_clEvEUlfE_St5arrayIPcLm2EEEEviT0_T1_)
        /*006c*/ 	.short	0x0380
        /*006e*/ 	.short	0x0018


	//----- nvinfo : EIATTR_SW_WAR
	.align		4
.L_2931:
        /*0070*/ 	.byte	0x04, 0x36
        /*0072*/ 	.short	(.L_2933 - .L_2932)
.L_2932:
        /*0074*/ 	.word	0x00000008
.L_2933:


//--------------------- .nv.info._ZN2at6native18elementwise_kernelILi128ELi4EZNS0_15gpu_kernel_implIZZZNS0_17round_kernel_cudaERNS_18TensorIteratorBaseEENKUlvE_clEvENKUlvE_clEvEUldE_EEvS4_RKT_EUliE_EEviT1_ --------------------------
	.section	.nv.info._ZN2at6native18elementwise_kernelILi128ELi4EZNS0_15gpu_kernel_implIZZZNS0_17round_kernel_cudaERNS_18TensorIteratorBaseEENKUlvE_clEvENKUlvE_clEvEUldE_EEvS4_RKT_EUliE_EEviT1_,"",@"SHT_CUDA_INFO"
	.sectionflags	@""
	.align	4


	//----- nvinfo : EIATTR_CUDA_API_VERSION
	.align		4
        /*0000*/ 	.byte	0x04, 0x37
        /*0002*/ 	.short	(.L_2935 - .L_2934)
.L_2934:
        /*0004*/ 	.word	0x00000082


	//----- nvinfo : EIATTR_KPARAM_INFO
	.align		4
.L_2935:
        /*0008*/ 	.byte	0x04, 0x17
        /*000a*/ 	.short	(.L_2937 - .L_2936)
.L_2936:
        /*000c*/ 	.word	0x00000000
        /*0010*/ 	.short	0x0001
        /*0012*/ 	.short	0x0008
        /*0014*/ 	.byte	0x00, 0xf0, 0x61, 0x08


	//----- nvinfo : EIATTR_KPARAM_INFO
	.align		4
.L_2937:
        /*0018*/ 	.byte	0x04, 0x17
        /*001a*/ 	.short	(.L_2939 - .L_2938)
.L_2938:
        /*001c*/ 	.word	0x00000000
        /*0020*/ 	.short	0x0000
        /*0022*/ 	.short	0x0000
        /*0024*/ 	.byte	0x00, 0xf0, 0x11, 0x00


	//----- nvinfo : EIATTR_SPARSE_MMA_MASK
	.align		4
.L_2939:
        /*0028*/ 	.byte	0x03, 0x50
        /*002a*/ 	.short	0x0000


	//----- nvinfo : EIATTR_MAXREG_COUNT
	.align		4
        /*002c*/ 	.byte	0x03, 0x1b
        /*002e*/ 	.short	0x0080


	//----- nvinfo : EIATTR_EXTERNS
	.align		4
        /*0030*/ 	.byte	0x04, 0x0f
        /*0032*/ 	.short	(.L_2941 - .L_2940)


	//   ....[0]....
	.align		4
.L_2940:
        /*0034*/ 	.word	index@(__assertfail)


	//----- nvinfo : EIATTR_MERCURY_ISA_VERSION
	.align		4
.L_2941:
        /*0038*/ 	.byte	0x03, 0x5f
        /*003a*/ 	.short	0x0101


	//----- nvinfo : EIATTR_VRC_CTA_INIT_COUNT
	.align		4
        /*003c*/ 	.byte	0x02, 0x4a
	.zero		1
	.zero		1


	//----- nvinfo : EIATTR_SYSCALL_OFFSETS
	.align		4
        /*0040*/ 	.byte	0x04, 0x46
        /*0042*/ 	.short	(.L_2943 - .L_2942)


	//   ....[0]....
.L_2942:
        /*0044*/ 	.word	0x00002180


	//   ....[1]....
        /*0048*/ 	.word	0x00003450


	//   ....[2]....
        /*004c*/ 	.word	0x000057e0


	//   ....[3]....
        /*0050*/ 	.word	0x000067b0


	//   ....[4]....
        /*0054*/ 	.word	0x00008d70


	//   ....[5]....
        /*0058*/ 	.word	0x00009d40


	//   ....[6]....
        /*005c*/ 	.word	0x0000c310


	//   ....[7]....
        /*0060*/ 	.word	0x0000d2b0


	//----- nvinfo : EIATTR_EXIT_INSTR_OFFSETS
	.align		4
.L_2943:
        /*0064*/ 	.byte	0x04, 0x1c
        /*0066*/ 	.short	(.L_2945 - .L_2944)


	//   ....[0]....
.L_2944:
        /*0068*/ 	.word	0x0000a1a0


	//   ....[1]....
        /*006c*/ 	.word	0x0000c480


	//   ....[2]....
        /*0070*/ 	.word	0x0000c4c0


	//   ....[3]....
        /*0074*/ 	.word	0x0000c550


	//   ....[4]....
        /*0078*/ 	.word	0x0000c580


	//   ....[5]....
        /*007c*/ 	.word	0x0000c5b0


	//   ....[6]....
        /*0080*/ 	.word	0x0000c6c0


	//   ....[7]....
        /*0084*/ 	.word	0x0000c780


	//   ....[8]....
        /*0088*/ 	.word	0x0000c8a0


	//   ....[9]....
        /*008c*/ 	.word	0x0000c970


	//   ....[10]....
        /*0090*/ 	.word	0x0000c990


	//   ....[11]....
        /*0094*/ 	.word	0x0000ca60


	//   ....[12]....
        /*0098*/ 	.word	0x0000cc50


	//   ....[13]....
        /*009c*/ 	.word	0x0000ce40


	//   ....[14]....
        /*00a0*/ 	.word	0x0000d020


	//   ....[15]....
        /*00a4*/ 	.word	0x0000d050


	//   ....[16]....
        /*00a8*/ 	.word	0x0000d080


	//   ....[17]....
        /*00ac*/ 	.word	0x0000d120


	//   ....[18]....
        /*00b0*/ 	.word	0x0000d150


	//   ....[19]....
        /*00b4*/ 	.word	0x0000d2c0


	//   ....[20]....
        /*00b8*/ 	.word	0x0000d450


	//   ....[21]....
        /*00bc*/ 	.word	0x0000d610


	//   ....[22]....
        /*00c0*/ 	.word	0x0000d6d0


	//----- nvinfo : EIATTR_MAX_THREADS
	.align		4
.L_2945:
        /*00c4*/ 	.byte	0x04, 0x05
        /*00c6*/ 	.short	(.L_2947 - .L_2946)
.L_2946:
        /*00c8*/ 	.word	0x00000080
        /*00cc*/ 	.word	0x00000001
        /*00d0*/ 	.word	0x00000001


	//----- nvinfo : EIATTR_CRS_STACK_SIZE
	.align		4
.L_2947:
        /*00d4*/ 	.byte	0x04, 0x1e
        /*00d6*/ 	.short	(.L_2949 - .L_2948)
.L_2948:
        /*00d8*/ 	.word	0x00000000


	//----- nvinfo : EIATTR_CBANK_PARAM_SIZE
	.align		4
.L_2949:
        /*00dc*/ 	.byte	0x03, 0x19
        /*00de*/ 	.short	0x0220


	//----- nvinfo : EIATTR_PARAM_CBANK
	.align		4
        /*00e0*/ 	.byte	0x04, 0x0a
        /*00e2*/ 	.short	(.L_2951 - .L_2950)
	.align		4
.L_2950:
        /*00e4*/ 	.word	index@(.nv.constant0._ZN2at6native18elementwise_kernelILi128ELi4EZNS0_15gpu_kernel_implIZZZNS0_17round_kernel_cudaERNS_18TensorIteratorBaseEENKUlvE_clEvENKUlvE_clEvEUldE_EEvS4_RKT_EUliE_EEviT1_)
        /*00e8*/ 	.short	0x0380
        /*00ea*/ 	.short	0x0220


	//----- nvinfo : EIATTR_SW_WAR
	.align		4
.L_2951:
        /*00ec*/ 	.byte	0x04, 0x36
        /*00ee*/ 	.short	(.L_2953 - .L_2952)
.L_2952:
        /*00f0*/ 	.word	0x00000008
.L_2953:


//--------------------- .nv.info._ZN2at6native27unrolled_elementwise_kernelIZZZNS0_17round_kernel_cudaERNS_18TensorIteratorBaseEENKUlvE_clEvENKUlvE_clEvEUldE_St5arrayIPcLm2EELi4E23TrivialOffsetCalculatorILi1EjESB_NS0_6memory12LoadWithCastILi1EEENSC_13StoreWithCastILi1EEEEEviT_T0_T2_T3_T4_T5_ --------------------------
	.section	.nv.info._ZN2at6native27unrolled_elementwise_kernelIZZZNS0_17round_kernel_cudaERNS_18TensorIteratorBaseEENKUlvE_clEvENKUlvE_clEvEUldE_St5arrayIPcLm2EELi4E23TrivialOffsetCalculatorILi1EjESB_NS0_6memory12LoadWithCastILi1EEENSC_13StoreWithCastILi1EEEEEviT_T0_T2_T3_T4_T5_,"",@"SHT_CUDA_INFO"
	.sectionflags	@""
	.align	4


	//----- nvinfo : EIATTR_CUDA_API_VERSION
	.align		4
        /*0000*/ 	.byte	0x04, 0x37
        /*0002*/ 	.short	(.L_2955 - .L_2954)
.L_2954:
        /*0004*/ 	.word	0x00000082


	//----- nvinfo : EIATTR_KPARAM_INFO
	.align		4
.L_2955:
        /*0008*/ 	.byte	0x04, 0x17
        /*000a*/ 	.short	(.L_2957 - .L_2956)
.L_2956:
        /*000c*/ 	.word	0x00000000
        /*0010*/ 	.short	0x0006
        /*0012*/ 	.short	0x0024
        /*0014*/ 	.byte	0x00, 0xf0, 0x21, 0x00


	//----- nvinfo : EIATTR_KPARAM_INFO
	.align		4
.L_2957:
        /*0018*/ 	.byte	0x04, 0x17
        /*001a*/ 	.short	(.L_2959 - .L_2958)
.L_2958:
        /*001c*/ 	.word	0x00000000
        /*0020*/ 	.short	0x0005
        /*0022*/ 	.short	0x001c
        /*0024*/ 	.byte	0x00, 0xf0, 0x21, 0x00


	//----- nvinfo : EIATTR_KPARAM_INFO
	.align		4
.L_2959:
        /*0028*/ 	.byte	0x04, 0x17
        /*002a*/ 	.short	(.L_2961 - .L_2960)
.L_2960:
        /*002c*/ 	.word	0x00000000
        /*0030*/ 	.short	0x0004
        /*0032*/ 	.short	0x0019
        /*0034*/ 	.byte	0x00, 0xf0, 0x05, 0x00


	//----- nvinfo : EIATTR_KPARAM_INFO
	.align		4
.L_2961:
        /*0038*/ 	.byte	0x04, 0x17
        /*003a*/ 	.short	(.L_2963 - .L_2962)
.L_2962:
        /*003c*/ 	.word	0x00000000
        /*0040*/ 	.short	0x0003
        /*0042*/ 	.short	0x0018
        /*0044*/ 	.byte	0x00, 0xf0, 0x05, 0x00


	//----- nvinfo : EIATTR_KPARAM_INFO
	.align		4
.L_2963:
        /*0048*/ 	.byte	0x04, 0x17
        /*004a*/ 	.short	(.L_2965 - .L_2964)
.L_2964:
        /*004c*/ 	.word	0x00000000
        /*0050*/ 	.short	0x0002
        /*0052*/ 	.short	0x0008
        /*0054*/ 	.byte	0x00, 0xf0, 0x41, 0x00


	//----- nvinfo : EIATTR_KPARAM_INFO
	.align		4
.L_2965:
        /*0058*/ 	.byte	0x04, 0x17
        /*005a*/ 	.short	(.L_2967 - .L_2966)
.L_2966:
        /*005c*/ 	.word	0x00000000
        /*0060*/ 	.short	0x0001
        /*0062*/ 	.short	0x0004
        /*0064*/ 	.byte	0x00, 0xf0, 0x05, 0x00


	//----- nvinfo : EIATTR_KPARAM_INFO
	.align		4
.L_2967:
        /*0068*/ 	.byte	0x04, 0x17
        /*006a*/ 	.short	(.L_2969 - .L_2968)
.L_2968:
        /*006c*/ 	.word	0x00000000
        /*0070*/ 	.short	0x0000
        /*0072*/ 	.short	0x0000
        /*0074*/ 	.byte	0x00, 0xf0, 0x11, 0x00


	//----- nvinfo : EIATTR_SPARSE_MMA_MASK
	.align		4
.L_2969:
        /*0078*/ 	.byte	0x03, 0x50
        /*007a*/ 	.short	0x0000


	//----- nvinfo : EIATTR_MAXREG_COUNT
	.align		4
        /*007c*/ 	.byte	0x03, 0x1b
        /*007e*/ 	.short	0x00ff


	//----- nvinfo : EIATTR_EXTERNS
	.align		4
        /*0080*/ 	.byte	0x04, 0x0f
        /*0082*/ 	.short	(.L_2971 - .L_2970)


	//   ....[0]....
	.align		4
.L_2970:
        /*0084*/ 	.word	index@(__assertfail)


	//----- nvinfo : EIATTR_MERCURY_ISA_VERSION
	.align		4
.L_2971:
        /*0088*/ 	.byte	0x03, 0x5f
        /*008a*/ 	.short	0x0101


	//----- nvinfo : EIATTR_VRC_CTA_INIT_COUNT
	.align		4
        /*008c*/ 	.byte	0x02, 0x4a
	.zero		1
	.zero		1


	//----- nvinfo : EIATTR_SYSCALL_OFFSETS
	.align		4
        /*0090*/ 	.byte	0x04, 0x46
        /*0092*/ 	.short	(.L_2973 - .L_2972)


	//   ....[0]....
.L_2972:
        /*0094*/ 	.word	0x00000e90


	//   ....[1]....
        /*0098*/ 	.word	0x00001ed0


	//   ....[2]....
        /*009c*/ 	.word	0x00002e50


	//   ....[3]....
        /*00a0*/ 	.word	0x00003da0


	//   ....[4]....
        /*00a4*/ 	.word	0x00005070


	//   ....[5]....
        /*00a8*/ 	.word	0x00006200


	//   ....[6]....
        /*00ac*/ 	.word	0x000075e0


	//   ....[7]....
        /*00b0*/ 	.word	0x000089b0


	//----- nvinfo : EIATTR_EXIT_INSTR_OFFSETS
	.align		4
.L_2973:
        /*00b4*/ 	.byte	0x04, 0x1c
        /*00b6*/ 	.short	(.L_2975 - .L_2974)


	//   ....[0]....
.L_2974:
        /*00b8*/ 	.word	0x00007a30


	//   ....[1]....
        /*00bc*/ 	.word	0x00007b80


	//   ....[2]....
        /*00c0*/ 	.word	0x00007bc0


	//   ....[3]....
        /*00c4*/ 	.word	0x00007c50


	//   ....[4]....
        /*00c8*/ 	.word	0x00007c80


	//   ....[5]....
        /*00cc*/ 	.word	0x00007cb0


	//   ....[6]....
        /*00d0*/ 	.word	0x00007dc0


	//   ....[7]....
        /*00d4*/ 	.word	0x00007e80


	//   ....[8]....
        /*00d8*/ 	.word	0x00007fa0


	//   ....[9]....
        /*00dc*/ 	.word	0x00008070


	//   ....[10]....
        /*00e0*/ 	.word	0x00008090


	//   ....[11]....
        /*00e4*/ 	.word	0x00008160


	//   ....[12]....
        /*00e8*/ 	.word	0x00008350


	//   ....[13]....
        /*00ec*/ 	.word	0x00008540


	//   ....[14]....
        /*00f0*/ 	.word	0x00008720


	//   ....[15]....
        /*00f4*/ 	.word	0x00008750


	//   ....[16]....
        /*00f8*/ 	.word	0x00008780


	//   ....[17]....
        /*00fc*/ 	.word	0x00008820


	//   ....[18]....
        /*0100*/ 	.word	0x00008850


	//   ....[19]....
        /*0104*/ 	.word	0x000089c0


	//   ....[20]....
        /*0108*/ 	.word	0x00008b50


	//   ....[21]....
        /*010c*/ 	.word	0x00008d10


	//   ....[22]....
        /*0110*/ 	.word	0x00008dd0


	//----- nvinfo : EIATTR_MAX_THREADS
	.align		4
.L_2975:
        /*0114*/ 	.byte	0x04, 0x05
        /*0116*/ 	.short	(.L_2977 - .L_2976)
.L_2976:
        /*0118*/ 	.word	0x00000080
        /*011c*/ 	.word	0x00000001
        /*0120*/ 	.word	0x00000001


	//----- nvinfo : EIATTR_CRS_STACK_SIZE
	.align		4
.L_2977:
        /*0124*/ 	.byte	0x04, 0x1e
        /*0126*/ 	.short	(.L_2979 - .L_2978)
.L_2978:
        /*0128*/ 	.word	0x00000000


	//----- nvinfo : EIATTR_CBANK_PARAM_SIZE
	.align		4
.L_2979:
        /*012c*/ 	.byte	0x03, 0x19
        /*012e*/ 	.short	0x002c


	//----- nvinfo : EIATTR_PARAM_CBANK
	.align		4
        /*0130*/ 	.byte	0x04, 0x0a
        /*0132*/ 	.short	(.L_2981 - .L_2980)
	.align		4
.L_2980:
        /*0134*/ 	.word	index@(.nv.constant0._ZN2at6native27unrolled_elementwise_kernelIZZZNS0_17round_kernel_cudaERNS_18TensorIteratorBaseEENKUlvE_clEvENKUlvE_clEvEUldE_St5arrayIPcLm2EELi4E23TrivialOffsetCalculatorILi1EjESB_NS0_6memory12LoadWithCastILi1EEENSC_13StoreWithCastILi1EEEEEviT_T0_T2_T3_T4_T5_)
        /*0138*/ 	.short	0x0380
        /*013a*/ 	.short	0x002c


	//----- nvinfo : EIATTR_SW_WAR
	.align		4
.L_2981:
        /*013c*/ 	.byte	0x04, 0x36
        /*013e*/ 	.short	(.L_2983 - .L_2982)
.L_2982:
        /*0140*/ 	.word	0x00000008
.L_2983:


//--------------------- .nv.info._ZN2at6native18elementwise_kernelILi128ELi2EZNS0_22gpu_kernel_impl_nocastIZZZNS0_17round_kernel_cudaERNS_18TensorIteratorBaseEENKUlvE_clEvENKUlvE_clEvEUldE_EEvS4_RKT_EUliE_EEviT1_ --------------------------
	.section	.nv.info._ZN2at6native18elementwise_kernelILi128ELi2EZNS0_22gpu_kernel_impl_nocastIZZZNS0_17round_kernel_cudaERNS_18TensorIteratorBaseEENKUlvE_clEvENKUlvE_clEvEUldE_EEvS4_RKT_EUliE_EEviT1_,"",@"SHT_CUDA_INFO"
	.sectionflags	@""
	.align	4


	//----- nvinfo : EIATTR_CUDA_API_VERSION
	.align		4
        /*0000*/ 	.byte	0x04, 0x37
        /*0002*/ 	.short	(.L_2985 - .L_2984)
.L_2984:
        /*0004*/ 	.word	0x00000082


	//----- nvinfo : EIATTR_KPARAM_INFO
	.align		4
.L_2985:
        /*0008*/ 	.byte	0x04, 0x17
        /*000a*/ 	.short	(.L_2987 - .L_2986)
.L_2986:
        /*000c*/ 	.word	0x00000000
        /*0010*/ 	.short	0x0001
        /*0012*/ 	.short	0x0008
        /*0014*/ 	.byte	0x00, 0xf0, 0x61, 0x08


	//----- nvinfo : EIATTR_KPARAM_INFO
	.align		4
.L_2987:
        /*0018*/ 	.byte	0x04, 0x17
        /*001a*/ 	.short	(.L_2989 - .L_2988)
.L_2988:
        /*001c*/ 	.word	0x00000000
        /*0020*/ 	.short	0x0000
        /*0022*/ 	.short	0x0000
        /*0024*/ 	.byte	0x00, 0xf0, 0x11, 0x00


	//----- nvinfo : EIATTR_SPARSE_MMA_MASK
	.align		4
.L_2989:
        /*0028*/ 	.byte	0x03, 0x50
        /*002a*/ 	.short	0x0000


	//----- nvinfo : EIATTR_MAXREG_COUNT
	.align		4
        /*002c*/ 	.byte	0x03, 0x1b
        /*002e*/ 	.short	0x0080


	//----- nvinfo : EIATTR_MERCURY_ISA_VERSION
	.align		4
        /*0030*/ 	.byte	0x03, 0x5f
        /*0032*/ 	.short	0x0101


	//----- nvinfo : EIATTR_VRC_CTA_INIT_COUNT
	.align		4
        /*0034*/ 	.byte	0x02, 0x4a
	.zero		1
	.zero		1


	//----- nvinfo : EIATTR_EXIT_INSTR_OFFSETS
	.align		4
        /*0038*/ 	.byte	0x04, 0x1c
        /*003a*/ 	.short	(.L_2991 - .L_2990)


	//   ....[0]....
.L_2990:
        /*003c*/ 	.word	0x00000150


	//   ....[1]....
        /*0040*/ 	.word	0x000001b0


	//   ....[2]....
        /*0044*/ 	.word	0x00001580


	//   ....[3]....
        /*0048*/ 	.word	0x000028b0


	//----- nvinfo : EIATTR_MAX_THREADS
	.align		4
.L_2991:
        /*004c*/ 	.byte	0x04, 0x05
        /*004e*/ 	.short	(.L_2993 - .L_2992)
.L_2992:
        /*0050*/ 	.word	0x00000080
        /*0054*/ 	.word	0x00000001
        /*0058*/ 	.word	0x00000001


	//----- nvinfo : EIATTR_CRS_STACK_SIZE
	.align		4
.L_2993:
        /*005c*/ 	.byte	0x04, 0x1e
        /*005e*/ 	.short	(.L_2995 - .L_2994)
.L_2994:
        /*0060*/ 	.word	0x00000000


	//----- nvinfo : EIATTR_CBANK_PARAM_SIZE
	.align		4
.L_2995:
        /*0064*/ 	.byte	0x03, 0x19
        /*0066*/ 	.short	0x0220


	//----- nvinfo : EIATTR_PARAM_CBANK
	.align		4
        /*0068*/ 	.byte	0x04, 0x0a
        /*006a*/ 	.short	(.L_2997 - .L_2996)
	.align		4
.L_2996:
        /*006c*/ 	.word	index@(.nv.constant0._ZN2at6native18elementwise_kernelILi128ELi2EZNS0_22gpu_kernel_impl_nocastIZZZNS0_17round_kernel_cudaERNS_18TensorIteratorBaseEENKUlvE_clEvENKUlvE_clEvEUldE_EEvS4_RKT_EUliE_EEviT1_)
        /*0070*/ 	.short	0x0380
        /*0072*/ 	.short	0x0220


	//----- nvinfo : EIATTR_SW_WAR
	.align		4
.L_2997:
        /*0074*/ 	.byte	0x04, 0x36
        /*0076*/ 	.short	(.L_2999 - .L_2998)
.L_2998:
        /*0078*/ 	.word	0x00000008
.L_2999:


//--------------------- .nv.info._ZN2at6native27unrolled_elementwise_kernelIZZZNS0_17round_kernel_cudaERNS_18TensorIteratorBaseEENKUlvE_clEvENKUlvE_clEvEUldE_St5arrayIPcLm2EELi4E23TrivialOffsetCalculatorILi1EjESB_NS0_6memory15LoadWithoutCastENSC_16StoreWithoutCastEEEviT_T0_T2_T3_T4_T5_ --------------------------
	.section	.nv.info._ZN2at6native27unrolled_elementwise_kernelIZZZNS0_17round_kernel_cudaERNS_18TensorIteratorBaseEENKUlvE_clEvENKUlvE_clEvEUldE_St5arrayIPcLm2EELi4E23TrivialOffsetCalculatorILi1EjESB_NS0_6memory15LoadWithoutCastENSC_16StoreWithoutCastEEEviT_T0_T2_T3_T4_T5_,"",@"SHT_CUDA_INFO"
	.sectionflags	@""
	.align	4


	//----- nvinfo : EIATTR_CUDA_API_VERSION
	.align		4
        /*0000*/ 	.byte	0x04, 0x37
        /*0002*/ 	.short	(.L_3001 - .L_3000)
.L_3000:
        /*0004*/ 	.word	0x00000082


	//----- nvinfo : EIATTR_KPARAM_INFO
	.align		4
.L_3001:
        /*0008*/ 	.byte	0x04, 0x17
        /*000a*/ 	.short	(.L_3003 - .L_3002)
.L_3002:
        /*000c*/ 	.word	0x00000000
        /*0010*/ 	.short	0x0006
        /*0012*/ 	.short	0x001b
        /*0014*/ 	.byte	0x00, 0xf0, 0x05, 0x00


	//----- nvinfo : EIATTR_KPARAM_INFO
	.align		4
.L_3003:
        /*0018*/ 	.byte	0x04, 0x17
        /*001a*/ 	.short	(.L_3005 - .L_3004)
.L_3004:
        /*001c*/ 	.word	0x00000000
        /*0020*/ 	.short	0x0005
        /*0022*/ 	.short	0x001a
        /*0024*/ 	.byte	0x00, 0xf0, 0x05, 0x00


	//----- nvinfo : EIATTR_KPARAM_INFO
	.align		4
.L_3005:
        /*0028*/ 	.byte	0x04, 0x17
        /*002a*/ 	.short	(.L_3007 - .L_3006)
.L_3006:
        /*002c*/ 	.word	0x00000000
        /*0030*/ 	.short	0x0004
        /*0032*/ 	.short	0x0019
        /*0034*/ 	.byte	0x00, 0xf0, 0x05, 0x00


	//----- nvinfo : EIATTR_KPARAM_INFO
	.align		4
.L_3007:
        /*0038*/ 	.byte	0x04, 0x17
        /*003a*/ 	.short	(.L_3009 - .L_3008)
.L_3008:
        /*003c*/ 	.word	0x00000000
        /*0040*/ 	.short	0x0003
        /*0042*/ 	.short	0x0018
        /*0044*/ 	.byte	0x00, 0xf0, 0x05, 0x00


	//----- nvinfo : EIATTR_KPARAM_INFO
	.align		4
.L_3009:
        /*0048*/ 	.byte	0x04, 0x17
        /*004a*/ 	.short	(.L_3011 - .L_3010)
.L_3010:
        /*004c*/ 	.word	0x00000000
        /*0050*/ 	.short	0x0002
        /*0052*/ 	.short	0x0008
        /*0054*/ 	.byte	0x00, 0xf0, 0x41, 0x00


	//----- nvinfo : EIATTR_KPARAM_INFO
	.align		4
.L_3011:
        /*0058*/ 	.byte	0x04, 0x17
        /*005a*/ 	.short	(.L_3013 - .L_3012)
.L_3012:
        /*005c*/ 	.word	0x00000000
        /*0060*/ 	.short	0x0001
        /*0062*/ 	.short	0x0004
        /*0064*/ 	.byte	0x00, 0xf0, 0x05, 0x00


	//----- nvinfo : EIATTR_KPARAM_INFO
	.align		4
.L_3013:
        /*0068*/ 	.byte	0x04, 0x17
        /*006a*/ 	.short	(.L_3015 - .L_3014)
.L_3014:
        /*006c*/ 	.word	0x00000000
        /*0070*/ 	.short	0x0000
        /*0072*/ 	.short	0x0000
        /*0074*/ 	.byte	0x00, 0xf0, 0x11, 0x00


	//----- nvinfo : EIATTR_SPARSE_MMA_MASK
	.align		4
.L_3015:
        /*0078*/ 	.byte	0x03, 0x50
        /*007a*/ 	.short	0x0000


	//----- nvinfo : EIATTR_MAXREG_COUNT
	.align		4
        /*007c*/ 	.byte	0x03, 0x1b
        /*007e*/ 	.short	0x00ff


	//----- nvinfo : EIATTR_MERCURY_ISA_VERSION
	.align		4
        /*0080*/ 	.byte	0x03, 0x5f
        /*0082*/ 	.short	0x0101


	//----- nvinfo : EIATTR_VRC_CTA_INIT_COUNT
	.align		4
        /*0084*/ 	.byte	0x02, 0x4a
	.zero		1
	.zero		1


	//----- nvinfo : EIATTR_EXIT_INSTR_OFFSETS
	.align		4
        /*0088*/ 	.byte	0x04, 0x1c
        /*008a*/ 	.short	(.L_3017 - .L_3016)


	//   ....[0]....
.L_3016:
        /*008c*/ 	.word	0x00000400


	//   ....[1]....
        /*0090*/ 	.word	0x00000460


	//----- nvinfo : EIATTR_MAX_THREADS
	.align		4
.L_3017:
        /*0094*/ 	.byte	0x04, 0x05
        /*0096*/ 	.short	(.L_3019 - .L_3018)
.L_3018:
        /*0098*/ 	.word	0x00000080
        /*009c*/ 	.word	0x00000001
        /*00a0*/ 	.word	0x00000001


	//----- nvinfo : EIATTR_CRS_STACK_SIZE
	.align		4
.L_3019:
        /*00a4*/ 	.byte	0x04, 0x1e
        /*00a6*/ 	.short	(.L_3021 - .L_3020)
.L_3020:
        /*00a8*/ 	.word	0x00000000


	//----- nvinfo : EIATTR_CBANK_PARAM_SIZE
	.align		4
.L_3021:
        /*00ac*/ 	.byte	0x03, 0x19
        /*00ae*/ 	.short	0x001c


	//----- nvinfo : EIATTR_PARAM_CBANK
	.align		4
        /*00b0*/ 	.byte	0x04, 0x0a
        /*00b2*/ 	.short	(.L_3023 - .L_3022)
	.align		4
.L_3022:
        /*00b4*/ 	.word	index@(.nv.constant0._ZN2at6native27unrolled_elementwise_kernelIZZZNS0_17round_kernel_cudaERNS_18TensorIteratorBaseEENKUlvE_clEvENKUlvE_clEvEUldE_St5arrayIPcLm2EELi4E23TrivialOffsetCalculatorILi1EjESB_NS0_6memory15LoadWithoutCastENSC_16StoreWithoutCastEEEviT_T0_T2_T3_T4_T5_)
        /*00b8*/ 	.short	0x0380
        /*00ba*/ 	.short	0x001c


	//----- nvinfo : EIATTR_SW_WAR
	.align		4
.L_3023:
        /*00bc*/ 	.byte	0x04, 0x36
        /*00be*/ 	.short	(.L_3025 - .L_3024)
.L_3024:
        /*00c0*/ 	.word	0x00000008
.L_3025:


//--------------------- .nv.info._ZN2at6native29vectorized_elementwise_kernelILi2EZZZNS0_17round_kernel_cudaERNS_18TensorIteratorBaseEENKUlvE_clEvENKUlvE_clEvEUldE_St5arrayIPcLm2EEEEviT0_T1_ --------------------------
	.section	.nv.info._ZN2at6native29vectorized_elementwise_kernelILi2EZZZNS0_17round_kernel_cudaERNS_18TensorIteratorBaseEENKUlvE_clEvENKUlvE_clEvEUldE_St5arrayIPcLm2EEEEviT0_T1_,"",@"SHT_CUDA_INFO"
	.sectionflags	@""
	.align	4


	//----- nvinfo : EIATTR_CUDA_API_VERSION
	.align		4
        /*0000*/ 	.byte	0x04, 0x37
        /*0002*/ 	.short	(.L_3027 - .L_3026)
.L_3026:
        /*0004*/ 	.word	0x00000082


	//----- nvinfo : EIATTR_KPARAM_INFO
	.align		4
.L_3027:
        /*0008*/ 	.byte	0x04, 0x17
        /*000a*/ 	.short	(.L_3029 - .L_3028)
.L_3028:
        /*000c*/ 	.word	0x00000000
        /*0010*/ 	.short	0x0002
        /*0012*/ 	.short	0x0008
        /*0014*/ 	.byte	0x00, 0xf0, 0x41, 0x00


	//----- nvinfo : EIATTR_KPARAM_INFO
	.align		4
.L_3029:
        /*0018*/ 	.byte	0x04, 0x17
        /*001a*/ 	.short	(.L_3031 - .L_3030)
.L_3030:
        /*001c*/ 	.word	0x00000000
        /*0020*/ 	.short	0x0001
        /*0022*/ 	.short	0x0004
        /*0024*/ 	.byte	0x00, 0xf0, 0x05, 0x00


	//----- nvinfo : EIATTR_KPARAM_INFO
	.align		4
.L_3031:
        /*0028*/ 	.byte	0x04, 0x17
        /*002a*/ 	.short	(.L_3033 - .L_3032)
.L_3032:
        /*002c*/ 	.word	0x00000000
        /*0030*/ 	.short	0x0000
        /*0032*/ 	.short	0x0000
        /*0034*/ 	.byte	0x00, 0xf0, 0x11, 0x00


	//----- nvinfo : EIATTR_SPARSE_MMA_MASK
	.align		4
.L_3033:
        /*0038*/ 	.byte	0x03, 0x50
        /*003a*/ 	.short	0x0000


	//----- nvinfo : EIATTR_MAXREG_COUNT
	.align		4
        /*003c*/ 	.byte	0x03, 0x1b
        /*003e*/ 	.short	0x00ff


	//----- nvinfo : EIATTR_MERCURY_ISA_VERSION
	.align		4
        /*0040*/ 	.byte	0x03, 0x5f
        /*0042*/ 	.short	0x0101


	//----- nvinfo : EIATTR_VRC_CTA_INIT_COUNT
	.align		4
        /*0044*/ 	.byte	0x02, 0x4a
	.zero		1
	.zero		1


	//----- nvinfo : EIATTR_EXIT_INSTR_OFFSETS
	.align		4
        /*0048*/ 	.byte	0x04, 0x1c
        /*004a*/ 	.short	(.L_3035 - .L_3034)


	//   ....[0]....
.L_3034:
        /*004c*/ 	.word	0x000007f0


	//   ....[1]....
        /*0050*/ 	.word	0x00000850


	//   ....[2]....
        /*0054*/ 	.word	0x00000b90


	//----- nvinfo : EIATTR_MAX_THREADS
	.align		4
.L_3035:
        /*0058*/ 	.byte	0x04, 0x05
        /*005a*/ 	.short	(.L_3037 - .L_3036)
.L_3036:
        /*005c*/ 	.word	0x00000080
        /*0060*/ 	.word	0x00000001
        /*0064*/ 	.word	0x00000001


	//----- nvinfo : EIATTR_CRS_STACK_SIZE
	.align		4
.L_3037:
        /*0068*/ 	.byte	0x04, 0x1e
        /*006a*/ 	.short	(.L_3039 - .L_3038)
.L_3038:
        /*006c*/ 	.word	0x00000000


	//----- nvinfo : EIATTR_CBANK_PARAM_SIZE
	.align		4
.L_3039:
        /*0070*/ 	.byte	0x03, 0x19
        /*0072*/ 	.short	0x0018


	//----- nvinfo : EIATTR_PARAM_CBANK
	.align		4
        /*0074*/ 	.byte	0x04, 0x0a
        /*0076*/ 	.short	(.L_3041 - .L_3040)
	.align		4
.L_3040:
        /*0078*/ 	.word	index@(.nv.constant0._ZN2at6native29vectorized_elementwise_kernelILi2EZZZNS0_17round_kernel_cudaERNS_18TensorIteratorBaseEENKUlvE_clEvENKUlvE_clEvEUldE_St5arrayIPcLm2EEEEviT0_T1_)
        /*007c*/ 	.short	0x0380
        /*007e*/ 	.short	0x0018


	//----- nvinfo : EIATTR_SW_WAR
	.align		4
.L_3041:
        /*0080*/ 	.byte	0x04, 0x36
        /*0082*/ 	.short	(.L_3043 - .L_3042)
.L_3042:
        /*0084*/ 	.word	0x00000008
.L_3043:


//--------------------- .nv.info._ZN2at6native29vectorized_elementwise_kernelILi4EZZZNS0_17round_kernel_cudaERNS_18TensorIteratorBaseEENKUlvE_clEvENKUlvE_clEvEUldE_St5arrayIPcLm2EEEEviT0_T1_ --------------------------
	.section	.nv.info._ZN2at6native29vectorized_elementwise_kernelILi4EZZZNS0_17round_kernel_cudaERNS_18TensorIteratorBaseEENKUlvE_clEvENKUlvE_clEvEUldE_St5arrayIPcLm2EEEEviT0_T1_,"",@"SHT_CUDA_INFO"
	.sectionflags	@""
	.align	4


	//----- nvinfo : EIATTR_CUDA_API_VERSION
	.align		4
        /*0000*/ 	.byte	0x04, 0x37
        /*0002*/ 	.short	(.L_3045 - .L_3044)
.L_3044:
        /*0004*/ 	.word	0x00000082


	//----- nvinfo : EIATTR_KPARAM_INFO
	.align		4
.L_3045:
        /*0008*/ 	.byte	0x04, 0x17
        /*000a*/ 	.short	(.L_3047 - .L_3046)
.L_3046:
        /*000c*/ 	.word	0x00000000
        /*0010*/ 	.short	0x0002
        /*0012*/ 	.short	0x0008
        /*0014*/ 	.byte	0x00, 0xf0, 0x41, 0x00


	//----- nvinfo : EIATTR_KPARAM_INFO
	.align		4
.L_3047:
        /*0018*/ 	.byte	0x04, 0x17
        /*001a*/ 	.short	(.L_3049 - .L_3048)
.L_3048:
        /*001c*/ 	.word	0x00000000
        /*0020*/ 	.short	0x0001
        /*0022*/ 	.short	0x0004
        /*0024*/ 	.byte	0x00, 0xf0, 0x05, 0x00


	//----- nvinfo : EIATTR_KPARAM_INFO
	.align		4
.L_3049:
        /*0028*/ 	.byte	0x04, 0x17
        /*002a*/ 	.short	(.L_3051 - .L_3050)
.L_3050:
        /*002c*/ 	.word	0x00000000
        /*0030*/ 	.short	0x0000
        /*0032*/ 	.short	0x0000
        /*0034*/ 	.byte	0x00, 0xf0, 0x11, 0x00


	//----- nvinfo : EIATTR_SPARSE_MMA_MASK
	.align		4
.L_3051:
        /*0038*/ 	.byte	0x03, 0x50
        /*003a*/ 	.short	0x0000


	//----- nvinfo : EIATTR_MAXREG_COUNT
	.align		4
        /*003c*/ 	.byte	0x03, 0x1b
        /*003e*/ 	.short	0x00ff


	//----- nvinfo : EIATTR_MERCURY_ISA_VERSION
	.align		4
        /*0040*/ 	.byte	0x03, 0x5f
        /*0042*/ 	.short	0x0101


	//----- nvinfo : EIATTR_VRC_CTA_INIT_COUNT
	.align		4
        /*0044*/ 	.byte	0x02, 0x4a
	.zero		1
	.zero		1


	//----- nvinfo : EIATTR_EXIT_INSTR_OFFSETS
	.align		4
        /*0048*/ 	.byte	0x04, 0x1c
        /*004a*/ 	.short	(.L_3053 - .L_3052)


	//   ....[0]....
.L_3052:
        /*004c*/ 	.word	0x000007f0


	//   ....[1]....
        /*0050*/ 	.word	0x00000850


	//   ....[2]....
        /*0054*/ 	.word	0x00000b50


	//----- nvinfo : EIATTR_MAX_THREADS
	.align		4
.L_3053:
        /*0058*/ 	.byte	0x04, 0x05
        /*005a*/ 	.short	(.L_3055 - .L_3054)
.L_3054:
        /*005c*/ 	.word	0x00000080
        /*0060*/ 	.word	0x00000001
        /*0064*/ 	.word	0x00000001


	//----- nvinfo : EIATTR_CRS_STACK_SIZE
	.align		4
.L_3055:
        /*0068*/ 	.byte	0x04, 0x1e
        /*006a*/ 	.short	(.L_3057 - .L_3056)
.L_3056:
        /*006c*/ 	.word	0x00000000


	//----- nvinfo : EIATTR_CBANK_PARAM_SIZE
	.align		4
.L_3057:
        /*0070*/ 	.byte	0x03, 0x19
        /*0072*/ 	.short	0x0018


	//----- nvinfo : EIATTR_PARAM_CBANK
	.align		4
        /*0074*/ 	.byte	0x04, 0x0a
        /*0076*/ 	.short	(.L_3059 - .L_3058)
	.align		4
.L_3058:
        /*0078*/ 	.word	index@(.nv.constant0._ZN2at6native29vectorized_elementwise_kernelILi4EZZZNS0_17round_kernel_cudaERNS_18TensorIteratorBaseEENKUlvE_clEvENKUlvE_clEvEUldE_St5arrayIPcLm2EEEEviT0_T1_)
        /*007c*/ 	.short	0x0380
        /*007e*/ 	.short	0x0018


	//----- nvinfo : EIATTR_SW_WAR
	.align		4
.L_3059:
        /*0080*/ 	.byte	0x04, 0x36
        /*0082*/ 	.short	(.L_3061 - .L_3060)
.L_3060:
        /*0084*/ 	.word	0x00000008
.L_3061:


//--------------------- .nv.info._ZN2at6native29vectorized_elementwise_kernelILi8EZZZNS0_17round_kernel_cudaERNS_18TensorIteratorBaseEENKUlvE_clEvENKUlvE_clEvEUldE_St5arrayIPcLm2EEEEviT0_T1_ --------------------------
	.section	.nv.info._ZN2at6native29vectorized_elementwise_kernelILi8EZZZNS0_17round_kernel_cudaERNS_18TensorIteratorBaseEENKUlvE_clEvENKUlvE_clEvEUldE_St5arrayIPcLm2EEEEviT0_T1_,"",@"SHT_CUDA_INFO"
	.sectionflags	@""
	.align	4


	//----- nvinfo : EIATTR_CUDA_API_VERSION
	.align		4
        /*0000*/ 	.byte	0x04, 0x37
        /*0002*/ 	.short	(.L_3063 - .L_3062)
.L_3062:
        /*0004*/ 	.word	0x00000082


	//----- nvinfo : EIATTR_KPARAM_INFO
	.align		4
.L_3063:
        /*0008*/ 	.byte	0x04, 0x17
        /*000a*/ 	.short	(.L_3065 - .L_3064)
.L_3064:
        /*000c*/ 	.word	0x00000000
        /*0010*/ 	.short	0x0002
        /*0012*/ 	.short	0x0008
        /*0014*/ 	.byte	0x00, 0xf0, 0x41, 0x00


	//----- nvinfo : EIATTR_KPARAM_INFO
	.align		4
.L_3065:
        /*0018*/ 	.byte	0x04, 0x17
        /*001a*/ 	.short	(.L_3067 - .L_3066)
.L_3066:
        /*001c*/ 	.word	0x00000000
        /*0020*/ 	.short	0x0001
        /*0022*/ 	.short	0x0004
        /*0024*/ 	.byte	0x00, 0xf0, 0x05, 0x00


	//----- nvinfo : EIATTR_KPARAM_INFO
	.align		4
.L_3067:
        /*0028*/ 	.byte	0x04, 0x17
        /*002a*/ 	.short	(.L_3069 - .L_3068)
.L_3068:
        /*002c*/ 	.word	0x00000000
        /*0030*/ 	.short	0x0000
        /*0032*/ 	.short	0x0000
        /*0034*/ 	.byte	0x00, 0xf0, 0x11, 0x00


	//----- nvinfo : EIATTR_SPARSE_MMA_MASK
	.align		4
.L_3069:
        /*0038*/ 	.byte	0x03, 0x50
        /*003a*/ 	.short	0x0000


	//----- nvinfo : EIATTR_MAXREG_COUNT
	.align		4
        /*003c*/ 	.byte	0x03, 0x1b
        /*003e*/ 	.short	0x00ff


	//----- nvinfo : EIATTR_MERCURY_ISA_VERSION
	.align		4
        /*0040*/ 	.byte	0x03, 0x5f
        /*0042*/ 	.short	0x0101


	//----- nvinfo : EIATTR_VRC_CTA_INIT_COUNT
	.align		4
        /*0044*/ 	.byte	0x02, 0x4a
	.zero		1
	.zero		1


	//----- nvinfo : EIATTR_EXIT_INSTR_OFFSETS
	.align		4
        /*0048*/ 	.byte	0x04, 0x1c
        /*004a*/ 	.short	(.L_3071 - .L_3070)


	//   ....[0]....
.L_3070:
        /*004c*/ 	.word	0x00000010


	//----- nvinfo : EIATTR_MAX_THREADS
	.align		4
.L_3071:
        /*0050*/ 	.byte	0x04, 0x05
        /*0052*/ 	.short	(.L_3073 - .L_3072)
.L_3072:
        /*0054*/ 	.word	0x00000080
        /*0058*/ 	.word	0x00000001
        /*005c*/ 	.word	0x00000001


	//----- nvinfo : EIATTR_CBANK_PARAM_SIZE
	.align		4
.L_3073:
        /*0060*/ 	.byte	0x03, 0x19
        /*0062*/ 	.short	0x0018


	//----- nvinfo : EIATTR_PARAM_CBANK
	.align		4
        /*0064*/ 	.byte	0x04, 0x0a
        /*0066*/ 	.short	(.L_3075 - .L_3074)
	.align		4
.L_3074:
        /*0068*/ 	.word	index@(.nv.constant0._ZN2at6native29vectorized_elementwise_kernelILi8EZZZNS0_17round_kernel_cudaERNS_18TensorIteratorBaseEENKUlvE_clEvENKUlvE_clEvEUldE_St5arrayIPcLm2EEEEviT0_T1_)
        /*006c*/ 	.short	0x0380
        /*006e*/ 	.short	0x0018


	//----- nvinfo : EIATTR_SW_WAR
	.align		4
.L_3075:
        /*0070*/ 	.byte	0x04, 0x36
        /*0072*/ 	.short	(.L_3077 - .L_3076)
.L_3076:
        /*0074*/ 	.word	0x00000008
.L_3077:


//--------------------- .nv.info._ZN2at6native18elementwise_kernelILi128ELi4EZNS0_15gpu_kernel_implIZZZNS0_22reciprocal_kernel_cudaERNS_18TensorIteratorBaseEENKUlvE_clEvENKUlvE4_clEvEUlN3c108BFloat16EE_EEvS4_RKT_EUliE_EEviT1_ --------------------------
	.section	.nv.info._ZN2at6native18elementwise_kernelILi128ELi4EZNS0_15gpu_kernel_implIZZZNS0_22reciprocal_kernel_cudaERNS_18TensorIteratorBaseEENKUlvE_clEvENKUlvE4_clEvEUlN3c108BFloat16EE_EEvS4_RKT_EUliE_EEviT1_,"",@"SHT_CUDA_INFO"
	.sectionflags	@""
	.align	4


	//----- nvinfo : EIATTR_CUDA_API_VERSION
	.align		4
        /*0000*/ 	.byte	0x04, 0x37
        /*0002*/ 	.short	(.L_3079 - .L_3078)
.L_3078:
        /*0004*/ 	.word	0x00000082


	//----- nvinfo : EIATTR_KPARAM_INFO
	.align		4
.L_3079:
        /*0008*/ 	.byte	0x04, 0x17
        /*000a*/ 	.short	(.L_3081 - .L_3080)
.L_3080:
        /*000c*/ 	.word	0x00000000
        /*0010*/ 	.short	0x0001
        /*0012*/ 	.short	0x0008
        /*0014*/ 	.byte	0x00, 0xf0, 0x61, 0x08


	//----- nvinfo : EIATTR_KPARAM_INFO
	.align		4
.L_3081:
        /*0018*/ 	.byte	0x04, 0x17
        /*001a*/ 	.short	(.L_3083 - .L_3082)
.L_3082:
        /*001c*/ 	.word	0x00000000
        /*0020*/ 	.short	0x0000
        /*0022*/ 	.short	0x0000
        /*0024*/ 	.byte	0x00, 0xf0, 0x11, 0x00


	//----- nvinfo : EIATTR_SPARSE_MMA_MASK
	.align		4
.L_3083:
        /*0028*/ 	.byte	0x03, 0x50
        /*002a*/ 	.short	0x0000


	//----- nvinfo : EIATTR_MAXREG_COUNT
	.align		4
        /*002c*/ 	.byte	0x03, 0x1b
        /*002e*/ 	.short	0x0080


	//----- nvinfo : EIATTR_EXTERNS
	.align		4
        /*0030*/ 	.byte	0x04, 0x0f
        /*0032*/ 	.short	(.L_3085 - .L_3084)


	//   ....[0]....
	.align		4
.L_3084:
        /*0034*/ 	.word	index@(__assertfail)


	//----- nvinfo : EIATTR_MERCURY_ISA_VERSION
	.align		4
.L_3085:
        /*0038*/ 	.byte	0x03, 0x5f
        /*003a*/ 	.short	0x0101


	//----- nvinfo : EIATTR_VRC_CTA_INIT_COUNT
	.align		4
        /*003c*/ 	.byte	0x02, 0x4a
	.zero		1
	.zero		1


	//----- nvinfo : EIATTR_SYSCALL_OFFSETS
	.align		4
        /*0040*/ 	.byte	0x04, 0x46
        /*0042*/ 	.short	(.L_3087 - .L_3086)


	//   ....[0]....
.L_3086:
        /*0044*/ 	.word	0x00002290


	//   ....[1]....
        /*0048*/ 	.word	0x000031b0


	//   ....[2]....
        /*004c*/ 	.word	0x000055e0


	//   ....[3]....
        /*0050*/ 	.word	0x00006350


	//   ....[4]....
        /*0054*/ 	.word	0x00008870


	//   ....[5]....
        /*0058*/ 	.word	0x000095e0


	//   ....[6]....
        /*005c*/ 	.word	0x0000bb10


	//   ....[7]....
        /*0060*/ 	.word	0x0000c850


	//----- nvinfo : EIATTR_EXIT_INSTR_OFFSETS
	.align		4
.L_3087:
        /*0064*/ 	.byte	0x04, 0x1c
        /*0066*/ 	.short	(.L_3089 - .L_3088)


	//   ....[0]....
.L_3088:
        /*0068*/ 	.word	0x000098a0


	//   ....[1]....
        /*006c*/ 	.word	0x0000bcd0


	//   ....[2]....
        /*0070*/ 	.word	0x0000bd10


	//   ....[3]....
        /*0074*/ 	.word	0x0000bdb0


	//   ....[4]....
        /*0078*/ 	.word	0x0000bdf0


	//   ....[5]....
        /*007c*/ 	.word	0x0000be30


	//   ....[6]....
        /*0080*/ 	.word	0x0000bec0


	//   ....[7]....
        /*0084*/ 	.word	0x0000bf00


	//   ....[8]....
        /*0088*/ 	.word	0x0000bfa0


	//   ....[9]....
        /*008c*/ 	.word	0x0000bff0


	//   ....[10]....
        /*0090*/ 	.word	0x0000c040


	//   ....[11]....
        /*0094*/ 	.word	0x0000c120


	//   ....[12]....
        /*0098*/ 	.word	0x0000c290


	//   ....[13]....
        /*009c*/ 	.word	0x0000c400


	//   ....[14]....
        /*00a0*/ 	.word	0x0000c560


	//   ....[15]....
        /*00a4*/ 	.word	0x0000c5a0


	//   ....[16]....
        /*00a8*/ 	.word	0x0000c5e0


	//   ....[17]....
        /*00ac*/ 	.word	0x0000c690


	//   ....[18]....
        /*00b0*/ 	.word	0x0000c6f0


	//   ....[19]....
        /*00b4*/ 	.word	0x0000c860


	//   ....[20]....
        /*00b8*/ 	.word	0x0000c970


	//   ....[21]....
        /*00bc*/ 	.word	0x0000cab0


	//   ....[22]....
        /*00c0*/ 	.word	0x0000cad0


	//----- nvinfo : EIATTR_MAX_THREADS
	.align		4
.L_3089:
        /*00c4*/ 	.byte	0x04, 0x05
        /*00c6*/ 	.short	(.L_3091 - .L_3090)
.L_3090:
        /*00c8*/ 	.word	0x00000080
        /*00cc*/ 	.word	0x00000001
        /*00d0*/ 	.word	0x00000001


	//----- nvinfo : EIATTR_CRS_STACK_SIZE
	.align		4
.L_3091:
        /*00d4*/ 	.byte	0x04, 0x1e
        /*00d6*/ 	.short	(.L_3093 - .L_3092)
.L_3092:
        /*00d8*/ 	.word	0x00000000


	//----- nvinfo : EIATTR_CBANK_PARAM_SIZE
	.align		4
.L_3093:
        /*00dc*/ 	.byte	0x03, 0x19
        /*00de*/ 	.short	0x0220


	//----- nvinfo : EIATTR_PARAM_CBANK
	.align		4
        /*00e0*/ 	.byte	0x04, 0x0a
        /*00e2*/ 	.short	(.L_3095 - .L_3094)
	.align		4
.L_3094:
        /*00e4*/ 	.word	index@(.nv.constant0._ZN2at6native18elementwise_kernelILi128ELi4EZNS0_15gpu_kernel_implIZZZNS0_22reciprocal_kernel_cudaERNS_18TensorIteratorBaseEENKUlvE_clEvENKUlvE4_clEvEUlN3c108BFloat16EE_EEvS4_RKT_EUliE_EEviT1_)
        /*00e8*/ 	.short	0x0380
        /*00ea*/ 	.short	0x0220


	//----- nvinfo : EIATTR_SW_WAR
	.align		4
.L_3095:
        /*00ec*/ 	.byte	0x04, 0x36
        /*00ee*/ 	.short	(.L_3097 - .L_3096)
.L_3096:
        /*00f0*/ 	.word	0x00000008
.L_3097:


//--------------------- .nv.info._ZN2at6native27unrolled_elementwise_kernelIZZZNS0_22reciprocal_kernel_cudaERNS_18TensorIteratorBaseEENKUlvE_clEvENKUlvE4_clEvEUlN3c108BFloat16EE_St5arrayIPcLm2EELi4E23TrivialOffsetCalculatorILi1EjESD_NS0_6memory12LoadWithCastILi1EEENSE_13StoreWithCastILi1EEEEEviT_T0_T2_T3_T4_T5_ --------------------------
	.section	.nv.info._ZN2at6native27unrolled_elementwise_kernelIZZZNS0_22reciprocal_kernel_cudaERNS_18TensorIteratorBaseEENKUlvE_clEvENKUlvE4_clEvEUlN3c108BFloat16EE_St5arrayIPcLm2EELi4E23TrivialOffsetCalculatorILi1EjESD_NS0_6memory12LoadWithCastILi1EEENSE_13StoreWithCastILi1EEEEEviT_T0_T2_T3_T4_T5_,"",@"SHT_CUDA_INFO"
	.sectionflags	@""
	.align	4


	//----- nvinfo : EIATTR_CUDA_API_VERSION
	.align		4
        /*0000*/ 	.byte	0x04, 0x37
        /*0002*/ 	.short	(.L_3099 - .L_3098)
.L_3098:
        /*0004*/ 	.word	0x00000082


	//----- nvinfo : EIATTR_KPARAM_INFO
	.align		4
.L_3099:
        /*0008*/ 	.byte	0x04, 0x17
        /*000a*/ 	.short	(.L_3101 - .L_3100)
.L_3100:
        /*000c*/ 	.word	0x00000000
        /*0010*/ 	.short	0x0006
        /*0012*/ 	.short	0x0024
        /*0014*/ 	.byte	0x00, 0xf0, 0x21, 0x00


	//----- nvinfo : EIATTR_KPARAM_INFO
	.align		4
.L_3101:
        /*0018*/ 	.byte	0x04, 0x17
        /*001a*/ 	.short	(.L_3103 - .L_3102)
.L_3102:
        /*001c*/ 	.word	0x00000000
        /*0020*/ 	.short	0x0005
        /*0022*/ 	.short	0x001c
        /*0024*/ 	.byte	0x00, 0xf0, 0x21, 0x00


	//----- nvinfo : EIATTR_KPARAM_INFO
	.align		4
.L_3103:
        /*0028*/ 	.byte	0x04, 0x17
        /*002a*/ 	.short	(.L_3105 - .L_3104)
.L_3104:
        /*002c*/ 	.word	0x00000000
        /*0030*/ 	.short	0x0004
        /*0032*/ 	.short	0x0019
        /*0034*/ 	.byte	0x00, 0xf0, 0x05, 0x00


	//----- nvinfo : EIATTR_KPARAM_INFO
	.align		4
.L_3105:
        /*0038*/ 	.byte	0x04, 0x17
        /*003a*/ 	.short	(.L_3107 - .L_3106)
.L_3106:
        /*003c*/ 	.word	0x00000000
        /*0040*/ 	.short	0x0003
        /*0042*/ 	.short	0x0018
        /*0044*/ 	.byte	0x00, 0xf0, 0x05, 0x00


	//----- nvinfo : EIATTR_KPARAM_INFO
	.align		4
.L_3107:
        /*0048*/ 	.byte	0x04, 0x17
        /*004a*/ 	.short	(.L_3109 - .L_3108)
.L_3108:
        /*004c*/ 	.word	0x00000000
        /*0050*/ 	.short	0x0002
        /*0052*/ 	.short	0x0008
        /*0054*/ 	.byte	0x00, 0xf0, 0x41, 0x00


	//----- nvinfo : EIATTR_KPARAM_INFO
	.align		4
.L_3109:
        /*0058*/ 	.byte	0x04, 0x17
        /*005a*/ 	.short	(.L_3111 - .L_3110)
.L_3110:
        /*005c*/ 	.word	0x00000000
        /*0060*/ 	.short	0x0001
        /*0062*/ 	.short	0x0004
        /*0064*/ 	.byte	0x00, 0xf0, 0x05, 0x00


	//----- nvinfo : EIATTR_KPARAM_INFO
	.align		4
.L_3111:
        /*0068*/ 	.byte	0x04, 0x17
        /*006a*/ 	.short	(.L_3113 - .L_3112)
.L_3112:
        /*006c*/ 	.word	0x00000000
        /*0070*/ 	.short	0x0000
        /*0072*/ 	.short	0x0000
        /*0074*/ 	.byte	0x00, 0xf0, 0x11, 0x00


	//----- nvinfo : EIATTR_SPARSE_MMA_MASK
	.align		4
.L_3113:
        /*0078*/ 	.byte	0x03, 0x50
        /*007a*/ 	.short	0x0000


	//----- nvinfo : EIATTR_MAXREG_COUNT
	.align		4
        /*007c*/ 	.byte	0x03, 0x1b
        /*007e*/ 	.short	0x00ff


	//----- nvinfo : EIATTR_EXTERNS
	.align		4
        /*0080*/ 	.byte	0x04, 0x0f
        /*0082*/ 	.short	(.L_3115 - .L_3114)


	//   ....[0]....
	.align		4
.L_3114:
        /*0084*/ 	.word	index@(__assertfail)


	//----- nvinfo : EIATTR_MERCURY_ISA_VERSION
	.align		4
.L_3115:
        /*0088*/ 	.byte	0x03, 0x5f
        /*008a*/ 	.short	0x0101


	//----- nvinfo : EIATTR_VRC_CTA_INIT_COUNT
	.align		4
        /*008c*/ 	.byte	0x02, 0x4a
	.zero		1
	.zero		1


	//----- nvinfo : EIATTR_SYSCALL_OFFSETS
	.align		4
        /*0090*/ 	.byte	0x04, 0x46
        /*0092*/ 	.short	(.L_3117 - .L_3116)


	//   ....[0]....
.L_3116:
        /*0094*/ 	.word	0x00001080


	//   ....[1]....
        /*0098*/ 	.word	0x000022e0


	//   ....[2]....
        /*009c*/ 	.word	0x00003480


	//   ....[3]....
        /*00a0*/ 	.word	0x00004530


	//   ....[4]....
        /*00a4*/ 	.word	0x00005670


	//   ....[5]....
        /*00a8*/ 	.word	0x00006550


	//   ....[6]....
        /*00ac*/ 	.word	0x000074d0


	//   ....[7]....
        /*00b0*/ 	.word	0x00008450


	//----- nvinfo : EIATTR_EXIT_INSTR_OFFSETS
	.align		4
.L_3117:
        /*00b4*/ 	.byte	0x04, 0x1c
        /*00b6*/ 	.short	(.L_3119 - .L_3118)


	//   ....[0]....
.L_3118:
        /*00b8*/ 	.word	0x00007780


	//   ....[1]....
        /*00bc*/ 	.word	0x000078d0


	//   ....[2]....
        /*00c0*/ 	.word	0x00007910


	//   ....[3]....
        /*00c4*/ 	.word	0x000079b0


	//   ....[4]....
        /*00c8*/ 	.word	0x000079f0


	//   ....[5]....
        /*00cc*/ 	.word	0x00007a30


	//   ....[6]....
        /*00d0*/ 	.word	0x00007ac0


	//   ....[7]....
        /*00d4*/ 	.word	0x00007b00


	//   ....[8]....
        /*00d8*/ 	.word	0x00007ba0


	//   ....[9]....
        /*00dc*/ 	.word	0x00007bf0


	//   ....[10]....
        /*00e0*/ 	.word	0x00007c40


	//   ....[11]....
        /*00e4*/ 	.word	0x00007d20


	//   ....[12]....
        /*00e8*/ 	.word	0x00007e90


	//   ....[13]....
        /*00ec*/ 	.word	0x00008000


	//   ....[14]....
        /*00f0*/ 	.word	0x00008160


	//   ....[15]....
        /*00f4*/ 	.word	0x000081a0


	//   ....[16]....
        /*00f8*/ 	.word	0x000081e0


	//   ....[17]....
        /*00fc*/ 	.word	0x00008290


	//   ....[18]....
        /*0100*/ 	.word	0x000082f0


	//   ....[19]....
        /*0104*/ 	.word	0x00008460


	//   ....[20]....
        /*0108*/ 	.word	0x00008570


	//   ....[21]....
        /*010c*/ 	.word	0x000086b0


	//   ....[22]....
        /*0110*/ 	.word	0x000086d0


	//----- nvinfo : EIATTR_MAX_THREADS
	.align		4
.L_3119:
        /*0114*/ 	.byte	0x04, 0x05
        /*0116*/ 	.short	(.L_3121 - .L_3120)
.L_3120:
        /*0118*/ 	.word	0x00000080
        /*011c*/ 	.word	0x00000001
        /*0120*/ 	.word	0x00000001


	//----- nvinfo : EIATTR_CRS_STACK_SIZE
	.align		4
.L_3121:
        /*0124*/ 	.byte	0x04, 0x1e
        /*0126*/ 	.short	(.L_3123 - .L_3122)
.L_3122:
        /*0128*/ 	.word	0x00000000


	//----- nvinfo : EIATTR_CBANK_PARAM_SIZE
	.align		4
.L_3123:
        /*012c*/ 	.byte	0x03, 0x19
        /*012e*/ 	.short	0x002c


	//----- nvinfo : EIATTR_PARAM_CBANK
	.align		4
        /*0130*/ 	.byte	0x04, 0x0a
        /*0132*/ 	.short	(.L_3125 - .L_3124)
	.align		4
.L_3124:
        /*0134*/ 	.word	index@(.nv.constant0._ZN2at6native27unrolled_elementwise_kernelIZZZNS0_22reciprocal_kernel_cudaERNS_18TensorIteratorBaseEENKUlvE_clEvENKUlvE4_clEvEUlN3c108BFloat16EE_St5arrayIPcLm2EELi4E23TrivialOffsetCalculatorILi1EjESD_NS0_6memory12LoadWithCastILi1EEENSE_13StoreWithCastILi1EEEEEviT_T0_T2_T3_T4_T5_)
        /*0138*/ 	.short	0x0380
        /*013a*/ 	.short	0x002c


	//----- nvinfo : EIATTR_SW_WAR
	.align		4
.L_3125:
        /*013c*/ 	.byte	0x04, 0x36
        /*013e*/ 	.short	(.L_3127 - .L_3126)
.L_3126:
        /*0140*/ 	.word	0x00000008
.L_3127:


//--------------------- .nv.info._ZN2at6native18elementwise_kernelILi128ELi4EZNS0_22gpu_kernel_impl_nocastIZZZNS0_22reciprocal_kernel_cudaERNS_18TensorIteratorBaseEENKUlvE_clEvENKUlvE4_clEvEUlN3c108BFloat16EE_EEvS4_RKT_EUliE_EEviT1_ --------------------------
	.section	.nv.info._ZN2at6native18elementwise_kernelILi128ELi4EZNS0_22gpu_kernel_impl_nocastIZZZNS0_22reciprocal_kernel_cudaERNS_18TensorIteratorBaseEENKUlvE_clEvENKUlvE4_clEvEUlN3c108BFloat16EE_EEvS4_RKT_EUliE_EEviT1_,"",@"SHT_CUDA_INFO"
	.sectionflags	@""
	.align	4


	//----- nvinfo : EIATTR_CUDA_API_VERSION
	.align		4
        /*0000*/ 	.byte	0x04, 0x37
        /*0002*/ 	.short	(.L_3129 - .L_3128)
.L_3128:
        /*0004*/ 	.word	0x00000082


	//----- nvinfo : EIATTR_KPARAM_INFO
	.align		4
.L_3129:
        /*0008*/ 	.byte	0x04, 0x17
        /*000a*/ 	.short	(.L_3131 - .L_3130)
.L_3130:
        /*000c*/ 	.word	0x00000000
        /*0010*/ 	.short	0x0001
        /*0012*/ 	.short	0x0008
        /*0014*/ 	.byte	0x00, 0xf0, 0x61, 0x08


	//----- nvinfo : EIATTR_KPARAM_INFO
	.align		4
.L_3131:
        /*0018*/ 	.byte	0x04, 0x17
        /*001a*/ 	.short	(.L_3133 - .L_3132)
.L_3132:
        /*001c*/ 	.word	0x00000000
        /*0020*/ 	.short	0x0000
        /*0022*/ 	.short	0x0000
        /*0024*/ 	.byte	0x00, 0xf0, 0x11, 0x00


	//----- nvinfo : EIATTR_SPARSE_MMA_MASK
	.align		4
.L_3133:
        /*0028*/ 	.byte	0x03, 0x50
        /*002a*/ 	.short	0x0000


	//----- nvinfo : EIATTR_MAXREG_COUNT
	.align		4
        /*002c*/ 	.byte	0x03, 0x1b
        /*002e*/ 	.short	0x0080


	//----- nvinfo : EIATTR_MERCURY_ISA_VERSION
	.align		4
        /*0030*/ 	.byte	0x03, 0x5f
        /*0032*/ 	.short	0x0101


	//----- nvinfo : EIATTR_VRC_CTA_INIT_COUNT
	.align		4
        /*0034*/ 	.byte	0x02, 0x4a
	.zero		1
	.zero		1


	//----- nvinfo : EIATTR_EXIT_INSTR_OFFSETS
	.align		4
        /*0038*/ 	.byte	0x04, 0x1c
        /*003a*/ 	.short	(.L_3135 - .L_3134)


	//   ....[0]....
.L_3134:
        /*003c*/ 	.word	0x00000330


	//   ....[1]....
        /*0040*/ 	.word	0x000003c0


	//   ....[2]....
        /*0044*/ 	.word	0x00003f10


	//   ....[3]....
        /*0048*/ 	.word	0x00005270


	//----- nvinfo : EIATTR_MAX_THREADS
	.align		4
.L_3135:
        /*004c*/ 	.byte	0x04, 0x05
        /*004e*/ 	.short	(.L_3137 - .L_3136)
.L_3136:
        /*0050*/ 	.word	0x00000080
        /*0054*/ 	.word	0x00000001
        /*0058*/ 	.word	0x00000001


	//----- nvinfo : EIATTR_CRS_STACK_SIZE
	.align		4
.L_3137:
        /*005c*/ 	.byte	0x04, 0x1e
        /*005e*/ 	.short	(.L_3139 - .L_3138)
.L_3138:
        /*0060*/ 	.word	0x00000000


	//----- nvinfo : EIATTR_CBANK_PARAM_SIZE
	.align		4
.L_3139:
        /*0064*/ 	.byte	0x03, 0x19
        /*0066*/ 	.short	0x0220


	//----- nvinfo : EIATTR_PARAM_CBANK
	.align		4
        /*0068*/ 	.byte	0x04, 0x0a
        /*006a*/ 	.short	(.L_3141 - .L_3140)
	.align		4
.L_3140:
        /*006c*/ 	.word	index@(.nv.constant0._ZN2at6native18elementwise_kernelILi128ELi4EZNS0_22gpu_kernel_impl_nocastIZZZNS0_22reciprocal_kernel_cudaERNS_18TensorIteratorBaseEENKUlvE_clEvENKUlvE4_clEvEUlN3c108BFloat16EE_EEvS4_RKT_EUliE_EEviT1_)
        /*0070*/ 	.short	0x0380
        /*0072*/ 	.short	0x0220


	//----- nvinfo : EIATTR_SW_WAR
	.align		4
.L_3141:
        /*0074*/ 	.byte	0x04, 0x36
        /*0076*/ 	.short	(.L_3143 - .L_3142)
.L_3142:
        /*0078*/ 	.word	0x00000008
.L_3143:


//--------------------- .nv.info._ZN2at6native27unrolled_elementwise_kernelIZZZNS0_22reciprocal_kernel_cudaERNS_18TensorIteratorBaseEENKUlvE_clEvENKUlvE4_clEvEUlN3c108BFloat16EE_St5arrayIPcLm2EELi4E23TrivialOffsetCalculatorILi1EjESD_NS0_6memory15LoadWithoutCastENSE_16StoreWithoutCastEEEviT_T0_T2_T3_T4_T5_ --------------------------
	.section	.nv.info._ZN2at6native27unrolled_elementwise_kernelIZZZNS0_22reciprocal_kernel_cudaERNS_18TensorIteratorBaseEENKUlvE_clEvENKUlvE4_clEvEUlN3c108BFloat16EE_St5arrayIPcLm2EELi4E23TrivialOffsetCalculatorILi1EjESD_NS0_6memory15LoadWithoutCastENSE_16StoreWithoutCastEEEviT_T0_T2_T3_T4_T5_,"",@"SHT_CUDA_INFO"
	.sectionflags	@""
	.align	4


	//----- nvinfo : EIATTR_CUDA_API_VERSION
	.align		4
        /*0000*/ 	.byte	0x04, 0x37
        /*0002*/ 	.short	(.L_3145 - .L_3144)
.L_3144:
        /*0004*/ 	.word	0x00000082


	//----- nvinfo : EIATTR_KPARAM_INFO
	.align		4
.L_3145:
        /*0008*/ 	.byte	0x04, 0x17
        /*000a*/ 	.short	(.L_3147 - .L_3146)
.L_3146:
        /*000c*/ 	.word	0x00000000
        /*0010*/ 	.short	0x0006
        /*0012*/ 	.short	0x001b
        /*0014*/ 	.byte	0x00, 0xf0, 0x05, 0x00


	//----- nvinfo : EIATTR_KPARAM_INFO
	.align		4
.L_3147:
        /*0018*/ 	.byte	0x04, 0x17
        /*001a*/ 	.short	(.L_3149 - .L_3148)
.L_3148:
        /*001c*/ 	.word	0x00000000
        /*0020*/ 	.short	0x0005
        /*0022*/ 	.short	0x001a
        /*0024*/ 	.byte	0x00, 0xf0, 0x05, 0x00


	//----- nvinfo : EIATTR_KPARAM_INFO
	.align		4
.L_3149:
        /*0028*/ 	.byte	0x04, 0x17
        /*002a*/ 	.short	(.L_3151 - .L_3150)
.L_3150:
        /*002c*/ 	.word	0x00000000
        /*0030*/ 	.short	0x0004
        /*0032*/ 	.short	0x0019
        /*0034*/ 	.byte	0x00, 0xf0, 0x05, 0x00


	//----- nvinfo : EIATTR_KPARAM_INFO
	.align		4
.L_3151:
        /*0038*/ 	.byte	0x04, 0x17
        /*003a*/ 	.short	(.L_3153 - .L_3152)
.L_3152:
        /*003c*/ 	.word	0x00000000
        /*0040*/ 	.short	0x0003
        /*0042*/ 	.short	0x0018
        /*0044*/ 	.byte	0x00, 0xf0, 0x05, 0x00


	//----- nvinfo : EIATTR_KPARAM_INFO
	.align		4
.L_3153:
        /*0048*/ 	.byte	0x04, 0x17
        /*004a*/ 	.short	(.L_3155 - .L_3154)
.L_3154:
        /*004c*/ 	.word	0x00000000
        /*0050*/ 	.short	0x0002
        /*0052*/ 	.short	0x0008
        /*0054*/ 	.byte	0x00, 0xf0, 0x41, 0x00


	//----- nvinfo : EIATTR_KPARAM_INFO
	.align		4
.L_3155:
        /*0058*/ 	.byte	0x04, 0x17
        /*005a*/ 	.short	(.L_3157 - .L_3156)
.L_3156:
        /*005c*/ 	.word	0x00000000
        /*0060*/ 	.short	0x0001
        /*0062*/ 	.short	0x0004
        /*0064*/ 	.byte	0x00, 0xf0, 0x05, 0x00


	//----- nvinfo : EIATTR_KPARAM_INFO
	.align		4
.L_3157:
        /*0068*/ 	.byte	0x04, 0x17
        /*006a*/ 	.short	(.L_3159 - .L_3158)
.L_3158:
        /*006c*/ 	.word	0x00000000
        /*0070*/ 	.short	0x0000
        /*0072*/ 	.short	0x0000
        /*0074*/ 	.byte	0x00, 0xf0, 0x11, 0x00


	//----- nvinfo : EIATTR_SPARSE_MMA_MASK
	.align		4
.L_3159:
        /*0078*/ 	.byte	0x03, 0x50
        /*007a*/ 	.short	0x0000


	//----- nvinfo : EIATTR_MAXREG_COUNT
	.align		4
        /*007c*/ 	.byte	0x03, 0x1b
        /*007e*/ 	.short	0x00ff


	//----- nvinfo : EIATTR_MERCURY_ISA_VERSION
	.align		4
        /*0080*/ 	.byte	0x03, 0x5f
        /*0082*/ 	.short	0x0101


	//----- nvinfo : EIATTR_VRC_CTA_INIT_COUNT
	.align		4
        /*0084*/ 	.byte	0x02, 0x4a
	.zero		1
	.zero		1


	//----- nvinfo : EIATTR_EXIT_INSTR_OFFSETS
	.align		4
        /*0088*/ 	.byte	0x04, 0x1c
        /*008a*/ 	.short	(.L_3161 - .L_3160)


	//   ....[0]....
.L_3160:
        /*008c*/ 	.word	0x000004c0


	//   ....[1]....
        /*0090*/ 	.word	0x00000530


	//----- nvinfo : EIATTR_MAX_THREADS
	.align		4
.L_3161:
        /*0094*/ 	.byte	0x04, 0x05
        /*0096*/ 	.short	(.L_3163 - .L_3162)
.L_3162:
        /*0098*/ 	.word	0x00000080
        /*009c*/ 	.word	0x00000001
        /*00a0*/ 	.word	0x00000001


	//----- nvinfo : EIATTR_CRS_STACK_SIZE
	.align		4
.L_3163:
        /*00a4*/ 	.byte	0x04, 0x1e
        /*00a6*/ 	.short	(.L_3165 - .L_3164)
.L_3164:
        /*00a8*/ 	.word	0x00000000


	//----- nvinfo : EIATTR_CBANK_PARAM_SIZE
	.align		4
.L_3165:
        /*00ac*/ 	.byte	0x03, 0x19
        /*00ae*/ 	.short	0x001c


	//----- nvinfo : EIATTR_PARAM_CBANK
	.align		4
        /*00b0*/ 	.byte	0x04, 0x0a
        /*00b2*/ 	.short	(.L_3167 - .L_3166)
	.align		4
.L_3166:
        /*00b4*/ 	.word	index@(.nv.constant0._ZN2at6native27unrolled_elementwise_kernelIZZZNS0_22reciprocal_kernel_cudaERNS_18TensorIteratorBaseEENKUlvE_clEvENKUlvE4_clEvEUlN3c108BFloat16EE_St5arrayIPcLm2EELi4E23TrivialOffsetCalculatorILi1EjESD_NS0_6memory15LoadWithoutCastENSE_16StoreWithoutCastEEEviT_T0_T2_T3_T4_T5_)
        /*00b8*/ 	.short	0x0380
        /*00ba*/ 	.short	0x001c


	//----- nvinfo : EIATTR_SW_WAR
	.align		4
.L_3167:
        /*00bc*/ 	.byte	0x04, 0x36
        /*00be*/ 	.short	(.L_3169 - .L_3168)
.L_3168:
        /*00c0*/ 	.word	0x00000008
.L_3169:


//--------------------- .nv.info._ZN2at6native29vectorized_elementwise_kernelILi2EZZZNS0_22reciprocal_kernel_cudaERNS_18TensorIteratorBaseEENKUlvE_clEvENKUlvE4_clEvEUlN3c108BFloat16EE_St5arrayIPcLm2EEEEviT0_T1_ --------------------------
	.section	.nv.info._ZN2at6native29vectorized_elementwise_kernelILi2EZZZNS0_22reciprocal_kernel_cudaERNS_18TensorIteratorBaseEENKUlvE_clEvENKUlvE4_clEvEUlN3c108BFloat16EE_St5arrayIPcLm2EEEEviT0_T1_,"",@"SHT_CUDA_INFO"
	.sectionflags	@""
	.align	4


	//----- nvinfo : EIATTR_CUDA_API_VERSION
	.align		4
        /*0000*/ 	.byte	0x04, 0x37
        /*0002*/ 	.short	(.L_3171 - .L_3170)
.L_3170:
        /*0004*/ 	.word	0x00000082


	//----- nvinfo : EIATTR_KPARAM_INFO
	.align		4
.L_3171:
        /*0008*/ 	.byte	0x04, 0x17
        /*000a*/ 	.short	(.L_3173 - .L_3172)
.L_3172:
        /*000c*/ 	.word	0x00000000
        /*0010*/ 	.short	0x0002
        /*0012*/ 	.short	0x0008
        /*0014*/ 	.byte	0x00, 0xf0, 0x41, 0x00


	//----- nvinfo : EIATTR_KPARAM_INFO
	.align		4
.L_3173:
        /*0018*/ 	.byte	0x04, 0x17
        /*001a*/ 	.short	(.L_3175 - .L_3174)
.L_3174:
        /*001c*/ 	.word	0x00000000
        /*0020*/ 	.short	0x0001
        /*0022*/ 	.short	0x0004
        /*0024*/ 	.byte	0x00, 0xf0, 0x05, 0x00


	//----- nvinfo : EIATTR_KPARAM_INFO
	.align		4
.L_3175:
        /*0028*/ 	.byte	0x04, 0x17
        /*002a*/ 	.short	(.L_3177 - .L_3176)
.L_3176:
        /*002c*/ 	.word	0x00000000
        /*0030*/ 	.short	0x0000
        /*0032*/ 	.short	0x0000
        /*0034*/ 	.byte	0x00, 0xf0, 0x11, 0x00


	//----- nvinfo : EIATTR_SPARSE_MMA_MASK
	.align		4
.L_3177:
        /*0038*/ 	.byte	0x03, 0x50
        /*003a*/ 	.short	0x0000


	//----- nvinfo : EIATTR_MAXREG_COUNT
	.align		4
        /*003c*/ 	.byte	0x03, 0x1b
        /*003e*/ 	.short	0x00ff


	//----- nvinfo : EIATTR_MERCURY_ISA_VERSION
	.align		4
        /*0040*/ 	.byte	0x03, 0x5f
        /*0042*/ 	.short	0x0101


	//----- nvinfo : EIATTR_VRC_CTA_INIT_COUNT
	.align		4
        /*0044*/ 	.byte	0x02, 0x4a
	.zero		1
	.zero		1


	//----- nvinfo : EIATTR_EXIT_INSTR_OFFSETS
	.align		4
        /*0048*/ 	.byte	0x04, 0x1c
        /*004a*/ 	.short	(.L_3179 - .L_3178)


	//   ....[0]....
.L_3178:
        /*004c*/ 	.word	0x00000a50


	//   ....[1]....
        /*0050*/ 	.word	0x00000aa0


	//   ....[2]....
        /*0054*/ 	.word	0x00000da0


	//----- nvinfo : EIATTR_MAX_THREADS
	.align		4
.L_3179:
        /*0058*/ 	.byte	0x04, 0x05
        /*005a*/ 	.short	(.L_3181 - .L_3180)
.L_3180:
        /*005c*/ 	.word	0x00000080
        /*0060*/ 	.word	0x00000001
        /*0064*/ 	.word	0x00000001


	//----- nvinfo : EIATTR_CRS_STACK_SIZE
	.align		4
.L_3181:
        /*0068*/ 	.byte	0x04, 0x1e
        /*006a*/ 	.short	(.L_3183 - .L_3182)
.L_3182:
        /*006c*/ 	.word	0x00000000


	//----- nvinfo : EIATTR_CBANK_PARAM_SIZE
	.align		4
.L_3183:
        /*0070*/ 	.byte	0x03, 0x19
        /*0072*/ 	.short	0x0018


	//----- nvinfo : EIATTR_PARAM_CBANK
	.align		4
        /*0074*/ 	.byte	0x04, 0x0a
        /*0076*/ 	.short	(.L_3185 - .L_3184)
	.align		4
.L_3184:
        /*0078*/ 	.word	index@(.nv.constant0._ZN2at6native29vectorized_elementwise_kernelILi2EZZZNS0_22reciprocal_kernel_cudaERNS_18TensorIteratorBaseEENKUlvE_clEvENKUlvE4_clEvEUlN3c108BFloat16EE_St5arrayIPcLm2EEEEviT0_T1_)
        /*007c*/ 	.short	0x0380
        /*007e*/ 	.short	0x0018


	//----- nvinfo : EIATTR_SW_WAR
	.align		4
.L_3185:
        /*0080*/ 	.byte	0x04, 0x36
        /*0082*/ 	.short	(.L_3187 - .L_3186)
.L_3186:
        /*0084*/ 	.word	0x00000008
.L_3187:


//--------------------- .nv.info._ZN2at6native29vectorized_elementwise_kernelILi4EZZZNS0_22reciprocal_kernel_cudaERNS_18TensorIteratorBaseEENKUlvE_clEvENKUlvE4_clEvEUlN3c108BFloat16EE_St5arrayIPcLm2EEEEviT0_T1_ --------------------------
	.section	.nv.info._ZN2at6native29vectorized_elementwise_kernelILi4EZZZNS0_22reciprocal_kernel_cudaERNS_18TensorIteratorBaseEENKUlvE_clEvENKUlvE4_clEvEUlN3c108BFloat16EE_St5arrayIPcLm2EEEEviT0_T1_,"",@"SHT_CUDA_INFO"
	.sectionflags	@""
	.align	4


	//----- nvinfo : EIATTR_CUDA_API_VERSION
	.align		4
        /*0000*/ 	.byte	0x04, 0x37
        /*0002*/ 	.short	(.L_3189 - .L_3188)
.L_3188:
        /*0004*/ 	.word	0x00000082


	//----- nvinfo : EIATTR_KPARAM_INFO
	.align		4
.L_3189:
        /*0008*/ 	.byte	0x04, 0x17
        /*000a*/ 	.short	(.L_3191 - .L_3190)
.L_3190:
        /*000c*/ 	.word	0x00000000
        /*0010*/ 	.short	0x0002
        /*0012*/ 	.short	0x0008
        /*0014*/ 	.byte	0x00, 0xf0, 0x41, 0x00


	//----- nvinfo : EIATTR_KPARAM_INFO
	.align		4
.L_3191:
        /*0018*/ 	.byte	0x04, 0x17
        /*001a*/ 	.short	(.L_3193 - .L_3192)
.L_3192:
        /*001c*/ 	.word	0x00000000
        /*0020*/ 	.short	0x0001
        /*0022*/ 	.short	0x0004
        /*0024*/ 	.byte	0x00, 0xf0, 0x05, 0x00


	//----- nvinfo : EIATTR_KPARAM_INFO
	.align		4
.L_3193:
        /*0028*/ 	.byte	0x04, 0x17
        /*002a*/ 	.short	(.L_3195 - .L_3194)
.L_3194:
        /*002c*/ 	.word	0x00000000
        /*0030*/ 	.short	0x0000
        /*0032*/ 	.short	0x0000
        /*0034*/ 	.byte	0x00, 0xf0, 0x11, 0x00


	//----- nvinfo : EIATTR_SPARSE_MMA_MASK
	.align		4
.L_3195:
        /*0038*/ 	.byte	0x03, 0x50
        /*003a*/ 	.short	0x0000


	//----- nvinfo : EIATTR_MAXREG_COUNT
	.align		4
        /*003c*/ 	.byte	0x03, 0x1b
        /*003e*/ 	.short	0x00ff


	//----- nvinfo : EIATTR_MERCURY_ISA_VERSION
	.align		4
        /*0040*/ 	.byte	0x03, 0x5f
        /*0042*/ 	.short	0x0101


	//----- nvinfo : EIATTR_VRC_CTA_INIT_COUNT
	.align		4
        /*0044*/ 	.byte	0x02, 0x4a
	.zero		1
	.zero		1


	//----- nvinfo : EIATTR_EXIT_INSTR_OFFSETS
	.align		4
        /*0048*/ 	.byte	0x04, 0x1c
        /*004a*/ 	.short	(.L_3197 - .L_3196)


	//   ....[0]....
.L_3196:
        /*004c*/ 	.word	0x00000a50


	//   ....[1]....
        /*0050*/ 	.word	0x00000aa0


	//   ....[2]....
        /*0054*/ 	.word	0x00000d60


	//----- nvinfo : EIATTR_MAX_THREADS
	.align		4
.L_3197:
        /*0058*/ 	.byte	0x04, 0x05
        /*005a*/ 	.short	(.L_3199 - .L_3198)
.L_3198:
        /*005c*/ 	.word	0x00000080
        /*0060*/ 	.word	0x00000001
        /*0064*/ 	.word	0x00000001


	//----- nvinfo : EIATTR_CRS_STACK_SIZE
	.align		4
.L_3199:
        /*0068*/ 	.byte	0x04, 0x1e
        /*006a*/ 	.short	(.L_3201 - .L_3200)
.L_3200:
        /*006c*/ 	.word	0x00000000


	//----- nvinfo : EIATTR_CBANK_PARAM_SIZE
	.align		4
.L_3201:
        /*0070*/ 	.byte	0x03, 0x19
        /*0072*/ 	.short	0x0018


	//----- nvinfo : EIATTR_PARAM_CBANK
	.align		4
        /*0074*/ 	.byte	0x04, 0x0a
        /*0076*/ 	.short	(.L_3203 - .L_3202)
	.align		4
.L_3202:
        /*0078*/ 	.word	index@(.nv.constant0._ZN2at6native29vectorized_elementwise_kernelILi4EZZZNS0_22reciprocal_kernel_cudaERNS_18TensorIteratorBaseEENKUlvE_clEvENKUlvE4_clEvEUlN3c108BFloat16EE_St5arrayIPcLm2EEEEviT0_T1_)
        /*007c*/ 	.short	0x0380
        /*007e*/ 	.short	0x0018


	//----- nvinfo : EIATTR_SW_WAR
	.align		4
.L_3203:
        /*0080*/ 	.byte	0x04, 0x36
        /*0082*/ 	.short	(.L_3205 - .L_3204)
.L_3204:
        /*0084*/ 	.word	0x00000008
.L_3205:


//--------------------- .nv.info._ZN2at6native29vectorized_elementwise_kernelILi8EZZZNS0_22reciprocal_kernel_cudaERNS_18TensorIteratorBaseEENKUlvE_clEvENKUlvE4_clEvEUlN3c108BFloat16EE_St5arrayIPcLm2EEEEviT0_T1_ --------------------------
	.section	.nv.info._ZN2at6native29vectorized_elementwise_kernelILi8EZZZNS0_22reciprocal_kernel_cudaERNS_18TensorIteratorBaseEENKUlvE_clEvENKUlvE4_clEvEUlN3c108BFloat16EE_St5arrayIPcLm2EEEEviT0_T1_,"",@"SHT_CUDA_INFO"
	.sectionflags	@""
	.align	4


	//----- nvinfo : EIATTR_CUDA_API_VERSION
	.align		4
        /*0000*/ 	.byte	0x04, 0x37
        /*0002*/ 	.short	(.L_3207 - .L_3206)
.L_3206:
        /*0004*/ 	.word	0x00000082


	//----- nvinfo : EIATTR_KPARAM_INFO
	.align		4
.L_3207:
        /*0008*/ 	.byte	0x04, 0x17
        /*000a*/ 	.short	(.L_3209 - .L_3208)
.L_3208:
        /*000c*/ 	.word	0x00000000
        /*0010*/ 	.short	0x0002
        /*0012*/ 	.short	0x0008
        /*0014*/ 	.byte	0x00, 0xf0, 0x41, 0x00


	//----- nvinfo : EIATTR_KPARAM_INFO
	.align		4
.L_3209:
        /*0018*/ 	.byte	0x04, 0x17
        /*001a*/ 	.short	(.L_3211 - .L_3210)
.L_3210:
        /*001c*/ 	.word	0x00000000
        /*0020*/ 	.short	0x0001
        /*0022*/ 	.short	0x0004
        /*0024*/ 	.byte	0x00, 0xf0, 0x05, 0x00


	//----- nvinfo : EIATTR_KPARAM_INFO
	.align		4
.L_3211:
        /*0028*/ 	.byte	0x04, 0x17
        /*002a*/ 	.short	(.L_3213 - .L_3212)
.L_3212:
        /*002c*/ 	.word	0x00000000
        /*0030*/ 	.short	0x0000
        /*0032*/ 	.short	0x0000
        /*0034*/ 	.byte	0x00, 0xf0, 0x11, 0x00


	//----- nvinfo : EIATTR_SPARSE_MMA_MASK
	.align		4
.L_3213:
        /*0038*/ 	.byte	0x03, 0x50
        /*003a*/ 	.short	0x0000


	//----- nvinfo : EIATTR_MAXREG_COUNT
	.align		4
        /*003c*/ 	.byte	0x03, 0x1b
        /*003e*/ 	.short	0x00ff


	//----- nvinfo : EIATTR_MERCURY_ISA_VERSION
	.align		4
        /*0040*/ 	.byte	0x03, 0x5f
        /*0042*/ 	.short	0x0101


	//----- nvinfo : EIATTR_VRC_CTA_INIT_COUNT
	.align		4
        /*0044*/ 	.byte	0x02, 0x4a
	.zero		1
	.zero		1


	//----- nvinfo : EIATTR_EXIT_INSTR_OFFSETS
	.align		4
        /*0048*/ 	.byte	0x04, 0x1c
        /*004a*/ 	.short	(.L_3215 - .L_3214)


	//   ....[0]....
.L_3214:
        /*004c*/ 	.word	0x00000010


	//----- nvinfo : EIATTR_MAX_THREADS
	.align		4
.L_3215:
        /*0050*/ 	.byte	0x04, 0x05
        /*0052*/ 	.short	(.L_3217 - .L_3216)
.L_3216:
        /*0054*/ 	.word	0x00000080
        /*0058*/ 	.word	0x00000001
        /*005c*/ 	.word	0x00000001


	//----- nvinfo : EIATTR_CBANK_PARAM_SIZE
	.align		4
.L_3217:
        /*0060*/ 	.byte	0x03, 0x19
        /*0062*/ 	.short	0x0018


	//----- nvinfo : EIATTR_PARAM_CBANK
	.align		4
        /*0064*/ 	.byte	0x04, 0x0a
        /*0066*/ 	.short	(.L_3219 - .L_3218)
	.align		4
.L_3218:
        /*0068*/ 	.word	index@(.nv.constant0._ZN2at6native29vectorized_elementwise_kernelILi8EZZZNS0_22reciprocal_kernel_cudaERNS_18TensorIteratorBaseEENKUlvE_clEvENKUlvE4_clEvEUlN3c108BFloat16EE_St5arrayIPcLm2EEEEviT0_T1_)
        /*006c*/ 	.short	0x0380
        /*006e*/ 	.short	0x0018


	//----- nvinfo : EIATTR_SW_WAR
	.align		4
.L_3219:
        /*0070*/ 	.byte	0x04, 0x36
        /*0072*/ 	.short	(.L_3221 - .L_3220)
.L_3220:
        /*0074*/ 	.word	0x00000008
.L_3221:


//--------------------- .nv.info._ZN2at6native18elementwise_kernelILi128ELi4EZNS0_15gpu_kernel_implIZZZNS0_22reciprocal_kernel_cudaERNS_18TensorIteratorBaseEENKUlvE_clEvENKUlvE3_clEvEUlN3c104HalfEE_EEvS4_RKT_EUliE_EEviT1_ --------------------------
	.section	.nv.info._ZN2at6native18elementwise_kernelILi128ELi4EZNS0_15gpu_kernel_implIZZZNS0_22reciprocal_kernel_cudaERNS_18TensorIteratorBaseEENKUlvE_clEvENKUlvE3_clEvEUlN3c104HalfEE_EEvS4_RKT_EUliE_EEviT1_,"",@"SHT_CUDA_INFO"
	.sectionflags	@""
	.align	4


	//----- nvinfo : EIATTR_CUDA_API_VERSION
	.align		4
        /*0000*/ 	.byte	0x04, 0x37
        /*0002*/ 	.short	(.L_3223 - .L_3222)
.L_3222:
        /*0004*/ 	.word	0x00000082


	//----- nvinfo : EIATTR_KPARAM_INFO
	.align		4
.L_3223:
        /*0008*/ 	.byte	0x04, 0x17
        /*000a*/ 	.short	(.L_3225 - .L_3224)
.L_3224:
        /*000c*/ 	.word	0x00000000
        /*0010*/ 	.short	0x0001
        /*0012*/ 	.short	0x0008
        /*0014*/ 	.byte	0x00, 0xf0, 0x61, 0x08


	//----- nvinfo : EIATTR_KPARAM_INFO
	.align		4
.L_3225:
        /*0018*/ 	.byte	0x04, 0x17
        /*001a*/ 	.short	(.L_3227 - .L_3226)
.L_3226:
        /*001c*/ 	.word	0x00000000
        /*0020*/ 	.short	0x0000
        /*0022*/ 	.short	0x0000
        /*0024*/ 	.byte	0x00, 0xf0, 0x11, 0x00


	//----- nvinfo : EIATTR_SPARSE_MMA_MASK
	.align		4
.L_3227:
        /*0028*/ 	.byte	0x03, 0x50
        /*002a*/ 	.short	0x0000


	//----- nvinfo : EIATTR_MAXREG_COUNT
	.align		4
        /*002c*/ 	.byte	0x03, 0x1b
        /*002e*/ 	.short	0x0080


	//----- nvinfo : EIATTR_EXTERNS
	.align		4
        /*0030*/ 	.byte	0x04, 0x0f
        /*0032*/ 	.short	(.L_3229 - .L_3228)


	//   ....[0]....
	.align		4
.L_3228:
        /*0034*/ 	.word	index@(__assertfail)


	//----- nvinfo : EIATTR_MERCURY_ISA_VERSION
	.align		4
.L_3229:
        /*0038*/ 	.byte	0x03, 0x5f
        /*003a*/ 	.short	0x0101


	//----- nvinfo : EIATTR_VRC_CTA_INIT_COUNT
	.align		4
        /*003c*/ 	.byte	0x02, 0x4a
	.zero		1
	.zero		1


	//----- nvinfo : EIATTR_SYSCALL_OFFSETS
	.align		4
        /*0040*/ 	.byte	0x04, 0x46
        /*0042*/ 	.short	(.L_3231 - .L_3230)


	//   ....[0]....
.L_3230:
        /*0044*/ 	.word	0x00002270


	//   ....[1]....
        /*0048*/ 	.word	0x00003190


	//   ....[2]....
        /*004c*/ 	.word	0x000055a0


	//   ....[3]....
        /*0050*/ 	.word	0x000062f0


	//   ....[4]....
        /*0054*/ 	.word	0x00008810


	//   ....[5]....
        /*0058*/ 	.word	0x00009560


	//   ....[6]....
        /*005c*/ 	.word	0x0000ba90


	//   ....[7]....
        /*0060*/ 	.word	0x0000c7b0


	//----- nvinfo : EIATTR_EXIT_INSTR_OFFSETS
	.align		4
.L_3231:
        /*0064*/ 	.byte	0x04, 0x1c
        /*0066*/ 	.short	(.L_3233 - .L_3232)


	//   ....[0]....
.L_3232:
        /*0068*/ 	.word	0x00009840


	//   ....[1]....
        /*006c*/ 	.word	0x0000bc50


	//   ....[2]....
        /*0070*/ 	.word	0x0000bc90


	//   ....[3]....
        /*0074*/ 	.word	0x0000bd30


	//   ....[4]....
        /*0078*/ 	.word	0x0000bd70


	//   ....[5]....
        /*007c*/ 	.word	0x0000bdb0


	//   ....[6]....
        /*0080*/ 	.word	0x0000be40


	//   ....[7]....
        /*0084*/ 	.word	0x0000be60


	//   ....[8]....
        /*0088*/ 	.word	0x0000bf00


	//   ....[9]....
        /*008c*/ 	.word	0x0000bf50


	//   ....[10]....
        /*0090*/ 	.word	0x0000bfa0


	//   ....[11]....
        /*0094*/ 	.word	0x0000c080


	//   ....[12]....
        /*0098*/ 	.word	0x0000c1f0


	//   ....[13]....
        /*009c*/ 	.word	0x0000c360


	//   ....[14]....
        /*00a0*/ 	.word	0x0000c4c0


	//   ....[15]....
        /*00a4*/ 	.word	0x0000c500


	//   ....[16]....
        /*00a8*/ 	.word	0x0000c540


	//   ....[17]....
        /*00ac*/ 	.word	0x0000c5f0


	//   ....[18]....
        /*00b0*/ 	.word	0x0000c650


	//   ....[19]....
        /*00b4*/ 	.word	0x0000c7c0


	//   ....[20]....
        /*00b8*/ 	.word	0x0000c8d0


	//   ....[21]....
        /*00bc*/ 	.word	0x0000ca10


	//   ....[22]....
        /*00c0*/ 	.word	0x0000ca50


	//----- nvinfo : EIATTR_MAX_THREADS
	.align		4
.L_3233:
        /*00c4*/ 	.byte	0x04, 0x05
        /*00c6*/ 	.short	(.L_3235 - .L_3234)
.L_3234:
        /*00c8*/ 	.word	0x00000080
        /*00cc*/ 	.word	0x00000001
        /*00d0*/ 	.word	0x00000001


	//----- nvinfo : EIATTR_CRS_STACK_SIZE
	.align		4
.L_3235:
        /*00d4*/ 	.byte	0x04, 0x1e
        /*00d6*/ 	.short	(.L_3237 - .L_3236)
.L_3236:
        /*00d8*/ 	.word	0x00000000


	//----- nvinfo : EIATTR_CBANK_PARAM_SIZE
	.align		4
.L_3237:
        /*00dc*/ 	.byte	0x03, 0x19
        /*00de*/ 	.short	0x0220


	//----- nvinfo : EIATTR_PARAM_CBANK
	.align		4
        /*00e0*/ 	.byte	0x04, 0x0a
        /*00e2*/ 	.short	(.L_3239 - .L_3238)
	.align		4
.L_3238:
        /*00e4*/ 	.word	index@(.nv.constant0._ZN2at6native18elementwise_kernelILi128ELi4EZNS0_15gpu_kernel_implIZZZNS0_22reciprocal_kernel_cudaERNS_18TensorIteratorBaseEENKUlvE_clEvENKUlvE3_clEvEUlN3c104HalfEE_EEvS4_RKT_EUliE_EEviT1_)
        /*00e8*/ 	.short	0x0380
        /*00ea*/ 	.short	0x0220


	//----- nvinfo : EIATTR_SW_WAR
	.align		4
.L_3239:
        /*00ec*/ 	.byte	0x04, 0x36
        /*00ee*/ 	.short	(.L_3241 - .L_3240)
.L_3240:
        /*00f0*/ 	.word	0x00000008
.L_3241:


//--------------------- .nv.info._ZN2at6native27unrolled_elementwise_kernelIZZZNS0_22reciprocal_kernel_cudaERNS_18TensorIteratorBaseEENKUlvE_clEvENKUlvE3_clEvEUlN3c104HalfEE_St5arrayIPcLm2EELi4E23TrivialOffsetCalculatorILi1EjESD_NS0_6memory12LoadWithCastILi1EEENSE_13StoreWithCastILi1EEEEEviT_T0_T2_T3_T4_T5_ --------------------------
	.section	.nv.info._ZN2at6native27unrolled_elementwise_kernelIZZZNS0_22reciprocal_kernel_cudaERNS_18TensorIteratorBaseEENKUlvE_clEvENKUlvE3_clEvEUlN3c104HalfEE_St5arrayIPcLm2EELi4E23TrivialOffsetCalculatorILi1EjESD_NS0_6memory12LoadWithCastILi1EEENSE_13StoreWithCastILi1EEEEEviT_T0_T2_T3_T4_T5_,"",@"SHT_CUDA_INFO"
	.sectionflags	@""
	.align	4


	//----- nvinfo : EIATTR_CUDA_API_VERSION
	.align		4
        /*0000*/ 	.byte	0x04, 0x37
        /*0002*/ 	.short	(.L_3243 - .L_3242)
.L_3242:
        /*0004*/ 	.word	0x00000082


	//----- nvinfo : EIATTR_KPARAM_INFO
	.align		4
.L_3243:
        /*0008*/ 	.byte	0x04, 0x17
        /*000a*/ 	.short	(.L_3245 - .L_3244)
.L_3244:
        /*000c*/ 	.word	0x00000000
        /*0010*/ 	.short	0x0006
        /*0012*/ 	.short	0x0024
        /*0014*/ 	.byte	0x00, 0xf0, 0x21, 0x00


	//----- nvinfo : EIATTR_KPARAM_INFO
	.align		4
.L_3245:
        /*0018*/ 	.byte	0x04, 0x17
        /*001a*/ 	.short	(.L_3247 - .L_3246)
.L_3246:
        /*001c*/ 	.word	0x00000000
        /*0020*/ 	.short	0x0005
        /*0022*/ 	.short	0x001c
        /*0024*/ 	.byte	0x00, 0xf0, 0x21, 0x00


	//----- nvinfo : EIATTR_KPARAM_INFO
	.align		4
.L_3247:
        /*0028*/ 	.byte	0x04, 0x17
        /*002a*/ 	.short	(.L_3249 - .L_3248)
.L_3248:
        /*002c*/ 	.word	0x00000000
        /*0030*/ 	.short	0x0004
        /*0032*/ 	.short	0x0019
        /*0034*/ 	.byte	0x00, 0xf0, 0x05, 0x00


	//----- nvinfo : EIATTR_KPARAM_INFO
	.align		4
.L_3249:
        /*0038*/ 	.byte	0x04, 0x17
        /*003a*/ 	.short	(.L_3251 - .L_3250)
.L_3250:
        /*003c*/ 	.word	0x00000000
        /*0040*/ 	.short	0x0003
        /*0042*/ 	.short	0x0018
        /*0044*/ 	.byte	0x00, 0xf0, 0x05, 0x00


	//----- nvinfo : EIATTR_KPARAM_INFO
	.align		4
.L_3251:
        /*0048*/ 	.byte	0x04, 0x17
        /*004a*/ 	.short	(.L_3253 - .L_3252)
.L_3252:
        /*004c*/ 	.word	0x00000000
        /*0050*/ 	.short	0x0002
        /*0052*/ 	.short	0x0008
        /*0054*/ 	.byte	0x00, 0xf0, 0x41, 0x00


	//----- nvinfo : EIATTR_KPARAM_INFO
	.align		4
.L_3253:
        /*0058*/ 	.byte	0x04, 0x17
        /*005a*/ 	.short	(.L_3255 - .L_3254)
.L_3254:
        /*005c*/ 	.word	0x00000000
        /*0060*/ 	.short	0x0001
        /*0062*/ 	.short	0x0004
        /*0064*/ 	.byte	0x00, 0xf0, 0x05, 0x00


	//----- nvinfo : EIATTR_KPARAM_INFO
	.align		4
.L_3255:
        /*0068*/ 	.byte	0x04, 0x17
        /*006a*/ 	.short	(.L_3257 - .L_3256)
.L_3256:
        /*006c*/ 	.word	0x00000000
        /*0070*/ 	.short	0x0000
        /*0072*/ 	.short	0x0000
        /*0074*/ 	.byte	0x00, 0xf0, 0x11, 0x00


	//----- nvinfo : EIATTR_SPARSE_MMA_MASK
	.align		4
.L_3257:
        /*0078*/ 	.byte	0x03, 0x50
        /*007a*/ 	.short	0x0000


	//----- nvinfo : EIATTR_MAXREG_COUNT
	.align		4
        /*007c*/ 	.byte	0x03, 0x1b
        /*007e*/ 	.short	0x00ff


	//----- nvinfo : EIATTR_EXTERNS
	.align		4
        /*0080*/ 	.byte	0x04, 0x0f
        /*0082*/ 	.short	(.L_3259 - .L_3258)


	//   ....[0]....
	.align		4
.L_3258:
        /*0084*/ 	.word	index@(__assertfail)


	//----- nvinfo : EIATTR_MERCURY_ISA_VERSION
	.align		4
.L_3259:
        /*0088*/ 	.byte	0x03, 0x5f
        /*008a*/ 	.short	0x0101


	//----- nvinfo : EIATTR_VRC_CTA_INIT_COUNT
	.align		4
        /*008c*/ 	.byte	0x02, 0x4a
	.zero		1
	.zero		1


	//----- nvinfo : EIATTR_SYSCALL_OFFSETS
	.align		4
        /*0090*/ 	.byte	0x04, 0x46
        /*0092*/ 	.short	(.L_3261 - .L_3260)


	//   ....[0]....
.L_3260:
        /*0094*/ 	.word	0x00001040


	//   ....[1]....
        /*0098*/ 	.word	0x00002260


	//   ....[2]....
        /*009c*/ 	.word	0x000033c0


	//   ....[3]....
        /*00a0*/ 	.word	0x00004440


	//   ....[4]....
        /*00a4*/ 	.word	0x00005580


	//   ....[5]....
        /*00a8*/ 	.word	0x00006440


	//   ....[6]....
        /*00ac*/ 	.word	0x000073c0


	//   ....[7]....
        /*00b0*/ 	.word	0x00008340


	//----- nvinfo : EIATTR_EXIT_INSTR_OFFSETS
	.align		4
.L_3261:
        /*00b4*/ 	.byte	0x04, 0x1c
        /*00b6*/ 	.short	(.L_3263 - .L_3262)


	//   ....[0]....
.L_3262:
        /*00b8*/ 	.word	0x00007690


	//   ....[1]....
        /*00bc*/ 	.word	0x000077e0


	//   ....[2]....
        /*00c0*/ 	.word	0x00007820


	//   ....[3]....
        /*00c4*/ 	.word	0x000078c0


	//   ....[4]....
        /*00c8*/ 	.word	0x00007900


	//   ....[5]....
        /*00cc*/ 	.word	0x00007940


	//   ....[6]....
        /*00d0*/ 	.word	0x000079d0


	//   ....[7]....
        /*00d4*/ 	.word	0x000079f0


	//   ....[8]....
        /*00d8*/ 	.word	0x00007a90


	//   ....[9]....
        /*00dc*/ 	.word	0x00007ae0


	//   ....[10]....
        /*00e0*/ 	.word	0x00007b30


	//   ....[11]....
        /*00e4*/ 	.word	0x00007c10


	//   ....[12]....
        /*00e8*/ 	.word	0x00007d80


	//   ....[13]....
        /*00ec*/ 	.word	0x00007ef0


	//   ....[14]....
        /*00f0*/ 	.word	0x00008050


	//   ....[15]....
        /*00f4*/ 	.word	0x00008090


	//   ....[16]....
        /*00f8*/ 	.word	0x000080d0


	//   ....[17]....
        /*00fc*/ 	.word	0x00008180


	//   ....[18]....
        /*0100*/ 	.word	0x000081e0


	//   ....[19]....
        /*0104*/ 	.word	0x00008350


	//   ....[20]....
        /*0108*/ 	.word	0x00008460


	//   ....[21]....
        /*010c*/ 	.word	0x000085a0


	//   ....[22]....
        /*0110*/ 	.word	0x000085e0


	//----- nvinfo : EIATTR_MAX_THREADS
	.align		4
.L_3263:
        /*0114*/ 	.byte	0x04, 0x05
        /*0116*/ 	.short	(.L_3265 - .L_3264)
.L_3264:
        /*0118*/ 	.word	0x00000080
        /*011c*/ 	.word	0x00000001
        /*0120*/ 	.word	0x00000001


	//----- nvinfo : EIATTR_CRS_STACK_SIZE
	.align		4
.L_3265:
        /*0124*/ 	.byte	0x04, 0x1e
        /*0126*/ 	.short	(.L_3267 - .L_3266)
.L_3266:
        /*0128*/ 	.word	0x00000000


	//----- nvinfo : EIATTR_CBANK_PARAM_SIZE
	.align		4
.L_3267:
        /*012c*/ 	.byte	0x03, 0x19
        /*012e*/ 	.short	0x002c


	//----- nvinfo : EIATTR_PARAM_CBANK
	.align		4
        /*0130*/ 	.byte	0x04, 0x0a
        /*0132*/ 	.short	(.L_3269 - .L_3268)
	.align		4
.L_3268:
        /*0134*/ 	.word	index@(.nv.constant0._ZN2at6native27unrolled_elementwise_kernelIZZZNS0_22reciprocal_kernel_cudaERNS_18TensorIteratorBaseEENKUlvE_clEvENKUlvE3_clEvEUlN3c104HalfEE_St5arrayIPcLm2EELi4E23TrivialOffsetCalculatorILi1EjESD_NS0_6memory12LoadWithCastILi1EEENSE_13StoreWithCastILi1EEEEEviT_T0_T2_T3_T4_T5_)
        /*0138*/ 	.short	0x0380
        /*013a*/ 	.short	0x002c


	//----- nvinfo : EIATTR_SW_WAR
	.align		4
.L_3269:
        /*013c*/ 	.byte	0x04, 0x36
        /*013e*/ 	.short	(.L_3271 - .L_3270)
.L_3270:
        /*0140*/ 	.word	0x00000008
.L_3271:


//--------------------- .nv.info._ZN2at6native18elementwise_kernelILi128ELi4EZNS0_22gpu_kernel_impl_nocastIZZZNS0_22reciprocal_kernel_cudaERNS_18TensorIteratorBaseEENKUlvE_clEvENKUlvE3_clEvEUlN3c104HalfEE_EEvS4_RKT_EUliE_EEviT1_ --------------------------
	.section	.nv.info._ZN2at6native18elementwise_kernelILi128ELi4EZNS0_22gpu_kernel_impl_nocastIZZZNS0_22reciprocal_kernel_cudaERNS_18TensorIteratorBaseEENKUlvE_clEvENKUlvE3_clEvEUlN3c104HalfEE_EEvS4_RKT_EUliE_EEviT1_,"",@"SHT_CUDA_INFO"
	.sectionflags	@""
	.align	4


	//----- nvinfo : EIATTR_CUDA_API_VERSION
	.align		4
        /*0000*/ 	.byte	0x04, 0x37
        /*0002*/ 	.short	(.L_3273 - .L_3272)
.L_3272:
        /*0004*/ 	.word	0x00000082


	//----- nvinfo : EIATTR_KPARAM_INFO
	.align		4
.L_3273:
        /*0008*/ 	.byte	0x04, 0x17
        /*000a*/ 	.short	(.L_3275 - .L_3274)
.L_3274:
        /*000c*/ 	.word	0x00000000
        /*0010*/ 	.short	0x0001
        /*0012*/ 	.short	0x0008
        /*0014*/ 	.byte	0x00, 0xf0, 0x61, 0x08


	//----- nvinfo : EIATTR_KPARAM_INFO
	.align		4
.L_3275:
        /*0018*/ 	.byte	0x04, 0x17
        /*001a*/ 	.short	(.L_3277 - .L_3276)
.L_3276:
        /*001c*/ 	.word	0x00000000
        /*0020*/ 	.short	0x0000
        /*0022*/ 	.short	0x0000
        /*0024*/ 	.byte	0x00, 0xf0, 0x11, 0x00


	//----- nvinfo : EIATTR_SPARSE_MMA_MASK
	.align		4
.L_3277:
        /*0028*/ 	.byte	0x03, 0x50
        /*002a*/ 	.short	0x0000


	//----- nvinfo : EIATTR_MAXREG_COUNT
	.align		4
        /*002c*/ 	.byte	0x03, 0x1b
        /*002e*/ 	.short	0x0080


	//----- nvinfo : EIATTR_MERCURY_ISA_VERSION
	.align		4
        /*0030*/ 	.byte	0x03, 0x5f
        /*0032*/ 	.short	0x0101


	//----- nvinfo : EIATTR_VRC_CTA_INIT_COUNT
	.align		4
        /*0034*/ 	.byte	0x02, 0x4a
	.zero		1
	.zero		1


	//----- nvinfo : EIATTR_EXIT_INSTR_OFFSETS
	.align		4
        /*0038*/ 	.byte	0x04, 0x1c
        /*003a*/ 	.short	(.L_3279 - .L_3278)


	//   ....[0]....
.L_3278:
        /*003c*/ 	.word	0x00000330


	//   ....[1]....
        /*0040*/ 	.word	0x000003c0


	//   ....[2]....
        /*0044*/ 	.word	0x00003f10


	//   ....[3]....
        /*0048*/ 	.word	0x00005270


	//----- nvinfo : EIATTR_MAX_THREADS
	.align		4
.L_3279:
        /*004c*/ 	.byte	0x04, 0x05
        /*004e*/ 	.short	(.L_3281 - .L_3280)
.L_3280:
        /*0050*/ 	.word	0x00000080
        /*0054*/ 	.word	0x00000001
        /*0058*/ 	.word	0x00000001


	//----- nvinfo : EIATTR_CRS_STACK_SIZE
	.align		4
.L_3281:
        /*005c*/ 	.byte	0x04, 0x1e
        /*005e*/ 	.short	(.L_3283 - .L_3282)
.L_3282:
        /*0060*/ 	.word	0x00000000


	//----- nvinfo : EIATTR_CBANK_PARAM_SIZE
	.align		4
.L_3283:
        /*0064*/ 	.byte	0x03, 0x19
        /*0066*/ 	.short	0x0220


	//----- nvinfo : EIATTR_PARAM_CBANK
	.align		4
        /*0068*/ 	.byte	0x04, 0x0a
        /*006a*/ 	.short	(.L_3285 - .L_3284)
	.align		4
.L_3284:
        /*006c*/ 	.word	index@(.nv.constant0._ZN2at6native18elementwise_kernelILi128ELi4EZNS0_22gpu_kernel_impl_nocastIZZZNS0_22reciprocal_kernel_cudaERNS_18TensorIteratorBaseEENKUlvE_clEvENKUlvE3_clEvEUlN3c104HalfEE_EEvS4_RKT_EUliE_EEviT1_)
        /*0070*/ 	.short	0x0380
        /*0072*/ 	.short	0x0220


	//----- nvinfo : EIATTR_SW_WAR
	.align		4
.L_3285:
        /*0074*/ 	.byte	0x04, 0x36
        /*0076*/ 	.short	(.L_3287 - .L_3286)
.L_3286:
        /*0078*/ 	.word	0x00000008
.L_3287:


//--------------------- .nv.info._ZN2at6native27unrolled_elementwise_kernelIZZZNS0_22reciprocal_kernel_cudaERNS_18TensorIteratorBaseEENKUlvE_clEvENKUlvE3_clEvEUlN3c104HalfEE_St5arrayIPcLm2EELi4E23TrivialOffsetCalculatorILi1EjESD_NS0_6memory15LoadWithoutCastENSE_16StoreWithoutCastEEEviT_T0_T2_T3_T4_T5_ --------------------------
	.section	.nv.info._ZN2at6native27unrolled_elementwise_kernelIZZZNS0_22reciprocal_kernel_cudaERNS_18TensorIteratorBaseEENKUlvE_clEvENKUlvE3_clEvEUlN3c104HalfEE_St5arrayIPcLm2EELi4E23TrivialOffsetCalculatorILi1EjESD_NS0_6memory15LoadWithoutCastENSE_16StoreWithoutCastEEEviT_T0_T2_T3_T4_T5_,"",@"SHT_CUDA_INFO"
	.sectionflags	@""
	.align	4


	//----- nvinfo : EIATTR_CUDA_API_VERSION
	.align		4
        /*0000*/ 	.byte	0x04, 0x37
        /*0002*/ 	.short	(.L_3289 - .L_3288)
.L_3288:
        /*0004*/ 	.word	0x00000082


	//----- nvinfo : EIATTR_KPARAM_INFO
	.align		4
.L_3289:
        /*0008*/ 	.byte	0x04, 0x17
        /*000a*/ 	.short	(.L_3291 - .L_3290)
.L_3290:
        /*000c*/ 	.word	0x00000000
        /*0010*/ 	.short	0x0006
        /*0012*/ 	.short	0x001b
        /*0014*/ 	.byte	0x00, 0xf0, 0x05, 0x00


	//----- nvinfo : EIATTR_KPARAM_INFO
	.align		4
.L_3291:
        /*0018*/ 	.byte	0x04, 0x17
        /*001a*/ 	.short	(.L_3293 - .L_3292)
.L_3292:
        /*001c*/ 	.word	0x00000000
        /*0020*/ 	.short	0x0005
        /*0022*/ 	.short	0x001a
        /*0024*/ 	.byte	0x00, 0xf0, 0x05, 0x00


	//----- nvinfo : EIATTR_KPARAM_INFO
	.align		4
.L_3293:
        /*0028*/ 	.byte	0x04, 0x17
        /*002a*/ 	.short	(.L_3295 - .L_3294)
.L_3294:
        /*002c*/ 	.word	0x00000000
        /*0030*/ 	.short	0x0004
        /*0032*/ 	.short	0x0019
        /*0034*/ 	.byte	0x00, 0xf0, 0x05, 0x00


	//----- nvinfo : EIATTR_KPARAM_INFO
	.align		4
.L_3295:
        /*0038*/ 	.byte	0x04, 0x17
        /*003a*/ 	.short	(.L_3297 - .L_3296)
.L_3296:
        /*003c*/ 	.word	0x00000000
        /*0040*/ 	.short	0x0003
        /*0042*/ 	.short	0x0018
        /*0044*/ 	.byte	0x00, 0xf0, 0x05, 0x00


	//----- nvinfo : EIATTR_KPARAM_INFO
	.align		4
.L_3297:
        /*0048*/ 	.byte	0x04, 0x17
        /*004a*/ 	.short	(.L_3299 - .L_3298)
.L_3298:
        /*004c*/ 	.word	0x00000000
        /*0050*/ 	.short	0x0002
        /*0052*/ 	.short	0x0008
        /*0054*/ 	.byte	0x00, 0xf0, 0x41, 0x00


	//----- nvinfo : EIATTR_KPARAM_INFO
	.align		4
.L_3299:
        /*0058*/ 	.byte	0x04, 0x17
        /*005a*/ 	.short	(.L_3301 - .L_3300)
.L_3300:
        /*005c*/ 	.word	0x00000000
        /*0060*/ 	.short	0x0001
        /*0062*/ 	.short	0x0004
        /*0064*/ 	.byte	0x00, 0xf0, 0x05, 0x00


	//----- nvinfo : EIATTR_KPARAM_INFO
	.align		4
.L_3301:
        /*0068*/ 	.byte	0x04, 0x17
        /*006a*/ 	.short	(.L_3303 - .L_3302)
.L_3302:
        /*006c*/ 	.word	0x00000000
        /*0070*/ 	.short	0x0000
        /*0072*/ 	.short	0x0000
        /*0074*/ 	.byte	0x00, 0xf0, 0x11, 0x00


	//----- nvinfo : EIATTR_SPARSE_MMA_MASK
	.align		4
.L_3303:
        /*0078*/ 	.byte	0x03, 0x50
        /*007a*/ 	.short	0x0000


	//----- nvinfo : EIATTR_MAXREG_COUNT
	.align		4
        /*007c*/ 	.byte	0x03, 0x1b
        /*007e*/ 	.short	0x00ff


	//----- nvinfo : EIATTR_MERCURY_ISA_VERSION
	.align		4
        /*0080*/ 	.byte	0x03, 0x5f
        /*0082*/ 	.short	0x0101


	//----- nvinfo : EIATTR_VRC_CTA_INIT_COUNT
	.align		4
        /*0084*/ 	.byte	0x02, 0x4a
	.zero		1
	.zero		1


	//----- nvinfo : EIATTR_EXIT_INSTR_OFFSETS
	.align		4
        /*0088*/ 	.byte	0x04, 0x1c
        /*008a*/ 	.short	(.L_3305 - .L_3304)


	//   ....[0]....
.L_3304:
        /*008c*/ 	.word	0x000004c0


	//   ....[1]....
        /*0090*/ 	.word	0x00000530


	//----- nvinfo : EIATTR_MAX_THREADS
	.align		4
.L_3305:
        /*0094*/ 	.byte	0x04, 0x05
        /*0096*/ 	.short	(.L_3307 - .L_3306)
.L_3306:
        /*0098*/ 	.word	0x00000080
        /*009c*/ 	.word	0x00000001
        /*00a0*/ 	.word	0x00000001


	//----- nvinfo : EIATTR_CRS_STACK_SIZE
	.align		4
.L_3307:
        /*00a4*/ 	.byte	0x04, 0x1e
        /*00a6*/ 	.short	(.L_3309 - .L_3308)
.L_3308:
        /*00a8*/ 	.word	0x00000000


	//----- nvinfo : EIATTR_CBANK_PARAM_SIZE
	.align		4
.L_3309:
        /*00ac*/ 	.byte	0x03, 0x19
        /*00ae*/ 	.short	0x001c


	//----- nvinfo : EIATTR_PARAM_CBANK
	.align		4
        /*00b0*/ 	.byte	0x04, 0x0a
        /*00b2*/ 	.short	(.L_3311 - .L_3310)
	.align		4
.L_3310:
        /*00b4*/ 	.word	index@(.nv.constant0._ZN2at6native27unrolled_elementwise_kernelIZZZNS0_22reciprocal_kernel_cudaERNS_18TensorIteratorBaseEENKUlvE_clEvENKUlvE3_clEvEUlN3c104HalfEE_St5arrayIPcLm2EELi4E23TrivialOffsetCalculatorILi1EjESD_NS0_6memory15LoadWithoutCastENSE_16StoreWithoutCastEEEviT_T0_T2_T3_T4_T5_)
        /*00b8*/ 	.short	0x0380
        /*00ba*/ 	.short	0x001c


	//----- nvinfo : EIATTR_SW_WAR
	.align		4
.L_3311:
        /*00bc*/ 	.byte	0x04, 0x36
        /*00be*/ 	.short	(.L_3313 - .L_3312)
.L_3312:
        /*00c0*/ 	.word	0x00000008
.L_3313:


//--------------------- .nv.info._ZN2at6native29vectorized_elementwise_kernelILi2EZZZNS0_22reciprocal_kernel_cudaERNS_18TensorIteratorBaseEENKUlvE_clEvENKUlvE3_clEvEUlN3c104HalfEE_St5arrayIPcLm2EEEEviT0_T1_ --------------------------
	.section	.nv.info._ZN2at6native29vectorized_elementwise_kernelILi2EZZZNS0_22reciprocal_kernel_cudaERNS_18TensorIteratorBaseEENKUlvE_clEvENKUlvE3_clEvEUlN3c104HalfEE_St5arrayIPcLm2EEEEviT0_T1_,"",@"SHT_CUDA_INFO"
	.sectionflags	@""
	.align	4


	//----- nvinfo : EIATTR_CUDA_API_VERSION
	.align		4
        /*0000*/ 	.byte	0x04, 0x37
        /*0002*/ 	.short	(.L_3315 - .L_3314)
.L_3314:
        /*0004*/ 	.word	0x00000082


	//----- nvinfo : EIATTR_KPARAM_INFO
	.align		4
.L_3315:
        /*0008*/ 	.byte	0x04, 0x17
        /*000a*/ 	.short	(.L_3317 - .L_3316)
.L_3316:
        /*000c*/ 	.word	0x00000000
        /*0010*/ 	.short	0x0002
        /*0012*/ 	.short	0x0008
        /*0014*/ 	.byte	0x00, 0xf0, 0x41, 0x00


	//----- nvinfo : EIATTR_KPARAM_INFO
	.align		4
.L_3317:
        /*0018*/ 	.byte	0x04, 0x17
        /*001a*/ 	.short	(.L_3319 - .L_3318)
.L_3318:
        /*001c*/ 	.word	0x00000000
        /*0020*/ 	.short	0x0001
        /*0022*/ 	.short	0x0004
        /*0024*/ 	.byte	0x00, 0xf0, 0x05, 0x00


	//----- nvinfo : EIATTR_KPARAM_INFO
	.align		4
.L_3319:
        /*0028*/ 	.byte	0x04, 0x17
        /*002a*/ 	.short	(.L_3321 - .L_3320)
.L_3320:
        /*002c*/ 	.word	0x00000000
        /*0030*/ 	.short	0x0000
        /*0032*/ 	.short	0x0000
        /*0034*/ 	.byte	0x00, 0xf0, 0x11, 0x00


	//----- nvinfo : EIATTR_SPARSE_MMA_MASK
	.align		4
.L_3321:
        /*0038*/ 	.byte	0x03, 0x50
        /*003a*/ 	.short	0x0000


	//----- nvinfo : EIATTR_MAXREG_COUNT
	.align		4
        /*003c*/ 	.byte	0x03, 0x1b
        /*003e*/ 	.short	0x00ff


	//----- nvinfo : EIATTR_MERCURY_ISA_VERSION
	.align		4
        /*0040*/ 	.byte	0x03, 0x5f
        /*0042*/ 	.short	0x0101


	//----- nvinfo : EIATTR_VRC_CTA_INIT_COUNT
	.align		4
        /*0044*/ 	.byte	0x02, 0x4a
	.zero		1
	.zero		1


	//----- nvinfo : EIATTR_EXIT_INSTR_OFFSETS
	.align		4
        /*0048*/ 	.byte	0x04, 0x1c
        /*004a*/ 	.short	(.L_3323 - .L_3322)


	//   ....[0]....
.L_3322:
        /*004c*/ 	.word	0x00000a50


	//   ....[1]....
        /*0050*/ 	.word	0x00000aa0


	//   ....[2]....
        /*0054*/ 	.word	0x00000d60


	//----- nvinfo : EIATTR_MAX_THREADS
	.align		4
.L_3323:
        /*0058*/ 	.byte	0x04, 0x05
        /*005a*/ 	.short	(.L_3325 - .L_3324)
.L_3324:
        /*005c*/ 	.word	0x00000080
        /*0060*/ 	.word	0x00000001
        /*0064*/ 	.word	0x00000001


	//----- nvinfo : EIATTR_CRS_STACK_SIZE
	.align		4
.L_3325:
        /*0068*/ 	.byte	0x04, 0x1e
        /*006a*/ 	.short	(.L_3327 - .L_3326)
.L_3326:
        /*006c*/ 	.word	0x00000000


	//----- nvinfo : EIATTR_CBANK_PARAM_SIZE
	.align		4
.L_3327:
        /*0070*/ 	.byte	0x03, 0x19
        /*0072*/ 	.short	0x0018


	//----- nvinfo : EIATTR_PARAM_CBANK
	.align		4
        /*0074*/ 	.byte	0x04, 0x0a
        /*0076*/ 	.short	(.L_3329 - .L_3328)
	.align		4
.L_3328:
        /*0078*/ 	.word	index@(.nv.constant0._ZN2at6native29vectorized_elementwise_kernelILi2EZZZNS0_22reciprocal_kernel_cudaERNS_18TensorIteratorBaseEENKUlvE_clEvENKUlvE3_clEvEUlN3c104HalfEE_St5arrayIPcLm2EEEEviT0_T1_)
        /*007c*/ 	.short	0x0380
        /*007e*/ 	.short	0x0018


	//----- nvinfo : EIATTR_SW_WAR
	.align		4
.L_3329:
        /*0080*/ 	.byte	0x04, 0x36
        /*0082*/ 	.short	(.L_3331 - .L_3330)
.L_3330:
        /*0084*/ 	.word	0x00000008
.L_3331:


//--------------------- .nv.info._ZN2at6native29vectorized_elementwise_kernelILi4EZZZNS0_22reciprocal_kernel_cudaERNS_18TensorIteratorBaseEENKUlvE_clEvENKUlvE3_clEvEUlN3c104HalfEE_St5arrayIPcLm2EEEEviT0_T1_ --------------------------
	.section	.nv.info._ZN2at6native29vectorized_elementwise_kernelILi4EZZZNS0_22reciprocal_kernel_cudaERNS_18TensorIteratorBaseEENKUlvE_clEvENKUlvE3_clEvEUlN3c104HalfEE_St5arrayIPcLm2EEEEviT0_T1_,"",@"SHT_CUDA_INFO"
	.sectionflags	@""
	.align	4


	//----- nvinfo : EIATTR_CUDA_API_VERSION
	.align		4
        /*0000*/ 	.byte	0x04, 0x37
        /*0002*/ 	.short	(.L_3333 - .L_3332)
.L_3332:
        /*0004*/ 	.word	0x00000082


	//----- nvinfo : EIATTR_KPARAM_INFO
	.align		4
.L_3333:
        /*0008*/ 	.byte	0x04, 0x17
        /*000a*/ 	.short	(.L_3335 - .L_3334)
.L_3334:
        /*000c*/ 	.word	0x00000000
        /*0010*/ 	.short	0x0002
        /*0012*/ 	.short	0x0008
        /*0014*/ 	.byte	0x00, 0xf0, 0x41, 0x00


	//----- nvinfo : EIATTR_KPARAM_INFO
	.align		4
.L_3335:
        /*0018*/ 	.byte	0x04, 0x17
        /*001a*/ 	.short	(.L_3337 - .L_3336)
.L_3336:
        /*001c*/ 	.word	0x00000000
        /*0020*/ 	.short	0x0001
        /*0022*/ 	.short	0x0004
        /*0024*/ 	.byte	0x00, 0xf0, 0x05, 0x00


	//----- nvinfo : EIATTR_KPARAM_INFO
	.align		4
.L_3337:
        /*0028*/ 	.byte	0x04, 0x17
        /*002a*/ 	.short	(.L_3339 - .L_3338)
.L_3338:
        /*002c*/ 	.word	0x00000000
        /*0030*/ 	.short	0x0000
        /*0032*/ 	.short	0x0000
        /*0034*/ 	.byte	0x00, 0xf0, 0x11, 0x00


	//----- nvinfo : EIATTR_SPARSE_MMA_MASK
	.align		4
.L_3339:
        /*0038*/ 	.byte	0x03, 0x50
        /*003a*/ 	.short	0x0000


	//----- nvinfo : EIATTR_MAXREG_COUNT
	.align		4
        /*003c*/ 	.byte	0x03, 0x1b
        /*003e*/ 	.short	0x00ff


	//----- nvinfo : EIATTR_MERCURY_ISA_VERSION
	.align		4
        /*0040*/ 	.byte	0x03, 0x5f
        /*0042*/ 	.short	0x0101


	//----- nvinfo : EIATTR_VRC_CTA_INIT_COUNT
	.align		4
        /*0044*/ 	.byte	0x02, 0x4a
	.zero		1
	.zero		1


	//----- nvinfo : EIATTR_EXIT_INSTR_OFFSETS
	.align		4
        /*0048*/ 	.byte	0x04, 0x1c
        /*004a*/ 	.short	(.L_3341 - .L_3340)


	//   ....[0]....
.L_3340:
        /*004c*/ 	.word	0x00000a50


	//   ....[1]....
        /*0050*/ 	.word	0x00000aa0


	//   ....[2]....
        /*0054*/ 	.word	0x00000d20


	//----- nvinfo : EIATTR_MAX_THREADS
	.align		4
.L_3341:
        /*0058*/ 	.byte	0x04, 0x05
        /*005a*/ 	.short	(.L_3343 - .L_3342)
.L_3342:
        /*005c*/ 	.word	0x00000080
        /*0060*/ 	.word	0x00000001
        /*0064*/ 	.word	0x00000001


	//----- nvinfo : EIATTR_CRS_STACK_SIZE
	.align		4
.L_3343:
        /*0068*/ 	.byte	0x04, 0x1e
        /*006a*/ 	.short	(.L_3345 - .L_3344)
.L_3344:
        /*006c*/ 	.word	0x00000000


	//----- nvinfo : EIATTR_CBANK_PARAM_SIZE
	.align		4
.L_3345:
        /*0070*/ 	.byte	0x03, 0x19
        /*0072*/ 	.short	0x0018


	//----- nvinfo : EIATTR_PARAM_CBANK
	.align		4
        /*0074*/ 	.byte	0x04, 0x0a
        /*0076*/ 	.short	(.L_3347 - .L_3346)
	.align		4
.L_3346:
        /*0078*/ 	.word	index@(.nv.constant0._ZN2at6native29vectorized_elementwise_kernelILi4EZZZNS0_22reciprocal_kernel_cudaERNS_18TensorIteratorBaseEENKUlvE_clEvENKUlvE3_clEvEUlN3c104HalfEE_St5arrayIPcLm2EEEEviT0_T1_)
        /*007c*/ 	.short	0x0380
        /*007e*/ 	.short	0x0018


	//----- nvinfo : EIATTR_SW_WAR
	.align		4
.L_3347:
        /*0080*/ 	.byte	0x04, 0x36
        /*0082*/ 	.short	(.L_3349 - .L_3348)
.L_3348:
        /*0084*/ 	.word	0x00000008
.L_3349:


//--------------------- .nv.info._ZN2at6native29vectorized_elementwise_kernelILi8EZZZNS0_22reciprocal_kernel_cudaERNS_18TensorIteratorBaseEENKUlvE_clEvENKUlvE3_clEvEUlN3c104HalfEE_St5arrayIPcLm2EEEEviT0_T1_ --------------------------
	.section	.nv.info._ZN2at6native29vectorized_elementwise_kernelILi8EZZZNS0_22reciprocal_kernel_cudaERNS_18TensorIteratorBaseEENKUlvE_clEvENKUlvE3_clEvEUlN3c104HalfEE_St5arrayIPcLm2EEEEviT0_T1_,"",@"SHT_CUDA_INFO"
	.sectionflags	@""
	.align	4


	//----- nvinfo : EIATTR_CUDA_API_VERSION
	.align		4
        /*0000*/ 	.byte	0x04, 0x37
        /*0002*/ 	.short	(.L_3351 - .L_3350)
.L_3350:
        /*0004*/ 	.word	0x00000082


	//----- nvinfo : EIATTR_KPARAM_INFO
	.align		4
.L_3351:
        /*0008*/ 	.byte	0x04, 0x17
        /*000a*/ 	.short	(.L_3353 - .L_3352)
.L_3352:
        /*000c*/ 	.word	0x00000000
        /*0010*/ 	.short	0x0002
        /*0012*/ 	.short	0x0008
        /*0014*/ 	.byte	0x00, 0xf0, 0x41, 0x00


	//----- nvinfo : EIATTR_KPARAM_INFO
	.align		4
.L_3353:
        /*0018*/ 	.byte	0x04, 0x17
        /*001a*/ 	.short	(.L_3355 - .L_3354)
.L_3354:
        /*001c*/ 	.word	0x00000000
        /*0020*/ 	.short	0x0001
        /*0022*/ 	.short	0x0004
        /*0024*/ 	.byte	0x00, 0xf0, 0x05, 0x00


	//----- nvinfo : EIATTR_KPARAM_INFO
	.align		4
.L_3355:
        /*0028*/ 	.byte	0x04, 0x17
        /*002a*/ 	.short	(.L_3357 - .L_3356)
.L_3356:
        /*002c*/ 	.word	0x00000000
        /*0030*/ 	.short	0x0000
        /*0032*/ 	.short	0x0000
        /*0034*/ 	.byte	0x00, 0xf0, 0x11, 0x00


	//----- nvinfo : EIATTR_SPARSE_MMA_MASK
	.align		4
.L_3357:
        /*0038*/ 	.byte	0x03, 0x50
        /*003a*/ 	.short	0x0000


	//----- nvinfo : EIATTR_MAXREG_COUNT
	.align		4
        /*003c*/ 	.byte	0x03, 0x1b
        /*003e*/ 	.short	0x00ff


	//----- nvinfo : EIATTR_MERCURY_ISA_VERSION
	.align		4
        /*0040*/ 	.byte	0x03, 0x5f
        /*0042*/ 	.short	0x0101


	//----- nvinfo : EIATTR_VRC_CTA_INIT_COUNT
	.align		4
        /*0044*/ 	.byte	0x02, 0x4a
	.zero		1
	.zero		1


	//----- nvinfo : EIATTR_EXIT_INSTR_OFFSETS
	.align		4
        /*0048*/ 	.byte	0x04, 0x1c
        /*004a*/ 	.short	(.L_3359 - .L_3358)


	//   ....[0]....
.L_3358:
        /*004c*/ 	.word	0x00000010


	//----- nvinfo : EIATTR_MAX_THREADS
	.align		4
.L_3359:
        /*0050*/ 	.byte	0x04, 0x05
        /*0052*/ 	.short	(.L_3361 - .L_3360)
.L_3360:
        /*0054*/ 	.word	0x00000080
        /*0058*/ 	.word	0x00000001
        /*005c*/ 	.word	0x00000001


	//----- nvinfo : EIATTR_CBANK_PARAM_SIZE
	.align		4
.L_3361:
        /*0060*/ 	.byte	0x03, 0x19
        /*0062*/ 	.short	0x0018


	//----- nvinfo : EIATTR_PARAM_CBANK
	.align		4
        /*0064*/ 	.byte	0x04, 0x0a
        /*0066*/ 	.short	(.L_3363 - .L_3362)
	.align		4
.L_3362:
        /*0068*/ 	.word	index@(.nv.constant0._ZN2at6native29vectorized_elementwise_kernelILi8EZZZNS0_22reciprocal_kernel_cudaERNS_18TensorIteratorBaseEENKUlvE_clEvENKUlvE3_clEvEUlN3c104HalfEE_St5arrayIPcLm2EEEEviT0_T1_)
        /*006c*/ 	.short	0x0380
        /*006e*/ 	.short	0x0018


	//----- nvinfo : EIATTR_SW_WAR
	.align		4
.L_3363:
        /*0070*/ 	.byte	0x04, 0x36
        /*0072*/ 	.short	(.L_3365 - .L_3364)
.L_3364:
        /*0074*/ 	.word	0x00000008
.L_3365:


//--------------------- .nv.info._ZN2at6native18elementwise_kernelILi128ELi4EZNS0_15gpu_kernel_implIZZZNS0_22reciprocal_kernel_cudaERNS_18TensorIteratorBaseEENKUlvE_clEvENKUlvE2_clEvEUlN3c107complexIfEEE_EEvS4_RKT_EUliE_EEviT1_ --------------------------
	.section	.nv.info._ZN2at6native18elementwise_kernelILi128ELi4EZNS0_15gpu_kernel_implIZZZNS0_22reciprocal_kernel_cudaERNS_18TensorIteratorBaseEENKUlvE_clEvENKUlvE2_clEvEUlN3c107complexIfEEE_EEvS4_RKT_EUliE_EEviT1_,"",@"SHT_CUDA_INFO"
	.sectionflags	@""
	.align	4


	//----- nvinfo : EIATTR_CUDA_API_VERSION
	.align		4
        /*0000*/ 	.byte	0x04, 0x37
        /*0002*/ 	.short	(.L_3367 - .L_3366)
.L_3366:
        /*0004*/ 	.word	0x00000082


	//----- nvinfo : EIATTR_KPARAM_INFO
	.align		4
.L_3367:
        /*0008*/ 	.byte	0x04, 0x17
        /*000a*/ 	.short	(.L_3369 - .L_3368)
.L_3368:
        /*000c*/ 	.word	0x00000000
        /*0010*/ 	.short	0x0001
        /*0012*/ 	.short	0x0008
        /*0014*/ 	.byte	0x00, 0xf0, 0x61, 0x08


	//----- nvinfo : EIATTR_KPARAM_INFO
	.align		4
.L_3369:
        /*0018*/ 	.byte	0x04, 0x17
        /*001a*/ 	.short	(.L_3371 - .L_3370)
.L_3370:
        /*001c*/ 	.word	0x00000000
        /*0020*/ 	.short	0x0000
        /*0022*/ 	.short	0x0000
        /*0024*/ 	.byte	0x00, 0xf0, 0x11, 0x00


	//----- nvinfo : EIATTR_SPARSE_MMA_MASK
	.align		4
.L_3371:
        /*0028*/ 	.byte	0x03, 0x50
        /*002a*/ 	.short	0x0000


	//----- nvinfo : EIATTR_MAXREG_COUNT
	.align		4
        /*002c*/ 	.byte	0x03, 0x1b
        /*002e*/ 	.short	0x0080


	//----- nvinfo : EIATTR_EXTERNS
	.align		4
        /*0030*/ 	.byte	0x04, 0x0f
        /*0032*/ 	.short	(.L_3373 - .L_3372)


	//   ....[0]....
	.align		4
.L_3372:
        /*0034*/ 	.word	index@(__assertfail)


	//----- nvinfo : EIATTR_MERCURY_ISA_VERSION
	.align		4
.L_3373:
        /*0038*/ 	.byte	0x03, 0x5f
        /*003a*/ 	.short	0x0101


	//----- nvinfo : EIATTR_VRC_CTA_INIT_COUNT
	.align		4
        /*003c*/ 	.byte	0x02, 0x4a
	.zero		1
	.zero		1


	//----- nvinfo : EIATTR_SYSCALL_OFFSETS
	.align		4
        /*0040*/ 	.byte	0x04, 0x46
        /*0042*/ 	.short	(.L_3375 - .L_3374)


	//   ....[0]....
.L_3374:
        /*0044*/ 	.word	0x000022e0


	//   ....[1]....
        /*0048*/ 	.word	0x000033c0


	//   ....[2]....
        /*004c*/ 	.word	0x000057f0


	//   ....[3]....
        /*0050*/ 	.word	0x00006720


	//   ....[4]....
        /*0054*/ 	.word	0x00008c60


	//   ....[5]....
        /*0058*/ 	.word	0x00009b90


	//   ....[6]....
        /*005c*/ 	.word	0x0000c0e0


	//   ....[7]....
        /*0060*/ 	.word	0x0000cfe0


	//----- nvinfo : EIATTR_EXIT_INSTR_OFFSETS
	.align		4
.L_3375:
        /*0064*/ 	.byte	0x04, 0x1c
        /*0066*/ 	.short	(.L_3377 - .L_3376)


	//   ....[0]....
.L_3376:
        /*0068*/ 	.word	0x00009e40


	//   ....[1]....
        /*006c*/ 	.word	0x0000c510


	//   ....[2]....
        /*0070*/ 	.word	0x0000c550


	//   ....[3]....
        /*0074*/ 	.word	0x0000c5e0


	//   ....[4]....
        /*0078*/ 	.word	0x0000c610


	//   ....[5]....
        /*007c*/ 	.word	0x0000c640


	//   ....[6]....
        /*0080*/ 	.word	0x0000c6c0


	//   ....[7]....
        /*0084*/ 	.word	0x0000c6f0


	//   ....[8]....
        /*0088*/ 	.word	0x0000c770


	//   ....[9]....
        /*008c*/ 	.word	0x0000c7a0


	//   ....[10]....
        /*0090*/ 	.word	0x0000c7e0


	//   ....[11]....
        /*0094*/ 	.word	0x0000c8b0


	//   ....[12]....
        /*0098*/ 	.word	0x0000ca10


	//   ....[13]....
        /*009c*/ 	.word	0x0000cb70


	//   ....[14]....
        /*00a0*/ 	.word	0x0000ccc0


	//   ....[15]....
        /*00a4*/ 	.word	0x0000ccf0


	//   ....[16]....
        /*00a8*/ 	.word	0x0000cd20


	//   ....[17]....
        /*00ac*/ 	.word	0x0000cde0


	//   ....[18]....
        /*00b0*/ 	.word	0x0000ce80


	//   ....[19]....
        /*00b4*/ 	.word	0x0000cff0


	//   ....[20]....
        /*00b8*/ 	.word	0x0000d0f0


	//   ....[21]....
        /*00bc*/ 	.word	0x0000d220


	//   ....[22]....
        /*00c0*/ 	.word	0x0000d250


	//----- nvinfo : EIATTR_MAX_THREADS
	.align		4
.L_3377:
        /*00c4*/ 	.byte	0x04, 0x05
        /*00c6*/ 	.short	(.L_3379 - .L_3378)
.L_3378:
        /*00c8*/ 	.word	0x00000080
        /*00cc*/ 	.word	0x00000001
        /*00d0*/ 	.word	0x00000001


	//----- nvinfo : EIATTR_CRS_STACK_SIZE
	.align		4
.L_3379:
        /*00d4*/ 	.byte	0x04, 0x1e
        /*00d6*/ 	.short	(.L_3381 - .L_3380)
.L_3380:
        /*00d8*/ 	.word	0x00000000


	//----- nvinfo : EIATTR_CBANK_PARAM_SIZE
	.align		4
.L_3381:
        /*00dc*/ 	.byte	0x03, 0x19
        /*00de*/ 	.short	0x0220


	//----- nvinfo : EIATTR_PARAM_CBANK
	.align		4
        /*00e0*/ 	.byte	0x04, 0x0a
        /*00e2*/ 	.short	(.L_3383 - .L_3382)
	.align		4
.L_3382:
        /*00e4*/ 	.word	index@(.nv.constant0._ZN2at6native18elementwise_kernelILi128ELi4EZNS0_15gpu_kernel_implIZZZNS0_22reciprocal_kernel_cudaERNS_18TensorIteratorBaseEENKUlvE_clEvENKUlvE2_clEvEUlN3c107complexIfEEE_EEvS4_RKT_EUliE_EEviT1_)
        /*00e8*/ 	.short	0x0380
        /*00ea*/ 	.short	0x0220


	//----- nvinfo : EIATTR_SW_WAR
	.align		4
.L_3383:
        /*00ec*/ 	.byte	0x04, 0x36
        /*00ee*/ 	.short	(.L_3385 - .L_3384)
.L_3384:
        /*00f0*/ 	.word	0x00000008
.L_3385:


//--------------------- .nv.info._ZN2at6native27unrolled_elementwise_kernelIZZZNS0_22reciprocal_kernel_cudaERNS_18TensorIteratorBaseEENKUlvE_clEvENKUlvE2_clEvEUlN3c107complexIfEEE_St5arrayIPcLm2EELi4E23TrivialOffsetCalculatorILi1EjESE_NS0_6memory12LoadWithCastILi1EEENSF_13StoreWithCastILi1EEEEEviT_T0_T2_T3_T4_T5_ --------------------------
	.section	.nv.info._ZN2at6native27unrolled_elementwise_kernelIZZZNS0_22reciprocal_kernel_cudaERNS_18TensorIteratorBaseEENKUlvE_clEvENKUlvE2_clEvEUlN3c107complexIfEEE_St5arrayIPcLm2EELi4E23TrivialOffsetCalculatorILi1EjESE_NS0_6memory12LoadWithCastILi1EEENSF_13StoreWithCastILi1EEEEEviT_T0_T2_T3_T4_T5_,"",@"SHT_CUDA_INFO"
	.sectionflags	@""
	.align	4


	//----- nvinfo : EIATTR_CUDA_API_VERSION
	.align		4
        /*0000*/ 	.byte	0x04, 0x37
        /*0002*/ 	.short	(.L_3387 - .L_3386)
.L_3386:
        /*0004*/ 	.word	0x00000082


	//----- nvinfo : EIATTR_KPARAM_INFO
	.align		4
.L_3387:
        /*0008*/ 	.byte	0x04, 0x17
        /*000a*/ 	.short	(.L_3389 - .L_3388)
.L_3388:
        /*000c*/ 	.word	0x00000000
        /*0010*/ 	.short	0x0006
        /*0012*/ 	.short	0x0024
        /*0014*/ 	.byte	0x00, 0xf0, 0x21, 0x00


	//----- nvinfo : EIATTR_KPARAM_INFO
	.align		4
.L_3389:
        /*0018*/ 	.byte	0x04, 0x17
        /*001a*/ 	.short	(.L_3391 - .L_3390)
.L_3390:
        /*001c*/ 	.word	0x00000000
        /*0020*/ 	.short	0x0005
        /*0022*/ 	.short	0x001c
        /*0024*/ 	.byte	0x00, 0xf0, 0x21, 0x00


	//----- nvinfo : EIATTR_KPARAM_INFO
	.align		4
.L_3391:
        /*0028*/ 	.byte	0x04, 0x17
        /*002a*/ 	.short	(.L_3393 - .L_3392)
.L_3392:
        /*002c*/ 	.word	0x00000000
        /*0030*/ 	.short	0x0004
        /*0032*/ 	.short	0x0019
        /*0034*/ 	.byte	0x00, 0xf0, 0x05, 0x00


	//----- nvinfo : EIATTR_KPARAM_INFO
	.align		4
.L_3393:
        /*0038*/ 	.byte	0x04, 0x17
        /*003a*/ 	.short	(.L_3395 - .L_3394)
.L_3394:
        /*003c*/ 	.word	0x00000000
        /*0040*/ 	.short	0x0003
        /*0042*/ 	.short	0x0018
        /*0044*/ 	.byte	0x00, 0xf0, 0x05, 0x00


	//----- nvinfo : EIATTR_KPARAM_INFO
	.align		4
.L_3395:
        /*0048*/ 	.byte	0x04, 0x17
        /*004a*/ 	.short	(.L_3397 - .L_3396)
.L_3396:
        /*004c*/ 	.word	0x00000000
        /*0050*/ 	.short	0x0002
        /*0052*/ 	.short	0x0008
        /*0054*/ 	.byte	0x00, 0xf0, 0x41, 0x00


	//----- nvinfo : EIATTR_KPARAM_INFO
	.align		4
.L_3397:
        /*0058*/ 	.byte	0x04, 0x17
        /*005a*/ 	.short	(.L_3399 - .L_3398)
.L_3398:
        /*005c*/ 	.word	0x00000000
        /*0060*/ 	.short	0x0001
        /*0062*/ 	.short	0x0004
        /*0064*/ 	.byte	0x00, 0xf0, 0x05, 0x00


	//----- nvinfo : EIATTR_KPARAM_INFO
	.align		4
.L_3399:
        /*0068*/ 	.byte	0x04, 0x17
        /*006a*/ 	.short	(.L_3401 - .L_3400)
.L_3400:
        /*006c*/ 	.word	0x00000000
        /*0070*/ 	.short	0x0000
        /*0072*/ 	.short	0x0000
        /*0074*/ 	.byte	0x00, 0xf0, 0x11, 0x00


	//----- nvinfo : EIATTR_SPARSE_MMA_MASK
	.align		4
.L_3401:
        /*0078*/ 	.byte	0x03, 0x50
        /*007a*/ 	.short	0x0000


	//----- nvinfo : EIATTR_MAXREG_COUNT
	.align		4
        /*007c*/ 	.byte	0x03, 0x1b
        /*007e*/ 	.short	0x00ff


	//----- nvinfo : EIATTR_EXTERNS
	.align		4
        /*0080*/ 	.byte	0x04, 0x0f
        /*0082*/ 	.short	(.L_3403 - .L_3402)


	//   ....[0]....
	.align		4
.L_3402:
        /*0084*/ 	.word	index@(__assertfail)


	//----- nvinfo : EIATTR_MERCURY_ISA_VERSION
	.align		4
.L_3403:
        /*0088*/ 	.byte	0x03, 0x5f
        /*008a*/ 	.short	0x0101


	//----- nvinfo : EIATTR_VRC_CTA_INIT_COUNT
	.align		4
        /*008c*/ 	.byte	0x02, 0x4a
	.zero		1
	.zero		1


	//----- nvinfo : EIATTR_SYSCALL_OFFSETS
	.align		4
        /*0090*/ 	.byte	0x04, 0x46
        /*0092*/ 	.short	(.L_3405 - .L_3404)


	//   ....[0]....
.L_3404:
        /*0094*/ 	.word	0x00000ff0


	//   ....[1]....
        /*0098*/ 	.word	0x00002150


	//   ....[2]....
        /*009c*/ 	.word	0x00003220


	//   ....[3]....
        /*00a0*/ 	.word	0x00004200


	//   ....[4]....
        /*00a4*/ 	.word	0x00005d80


	//   ....[5]....
        /*00a8*/ 	.word	0x00006b70


	//   ....[6]....
        /*00ac*/ 	.word	0x00007a20


	//   ....[7]....
        /*00b0*/ 	.word	0x000088d0


	//----- nvinfo : EIATTR_EXIT_INSTR_OFFSETS
	.align		4
.L_3405:
        /*00b4*/ 	.byte	0x04, 0x1c
        /*00b6*/ 	.short	(.L_3407 - .L_3406)


	//   ....[0]....
.L_3406:
        /*00b8*/ 	.word	0x00007cc0


	//   ....[1]....
        /*00bc*/ 	.word	0x00007e00


	//   ....[2]....
        /*00c0*/ 	.word	0x00007e40


	//   ....[3]....
        /*00c4*/ 	.word	0x00007ed0


	//   ....[4]....
        /*00c8*/ 	.word	0x00007f00


	//   ....[5]....
        /*00cc*/ 	.word	0x00007f30


	//   ....[6]....
        /*00d0*/ 	.word	0x00007fb0


	//   ....[7]....
        /*00d4*/ 	.word	0x00007fe0


	//   ....[8]....
        /*00d8*/ 	.word	0x00008060


	//   ....[9]....
        /*00dc*/ 	.word	0x00008090


	//   ....[10]....
        /*00e0*/ 	.word	0x000080d0


	//   ....[11]....
        /*00e4*/ 	.word	0x000081a0


	//   ....[12]....
        /*00e8*/ 	.word	0x00008300


	//   ....[13]....
        /*00ec*/ 	.word	0x00008460


	//   ....[14]....
        /*00f0*/ 	.word	0x000085b0


	//   ....[15]....
        /*00f4*/ 	.word	0x000085e0


	//   ....[16]....
        /*00f8*/ 	.word	0x00008610


	//   ....[17]....
        /*00fc*/ 	.word	0x000086d0


	//   ....[18]....
        /*0100*/ 	.word	0x00008770


	//   ....[19]....
        /*0104*/ 	.word	0x000088e0


	//   ....[20]....
        /*0108*/ 	.word	0x000089e0


	//   ....[21]....
        /*010c*/ 	.word	0x00008b10


	//   ....[22]....
        /*0110*/ 	.word	0x00008b40


	//----- nvinfo : EIATTR_MAX_THREADS
	.align		4
.L_3407:
        /*0114*/ 	.byte	0x04, 0x05
        /*0116*/ 	.short	(.L_3409 - .L_3408)
.L_3408:
        /*0118*/ 	.word	0x00000080
        /*011c*/ 	.word	0x00000001
        /*0120*/ 	.word	0x00000001


	//----- nvinfo : EIATTR_CRS_STACK_SIZE
	.align		4
.L_3409:
        /*0124*/ 	.byte	0x04, 0x1e
        /*0126*/ 	.short	(.L_3411 - .L_3410)
.L_3410:
        /*0128*/ 	.word	0x00000000


	//----- nvinfo : EIATTR_CBANK_PARAM_SIZE
	.align		4
.L_3411:
        /*012c*/ 	.byte	0x03, 0x19
        /*012e*/ 	.short	0x002c


	//----- nvinfo : EIATTR_PARAM_CBANK
	.align		4
        /*0130*/ 	.byte	0x04, 0x0a
        /*0132*/ 	.short	(.L_3413 - .L_3412)
	.align		4
.L_3412:
        /*0134*/ 	.word	index@(.nv.constant0._ZN2at6native27unrolled_elementwise_kernelIZZZNS0_22reciprocal_kernel_cudaERNS_18TensorIteratorBaseEENKUlvE_clEvENKUlvE2_clEvEUlN3c107complexIfEEE_St5arrayIPcLm2EELi4E23TrivialOffsetCalculatorILi1EjESE_NS0_6memory12LoadWithCastILi1EEENSF_13StoreWithCastILi1EEEEEviT_T0_T2_T3_T4_T5_)
        /*0138*/ 	.short	0x0380
        /*013a*/ 	.short	0x002c


	//----- nvinfo : EIATTR_SW_WAR
	.align		4
.L_3413:
        /*013c*/ 	.byte	0x04, 0x36
        /*013e*/ 	.short	(.L_3415 - .L_3414)
.L_3414:
        /*0140*/ 	.word	0x00000008
.L_3415:


//--------------------- .nv.info._ZN2at6native18elementwise_kernelILi128ELi2EZNS0_22gpu_kernel_impl_nocastIZZZNS0_22reciprocal_kernel_cudaERNS_18TensorIteratorBaseEENKUlvE_clEvENKUlvE2_clEvEUlN3c107complexIfEEE_EEvS4_RKT_EUliE_EEviT1_ --------------------------
	.section	.nv.info._ZN2at6native18elementwise_kernelILi128ELi2EZNS0_22gpu_kernel_impl_nocastIZZZNS0_22reciprocal_kernel_cudaERNS_18TensorIteratorBaseEENKUlvE_clEvENKUlvE2_clEvEUlN3c107complexIfEEE_EEvS4_RKT_EUliE_EEviT1_,"",@"SHT_CUDA_INFO"
	.sectionflags	@""
	.align	4


	//----- nvinfo : EIATTR_CUDA_API_VERSION
	.align		4
        /*0000*/ 	.byte	0x04, 0x37
        /*0002*/ 	.short	(.L_3417 - .L_3416)
.L_3416:
        /*0004*/ 	.word	0x00000082


	//----- nvinfo : EIATTR_KPARAM_INFO
	.align		4
.L_3417:
        /*0008*/ 	.byte	0x04, 0x17
        /*000a*/ 	.short	(.L_3419 - .L_3418)
.L_3418:
        /*000c*/ 	.word	0x00000000
        /*0010*/ 	.short	0x0001
        /*0012*/ 	.short	0x0008
        /*0014*/ 	.byte	0x00, 0xf0, 0x61, 0x08


	//----- nvinfo : EIATTR_KPARAM_INFO
	.align		4
.L_3419:
        /*0018*/ 	.byte	0x04, 0x17
        /*001a*/ 	.short	(.L_3421 - .L_3420)
.L_3420:
        /*001c*/ 	.word	0x00000000
        /*0020*/ 	.short	0x0000
        /*0022*/ 	.short	0x0000
        /*0024*/ 	.byte	0x00, 0xf0, 0x11, 0x00


	//----- nvinfo : EIATTR_SPARSE_MMA_MASK
	.align		4
.L_3421:
        /*0028*/ 	.byte	0x03, 0x50
        /*002a*/ 	.short	0x0000


	//----- nvinfo : EIATTR_MAXREG_COUNT
	.align		4
        /*002c*/ 	.byte	0x03, 0x1b
        /*002e*/ 	.short	0x0080


	//----- nvinfo : EIATTR_MERCURY_ISA_VERSION
	.align		4
        /*0030*/ 	.byte	0x03, 0x5f
        /*0032*/ 	.short	0x0101


	//----- nvinfo : EIATTR_VRC_CTA_INIT_COUNT
	.align		4
        /*0034*/ 	.byte	0x02, 0x4a
	.zero		1
	.zero		1


	//----- nvinfo : EIATTR_EXIT_INSTR_OFFSETS
	.align		4
        /*0038*/ 	.byte	0x04, 0x1c
        /*003a*/ 	.short	(.L_3423 - .L_3422)


	//   ....[0]....
.L_3422:
        /*003c*/ 	.word	0x000003d0


	//   ....[1]....
        /*0040*/ 	.word	0x000006b0


	//   ....[2]....
        /*0044*/ 	.word	0x00001d30


	//   ....[3]....
        /*0048*/ 	.word	0x00003300


	//----- nvinfo : EIATTR_MAX_THREADS
	.align		4
.L_3423:
        /*004c*/ 	.byte	0x04, 0x05
        /*004e*/ 	.short	(.L_3425 - .L_3424)
.L_3424:
        /*0050*/ 	.word	0x00000080
        /*0054*/ 	.word	0x00000001
        /*0058*/ 	.word	0x00000001


	//----- nvinfo : EIATTR_CRS_STACK_SIZE
	.align		4
.L_3425:
        /*005c*/ 	.byte	0x04, 0x1e
        /*005e*/ 	.short	(.L_3427 - .L_3426)
.L_3426:
        /*0060*/ 	.word	0x00000000


	//----- nvinfo : EIATTR_CBANK_PARAM_SIZE
	.align		4
.L_3427:
        /*0064*/ 	.byte	0x03, 0x19
        /*0066*/ 	.short	0x0220


	//----- nvinfo : EIATTR_PARAM_CBANK
	.align		4
        /*0068*/ 	.byte	0x04, 0x0a
        /*006a*/ 	.short	(.L_3429 - .L_3428)
	.align		4
.L_3428:
        /*006c*/ 	.word	index@(.nv.constant0._ZN2at6native18elementwise_kernelILi128ELi2EZNS0_22gpu_kernel_impl_nocastIZZZNS0_22reciprocal_kernel_cudaERNS_18TensorIteratorBaseEENKUlvE_clEvENKUlvE2_clEvEUlN3c107complexIfEEE_EEvS4_RKT_EUliE_EEviT1_)
        /*0070*/ 	.short	0x0380
        /*0072*/ 	.short	0x0220


	//----- nvinfo : EIATTR_SW_WAR
	.align		4
.L_3429:
        /*0074*/ 	.byte	0x04, 0x36
        /*0076*/ 	.short	(.L_3431 - .L_3430)
.L_3430:
        /*0078*/ 	.word	0x00000008
.L_3431:


//--------------------- .nv.info._ZN2at6native27unrolled_elementwise_kernelIZZZNS0_22reciprocal_kernel_cudaERNS_18TensorIteratorBaseEENKUlvE_clEvENKUlvE2_clEvEUlN3c107complexIfEEE_St5arrayIPcLm2EELi4E23TrivialOffsetCalculatorILi1EjESE_NS0_6memory15LoadWithoutCastENSF_16StoreWithoutCastEEEviT_T0_T2_T3_T4_T5_ --------------------------
	.section	.nv.info._ZN2at6native27unrolled_elementwise_kernelIZZZNS0_22reciprocal_kernel_cudaERNS_18TensorIteratorBaseEENKUlvE_clEvENKUlvE2_clEvEUlN3c107complexIfEEE_St5arrayIPcLm2EELi4E23TrivialOffsetCalculatorILi1EjESE_NS0_6memory15LoadWithoutCastENSF_16StoreWithoutCastEEEviT_T0_T2_T3_T4_T5_,"",@"SHT_CUDA_INFO"
	.sectionflags	@""
	.align	4


	//----- nvinfo : EIATTR_CUDA_API_VERSION
	.align		4
        /*0000*/ 	.byte	0x04, 0x37
        /*0002*/ 	.short	(.L_3433 - .L_3432)
.L_3432:
        /*0004*/ 	.word	0x00000082


	//----- nvinfo : EIATTR_KPARAM_INFO
	.align		4
.L_3433:
        /*0008*/ 	.byte	0x04, 0x17
        /*000a*/ 	.short	(.L_3435 - .L_3434)
.L_3434:
        /*000c*/ 	.word	0x00000000
        /*0010*/ 	.short	0x0006
        /*0012*/ 	.short	0x001b
        /*0014*/ 	.byte	0x00, 0xf0, 0x05, 0x00


	//----- nvinfo : EIATTR_KPARAM_INFO
	.align		4
.L_3435:
        /*0018*/ 	.byte	0x04, 0x17
        /*001a*/ 	.short	(.L_3437 - .L_3436)
.L_3436:
        /*001c*/ 	.word	0x00000000
        /*0020*/ 	.short	0x0005
        /*0022*/ 	.short	0x001a
        /*0024*/ 	.byte	0x00, 0xf0, 0x05, 0x00


	//----- nvinfo : EIATTR_KPARAM_INFO
	.align		4
.L_3437:
        /*0028*/ 	.byte	0x04, 0x17
        /*002a*/ 	.short	(.L_3439 - .L_3438)
.L_3438:
        /*002c*/ 	.word	0x00000000
        /*0030*/ 	.short	0x0004
        /*0032*/ 	.short	0x0019
        /*0034*/ 	.byte	0x00, 0xf0, 0x05, 0x00


	//----- nvinfo : EIATTR_KPARAM_INFO
	.align		4
.L_3439:
        /*0038*/ 	.byte	0x04, 0x17
        /*003a*/ 	.short	(.L_3441 - .L_3440)
.L_3440:
        /*003c*/ 	.word	0x00000000
        /*0040*/ 	.short	0x0003
        /*0042*/ 	.short	0x0018
        /*0044*/ 	.byte	0x00, 0xf0, 0x05, 0x00


	//----- nvinfo : EIATTR_KPARAM_INFO
	.align		4
.L_3441:
        /*0048*/ 	.byte	0x04, 0x17
        /*004a*/ 	.short	(.L_3443 - .L_3442)
.L_3442:
        /*004c*/ 	.word	0x00000000
        /*0050*/ 	.short	0x0002
        /*0052*/ 	.short	0x0008
        /*0054*/ 	.byte	0x00, 0xf0, 0x41, 0x00


	//----- nvinfo : EIATTR_KPARAM_INFO
	.align		4
.L_3443:
        /*0058*/ 	.byte	0x04, 0x17
        /*005a*/ 	.short	(.L_3445 - .L_3444)
.L_3444:
        /*005c*/ 	.word	0x00000000
        /*0060*/ 	.short	0x0001
        /*0062*/ 	.short	0x0004
        /*0064*/ 	.byte	0x00, 0xf0, 0x05, 0x00


	//----- nvinfo : EIATTR_KPARAM_INFO
	.align		4
.L_3445:
        /*0068*/ 	.byte	0x04, 0x17
        /*006a*/ 	.short	(.L_3447 - .L_3446)
.L_3446:
        /*006c*/ 	.word	0x00000000
        /*0070*/ 	.short	0x0000
        /*0072*/ 	.short	0x0000
        /*0074*/ 	.byte	0x00, 0xf0, 0x11, 0x00


	//----- nvinfo : EIATTR_SPARSE_MMA_MASK
	.align		4
.L_3447:
        /*0078*/ 	.byte	0x03, 0x50
        /*007a*/ 	.short	0x0000


	//----- nvinfo : EIATTR_MAXREG_COUNT
	.align		4
        /*007c*/ 	.byte	0x03, 0x1b
        /*007e*/ 	.short	0x00ff


	//----- nvinfo : EIATTR_MERCURY_ISA_VERSION
	.align		4
        /*0080*/ 	.byte	0x03, 0x5f
        /*0082*/ 	.short	0x0101


	//----- nvinfo : EIATTR_VRC_CTA_INIT_COUNT
	.align		4
        /*0084*/ 	.byte	0x02, 0x4a
	.zero		1
	.zero		1


	//----- nvinfo : EIATTR_EXIT_INSTR_OFFSETS
	.align		4
        /*0088*/ 	.byte	0x04, 0x1c
        /*008a*/ 	.short	(.L_3449 - .L_3448)


	//   ....[0]....
.L_3448:
        /*008c*/ 	.word	0x00000f50


	//   ....[1]....
        /*0090*/ 	.word	0x00000fa0


	//----- nvinfo : EIATTR_MAX_THREADS
	.align		4
.L_3449:
        /*0094*/ 	.byte	0x04, 0x05
        /*0096*/ 	.short	(.L_3451 - .L_3450)
.L_3450:
        /*0098*/ 	.word	0x00000080
        /*009c*/ 	.word	0x00000001
        /*00a0*/ 	.word	0x00000001


	//----- nvinfo : EIATTR_CRS_STACK_SIZE
	.align		4
.L_3451:
        /*00a4*/ 	.byte	0x04, 0x1e
        /*00a6*/ 	.short	(.L_3453 - .L_3452)
.L_3452:
        /*00a8*/ 	.word	0x00000000


	//----- nvinfo : EIATTR_CBANK_PARAM_SIZE
	.align		4
.L_3453:
        /*00ac*/ 	.byte	0x03, 0x19
        /*00ae*/ 	.short	0x001c


	//----- nvinfo : EIATTR_PARAM_CBANK
	.align		4
        /*00b0*/ 	.byte	0x04, 0x0a
        /*00b2*/ 	.short	(.L_3455 - .L_3454)
	.align		4
.L_3454:
        /*00b4*/ 	.word	index@(.nv.constant0._ZN2at6native27unrolled_elementwise_kernelIZZZNS0_22reciprocal_kernel_cudaERNS_18TensorIteratorBaseEENKUlvE_clEvENKUlvE2_clEvEUlN3c107complexIfEEE_St5arrayIPcLm2EELi4E23TrivialOffsetCalculatorILi1EjESE_NS0_6memory15LoadWithoutCastENSF_16StoreWithoutCastEEEviT_T0_T2_T3_T4_T5_)
        /*00b8*/ 	.short	0x0380
        /*00ba*/ 	.short	0x001c


	//----- nvinfo : EIATTR_SW_WAR
	.align		4
.L_3455:
        /*00bc*/ 	.byte	0x04, 0x36
        /*00be*/ 	.short	(.L_3457 - .L_3456)
.L_3456:
        /*00c0*/ 	.word	0x00000008
.L_3457:


//--------------------- .nv.info._ZN2at6native29vectorized_elementwise_kernelILi2EZZZNS0_22reciprocal_kernel_cudaERNS_18TensorIteratorBaseEENKUlvE_clEvENKUlvE2_clEvEUlN3c107complexIfEEE_St5arrayIPcLm2EEEEviT0_T1_ --------------------------
	.section	.nv.info._ZN2at6native29vectorized_elementwise_kernelILi2EZZZNS0_22reciprocal_kernel_cudaERNS_18TensorIteratorBaseEENKUlvE_clEvENKUlvE2_clEvEUlN3c107complexIfEEE_St5arrayIPcLm2EEEEviT0_T1_,"",@"SHT_CUDA_INFO"
	.sectionflags	@""
	.align	4


	//----- nvinfo : EIATTR_CUDA_API_VERSION
	.align		4
        /*0000*/ 	.byte	0x04, 0x37
        /*0002*/ 	.short	(.L_3459 - .L_3458)
.L_3458:
        /*0004*/ 	.word	0x00000082


	//----- nvinfo : EIATTR_KPARAM_INFO
	.align		4
.L_3459:
        /*0008*/ 	.byte	0x04, 0x17
        /*000a*/ 	.short	(.L_3461 - .L_3460)
.L_3460:
        /*000c*/ 	.word	0x00000000
        /*0010*/ 	.short	0x0002
        /*0012*/ 	.short	0x0008
        /*0014*/ 	.byte	0x00, 0xf0, 0x41, 0x00


	//----- nvinfo : EIATTR_KPARAM_INFO
	.align		4
.L_3461:
        /*0018*/ 	.byte	0x04, 0x17
        /*001a*/ 	.short	(.L_3463 - .L_3462)
.L_3462:
        /*001c*/ 	.word	0x00000000
        /*0020*/ 	.short	0x0001
        /*0022*/ 	.short	0x0004
        /*0024*/ 	.byte	0x00, 0xf0, 0x05, 0x00


	//----- nvinfo : EIATTR_KPARAM_INFO
	.align		4
.L_3463:
        /*0028*/ 	.byte	0x04, 0x17
        /*002a*/ 	.short	(.L_3465 - .L_3464)
.L_3464:
        /*002c*/ 	.word	0x00000000
        /*0030*/ 	.short	0x0000
        /*0032*/ 	.short	0x0000
        /*0034*/ 	.byte	0x00, 0xf0, 0x11, 0x00


	//----- nvinfo : EIATTR_SPARSE_MMA_MASK
	.align		4
.L_3465:
        /*0038*/ 	.byte	0x03, 0x50
        /*003a*/ 	.short	0x0000


	//----- nvinfo : EIATTR_MAXREG_COUNT
	.align		4
        /*003c*/ 	.byte	0x03, 0x1b
        /*003e*/ 	.short	0x00ff


	//----- nvinfo : EIATTR_MERCURY_ISA_VERSION
	.align		4
        /*0040*/ 	.byte	0x03, 0x5f
        /*0042*/ 	.short	0x0101


	//----- nvinfo : EIATTR_VRC_CTA_INIT_COUNT
	.align		4
        /*0044*/ 	.byte	0x02, 0x4a
	.zero		1
	.zero		1


	//----- nvinfo : EIATTR_EXIT_INSTR_OFFSETS
	.align		4
        /*0048*/ 	.byte	0x04, 0x1c
        /*004a*/ 	.short	(.L_3467 - .L_3466)


	//   ....[0]....
.L_3466:
        /*004c*/ 	.word	0x00001f70


	//   ....[1]....
        /*0050*/ 	.word	0x00001fc0


	//   ....[2]....
        /*0054*/ 	.word	0x00003620


	//----- nvinfo : EIATTR_MAX_THREADS
	.align		4
.L_3467:
        /*0058*/ 	.byte	0x04, 0x05
        /*005a*/ 	.short	(.L_3469 - .L_3468)
.L_3468:
        /*005c*/ 	.word	0x00000080
        /*0060*/ 	.word	0x00000001
        /*0064*/ 	.word	0x00000001


	//----- nvinfo : EIATTR_CRS_STACK_SIZE
	.align		4
.L_3469:
        /*0068*/ 	.byte	0x04, 0x1e
        /*006a*/ 	.short	(.L_3471 - .L_3470)
.L_3470:
        /*006c*/ 	.word	0x00000000


	//----- nvinfo : EIATTR_CBANK_PARAM_SIZE
	.align		4
.L_3471:
        /*0070*/ 	.byte	0x03, 0x19
        /*0072*/ 	.short	0x0018


	//----- nvinfo : EIATTR_PARAM_CBANK
	.align		4
        /*0074*/ 	.byte	0x04, 0x0a
        /*0076*/ 	.short	(.L_3473 - .L_3472)
	.align		4
.L_3472:
        /*0078*/ 	.word	index@(.nv.constant0._ZN2at6native29vectorized_elementwise_kernelILi2EZZZNS0_22reciprocal_kernel_cudaERNS_18TensorIteratorBaseEENKUlvE_clEvENKUlvE2_clEvEUlN3c107complexIfEEE_St5arrayIPcLm2EEEEviT0_T1_)
        /*007c*/ 	.short	0x0380
        /*007e*/ 	.short	0x0018


	//----- nvinfo : EIATTR_SW_WAR
	.align		4
.L_3473:
        /*0080*/ 	.byte	0x04, 0x36
        /*0082*/ 	.short	(.L_3475 - .L_3474)
.L_3474:
        /*0084*/ 	.word	0x00000008
.L_3475:


//--------------------- .nv.info._ZN2at6native29vectorized_elementwise_kernelILi4EZZZNS0_22reciprocal_kernel_cudaERNS_18TensorIteratorBaseEENKUlvE_clEvENKUlvE2_clEvEUlN3c107complexIfEEE_St5arrayIPcLm2EEEEviT0_T1_ --------------------------
	.section	.nv.info._ZN2at6native29vectorized_elementwise_kernelILi4EZZZNS0_22reciprocal_kernel_cudaERNS_18TensorIteratorBaseEENKUlvE_clEvENKUlvE2_clEvEUlN3c107complexIfEEE_St5arrayIPcLm2EEEEviT0_T1_,"",@"SHT_CUDA_INFO"
	.sectionflags	@""
	.align	4


	//----- nvinfo : EIATTR_CUDA_API_VERSION
	.align		4
        /*0000*/ 	.byte	0x04, 0x37
        /*0002*/ 	.short	(.L_3477 - .L_3476)
.L_3476:
        /*0004*/ 	.word	0x00000082


	//----- nvinfo : EIATTR_KPARAM_INFO
	.align		4
.L_3477:
        /*0008*/ 	.byte	0x04, 0x17
        /*000a*/ 	.short	(.L_3479 - .L_3478)
.L_3478:
        /*000c*/ 	.word	0x00000000
        /*0010*/ 	.short	0x0002
        /*0012*/ 	.short	0x0008
        /*0014*/ 	.byte	0x00, 0xf0, 0x41, 0x00


	//----- nvinfo : EIATTR_KPARAM_INFO
	.align		4
.L_3479:
        /*0018*/ 	.byte	0x04, 0x17
        /*001a*/ 	.short	(.L_3481 - .L_3480)
.L_3480:
        /*001c*/ 	.word	0x00000000
        /*0020*/ 	.short	0x0001
        /*0022*/ 	.short	0x0004
        /*0024*/ 	.byte	0x00, 0xf0, 0x05, 0x00


	//----- nvinfo : EIATTR_KPARAM_INFO
	.align		4
.L_3481:
        /*0028*/ 	.byte	0x04, 0x17
        /*002a*/ 	.short	(.L_3483 - .L_3482)
.L_3482:
        /*002c*/ 	.word	0x00000000
        /*0030*/ 	.short	0x0000
        /*0032*/ 	.short	0x0000
        /*0034*/ 	.byte	0x00, 0xf0, 0x11, 0x00


	//----- nvinfo : EIATTR_SPARSE_MMA_MASK
	.align		4
.L_3483:
        /*0038*/ 	.byte	0x03, 0x50
        /*003a*/ 	.short	0x0000


	//----- nvinfo : EIATTR_MAXREG_COUNT
	.align		4
        /*003c*/ 	.byte	0x03, 0x1b
        /*003e*/ 	.short	0x00ff


	//----- nvinfo : EIATTR_MERCURY_ISA_VERSION
	.align		4
        /*0040*/ 	.byte	0x03, 0x5f
        /*0042*/ 	.short	0x0101


	//----- nvinfo : EIATTR_VRC_CTA_INIT_COUNT
	.align		4
        /*0044*/ 	.byte	0x02, 0x4a
	.zero		1
	.zero		1


	//----- nvinfo : EIATTR_EXIT_INSTR_OFFSETS
	.align		4
        /*0048*/ 	.byte	0x04, 0x1c
        /*004a*/ 	.short	(.L_3485 - .L_3484)


	//   ....[0]....
.L_3484:
        /*004c*/ 	.word	0x00001f70


	//   ....[1]....
        /*0050*/ 	.word	0x00001fc0


	//   ....[2]....
        /*0054*/ 	.word	0x000035e0


	//----- nvinfo : EIATTR_MAX_THREADS
	.align		4
.L_3485:
        /*0058*/ 	.byte	0x04, 0x05
        /*005a*/ 	.short	(.L_3487 - .L_3486)
.L_3486:
        /*005c*/ 	.word	0x00000080
        /*0060*/ 	.word	0x00000001
        /*0064*/ 	.word	0x00000001


	//----- nvinfo : EIATTR_CRS_STACK_SIZE
	.align		4
.L_3487:
        /*0068*/ 	.byte	0x04, 0x1e
        /*006a*/ 	.short	(.L_3489 - .L_3488)
.L_3488:
        /*006c*/ 	.word	0x00000000


	//----- nvinfo : EIATTR_CBANK_PARAM_SIZE
	.align		4
.L_3489:
        /*0070*/ 	.byte	0x03, 0x19
        /*0072*/ 	.short	0x0018


	//----- nvinfo : EIATTR_PARAM_CBANK
	.align		4
        /*0074*/ 	.byte	0x04, 0x0a
        /*0076*/ 	.short	(.L_3491 - .L_3490)
	.align		4
.L_3490:
        /*0078*/ 	.word	index@(.nv.constant0._ZN2at6native29vectorized_elementwise_kernelILi4EZZZNS0_22reciprocal_kernel_cudaERNS_18TensorIteratorBaseEENKUlvE_clEvENKUlvE2_clEvEUlN3c107complexIfEEE_St5arrayIPcLm2EEEEviT0_T1_)
        /*007c*/ 	.short	0x0380
        /*007e*/ 	.short	0x0018


	//----- nvinfo : EIATTR_SW_WAR
	.align		4
.L_3491:
        /*0080*/ 	.byte	0x04, 0x36
        /*0082*/ 	.short	(.L_3493 - .L_3492)
.L_3492:
        /*0084*/ 	.word	0x00000008
.L_3493:


//--------------------- .nv.info._ZN2at6native29vectorized_elementwise_kernelILi8EZZZNS0_22reciprocal_kernel_cudaERNS_18TensorIteratorBaseEENKUlvE_clEvENKUlvE2_clEvEUlN3c107complexIfEEE_St5arrayIPcLm2EEEEviT0_T1_ --------------------------
	.section	.nv.info._ZN2at6native29vectorized_elementwise_kernelILi8EZZZNS0_22reciprocal_kernel_cudaERNS_18TensorIteratorBaseEENKUlvE_clEvENKUlvE2_clEvEUlN3c107complexIfEEE_St5arrayIPcLm2EEEEviT0_T1_,"",@"SHT_CUDA_INFO"
	.sectionflags	@""
	.align	4


	//----- nvinfo : EIATTR_CUDA_API_VERSION
	.align		4
        /*0000*/ 	.byte	0x04, 0x37
        /*0002*/ 	.short	(.L_3495 - .L_3494)
.L_3494:
        /*0004*/ 	.word	0x00000082


	//----- nvinfo : EIATTR_KPARAM_INFO
	.align		4
.L_3495:
        /*0008*/ 	.byte	0x04, 0x17
        /*000a*/ 	.short	(.L_3497 - .L_3496)
.L_3496:
        /*000c*/ 	.word	0x00000000
        /*0010*/ 	.short	0x0002
        /*0012*/ 	.short	0x0008
        /*0014*/ 	.byte	0x00, 0xf0, 0x41, 0x00


	//----- nvinfo : EIATTR_KPARAM_INFO
	.align		4
.L_3497:
        /*0018*/ 	.byte	0x04, 0x17
        /*001a*/ 	.short	(.L_3499 - .L_3498)
.L_3498:
        /*001c*/ 	.word	0x00000000
        /*0020*/ 	.short	0x0001
        /*0022*/ 	.short	0x0004
        /*0024*/ 	.byte	0x00, 0xf0, 0x05, 0x00


	//----- nvinfo : EIATTR_KPARAM_INFO
	.align		4
.L_3499:
        /*0028*/ 	.byte	0x04, 0x17
        /*002a*/ 	.short	(.L_3501 - .L_3500)
.L_3500:
        /*002c*/ 	.word	0x00000000
        /*0030*/ 	.short	0x0000
        /*0032*/ 	.short	0x0000
        /*0034*/ 	.byte	0x00, 0xf0, 0x11, 0x00


	//----- nvinfo : EIATTR_SPARSE_MMA_MASK
	.align		4
.L_3501:
        /*0038*/ 	.byte	0x03, 0x50
        /*003a*/ 	.short	0x0000


	//----- nvinfo : EIATTR_MAXREG_COUNT
	.align		4
        /*003c*/ 	.byte	0x03, 0x1b
        /*003e*/ 	.short	0x00ff


	//----- nvinfo : EIATTR_MERCURY_ISA_VERSION
	.align		4
        /*0040*/ 	.byte	0x03, 0x5f
        /*0042*/ 	.short	0x0101


	//----- nvinfo : EIATTR_VRC_CTA_INIT_COUNT
	.align		4
        /*0044*/ 	.byte	0x02, 0x4a
	.zero		1
	.zero		1


	//----- nvinfo : EIATTR_EXIT_INSTR_OFFSETS
	.align		4
        /*0048*/ 	.byte	0x04, 0x1c
        /*004a*/ 	.short	(.L_3503 - .L_3502)


	//   ....[0]....
.L_3502:
        /*004c*/ 	.word	0x00000010


	//----- nvinfo : EIATTR_MAX_THREADS
	.align		4
.L_3503:
        /*0050*/ 	.byte	0x04, 0x05
        /*0052*/ 	.short	(.L_3505 - .L_3504)
.L_3504:
        /*0054*/ 	.word	0x00000080
        /*0058*/ 	.word	0x00000001
        /*005c*/ 	.word	0x00000001


	//----- nvinfo : EIATTR_CBANK_PARAM_SIZE
	.align		4
.L_3505:
        /*0060*/ 	.byte	0x03, 0x19
        /*0062*/ 	.short	0x0018


	//----- nvinfo : EIATTR_PARAM_CBANK
	.align		4
        /*0064*/ 	.byte	0x04, 0x0a
        /*0066*/ 	.short	(.L_3507 - .L_3506)
	.align		4
.L_3506:
        /*0068*/ 	.word	index@(.nv.constant0._ZN2at6native29vectorized_elementwise_kernelILi8EZZZNS0_22reciprocal_kernel_cudaERNS_18TensorIteratorBaseEENKUlvE_clEvENKUlvE2_clEvEUlN3c107complexIfEEE_St5arrayIPcLm2EEEEviT0_T1_)
        /*006c*/ 	.short	0x0380
        /*006e*/ 	.short	0x0018


	//----- nvinfo : EIATTR_SW_WAR
	.align		4
.L_3507:
        /*0070*/ 	.byte	0x04, 0x36
        /*0072*/ 	.short	(.L_3509 - .L_3508)
.L_3508:
        /*0074*/ 	.word	0x00000008
.L_3509:


//--------------------- .nv.info._ZN2at6native18elementwise_kernelILi128ELi4EZNS0_15gpu_kernel_implIZZZNS0_22reciprocal_kernel_cudaERNS_18TensorIteratorBaseEENKUlvE_clEvENKUlvE1_clEvEUlN3c107complexIdEEE_EEvS4_RKT_EUliE_EEviT1_ --------------------------
	.section	.nv.info._ZN2at6native18elementwise_kernelILi128ELi4EZNS0_15gpu_kernel_implIZZZNS0_22reciprocal_kernel_cudaERNS_18TensorIteratorBaseEENKUlvE_clEvENKUlvE1_clEvEUlN3c107complexIdEEE_EEvS4_RKT_EUliE_EEviT1_,"",@"SHT_CUDA_INFO"
	.sectionflags	@""
	.align	4


	//----- nvinfo : EIATTR_CUDA_API_VERSION
	.align		4
        /*0000*/ 	.byte	0x04, 0x37
        /*0002*/ 	.short	(.L_3511 - .L_3510)
.L_3510:
        /*0004*/ 	.word	0x00000082


	//----- nvinfo : EIATTR_KPARAM_INFO
	.align		4
.L_3511:
        /*0008*/ 	.byte	0x04, 0x17
        /*000a*/ 	.short	(.L_3513 - .L_3512)
.L_3512:
        /*000c*/ 	.word	0x00000000
        /*0010*/ 	.short	0x0001
        /*0012*/ 	.short	0x0008
        /*0014*/ 	.byte	0x00, 0xf0, 0x61, 0x08


	//----- nvinfo : EIATTR_KPARAM_INFO
	.align		4
.L_3513:
        /*0018*/ 	.byte	0x04, 0x17
        /*001a*/ 	.short	(.L_3515 - .L_3514)
.L_3514:
        /*001c*/ 	.word	0x00000000
        /*0020*/ 	.short	0x0000
        /*0022*/ 	.short	0x0000
        /*0024*/ 	.byte	0x00, 0xf0, 0x11, 0x00


	//----- nvinfo : EIATTR_SPARSE_MMA_MASK
	.align		4
.L_3515:
        /*0028*/ 	.byte	0x03, 0x50
        /*002a*/ 	.short	0x0000


	//----- nvinfo : EIATTR_MAXREG_COUNT
	.align		4
        /*002c*/ 	.byte	0x03, 0x1b
        /*002e*/ 	.short	0x0080


	//----- nvinfo : EIATTR_EXTERNS
	.align		4
        /*0030*/ 	.byte	0x04, 0x0f
        /*0032*/ 	.short	(.L_3517 - .L_3516)


	//   ....[0]....
	.align		4
.L_3516:
        /*0034*/ 	.word	index@(__assertfail)


	//----- nvinfo : EIATTR_MERCURY_ISA_VERSION
	.align		4
.L_3517:
        /*0038*/ 	.byte	0x03, 0x5f
        /*003a*/ 	.short	0x0101


	//----- nvinfo : EIATTR_VRC_CTA_INIT_COUNT
	.align		4
        /*003c*/ 	.byte	0x02, 0x4a
	.zero		1
	.zero		1


	//----- nvinfo : EIATTR_SYSCALL_OFFSETS
	.align		4
        /*0040*/ 	.byte	0x04, 0x46
        /*0042*/ 	.short	(.L_3519 - .L_3518)


	//   ....[0]....
.L_3518:
        /*0044*/ 	.word	0x00002340


	//   ....[1]....
        /*0048*/ 	.word	0x000049e0


	//   ....[2]....
        /*004c*/ 	.word	0x00006f40


	//   ....[3]....
        /*0050*/ 	.word	0x000092d0


	//   ....[4]....
        /*0054*/ 	.word	0x0000ba60


	//   ....[5]....
        /*0058*/ 	.word	0x0000ddf0


	//   ....[6]....
        /*005c*/ 	.word	0x00010590


	//   ....[7]....
        /*0060*/ 	.word	0x000128f0


	//----- nvinfo : EIATTR_EXIT_INSTR_OFFSETS
	.align		4
.L_3519:
        /*0064*/ 	.byte	0x04, 0x1c
        /*0066*/ 	.short	(.L_3521 - .L_3520)


	//   ....[0]....
.L_3520:
        /*0068*/ 	.word	0x0000e250


	//   ....[1]....
        /*006c*/ 	.word	0x00011940


	//   ....[2]....
        /*0070*/ 	.word	0x00011980


	//   ....[3]....
        /*0074*/ 	.word	0x00011a10


	//   ....[4]....
        /*0078*/ 	.word	0x00011a40


	//   ....[5]....
        /*007c*/ 	.word	0x00011a70


	//   ....[6]....
        /*0080*/ 	.word	0x00011b80


	//   ....[7]....
        /*0084*/ 	.word	0x00011c40


	//   ....[8]....
        /*0088*/ 	.word	0x00011e00


	//   ....[9]....
        /*008c*/ 	.word	0x00011f70


	//   ....[10]....
        /*0090*/ 	.word	0x00011f90


	//   ....[11]....
        /*0094*/ 	.word	0x00012060


	//   ....[12]....
        /*0098*/ 	.word	0x00012250


	//   ....[13]....
        /*009c*/ 	.word	0x00012440


	//   ....[14]....
        /*00a0*/ 	.word	0x00012620


	//   ....[15]....
        /*00a4*/ 	.word	0x00012650


	//   ....[16]....
        /*00a8*/ 	.word	0x00012680


	//   ....[17]....
        /*00ac*/ 	.word	0x00012770


	//   ....[18]....
        /*00b0*/ 	.word	0x00012790


	//   ....[19]....
        /*00b4*/ 	.word	0x00012900


	//   ....[20]....
        /*00b8*/ 	.word	0x00012a90


	//   ....[21]....
        /*00bc*/ 	.word	0x00012c50


	//   ....[22]....
        /*00c0*/ 	.word	0x00012d10


	//----- nvinfo : EIATTR_MAX_THREADS
	.align		4
.L_3521:
        /*00c4*/ 	.byte	0x04, 0x05
        /*00c6*/ 	.short	(.L_3523 - .L_3522)
.L_3522:
        /*00c8*/ 	.word	0x00000080
        /*00cc*/ 	.word	0x00000001
        /*00d0*/ 	.word	0x00000001


	//----- nvinfo : EIATTR_CRS_STACK_SIZE
	.align		4
.L_3523:
        /*00d4*/ 	.byte	0x04, 0x1e
        /*00d6*/ 	.short	(.L_3525 - .L_3524)
.L_3524:
        /*00d8*/ 	.word	0x00000000


	//----- nvinfo : EIATTR_CBANK_PARAM_SIZE
	.align		4
.L_3525:
        /*00dc*/ 	.byte	0x03, 0x19
        /*00de*/ 	.short	0x0220


	//----- nvinfo : EIATTR_PARAM_CBANK
	.align		4
        /*00e0*/ 	.byte	0x04, 0x0a
        /*00e2*/ 	.short	(.L_3527 - .L_3526)
	.align		4
.L_3526:
        /*00e4*/ 	.word	index@(.nv.constant0._ZN2at6native18elementwise_kernelILi128ELi4EZNS0_15gpu_kernel_implIZZZNS0_22reciprocal_kernel_cudaERNS_18TensorIteratorBaseEENKUlvE_clEvENKUlvE1_clEvEUlN3c107complexIdEEE_EEvS4_RKT_EUliE_EEviT1_)
        /*00e8*/ 	.short	0x0380
        /*00ea*/ 	.short	0x0220


	//----- nvinfo : EIATTR_SW_WAR
	.align		4
.L_3527:
        /*00ec*/ 	.byte	0x04, 0x36
        /*00ee*/ 	.short	(.L_3529 - .L_3528)
.L_3528:
        /*00f0*/ 	.word	0x00000008
.L_3529:


//--------------------- .nv.info._ZN2at6native27unrolled_elementwise_kernelIZZZNS0_22reciprocal_kernel_cudaERNS_18TensorIteratorBaseEENKUlvE_clEvENKUlvE1_clEvEUlN3c107complexIdEEE_St5arrayIPcLm2EELi4E23TrivialOffsetCalculatorILi1EjESE_NS0_6memory12LoadWithCastILi1EEENSF_13StoreWithCastILi1EEEEEviT_T0_T2_T3_T4_T5_ --------------------------
	.section	.nv.info._ZN2at6native27unrolled_elementwise_kernelIZZZNS0_22reciprocal_kernel_cudaERNS_18TensorIteratorBaseEENKUlvE_clEvENKUlvE1_clEvEUlN3c107complexIdEEE_St5arrayIPcLm2EELi4E23TrivialOffsetCalculatorILi1EjESE_NS0_6memory12LoadWithCastILi1EEENSF_13StoreWithCastILi1EEEEEviT_T0_T2_T3_T4_T5_,"",@"SHT_CUDA_INFO"
	.sectionflags	@""
	.align	4


	//----- nvinfo : EIATTR_CUDA_API_VERSION
	.align		4
        /*0000*/ 	.byte	0x04, 0x37
        /*0002*/ 	.short	(.L_3531 - .L_3530)
.L_3530:
        /*0004*/ 	.word	0x00000082


	//----- nvinfo : EIATTR_KPARAM_INFO
	.align		4
.L_3531:
        /*0008*/ 	.byte	0x04, 0x17
        /*000a*/ 	.short	(.L_3533 - .L_3532)
.L_3532:
        /*000c*/ 	.word	0x00000000
        /*0010*/ 	.short	0x0006
        /*0012*/ 	.short	0x0024
        /*0014*/ 	.byte	0x00, 0xf0, 0x21, 0x00


	//----- nvinfo : EIATTR_KPARAM_INFO
	.align		4
.L_3533:
        /*0018*/ 	.byte	0x04, 0x17
        /*001a*/ 	.short	(.L_3535 - .L_3534)
.L_3534:
        /*001c*/ 	.word	0x00000000
        /*0020*/ 	.short	0x0005
        /*0022*/ 	.short	0x001c
        /*0024*/ 	.byte	0x00, 0xf0, 0x21, 0x00


	//----- nvinfo : EIATTR_KPARAM_INFO
	.align		4
.L_3535:
        /*0028*/ 	.byte	0x04, 0x17
        /*002a*/ 	.short	(.L_3537 - .L_3536)
.L_3536:
        /*002c*/ 	.word	0x00000000
        /*0030*/ 	.short	0x0004
        /*0032*/ 	.short	0x0019
        /*0034*/ 	.byte	0x00, 0xf0, 0x05, 0x00


	//----- nvinfo : EIATTR_KPARAM_INFO
	.align		4
.L_3537:
        /*0038*/ 	.byte	0x04, 0x17
        /*003a*/ 	.short	(.L_3539 - .L_3538)
.L_3538:
        /*003c*/ 	.word	0x00000000
        /*0040*/ 	.short	0x0003
        /*0042*/ 	.short	0x0018
        /*0044*/ 	.byte	0x00, 0xf0, 0x05, 0x00


	//----- nvinfo : EIATTR_KPARAM_INFO
	.align		4
.L_3539:
        /*0048*/ 	.byte	0x04, 0x17
        /*004a*/ 	.short	(.L_3541 - .L_3540)
.L_3540:
        /*004c*/ 	.word	0x00000000
        /*0050*/ 	.short	0x0002
        /*0052*/ 	.short	0x0008
        /*0054*/ 	.byte	0x00, 0xf0, 0x41, 0x00


	//----- nvinfo : EIATTR_KPARAM_INFO
	.align		4
.L_3541:
        /*0058*/ 	.byte	0x04, 0x17
        /*005a*/ 	.short	(.L_3543 - .L_3542)
.L_3542:
        /*005c*/ 	.word	0x00000000
        /*0060*/ 	.short	0x0001
        /*0062*/ 	.short	0x0004
        /*0064*/ 	.byte	0x00, 0xf0, 0x05, 0x00


	//----- nvinfo : EIATTR_KPARAM_INFO
	.align		4
.L_3543:
        /*0068*/ 	.byte	0x04, 0x17
        /*006a*/ 	.short	(.L_3545 - .L_3544)
.L_3544:
        /*006c*/ 	.word	0x00000000
        /*0070*/ 	.short	0x0000
        /*0072*/ 	.short	0x0000
        /*0074*/ 	.byte	0x00, 0xf0, 0x11, 0x00


	//----- nvinfo : EIATTR_SPARSE_MMA_MASK
	.align		4
.L_3545:
        /*0078*/ 	.byte	0x03, 0x50
        /*007a*/ 	.short	0x0000


	//----- nvinfo : EIATTR_MAXREG_COUNT
	.align		4
        /*007c*/ 	.byte	0x03, 0x1b
        /*007e*/ 	.short	0x00ff


	//----- nvinfo : EIATTR_EXTERNS
	.align		4
        /*0080*/ 	.byte	0x04, 0x0f
        /*0082*/ 	.short	(.L_3547 - .L_3546)


	//   ....[0]....
	.align		4
.L_3546:
        /*0084*/ 	.word	index@(__assertfail)


	//----- nvinfo : EIATTR_MERCURY_ISA_VERSION
	.align		4
.L_3547:
        /*0088*/ 	.byte	0x03, 0x5f
        /*008a*/ 	.short	0x0101


	//----- nvinfo : EIATTR_VRC_CTA_INIT_COUNT
	.align		4
        /*008c*/ 	.byte	0x02, 0x4a
	.zero		1
	.zero		1


	//----- nvinfo : EIATTR_SYSCALL_OFFSETS
	.align		4
        /*0090*/ 	.byte	0x04, 0x46
        /*0092*/ 	.short	(.L_3549 - .L_3548)


	//   ....[0]....
.L_3548:
        /*0094*/ 	.word	0x00001060


	//   ....[1]....
        /*0098*/ 	.word	0x000022c0


	//   ....[2]....
        /*009c*/ 	.word	0x00003450


	//   ....[3]....
        /*00a0*/ 	.word	0x000044d0


	//   ....[4]....
        /*00a4*/ 	.word	0x0000a2f0


	//   ....[5]....
        /*00a8*/ 	.word	0x0000b640


	//   ....[6]....
        /*00ac*/ 	.word	0x0000cba0


	//   ....[7]....
        /*00b0*/ 	.word	0x0000e0e0


	//----- nvinfo : EIATTR_EXIT_INSTR_OFFSETS
	.align		4
.L_3549:
        /*00b4*/ 	.byte	0x04, 0x1c
        /*00b6*/ 	.short	(.L_3551 - .L_3550)


	//   ....[0]....
.L_3550:
        /*00b8*/ 	.word	0x0000cff0


	//   ....[1]....
        /*00bc*/ 	.word	0x0000d130


	//   ....[2]....
        /*00c0*/ 	.word	0x0000d170


	//   ....[3]....
        /*00c4*/ 	.word	0x0000d200


	//   ....[4]....
        /*00c8*/ 	.word	0x0000d230


	//   ....[5]....
        /*00cc*/ 	.word	0x0000d260


	//   ....[6]....
        /*00d0*/ 	.word	0x0000d370


	//   ....[7]....
        /*00d4*/ 	.word	0x0000d430


	//   ....[8]....
        /*00d8*/ 	.word	0x0000d5f0


	//   ....[9]....
        /*00dc*/ 	.word	0x0000d760


	//   ....[10]....
        /*00e0*/ 	.word	0x0000d780


	//   ....[11]....
        /*00e4*/ 	.word	0x0000d850


	//   ....[12]....
        /*00e8*/ 	.word	0x0000da40


	//   ....[13]....
        /*00ec*/ 	.word	0x0000dc30


	//   ....[14]....
        /*00f0*/ 	.word	0x0000de10


	//   ....[15]....
        /*00f4*/ 	.word	0x0000de40


	//   ....[16]....
        /*00f8*/ 	.word	0x0000de70


	//   ....[17]....
        /*00fc*/ 	.word	0x0000df60


	//   ....[18]....
        /*0100*/ 	.word	0x0000df80


	//   ....[19]....
        /*0104*/ 	.word	0x0000e0f0


	//   ....[20]....
        /*0108*/ 	.word	0x0000e280


	//   ....[21]....
        /*010c*/ 	.word	0x0000e440


	//   ....[22]....
        /*0110*/ 	.word	0x0000e500


	//----- nvinfo : EIATTR_MAX_THREADS
	.align		4
.L_3551:
        /*0114*/ 	.byte	0x04, 0x05
        /*0116*/ 	.short	(.L_3553 - .L_3552)
.L_3552:
        /*0118*/ 	.word	0x00000080
        /*011c*/ 	.word	0x00000001
        /*0120*/ 	.word	0x00000001


	//----- nvinfo : EIATTR_CRS_STACK_SIZE
	.align		4
.L_3553:
        /*0124*/ 	.byte	0x04, 0x1e
        /*0126*/ 	.short	(.L_3555 - .L_3554)
.L_3554:
        /*0128*/ 	.word	0x00000000


	//----- nvinfo : EIATTR_CBANK_PARAM_SIZE
	.align		4
.L_3555:
        /*012c*/ 	.byte	0x03, 0x19
        /*012e*/ 	.short	0x002c


	//----- nvinfo : EIATTR_PARAM_CBANK
	.align		4
        /*0130*/ 	.byte	0x04, 0x0a
        /*0132*/ 	.short	(.L_3557 - .L_3556)
	.align		4
.L_3556:
        /*0134*/ 	.word	index@(.nv.constant0._ZN2at6native27unrolled_elementwise_kernelIZZZNS0_22reciprocal_kernel_cudaERNS_18TensorIteratorBaseEENKUlvE_clEvENKUlvE1_clEvEUlN3c107complexIdEEE_St5arrayIPcLm2EELi4E23TrivialOffsetCalculatorILi1EjESE_NS0_6memory12LoadWithCastILi1EEENSF_13StoreWithCastILi1EEEEEviT_T0_T2_T3_T4_T5_)
        /*0138*/ 	.short	0x0380
        /*013a*/ 	.short	0x002c


	//----- nvinfo : EIATTR_SW_WAR
	.align		4
.L_3557:
        /*013c*/ 	.byte	0x04, 0x36
        /*013e*/ 	.short	(.L_3559 - .L_3558)
.L_3558:
        /*0140*/ 	.word	0x00000008
.L_3559:


//--------------------- .nv.info._ZN2at6native18elementwise_kernelILi128ELi2EZNS0_22gpu_kernel_impl_nocastIZZZNS0_22reciprocal_kernel_cudaERNS_18TensorIteratorBaseEENKUlvE_clEvENKUlvE1_clEvEUlN3c107complexIdEEE_EEvS4_RKT_EUliE_EEviT1_ --------------------------
	.section	.nv.info._ZN2at6native18elementwise_kernelILi128ELi2EZNS0_22gpu_kernel_impl_nocastIZZZNS0_22reciprocal_kernel_cudaERNS_18TensorIteratorBaseEENKUlvE_clEvENKUlvE1_clEvEUlN3c107complexIdEEE_EEvS4_RKT_EUliE_EEviT1_,"",@"SHT_CUDA_INFO"
	.sectionflags	@""
	.align	4


	//----- nvinfo : EIATTR_CUDA_API_VERSION
	.align		4
        /*0000*/ 	.byte	0x04, 0x37
        /*0002*/ 	.short	(.L_3561 - .L_3560)
.L_3560:
        /*0004*/ 	.word	0x00000082


	//----- nvinfo : EIATTR_KPARAM_INFO
	.align		4
.L_3561:
        /*0008*/ 	.byte	0x04, 0x17
        /*000a*/ 	.short	(.L_3563 - .L_3562)
.L_3562:
        /*000c*/ 	.word	0x00000000
        /*0010*/ 	.short	0x0001
        /*0012*/ 	.short	0x0008
        /*0014*/ 	.byte	0x00, 0xf0, 0x61, 0x08


	//----- nvinfo : EIATTR_KPARAM_INFO
	.align		4
.L_3563:
        /*0018*/ 	.byte	0x04, 0x17
        /*001a*/ 	.short	(.L_3565 - .L_3564)
.L_3564:
        /*001c*/ 	.word	0x00000000
        /*0020*/ 	.short	0x0000
        /*0022*/ 	.short	0x0000
        /*0024*/ 	.byte	0x00, 0xf0, 0x11, 0x00


	//----- nvinfo : EIATTR_SPARSE_MMA_MASK
	.align		4
.L_3565:
        /*0028*/ 	.byte	0x03, 0x50
        /*002a*/ 	.short	0x0000


	//----- nvinfo : EIATTR_MAXREG_COUNT
	.align		4
        /*002c*/ 	.byte	0x03, 0x1b
        /*002e*/ 	.short	0x0080


	//----- nvinfo : EIATTR_MERCURY_ISA_VERSION
	.align		4
        /*0030*/ 	.byte	0x03, 0x5f
        /*0032*/ 	.short	0x0101


	//----- nvinfo : EIATTR_VRC_CTA_INIT_COUNT
	.align		4
        /*0034*/ 	.byte	0x02, 0x4a
	.zero		1
	.zero		1


	//----- nvinfo : EIATTR_EXIT_INSTR_OFFSETS
	.align		4
        /*0038*/ 	.byte	0x04, 0x1c
        /*003a*/ 	.short	(.L_3567 - .L_3566)


	//   ....[0]....
.L_3566:
        /*003c*/ 	.word	0x000012f0


	//   ....[1]....
        /*0040*/ 	.word	0x000024e0


	//   ....[2]....
        /*0044*/ 	.word	0x00004ab0


	//   ....[3]....
        /*0048*/ 	.word	0x00006ff0


	//----- nvinfo : EIATTR_MAX_THREADS
	.align		4
.L_3567:
        /*004c*/ 	.byte	0x04, 0x05
        /*004e*/ 	.short	(.L_3569 - .L_3568)
.L_3568:
        /*0050*/ 	.word	0x00000080
        /*0054*/ 	.word	0x00000001
        /*0058*/ 	.word	0x00000001


	//----- nvinfo : EIATTR_CRS_STACK_SIZE
	.align		4
.L_3569:
        /*005c*/ 	.byte	0x04, 0x1e
        /*005e*/ 	.short	(.L_3571 - .L_3570)
.L_3570:
        /*0060*/ 	.word	0x00000000


	//----- nvinfo : EIATTR_CBANK_PARAM_SIZE
	.align		4
.L_3571:
        /*0064*/ 	.byte	0x03, 0x19
        /*0066*/ 	.short	0x0220


	//----- nvinfo : EIATTR_PARAM_CBANK
	.align		4
        /*0068*/ 	.byte	0x04, 0x0a
        /*006a*/ 	.short	(.L_3573 - .L_3572)
	.align		4
.L_3572:
        /*006c*/ 	.word	index@(.nv.constant0._ZN2at6native18elementwise_kernelILi128ELi2EZNS0_22gpu_kernel_impl_nocastIZZZNS0_22reciprocal_kernel_cudaERNS_18TensorIteratorBaseEENKUlvE_clEvENKUlvE1_clEvEUlN3c107complexIdEEE_EEvS4_RKT_EUliE_EEviT1_)
        /*0070*/ 	.short	0x0380
        /*0072*/ 	.short	0x0220


	//----- nvinfo : EIATTR_SW_WAR
	.align		4
.L_3573:
        /*0074*/ 	.byte	0x04, 0x36
        /*0076*/ 	.short	(.L_3575 - .L_3574)
.L_3574:
        /*0078*/ 	.word	0x00000008
.L_3575:


//--------------------- .nv.info._ZN2at6native27unrolled_elementwise_kernelIZZZNS0_22reciprocal_kernel_cudaERNS_18TensorIteratorBaseEENKUlvE_clEvENKUlvE1_clEvEUlN3c107complexIdEEE_St5arrayIPcLm2EELi4E23TrivialOffsetCalculatorILi1EjESE_NS0_6memory15LoadWithoutCastENSF_16StoreWithoutCastEEEviT_T0_T2_T3_T4_T5_ --------------------------
	.section	.nv.info._ZN2at6native27unrolled_elementwise_kernelIZZZNS0_22reciprocal_kernel_cudaERNS_18TensorIteratorBaseEENKUlvE_clEvENKUlvE1_clEvEUlN3c107complexIdEEE_St5arrayIPcLm2EELi4E23TrivialOffsetCalculatorILi1EjESE_NS0_6memory15LoadWithoutCastENSF_16StoreWithoutCastEEEviT_T0_T2_T3_T4_T5_,"",@"SHT_CUDA_INFO"
	.sectionflags	@""
	.align	4


	//----- nvinfo : EIATTR_CUDA_API_VERSION
	.align		4
        /*0000*/ 	.byte	0x04, 0x37
        /*0002*/ 	.short	(.L_3577 - .L_3576)
.L_3576:
        /*0004*/ 	.word	0x00000082


	//----- nvinfo : EIATTR_KPARAM_INFO
	.align		4
.L_3577:
        /*0008*/ 	.byte	0x04, 0x17
        /*000a*/ 	.short	(.L_3579 - .L_3578)
.L_3578:
        /*000c*/ 	.word	0x00000000
        /*0010*/ 	.short	0x0006
        /*0012*/ 	.short	0x001b
        /*0014*/ 	.byte	0x00, 0xf0, 0x05, 0x00


	//----- nvinfo : EIATTR_KPARAM_INFO
	.align		4
.L_3579:
        /*0018*/ 	.byte	0x04, 0x17
        /*001a*/ 	.short	(.L_3581 - .L_3580)
.L_3580:
        /*001c*/ 	.word	0x00000000
        /*0020*/ 	.short	0x0005
        /*0022*/ 	.short	0x001a
        /*0024*/ 	.byte	0x00, 0xf0, 0x05, 0x00


	//----- nvinfo : EIATTR_KPARAM_INFO
	.align		4
.L_3581:
        /*0028*/ 	.byte	0x04, 0x17
        /*002a*/ 	.short	(.L_3583 - .L_3582)
.L_3582:
        /*002c*/ 	.word	0x00000000
        /*0030*/ 	.short	0x0004
        /*0032*/ 	.short	0x0019
        /*0034*/ 	.byte	0x00, 0xf0, 0x05, 0x00


	//----- nvinfo : EIATTR_KPARAM_INFO
	.align		4
.L_3583:
        /*0038*/ 	.byte	0x04, 0x17
        /*003a*/ 	.short	(.L_3585 - .L_3584)
.L_3584:
        /*003c*/ 	.word	0x00000000
        /*0040*/ 	.short	0x0003
        /*0042*/ 	.short	0x0018
        /*0044*/ 	.byte	0x00, 0xf0, 0x05, 0x00


	//----- nvinfo : EIATTR_KPARAM_INFO
	.align		4
.L_3585:
        /*0048*/ 	.byte	0x04, 0x17
        /*004a*/ 	.short	(.L_3587 - .L_3586)
.L_3586:
        /*004c*/ 	.word	0x00000000
        /*0050*/ 	.short	0x0002
        /*0052*/ 	.short	0x0008
        /*0054*/ 	.byte	0x00, 0xf0, 0x41, 0x00


	//----- nvinfo : EIATTR_KPARAM_INFO
	.align		4
.L_3587:
        /*0058*/ 	.byte	0x04, 0x17
        /*005a*/ 	.short	(.L_3589 - .L_3588)
.L_3588:
        /*005c*/ 	.word	0x00000000
        /*0060*/ 	.short	0x0001
        /*0062*/ 	.short	0x0004
        /*0064*/ 	.byte	0x00, 0xf0, 0x05, 0x00


	//----- nvinfo : EIATTR_KPARAM_INFO
	.align		4
.L_3589:
        /*0068*/ 	.byte	0x04, 0x17
        /*006a*/ 	.short	(.L_3591 - .L_3590)
.L_3590:
        /*006c*/ 	.word	0x00000000
        /*0070*/ 	.short	0x0000
        /*0072*/ 	.short	0x0000
        /*0074*/ 	.byte	0x00, 0xf0, 0x11, 0x00


	//----- nvinfo : EIATTR_SPARSE_MMA_MASK
	.align		4
.L_3591:
        /*0078*/ 	.byte	0x03, 0x50
        /*007a*/ 	.short	0x0000


	//----- nvinfo : EIATTR_MAXREG_COUNT
	.align		4
        /*007c*/ 	.byte	0x03, 0x1b
        /*007e*/ 	.short	0x00ff


	//----- nvinfo : EIATTR_MERCURY_ISA_VERSION
	.align		4
        /*0080*/ 	.byte	0x03, 0x5f
        /*0082*/ 	.short	0x0101


	//----- nvinfo : EIATTR_VRC_CTA_INIT_COUNT
	.align		4
        /*0084*/ 	.byte	0x02, 0x4a
	.zero		1
	.zero		1


	//----- nvinfo : EIATTR_EXIT_INSTR_OFFSETS
	.align		4
        /*0088*/ 	.byte	0x04, 0x1c
        /*008a*/ 	.short	(.L_3593 - .L_3592)


	//   ....[0]....
.L_3592:
        /*008c*/ 	.word	0x00004e20


	//   ....[1]....
        /*0090*/ 	.word	0x00004e70


	//----- nvinfo : EIATTR_MAX_THREADS
	.align		4
.L_3593:
        /*0094*/ 	.byte	0x04, 0x05
        /*0096*/ 	.short	(.L_3595 - .L_3594)
.L_3594:
        /*0098*/ 	.word	0x00000080
        /*009c*/ 	.word	0x00000001
        /*00a0*/ 	.word	0x00000001


	//----- nvinfo : EIATTR_CRS_STACK_SIZE
	.align		4
.L_3595:
        /*00a4*/ 	.byte	0x04, 0x1e
        /*00a6*/ 	.short	(.L_3597 - .L_3596)
.L_3596:
        /*00a8*/ 	.word	0x00000000


	//----- nvinfo : EIATTR_CBANK_PARAM_SIZE
	.align		4
.L_3597:
        /*00ac*/ 	.byte	0x03, 0x19
        /*00ae*/ 	.short	0x001c


	//----- nvinfo : EIATTR_PARAM_CBANK
	.align		4
        /*00b0*/ 	.byte	0x04, 0x0a
        /*00b2*/ 	.short	(.L_3599 - .L_3598)
	.align		4
.L_3598:
        /*00b4*/ 	.word	index@(.nv.constant0._ZN2at6native27unrolled_elementwise_kernelIZZZNS0_22reciprocal_kernel_cudaERNS_18TensorIteratorBaseEENKUlvE_clEvENKUlvE1_clEvEUlN3c107complexIdEEE_St5arrayIPcLm2EELi4E23TrivialOffsetCalculatorILi1EjESE_NS0_6memory15LoadWithoutCastENSF_16StoreWithoutCastEEEviT_T0_T2_T3_T4_T5_)
        /*00b8*/ 	.short	0x0380
        /*00ba*/ 	.short	0x001c


	//----- nvinfo : EIATTR_SW_WAR
	.align		4
.L_3599:
        /*00bc*/ 	.byte	0x04, 0x36
        /*00be*/ 	.short	(.L_3601 - .L_3600)
.L_3600:
        /*00c0*/ 	.word	0x00000008
.L_3601:


//--------------------- .nv.info._ZN2at6native29vectorized_elementwise_kernelILi2EZZZNS0_22reciprocal_kernel_cudaERNS_18TensorIteratorBaseEENKUlvE_clEvENKUlvE1_clEvEUlN3c107complexIdEEE_St5arrayIPcLm2EEEEviT0_T1_ --------------------------
	.section	.nv.info._ZN2at6native29vectorized_elementwise_kernelILi2EZZZNS0_22reciprocal_kernel_cudaERNS_18TensorIteratorBaseEENKUlvE_clEvENKUlvE1_clEvEUlN3c107complexIdEEE_St5arrayIPcLm2EEEEviT0_T1_,"",@"SHT_CUDA_INFO"
	.sectionflags	@""
	.align	4


	//----- nvinfo : EIATTR_CUDA_API_VERSION
	.align		4
        /*0000*/ 	.byte	0x04, 0x37
        /*0002*/ 	.short	(.L_3603 - .L_3602)
.L_3602:
        /*0004*/ 	.word	0x00000082


	//----- nvinfo : EIATTR_KPARAM_INFO
	.align		4
.L_3603:
        /*0008*/ 	.byte	0x04, 0x17
        /*000a*/ 	.short	(.L_3605 - .L_3604)
.L_3604:
        /*000c*/ 	.word	0x00000000
        /*0010*/ 	.short	0x0002
        /*0012*/ 	.short	0x0008
        /*0014*/ 	.byte	0x00, 0xf0, 0x41, 0x00


	//----- nvinfo : EIATTR_KPARAM_INFO
	.align		4
.L_3605:
        /*0018*/ 	.byte	0x04, 0x17
        /*001a*/ 	.short	(.L_3607 - .L_3606)
.L_3606:
        /*001c*/ 	.word	0x00000000
        /*0020*/ 	.short	0x0001
        /*0022*/ 	.short	0x0004
        /*0024*/ 	.byte	0x00, 0xf0, 0x05, 0x00


	//----- nvinfo : EIATTR_KPARAM_INFO
	.align		4
.L_3607:
        /*0028*/ 	.byte	0x04, 0x17
        /*002a*/ 	.short	(.L_3609 - .L_3608)
.L_3608:
        /*002c*/ 	.word	0x00000000
        /*0030*/ 	.short	0x0000
        /*0032*/ 	.short	0x0000
        /*0034*/ 	.byte	0x00, 0xf0, 0x11, 0x00


	//----- nvinfo : EIATTR_SPARSE_MMA_MASK
	.align		4
.L_3609:
        /*0038*/ 	.byte	0x03, 0x50
        /*003a*/ 	.short	0x0000


	//----- nvinfo : EIATTR_MAXREG_COUNT
	.align		4
        /*003c*/ 	.byte	0x03, 0x1b
        /*003e*/ 	.short	0x00ff


	//----- nvinfo : EIATTR_MERCURY_ISA_VERSION
	.align		4
        /*0040*/ 	.byte	0x03, 0x5f
        /*0042*/ 	.short	0x0101


	//----- nvinfo : EIATTR_VRC_CTA_INIT_COUNT
	.align		4
        /*0044*/ 	.byte	0x02, 0x4a
	.zero		1
	.zero		1


	//----- nvinfo : EIATTR_EXIT_INSTR_OFFSETS
	.align		4
        /*0048*/ 	.byte	0x04, 0x1c
        /*004a*/ 	.short	(.L_3611 - .L_3610)


	//   ....[0]....
.L_3610:
        /*004c*/ 	.word	0x00009e20


	//   ....[1]....
        /*0050*/ 	.word	0x00009e70


	//   ....[2]....
        /*0054*/ 	.word	0x00013130


	//----- nvinfo : EIATTR_MAX_THREADS
	.align		4
.L_3611:
        /*0058*/ 	.byte	0x04, 0x05
        /*005a*/ 	.short	(.L_3613 - .L_3612)
.L_3612:
        /*005c*/ 	.word	0x00000080
        /*0060*/ 	.word	0x00000001
        /*0064*/ 	.word	0x00000001


	//----- nvinfo : EIATTR_CRS_STACK_SIZE
	.align		4
.L_3613:
        /*0068*/ 	.byte	0x04, 0x1e
        /*006a*/ 	.short	(.L_3615 - .L_3614)
.L_3614:
        /*006c*/ 	.word	0x00000000


	//----- nvinfo : EIATTR_CBANK_PARAM_SIZE
	.align		4
.L_3615:
        /*0070*/ 	.byte	0x03, 0x19
        /*0072*/ 	.short	0x0018


	//----- nvinfo : EIATTR_PARAM_CBANK
	.align		4
        /*0074*/ 	.byte	0x04, 0x0a
        /*0076*/ 	.short	(.L_3617 - .L_3616)
	.align		4
.L_3616:
        /*0078*/ 	.word	index@(.nv.constant0._ZN2at6native29vectorized_elementwise_kernelILi2EZZZNS0_22reciprocal_kernel_cudaERNS_18TensorIteratorBaseEENKUlvE_clEvENKUlvE1_clEvEUlN3c107complexIdEEE_St5arrayIPcLm2EEEEviT0_T1_)
        /*007c*/ 	.short	0x0380
        /*007e*/ 	.short	0x0018


	//----- nvinfo : EIATTR_SW_WAR
	.align		4
.L_3617:
        /*0080*/ 	.byte	0x04, 0x36
        /*0082*/ 	.short	(.L_3619 - .L_3618)
.L_3618:
        /*0084*/ 	.word	0x00000008
.L_3619:


//--------------------- .nv.info._ZN2at6native29vectorized_elementwise_kernelILi4EZZZNS0_22reciprocal_kernel_cudaERNS_18TensorIteratorBaseEENKUlvE_clEvENKUlvE1_clEvEUlN3c107complexIdEEE_St5arrayIPcLm2EEEEviT0_T1_ --------------------------
	.section	.nv.info._ZN2at6native29vectorized_elementwise_kernelILi4EZZZNS0_22reciprocal_kernel_cudaERNS_18TensorIteratorBaseEENKUlvE_clEvENKUlvE1_clEvEUlN3c107complexIdEEE_St5arrayIPcLm2EEEEviT0_T1_,"",@"SHT_CUDA_INFO"
	.sectionflags	@""
	.align	4


	//----- nvinfo : EIATTR_CUDA_API_VERSION
	.align		4
        /*0000*/ 	.byte	0x04, 0x37
        /*0002*/ 	.short	(.L_3621 - .L_3620)
.L_3620:
        /*0004*/ 	.word	0x00000082


	//----- nvinfo : EIATTR_KPARAM_INFO
	.align		4
.L_3621:
        /*0008*/ 	.byte	0x04, 0x17
        /*000a*/ 	.short	(.L_3623 - .L_3622)
.L_3622:
        /*000c*/ 	.word	0x00000000
        /*0010*/ 	.short	0x0002
        /*0012*/ 	.short	0x0008
        /*0014*/ 	.byte	0x00, 0xf0, 0x41, 0x00


	//----- nvinfo : EIATTR_KPARAM_INFO
	.align		4
.L_3623:
        /*0018*/ 	.byte	0x04, 0x17
        /*001a*/ 	.short	(.L_3625 - .L_3624)
.L_3624:
        /*001c*/ 	.word	0x00000000
        /*0020*/ 	.short	0x0001
        /*0022*/ 	.short	0x0004
        /*0024*/ 	.byte	0x00, 0xf0, 0x05, 0x00


	//----- nvinfo : EIATTR_KPARAM_INFO
	.align		4
.L_3625:
        /*0028*/ 	.byte	0x04, 0x17
        /*002a*/ 	.short	(.L_3627 - .L_3626)
.L_3626:
        /*002c*/ 	.word	0x00000000
        /*0030*/ 	.short	0x0000
        /*0032*/ 	.short	0x0000
        /*0034*/ 	.byte	0x00, 0xf0, 0x11, 0x00


	//----- nvinfo : EIATTR_SPARSE_MMA_MASK
	.align		4
.L_3627:
        /*0038*/ 	.byte	0x03, 0x50
        /*003a*/ 	.short	0x0000


	//----- nvinfo : EIATTR_MAXREG_COUNT
	.align		4
        /*003c*/ 	.byte	0x03, 0x1b
        /*003e*/ 	.short	0x00ff


	//----- nvinfo : EIATTR_MERCURY_ISA_VERSION
	.align		4
        /*0040*/ 	.byte	0x03, 0x5f
        /*0042*/ 	.short	0x0101


	//----- nvinfo : EIATTR_VRC_CTA_INIT_COUNT
	.align		4
        /*0044*/ 	.byte	0x02, 0x4a
	.zero		1
	.zero		1


	//----- nvinfo : EIATTR_EXIT_INSTR_OFFSETS
	.align		4
        /*0048*/ 	.byte	0x04, 0x1c
        /*004a*/ 	.short	(.L_3629 - .L_3628)


	//   ....[0]....
.L_3628:
        /*004c*/ 	.word	0x00009e20


	//   ....[1]....
        /*0050*/ 	.word	0x00009e70


	//   ....[2]....
        /*0054*/ 	.word	0x00013130


	//----- nvinfo : EIATTR_MAX_THREADS
	.align		4
.L_3629:
        /*0058*/ 	.byte	0x04, 0x05
        /*005a*/ 	.short	(.L_3631 - .L_3630)
.L_3630:
        /*005c*/ 	.word	0x00000080
        /*0060*/ 	.word	0x00000001
        /*0064*/ 	.word	0x00000001


	//----- nvinfo : EIATTR_CRS_STACK_SIZE
	.align		4
.L_3631:
        /*0068*/ 	.byte	0x04, 0x1e
        /*006a*/ 	.short	(.L_3633 - .L_3632)
.L_3632:
        /*006c*/ 	.word	0x00000000


	//----- nvinfo : EIATTR_CBANK_PARAM_SIZE
	.align		4
.L_3633:
        /*0070*/ 	.byte	0x03, 0x19
        /*0072*/ 	.short	0x0018


	//----- nvinfo : EIATTR_PARAM_CBANK
	.align		4
        /*0074*/ 	.byte	0x04, 0x0a
        /*0076*/ 	.short	(.L_3635 - .L_3634)
	.align		4
.L_3634:
        /*0078*/ 	.word	index@(.nv.constant0._ZN2at6native29vectorized_elementwise_kernelILi4EZZZNS0_22reciprocal_kernel_cudaERNS_18TensorIteratorBaseEENKUlvE_clEvENKUlvE1_clEvEUlN3c107complexIdEEE_St5arrayIPcLm2EEEEviT0_T1_)
        /*007c*/ 	.short	0x0380
        /*007e*/ 	.short	0x0018


	//----- nvinfo : EIATTR_SW_WAR
	.align		4
.L_3635:
        /*0080*/ 	.byte	0x04, 0x36
        /*0082*/ 	.short	(.L_3637 - .L_3636)
.L_3636:
        /*0084*/ 	.word	0x00000008
.L_3637:


//--------------------- .nv.info._ZN2at6native29vectorized_elementwise_kernelILi8EZZZNS0_22reciprocal_kernel_cudaERNS_18TensorIteratorBaseEENKUlvE_clEvENKUlvE1_clEvEUlN3c107complexIdEEE_St5arrayIPcLm2EEEEviT0_T1_ --------------------------
	.section	.nv.info._ZN2at6native29vectorized_elementwise_kernelILi8EZZZNS0_22reciprocal_kernel_cudaERNS_18TensorIteratorBaseEENKUlvE_clEvENKUlvE1_clEvEUlN3c107complexIdEEE_St5arrayIPcLm2EEEEviT0_T1_,"",@"SHT_CUDA_INFO"
	.sectionflags	@""
	.align	4


	//----- nvinfo : EIATTR_CUDA_API_VERSION
	.align		4
        /*0000*/ 	.byte	0x04, 0x37
        /*0002*/ 	.short	(.L_3639 - .L_3638)
.L_3638:
        /*0004*/ 	.word	0x00000082


	//----- nvinfo : EIATTR_KPARAM_INFO
	.align		4
.L_3639:
        /*0008*/ 	.byte	0x04, 0x17
        /*000a*/ 	.short	(.L_3641 - .L_3640)
.L_3640:
        /*000c*/ 	.word	0x00000000
        /*0010*/ 	.short	0x0002
        /*0012*/ 	.short	0x0008
        /*0014*/ 	.byte	0x00, 0xf0, 0x41, 0x00


	//----- nvinfo : EIATTR_KPARAM_INFO
	.align		4
.L_3641:
        /*0018*/ 	.byte	0x04, 0x17
        /*001a*/ 	.short	(.L_3643 - .L_3642)
.L_3642:
        /*001c*/ 	.word	0x00000000
        /*0020*/ 	.short	0x0001
        /*0022*/ 	.short	0x0004
        /*0024*/ 	.byte	0x00, 0xf0, 0x05, 0x00


	//----- nvinfo : EIATTR_KPARAM_INFO
	.align		4
.L_3643:
        /*0028*/ 	.byte	0x04, 0x17
        /*002a*/ 	.short	(.L_3645 - .L_3644)
.L_3644:
        /*002c*/ 	.word	0x00000000
        /*0030*/ 	.short	0x0000
        /*0032*/ 	.short	0x0000
        /*0034*/ 	.byte	0x00, 0xf0, 0x11, 0x00


	//----- nvinfo : EIATTR_SPARSE_MMA_MASK
	.align		4
.L_3645:
        /*0038*/ 	.byte	0x03, 0x50
        /*003a*/ 	.short	0x0000


	//----- nvinfo : EIATTR_MAXREG_COUNT
	.align		4
        /*003c*/ 	.byte	0x03, 0x1b
        /*003e*/ 	.short	0x00ff


	//----- nvinfo : EIATTR_MERCURY_ISA_VERSION
	.align		4
        /*0040*/ 	.byte	0x03, 0x5f
        /*0042*/ 	.short	0x0101


	//----- nvinfo : EIATTR_VRC_CTA_INIT_COUNT
	.align		4
        /*0044*/ 	.byte	0x02, 0x4a
	.zero		1
	.zero		1


	//----- nvinfo : EIATTR_EXIT_INSTR_OFFSETS
	.align		4
        /*0048*/ 	.byte	0x04, 0x1c
        /*004a*/ 	.short	(.L_3647 - .L_3646)


	//   ....[0]....
.L_3646:
        /*004c*/ 	.word	0x00000010


	//----- nvinfo : EIATTR_MAX_THREADS
	.align		4
.L_3647:
        /*0050*/ 	.byte	0x04, 0x05
        /*0052*/ 	.short	(.L_3649 - .L_3648)
.L_3648:
        /*0054*/ 	.word	0x00000080
        /*0058*/ 	.word	0x00000001
        /*005c*/ 	.word	0x00000001


	//----- nvinfo : EIATTR_CBANK_PARAM_SIZE
	.align		4
.L_3649:
        /*0060*/ 	.byte	0x03, 0x19
        /*0062*/ 	.short	0x0018


	//----- nvinfo : EIATTR_PARAM_CBANK
	.align		4
        /*0064*/ 	.byte	0x04, 0x0a
        /*0066*/ 	.short	(.L_3651 - .L_3650)
	.align		4
.L_3650:
        /*0068*/ 	.word	index@(.nv.constant0._ZN2at6native29vectorized_elementwise_kernelILi8EZZZNS0_22reciprocal_kernel_cudaERNS_18TensorIteratorBaseEENKUlvE_clEvENKUlvE1_clEvEUlN3c107complexIdEEE_St5arrayIPcLm2EEEEviT0_T1_)
        /*006c*/ 	.short	0x0380
        /*006e*/ 	.short	0x0018


	//----- nvinfo : EIATTR_SW_WAR
	.align		4
.L_3651:
        /*0070*/ 	.byte	0x04, 0x36
        /*0072*/ 	.short	(.L_3653 - .L_3652)
.L_3652:
        /*0074*/ 	.word	0x00000008
.L_3653:


//--------------------- .nv.info._ZN2at6native18elementwise_kernelILi128ELi4EZNS0_15gpu_kernel_implIZZZNS0_22reciprocal_kernel_cudaERNS_18TensorIteratorBaseEENKUlvE_clEvENKUlvE0_clEvEUlfE_EEvS4_RKT_EUliE_EEviT1_ --------------------------
	.section	.nv.info._ZN2at6native18elementwise_kernelILi128ELi4EZNS0_15gpu_kernel_implIZZZNS0_22reciprocal_kernel_cudaERNS_18TensorIteratorBaseEENKUlvE_clEvENKUlvE0_clEvEUlfE_EEvS4_RKT_EUliE_EEviT1_,"",@"SHT_CUDA_INFO"
	.sectionflags	@""
	.align	4


	//----- nvinfo : EIATTR_CUDA_API_VERSION
	.align		4
        /*0000*/ 	.byte	0x04, 0x37
        /*0002*/ 	.short	(.L_3655 - .L_3654)
.L_3654:
        /*0004*/ 	.word	0x00000082


	//----- nvinfo : EIATTR_KPARAM_INFO
	.align		4
.L_3655:
        /*0008*/ 	.byte	0x04, 0x17
        /*000a*/ 	.short	(.L_3657 - .L_3656)
.L_3656:
        /*000c*/ 	.word	0x00000000
        /*0010*/ 	.short	0x0001
        /*0012*/ 	.short	0x0008
        /*0014*/ 	.byte	0x00, 0xf0, 0x61, 0x08


	//----- nvinfo : EIATTR_KPARAM_INFO
	.align		4
.L_3657:
        /*0018*/ 	.byte	0x04, 0x17
        /*001a*/ 	.short	(.L_3659 - .L_3658)
.L_3658:
        /*001c*/ 	.word	0x00000000
        /*0020*/ 	.short	0x0000
        /*0022*/ 	.short	0x0000
        /*0024*/ 	.byte	0x00, 0xf0, 0x11, 0x00


	//----- nvinfo : EIATTR_SPARSE_MMA_MASK
	.align		4
.L_3659:
        /*0028*/ 	.byte	0x03, 0x50
        /*002a*/ 	.short	0x0000


	//----- nvinfo : EIATTR_MAXREG_COUNT
	.align		4
        /*002c*/ 	.byte	0x03, 0x1b
        /*002e*/ 	.short	0x0080


	//----- nvinfo : EIATTR_EXTERNS
	.align		4
        /*0030*/ 	.byte	0x04, 0x0f
        /*0032*/ 	.short	(.L_3661 - .L_3660)


	//   ....[0]....
	.align		4
.L_3660:
        /*0034*/ 	.word	index@(__assertfail)


	//----- nvinfo : EIATTR_MERCURY_ISA_VERSION
	.align		4
.L_3661:
        /*0038*/ 	.byte	0x03, 0x5f
        /*003a*/ 	.short	0x0101


	//----- nvinfo : EIATTR_VRC_CTA_INIT_COUNT
	.align		4
        /*003c*/ 	.byte	0x02, 0x4a
	.zero		1
	.zero		1


	//----- nvinfo : EIATTR_SYSCALL_OFFSETS
	.align		4
        /*0040*/ 	.byte	0x04, 0x46
        /*0042*/ 	.short	(.L_3663 - .L_3662)


	//   ....[0]....
.L_3662:
        /*0044*/ 	.word	0x00002150


	//   ....[1]....
        /*0048*/ 	.word	0x00002f10


	//   ....[2]....
        /*004c*/ 	.word	0x000051a0


	//   ....[3]....
        /*0050*/ 	.word	0x00005dc0


	//   ....[4]....
        /*0054*/ 	.word	0x00008160


	//   ....[5]....
        /*0058*/ 	.word	0x00008d80


	//   ....[6]....
        /*005c*/ 	.word	0x0000b130


	//   ....[7]....
        /*0060*/ 	.word	0x0000bd20


	//----- nvinfo : EIATTR_EXIT_INSTR_OFFSETS
	.align		4
.L_3663:
        /*0064*/ 	.byte	0x04, 0x1c
        /*0066*/ 	.short	(.L_3665 - .L_3664)


	//   ....[0]....
.L_3664:
        /*0068*/ 	.word	0x00009030


	//   ....[1]....
        /*006c*/ 	.word	0x0000b2a0


	//   ....[2]....
        /*0070*/ 	.word	0x0000b2e0


	//   ....[3]....
        /*0074*/ 	.word	0x0000b370


	//   ....[4]....
        /*0078*/ 	.word	0x0000b3a0


	//   ....[5]....
        /*007c*/ 	.word	0x0000b3d0


	//   ....[6]....
        /*0080*/ 	.word	0x0000b450


	//   ....[7]....
        /*0084*/ 	.word	0x0000b480


	//   ....[8]....
        /*0088*/ 	.word	0x0000b510


	//   ....[9]....
        /*008c*/ 	.word	0x0000b550


	//   ....[10]....
        /*0090*/ 	.word	0x0000b590


	//   ....[11]....
        /*0094*/ 	.word	0x0000b660


	//   ....[12]....
        /*0098*/ 	.word	0x0000b7c0


	//   ....[13]....
        /*009c*/ 	.word	0x0000b920


	//   ....[14]....
        /*00a0*/ 	.word	0x0000ba70


	//   ....[15]....
        /*00a4*/ 	.word	0x0000baa0


	//   ....[16]....
        /*00a8*/ 	.word	0x0000bad0


	//   ....[17]....
        /*00ac*/ 	.word	0x0000bb70


	//   ....[18]....
        /*00b0*/ 	.word	0x0000bbc0


	//   ....[19]....
        /*00b4*/ 	.word	0x0000bd30


	//   ....[20]....
        /*00b8*/ 	.word	0x0000be30


	//   ....[21]....
        /*00bc*/ 	.word	0x0000bf60


	//   ....[22]....
        /*00c0*/ 	.word	0x0000bf90


	//----- nvinfo : EIATTR_MAX_THREADS
	.align		4
.L_3665:
        /*00c4*/ 	.byte	0x04, 0x05
        /*00c6*/ 	.short	(.L_3667 - .L_3666)
.L_3666:
        /*00c8*/ 	.word	0x00000080
        /*00cc*/ 	.word	0x00000001
        /*00d0*/ 	.word	0x00000001


	//----- nvinfo : EIATTR_CRS_STACK_SIZE
	.align		4
.L_3667:
        /*00d4*/ 	.byte	0x04, 0x1e
        /*00d6*/ 	.short	(.L_3669 - .L_3668)
.L_3668:
        /*00d8*/ 	.word	0x00000000


	//----- nvinfo : EIATTR_CBANK_PARAM_SIZE
	.align		4
.L_3669:
        /*00dc*/ 	.byte	0x03, 0x19
        /*00de*/ 	.short	0x0220


	//----- nvinfo : EIATTR_PARAM_CBANK
	.align		4
        /*00e0*/ 	.byte	0x04, 0x0a
        /*00e2*/ 	.short	(.L_3671 - .L_3670)
	.align		4
.L_3670:
        /*00e4*/ 	.word	index@(.nv.constant0._ZN2at6native18elementwise_kernelILi128ELi4EZNS0_15gpu_kernel_implIZZZNS0_22reciprocal_kernel_cudaERNS_18TensorIteratorBaseEENKUlvE_clEvENKUlvE0_clEvEUlfE_EEvS4_RKT_EUliE_EEviT1_)
        /*00e8*/ 	.short	0x0380
        /*00ea*/ 	.short	0x0220


	//----- nvinfo : EIATTR_SW_WAR
	.align		4
.L_3671:
        /*00ec*/ 	.byte	0x04, 0x36
        /*00ee*/ 	.short	(.L_3673 - .L_3672)
.L_3672:
        /*00f0*/ 	.word	0x00000008
.L_3673:


//--------------------- .nv.info._ZN2at6native27unrolled_elementwise_kernelIZZZNS0_22reciprocal_kernel_cudaERNS_18TensorIteratorBaseEENKUlvE_clEvENKUlvE0_clEvEUlfE_St5arrayIPcLm2EELi4E23TrivialOffsetCalculatorILi1EjESB_NS0_6memory12LoadWithCastILi1EEENSC_13StoreWithCastILi1EEEEEviT_T0_T2_T3_T4_T5_ --------------------------
	.section	.nv.info._ZN2at6native27unrolled_elementwise_kernelIZZZNS0_22reciprocal_kernel_cudaERNS_18TensorIteratorBaseEENKUlvE_clEvENKUlvE0_clEvEUlfE_St5arrayIPcLm2EELi4E23TrivialOffsetCalculatorILi1EjESB_NS0_6memory12LoadWithCastILi1EEENSC_13StoreWithCastILi1EEEEEviT_T0_T2_T3_T4_T5_,"",@"SHT_CUDA_INFO"
	.sectionflags	@""
	.align	4


	//----- nvinfo : EIATTR_CUDA_API_VERSION
	.align		4
        /*0000*/ 	.byte	0x04, 0x37
        /*0002*/ 	.short	(.L_3675 - .L_3674)
.L_3674:
        /*0004*/ 	.word	0x00000082


	//----- nvinfo : EIATTR_KPARAM_INFO
	.align		4
.L_3675:
        /*0008*/ 	.byte	0x04, 0x17
        /*000a*/ 	.short	(.L_3677 - .L_3676)
.L_3676:
        /*000c*/ 	.word	0x00000000
        /*0010*/ 	.short	0x0006
        /*0012*/ 	.short	0x0024
        /*0014*/ 	.byte	0x00, 0xf0, 0x21, 0x00


	//----- nvinfo : EIATTR_KPARAM_INFO
	.align		4
.L_3677:
        /*0018*/ 	.byte	0x04, 0x17
        /*001a*/ 	.short	(.L_3679 - .L_3678)
.L_3678:
        /*001c*/ 	.word	0x00000000
        /*0020*/ 	.short	0x0005
        /*0022*/ 	.short	0x001c
        /*0024*/ 	.byte	0x00, 0xf0, 0x21, 0x00


	//----- nvinfo : EIATTR_KPARAM_INFO
	.align		4
.L_3679:
        /*0028*/ 	.byte	0x04, 0x17
        /*002a*/ 	.short	(.L_3681 - .L_3680)
.L_3680:
        /*002c*/ 	.word	0x00000000
        /*0030*/ 	.short	0x0004
        /*0032*/ 	.short	0x0019
        /*0034*/ 	.byte	0x00, 0xf0, 0x05, 0x00


	//----- nvinfo : EIATTR_KPARAM_INFO
	.align		4
.L_3681:
        /*0038*/ 	.byte	0x04, 0x17
        /*003a*/ 	.short	(.L_3683 - .L_3682)
.L_3682:
        /*003c*/ 	.word	0x00000000
        /*0040*/ 	.short	0x0003
        /*0042*/ 	.short	0x0018
        /*0044*/ 	.byte	0x00, 0xf0, 0x05, 0x00


	//----- nvinfo : EIATTR_KPARAM_INFO
	.align		4
.L_3683:
        /*0048*/ 	.byte	0x04, 0x17
        /*004a*/ 	.short	(.L_3685 - .L_3684)
.L_3684:
        /*004c*/ 	.word	0x00000000
        /*0050*/ 	.short	0x0002
        /*0052*/ 	.short	0x0008
        /*0054*/ 	.byte	0x00, 0xf0, 0x41, 0x00


	//----- nvinfo : EIATTR_KPARAM_INFO
	.align		4
.L_3685:
        /*0058*/ 	.byte	0x04, 0x17
        /*005a*/ 	.short	(.L_3687 - .L_3686)
.L_3686:
        /*005c*/ 	.word	0x00000000
        /*0060*/ 	.short	0x0001
        /*0062*/ 	.short	0x0004
        /*0064*/ 	.byte	0x00, 0xf0, 0x05, 0x00


	//----- nvinfo : EIATTR_KPARAM_INFO
	.align		4
.L_3687:
        /*0068*/ 	.byte	0x04, 0x17
        /*006a*/ 	.short	(.L_3689 - .L_3688)
.L_3688:
        /*006c*/ 	.word	0x00000000
        /*0070*/ 	.short	0x0000
        /*0072*/ 	.short	0x0000
        /*0074*/ 	.byte	0x00, 0xf0, 0x11, 0x00


	//----- nvinfo : EIATTR_SPARSE_MMA_MASK
	.align		4
.L_3689:
        /*0078*/ 	.byte	0x03, 0x50
        /*007a*/ 	.short	0x0000


	//----- nvinfo : EIATTR_MAXREG_COUNT
	.align		4
        /*007c*/ 	.byte	0x03, 0x1b
        /*007e*/ 	.short	0x00ff


	//----- nvinfo : EIATTR_EXTERNS
	.align		4
        /*0080*/ 	.byte	0x04, 0x0f
        /*0082*/ 	.short	(.L_3691 - .L_3690)


	//   ....[0]....
	.align		4
.L_3690:
        /*0084*/ 	.word	index@(__assertfail)


	//----- nvinfo : EIATTR_MERCURY_ISA_VERSION
	.align		4
.L_3691:
        /*0088*/ 	.byte	0x03, 0x5f
        /*008a*/ 	.short	0x0101


	//----- nvinfo : EIATTR_VRC_CTA_INIT_COUNT
	.align		4
        /*008c*/ 	.byte	0x02, 0x4a
	.zero		1
	.zero		1


	//----- nvinfo : EIATTR_SYSCALL_OFFSETS
	.align		4
        /*0090*/ 	.byte	0x04, 0x46
        /*0092*/ 	.short	(.L_3693 - .L_3692)


	//   ....[0]....
.L_3692:
        /*0094*/ 	.word	0x00000e50


	//   ....[1]....
        /*0098*/ 	.word	0x00001de0


	//   ....[2]....
        /*009c*/ 	.word	0x00002cf0


	//   ....[3]....
        /*00a0*/ 	.word	0x00003bd0


	//   ....[4]....
        /*00a4*/ 	.word	0x000049d0


	//   ....[5]....
        /*00a8*/ 	.word	0x00005720


	//   ....[6]....
        /*00ac*/ 	.word	0x000065a0


	//   ....[7]....
        /*00b0*/ 	.word	0x00007400


	//----- nvinfo : EIATTR_EXIT_INSTR_OFFSETS
	.align		4
.L_3693:
        /*00b4*/ 	.byte	0x04, 0x1c
        /*00b6*/ 	.short	(.L_3695 - .L_3694)


	//   ....[0]....
.L_3694:
        /*00b8*/ 	.word	0x00006840


	//   ....[1]....
        /*00bc*/ 	.word	0x00006980


	//   ....[2]....
        /*00c0*/ 	.word	0x000069c0


	//   ....[3]....
        /*00c4*/ 	.word	0x00006a50


	//   ....[4]....
        /*00c8*/ 	.word	0x00006a80


	//   ....[5]....
        /*00cc*/ 	.word	0x00006ab0


	//   ....[6]....
        /*00d0*/ 	.word	0x00006b30


	//   ....[7]....
        /*00d4*/ 	.word	0x00006b60


	//   ....[8]....
        /*00d8*/ 	.word	0x00006bf0


	//   ....[9]....
        /*00dc*/ 	.word	0x00006c30


	//   ....[10]....
        /*00e0*/ 	.word	0x00006c70


	//   ....[11]....
        /*00e4*/ 	.word	0x00006d40


	//   ....[12]....
        /*00e8*/ 	.word	0x00006ea0


	//   ....[13]....
        /*00ec*/ 	.word	0x00007000


	//   ....[14]....
        /*00f0*/ 	.word	0x00007150


	//   ....[15]....
        /*00f4*/ 	.word	0x00007180


	//   ....[16]....
        /*00f8*/ 	.word	0x000071b0


	//   ....[17]....
        /*00fc*/ 	.word	0x00007250


	//   ....[18]....
        /*0100*/ 	.word	0x000072a0


	//   ....[19]....
        /*0104*/ 	.word	0x00007410


	//   ....[20]....
        /*0108*/ 	.word	0x00007510


	//   ....[21]....
        /*010c*/ 	.word	0x00007640


	//   ....[22]....
        /*0110*/ 	.word	0x00007670


	//----- nvinfo : EIATTR_MAX_THREADS
	.align		4
.L_3695:
        /*0114*/ 	.byte	0x04, 0x05
        /*0116*/ 	.short	(.L_3697 - .L_3696)
.L_3696:
        /*0118*/ 	.word	0x00000080
        /*011c*/ 	.word	0x00000001
        /*0120*/ 	.word	0x00000001


	//----- nvinfo : EIATTR_CRS_STACK_SIZE
	.align		4
.L_3697:
        /*0124*/ 	.byte	0x04, 0x1e
        /*0126*/ 	.short	(.L_3699 - .L_3698)
.L_3698:
        /*0128*/ 	.word	0x00000000


	//----- nvinfo : EIATTR_CBANK_PARAM_SIZE
	.align		4
.L_3699:
        /*012c*/ 	.byte	0x03, 0x19
        /*012e*/ 	.short	0x002c


	//----- nvinfo : EIATTR_PARAM_CBANK
	.align		4
        /*0130*/ 	.byte	0x04, 0x0a
        /*0132*/ 	.short	(.L_3701 - .L_3700)
	.align		4
.L_3700:
        /*0134*/ 	.word	index@(.nv.constant0._ZN2at6native27unrolled_elementwise_kernelIZZZNS0_22reciprocal_kernel_cudaERNS_18TensorIteratorBaseEENKUlvE_clEvENKUlvE0_clEvEUlfE_St5arrayIPcLm2EELi4E23TrivialOffsetCalculatorILi1EjESB_NS0_6memory12LoadWithCastILi1EEENSC_13StoreWithCastILi1EEEEEviT_T0_T2_T3_T4_T5_)
        /*0138*/ 	.short	0x0380
        /*013a*/ 	.short	0x002c


	//----- nvinfo : EIATTR_SW_WAR
	.align		4
.L_3701:
        /*013c*/ 	.byte	0x04, 0x36
        /*013e*/ 	.short	(.L_3703 - .L_3702)
.L_3702:
        /*0140*/ 	.word	0x00000008
.L_3703:


//--------------------- .nv.info._ZN2at6native18elementwise_kernelILi128ELi2EZNS0_22gpu_kernel_impl_nocastIZZZNS0_22reciprocal_kernel_cudaERNS_18TensorIteratorBaseEENKUlvE_clEvENKUlvE0_clEvEUlfE_EEvS4_RKT_EUliE_EEviT1_ --------------------------
	.section	.nv.info._ZN2at6native18elementwise_kernelILi128ELi2EZNS0_22gpu_kernel_impl_nocastIZZZNS0_22reciprocal_kernel_cudaERNS_18TensorIteratorBaseEENKUlvE_clEvENKUlvE0_clEvEUlfE_EEvS4_RKT_EUliE_EEviT1_,"",@"SHT_CUDA_INFO"
	.sectionflags	@""
	.align	4


	//----- nvinfo : EIATTR_CUDA_API_VERSION
	.align		4
        /*0000*/ 	.byte	0x04, 0x37
        /*0002*/ 	.short	(.L_3705 - .L_3704)
.L_3704:
        /*0004*/ 	.word	0x00000082


	//----- nvinfo : EIATTR_KPARAM_INFO
	.align		4
.L_3705:
        /*0008*/ 	.byte	0x04, 0x17
        /*000a*/ 	.short	(.L_3707 - .L_3706)
.L_3706:
        /*000c*/ 	.word	0x00000000
        /*0010*/ 	.short	0x0001
        /*0012*/ 	.short	0x0008
        /*0014*/ 	.byte	0x00, 0xf0, 0x61, 0x08


	//----- nvinfo : EIATTR_KPARAM_INFO
	.align		4
.L_3707:
        /*0018*/ 	.byte	0x04, 0x17
        /*001a*/ 	.short	(.L_3709 - .L_3708)
.L_3708:
        /*001c*/ 	.word	0x00000000
        /*0020*/ 	.short	0x0000
        /*0022*/ 	.short	0x0000
        /*0024*/ 	.byte	0x00, 0xf0, 0x11, 0x00


	//----- nvinfo : EIATTR_SPARSE_MMA_MASK
	.align		4
.L_3709:
        /*0028*/ 	.byte	0x03, 0x50
        /*002a*/ 	.short	0x0000


	//----- nvinfo : EIATTR_MAXREG_COUNT
	.align		4
        /*002c*/ 	.byte	0x03, 0x1b
        /*002e*/ 	.short	0x0080


	//----- nvinfo : EIATTR_MERCURY_ISA_VERSION
	.align		4
        /*0030*/ 	.byte	0x03, 0x5f
        /*0032*/ 	.short	0x0101


	//----- nvinfo : EIATTR_VRC_CTA_INIT_COUNT
	.align		4
        /*0034*/ 	.byte	0x02, 0x4a
	.zero		1
	.zero		1


	//----- nvinfo : EIATTR_EXIT_INSTR_OFFSETS
	.align		4
        /*0038*/ 	.byte	0x04, 0x1c
        /*003a*/ 	.short	(.L_3711 - .L_3710)


	//   ....[0]....
.L_3710:
        /*003c*/ 	.word	0x00000150


	//   ....[1]....
        /*0040*/ 	.word	0x000001b0


	//   ....[2]....
        /*0044*/ 	.word	0x00001580


	//   ....[3]....
        /*0048*/ 	.word	0x000028b0


	//----- nvinfo : EIATTR_MAX_THREADS
	.align		4
.L_3711:
        /*004c*/ 	.byte	0x04, 0x05
        /*004e*/ 	.short	(.L_3713 - .L_3712)
.L_3712:
        /*0050*/ 	.word	0x00000080
        /*0054*/ 	.word	0x00000001
        /*0058*/ 	.word	0x00000001


	//----- nvinfo : EIATTR_CRS_STACK_SIZE
	.align		4
.L_3713:
        /*005c*/ 	.byte	0x04, 0x1e
        /*005e*/ 	.short	(.L_3715 - .L_3714)
.L_3714:
        /*0060*/ 	.word	0x00000000


	//----- nvinfo : EIATTR_CBANK_PARAM_SIZE
	.align		4
.L_3715:
        /*0064*/ 	.byte	0x03, 0x19
        /*0066*/ 	.short	0x0220


	//----- nvinfo : EIATTR_PARAM_CBANK
	.align		4
        /*0068*/ 	.byte	0x04, 0x0a
        /*006a*/ 	.short	(.L_3717 - .L_3716)
	.align		4
.L_3716:
        /*006c*/ 	.word	index@(.nv.constant0._ZN2at6native18elementwise_kernelILi128ELi2EZNS0_22gpu_kernel_impl_nocastIZZZNS0_22reciprocal_kernel_cudaERNS_18TensorIteratorBaseEENKUlvE_clEvENKUlvE0_clEvEUlfE_EEvS4_RKT_EUliE_EEviT1_)
        /*0070*/ 	.short	0x0380
        /*0072*/ 	.short	0x0220


	//----- nvinfo : EIATTR_SW_WAR
	.align		4
.L_3717:
        /*0074*/ 	.byte	0x04, 0x36
        /*0076*/ 	.short	(.L_3719 - .L_3718)
.L_3718:
        /*0078*/ 	.word	0x00000008
.L_3719:


//--------------------- .nv.info._ZN2at6native27unrolled_elementwise_kernelIZZZNS0_22reciprocal_kernel_cudaERNS_18TensorIteratorBaseEENKUlvE_clEvENKUlvE0_clEvEUlfE_St5arrayIPcLm2EELi4E23TrivialOffsetCalculatorILi1EjESB_NS0_6memory15LoadWithoutCastENSC_16StoreWithoutCastEEEviT_T0_T2_T3_T4_T5_ --------------------------
	.section	.nv.info._ZN2at6native27unrolled_elementwise_kernelIZZZNS0_22reciprocal_kernel_cudaERNS_18TensorIteratorBaseEENKUlvE_clEvENKUlvE0_clEvEUlfE_St5arrayIPcLm2EELi4E23TrivialOffsetCalculatorILi1EjESB_NS0_6memory15LoadWithoutCastENSC_16StoreWithoutCastEEEviT_T0_T2_T3_T4_T5_,"",@"SHT_CUDA_INFO"
	.sectionflags	@""
	.align	4


	//----- nvinfo : EIATTR_CUDA_API_VERSION
	.align		4
        /*0000*/ 	.byte	0x04, 0x37
        /*0002*/ 	.short	(.L_3721 - .L_3720)
.L_3720:
        /*0004*/ 	.word	0x00000082


	//----- nvinfo : EIATTR_KPARAM_INFO
	.align		4
.L_3721:
        /*0008*/ 	.byte	0x04, 0x17
        /*000a*/ 	.short	(.L_3723 - .L_3722)
.L_3722:
        /*000c*/ 	.word	0x00000000
        /*0010*/ 	.short	0x0006
        /*0012*/ 	.short	0x001b
        /*0014*/ 	.byte	0x00, 0xf0, 0x05, 0x00


	//----- nvinfo : EIATTR_KPARAM_INFO
	.align		4
.L_3723:
        /*0018*/ 	.byte	0x04, 0x17
        /*001a*/ 	.short	(.L_3725 - .L_3724)
.L_3724:
        /*001c*/ 	.word	0x00000000
        /*0020*/ 	.short	0x0005
        /*0022*/ 	.short	0x001a
        /*0024*/ 	.byte	0x00, 0xf0, 0x05, 0x00


	//----- nvinfo : EIATTR_KPARAM_INFO
	.align		4
.L_3725:
        /*0028*/ 	.byte	0x04, 0x17
        /*002a*/ 	.short	(.L_3727 - .L_3726)
.L_3726:
        /*002c*/ 	.word	0x00000000
        /*0030*/ 	.short	0x0004
        /*0032*/ 	.short	0x0019
        /*0034*/ 	.byte	0x00, 0xf0, 0x05, 0x00


	//----- nvinfo : EIATTR_KPARAM_INFO
	.align		4
.L_3727:
        /*0038*/ 	.byte	0x04, 0x17
        /*003a*/ 	.short	(.L_3729 - .L_3728)
.L_3728:
        /*003c*/ 	.word	0x00000000
        /*0040*/ 	.short	0x0003
        /*0042*/ 	.short	0x0018
        /*0044*/ 	.byte	0x00, 0xf0, 0x05, 0x00


	//----- nvinfo : EIATTR_KPARAM_INFO
	.align		4
.L_3729:
        /*0048*/ 	.byte	0x04, 0x17
        /*004a*/ 	.short	(.L_3731 - .L_3730)
.L_3730:
        /*004c*/ 	.word	0x00000000
        /*0050*/ 	.short	0x0002
        /*0052*/ 	.short	0x0008
        /*0054*/ 	.byte	0x00, 0xf0, 0x41, 0x00


	//----- nvinfo : EIATTR_KPARAM_INFO
	.align		4
.L_3731:
        /*0058*/ 	.byte	0x04, 0x17
        /*005a*/ 	.short	(.L_3733 - .L_3732)
.L_3732:
        /*005c*/ 	.word	0x00000000
        /*0060*/ 	.short	0x0001
        /*0062*/ 	.short	0x0004
        /*0064*/ 	.byte	0x00, 0xf0, 0x05, 0x00


	//----- nvinfo : EIATTR_KPARAM_INFO
	.align		4
.L_3733:
        /*0068*/ 	.byte	0x04, 0x17
        /*006a*/ 	.short	(.L_3735 - .L_3734)
.L_3734:
        /*006c*/ 	.word	0x00000000
        /*0070*/ 	.short	0x0000
        /*0072*/ 	.short	0x0000
        /*0074*/ 	.byte	0x00, 0xf0, 0x11, 0x00


	//----- nvinfo : EIATTR_SPARSE_MMA_MASK
	.align		4
.L_3735:
        /*0078*/ 	.byte	0x03, 0x50
        /*007a*/ 	.short	0x0000


	//----- nvinfo : EIATTR_MAXREG_COUNT
	.align		4
        /*007c*/ 	.byte	0x03, 0x1b
        /*007e*/ 	.short	0x00ff


	//----- nvinfo : EIATTR_MERCURY_ISA_VERSION
	.align		4
        /*0080*/ 	.byte	0x03, 0x5f
        /*0082*/ 	.short	0x0101


	//----- nvinfo : EIATTR_VRC_CTA_INIT_COUNT
	.align		4
        /*0084*/ 	.byte	0x02, 0x4a
	.zero		1
	.zero		1


	//----- nvinfo : EIATTR_EXIT_INSTR_OFFSETS
	.align		4
        /*0088*/ 	.byte	0x04, 0x1c
        /*008a*/ 	.short	(.L_3737 - .L_3736)


	//   ....[0]....
.L_3736:
        /*008c*/ 	.word	0x000003e0


	//   ....[1]....
        /*0090*/ 	.word	0x00000440


	//----- nvinfo : EIATTR_MAX_THREADS
	.align		4
.L_3737:
        /*0094*/ 	.byte	0x04, 0x05
        /*0096*/ 	.short	(.L_3739 - .L_3738)
.L_3738:
        /*0098*/ 	.word	0x00000080
        /*009c*/ 	.word	0x00000001
        /*00a0*/ 	.word	0x00000001


	//----- nvinfo : EIATTR_CRS_STACK_SIZE
	.align		4
.L_3739:
        /*00a4*/ 	.byte	0x04, 0x1e
        /*00a6*/ 	.short	(.L_3741 - .L_3740)
.L_3740:
        /*00a8*/ 	.word	0x00000000


	//----- nvinfo : EIATTR_CBANK_PARAM_SIZE
	.align		4
.L_3741:
        /*00ac*/ 	.byte	0x03, 0x19
        /*00ae*/ 	.short	0x001c


	//----- nvinfo : EIATTR_PARAM_CBANK
	.align		4
        /*00b0*/ 	.byte	0x04, 0x0a
        /*00b2*/ 	.short	(.L_3743 - .L_3742)
	.align		4
.L_3742:
        /*00b4*/ 	.word	index@(.nv.constant0._ZN2at6native27unrolled_elementwise_kernelIZZZNS0_22reciprocal_kernel_cudaERNS_18TensorIteratorBaseEENKUlvE_clEvENKUlvE0_clEvEUlfE_St5arrayIPcLm2EELi4E23TrivialOffsetCalculatorILi1EjESB_NS0_6memory15LoadWithoutCastENSC_16StoreWithoutCastEEEviT_T0_T2_T3_T4_T5_)
        /*00b8*/ 	.short	0x0380
        /*00ba*/ 	.short	0x001c


	//----- nvinfo : EIATTR_SW_WAR
	.align		4
.L_3743:
        /*00bc*/ 	.byte	0x04, 0x36
        /*00be*/ 	.short	(.L_3745 - .L_3744)
.L_3744:
        /*00c0*/ 	.word	0x00000008
.L_3745:


//--------------------- .nv.info._ZN2at6native29vectorized_elementwise_kernelILi2EZZZNS0_22reciprocal_kernel_cudaERNS_18TensorIteratorBaseEENKUlvE_clEvENKUlvE0_clEvEUlfE_St5arrayIPcLm2EEEEviT0_T1_ --------------------------
	.section	.nv.info._ZN2at6native29vectorized_elementwise_kernelILi2EZZZNS0_22reciprocal_kernel_cudaERNS_18TensorIteratorBaseEENKUlvE_clEvENKUlvE0_clEvEUlfE_St5arrayIPcLm2EEEEviT0_T1_,"",@"SHT_CUDA_INFO"
	.sectionflags	@""
	.align	4


	//----- nvinfo : EIATTR_CUDA_API_VERSION
	.align		4
        /*0000*/ 	.byte	0x04, 0x37
        /*0002*/ 	.short	(.L_3747 - .L_3746)
.L_3746:
        /*0004*/ 	.word	0x00000082


	//----- nvinfo : EIATTR_KPARAM_INFO
	.align		4
.L_3747:
        /*0008*/ 	.byte	0x04, 0x17
        /*000a*/ 	.short	(.L_3749 - .L_3748)
.L_3748:
        /*000c*/ 	.word	0x00000000
        /*0010*/ 	.short	0x0002
        /*0012*/ 	.short	0x0008
        /*0014*/ 	.byte	0x00, 0xf0, 0x41, 0x00


	//----- nvinfo : EIATTR_KPARAM_INFO
	.align		4
.L_3749:
        /*0018*/ 	.byte	0x04, 0x17
        /*001a*/ 	.short	(.L_3751 - .L_3750)
.L_3750:
        /*001c*/ 	.word	0x00000000
        /*0020*/ 	.short	0x0001
        /*0022*/ 	.short	0x0004
        /*0024*/ 	.byte	0x00, 0xf0, 0x05, 0x00


	//----- nvinfo : EIATTR_KPARAM_INFO
	.align		4
.L_3751:
        /*0028*/ 	.byte	0x04, 0x17
        /*002a*/ 	.short	(.L_3753 - .L_3752)
.L_3752:
        /*002c*/ 	.word	0x00000000
        /*0030*/ 	.short	0x0000
        /*0032*/ 	.short	0x0000
        /*0034*/ 	.byte	0x00, 0xf0, 0x11, 0x00


	//----- nvinfo : EIATTR_SPARSE_MMA_MASK
	.align		4
.L_3753:
        /*0038*/ 	.byte	0x03, 0x50
        /*003a*/ 	.short	0x0000


	//----- nvinfo : EIATTR_MAXREG_COUNT
	.align		4
        /*003c*/ 	.byte	0x03, 0x1b
        /*003e*/ 	.short	0x00ff


	//----- nvinfo : EIATTR_MERCURY_ISA_VERSION
	.align		4
        /*0040*/ 	.byte	0x03, 0x5f
        /*0042*/ 	.short	0x0101


	//----- nvinfo : EIATTR_VRC_CTA_INIT_COUNT
	.align		4
        /*0044*/ 	.byte	0x02, 0x4a
	.zero		1
	.zero		1


	//----- nvinfo : EIATTR_EXIT_INSTR_OFFSETS
	.align		4
        /*0048*/ 	.byte	0x04, 0x1c
        /*004a*/ 	.short	(.L_3755 - .L_3754)


	//   ....[0]....
.L_3754:
        /*004c*/ 	.word	0x000007e0


	//   ....[1]....
        /*0050*/ 	.word	0x00000840


	//   ....[2]....
        /*0054*/ 	.word	0x000009c0


	//----- nvinfo : EIATTR_MAX_THREADS
	.align		4
.L_3755:
        /*0058*/ 	.byte	0x04, 0x05
        /*005a*/ 	.short	(.L_3757 - .L_3756)
.L_3756:
        /*005c*/ 	.word	0x00000080
        /*0060*/ 	.word	0x00000001
        /*0064*/ 	.word	0x00000001


	//----- nvinfo : EIATTR_CRS_STACK_SIZE
	.align		4
.L_3757:
        /*0068*/ 	.byte	0x04, 0x1e
        /*006a*/ 	.short	(.L_3759 - .L_3758)
.L_3758:
        /*006c*/ 	.word	0x00000000


	//----- nvinfo : EIATTR_CBANK_PARAM_SIZE
	.align		4
.L_3759:
        /*0070*/ 	.byte	0x03, 0x19
        /*0072*/ 	.short	0x0018


	//----- nvinfo : EIATTR_PARAM_CBANK
	.align		4
        /*0074*/ 	.byte	0x04, 0x0a
        /*0076*/ 	.short	(.L_3761 - .L_3760)
	.align		4
.L_3760:
        /*0078*/ 	.word	index@(.nv.constant0._ZN2at6native29vectorized_elementwise_kernelILi2EZZZNS0_22reciprocal_kernel_cudaERNS_18TensorIteratorBaseEENKUlvE_clEvENKUlvE0_clEvEUlfE_St5arrayIPcLm2EEEEviT0_T1_)
        /*007c*/ 	.short	0x0380
        /*007e*/ 	.short	0x0018


	//----- nvinfo : EIATTR_SW_WAR
	.align		4
.L_3761:
        /*0080*/ 	.byte	0x04, 0x36
        /*0082*/ 	.short	(.L_3763 - .L_3762)
.L_3762:
        /*0084*/ 	.word	0x00000008
.L_3763:


//--------------------- .nv.info._ZN2at6native29vectorized_elementwise_kernelILi4EZZZNS0_22reciprocal_kernel_cudaERNS_18TensorIteratorBaseEENKUlvE_clEvENKUlvE0_clEvEUlfE_St5arrayIPcLm2EEEEviT0_T1_ --------------------------
	.section	.nv.info._ZN2at6native29vectorized_elementwise_kernelILi4EZZZNS0_22reciprocal_kernel_cudaERNS_18TensorIteratorBaseEENKUlvE_clEvENKUlvE0_clEvEUlfE_St5arrayIPcLm2EEEEviT0_T1_,"",@"SHT_CUDA_INFO"
	.sectionflags	@""
	.align	4


	//----- nvinfo : EIATTR_CUDA_API_VERSION
	.align		4
        /*0000*/ 	.byte	0x04, 0x37
        /*0002*/ 	.short	(.L_3765 - .L_3764)
.L_3764:
        /*0004*/ 	.word	0x00000082


	//----- nvinfo : EIATTR_KPARAM_INFO
	.align		4
.L_3765:
        /*0008*/ 	.byte	0x04, 0x17
        /*000a*/ 	.short	(.L_3767 - .L_3766)
.L_3766:
        /*000c*/ 	.word	0x00000000
        /*0010*/ 	.short	0x0002
        /*0012*/ 	.short	0x0008
        /*0014*/ 	.byte	0x00, 0xf0, 0x41, 0x00


	//----- nvinfo : EIATTR_KPARAM_INFO
	.align		4
.L_3767:
        /*0018*/ 	.byte	0x04, 0x17
        /*001a*/ 	.short	(.L_3769 - .L_3768)
.L_3768:
        /*001c*/ 	.word	0x00000000
        /*0020*/ 	.short	0x0001
        /*0022*/ 	.short	0x0004
        /*0024*/ 	.byte	0x00, 0xf0, 0x05, 0x00


	//----- nvinfo : EIATTR_KPARAM_INFO
	.align		4
.L_3769:
        /*0028*/ 	.byte	0x04, 0x17
        /*002a*/ 	.short	(.L_3771 - .L_3770)
.L_3770:
        /*002c*/ 	.word	0x00000000
        /*0030*/ 	.short	0x0000
        /*0032*/ 	.short	0x0000
        /*0034*/ 	.byte	0x00, 0xf0, 0x11, 0x00


	//----- nvinfo : EIATTR_SPARSE_MMA_MASK
	.align		4
.L_3771:
        /*0038*/ 	.byte	0x03, 0x50
        /*003a*/ 	.short	0x0000


	//----- nvinfo : EIATTR_MAXREG_COUNT
	.align		4
        /*003c*/ 	.byte	0x03, 0x1b
        /*003e*/ 	.short	0x00ff


	//----- nvinfo : EIATTR_MERCURY_ISA_VERSION
	.align		4
        /*0040*/ 	.byte	0x03, 0x5f
        /*0042*/ 	.short	0x0101


	//----- nvinfo : EIATTR_VRC_CTA_INIT_COUNT
	.align		4
        /*0044*/ 	.byte	0x02, 0x4a
	.zero		1
	.zero		1


	//----- nvinfo : EIATTR_EXIT_INSTR_OFFSETS
	.align		4
        /*0048*/ 	.byte	0x04, 0x1c
        /*004a*/ 	.short	(.L_3773 - .L_3772)


	//   ....[0]....
.L_3772:
        /*004c*/ 	.word	0x000007e0


	//   ....[1]....
        /*0050*/ 	.word	0x00000840


	//   ....[2]....
        /*0054*/ 	.word	0x00000980


	//----- nvinfo : EIATTR_MAX_THREADS
	.align		4
.L_3773:
        /*0058*/ 	.byte	0x04, 0x05
        /*005a*/ 	.short	(.L_3775 - .L_3774)
.L_3774:
        /*005c*/ 	.word	0x00000080
        /*0060*/ 	.word	0x00000001
        /*0064*/ 	.word	0x00000001


	//----- nvinfo : EIATTR_CRS_STACK_SIZE
	.align		4
.L_3775:
        /*0068*/ 	.byte	0x04, 0x1e
        /*006a*/ 	.short	(.L_3777 - .L_3776)
.L_3776:
        /*006c*/ 	.word	0x00000000


	//----- nvinfo : EIATTR_CBANK_PARAM_SIZE
	.align		4
.L_3777:
        /*0070*/ 	.byte	0x03, 0x19
        /*0072*/ 	.short	0x0018


	//----- nvinfo : EIATTR_PARAM_CBANK
	.align		4
        /*0074*/ 	.byte	0x04, 0x0a
        /*0076*/ 	.short	(.L_3779 - .L_3778)
	.align		4
.L_3778:
        /*0078*/ 	.word	index@(.nv.constant0._ZN2at6native29vectorized_elementwise_kernelILi4EZZZNS0_22reciprocal_kernel_cudaERNS_18TensorIteratorBaseEENKUlvE_clEvENKUlvE0_clEvEUlfE_St5arrayIPcLm2EEEEviT0_T1_)
        /*007c*/ 	.short	0x0380
        /*007e*/ 	.short	0x0018


	//----- nvinfo : EIATTR_SW_WAR
	.align		4
.L_3779:
        /*0080*/ 	.byte	0x04, 0x36
        /*0082*/ 	.short	(.L_3781 - .L_3780)
.L_3780:
        /*0084*/ 	.word	0x00000008
.L_3781:


//--------------------- .nv.info._ZN2at6native29vectorized_elementwise_kernelILi8EZZZNS0_22reciprocal_kernel_cudaERNS_18TensorIteratorBaseEENKUlvE_clEvENKUlvE0_clEvEUlfE_St5arrayIPcLm2EEEEviT0_T1_ --------------------------
	.section	.nv.info._ZN2at6native29vectorized_elementwise_kernelILi8EZZZNS0_22reciprocal_kernel_cudaERNS_18TensorIteratorBaseEENKUlvE_clEvENKUlvE0_clEvEUlfE_St5arrayIPcLm2EEEEviT0_T1_,"",@"SHT_CUDA_INFO"
	.sectionflags	@""
	.align	4


	//----- nvinfo : EIATTR_CUDA_API_VERSION
	.align		4
        /*0000*/ 	.byte	0x04, 0x37
        /*0002*/ 	.short	(.L_3783 - .L_3782)
.L_3782:
        /*0004*/ 	.word	0x00000082


	//----- nvinfo : EIATTR_KPARAM_INFO
	.align		4
.L_3783:
        /*0008*/ 	.byte	0x04, 0x17
        /*000a*/ 	.short	(.L_3785 - .L_3784)
.L_3784:
        /*000c*/ 	.word	0x00000000
        /*0010*/ 	.short	0x0002
        /*0012*/ 	.short	0x0008
        /*0014*/ 	.byte	0x00, 0xf0, 0x41, 0x00


	//----- nvinfo : EIATTR_KPARAM_INFO
	.align		4
.L_3785:
        /*0018*/ 	.byte	0x04, 0x17
        /*001a*/ 	.short	(.L_3787 - .L_3786)
.L_3786:
        /*001c*/ 	.word	0x00000000
        /*0020*/ 	.short	0x0001
        /*0022*/ 	.short	0x0004
        /*0024*/ 	.byte	0x00, 0xf0, 0x05, 0x00


	//----- nvinfo : EIATTR_KPARAM_INFO
	.align		4
.L_3787:
        /*0028*/ 	.byte	0x04, 0x17
        /*002a*/ 	.short	(.L_3789 - .L_3788)
.L_3788:
        /*002c*/ 	.word	0x00000000
        /*0030*/ 	.short	0x0000
        /*0032*/ 	.short	0x0000
        /*0034*/ 	.byte	0x00, 0xf0, 0x11, 0x00


	//----- nvinfo : EIATTR_SPARSE_MMA_MASK
	.align		4
.L_3789:
        /*0038*/ 	.byte	0x03, 0x50
        /*003a*/ 	.short	0x0000


	//----- nvinfo : EIATTR_MAXREG_COUNT
	.align		4
        /*003c*/ 	.byte	0x03, 0x1b
        /*003e*/ 	.short	0x00ff


	//----- nvinfo : EIATTR_MERCURY_ISA_VERSION
	.align		4
        /*0040*/ 	.byte	0x03, 0x5f
        /*0042*/ 	.short	0x0101


	//----- nvinfo : EIATTR_VRC_CTA_INIT_COUNT
	.align		4
        /*0044*/ 	.byte	0x02, 0x4a
	.zero		1
	.zero		1


	//----- nvinfo : EIATTR_EXIT_INSTR_OFFSETS
	.align		4
        /*0048*/ 	.byte	0x04, 0x1c
        /*004a*/ 	.short	(.L_3791 - .L_3790)


	//   ....[0]....
.L_3790:
        /*004c*/ 	.word	0x00000010


	//----- nvinfo : EIATTR_MAX_THREADS
	.align		4
.L_3791:
        /*0050*/ 	.byte	0x04, 0x05
        /*0052*/ 	.short	(.L_3793 - .L_3792)
.L_3792:
        /*0054*/ 	.word	0x00000080
        /*0058*/ 	.word	0x00000001
        /*005c*/ 	.word	0x00000001


	//----- nvinfo : EIATTR_CBANK_PARAM_SIZE
	.align		4
.L_3793:
        /*0060*/ 	.byte	0x03, 0x19
        /*0062*/ 	.short	0x0018


	//----- nvinfo : EIATTR_PARAM_CBANK
	.align		4
        /*0064*/ 	.byte	0x04, 0x0a
        /*0066*/ 	.short	(.L_3795 - .L_3794)
	.align		4
.L_3794:
        /*0068*/ 	.word	index@(.nv.constant0._ZN2at6native29vectorized_elementwise_kernelILi8EZZZNS0_22reciprocal_kernel_cudaERNS_18TensorIteratorBaseEENKUlvE_clEvENKUlvE0_clEvEUlfE_St5arrayIPcLm2EEEEviT0_T1_)
        /*006c*/ 	.short	0x0380
        /*006e*/ 	.short	0x0018


	//----- nvinfo : EIATTR_SW_WAR
	.align		4
.L_3795:
        /*0070*/ 	.byte	0x04, 0x36
        /*0072*/ 	.short	(.L_3797 - .L_3796)
.L_3796:
        /*0074*/ 	.word	0x00000008
.L_3797:


//--------------------- .nv.info._ZN2at6native18elementwise_kernelILi128ELi4EZNS0_15gpu_kernel_implIZZZNS0_22reciprocal_kernel_cudaERNS_18TensorIteratorBaseEENKUlvE_clEvENKUlvE_clEvEUldE_EEvS4_RKT_EUliE_EEviT1_ --------------------------
	.section	.nv.info._ZN2at6native18elementwise_kernelILi128ELi4EZNS0_15gpu_kernel_implIZZZNS0_22reciprocal_kernel_cudaERNS_18TensorIteratorBaseEENKUlvE_clEvENKUlvE_clEvEUldE_EEvS4_RKT_EUliE_EEviT1_,"",@"SHT_CUDA_INFO"
	.sectionflags	@""
	.align	4


	//----- nvinfo : EIATTR_CUDA_API_VERSION
	.align		4
        /*0000*/ 	.byte	0x04, 0x37
        /*0002*/ 	.short	(.L_3799 - .L_3798)
.L_3798:
        /*0004*/ 	.word	0x00000082


	//----- nvinfo : EIATTR_KPARAM_INFO
	.align		4
.L_3799:
        /*0008*/ 	.byte	0x04, 0x17
        /*000a*/ 	.short	(.L_3801 - .L_3800)
.L_3800:
        /*000c*/ 	.word	0x00000000
        /*0010*/ 	.short	0x0001
        /*0012*/ 	.short	0x0008
        /*0014*/ 	.byte	0x00, 0xf0, 0x61, 0x08


	//----- nvinfo : EIATTR_KPARAM_INFO
	.align		4
.L_3801:
        /*0018*/ 	.byte	0x04, 0x17
        /*001a*/ 	.short	(.L_3803 - .L_3802)
.L_3802:
        /*001c*/ 	.word	0x00000000
        /*0020*/ 	.short	0x0000
        /*0022*/ 	.short	0x0000
        /*0024*/ 	.byte	0x00, 0xf0, 0x11, 0x00


	//----- nvinfo : EIATTR_SPARSE_MMA_MASK
	.align		4
.L_3803:
        /*0028*/ 	.byte	0x03, 0x50
        /*002a*/ 	.short	0x0000


	//----- nvinfo : EIATTR_MAXREG_COUNT
	.align		4
        /*002c*/ 	.byte	0x03, 0x1b
        /*002e*/ 	.short	0x0080


	//----- nvinfo : EIATTR_EXTERNS
	.align		4
        /*0030*/ 	.byte	0x04, 0x0f
        /*0032*/ 	.short	(.L_3805 - .L_3804)


	//   ....[0]....
	.align		4
.L_3804:
        /*0034*/ 	.word	index@(__assertfail)


	//----- nvinfo : EIATTR_MERCURY_ISA_VERSION
	.align		4
.L_3805:
        /*0038*/ 	.byte	0x03, 0x5f
        /*003a*/ 	.short	0x0101


	//----- nvinfo : EIATTR_VRC_CTA_INIT_COUNT
	.align		4
        /*003c*/ 	.byte	0x02, 0x4a
	.zero		1
	.zero		1


	//----- nvinfo : EIATTR_SYSCALL_OFFSETS
	.align		4
        /*0040*/ 	.byte	0x04, 0x46
        /*0042*/ 	.short	(.L_3807 - .L_3806)


	//   ....[0]....
.L_3806:
        /*0044*/ 	.word	0x00002180


	//   ....[1]....
        /*0048*/ 	.word	0x00003620


	//   ....[2]....
        /*004c*/ 	.word	0x000059b0


	//   ....[3]....
        /*0050*/ 	.word	0x00006b50


	//   ....[4]....
        /*0054*/ 	.word	0x00009110


	//   ....[5]....
        /*0058*/ 	.word	0x0000a2b0


	//   ....[6]....
        /*005c*/ 	.word	0x0000c880


	//   ....[7]....
        /*0060*/ 	.word	0x0000da40


	//----- nvinfo : EIATTR_EXIT_INSTR_OFFSETS
	.align		4
.L_3807:
        /*0064*/ 	.byte	0x04, 0x1c
        /*0066*/ 	.short	(.L_3809 - .L_3808)


	//   ....[0]....
.L_3808:
        /*0068*/ 	.word	0x0000a710


	//   ....[1]....
        /*006c*/ 	.word	0x0000cc10


	//   ....[2]....
        /*0070*/ 	.word	0x0000cc50


	//   ....[3]....
        /*0074*/ 	.word	0x0000cce0


	//   ....[4]....
        /*0078*/ 	.word	0x0000cd10


	//   ....[5]....
        /*007c*/ 	.word	0x0000cd40


	//   ....[6]....
        /*0080*/ 	.word	0x0000ce50


	//   ....[7]....
        /*0084*/ 	.word	0x0000cf10


	//   ....[8]....
        /*0088*/ 	.word	0x0000d030


	//   ....[9]....
        /*008c*/ 	.word	0x0000d100


	//   ....[10]....
        /*0090*/ 	.word	0x0000d120


	//   ....[11]....
        /*0094*/ 	.word	0x0000d1f0


	//   ....[12]....
        /*0098*/ 	.word	0x0000d3e0


	//   ....[13]....
        /*009c*/ 	.word	0x0000d5d0


	//   ....[14]....
        /*00a0*/ 	.word	0x0000d7b0


	//   ....[15]....
        /*00a4*/ 	.word	0x0000d7e0


	//   ....[16]....
        /*00a8*/ 	.word	0x0000d810


	//   ....[17]....
        /*00ac*/ 	.word	0x0000d8b0


	//   ....[18]....
        /*00b0*/ 	.word	0x0000d8e0


	//   ....[19]....
        /*00b4*/ 	.word	0x0000da50


	//   ....[20]....
        /*00b8*/ 	.word	0x0000dbe0


	//   ....[21]....
        /*00bc*/ 	.word	0x0000dda0


	//   ....[22]....
        /*00c0*/ 	.word	0x0000de60


	//----- nvinfo : EIATTR_MAX_THREADS
	.align		4
.L_3809:
        /*00c4*/ 	.byte	0x04, 0x05
        /*00c6*/ 	.short	(.L_3811 - .L_3810)
.L_3810:
        /*00c8*/ 	.word	0x00000080
        /*00cc*/ 	.word	0x00000001
        /*00d0*/ 	.word	0x00000001


	//----- nvinfo : EIATTR_CRS_STACK_SIZE
	.align		4
.L_3811:
        /*00d4*/ 	.byte	0x04, 0x1e
        /*00d6*/ 	.short	(.L_3813 - .L_3812)
.L_3812:
        /*00d8*/ 	.word	0x00000000


	//----- nvinfo : EIATTR_CBANK_PARAM_SIZE
	.align		4
.L_3813:
        /*00dc*/ 	.byte	0x03, 0x19
        /*00de*/ 	.short	0x0220


	//----- nvinfo : EIATTR_PARAM_CBANK
	.align		4
        /*00e0*/ 	.byte	0x04, 0x0a
        /*00e2*/ 	.short	(.L_3815 - .L_3814)
	.align		4
.L_3814:
        /*00e4*/ 	.word	index@(.nv.constant0._ZN2at6native18elementwise_kernelILi128ELi4EZNS0_15gpu_kernel_implIZZZNS0_22reciprocal_kernel_cudaERNS_18TensorIteratorBaseEENKUlvE_clEvENKUlvE_clEvEUldE_EEvS4_RKT_EUliE_EEviT1_)
        /*00e8*/ 	.short	0x0380
        /*00ea*/ 	.short	0x0220


	//----- nvinfo : EIATTR_SW_WAR
	.align		4
.L_3815:
        /*00ec*/ 	.byte	0x04, 0x36
        /*00ee*/ 	.short	(.L_3817 - .L_3816)
.L_3816:
        /*00f0*/ 	.word	0x00000008
.L_3817:


//--------------------- .nv.info._ZN2at6native27unrolled_elementwise_kernelIZZZNS0_22reciprocal_kernel_cudaERNS_18TensorIteratorBaseEENKUlvE_clEvENKUlvE_clEvEUldE_St5arrayIPcLm2EELi4E23TrivialOffsetCalculatorILi1EjESB_NS0_6memory12LoadWithCastILi1EEENSC_13StoreWithCastILi1EEEEEviT_T0_T2_T3_T4_T5_ --------------------------
	.section	.nv.info._ZN2at6native27unrolled_elementwise_kernelIZZZNS0_22reciprocal_kernel_cudaERNS_18TensorIteratorBaseEENKUlvE_clEvENKUlvE_clEvEUldE_St5arrayIPcLm2EELi4E23TrivialOffsetCalculatorILi1EjESB_NS0_6memory12LoadWithCastILi1EEENSC_13StoreWithCastILi1EEEEEviT_T0_T2_T3_T4_T5_,"",@"SHT_CUDA_INFO"
	.sectionflags	@""
	.align	4


	//----- nvinfo : EIATTR_CUDA_API_VERSION
	.align		4
        /*0000*/ 	.byte	0x04, 0x37
        /*0002*/ 	.short	(.L_3819 - .L_3818)
.L_3818:
        /*0004*/ 	.word	0x00000082


	//----- nvinfo : EIATTR_KPARAM_INFO
	.align		4
.L_3819:
        /*0008*/ 	.byte	0x04, 0x17
        /*000a*/ 	.short	(.L_3821 - .L_3820)
.L_3820:
        /*000c*/ 	.word	0x00000000
        /*0010*/ 	.short	0x0006
        /*0012*/ 	.short	0x0024
        /*0014*/ 	.byte	0x00, 0xf0, 0x21, 0x00


	//----- nvinfo : EIATTR_KPARAM_INFO
	.align		4
.L_3821:
        /*0018*/ 	.byte	0x04, 0x17
        /*001a*/ 	.short	(.L_3823 - .L_3822)
.L_3822:
        /*001c*/ 	.word	0x00000000
        /*0020*/ 	.short	0x0005
        /*0022*/ 	.short	0x001c
        /*0024*/ 	.byte	0x00, 0xf0, 0x21, 0x00


	//----- nvinfo : EIATTR_KPARAM_INFO
	.align		4
.L_3823:
        /*0028*/ 	.byte	0x04, 0x17
        /*002a*/ 	.short	(.L_3825 - .L_3824)
.L_3824:
        /*002c*/ 	.word	0x00000000
        /*0030*/ 	.short	0x0004
        /*0032*/ 	.short	0x0019
        /*0034*/ 	.byte	0x00, 0xf0, 0x05, 0x00


	//----- nvinfo : EIATTR_KPARAM_INFO
	.align		4
.L_3825:
        /*0038*/ 	.byte	0x04, 0x17
        /*003a*/ 	.short	(.L_3827 - .L_3826)
.L_3826:
        /*003c*/ 	.word	0x00000000
        /*0040*/ 	.short	0x0003
        /*0042*/ 	.short	0x0018
        /*0044*/ 	.byte	0x00, 0xf0, 0x05, 0x00


	//----- nvinfo : EIATTR_KPARAM_INFO
	.align		4
.L_3827:
        /*0048*/ 	.byte	0x04, 0x17
        /*004a*/ 	.short	(.L_3829 - .L_3828)
.L_3828:
        /*004c*/ 	.word	0x00000000
        /*0050*/ 	.short	0x0002
        /*0052*/ 	.short	0x0008
        /*0054*/ 	.byte	0x00, 0xf0, 0x41, 0x00


	//----- nvinfo : EIATTR_KPARAM_INFO
	.align		4
.L_3829:
        /*0058*/ 	.byte	0x04, 0x17
        /*005a*/ 	.short	(.L_3831 - .L_3830)
.L_3830:
        /*005c*/ 	.word	0x00000000
        /*0060*/ 	.short	0x0001
        /*0062*/ 	.short	0x0004
        /*0064*/ 	.byte	0x00, 0xf0, 0x05, 0x00


	//----- nvinfo : EIATTR_KPARAM_INFO
	.align		4
.L_3831:
        /*0068*/ 	.byte	0x04, 0x17
        /*006a*/ 	.short	(.L_3833 - .L_3832)
.L_3832:
        /*006c*/ 	.word	0x00000000
        /*0070*/ 	.short	0x0000
        /*0072*/ 	.short	0x0000
        /*0074*/ 	.byte	0x00, 0xf0, 0x11, 0x00


	//----- nvinfo : EIATTR_SPARSE_MMA_MASK
	.align		4
.L_3833:
        /*0078*/ 	.byte	0x03, 0x50
        /*007a*/ 	.short	0x0000


	//----- nvinfo : EIATTR_MAXREG_COUNT
	.align		4
        /*007c*/ 	.byte	0x03, 0x1b
        /*007e*/ 	.short	0x00ff


	//----- nvinfo : EIATTR_EXTERNS
	.align		4
        /*0080*/ 	.byte	0x04, 0x0f
        /*0082*/ 	.short	(.L_3835 - .L_3834)


	//   ....[0]....
	.align		4
.L_3834:
        /*0084*/ 	.word	index@(__assertfail)


	//----- nvinfo : EIATTR_MERCURY_ISA_VERSION
	.align		4
.L_3835:
        /*0088*/ 	.byte	0x03, 0x5f
        /*008a*/ 	.short	0x0101


	//----- nvinfo : EIATTR_VRC_CTA_INIT_COUNT
	.align		4
        /*008c*/ 	.byte	0x02, 0x4a
	.zero		1
	.zero		1


	//----- nvinfo : EIATTR_SYSCALL_OFFSETS
	.align		4
        /*0090*/ 	.byte	0x04, 0x46
        /*0092*/ 	.short	(.L_3837 - .L_3836)


	//   ....[0]....
.L_3836:
        /*0094*/ 	.word	0x00000e80


	//   ....[1]....
        /*0098*/ 	.word	0x00001ec0


	//   ....[2]....
        /*009c*/ 	.word	0x00002e40


	//   ....[3]....
        /*00a0*/ 	.word	0x00003d80


	//   ....[4]....
        /*00a4*/ 	.word	0x000059c0


	//   ....[5]....
        /*00a8*/ 	.word	0x00006ba0


	//   ....[6]....
        /*00ac*/ 	.word	0x00007f60


	//   ....[7]....
        /*00b0*/ 	.word	0x00009320


	//----- nvinfo : EIATTR_EXIT_INSTR_OFFSETS
	.align		4
.L_3837:
        /*00b4*/ 	.byte	0x04, 0x1c
        /*00b6*/ 	.short	(.L_3839 - .L_3838)


	//   ....[0]....
.L_3838:
        /*00b8*/ 	.word	0x000083b0


	//   ....[1]....
        /*00bc*/ 	.word	0x000084f0


	//   ....[2]....
        /*00c0*/ 	.word	0x00008530


	//   ....[3]....
        /*00c4*/ 	.word	0x000085c0


	//   ....[4]....
        /*00c8*/ 	.word	0x000085f0


	//   ....[5]....
        /*00cc*/ 	.word	0x00008620


	//   ....[6]....
        /*00d0*/ 	.word	0x00008730


	//   ....[7]....
        /*00d4*/ 	.word	0x000087f0


	//   ....[8]....
        /*00d8*/ 	.word	0x00008910


	//   ....[9]....
        /*00dc*/ 	.word	0x000089e0


	//   ....[10]....
        /*00e0*/ 	.word	0x00008a00


	//   ....[11]....
        /*00e4*/ 	.word	0x00008ad0


	//   ....[12]....
        /*00e8*/ 	.word	0x00008cc0


	//   ....[13]....
        /*00ec*/ 	.word	0x00008eb0


	//   ....[14]....
        /*00f0*/ 	.word	0x00009090


	//   ....[15]....
        /*00f4*/ 	.word	0x000090c0


	//   ....[16]....
        /*00f8*/ 	.word	0x000090f0


	//   ....[17]....
        /*00fc*/ 	.word	0x00009190


	//   ....[18]....
        /*0100*/ 	.word	0x000091c0


	//   ....[19]....
        /*0104*/ 	.word	0x00009330


	//   ....[20]....
        /*0108*/ 	.word	0x000094c0


	//   ....[21]....
        /*010c*/ 	.word	0x00009680


	//   ....[22]....
        /*0110*/ 	.word	0x00009740


	//----- nvinfo : EIATTR_MAX_THREADS
	.align		4
.L_3839:
        /*0114*/ 	.byte	0x04, 0x05
        /*0116*/ 	.short	(.L_3841 - .L_3840)
.L_3840:
        /*0118*/ 	.word	0x00000080
        /*011c*/ 	.word	0x00000001
        /*0120*/ 	.word	0x00000001


	//----- nvinfo : EIATTR_CRS_STACK_SIZE
	.align		4
.L_3841:
        /*0124*/ 	.byte	0x04, 0x1e
        /*0126*/ 	.short	(.L_3843 - .L_3842)
.L_3842:
        /*0128*/ 	.word	0x00000000


	//----- nvinfo : EIATTR_CBANK_PARAM_SIZE
	.align		4
.L_3843:
        /*012c*/ 	.byte	0x03, 0x19
        /*012e*/ 	.short	0x002c


	//----- nvinfo : EIATTR_PARAM_CBANK
	.align		4
        /*0130*/ 	.byte	0x04, 0x0a
        /*0132*/ 	.short	(.L_3845 - .L_3844)
	.align		4
.L_3844:
        /*0134*/ 	.word	index@(.nv.constant0._ZN2at6native27unrolled_elementwise_kernelIZZZNS0_22reciprocal_kernel_cudaERNS_18TensorIteratorBaseEENKUlvE_clEvENKUlvE_clEvEUldE_St5arrayIPcLm2EELi4E23TrivialOffsetCalculatorILi1EjESB_NS0_6memory12LoadWithCastILi1EEENSC_13StoreWithCastILi1EEEEEviT_T0_T2_T3_T4_T5_)
        /*0138*/ 	.short	0x0380
        /*013a*/ 	.short	0x002c


	//----- nvinfo : EIATTR_SW_WAR
	.align		4
.L_3845:
        /*013c*/ 	.byte	0x04, 0x36
        /*013e*/ 	.short	(.L_3847 - .L_3846)
.L_3846:
        /*0140*/ 	.word	0x00000008
.L_3847:


//--------------------- .nv.info._ZN2at6native18elementwise_kernelILi128ELi2EZNS0_22gpu_kernel_impl_nocastIZZZNS0_22reciprocal_kernel_cudaERNS_18TensorIteratorBaseEENKUlvE_clEvENKUlvE_clEvEUldE_EEvS4_RKT_EUliE_EEviT1_ --------------------------
	.section	.nv.info._ZN2at6native18elementwise_kernelILi128ELi2EZNS0_22gpu_kernel_impl_nocastIZZZNS0_22reciprocal_kernel_cudaERNS_18TensorIteratorBaseEENKUlvE_clEvENKUlvE_clEvEUldE_EEvS4_RKT_EUliE_EEviT1_,"",@"SHT_CUDA_INFO"
	.sectionflags	@""
	.align	4


	//----- nvinfo : EIATTR_CUDA_API_VERSION
	.align		4
        /*0000*/ 	.byte	0x04, 0x37
        /*0002*/ 	.short	(.L_3849 - .L_3848)
.L_3848:
        /*0004*/ 	.word	0x00000082


	//----- nvinfo : EIATTR_KPARAM_INFO
	.align		4
.L_3849:
        /*0008*/ 	.byte	0x04, 0x17
        /*000a*/ 	.short	(.L_3851 - .L_3850)
.L_3850:
        /*000c*/ 	.word	0x00000000
        /*0010*/ 	.short	0x0001
        /*0012*/ 	.short	0x0008
        /*0014*/ 	.byte	0x00, 0xf0, 0x61, 0x08


	//----- nvinfo : EIATTR_KPARAM_INFO
	.align		4
.L_3851:
        /*0018*/ 	.byte	0x04, 0x17
        /*001a*/ 	.short	(.L_3853 - .L_3852)
.L_3852:
        /*001c*/ 	.word	0x00000000
        /*0020*/ 	.short	0x0000
        /*0022*/ 	.short	0x0000
        /*0024*/ 	.byte	0x00, 0xf0, 0x11, 0x00


	//----- nvinfo : EIATTR_SPARSE_MMA_MASK
	.align		4
.L_3853:
        /*0028*/ 	.byte	0x03, 0x50
        /*002a*/ 	.short	0x0000


	//----- nvinfo : EIATTR_MAXREG_COUNT
	.align		4
        /*002c*/ 	.byte	0x03, 0x1b
        /*002e*/ 	.short	0x0080


	//----- nvinfo : EIATTR_MERCURY_ISA_VERSION
	.align		4
        /*0030*/ 	.byte	0x03, 0x5f
        /*0032*/ 	.short	0x0101


	//----- nvinfo : EIATTR_VRC_CTA_INIT_COUNT
	.align		4
        /*0034*/ 	.byte	0x02, 0x4a
	.zero		1
	.zero		1


	//----- nvinfo : EIATTR_EXIT_INSTR_OFFSETS
	.align		4
        /*0038*/ 	.byte	0x04, 0x1c
        /*003a*/ 	.short	(.L_3855 - .L_3854)


	//   ....[0]....
.L_3854:
        /*003c*/ 	.word	0x00000360


	//   ....[1]....
        /*0040*/ 	.word	0x000005a0


	//   ....[2]....
        /*0044*/ 	.word	0x00001ba0


	//   ....[3]....
        /*0048*/ 	.word	0x000030b0


	//----- nvinfo : EIATTR_MAX_THREADS
	.align		4
.L_3855:
        /*004c*/ 	.byte	0x04, 0x05
        /*004e*/ 	.short	(.L_3857 - .L_3856)
.L_3856:
        /*0050*/ 	.word	0x00000080
        /*0054*/ 	.word	0x00000001
        /*0058*/ 	.word	0x00000001


	//----- nvinfo : EIATTR_CRS_STACK_SIZE
	.align		4
.L_3857:
        /*005c*/ 	.byte	0x04, 0x1e
        /*005e*/ 	.short	(.L_3859 - .L_3858)
.L_3858:
        /*0060*/ 	.word	0x00000000


	//----- nvinfo : EIATTR_CBANK_PARAM_SIZE
	.align		4
.L_3859:
        /*0064*/ 	.byte	0x03, 0x19
        /*0066*/ 	.short	0x0220


	//----- nvinfo : EIATTR_PARAM_CBANK
	.align		4
        /*0068*/ 	.byte	0x04, 0x0a
        /*006a*/ 	.short	(.L_3861 - .L_3860)
	.align		4
.L_3860:
        /*006c*/ 	.word	index@(.nv.constant0._ZN2at6native18elementwise_kernelILi128ELi2EZNS0_22gpu_kernel_impl_nocastIZZZNS0_22reciprocal_kernel_cudaERNS_18TensorIteratorBaseEENKUlvE_clEvENKUlvE_clEvEUldE_EEvS4_RKT_EUliE_EEviT1_)
        /*0070*/ 	.short	0x0380
        /*0072*/ 	.short	0x0220


	//----- nvinfo : EIATTR_SW_WAR
	.align		4
.L_3861:
        /*0074*/ 	.byte	0x04, 0x36
        /*0076*/ 	.short	(.L_3863 - .L_3862)
.L_3862:
        /*0078*/ 	.word	0x00000008
.L_3863:


//--------------------- .nv.info._ZN2at6native27unrolled_elementwise_kernelIZZZNS0_22reciprocal_kernel_cudaERNS_18TensorIteratorBaseEENKUlvE_clEvENKUlvE_clEvEUldE_St5arrayIPcLm2EELi4E23TrivialOffsetCalculatorILi1EjESB_NS0_6memory15LoadWithoutCastENSC_16StoreWithoutCastEEEviT_T0_T2_T3_T4_T5_ --------------------------
	.section	.nv.info._ZN2at6native27unrolled_elementwise_kernelIZZZNS0_22reciprocal_kernel_cudaERNS_18TensorIteratorBaseEENKUlvE_clEvENKUlvE_clEvEUldE_St5arrayIPcLm2EELi4E23TrivialOffsetCalculatorILi1EjESB_NS0_6memory15LoadWithoutCastENSC_16StoreWithoutCastEEEviT_T0_T2_T3_T4_T5_,"",@"SHT_CUDA_INFO"
	.sectionflags	@""
	.align	4


	//----- nvinfo : EIATTR_CUDA_API_VERSION
	.align		4
        /*0000*/ 	.byte	0x04, 0x37
        /*0002*/ 	.short	(.L_3865 - .L_3864)
.L_3864:
        /*0004*/ 	.word	0x00000082


	//----- nvinfo : EIATTR_KPARAM_INFO
	.align		4
.L_3865:
        /*0008*/ 	.byte	0x04, 0x17
        /*000a*/ 	.short	(.L_3867 - .L_3866)
.L_3866:
        /*000c*/ 	.word	0x00000000
        /*0010*/ 	.short	0x0006
        /*0012*/ 	.short	0x001b
        /*0014*/ 	.byte	0x00, 0xf0, 0x05, 0x00


	//----- nvinfo : EIATTR_KPARAM_INFO
	.align		4
.L_3867:
        /*0018*/ 	.byte	0x04, 0x17
        /*001a*/ 	.short	(.L_3869 - .L_3868)
.L_3868:
        /*001c*/ 	.word	0x00000000
        /*0020*/ 	.short	0x0005
        /*0022*/ 	.short	0x001a
        /*0024*/ 	.byte	0x00, 0xf0, 0x05, 0x00


	//----- nvinfo : EIATTR_KPARAM_INFO
	.align		4
.L_3869:
        /*0028*/ 	.byte	0x04, 0x17
        /*002a*/ 	.short	(.L_3871 - .L_3870)
.L_3870:
        /*002c*/ 	.word	0x00000000
        /*0030*/ 	.short	0x0004
        /*0032*/ 	.short	0x0019
        /*0034*/ 	.byte	0x00, 0xf0, 0x05, 0x00


	//----- nvinfo : EIATTR_KPARAM_INFO
	.align		4
.L_3871:
        /*0038*/ 	.byte	0x04, 0x17
        /*003a*/ 	.short	(.L_3873 - .L_3872)
.L_3872:
        /*003c*/ 	.word	0x00000000
        /*0040*/ 	.short	0x0003
        /*0042*/ 	.short	0x0018
        /*0044*/ 	.byte	0x00, 0xf0, 0x05, 0x00


	//----- nvinfo : EIATTR_KPARAM_INFO
	.align		4
.L_3873:
        /*0048*/ 	.byte	0x04, 0x17
        /*004a*/ 	.short	(.L_3875 - .L_3874)
.L_3874:
        /*004c*/ 	.word	0x00000000
        /*0050*/ 	.short	0x0002
        /*0052*/ 	.short	0x0008
        /*0054*/ 	.byte	0x00, 0xf0, 0x41, 0x00


	//----- nvinfo : EIATTR_KPARAM_INFO
	.align		4
.L_3875:
        /*0058*/ 	.byte	0x04, 0x17
        /*005a*/ 	.short	(.L_3877 - .L_3876)
.L_3876:
        /*005c*/ 	.word	0x00000000
        /*0060*/ 	.short	0x0001
        /*0062*/ 	.short	0x0004
        /*0064*/ 	.byte	0x00, 0xf0, 0x05, 0x00


	//----- nvinfo : EIATTR_KPARAM_INFO
	.align		4
.L_3877:
        /*0068*/ 	.byte	0x04, 0x17
        /*006a*/ 	.short	(.L_3879 - .L_3878)
.L_3878:
        /*006c*/ 	.word	0x00000000
        /*0070*/ 	.short	0x0000
        /*0072*/ 	.short	0x0000
        /*0074*/ 	.byte	0x00, 0xf0, 0x11, 0x00


	//----- nvinfo : EIATTR_SPARSE_MMA_MASK
	.align		4
.L_3879:
        /*0078*/ 	.byte	0x03, 0x50
        /*007a*/ 	.short	0x0000


	//----- nvinfo : EIATTR_MAXREG_COUNT
	.align		4
        /*007c*/ 	.byte	0x03, 0x1b
        /*007e*/ 	.short	0x00ff


	//----- nvinfo : EIATTR_MERCURY_ISA_VERSION
	.align		4
        /*0080*/ 	.byte	0x03, 0x5f
        /*0082*/ 	.short	0x0101


	//----- nvinfo : EIATTR_VRC_CTA_INIT_COUNT
	.align		4
        /*0084*/ 	.byte	0x02, 0x4a
	.zero		1
	.zero		1


	//----- nvinfo : EIATTR_EXIT_INSTR_OFFSETS
	.align		4
        /*0088*/ 	.byte	0x04, 0x1c
        /*008a*/ 	.short	(.L_3881 - .L_3880)


	//   ....[0]....
.L_3880:
        /*008c*/ 	.word	0x000009d0


	//   ....[1]....
        /*0090*/ 	.word	0x00000c40


	//----- nvinfo : EIATTR_MAX_THREADS
	.align		4
.L_3881:
        /*0094*/ 	.byte	0x04, 0x05
        /*0096*/ 	.short	(.L_3883 - .L_3882)
.L_3882:
        /*0098*/ 	.word	0x00000080
        /*009c*/ 	.word	0x00000001
        /*00a0*/ 	.word	0x00000001


	//----- nvinfo : EIATTR_CRS_STACK_SIZE
	.align		4
.L_3883:
        /*00a4*/ 	.byte	0x04, 0x1e
        /*00a6*/ 	.short	(.L_3885 - .L_3884)
.L_3884:
        /*00a8*/ 	.word	0x00000000


	//----- nvinfo : EIATTR_CBANK_PARAM_SIZE
	.align		4
.L_3885:
        /*00ac*/ 	.byte	0x03, 0x19
        /*00ae*/ 	.short	0x001c


	//----- nvinfo : EIATTR_PARAM_CBANK
	.align		4
        /*00b0*/ 	.byte	0x04, 0x0a
        /*00b2*/ 	.short	(.L_3887 - .L_3886)
	.align		4
.L_3886:
        /*00b4*/ 	.word	index@(.nv.constant0._ZN2at6native27unrolled_elementwise_kernelIZZZNS0_22reciprocal_kernel_cudaERNS_18TensorIteratorBaseEENKUlvE_clEvENKUlvE_clEvEUldE_St5arrayIPcLm2EELi4E23TrivialOffsetCalculatorILi1EjESB_NS0_6memory15LoadWithoutCastENSC_16StoreWithoutCastEEEviT_T0_T2_T3_T4_T5_)
        /*00b8*/ 	.short	0x0380
        /*00ba*/ 	.short	0x001c


	//----- nvinfo : EIATTR_SW_WAR
	.align		4
.L_3887:
        /*00bc*/ 	.byte	0x04, 0x36
        /*00be*/ 	.short	(.L_3889 - .L_3888)
.L_3888:
        /*00c0*/ 	.word	0x00000008
.L_3889:


//--------------------- .nv.info._ZN2at6native29vectorized_elementwise_kernelILi2EZZZNS0_22reciprocal_kernel_cudaERNS_18TensorIteratorBaseEENKUlvE_clEvENKUlvE_clEvEUldE_St5arrayIPcLm2EEEEviT0_T1_ --------------------------
	.section	.nv.info._ZN2at6native29vectorized_elementwise_kernelILi2EZZZNS0_22reciprocal_kernel_cudaERNS_18TensorIteratorBaseEENKUlvE_clEvENKUlvE_clEvEUldE_St5arrayIPcLm2EEEEviT0_T1_,"",@"SHT_CUDA_INFO"
	.sectionflags	@""
	.align	4


	//----- nvinfo : EIATTR_CUDA_API_VERSION
	.align		4
        /*0000*/ 	.byte	0x04, 0x37
        /*0002*/ 	.short	(.L_3891 - .L_3890)
.L_3890:
        /*0004*/ 	.word	0x00000082


	//----- nvinfo : EIATTR_KPARAM_INFO
	.align		4
.L_3891:
        /*0008*/ 	.byte	0x04, 0x17
        /*000a*/ 	.short	(.L_3893 - .L_3892)
.L_3892:
        /*000c*/ 	.word	0x00000000
        /*0010*/ 	.short	0x0002
        /*0012*/ 	.short	0x0008
        /*0014*/ 	.byte	0x00, 0xf0, 0x41, 0x00


	//----- nvinfo : EIATTR_KPARAM_INFO
	.align		4
.L_3893:
        /*0018*/ 	.byte	0x04, 0x17
        /*001a*/ 	.short	(.L_3895 - .L_3894)
.L_3894:
        /*001c*/ 	.word	0x00000000
        /*0020*/ 	.short	0x0001
        /*0022*/ 	.short	0x0004
        /*0024*/ 	.byte	0x00, 0xf0, 0x05, 0x00


	//----- nvinfo : EIATTR_KPARAM_INFO
	.align		4
.L_3895:
        /*0028*/ 	.byte	0x04, 0x17
        /*002a*/ 	.short	(.L_3897 - .L_3896)
.L_3896:
        /*002c*/ 	.word	0x00000000
        /*0030*/ 	.short	0x0000
        /*0032*/ 	.short	0x0000
        /*0034*/ 	.byte	0x00, 0xf0, 0x11, 0x00


	//----- nvinfo : EIATTR_SPARSE_MMA_MASK
	.align		4
.L_3897:
        /*0038*/ 	.byte	0x03, 0x50
        /*003a*/ 	.short	0x0000


	//----- nvinfo : EIATTR_MAXREG_COUNT
	.align		4
        /*003c*/ 	.byte	0x03, 0x1b
        /*003e*/ 	.short	0x00ff


	//----- nvinfo : EIATTR_MERCURY_ISA_VERSION
	.align		4
        /*0040*/ 	.byte	0x03, 0x5f
        /*0042*/ 	.short	0x0101


	//----- nvinfo : EIATTR_VRC_CTA_INIT_COUNT
	.align		4
        /*0044*/ 	.byte	0x02, 0x4a
	.zero		1
	.zero		1


	//----- nvinfo : EIATTR_EXIT_INSTR_OFFSETS
	.align		4
        /*0048*/ 	.byte	0x04, 0x1c
        /*004a*/ 	.short	(.L_3899 - .L_3898)


	//   ....[0]....
.L_3898:
        /*004c*/ 	.word	0x00001610


	//   ....[1]....
        /*0050*/ 	.word	0x00001880


	//   ....[2]....
        /*0054*/ 	.word	0x00002b00


	//----- nvinfo : EIATTR_MAX_THREADS
	.align		4
.L_3899:
        /*0058*/ 	.byte	0x04, 0x05
        /*005a*/ 	.short	(.L_3901 - .L_3900)
.L_3900:
        /*005c*/ 	.word	0x00000080
        /*0060*/ 	.word	0x00000001
        /*0064*/ 	.word	0x00000001


	//----- nvinfo : EIATTR_CRS_STACK_SIZE
	.align		4
.L_3901:
        /*0068*/ 	.byte	0x04, 0x1e
        /*006a*/ 	.short	(.L_3903 - .L_3902)
.L_3902:
        /*006c*/ 	.word	0x00000000


	//----- nvinfo : EIATTR_CBANK_PARAM_SIZE
	.align		4
.L_3903:
        /*0070*/ 	.byte	0x03, 0x19
        /*0072*/ 	.short	0x0018


	//----- nvinfo : EIATTR_PARAM_CBANK
	.align		4
        /*0074*/ 	.byte	0x04, 0x0a
        /*0076*/ 	.short	(.L_3905 - .L_3904)
	.align		4
.L_3904:
        /*0078*/ 	.word	index@(.nv.constant0._ZN2at6native29vectorized_elementwise_kernelILi2EZZZNS0_22reciprocal_kernel_cudaERNS_18TensorIteratorBaseEENKUlvE_clEvENKUlvE_clEvEUldE_St5arrayIPcLm2EEEEviT0_T1_)
        /*007c*/ 	.short	0x0380
        /*007e*/ 	.short	0x0018


	//----- nvinfo : EIATTR_SW_WAR
	.align		4
.L_3905:
        /*0080*/ 	.byte	0x04, 0x36
        /*0082*/ 	.short	(.L_3907 - .L_3906)
.L_3906:
        /*0084*/ 	.word	0x00000008
.L_3907:


//--------------------- .nv.info._ZN2at6native29vectorized_elementwise_kernelILi4EZZZNS0_22reciprocal_kernel_cudaERNS_18TensorIteratorBaseEENKUlvE_clEvENKUlvE_clEvEUldE_St5arrayIPcLm2EEEEviT0_T1_ --------------------------
	.section	.nv.info._ZN2at6native29vectorized_elementwise_kernelILi4EZZZNS0_22reciprocal_kernel_cudaERNS_18TensorIteratorBaseEENKUlvE_clEvENKUlvE_clEvEUldE_St5arrayIPcLm2EEEEviT0_T1_,"",@"SHT_CUDA_INFO"
	.sectionflags	@""
	.align	4


	//----- nvinfo : EIATTR_CUDA_API_VERSION
	.align		4
        /*0000*/ 	.byte	0x04, 0x37
        /*0002*/ 	.short	(.L_3909 - .L_3908)
.L_3908:
        /*0004*/ 	.word	0x00000082


	//----- nvinfo : EIATTR_KPARAM_INFO
	.align		4
.L_3909:
        /*0008*/ 	.byte	0x04, 0x17
        /*000a*/ 	.short	(.L_3911 - .L_3910)
.L_3910:
        /*000c*/ 	.word	0x00000000
        /*0010*/ 	.short	0x0002
        /*0012*/ 	.short	0x0008
        /*0014*/ 	.byte	0x00, 0xf0, 0x41, 0x00


	//----- nvinfo : EIATTR_KPARAM_INFO
	.align		4
.L_3911:
        /*0018*/ 	.byte	0x04, 0x17
        /*001a*/ 	.short	(.L_3913 - .L_3912)
.L_3912:
        /*001c*/ 	.word	0x00000000
        /*0020*/ 	.short	0x0001
        /*0022*/ 	.short	0x0004
        /*0024*/ 	.byte	0x00, 0xf0, 0x05, 0x00


	//----- nvinfo : EIATTR_KPARAM_INFO
	.align		4
.L_3913:
        /*0028*/ 	.byte	0x04, 0x17
        /*002a*/ 	.short	(.L_3915 - .L_3914)
.L_3914:
        /*002c*/ 	.word	0x00000000
        /*0030*/ 	.short	0x0000
        /*0032*/ 	.short	0x0000
        /*0034*/ 	.byte	0x00, 0xf0, 0x11, 0x00


	//----- nvinfo : EIATTR_SPARSE_MMA_MASK
	.align		4
.L_3915:
        /*0038*/ 	.byte	0x03, 0x50
        /*003a*/ 	.short	0x0000


	//----- nvinfo : EIATTR_MAXREG_COUNT
	.align		4
        /*003c*/ 	.byte	0x03, 0x1b
        /*003e*/ 	.short	0x00ff


	//----- nvinfo : EIATTR_MERCURY_ISA_VERSION
	.align		4
        /*0040*/ 	.byte	0x03, 0x5f
        /*0042*/ 	.short	0x0101


	//----- nvinfo : EIATTR_VRC_CTA_INIT_COUNT
	.align		4
        /*0044*/ 	.byte	0x02, 0x4a
	.zero		1
	.zero		1


	//----- nvinfo : EIATTR_EXIT_INSTR_OFFSETS
	.align		4
        /*0048*/ 	.byte	0x04, 0x1c
        /*004a*/ 	.short	(.L_3917 - .L_3916)


	//   ....[0]....
.L_3916:
        /*004c*/ 	.word	0x00001610


	//   ....[1]....
        /*0050*/ 	.word	0x00001880


	//   ....[2]....
        /*0054*/ 	.word	0x00002ac0


	//----- nvinfo : EIATTR_MAX_THREADS
	.align		4
.L_3917:
        /*0058*/ 	.byte	0x04, 0x05
        /*005a*/ 	.short	(.L_3919 - .L_3918)
.L_3918:
        /*005c*/ 	.word	0x00000080
        /*0060*/ 	.word	0x00000001
        /*0064*/ 	.word	0x00000001


	//----- nvinfo : EIATTR_CRS_STACK_SIZE
	.align		4
.L_3919:
        /*0068*/ 	.byte	0x04, 0x1e
        /*006a*/ 	.short	(.L_3921 - .L_3920)
.L_3920:
        /*006c*/ 	.word	0x00000000


	//----- nvinfo : EIATTR_CBANK_PARAM_SIZE
	.align		4
.L_3921:
        /*0070*/ 	.byte	0x03, 0x19
        /*0072*/ 	.short	0x0018


	//----- nvinfo : EIATTR_PARAM_CBANK
	.align		4
        /*0074*/ 	.byte	0x04, 0x0a
        /*0076*/ 	.short	(.L_3923 - .L_3922)
	.align		4
.L_3922:
        /*0078*/ 	.word	index@(.nv.constant0._ZN2at6native29vectorized_elementwise_kernelILi4EZZZNS0_22reciprocal_kernel_cudaERNS_18TensorIteratorBaseEENKUlvE_clEvENKUlvE_clEvEUldE_St5arrayIPcLm2EEEEviT0_T1_)
        /*007c*/ 	.short	0x0380
        /*007e*/ 	.short	0x0018


	//----- nvinfo : EIATTR_SW_WAR
	.align		4
.L_3923:
        /*0080*/ 	.byte	0x04, 0x36
        /*0082*/ 	.short	(.L_3925 - .L_3924)
.L_3924:
        /*0084*/ 	.word	0x00000008
.L_3925:


//--------------------- .nv.info._ZN2at6native29vectorized_elementwise_kernelILi8EZZZNS0_22reciprocal_kernel_cudaERNS_18TensorIteratorBaseEENKUlvE_clEvENKUlvE_clEvEUldE_St5arrayIPcLm2EEEEviT0_T1_ --------------------------
	.section	.nv.info._ZN2at6native29vectorized_elementwise_kernelILi8EZZZNS0_22reciprocal_kernel_cudaERNS_18TensorIteratorBaseEENKUlvE_clEvENKUlvE_clEvEUldE_St5arrayIPcLm2EEEEviT0_T1_,"",@"SHT_CUDA_INFO"
	.sectionflags	@""
	.align	4


	//----- nvinfo : EIATTR_CUDA_API_VERSION
	.align		4
        /*0000*/ 	.byte	0x04, 0x37
        /*0002*/ 	.short	(.L_3927 - .L_3926)
.L_3926:
        /*0004*/ 	.word	0x00000082


	//----- nvinfo : EIATTR_KPARAM_INFO
	.align		4
.L_3927:
        /*0008*/ 	.byte	0x04, 0x17
        /*000a*/ 	.short	(.L_3929 - .L_3928)
.L_3928:
        /*000c*/ 	.word	0x00000000
        /*0010*/ 	.short	0x0002
        /*0012*/ 	.short	0x0008
        /*0014*/ 	.byte	0x00, 0xf0, 0x41, 0x00


	//----- nvinfo : EIATTR_KPARAM_INFO
	.align		4
.L_3929:
        /*0018*/ 	.byte	0x04, 0x17
        /*001a*/ 	.short	(.L_3931 - .L_3930)
.L_3930:
        /*001c*/ 	.word	0x00000000
        /*0020*/ 	.short	0x0001
        /*0022*/ 	.short	0x0004
        /*0024*/ 	.byte	0x00, 0xf0, 0x05, 0x00


	//----- nvinfo : EIATTR_KPARAM_INFO
	.align		4
.L_3931:
        /*0028*/ 	.byte	0x04, 0x17
        /*002a*/ 	.short	(.L_3933 - .L_3932)
.L_3932:
        /*002c*/ 	.word	0x00000000
        /*0030*/ 	.short	0x0000
        /*0032*/ 	.short	0x0000
        /*0034*/ 	.byte	0x00, 0xf0, 0x11, 0x00


	//----- nvinfo : EIATTR_SPARSE_MMA_MASK
	.align		4
.L_3933:
        /*0038*/ 	.byte	0x03, 0x50
        /*003a*/ 	.short	0x0000


	//----- nvinfo : EIATTR_MAXREG_COUNT
	.align		4
        /*003c*/ 	.byte	0x03, 0x1b
        /*003e*/ 	.short	0x00ff


	//----- nvinfo : EIATTR_MERCURY_ISA_VERSION
	.align		4
        /*0040*/ 	.byte	0x03, 0x5f
        /*0042*/ 	.short	0x0101


	//----- nvinfo : EIATTR_VRC_CTA_INIT_COUNT
	.align		4
        /*0044*/ 	.byte	0x02, 0x4a
	.zero		1
	.zero		1


	//----- nvinfo : EIATTR_EXIT_INSTR_OFFSETS
	.align		4
        /*0048*/ 	.byte	0x04, 0x1c
        /*004a*/ 	.short	(.L_3935 - .L_3934)


	//   ....[0]....
.L_3934:
        /*004c*/ 	.word	0x00000010


	//----- nvinfo : EIATTR_MAX_THREADS
	.align		4
.L_3935:
        /*0050*/ 	.byte	0x04, 0x05
        /*0052*/ 	.short	(.L_3937 - .L_3936)
.L_3936:
        /*0054*/ 	.word	0x00000080
        /*0058*/ 	.word	0x00000001
        /*005c*/ 	.word	0x00000001


	//----- nvinfo : EIATTR_CBANK_PARAM_SIZE
	.align		4
.L_3937:
        /*0060*/ 	.byte	0x03, 0x19
        /*0062*/ 	.short	0x0018


	//----- nvinfo : EIATTR_PARAM_CBANK
	.align		4
        /*0064*/ 	.byte	0x04, 0x0a
        /*0066*/ 	.short	(.L_3939 - .L_3938)
	.align		4
.L_3938:
        /*0068*/ 	.word	index@(.nv.constant0._ZN2at6native29vectorized_elementwise_kernelILi8EZZZNS0_22reciprocal_kernel_cudaERNS_18TensorIteratorBaseEENKUlvE_clEvENKUlvE_clEvEUldE_St5arrayIPcLm2EEEEviT0_T1_)
        /*006c*/ 	.short	0x0380
        /*006e*/ 	.short	0x0018


	//----- nvinfo : EIATTR_SW_WAR
	.align		4
.L_3939:
        /*0070*/ 	.byte	0x04, 0x36
        /*0072*/ 	.short	(.L_3941 - .L_3940)
.L_3940:
        /*0074*/ 	.word	0x00000008
.L_3941:


//--------------------- .nv.info._ZN2at6native18elementwise_kernelILi128ELi4EZNS0_15gpu_kernel_implIZZZNS0_17floor_kernel_cudaERNS_18TensorIteratorBaseEENKUlvE_clEvENKUlvE2_clEvEUlN3c108BFloat16EE_EEvS4_RKT_EUliE_EEviT1_ --------------------------
	.section	.nv.info._ZN2at6native18elementwise_kernelILi128ELi4EZNS0_15gpu_kernel_implIZZZNS0_17floor_kernel_cudaERNS_18TensorIteratorBaseEENKUlvE_clEvENKUlvE2_clEvEUlN3c108BFloat16EE_EEvS4_RKT_EUliE_EEviT1_,"",@"SHT_CUDA_INFO"
	.sectionflags	@""
	.align	4


	//----- nvinfo : EIATTR_CUDA_API_VERSION
	.align		4
        /*0000*/ 	.byte	0x04, 0x37
        /*0002*/ 	.short	(.L_3943 - .L_3942)
.L_3942:
        /*0004*/ 	.word	0x00000082


	//----- nvinfo : EIATTR_KPARAM_INFO
	.align		4
.L_3943:
        /*0008*/ 	.byte	0x04, 0x17
        /*000a*/ 	.short	(.L_3945 - .L_3944)
.L_3944:
        /*000c*/ 	.word	0x00000000
        /*0010*/ 	.short	0x0001
        /*0012*/ 	.short	0x0008
        /*0014*/ 	.byte	0x00, 0xf0, 0x61, 0x08


	//----- nvinfo : EIATTR_KPARAM_INFO
	.align		4
.L_3945:
        /*0018*/ 	.byte	0x04, 0x17
        /*001a*/ 	.short	(.L_3947 - .L_3946)
.L_3946:
        /*001c*/ 	.word	0x00000000
        /*0020*/ 	.short	0x0000
        /*0022*/ 	.short	0x0000
        /*0024*/ 	.byte	0x00, 0xf0, 0x11, 0x00


	//----- nvinfo : EIATTR_SPARSE_MMA_MASK
	.align		4
.L_3947:
        /*0028*/ 	.byte	0x03, 0x50
        /*002a*/ 	.short	0x0000


	//----- nvinfo : EIATTR_MAXREG_COUNT
	.align		4
        /*002c*/ 	.byte	0x03, 0x1b
        /*002e*/ 	.short	0x0080


	//----- nvinfo : EIATTR_EXTERNS
	.align		4
        /*0030*/ 	.byte	0x04, 0x0f
        /*0032*/ 	.short	(.L_3949 - .L_3948)


	//   ....[0]....
	.align		4
.L_3948:
        /*0034*/ 	.word	index@(__assertfail)


	//----- nvinfo : EIATTR_MERCURY_ISA_VERSION
	.align		4
.L_3949:
        /*0038*/ 	.byte	0x03, 0x5f
        /*003a*/ 	.short	0x0101


	//----- nvinfo : EIATTR_VRC_CTA_INIT_COUNT
	.align		4
        /*003c*/ 	.byte	0x02, 0x4a
	.zero		1
	.zero		1


	//----- nvinfo : EIATTR_SYSCALL_OFFSETS
	.align		4
        /*0040*/ 	.byte	0x04, 0x46
        /*0042*/ 	.short	(.L_3951 - .L_3950)


	//   ....[0]....
.L_3950:
        /*0044*/ 	.word	0x00002290


	//   ....[1]....
        /*0048*/ 	.word	0x000031a0


	//   ....[2]....
        /*004c*/ 	.word	0x000055d0


	//   ....[3]....
        /*0050*/ 	.word	0x00006330


	//   ....[4]....
        /*0054*/ 	.word	0x00008850


	//   ....[5]....
        /*0058*/ 	.word	0x000095b0


	//   ....[6]....
        /*005c*/ 	.word	0x0000bae0


	//   ....[7]....
        /*0060*/ 	.word	0x0000c810


	//----- nvinfo : EIATTR_EXIT_INSTR_OFFSETS
	.align		4
.L_3951:
        /*0064*/ 	.byte	0x04, 0x1c
        /*0066*/ 	.short	(.L_3953 - .L_3952)


	//   ....[0]....
.L_3952:
        /*0068*/ 	.word	0x00009870


	//   ....[1]....
        /*006c*/ 	.word	0x0000bc90


	//   ....[2]....
        /*0070*/ 	.word	0x0000bcd0


	//   ....[3]....
        /*0074*/ 	.word	0x0000bd70


	//   ....[4]....
        /*0078*/ 	.word	0x0000bdb0


	//   ....[5]....
        /*007c*/ 	.word	0x0000bdf0


	//   ....[6]....
        /*0080*/ 	.word	0x0000be80


	//   ....[7]....
        /*0084*/ 	.word	0x0000bec0


	//   ....[8]....
        /*0088*/ 	.word	0x0000bf60


	//   ....[9]....
        /*008c*/ 	.word	0x0000bfb0


	//   ....[10]....
        /*0090*/ 	.word	0x0000c000


	//   ....[11]....
        /*0094*/ 	.word	0x0000c0e0


	//   ....[12]....
        /*0098*/ 	.word	0x0000c250


	//   ....[13]....
        /*009c*/ 	.word	0x0000c3c0


	//   ....[14]....
        /*00a0*/ 	.word	0x0000c520


	//   ....[15]....
        /*00a4*/ 	.word	0x0000c560


	//   ....[16]....
        /*00a8*/ 	.word	0x0000c5a0


	//   ....[17]....
        /*00ac*/ 	.word	0x0000c650


	//   ....[18]....
        /*00b0*/ 	.word	0x0000c6b0


	//   ....[19]....
        /*00b4*/ 	.word	0x0000c820


	//   ....[20]....
        /*00b8*/ 	.word	0x0000c930


	//   ....[21]....
        /*00bc*/ 	.word	0x0000ca70


	//   ....[22]....
        /*00c0*/ 	.word	0x0000ca90


	//----- nvinfo : EIATTR_MAX_THREADS
	.align		4
.L_3953:
        /*00c4*/ 	.byte	0x04, 0x05
        /*00c6*/ 	.short	(.L_3955 - .L_3954)
.L_3954:
        /*00c8*/ 	.word	0x00000080
        /*00cc*/ 	.word	0x00000001
        /*00d0*/ 	.word	0x00000001


	//----- nvinfo : EIATTR_CRS_STACK_SIZE
	.align		4
.L_3955:
        /*00d4*/ 	.byte	0x04, 0x1e
        /*00d6*/ 	.short	(.L_3957 - .L_3956)
.L_3956:
        /*00d8*/ 	.word	0x00000000


	//----- nvinfo : EIATTR_CBANK_PARAM_SIZE
	.align		4
.L_3957:
        /*00dc*/ 	.byte	0x03, 0x19
        /*00de*/ 	.short	0x0220


	//----- nvinfo : EIATTR_PARAM_CBANK
	.align		4
        /*00e0*/ 	.byte	0x04, 0x0a
        /*00e2*/ 	.short	(.L_3959 - .L_3958)
	.align		4
.L_3958:
        /*00e4*/ 	.word	index@(.nv.constant0._ZN2at6native18elementwise_kernelILi128ELi4EZNS0_15gpu_kernel_implIZZZNS0_17floor_kernel_cudaERNS_18TensorIteratorBaseEENKUlvE_clEvENKUlvE2_clEvEUlN3c108BFloat16EE_EEvS4_RKT_EUliE_EEviT1_)
        /*00e8*/ 	.short	0x0380
        /*00ea*/ 	.short	0x0220


	//----- nvinfo : EIATTR_SW_WAR
	.align		4
.L_3959:
        /*00ec*/ 	.byte	0x04, 0x36
        /*00ee*/ 	.short	(.L_3961 - .L_3960)
.L_3960:
        /*00f0*/ 	.word	0x00000008
.L_3961:


//--------------------- .nv.info._ZN2at6native27unrolled_elementwise_kernelIZZZNS0_17floor_kernel_cudaERNS_18TensorIteratorBaseEENKUlvE_clEvENKUlvE2_clEvEUlN3c108BFloat16EE_St5arrayIPcLm2EELi4E23TrivialOffsetCalculatorILi1EjESD_NS0_6memory12LoadWithCastILi1EEENSE_13StoreWithCastILi1EEEEEviT_T0_T2_T3_T4_T5_ --------------------------
	.section	.nv.info._ZN2at6native27unrolled_elementwise_kernelIZZZNS0_17floor_kernel_cudaERNS_18TensorIteratorBaseEENKUlvE_clEvENKUlvE2_clEvEUlN3c108BFloat16EE_St5arrayIPcLm2EELi4E23TrivialOffsetCalculatorILi1EjESD_NS0_6memory12LoadWithCastILi1EEENSE_13StoreWithCastILi1EEEEEviT_T0_T2_T3_T4_T5_,"",@"SHT_CUDA_INFO"
	.sectionflags	@""
	.align	4


	//----- nvinfo : EIATTR_CUDA_API_VERSION
	.align		4
        /*0000*/ 	.byte	0x04, 0x37
        /*0002*/ 	.short	(.L_3963 - .L_3962)
.L_3962:
        /*0004*/ 	.word	0x00000082


	//----- nvinfo : EIATTR_KPARAM_INFO
	.align		4
.L_3963:
        /*0008*/ 	.byte	0x04, 0x17
        /*000a*/ 	.short	(.L_3965 - .L_3964)
.L_3964:
        /*000c*/ 	.word	0x00000000
        /*0010*/ 	.short	0x0006
        /*0012*/ 	.short	0x0024
        /*0014*/ 	.byte	0x00, 0xf0, 0x21, 0x00


	//----- nvinfo : EIATTR_KPARAM_INFO
	.align		4
.L_3965:
        /*0018*/ 	.byte	0x04, 0x17
        /*001a*/ 	.short	(.L_3967 - .L_3966)
.L_3966:
        /*001c*/ 	.word	0x00000000
        /*0020*/ 	.short	0x0005
        /*0022*/ 	.short	0x001c
        /*0024*/ 	.byte	0x00, 0xf0, 0x21, 0x00


	//----- nvinfo : EIATTR_KPARAM_INFO
	.align		4
.L_3967:
        /*0028*/ 	.byte	0x04, 0x17
        /*002a*/ 	.short	(.L_3969 - .L_3968)
.L_3968:
        /*002c*/ 	.word	0x00000000
        /*0030*/ 	.short	0x0004
        /*0032*/ 	.short	0x0019
        /*0034*/ 	.byte	0x00, 0xf0, 0x05, 0x00


	//----- nvinfo : EIATTR_KPARAM_INFO
	.align		4
.L_3969:
        /*0038*/ 	.byte	0x04, 0x17
        /*003a*/ 	.short	(.L_3971 - .L_3970)
.L_3970:
        /*003c*/ 	.word	0x00000000
        /*0040*/ 	.short	0x0003
        /*0042*/ 	.short	0x0018
        /*0044*/ 	.byte	0x00, 0xf0, 0x05, 0x00


	//----- nvinfo : EIATTR_KPARAM_INFO
	.align		4
.L_3971:
        /*0048*/ 	.byte	0x04, 0x17
        /*004a*/ 	.short	(.L_3973 - .L_3972)
.L_3972:
        /*004c*/ 	.word	0x00000000
        /*0050*/ 	.short	0x0002
        /*0052*/ 	.short	0x0008
        /*0054*/ 	.byte	0x00, 0xf0, 0x41, 0x00


	//----- nvinfo : EIATTR_KPARAM_INFO
	.align		4
.L_3973:
        /*0058*/ 	.byte	0x04, 0x17
        /*005a*/ 	.short	(.L_3975 - .L_3974)
.L_3974:
        /*005c*/ 	.word	0x00000000
        /*0060*/ 	.short	0x0001
        /*0062*/ 	.short	0x0004
        /*0064*/ 	.byte	0x00, 0xf0, 0x05, 0x00


	//----- nvinfo : EIATTR_KPARAM_INFO
	.align		4
.L_3975:
        /*0068*/ 	.byte	0x04, 0x17
        /*006a*/ 	.short	(.L_3977 - .L_3976)
.L_3976:
        /*006c*/ 	.word	0x00000000
        /*0070*/ 	.short	0x0000
        /*0072*/ 	.short	0x0000
        /*0074*/ 	.byte	0x00, 0xf0, 0x11, 0x00


	//----- nvinfo : EIATTR_SPARSE_MMA_MASK
	.align		4
.L_3977:
        /*0078*/ 	.byte	0x03, 0x50
        /*007a*/ 	.short	0x0000


	//----- nvinfo : EIATTR_MAXREG_COUNT
	.align		4
        /*007c*/ 	.byte	0x03, 0x1b
        /*007e*/ 	.short	0x00ff


	//----- nvinfo : EIATTR_EXTERNS
	.align		4
        /*0080*/ 	.byte	0x04, 0x0f
        /*0082*/ 	.short	(.L_3979 - .L_3978)


	//   ....[0]....
	.align		4
.L_3978:
        /*0084*/ 	.word	index@(__assertfail)


	//----- nvinfo : EIATTR_MERCURY_ISA_VERSION
	.align		4
.L_3979:
        /*0088*/ 	.byte	0x03, 0x5f
        /*008a*/ 	.short	0x0101


	//----- nvinfo : EIATTR_VRC_CTA_INIT_COUNT
	.align		4
        /*008c*/ 	.byte	0x02, 0x4a
	.zero		1
	.zero		1


	//----- nvinfo : EIATTR_SYSCALL_OFFSETS
	.align		4
        /*0090*/ 	.byte	0x04, 0x46
        /*0092*/ 	.short	(.L_3981 - .L_3980)


	//   ....[0]....
.L_3980:
        /*0094*/ 	.word	0x00001080


	//   ....[1]....
        /*0098*/ 	.word	0x000022e0


	//   ....[2]....
        /*009c*/ 	.word	0x00003480


	//   ....[3]....
        /*00a0*/ 	.word	0x00004530


	//   ....[4]....
        /*00a4*/ 	.word	0x00005630


	//   ....[5]....
        /*00a8*/ 	.word	0x00006510


	//   ....[6]....
        /*00ac*/ 	.word	0x00007490


	//   ....[7]....
        /*00b0*/ 	.word	0x00008410


	//----- nvinfo : EIATTR_EXIT_INSTR_OFFSETS
	.align		4
.L_3981:
        /*00b4*/ 	.byte	0x04, 0x1c
        /*00b6*/ 	.short	(.L_3983 - .L_3982)


	//   ....[0]....
.L_3982:
        /*00b8*/ 	.word	0x00007740


	//   ....[1]....
        /*00bc*/ 	.word	0x00007890


	//   ....[2]....
        /*00c0*/ 	.word	0x000078d0


	//   ....[3]....
        /*00c4*/ 	.word	0x00007970


	//   ....[4]....
        /*00c8*/ 	.word	0x000079b0


	//   ....[5]....
        /*00cc*/ 	.word	0x000079f0


	//   ....[6]....
        /*00d0*/ 	.word	0x00007a80


	//   ....[7]....
        /*00d4*/ 	.word	0x00007ac0


	//   ....[8]....
        /*00d8*/ 	.word	0x00007b60


	//   ....[9]....
        /*00dc*/ 	.word	0x00007bb0


	//   ....[10]....
        /*00e0*/ 	.word	0x00007c00


	//   ....[11]....
        /*00e4*/ 	.word	0x00007ce0


	//   ....[12]....
        /*00e8*/ 	.word	0x00007e50


	//   ....[13]....
        /*00ec*/ 	.word	0x00007fc0


	//   ....[14]....
        /*00f0*/ 	.word	0x00008120


	//   ....[15]....
        /*00f4*/ 	.word	0x00008160


	//   ....[16]....
        /*00f8*/ 	.word	0x000081a0


	//   ....[17]....
        /*00fc*/ 	.word	0x00008250


	//   ....[18]....
        /*0100*/ 	.word	0x000082b0


	//   ....[19]....
        /*0104*/ 	.word	0x00008420


	//   ....[20]....
        /*0108*/ 	.word	0x00008530


	//   ....[21]....
        /*010c*/ 	.word	0x00008670


	//   ....[22]....
        /*0110*/ 	.word	0x00008690


	//----- nvinfo : EIATTR_MAX_THREADS
	.align		4
.L_3983:
        /*0114*/ 	.byte	0x04, 0x05
        /*0116*/ 	.short	(.L_3985 - .L_3984)
.L_3984:
        /*0118*/ 	.word	0x00000080
        /*011c*/ 	.word	0x00000001
        /*0120*/ 	.word	0x00000001


	//----- nvinfo : EIATTR_CRS_STACK_SIZE
	.align		4
.L_3985:
        /*0124*/ 	.byte	0x04, 0x1e
        /*0126*/ 	.short	(.L_3987 - .L_3986)
.L_3986:
        /*0128*/ 	.word	0x00000000


	//----- nvinfo : EIATTR_CBANK_PARAM_SIZE
	.align		4
.L_3987:
        /*012c*/ 	.byte	0x03, 0x19
        /*012e*/ 	.short	0x002c


	//----- nvinfo : EIATTR_PARAM_CBANK
	.align		4
        /*0130*/ 	.byte	0x04, 0x0a
        /*0132*/ 	.short	(.L_3989 - .L_3988)
	.align		4
.L_3988:
        /*0134*/ 	.word	index@(.nv.constant0._ZN2at6native27unrolled_elementwise_kernelIZZZNS0_17floor_kernel_cudaERNS_18TensorIteratorBaseEENKUlvE_clEvENKUlvE2_clEvEUlN3c108BFloat16EE_St5arrayIPcLm2EELi4E23TrivialOffsetCalculatorILi1EjESD_NS0_6memory12LoadWithCastILi1EEENSE_13StoreWithCastILi1EEEEEviT_T0_T2_T3_T4_T5_)
        /*0138*/ 	.short	0x0380
        /*013a*/ 	.short	0x002c


	//----- nvinfo : EIATTR_SW_WAR
	.align		4
.L_3989:
        /*013c*/ 	.byte	0x04, 0x36
        /*013e*/ 	.short	(.L_3991 - .L_3990)
.L_3990:
        /*0140*/ 	.word	0x00000008
.L_3991:


//--------------------- .nv.info._ZN2at6native18elementwise_kernelILi128ELi4EZNS0_22gpu_kernel_impl_nocastIZZZNS0_17floor_kernel_cudaERNS_18TensorIteratorBaseEENKUlvE_clEvENKUlvE2_clEvEUlN3c108BFloat16EE_EEvS4_RKT_EUliE_EEviT1_ --------------------------
	.section	.nv.info._ZN2at6native18elementwise_kernelILi128ELi4EZNS0_22gpu_kernel_impl_nocastIZZZNS0_17floor_kernel_cudaERNS_18TensorIteratorBaseEENKUlvE_clEvENKUlvE2_clEvEUlN3c108BFloat16EE_EEvS4_RKT_EUliE_EEviT1_,"",@"SHT_CUDA_INFO"
	.sectionflags	@""
	.align	4


	//----- nvinfo : EIATTR_CUDA_API_VERSION
	.align		4
        /*0000*/ 	.byte	0x04, 0x37
        /*0002*/ 	.short	(.L_3993 - .L_3992)
.L_3992:
        /*0004*/ 	.word	0x00000082


	//----- nvinfo : EIATTR_KPARAM_INFO
	.align		4
.L_3993:
        /*0008*/ 	.byte	0x04, 0x17
        /*000a*/ 	.short	(.L_3995 - .L_3994)
.L_3994:
        /*000c*/ 	.word	0x00000000
        /*0010*/ 	.short	0x0001
        /*0012*/ 	.short	0x0008
        /*0014*/ 	.byte	0x00, 0xf0, 0x61, 0x08


	//----- nvinfo : EIATTR_KPARAM_INFO
	.align		4
.L_3995:
        /*0018*/ 	.byte	0x04, 0x17
        /*001a*/ 	.short	(.L_3997 - .L_3996)
.L_3996:
        /*001c*/ 	.word	0x00000000
        /*0020*/ 	.short	0x0000
        /*0022*/ 	.short	0x0000
        /*0024*/ 	.byte	0x00, 0xf0, 0x11, 0x00


	//----- nvinfo : EIATTR_SPARSE_MMA_MASK
	.align		4
.L_3997:
        /*0028*/ 	.byte	0x03, 0x50
        /*002a*/ 	.short	0x0000


	//----- nvinfo : EIATTR_MAXREG_COUNT
	.align		4
        /*002c*/ 	.byte	0x03, 0x1b
        /*002e*/ 	.short	0x0080


	//----- nvinfo : EIATTR_MERCURY_ISA_VERSION
	.align		4
        /*0030*/ 	.byte	0x03, 0x5f
        /*0032*/ 	.short	0x0101


	//----- nvinfo : EIATTR_VRC_CTA_INIT_COUNT
	.align		4
        /*0034*/ 	.byte	0x02, 0x4a
	.zero		1
	.zero		1


	//----- nvinfo : EIATTR_EXIT_INSTR_OFFSETS
	.align		4
        /*0038*/ 	.byte	0x04, 0x1c
        /*003a*/ 	.short	(.L_3999 - .L_3998)


	//   ....[0]....
.L_3998:
        /*003c*/ 	.word	0x00000300


	//   ....[1]....
        /*0040*/ 	.word	0x00000380


	//   ....[2]....
        /*0044*/ 	.word	0x00003ea0


	//   ....[3]....
        /*0048*/ 	.word	0x000051f0


	//----- nvinfo : EIATTR_MAX_THREADS
	.align		4
.L_3999:
        /*004c*/ 	.byte	0x04, 0x05
        /*004e*/ 	.short	(.L_4001 - .L_4000)
.L_4000:
        /*0050*/ 	.word	0x00000080
        /*0054*/ 	.word	0x00000001
        /*0058*/ 	.word	0x00000001


	//----- nvinfo : EIATTR_CRS_STACK_SIZE
	.align		4
.L_4001:
        /*005c*/ 	.byte	0x04, 0x1e
        /*005e*/ 	.short	(.L_4003 - .L_4002)
.L_4002:
        /*0060*/ 	.word	0x00000000


	//----- nvinfo : EIATTR_CBANK_PARAM_SIZE
	.align		4
.L_4003:
        /*0064*/ 	.byte	0x03, 0x19
        /*0066*/ 	.short	0x0220


	//----- nvinfo : EIATTR_PARAM_CBANK
	.align		4
        /*0068*/ 	.byte	0x04, 0x0a
        /*006a*/ 	.short	(.L_4005 - .L_4004)
	.align		4
.L_4004:
        /*006c*/ 	.word	index@(.nv.constant0._ZN2at6native18elementwise_kernelILi128ELi4EZNS0_22gpu_kernel_impl_nocastIZZZNS0_17floor_kernel_cudaERNS_18TensorIteratorBaseEENKUlvE_clEvENKUlvE2_clEvEUlN3c108BFloat16EE_EEvS4_RKT_EUliE_EEviT1_)
        /*0070*/ 	.short	0x0380
        /*0072*/ 	.short	0x0220


	//----- nvinfo : EIATTR_SW_WAR
	.align		4
.L_4005:
        /*0074*/ 	.byte	0x04, 0x36
        /*0076*/ 	.short	(.L_4007 - .L_4006)
.L_4006:
        /*0078*/ 	.word	0x00000008
.L_4007:


//--------------------- .nv.info._ZN2at6native27unrolled_elementwise_kernelIZZZNS0_17floor_kernel_cudaERNS_18TensorIteratorBaseEENKUlvE_clEvENKUlvE2_clEvEUlN3c108BFloat16EE_St5arrayIPcLm2EELi4E23TrivialOffsetCalculatorILi1EjESD_NS0_6memory15LoadWithoutCastENSE_16StoreWithoutCastEEEviT_T0_T2_T3_T4_T5_ --------------------------
	.section	.nv.info._ZN2at6native27unrolled_elementwise_kernelIZZZNS0_17floor_kernel_cudaERNS_18TensorIteratorBaseEENKUlvE_clEvENKUlvE2_clEvEUlN3c108BFloat16EE_St5arrayIPcLm2EELi4E23TrivialOffsetCalculatorILi1EjESD_NS0_6memory15LoadWithoutCastENSE_16StoreWithoutCastEEEviT_T0_T2_T3_T4_T5_,"",@"SHT_CUDA_INFO"
	.sectionflags	@""
	.align	4


	//----- nvinfo : EIATTR_CUDA_API_VERSION
	.align		4
        /*0000*/ 	.byte	0x04, 0x37
        /*0002*/ 	.short	(.L_4009 - .L_4008)
.L_4008:
        /*0004*/ 	.word	0x00000082


	//----- nvinfo : EIATTR_KPARAM_INFO
	.align		4
.L_4009:
        /*0008*/ 	.byte	0x04, 0x17
        /*000a*/ 	.short	(.L_4011 - .L_4010)
.L_4010:
        /*000c*/ 	.word	0x00000000
        /*0010*/ 	.short	0x0006
        /*0012*/ 	.short	0x001b
        /*0014*/ 	.byte	0x00, 0xf0, 0x05, 0x00


	//----- nvinfo : EIATTR_KPARAM_INFO
	.align		4
.L_4011:
        /*0018*/ 	.byte	0x04, 0x17
        /*001a*/ 	.short	(.L_4013 - .L_4012)
.L_4012:
        /*001c*/ 	.word	0x00000000
        /*0020*/ 	.short	0x0005
        /*0022*/ 	.short	0x001a
        /*0024*/ 	.byte	0x00, 0xf0, 0x05, 0x00


	//----- nvinfo : EIATTR_KPARAM_INFO
	.align		4
.L_4013:
        /*0028*/ 	.byte	0x04, 0x17
        /*002a*/ 	.short	(.L_4015 - .L_4014)
.L_4014:
        /*002c*/ 	.word	0x00000000
        /*0030*/ 	.short	0x0004
        /*0032*/ 	.short	0x0019
        /*0034*/ 	.byte	0x00, 0xf0, 0x05, 0x00


	//----- nvinfo : EIATTR_KPARAM_INFO
	.align		4
.L_4015:
        /*0038*/ 	.byte	0x04, 0x17
        /*003a*/ 	.short	(.L_4017 - .L_4016)
.L_4016:
        /*003c*/ 	.word	0x00000000
        /*0040*/ 	.short	0x0003
        /*0042*/ 	.short	0x0018
        /*0044*/ 	.byte	0x00, 0xf0, 0x05, 0x00


	//----- nvinfo : EIATTR_KPARAM_INFO
	.align		4
.L_4017:
        /*0048*/ 	.byte	0x04, 0x17
        /*004a*/ 	.short	(.L_4019 - .L_4018)
.L_4018:
        /*004c*/ 	.word	0x00000000
        /*0050*/ 	.short	0x0002
        /*0052*/ 	.short	0x0008
        /*0054*/ 	.byte	0x00, 0xf0, 0x41, 0x00


	//----- nvinfo : EIATTR_KPARAM_INFO
	.align		4
.L_4019:
        /*0058*/ 	.byte	0x04, 0x17
        /*005a*/ 	.short	(.L_4021 - .L_4020)
.L_4020:
        /*005c*/ 	.word	0x00000000
        /*0060*/ 	.short	0x0001
        /*0062*/ 	.short	0x0004
        /*0064*/ 	.byte	0x00, 0xf0, 0x05, 0x00


	//----- nvinfo : EIATTR_KPARAM_INFO
	.align		4
.L_4021:
        /*0068*/ 	.byte	0x04, 0x17
        /*006a*/ 	.short	(.L_4023 - .L_4022)
.L_4022:
        /*006c*/ 	.word	0x00000000
        /*0070*/ 	.short	0x0000
        /*0072*/ 	.short	0x0000
        /*0074*/ 	.byte	0x00, 0xf0, 0x11, 0x00


	//----- nvinfo : EIATTR_SPARSE_MMA_MASK
	.align		4
.L_4023:
        /*0078*/ 	.byte	0x03, 0x50
        /*007a*/ 	.short	0x0000


	//----- nvinfo : EIATTR_MAXREG_COUNT
	.align		4
        /*007c*/ 	.byte	0x03, 0x1b
        /*007e*/ 	.short	0x00ff


	//----- nvinfo : EIATTR_MERCURY_ISA_VERSION
	.align		4
        /*0080*/ 	.byte	0x03, 0x5f
        /*0082*/ 	.short	0x0101


	//----- nvinfo : EIATTR_VRC_CTA_INIT_COUNT
	.align		4
        /*0084*/ 	.byte	0x02, 0x4a
	.zero		1
	.zero		1


	//----- nvinfo : EIATTR_EXIT_INSTR_OFFSETS
	.align		4
        /*0088*/ 	.byte	0x04, 0x1c
        /*008a*/ 	.short	(.L_4025 - .L_4024)


	//   ....[0]....
.L_4024:
        /*008c*/ 	.word	0x00000470


	//   ....[1]....
        /*0090*/ 	.word	0x000004f0


	//----- nvinfo : EIATTR_MAX_THREADS
	.align		4
.L_4025:
        /*0094*/ 	.byte	0x04, 0x05
        /*0096*/ 	.short	(.L_4027 - .L_4026)
.L_4026:
        /*0098*/ 	.word	0x00000080
        /*009c*/ 	.word	0x00000001
        /*00a0*/ 	.word	0x00000001


	//----- nvinfo : EIATTR_CRS_STACK_SIZE
	.align		4
.L_4027:
        /*00a4*/ 	.byte	0x04, 0x1e
        /*00a6*/ 	.short	(.L_4029 - .L_4028)
.L_4028:
        /*00a8*/ 	.word	0x00000000


	//----- nvinfo : EIATTR_CBANK_PARAM_SIZE
	.align		4
.L_4029:
        /*00ac*/ 	.byte	0x03, 0x19
        /*00ae*/ 	.short	0x001c


	//----- nvinfo : EIATTR_PARAM_CBANK
	.align		4
        /*00b0*/ 	.byte	0x04, 0x0a
        /*00b2*/ 	.short	(.L_4031 - .L_4030)
	.align		4
.L_4030:
        /*00b4*/ 	.word	index@(.nv.constant0._ZN2at6native27unrolled_elementwise_kernelIZZZNS0_17floor_kernel_cudaERNS_18TensorIteratorBaseEENKUlvE_clEvENKUlvE2_clEvEUlN3c108BFloat16EE_St5arrayIPcLm2EELi4E23TrivialOffsetCalculatorILi1EjESD_NS0_6memory15LoadWithoutCastENSE_16StoreWithoutCastEEEviT_T0_T2_T3_T4_T5_)
        /*00b8*/ 	.short	0x0380
        /*00ba*/ 	.short	0x001c


	//----- nvinfo : EIATTR_SW_WAR
	.align		4
.L_4031:
        /*00bc*/ 	.byte	0x04, 0x36
        /*00be*/ 	.short	(.L_4033 - .L_4032)
.L_4032:
        /*00c0*/ 	.word	0x00000008
.L_4033:


//--------------------- .nv.info._ZN2at6native29vectorized_elementwise_kernelILi2EZZZNS0_17floor_kernel_cudaERNS_18TensorIteratorBaseEENKUlvE_clEvENKUlvE2_clEvEUlN3c108BFloat16EE_St5arrayIPcLm2EEEEviT0_T1_ --------------------------
	.section	.nv.info._ZN2at6native29vectorized_elementwise_kernelILi2EZZZNS0_17floor_kernel_cudaERNS_18TensorIteratorBaseEENKUlvE_clEvENKUlvE2_clEvEUlN3c108BFloat16EE_St5arrayIPcLm2EEEEviT0_T1_,"",@"SHT_CUDA_INFO"
	.sectionflags	@""
	.align	4


	//----- nvinfo : EIATTR_CUDA_API_VERSION
	.align		4
        /*0000*/ 	.byte	0x04, 0x37
        /*0002*/ 	.short	(.L_4035 - .L_4034)
.L_4034:
        /*0004*/ 	.word	0x00000082


	//----- nvinfo : EIATTR_KPARAM_INFO
	.align		4
.L_4035:
        /*0008*/ 	.byte	0x04, 0x17
        /*000a*/ 	.short	(.L_4037 - .L_4036)
.L_4036:
        /*000c*/ 	.word	0x00000000
        /*0010*/ 	.short	0x0002
        /*0012*/ 	.short	0x0008
        /*0014*/ 	.byte	0x00, 0xf0, 0x41, 0x00


	//----- nvinfo : EIATTR_KPARAM_INFO
	.align		4
.L_4037:
        /*0018*/ 	.byte	0x04, 0x17
        /*001a*/ 	.short	(.L_4039 - .L_4038)
.L_4038:
        /*001c*/ 	.word	0x00000000
        /*0020*/ 	.short	0x0001
        /*0022*/ 	.short	0x0004
        /*0024*/ 	.byte	0x00, 0xf0, 0x05, 0x00


	//----- nvinfo : EIATTR_KPARAM_INFO
	.align		4
.L_4039:
        /*0028*/ 	.byte	0x04, 0x17
        /*002a*/ 	.short	(.L_4041 - .L_4040)
.L_4040:
        /*002c*/ 	.word	0x00000000
        /*0030*/ 	.short	0x0000
        /*0032*/ 	.short	0x0000
        /*0034*/ 	.byte	0x00, 0xf0, 0x11, 0x00


	//----- nvinfo : EIATTR_SPARSE_MMA_MASK
	.align		4
.L_4041:
        /*0038*/ 	.byte	0x03, 0x50
        /*003a*/ 	.short	0x0000


	//----- nvinfo : EIATTR_MAXREG_COUNT
	.align		4
        /*003c*/ 	.byte	0x03, 0x1b
        /*003e*/ 	.short	0x00ff


	//----- nvinfo : EIATTR_MERCURY_ISA_VERSION
	.align		4
        /*0040*/ 	.byte	0x03, 0x5f
        /*0042*/ 	.short	0x0101


	//----- nvinfo : EIATTR_VRC_CTA_INIT_COUNT
	.align		4
        /*0044*/ 	.byte	0x02, 0x4a
	.zero		1
	.zero		1


	//----- nvinfo : EIATTR_EXIT_INSTR_OFFSETS
	.align		4
        /*0048*/ 	.byte	0x04, 0x1c
        /*004a*/ 	.short	(.L_4043 - .L_4042)


	//   ....[0]....
.L_4042:
        /*004c*/ 	.word	0x000009d0


	//   ....[1]....
        /*0050*/ 	.word	0x00000a20


	//   ....[2]....
        /*0054*/ 	.word	0x00000ca0


	//----- nvinfo : EIATTR_MAX_THREADS
	.align		4
.L_4043:
        /*0058*/ 	.byte	0x04, 0x05
        /*005a*/ 	.short	(.L_4045 - .L_4044)
.L_4044:
        /*005c*/ 	.word	0x00000080
        /*0060*/ 	.word	0x00000001
        /*0064*/ 	.word	0x00000001


	//----- nvinfo : EIATTR_CRS_STACK_SIZE
	.align		4
.L_4045:
        /*0068*/ 	.byte	0x04, 0x1e
        /*006a*/ 	.short	(.L_4047 - .L_4046)
.L_4046:
        /*006c*/ 	.word	0x00000000


	//----- nvinfo : EIATTR_CBANK_PARAM_SIZE
	.align		4
.L_4047:
        /*0070*/ 	.byte	0x03, 0x19
        /*0072*/ 	.short	0x0018


	//----- nvinfo : EIATTR_PARAM_CBANK
	.align		4
        /*0074*/ 	.byte	0x04, 0x0a
        /*0076*/ 	.short	(.L_4049 - .L_4048)
	.align		4
.L_4048:
        /*0078*/ 	.word	index@(.nv.constant0._ZN2at6native29vectorized_elementwise_kernelILi2EZZZNS0_17floor_kernel_cudaERNS_18TensorIteratorBaseEENKUlvE_clEvENKUlvE2_clEvEUlN3c108BFloat16EE_St5arrayIPcLm2EEEEviT0_T1_)
        /*007c*/ 	.short	0x0380
        /*007e*/ 	.short	0x0018


	//----- nvinfo : EIATTR_SW_WAR
	.align		4
.L_4049:
        /*0080*/ 	.byte	0x04, 0x36
        /*0082*/ 	.short	(.L_4051 - .L_4050)
.L_4050:
        /*0084*/ 	.word	0x00000008
.L_4051:


//--------------------- .nv.info._ZN2at6native29vectorized_elementwise_kernelILi4EZZZNS0_17floor_kernel_cudaERNS_18TensorIteratorBaseEENKUlvE_clEvENKUlvE2_clEvEUlN3c108BFloat16EE_St5arrayIPcLm2EEEEviT0_T1_ --------------------------
	.section	.nv.info._ZN2at6native29vectorized_elementwise_kernelILi4EZZZNS0_17floor_kernel_cudaERNS_18TensorIteratorBaseEENKUlvE_clEvENKUlvE2_clEvEUlN3c108BFloat16EE_St5arrayIPcLm2EEEEviT0_T1_,"",@"SHT_CUDA_INFO"
	.sectionflags	@""
	.align	4


	//----- nvinfo : EIATTR_CUDA_API_VERSION
	.align		4
        /*0000*/ 	.byte	0x04, 0x37
        /*0002*/ 	.short	(.L_4053 - .L_4052)
.L_4052:
        /*0004*/ 	.word	0x00000082


	//----- nvinfo : EIATTR_KPARAM_INFO
	.align		4
.L_4053:
        /*0008*/ 	.byte	0x04, 0x17
        /*000a*/ 	.short	(.L_4055 - .L_4054)
.L_4054:
        /*000c*/ 	.word	0x00000000
        /*0010*/ 	.short	0x0002
        /*0012*/ 	.short	0x0008
        /*0014*/ 	.byte	0x00, 0xf0, 0x41, 0x00


	//----- nvinfo : EIATTR_KPARAM_INFO
	.align		4
.L_4055:
        /*0018*/ 	.byte	0x04, 0x17
        /*001a*/ 	.short	(.L_4057 - .L_4056)
.L_4056:
        /*001c*/ 	.word	0x00000000
        /*0020*/ 	.short	0x0001
        /*0022*/ 	.short	0x0004
        /*0024*/ 	.byte	0x00, 0xf0, 0x05, 0x00


	//----- nvinfo : EIATTR_KPARAM_INFO
	.align		4
.L_4057:
        /*0028*/ 	.byte	0x04, 0x17
        /*002a*/ 	.short	(.L_4059 - .L_4058)
.L_4058:
        /*002c*/ 	.word	0x00000000
        /*0030*/ 	.short	0x0000
        /*0032*/ 	.short	0x0000
        /*0034*/ 	.byte	0x00, 0xf0, 0x11, 0x00


	//----- nvinfo : EIATTR_SPARSE_MMA_MASK
	.align		4
.L_4059:
        /*0038*/ 	.byte	0x03, 0x50
        /*003a*/ 	.short	0x0000


	//----- nvinfo : EIATTR_MAXREG_COUNT
	.align		4
        /*003c*/ 	.byte	0x03, 0x1b
        /*003e*/ 	.short	0x00ff


	//----- nvinfo : EIATTR_MERCURY_ISA_VERSION
	.align		4
        /*0040*/ 	.byte	0x03, 0x5f
        /*0042*/ 	.short	0x0101


	//----- nvinfo : EIATTR_VRC_CTA_INIT_COUNT
	.align		4
        /*0044*/ 	.byte	0x02, 0x4a
	.zero		1
	.zero		1


	//----- nvinfo : EIATTR_EXIT_INSTR_OFFSETS
	.align		4
        /*0048*/ 	.byte	0x04, 0x1c
        /*004a*/ 	.short	(.L_4061 - .L_4060)


	//   ....[0]....
.L_4060:
        /*004c*/ 	.word	0x000009d0


	//   ....[1]....
        /*0050*/ 	.word	0x00000a20


	//   ....[2]....
        /*0054*/ 	.word	0x00000c60


	//----- nvinfo : EIATTR_MAX_THREADS
	.align		4
.L_4061:
        /*0058*/ 	.byte	0x04, 0x05
        /*005a*/ 	.short	(.L_4063 - .L_4062)
.L_4062:
        /*005c*/ 	.word	0x00000080
        /*0060*/ 	.word	0x00000001
        /*0064*/ 	.word	0x00000001


	//----- nvinfo : EIATTR_CRS_STACK_SIZE
	.align		4
.L_4063:
        /*0068*/ 	.byte	0x04, 0x1e
        /*006a*/ 	.short	(.L_4065 - .L_4064)
.L_4064:
        /*006c*/ 	.word	0x00000000


	//----- nvinfo : EIATTR_CBANK_PARAM_SIZE
	.align		4
.L_4065:
        /*0070*/ 	.byte	0x03, 0x19
        /*0072*/ 	.short	0x0018


	//----- nvinfo : EIATTR_PARAM_CBANK
	.align		4
        /*0074*/ 	.byte	0x04, 0x0a
        /*0076*/ 	.short	(.L_4067 - .L_4066)
	.align		4
.L_4066:
        /*0078*/ 	.word	index@(.nv.constant0._ZN2at6native29vectorized_elementwise_kernelILi4EZZZNS0_17floor_kernel_cudaERNS_18TensorIteratorBaseEENKUlvE_clEvENKUlvE2_clEvEUlN3c108BFloat16EE_St5arrayIPcLm2EEEEviT0_T1_)
        /*007c*/ 	.short	0x0380
        /*007e*/ 	.short	0x0018


	//----- nvinfo : EIATTR_SW_WAR
	.align		4
.L_4067:
        /*0080*/ 	.byte	0x04, 0x36
        /*0082*/ 	.short	(.L_4069 - .L_4068)
.L_4068:
        /*0084*/ 	.word	0x00000008
.L_4069:


//--------------------- .nv.info._ZN2at6native29vectorized_elementwise_kernelILi8EZZZNS0_17floor_kernel_cudaERNS_18TensorIteratorBaseEENKUlvE_clEvENKUlvE2_clEvEUlN3c108BFloat16EE_St5arrayIPcLm2EEEEviT0_T1_ --------------------------
	.section	.nv.info._ZN2at6native29vectorized_elementwise_kernelILi8EZZZNS0_17floor_kernel_cudaERNS_18TensorIteratorBaseEENKUlvE_clEvENKUlvE2_clEvEUlN3c108BFloat16EE_St5arrayIPcLm2EEEEviT0_T1_,"",@"SHT_CUDA_INFO"
	.sectionflags	@""
	.align	4


	//----- nvinfo : EIATTR_CUDA_API_VERSION
	.align		4
        /*0000*/ 	.byte	0x04, 0x37
        /*0002*/ 	.short	(.L_4071 - .L_4070)
.L_4070:
        /*0004*/ 	.word	0x00000082


	//----- nvinfo : EIATTR_KPARAM_INFO
	.align		4
.L_4071:
        /*0008*/ 	.byte	0x04, 0x17
        /*000a*/ 	.short	(.L_4073 - .L_4072)
.L_4072:
        /*000c*/ 	.word	0x00000000
        /*0010*/ 	.short	0x0002
        /*0012*/ 	.short	0x0008
        /*0014*/ 	.byte	0x00, 0xf0, 0x41, 0x00


	//----- nvinfo : EIATTR_KPARAM_INFO
	.align		4
.L_4073:
        /*0018*/ 	.byte	0x04, 0x17
        /*001a*/ 	.short	(.L_4075 - .L_4074)
.L_4074:
        /*001c*/ 	.word	0x00000000
        /*0020*/ 	.short	0x0001
        /*0022*/ 	.short	0x0004
        /*0024*/ 	.byte	0x00, 0xf0, 0x05, 0x00


	//----- nvinfo : EIATTR_KPARAM_INFO
	.align		4
.L_4075:
        /*0028*/ 	.byte	0x04, 0x17
        /*002a*/ 	.short	(.L_4077 - .L_4076)
.L_4076:
        /*002c*/ 	.word	0x00000000
        /*0030*/ 	.short	0x0000
        /*0032*/ 	.short	0x0000
        /*0034*/ 	.byte	0x00, 0xf0, 0x11, 0x00


	//----- nvinfo : EIATTR_SPARSE_MMA_MASK
	.align		4
.L_4077:
        /*0038*/ 	.byte	0x03, 0x50
        /*003a*/ 	.short	0x0000


	//----- nvinfo : EIATTR_MAXREG_COUNT
	.align		4
        /*003c*/ 	.byte	0x03, 0x1b
        /*003e*/ 	.short	0x00ff


	//----- nvinfo : EIATTR_MERCURY_ISA_VERSION
	.align		4
        /*0040*/ 	.byte	0x03, 0x5f
        /*0042*/ 	.short	0x0101


	//----- nvinfo : EIATTR_VRC_CTA_INIT_COUNT
	.align		4
        /*0044*/ 	.byte	0x02, 0x4a
	.zero		1
	.zero		1


	//----- nvinfo : EIATTR_EXIT_INSTR_OFFSETS
	.align		4
        /*0048*/ 	.byte	0x04, 0x1c
        /*004a*/ 	.short	(.L_4079 - .L_4078)


	//   ....[0]....
.L_4078:
        /*004c*/ 	.word	0x00000010


	//----- nvinfo : EIATTR_MAX_THREADS
	.align		4
.L_4079:
        /*0050*/ 	.byte	0x04, 0x05
        /*0052*/ 	.short	(.L_4081 - .L_4080)
.L_4080:
        /*0054*/ 	.word	0x00000080
        /*0058*/ 	.word	0x00000001
        /*005c*/ 	.word	0x00000001


	//----- nvinfo : EIATTR_CBANK_PARAM_SIZE
	.align		4
.L_4081:
        /*0060*/ 	.byte	0x03, 0x19
        /*0062*/ 	.short	0x0018


	//----- nvinfo : EIATTR_PARAM_CBANK
	.align		4
        /*0064*/ 	.byte	0x04, 0x0a
        /*0066*/ 	.short	(.L_4083 - .L_4082)
	.align		4
.L_4082:
        /*0068*/ 	.word	index@(.nv.constant0._ZN2at6native29vectorized_elementwise_kernelILi8EZZZNS0_17floor_kernel_cudaERNS_18TensorIteratorBaseEENKUlvE_clEvENKUlvE2_clEvEUlN3c108BFloat16EE_St5arrayIPcLm2EEEEviT0_T1_)
        /*006c*/ 	.short	0x0380
        /*006e*/ 	.short	0x0018


	//----- nvinfo : EIATTR_SW_WAR
	.align		4
.L_4083:
        /*0070*/ 	.byte	0x04, 0x36
        /*0072*/ 	.short	(.L_4085 - .L_4084)
.L_4084:
        /*0074*/ 	.word	0x00000008
.L_4085:


//--------------------- .nv.info._ZN2at6native18elementwise_kernelILi128ELi4EZNS0_15gpu_kernel_implIZZZNS0_17floor_kernel_cudaERNS_18TensorIteratorBaseEENKUlvE_clEvENKUlvE1_clEvEUlN3c104HalfEE_EEvS4_RKT_EUliE_EEviT1_ --------------------------
	.section	.nv.info._ZN2at6native18elementwise_kernelILi128ELi4EZNS0_15gpu_kernel_implIZZZNS0_17floor_kernel_cudaERNS_18TensorIteratorBaseEENKUlvE_clEvENKUlvE1_clEvEUlN3c104HalfEE_EEvS4_RKT_EUliE_EEviT1_,"",@"SHT_CUDA_INFO"
	.sectionflags	@""
	.align	4


	//----- nvinfo : EIATTR_CUDA_API_VERSION
	.align		4
        /*0000*/ 	.byte	0x04, 0x37
        /*0002*/ 	.short	(.L_4087 - .L_4086)
.L_4086:
        /*0004*/ 	.word	0x00000082


	//----- nvinfo : EIATTR_KPARAM_INFO
	.align		4
.L_4087:
        /*0008*/ 	.byte	0x04, 0x17
        /*000a*/ 	.short	(.L_4089 - .L_4088)
.L_4088:
        /*000c*/ 	.word	0x00000000
        /*0010*/ 	.short	0x0001
        /*0012*/ 	.short	0x0008
        /*0014*/ 	.byte	0x00, 0xf0, 0x61, 0x08


	//----- nvinfo : EIATTR_KPARAM_INFO
	.align		4
.L_4089:
        /*0018*/ 	.byte	0x04, 0x17
        /*001a*/ 	.short	(.L_4091 - .L_4090)
.L_4090:
        /*001c*/ 	.word	0x00000000
        /*0020*/ 	.short	0x0000
        /*0022*/ 	.short	0x0000
        /*0024*/ 	.byte	0x00, 0xf0, 0x11, 0x00


	//----- nvinfo : EIATTR_SPARSE_MMA_MASK
	.align		4
.L_4091:
        /*0028*/ 	.byte	0x03, 0x50
        /*002a*/ 	.short	0x0000


	//----- nvinfo : EIATTR_MAXREG_COUNT
	.align		4
        /*002c*/ 	.byte	0x03, 0x1b
        /*002e*/ 	.short	0x0080


	//----- nvinfo : EIATTR_EXTERNS
	.align		4
        /*0030*/ 	.byte	0x04, 0x0f
        /*0032*/ 	.short	(.L_4093 - .L_4092)


	//   ....[0]....
	.align		4
.L_4092:
        /*0034*/ 	.word	index@(__assertfail)


	//----- nvinfo : EIATTR_MERCURY_ISA_VERSION
	.align		4
.L_4093:
        /*0038*/ 	.byte	0x03, 0x5f
        /*003a*/ 	.short	0x0101


	//----- nvinfo : EIATTR_VRC_CTA_INIT_COUNT
	.align		4
        /*003c*/ 	.byte	0x02, 0x4a
	.zero		1
	.zero		1


	//----- nvinfo : EIATTR_SYSCALL_OFFSETS
	.align		4
        /*0040*/ 	.byte	0x04, 0x46
        /*0042*/ 	.short	(.L_4095 - .L_4094)


	//   ....[0]....
.L_4094:
        /*0044*/ 	.word	0x00002270


	//   ....[1]....
        /*0048*/ 	.word	0x00003180


	//   ....[2]....
        /*004c*/ 	.word	0x00005590


	//   ....[3]....
        /*0050*/ 	.word	0x000062d0


	//   ....[4]....
        /*0054*/ 	.word	0x000087f0


	//   ....[5]....
        /*0058*/ 	.word	0x00009530


	//   ....[6]....
        /*005c*/ 	.word	0x0000ba60


	//   ....[7]....
        /*0060*/ 	.word	0x0000c770


	//----- nvinfo : EIATTR_EXIT_INSTR_OFFSETS
	.align		4
.L_4095:
        /*0064*/ 	.byte	0x04, 0x1c
        /*0066*/ 	.short	(.L_4097 - .L_4096)


	//   ....[0]....
.L_4096:
        /*0068*/ 	.word	0x00009810


	//   ....[1]....
        /*006c*/ 	.word	0x0000bc10


	//   ....[2]....
        /*0070*/ 	.word	0x0000bc50


	//   ....[3]....
        /*0074*/ 	.word	0x0000bcf0


	//   ....[4]....
        /*0078*/ 	.word	0x0000bd30


	//   ....[5]....
        /*007c*/ 	.word	0x0000bd70


	//   ....[6]....
        /*0080*/ 	.word	0x0000be00


	//   ....[7]....
        /*0084*/ 	.word	0x0000be20


	//   ....[8]....
        /*0088*/ 	.word	0x0000bec0


	//   ....[9]....
        /*008c*/ 	.word	0x0000bf10


	//   ....[10]....
        /*0090*/ 	.word	0x0000bf60


	//   ....[11]....
        /*0094*/ 	.word	0x0000c040


	//   ....[12]....
        /*0098*/ 	.word	0x0000c1b0


	//   ....[13]....
        /*009c*/ 	.word	0x0000c320


	//   ....[14]....
        /*00a0*/ 	.word	0x0000c480


	//   ....[15]....
        /*00a4*/ 	.word	0x0000c4c0


	//   ....[16]....
        /*00a8*/ 	.word	0x0000c500


	//   ....[17]....
        /*00ac*/ 	.word	0x0000c5b0


	//   ....[18]....
        /*00b0*/ 	.word	0x0000c610


	//   ....[19]....
        /*00b4*/ 	.word	0x0000c780


	//   ....[20]....
        /*00b8*/ 	.word	0x0000c890


	//   ....[21]....
        /*00bc*/ 	.word	0x0000c9d0


	//   ....[22]....
        /*00c0*/ 	.word	0x0000ca10


	//----- nvinfo : EIATTR_MAX_THREADS
	.align		4
.L_4097:
        /*00c4*/ 	.byte	0x04, 0x05
        /*00c6*/ 	.short	(.L_4099 - .L_4098)
.L_4098:
        /*00c8*/ 	.word	0x00000080
        /*00cc*/ 	.word	0x00000001
        /*00d0*/ 	.word	0x00000001


	//----- nvinfo : EIATTR_CRS_STACK_SIZE
	.align		4
.L_4099:
        /*00d4*/ 	.byte	0x04, 0x1e
        /*00d6*/ 	.short	(.L_4101 - .L_4100)
.L_4100:
        /*00d8*/ 	.word	0x00000000


	//----- nvinfo : EIATTR_CBANK_PARAM_SIZE
	.align		4
.L_4101:
        /*00dc*/ 	.byte	0x03, 0x19
        /*00de*/ 	.short	0x0220


	//----- nvinfo : EIATTR_PARAM_CBANK
	.align		4
        /*00e0*/ 	.byte	0x04, 0x0a
        /*00e2*/ 	.short	(.L_4103 - .L_4102)
	.align		4
.L_4102:
        /*00e4*/ 	.word	index@(.nv.constant0._ZN2at6native18elementwise_kernelILi128ELi4EZNS0_15gpu_kernel_implIZZZNS0_17floor_kernel_cudaERNS_18TensorIteratorBaseEENKUlvE_clEvENKUlvE1_clEvEUlN3c104HalfEE_EEvS4_RKT_EUliE_EEviT1_)
        /*00e8*/ 	.short	0x0380
        /*00ea*/ 	.short	0x0220


	//----- nvinfo : EIATTR_SW_WAR
	.align		4
.L_4103:
        /*00ec*/ 	.byte	0x04, 0x36
        /*00ee*/ 	.short	(.L_4105 - .L_4104)
.L_4104:
        /*00f0*/ 	.word	0x00000008
.L_4105:


//--------------------- .nv.info._ZN2at6native27unrolled_elementwise_kernelIZZZNS0_17floor_kernel_cudaERNS_18TensorIteratorBaseEENKUlvE_clEvENKUlvE1_clEvEUlN3c104HalfEE_St5arrayIPcLm2EELi4E23TrivialOffsetCalculatorILi1EjESD_NS0_6memory12LoadWithCastILi1EEENSE_13StoreWithCastILi1EEEEEviT_T0_T2_T3_T4_T5_ --------------------------
	.section	.nv.info._ZN2at6native27unrolled_elementwise_kernelIZZZNS0_17floor_kernel_cudaERNS_18TensorIteratorBaseEENKUlvE_clEvENKUlvE1_clEvEUlN3c104HalfEE_St5arrayIPcLm2EELi4E23TrivialOffsetCalculatorILi1EjESD_NS0_6memory12LoadWithCastILi1EEENSE_13StoreWithCastILi1EEEEEviT_T0_T2_T3_T4_T5_,"",@"SHT_CUDA_INFO"
	.sectionflags	@""
	.align	4


	//----- nvinfo : EIATTR_CUDA_API_VERSION
	.align		4
        /*0000*/ 	.byte	0x04, 0x37
        /*0002*/ 	.short	(.L_4107 - .L_4106)
.L_4106:
        /*0004*/ 	.word	0x00000082


	//----- nvinfo : EIATTR_KPARAM_INFO
	.align		4
.L_4107:
        /*0008*/ 	.byte	0x04, 0x17
        /*000a*/ 	.short	(.L_4109 - .L_4108)
.L_4108:
        /*000c*/ 	.word	0x00000000
        /*0010*/ 	.short	0x0006
        /*0012*/ 	.short	0x0024
        /*0014*/ 	.byte	0x00, 0xf0, 0x21, 0x00


	//----- nvinfo : EIATTR_KPARAM_INFO
	.align		4
.L_4109:
        /*0018*/ 	.byte	0x04, 0x17
        /*001a*/ 	.short	(.L_4111 - .L_4110)
.L_4110:
        /*001c*/ 	.word	0x00000000
        /*0020*/ 	.short	0x0005
        /*0022*/ 	.short	0x001c
        /*0024*/ 	.byte	0x00, 0xf0, 0x21, 0x00


	//----- nvinfo : EIATTR_KPARAM_INFO
	.align		4
.L_4111:
        /*0028*/ 	.byte	0x04, 0x17
        /*002a*/ 	.short	(.L_4113 - .L_4112)
.L_4112:
        /*002c*/ 	.word	0x00000000
        /*0030*/ 	.short	0x0004
        /*0032*/ 	.short	0x0019
        /*0034*/ 	.byte	0x00, 0xf0, 0x05, 0x00


	//----- nvinfo : EIATTR_KPARAM_INFO
	.align		4
.L_4113:
        /*0038*/ 	.byte	0x04, 0x17
        /*003a*/ 	.short	(.L_4115 - .L_4114)
.L_4114:
        /*003c*/ 	.word	0x00000000
        /*0040*/ 	.short	0x0003
        /*0042*/ 	.short	0x0018
        /*0044*/ 	.byte	0x00, 0xf0, 0x05, 0x00


	//----- nvinfo : EIATTR_KPARAM_INFO
	.align		4
.L_4115:
        /*0048*/ 	.byte	0x04, 0x17
        /*004a*/ 	.short	(.L_4117 - .L_4116)
.L_4116:
        /*004c*/ 	.word	0x00000000
        /*0050*/ 	.short	0x0002
        /*0052*/ 	.short	0x0008
        /*0054*/ 	.byte	0x00, 0xf0, 0x41, 0x00


	//----- nvinfo : EIATTR_KPARAM_INFO
	.align		4
.L_4117:
        /*0058*/ 	.byte	0x04, 0x17
        /*005a*/ 	.short	(.L_4119 - .L_4118)
.L_4118:
        /*005c*/ 	.word	0x00000000
        /*0060*/ 	.short	0x0001
        /*0062*/ 	.short	0x0004
        /*0064*/ 	.byte	0x00, 0xf0, 0x05, 0x00


	//----- nvinfo : EIATTR_KPARAM_INFO
	.align		4
.L_4119:
        /*0068*/ 	.byte	0x04, 0x17
        /*006a*/ 	.short	(.L_4121 - .L_4120)
.L_4120:
        /*006c*/ 	.word	0x00000000
        /*0070*/ 	.short	0x0000
        /*0072*/ 	.short	0x0000
        /*0074*/ 	.byte	0x00, 0xf0, 0x11, 0x00


	//----- nvinfo : EIATTR_SPARSE_MMA_MASK
	.align		4
.L_4121:
        /*0078*/ 	.byte	0x03, 0x50
        /*007a*/ 	.short	0x0000


	//----- nvinfo : EIATTR_MAXREG_COUNT
	.align		4
        /*007c*/ 	.byte	0x03, 0x1b
        /*007e*/ 	.short	0x00ff


	//----- nvinfo : EIATTR_EXTERNS
	.align		4
        /*0080*/ 	.byte	0x04, 0x0f
        /*0082*/ 	.short	(.L_4123 - .L_4122)


	//   ....[0]....
	.align		4
.L_4122:
        /*0084*/ 	.word	index@(__assertfail)


	//----- nvinfo : EIATTR_MERCURY_ISA_VERSION
	.align		4
.L_4123:
        /*0088*/ 	.byte	0x03, 0x5f
        /*008a*/ 	.short	0x0101


	//----- nvinfo : EIATTR_VRC_CTA_INIT_COUNT
	.align		4
        /*008c*/ 	.byte	0x02, 0x4a
	.zero		1
	.zero		1


	//----- nvinfo : EIATTR_SYSCALL_OFFSETS
	.align		4
        /*0090*/ 	.byte	0x04, 0x46
        /*0092*/ 	.short	(.L_4125 - .L_4124)


	//   ....[0]....
.L_4124:
        /*0094*/ 	.word	0x00001040


	//   ....[1]....
        /*0098*/ 	.word	0x00002260


	//   ....[2]....
        /*009c*/ 	.word	0x000033c0


	//   ....[3]....
        /*00a0*/ 	.word	0x00004440


	//   ....[4]....
        /*00a4*/ 	.word	0x00005540


	//   ....[5]....
        /*00a8*/ 	.word	0x00006400


	//   ....[6]....
        /*00ac*/ 	.word	0x00007380


	//   ....[7]....
        /*00b0*/ 	.word	0x00008300


	//----- nvinfo : EIATTR_EXIT_INSTR_OFFSETS
	.align		4
.L_4125:
        /*00b4*/ 	.byte	0x04, 0x1c
        /*00b6*/ 	.short	(.L_4127 - .L_4126)


	//   ....[0]....
.L_4126:
        /*00b8*/ 	.word	0x00007650


	//   ....[1]....
        /*00bc*/ 	.word	0x000077a0


	//   ....[2]....
        /*00c0*/ 	.word	0x000077e0


	//   ....[3]....
        /*00c4*/ 	.word	0x00007880


	//   ....[4]....
        /*00c8*/ 	.word	0x000078c0


	//   ....[5]....
        /*00cc*/ 	.word	0x00007900


	//   ....[6]....
        /*00d0*/ 	.word	0x00007990


	//   ....[7]....
        /*00d4*/ 	.word	0x000079b0


	//   ....[8]....
        /*00d8*/ 	.word	0x00007a50


	//   ....[9]....
        /*00dc*/ 	.word	0x00007aa0


	//   ....[10]....
        /*00e0*/ 	.word	0x00007af0


	//   ....[11]....
        /*00e4*/ 	.word	0x00007bd0


	//   ....[12]....
        /*00e8*/ 	.word	0x00007d40


	//   ....[13]....
        /*00ec*/ 	.word	0x00007eb0


	//   ....[14]....
        /*00f0*/ 	.word	0x00008010


	//   ....[15]....
        /*00f4*/ 	.word	0x00008050


	//   ....[16]....
        /*00f8*/ 	.word	0x00008090


	//   ....[17]....
        /*00fc*/ 	.word	0x00008140


	//   ....[18]....
        /*0100*/ 	.word	0x000081a0


	//   ....[19]....
        /*0104*/ 	.word	0x00008310


	//   ....[20]....
        /*0108*/ 	.word	0x00008420


	//   ....[21]....
        /*010c*/ 	.word	0x00008560


	//   ....[22]....
        /*0110*/ 	.word	0x000085a0


	//----- nvinfo : EIATTR_MAX_THREADS
	.align		4
.L_4127:
        /*0114*/ 	.byte	0x04, 0x05
        /*0116*/ 	.short	(.L_4129 - .L_4128)
.L_4128:
        /*0118*/ 	.word	0x00000080
        /*011c*/ 	.word	0x00000001
        /*0120*/ 	.word	0x00000001


	//----- nvinfo : EIATTR_CRS_STACK_SIZE
	.align		4
.L_4129:
        /*0124*/ 	.byte	0x04, 0x1e
        /*0126*/ 	.short	(.L_4131 - .L_4130)
.L_4130:
        /*0128*/ 	.word	0x00000000


	//----- nvinfo : EIATTR_CBANK_PARAM_SIZE
	.align		4
.L_4131:
        /*012c*/ 	.byte	0x03, 0x19
        /*012e*/ 	.short	0x002c


	//----- nvinfo : EIATTR_PARAM_CBANK
	.align		4
        /*0130*/ 	.byte	0x04, 0x0a
        /*0132*/ 	.short	(.L_4133 - .L_4132)
	.align		4
.L_4132:
        /*0134*/ 	.word	index@(.nv.constant0._ZN2at6native27unrolled_elementwise_kernelIZZZNS0_17floor_kernel_cudaERNS_18TensorIteratorBaseEENKUlvE_clEvENKUlvE1_clEvEUlN3c104HalfEE_St5arrayIPcLm2EELi4E23TrivialOffsetCalculatorILi1EjESD_NS0_6memory12LoadWithCastILi1EEENSE_13StoreWithCastILi1EEEEEviT_T0_T2_T3_T4_T5_)
        /*0138*/ 	.short	0x0380
        /*013a*/ 	.short	0x002c


	//----- nvinfo : EIATTR_SW_WAR
	.align		4
.L_4133:
        /*013c*/ 	.byte	0x04, 0x36
        /*013e*/ 	.short	(.L_4135 - .L_4134)
.L_4134:
        /*0140*/ 	.word	0x00000008
.L_4135:


//--------------------- .nv.info._ZN2at6native18elementwise_kernelILi128ELi4EZNS0_22gpu_kernel_impl_nocastIZZZNS0_17floor_kernel_cudaERNS_18TensorIteratorBaseEENKUlvE_clEvENKUlvE1_clEvEUlN3c104HalfEE_EEvS4_RKT_EUliE_EEviT1_ --------------------------
	.section	.nv.info._ZN2at6native18elementwise_kernelILi128ELi4EZNS0_22gpu_kernel_impl_nocastIZZZNS0_17floor_kernel_cudaERNS_18TensorIteratorBaseEENKUlvE_clEvENKUlvE1_clEvEUlN3c104HalfEE_EEvS4_RKT_EUliE_EEviT1_,"",@"SHT_CUDA_INFO"
	.sectionflags	@""
	.align	4


	//----- nvinfo : EIATTR_CUDA_API_VERSION
	.align		4
        /*0000*/ 	.byte	0x04, 0x37
        /*0002*/ 	.short	(.L_4137 - .L_4136)
.L_4136:
        /*0004*/ 	.word	0x00000082


	//----- nvinfo : EIATTR_KPARAM_INFO
	.align		4
.L_4137:
        /*0008*/ 	.byte	0x04, 0x17
        /*000a*/ 	.short	(.L_4139 - .L_4138)
.L_4138:
        /*000c*/ 	.word	0x00000000
        /*0010*/ 	.short	0x0001
        /*0012*/ 	.short	0x0008
        /*0014*/ 	.byte	0x00, 0xf0, 0x61, 0x08


	//----- nvinfo : EIATTR_KPARAM_INFO
	.align		4
.L_4139:
        /*0018*/ 	.byte	0x04, 0x17
        /*001a*/ 	.short	(.L_4141 - .L_4140)
.L_4140:
        /*001c*/ 	.word	0x00000000
        /*0020*/ 	.short	0x0000
        /*0022*/ 	.short	0x0000
        /*0024*/ 	.byte	0x00, 0xf0, 0x11, 0x00


	//----- nvinfo : EIATTR_SPARSE_MMA_MASK
	.align		4
.L_4141:
        /*0028*/ 	.byte	0x03, 0x50
        /*002a*/ 	.short	0x0000


	//----- nvinfo : EIATTR_MAXREG_COUNT
	.align		4
        /*002c*/ 	.byte	0x03, 0x1b
        /*002e*/ 	.short	0x0080


	//----- nvinfo : EIATTR_MERCURY_ISA_VERSION
	.align		4
        /*0030*/ 	.byte	0x03, 0x5f
        /*0032*/ 	.short	0x0101


	//----- nvinfo : EIATTR_VRC_CTA_INIT_COUNT
	.align		4
        /*0034*/ 	.byte	0x02, 0x4a
	.zero		1
	.zero		1


	//----- nvinfo : EIATTR_EXIT_INSTR_OFFSETS
	.align		4
        /*0038*/ 	.byte	0x04, 0x1c
        /*003a*/ 	.short	(.L_4143 - .L_4142)


	//   ....[0]....
.L_4142:
        /*003c*/ 	.word	0x00000300


	//   ....[1]....
        /*0040*/ 	.word	0x00000380


	//   ....[2]....
        /*0044*/ 	.word	0x00003ea0


	//   ....[3]....
        /*0048*/ 	.word	0x000051f0


	//----- nvinfo : EIATTR_MAX_THREADS
	.align		4
.L_4143:
        /*004c*/ 	.byte	0x04, 0x05
        /*004e*/ 	.short	(.L_4145 - .L_4144)
.L_4144:
        /*0050*/ 	.word	0x00000080
        /*0054*/ 	.word	0x00000001
        /*0058*/ 	.word	0x00000001


	//----- nvinfo : EIATTR_CRS_STACK_SIZE
	.align		4
.L_4145:
        /*005c*/ 	.byte	0x04, 0x1e
        /*005e*/ 	.short	(.L_4147 - .L_4146)
.L_4146:
        /*0060*/ 	.word	0x00000000


	//----- nvinfo : EIATTR_CBANK_PARAM_SIZE
	.align		4
.L_4147:
        /*0064*/ 	.byte	0x03, 0x19
        /*0066*/ 	.short	0x0220


	//----- nvinfo : EIATTR_PARAM_CBANK
	.align		4
        /*0068*/ 	.byte	0x04, 0x0a
        /*006a*/ 	.short	(.L_4149 - .L_4148)
	.align		4
.L_4148:
        /*006c*/ 	.word	index@(.nv.constant0._ZN2at6native18elementwise_kernelILi128ELi4EZNS0_22gpu_kernel_impl_nocastIZZZNS0_17floor_kernel_cudaERNS_18TensorIteratorBaseEENKUlvE_clEvENKUlvE1_clEvEUlN3c104HalfEE_EEvS4_RKT_EUliE_EEviT1_)
        /*0070*/ 	.short	0x0380
        /*0072*/ 	.short	0x0220


	//----- nvinfo : EIATTR_SW_WAR
	.align		4
.L_4149:
        /*0074*/ 	.byte	0x04, 0x36
        /*0076*/ 	.short	(.L_4151 - .L_4150)
.L_4150:
        /*0078*/ 	.word	0x00000008
.L_4151:


//--------------------- .nv.info._ZN2at6native27unrolled_elementwise_kernelIZZZNS0_17floor_kernel_cudaERNS_18TensorIteratorBaseEENKUlvE_clEvENKUlvE1_clEvEUlN3c104HalfEE_St5arrayIPcLm2EELi4E23TrivialOffsetCalculatorILi1EjESD_NS0_6memory15LoadWithoutCastENSE_16StoreWithoutCastEEEviT_T0_T2_T3_T4_T5_ --------------------------
	.section	.nv.info._ZN2at6native27unrolled_elementwise_kernelIZZZNS0_17floor_kernel_cudaERNS_18TensorIteratorBaseEENKUlvE_clEvENKUlvE1_clEvEUlN3c104HalfEE_St5arrayIPcLm2EELi4E23TrivialOffsetCalculatorILi1EjESD_NS0_6memory15LoadWithoutCastENSE_16StoreWithoutCastEEEviT_T0_T2_T3_T4_T5_,"",@"SHT_CUDA_INFO"
	.sectionflags	@""
	.align	4


	//----- nvinfo : EIATTR_CUDA_API_VERSION
	.align		4
        /*0000*/ 	.byte	0x04, 0x37
        /*0002*/ 	.short	(.L_4153 - .L_4152)
.L_4152:
        /*0004*/ 	.word	0x00000082


	//----- nvinfo : EIATTR_KPARAM_INFO
	.align		4
.L_4153:
        /*0008*/ 	.byte	0x04, 0x17
        /*000a*/ 	.short	(.L_4155 - .L_4154)
.L_4154:
        /*000c*/ 	.word	0x00000000
        /*0010*/ 	.short	0x0006
        /*0012*/ 	.short	0x001b
        /*0014*/ 	.byte	0x00, 0xf0, 0x05, 0x00


	//----- nvinfo : EIATTR_KPARAM_INFO
	.align		4
.L_4155:
        /*0018*/ 	.byte	0x04, 0x17
        /*001a*/ 	.short	(.L_4157 - .L_4156)
.L_4156:
        /*001c*/ 	.word	0x00000000
        /*0020*/ 	.short	0x0005
        /*0022*/ 	.short	0x001a
        /*0024*/ 	.byte	0x00, 0xf0, 0x05, 0x00


	//----- nvinfo : EIATTR_KPARAM_INFO
	.align		4
.L_4157:
        /*0028*/ 	.byte	0x04, 0x17
        /*002a*/ 	.short	(.L_4159 - .L_4158)
.L_4158:
        /*002c*/ 	.word	0x00000000
        /*0030*/ 	.short	0x0004
        /*0032*/ 	.short	0x0019
        /*0034*/ 	.byte	0x00, 0xf0, 0x05, 0x00


	//----- nvinfo : EIATTR_KPARAM_INFO
	.align		4
.L_4159:
        /*0038*/ 	.byte	0x04, 0x17
        /*003a*/ 	.short	(.L_4161 - .L_4160)
.L_4160:
        /*003c*/ 	.word	0x00000000
        /*0040*/ 	.short	0x0003
        /*0042*/ 	.short	0x0018
        /*0044*/ 	.byte	0x00, 0xf0, 0x05, 0x00


	//----- nvinfo : EIATTR_KPARAM_INFO
	.align		4
.L_4161:
        /*0048*/ 	.byte	0x04, 0x17
        /*004a*/ 	.short	(.L_4163 - .L_4162)
.L_4162:
        /*004c*/ 	.word	0x00000000
        /*0050*/ 	.short	0x0002
        /*0052*/ 	.short	0x0008
        /*0054*/ 	.byte	0x00, 0xf0, 0x41, 0x00


	//----- nvinfo : EIATTR_KPARAM_INFO
	.align		4
.L_4163:
        /*0058*/ 	.byte	0x04, 0x17
        /*005a*/ 	.short	(.L_4165 - .L_4164)
.L_4164:
        /*005c*/ 	.word	0x00000000
        /*0060*/ 	.short	0x0001
        /*0062*/ 	.short	0x0004
        /*0064*/ 	.byte	0x00, 0xf0, 0x05, 0x00


	//----- nvinfo : EIATTR_KPARAM_INFO
	.align		4
.L_4165:
        /*0068*/ 	.byte	0x04, 0x17
        /*006a*/ 	.short	(.L_4167 - .L_4166)
.L_4166:
        /*006c*/ 	.word	0x00000000
        /*0070*/ 	.short	0x0000
        /*0072*/ 	.short	0x0000
        /*0074*/ 	.byte	0x00, 0xf0, 0x11, 0x00


	//----- nvinfo : EIATTR_SPARSE_MMA_MASK
	.align		4
.L_4167:
        /*0078*/ 	.byte	0x03, 0x50
        /*007a*/ 	.short	0x0000


	//----- nvinfo : EIATTR_MAXREG_COUNT
	.align		4
        /*007c*/ 	.byte	0x03, 0x1b
        /*007e*/ 	.short	0x00ff


	//----- nvinfo : EIATTR_MERCURY_ISA_VERSION
	.align		4
        /*0080*/ 	.byte	0x03, 0x5f
        /*0082*/ 	.short	0x0101


	//----- nvinfo : EIATTR_VRC_CTA_INIT_COUNT
	.align		4
        /*0084*/ 	.byte	0x02, 0x4a
	.zero		1
	.zero		1


	//----- nvinfo : EIATTR_EXIT_INSTR_OFFSETS
	.align		4
        /*0088*/ 	.byte	0x04, 0x1c
        /*008a*/ 	.short	(.L_4169 - .L_4168)


	//   ....[0]....
.L_4168:
        /*008c*/ 	.word	0x00000470


	//   ....[1]....
        /*0090*/ 	.word	0x000004f0


	//----- nvinfo : EIATTR_MAX_THREADS
	.align		4
.L_4169:
        /*0094*/ 	.byte	0x04, 0x05
        /*0096*/ 	.short	(.L_4171 - .L_4170)
.L_4170:
        /*0098*/ 	.word	0x00000080
        /*009c*/ 	.word	0x00000001
        /*00a0*/ 	.word	0x00000001


	//----- nvinfo : EIATTR_CRS_STACK_SIZE
	.align		4
.L_4171:
        /*00a4*/ 	.byte	0x04, 0x1e
        /*00a6*/ 	.short	(.L_4173 - .L_4172)
.L_4172:
        /*00a8*/ 	.word	0x00000000


	//----- nvinfo : EIATTR_CBANK_PARAM_SIZE
	.align		4
.L_4173:
        /*00ac*/ 	.byte	0x03, 0x19
        /*00ae*/ 	.short	0x001c


	//----- nvinfo : EIATTR_PARAM_CBANK
	.align		4
        /*00b0*/ 	.byte	0x04, 0x0a
        /*00b2*/ 	.short	(.L_4175 - .L_4174)
	.align		4
.L_4174:
        /*00b4*/ 	.word	index@(.nv.constant0._ZN2at6native27unrolled_elementwise_kernelIZZZNS0_17floor_kernel_cudaERNS_18TensorIteratorBaseEENKUlvE_clEvENKUlvE1_clEvEUlN3c104HalfEE_St5arrayIPcLm2EELi4E23TrivialOffsetCalculatorILi1EjESD_NS0_6memory15LoadWithoutCastENSE_16StoreWithoutCastEEEviT_T0_T2_T3_T4_T5_)
        /*00b8*/ 	.short	0x0380
        /*00ba*/ 	.short	0x001c


	//----- nvinfo : EIATTR_SW_WAR
	.align		4
.L_4175:
        /*00bc*/ 	.byte	0x04, 0x36
        /*00be*/ 	.short	(.L_4177 - .L_4176)
.L_4176:
        /*00c0*/ 	.word	0x00000008
.L_4177:


//--------------------- .nv.info._ZN2at6native29vectorized_elementwise_kernelILi2EZZZNS0_17floor_kernel_cudaERNS_18TensorIteratorBaseEENKUlvE_clEvENKUlvE1_clEvEUlN3c104HalfEE_St5arrayIPcLm2EEEEviT0_T1_ --------------------------
	.section	.nv.info._ZN2at6native29vectorized_elementwise_kernelILi2EZZZNS0_17floor_kernel_cudaERNS_18TensorIteratorBaseEENKUlvE_clEvENKUlvE1_clEvEUlN3c104HalfEE_St5arrayIPcLm2EEEEviT0_T1_,"",@"SHT_CUDA_INFO"
	.sectionflags	@""
	.align	4


	//----- nvinfo : EIATTR_CUDA_API_VERSION
	.align		4
        /*0000*/ 	.byte	0x04, 0x37
        /*0002*/ 	.short	(.L_4179 - .L_4178)
.L_4178:
        /*0004*/ 	.word	0x00000082


	//----- nvinfo : EIATTR_KPARAM_INFO
	.align		4
.L_4179:
        /*0008*/ 	.byte	0x04, 0x17
        /*000a*/ 	.short	(.L_4181 - .L_4180)
.L_4180:
        /*000c*/ 	.word	0x00000000
        /*0010*/ 	.short	0x0002
        /*0012*/ 	.short	0x0008
        /*0014*/ 	.byte	0x00, 0xf0, 0x41, 0x00


	//----- nvinfo : EIATTR_KPARAM_INFO
	.align		4
.L_4181:
        /*0018*/ 	.byte	0x04, 0x17
        /*001a*/ 	.short	(.L_4183 - .L_4182)
.L_4182:
        /*001c*/ 	.word	0x00000000
        /*0020*/ 	.short	0x0001
        /*0022*/ 	.short	0x0004
        /*0024*/ 	.byte	0x00, 0xf0, 0x05, 0x00


	//----- nvinfo : EIATTR_KPARAM_INFO
	.align		4
.L_4183:
        /*0028*/ 	.byte	0x04, 0x17
        /*002a*/ 	.short	(.L_4185 - .L_4184)
.L_4184:
        /*002c*/ 	.word	0x00000000
        /*0030*/ 	.short	0x0000
        /*0032*/ 	.short	0x0000
        /*0034*/ 	.byte	0x00, 0xf0, 0x11, 0x00


	//----- nvinfo : EIATTR_SPARSE_MMA_MASK
	.align		4
.L_4185:
        /*0038*/ 	.byte	0x03, 0x50
        /*003a*/ 	.short	0x0000


	//----- nvinfo : EIATTR_MAXREG_COUNT
	.align		4
        /*003c*/ 	.byte	0x03, 0x1b
        /*003e*/ 	.short	0x00ff


	//----- nvinfo : EIATTR_MERCURY_ISA_VERSION
	.align		4
        /*0040*/ 	.byte	0x03, 0x5f
        /*0042*/ 	.short	0x0101


	//----- nvinfo : EIATTR_VRC_CTA_INIT_COUNT
	.align		4
        /*0044*/ 	.byte	0x02, 0x4a
	.zero		1
	.zero		1


	//----- nvinfo : EIATTR_EXIT_INSTR_OFFSETS
	.align		4
        /*0048*/ 	.byte	0x04, 0x1c
        /*004a*/ 	.short	(.L_4187 - .L_4186)


	//   ....[0]....
.L_4186:
        /*004c*/ 	.word	0x000009d0


	//   ....[1]....
        /*0050*/ 	.word	0x00000a20


	//   ....[2]....
        /*0054*/ 	.word	0x00000c60


	//----- nvinfo : EIATTR_MAX_THREADS
	.align		4
.L_4187:
        /*0058*/ 	.byte	0x04, 0x05
        /*005a*/ 	.short	(.L_4189 - .L_4188)
.L_4188:
        /*005c*/ 	.word	0x00000080
        /*0060*/ 	.word	0x00000001
        /*0064*/ 	.word	0x00000001


	//----- nvinfo : EIATTR_CRS_STACK_SIZE
	.align		4
.L_4189:
        /*0068*/ 	.byte	0x04, 0x1e
        /*006a*/ 	.short	(.L_4191 - .L_4190)
.L_4190:
        /*006c*/ 	.word	0x00000000


	//----- nvinfo : EIATTR_CBANK_PARAM_SIZE
	.align		4
.L_4191:
        /*0070*/ 	.byte	0x03, 0x19
        /*0072*/ 	.short	0x0018


	//----- nvinfo : EIATTR_PARAM_CBANK
	.align		4
        /*0074*/ 	.byte	0x04, 0x0a
        /*0076*/ 	.short	(.L_4193 - .L_4192)
	.align		4
.L_4192:
        /*0078*/ 	.word	index@(.nv.constant0._ZN2at6native29vectorized_elementwise_kernelILi2EZZZNS0_17floor_kernel_cudaERNS_18TensorIteratorBaseEENKUlvE_clEvENKUlvE1_clEvEUlN3c104HalfEE_St5arrayIPcLm2EEEEviT0_T1_)
        /*007c*/ 	.short	0x0380
        /*007e*/ 	.short	0x0018


	//----- nvinfo : EIATTR_SW_WAR
	.align		4
.L_4193:
        /*0080*/ 	.byte	0x04, 0x36
        /*0082*/ 	.short	(.L_4195 - .L_4194)
.L_4194:
        /*0084*/ 	.word	0x00000008
.L_4195:


//--------------------- .nv.info._ZN2at6native29vectorized_elementwise_kernelILi4EZZZNS0_17floor_kernel_cudaERNS_18TensorIteratorBaseEENKUlvE_clEvENKUlvE1_clEvEUlN3c104HalfEE_St5arrayIPcLm2EEEEviT0_T1_ --------------------------
	.section	.nv.info._ZN2at6native29vectorized_elementwise_kernelILi4EZZZNS0_17floor_kernel_cudaERNS_18TensorIteratorBaseEENKUlvE_clEvENKUlvE1_clEvEUlN3c104HalfEE_St5arrayIPcLm2EEEEviT0_T1_,"",@"SHT_CUDA_INFO"
	.sectionflags	@""
	.align	4


	//----- nvinfo : EIATTR_CUDA_API_VERSION
	.align		4
        /*0000*/ 	.byte	0x04, 0x37
        /*0002*/ 	.short	(.L_4197 - .L_4196)
.L_4196:
        /*0004*/ 	.word	0x00000082


	//----- nvinfo : EIATTR_KPARAM_INFO
	.align		4
.L_4197:
        /*0008*/ 	.byte	0x04, 0x17
        /*000a*/ 	.short	(.L_4199 - .L_4198)
.L_4198:
        /*000c*/ 	.word	0x00000000
        /*0010*/ 	.short	0x0002
        /*0012*/ 	.short	0x0008
        /*0014*/ 	.byte	0x00, 0xf0, 0x41, 0x00


	//----- nvinfo : EIATTR_KPARAM_INFO
	.align		4
.L_4199:
        /*0018*/ 	.byte	0x04, 0x17
        /*001a*/ 	.short	(.L_4201 - .L_4200)
.L_4200:
        /*001c*/ 	.word	0x00000000
        /*0020*/ 	.short	0x0001
        /*0022*/ 	.short	0x0004
        /*0024*/ 	.byte	0x00, 0xf0, 0x05, 0x00


	//----- nvinfo : EIATTR_KPARAM_INFO
	.align		4
.L_4201:
        /*0028*/ 	.byte	0x04, 0x17
        /*002a*/ 	.short	(.L_4203 - .L_4202)
.L_4202:
        /*002c*/ 	.word	0x00000000
        /*0030*/ 	.short	0x0000
        /*0032*/ 	.short	0x0000
        /*0034*/ 	.byte	0x00, 0xf0, 0x11, 0x00


	//----- nvinfo : EIATTR_SPARSE_MMA_MASK
	.align		4
.L_4203:
        /*0038*/ 	.byte	0x03, 0x50
        /*003a*/ 	.short	0x0000


	//----- nvinfo : EIATTR_MAXREG_COUNT
	.align		4
        /*003c*/ 	.byte	0x03, 0x1b
        /*003e*/ 	.short	0x00ff


	//----- nvinfo : EIATTR_MERCURY_ISA_VERSION
	.align		4
        /*0040*/ 	.byte	0x03, 0x5f
        /*0042*/ 	.short	0x0101


	//----- nvinfo : EIATTR_VRC_CTA_INIT_COUNT
	.align		4
        /*0044*/ 	.byte	0x02, 0x4a
	.zero		1
	.zero		1


	//----- nvinfo : EIATTR_EXIT_INSTR_OFFSETS
	.align		4
        /*0048*/ 	.byte	0x04, 0x1c
        /*004a*/ 	.short	(.L_4205 - .L_4204)


	//   ....[0]....
.L_4204:
        /*004c*/ 	.word	0x000009d0


	//   ....[1]....
        /*0050*/ 	.word	0x00000a20


	//   ....[2]....
        /*0054*/ 	.word	0x00000c20


	//----- nvinfo : EIATTR_MAX_THREADS
	.align		4
.L_4205:
        /*0058*/ 	.byte	0x04, 0x05
        /*005a*/ 	.short	(.L_4207 - .L_4206)
.L_4206:
        /*005c*/ 	.word	0x00000080
        /*0060*/ 	.word	0x00000001
        /*0064*/ 	.word	0x00000001


	//----- nvinfo : EIATTR_CRS_STACK_SIZE
	.align		4
.L_4207:
        /*0068*/ 	.byte	0x04, 0x1e
        /*006a*/ 	.short	(.L_4209 - .L_4208)
.L_4208:
        /*006c*/ 	.word	0x00000000


	//----- nvinfo : EIATTR_CBANK_PARAM_SIZE
	.align		4
.L_4209:
        /*0070*/ 	.byte	0x03, 0x19
        /*0072*/ 	.short	0x0018


	//----- nvinfo : EIATTR_PARAM_CBANK
	.align		4
        /*0074*/ 	.byte	0x04, 0x0a
        /*0076*/ 	.short	(.L_4211 - .L_4210)
	.align		4
.L_4210:
        /*0078*/ 	.word	index@(.nv.constant0._ZN2at6native29vectorized_elementwise_kernelILi4EZZZNS0_17floor_kernel_cudaERNS_18TensorIteratorBaseEENKUlvE_clEvENKUlvE1_clEvEUlN3c104HalfEE_St5arrayIPcLm2EEEEviT0_T1_)
        /*007c*/ 	.short	0x0380
        /*007e*/ 	.short	0x0018


	//----- nvinfo : EIATTR_SW_WAR
	.align		4
.L_4211:
        /*0080*/ 	.byte	0x04, 0x36
        /*0082*/ 	.short	(.L_4213 - .L_4212)
.L_4212:
        /*0084*/ 	.word	0x00000008
.L_4213:


//--------------------- .nv.info._ZN2at6native29vectorized_elementwise_kernelILi8EZZZNS0_17floor_kernel_cudaERNS_18TensorIteratorBaseEENKUlvE_clEvENKUlvE1_clEvEUlN3c104HalfEE_St5arrayIPcLm2EEEEviT0_T1_ --------------------------
	.section	.nv.info._ZN2at6native29vectorized_elementwise_kernelILi8EZZZNS0_17floor_kernel_cudaERNS_18TensorIteratorBaseEENKUlvE_clEvENKUlvE1_clEvEUlN3c104HalfEE_St5arrayIPcLm2EEEEviT0_T1_,"",@"SHT_CUDA_INFO"
	.sectionflags	@""
	.align	4


	//----- nvinfo : EIATTR_CUDA_API_VERSION
	.align		4
        /*0000*/ 	.byte	0x04, 0x37
        /*0002*/ 	.short	(.L_4215 - .L_4214)
.L_4214:
        /*0004*/ 	.word	0x00000082


	//----- nvinfo : EIATTR_KPARAM_INFO
	.align		4
.L_4215:
        /*0008*/ 	.byte	0x04, 0x17
        /*000a*/ 	.short	(.L_4217 - .L_4216)
.L_4216:
        /*000c*/ 	.word	0x00000000
        /*0010*/ 	.short	0x0002
        /*0012*/ 	.short	0x0008
        /*0014*/ 	.byte	0x00, 0xf0, 0x41, 0x00


	//----- nvinfo : EIATTR_KPARAM_INFO
	.align		4
.L_4217:
        /*0018*/ 	.byte	0x04, 0x17
        /*001a*/ 	.short	(.L_4219 - .L_4218)
.L_4218:
        /*001c*/ 	.word	0x00000000
        /*0020*/ 	.short	0x0001
        /*0022*/ 	.short	0x0004
        /*0024*/ 	.byte	0x00, 0xf0, 0x05, 0x00


	//----- nvinfo : EIATTR_KPARAM_INFO
	.align		4
.L_4219:
        /*0028*/ 	.byte	0x04, 0x17
        /*002a*/ 	.short	(.L_4221 - .L_4220)
.L_4220:
        /*002c*/ 	.word	0x00000000
        /*0030*/ 	.short	0x0000
        /*0032*/ 	.short	0x0000
        /*0034*/ 	.byte	0x00, 0xf0, 0x11, 0x00


	//----- nvinfo : EIATTR_SPARSE_MMA_MASK
	.align		4
.L_4221:
        /*0038*/ 	.byte	0x03, 0x50
        /*003a*/ 	.short	0x0000


	//----- nvinfo : EIATTR_MAXREG_COUNT
	.align		4
        /*003c*/ 	.byte	0x03, 0x1b
        /*003e*/ 	.short	0x00ff


	//----- nvinfo : EIATTR_MERCURY_ISA_VERSION
	.align		4
        /*0040*/ 	.byte	0x03, 0x5f
        /*0042*/ 	.short	0x0101


	//----- nvinfo : EIATTR_VRC_CTA_INIT_COUNT
	.align		4
        /*0044*/ 	.byte	0x02, 0x4a
	.zero		1
	.zero		1


	//----- nvinfo : EIATTR_EXIT_INSTR_OFFSETS
	.align		4
        /*0048*/ 	.byte	0x04, 0x1c
        /*004a*/ 	.short	(.L_4223 - .L_4222)


	//   ....[0]....
.L_4222:
        /*004c*/ 	.word	0x00000010


	//----- nvinfo : EIATTR_MAX_THREADS
	.align		4
.L_4223:
        /*0050*/ 	.byte	0x04, 0x05
        /*0052*/ 	.short	(.L_4225 - .L_4224)
.L_4224:
        /*0054*/ 	.word	0x00000080
        /*0058*/ 	.word	0x00000001
        /*005c*/ 	.word	0x00000001


	//----- nvinfo : EIATTR_CBANK_PARAM_SIZE
	.align		4
.L_4225:
        /*0060*/ 	.byte	0x03, 0x19
        /*0062*/ 	.short	0x0018


	//----- nvinfo : EIATTR_PARAM_CBANK
	.align		4
        /*0064*/ 	.byte	0x04, 0x0a
        /*0066*/ 	.short	(.L_4227 - .L_4226)
	.align		4
.L_4226:
        /*0068*/ 	.word	index@(.nv.constant0._ZN2at6native29vectorized_elementwise_kernelILi8EZZZNS0_17floor_kernel_cudaERNS_18TensorIteratorBaseEENKUlvE_clEvENKUlvE1_clEvEUlN3c104HalfEE_St5arrayIPcLm2EEEEviT0_T1_)
        /*006c*/ 	.short	0x0380
        /*006e*/ 	.short	0x0018


	//----- nvinfo : EIATTR_SW_WAR
	.align		4
.L_4227:
        /*0070*/ 	.byte	0x04, 0x36
        /*0072*/ 	.short	(.L_4229 - .L_4228)
.L_4228:
        /*0074*/ 	.word	0x00000008
.L_4229:


//--------------------- .nv.info._ZN2at6native18elementwise_kernelILi128ELi4EZNS0_15gpu_kernel_implIZZZNS0_17floor_kernel_cudaERNS_18TensorIteratorBaseEENKUlvE_clEvENKUlvE0_clEvEUlfE_EEvS4_RKT_EUliE_EEviT1_ --------------------------
	.section	.nv.info._ZN2at6native18elementwise_kernelILi128ELi4EZNS0_15gpu_kernel_implIZZZNS0_17floor_kernel_cudaERNS_18TensorIteratorBaseEENKUlvE_clEvENKUlvE0_clEvEUlfE_EEvS4_RKT_EUliE_EEviT1_,"",@"SHT_CUDA_INFO"
	.sectionflags	@""
	.align	4


	//----- nvinfo : EIATTR_CUDA_API_VERSION
	.align		4
        /*0000*/ 	.byte	0x04, 0x37
        /*0002*/ 	.short	(.L_4231 - .L_4230)
.L_4230:
        /*0004*/ 	.word	0x00000082


	//----- nvinfo : EIATTR_KPARAM_INFO
	.align		4
.L_4231:
        /*0008*/ 	.byte	0x04, 0x17
        /*000a*/ 	.short	(.L_4233 - .L_4232)
.L_4232:
        /*000c*/ 	.word	0x00000000
        /*0010*/ 	.short	0x0001
        /*0012*/ 	.short	0x0008
        /*0014*/ 	.byte	0x00, 0xf0, 0x61, 0x08


	//----- nvinfo : EIATTR_KPARAM_INFO
	.align		4
.L_4233:
        /*0018*/ 	.byte	0x04, 0x17
        /*001a*/ 	.short	(.L_4235 - .L_4234)
.L_4234:
        /*001c*/ 	.word	0x00000000
        /*0020*/ 	.short	0x0000
        /*0022*/ 	.short	0x0000
        /*0024*/ 	.byte	0x00, 0xf0, 0x11, 0x00


	//----- nvinfo : EIATTR_SPARSE_MMA_MASK
	.align		4
.L_4235:
        /*0028*/ 	.byte	0x03, 0x50
        /*002a*/ 	.short	0x0000


	//----- nvinfo : EIATTR_MAXREG_COUNT
	.align		4
        /*002c*/ 	.byte	0x03, 0x1b
        /*002e*/ 	.short	0x0080


	//----- nvinfo : EIATTR_EXTERNS
	.align		4
        /*0030*/ 	.byte	0x04, 0x0f
        /*0032*/ 	.short	(.L_4237 - .L_4236)


	//   ....[0]....
	.align		4
.L_4236:
        /*0034*/ 	.word	index@(__assertfail)


	//----- nvinfo : EIATTR_MERCURY_ISA_VERSION
	.align		4
.L_4237:
        /*0038*/ 	.byte	0x03, 0x5f
        /*003a*/ 	.short	0x0101


	//----- nvinfo : EIATTR_VRC_CTA_INIT_COUNT
	.align		4
        /*003c*/ 	.byte	0x02, 0x4a
	.zero		1
	.zero		1


	//----- nvinfo : EIATTR_SYSCALL_OFFSETS
	.align		4
        /*0040*/ 	.byte	0x04, 0x46
        /*0042*/ 	.short	(.L_4239 - .L_4238)


	//   ....[0]....
.L_4238:
        /*0044*/ 	.word	0x00002150


	//   ....[1]....
        /*0048*/ 	.word	0x00002f00


	//   ....[2]....
        /*004c*/ 	.word	0x00005190


	//   ....[3]....
        /*0050*/ 	.word	0x00005da0


	//   ....[4]....
        /*0054*/ 	.word	0x00008140


	//   ....[5]....
        /*0058*/ 	.word	0x00008d50


	//   ....[6]....
        /*005c*/ 	.word	0x0000b100


	//   ....[7]....
        /*0060*/ 	.word	0x0000bce0


	//----- nvinfo : EIATTR_EXIT_INSTR_OFFSETS
	.align		4
.L_4239:
        /*0064*/ 	.byte	0x04, 0x1c
        /*0066*/ 	.short	(.L_4241 - .L_4240)


	//   ....[0]....
.L_4240:
        /*0068*/ 	.word	0x00009000


	//   ....[1]....
        /*006c*/ 	.word	0x0000b270


	//   ....[2]....
        /*0070*/ 	.word	0x0000b2a0


	//   ....[3]....
        /*0074*/ 	.word	0x0000b330


	//   ....[4]....
        /*0078*/ 	.word	0x0000b360


	//   ....[5]....
        /*007c*/ 	.word	0x0000b390


	//   ....[6]....
        /*0080*/ 	.word	0x0000b410


	//   ....[7]....
        /*0084*/ 	.word	0x0000b440


	//   ....[8]....
        /*0088*/ 	.word	0x0000b4d0


	//   ....[9]....
        /*008c*/ 	.word	0x0000b510


	//   ....[10]....
        /*0090*/ 	.word	0x0000b550


	//   ....[11]....
        /*0094*/ 	.word	0x0000b620


	//   ....[12]....
        /*0098*/ 	.word	0x0000b780


	//   ....[13]....
        /*009c*/ 	.word	0x0000b8e0


	//   ....[14]....
        /*00a0*/ 	.word	0x0000ba30


	//   ....[15]....
        /*00a4*/ 	.word	0x0000ba60


	//   ....[16]....
        /*00a8*/ 	.word	0x0000ba90


	//   ....[17]....
        /*00ac*/ 	.word	0x0000bb30


	//   ....[18]....
        /*00b0*/ 	.word	0x0000bb80


	//   ....[19]....
        /*00b4*/ 	.word	0x0000bcf0


	//   ....[20]....
        /*00b8*/ 	.word	0x0000bdf0


	//   ....[21]....
        /*00bc*/ 	.word	0x0000bf20


	//   ....[22]....
        /*00c0*/ 	.word	0x0000bf50


	//----- nvinfo : EIATTR_MAX_THREADS
	.align		4
.L_4241:
        /*00c4*/ 	.byte	0x04, 0x05
        /*00c6*/ 	.short	(.L_4243 - .L_4242)
.L_4242:
        /*00c8*/ 	.word	0x00000080
        /*00cc*/ 	.word	0x00000001
        /*00d0*/ 	.word	0x00000001


	//----- nvinfo : EIATTR_CRS_STACK_SIZE
	.align		4
.L_4243:
        /*00d4*/ 	.byte	0x04, 0x1e
        /*00d6*/ 	.short	(.L_4245 - .L_4244)
.L_4244:
        /*00d8*/ 	.word	0x00000000


	//----- nvinfo : EIATTR_CBANK_PARAM_SIZE
	.align		4
.L_4245:
        /*00dc*/ 	.byte	0x03, 0x19
        /*00de*/ 	.short	0x0220


	//----- nvinfo : EIATTR_PARAM_CBANK
	.align		4
        /*00e0*/ 	.byte	0x04, 0x0a
        /*00e2*/ 	.short	(.L_4247 - .L_4246)
	.align		4
.L_4246:
        /*00e4*/ 	.word	index@(.nv.constant0._ZN2at6native18elementwise_kernelILi128ELi4EZNS0_15gpu_kernel_implIZZZNS0_17floor_kernel_cudaERNS_18TensorIteratorBaseEENKUlvE_clEvENKUlvE0_clEvEUlfE_EEvS4_RKT_EUliE_EEviT1_)
        /*00e8*/ 	.short	0x0380
        /*00ea*/ 	.short	0x0220


	//----- nvinfo : EIATTR_SW_WAR
	.align		4
.L_4247:
        /*00ec*/ 	.byte	0x04, 0x36
        /*00ee*/ 	.short	(.L_4249 - .L_4248)
.L_4248:
        /*00f0*/ 	.word	0x00000008
.L_4249:


//--------------------- .nv.info._ZN2at6native27unrolled_elementwise_kernelIZZZNS0_17floor_kernel_cudaERNS_18TensorIteratorBaseEENKUlvE_clEvENKUlvE0_clEvEUlfE_St5arrayIPcLm2EELi4E23TrivialOffsetCalculatorILi1EjESB_NS0_6memory12LoadWithCastILi1EEENSC_13StoreWithCastILi1EEEEEviT_T0_T2_T3_T4_T5_ --------------------------
	.section	.nv.info._ZN2at6native27unrolled_elementwise_kernelIZZZNS0_17floor_kernel_cudaERNS_18TensorIteratorBaseEENKUlvE_clEvENKUlvE0_clEvEUlfE_St5arrayIPcLm2EELi4E23TrivialOffsetCalculatorILi1EjESB_NS0_6memory12LoadWithCastILi1EEENSC_13StoreWithCastILi1EEEEEviT_T0_T2_T3_T4_T5_,"",@"SHT_CUDA_INFO"
	.sectionflags	@""
	.align	4


	//----- nvinfo : EIATTR_CUDA_API_VERSION
	.align		4
        /*0000*/ 	.byte	0x04, 0x37
        /*0002*/ 	.short	(.L_4251 - .L_4250)
.L_4250:
        /*0004*/ 	.word	0x00000082


	//----- nvinfo : EIATTR_KPARAM_INFO
	.align		4
.L_4251:
        /*0008*/ 	.byte	0x04, 0x17
        /*000a*/ 	.short	(.L_4253 - .L_4252)
.L_4252:
        /*000c*/ 	.word	0x00000000
        /*0010*/ 	.short	0x0006
        /*0012*/ 	.short	0x0024
        /*0014*/ 	.byte	0x00, 0xf0, 0x21, 0x00


	//----- nvinfo : EIATTR_KPARAM_INFO
	.align		4
.L_4253:
        /*0018*/ 	.byte	0x04, 0x17
        /*001a*/ 	.short	(.L_4255 - .L_4254)
.L_4254:
        /*001c*/ 	.word	0x00000000
        /*0020*/ 	.short	0x0005
        /*0022*/ 	.short	0x001c
        /*0024*/ 	.byte	0x00, 0xf0, 0x21, 0x00


	//----- nvinfo : EIATTR_KPARAM_INFO
	.align		4
.L_4255:
        /*0028*/ 	.byte	0x04, 0x17
        /*002a*/ 	.short	(.L_4257 - .L_4256)
.L_4256:
        /*002c*/ 	.word	0x00000000
        /*0030*/ 	.short	0x0004
        /*0032*/ 	.short	0x0019
        /*0034*/ 	.byte	0x00, 0xf0, 0x05, 0x00


	//----- nvinfo : EIATTR_KPARAM_INFO
	.align		4
.L_4257:
        /*0038*/ 	.byte	0x04, 0x17
        /*003a*/ 	.short	(.L_4259 - .L_4258)
.L_4258:
        /*003c*/ 	.word	0x00000000
        /*0040*/ 	.short	0x0003
        /*0042*/ 	.short	0x0018
        /*0044*/ 	.byte	0x00, 0xf0, 0x05, 0x00


	//----- nvinfo : EIATTR_KPARAM_INFO
	.align		4
.L_4259:
        /*0048*/ 	.byte	0x04, 0x17
        /*004a*/ 	.short	(.L_4261 - .L_4260)
.L_4260:
        /*004c*/ 	.word	0x00000000
        /*0050*/ 	.short	0x0002
        /*0052*/ 	.short	0x0008
        /*0054*/ 	.byte	0x00, 0xf0, 0x41, 0x00


	//----- nvinfo : EIATTR_KPARAM_INFO
	.align		4
.L_4261:
        /*0058*/ 	.byte	0x04, 0x17
        /*005a*/ 	.short	(.L_4263 - .L_4262)
.L_4262:
        /*005c*/ 	.word	0x00000000
        /*0060*/ 	.short	0x0001
        /*0062*/ 	.short	0x0004
        /*0064*/ 	.byte	0x00, 0xf0, 0x05, 0x00


	//----- nvinfo : EIATTR_KPARAM_INFO
	.align		4
.L_4263:
        /*0068*/ 	.byte	0x04, 0x17
        /*006a*/ 	.short	(.L_4265 - .L_4264)
.L_4264:
        /*006c*/ 	.word	0x00000000
        /*0070*/ 	.short	0x0000
        /*0072*/ 	.short	0x0000
        /*0074*/ 	.byte	0x00, 0xf0, 0x11, 0x00


	//----- nvinfo : EIATTR_SPARSE_MMA_MASK
	.align		4
.L_4265:
        /*0078*/ 	.byte	0x03, 0x50
        /*007a*/ 	.short	0x0000


	//----- nvinfo : EIATTR_MAXREG_COUNT
	.align		4
        /*007c*/ 	.byte	0x03, 0x1b
        /*007e*/ 	.short	0x00ff


	//----- nvinfo : EIATTR_EXTERNS
	.align		4
        /*0080*/ 	.byte	0x04, 0x0f
        /*0082*/ 	.short	(.L_4267 - .L_4266)


	//   ....[0]....
	.align		4
.L_4266:
        /*0084*/ 	.word	index@(__assertfail)


	//----- nvinfo : EIATTR_MERCURY_ISA_VERSION
	.align		4
.L_4267:
        /*0088*/ 	.byte	0x03, 0x5f
        /*008a*/ 	.short	0x0101


	//----- nvinfo : EIATTR_VRC_CTA_INIT_COUNT
	.align		4
        /*008c*/ 	.byte	0x02, 0x4a
	.zero		1
	.zero		1


	//----- nvinfo : EIATTR_SYSCALL_OFFSETS
	.align		4
        /*0090*/ 	.byte	0x04, 0x46
        /*0092*/ 	.short	(.L_4269 - .L_4268)


	//   ....[0]....
.L_4268:
        /*0094*/ 	.word	0x00000e60


	//   ....[1]....
        /*0098*/ 	.word	0x00001de0


	//   ....[2]....
        /*009c*/ 	.word	0x00002ce0


	//   ....[3]....
        /*00a0*/ 	.word	0x00003bc0


	//   ....[4]....
        /*00a4*/ 	.word	0x000049b0


	//   ....[5]....
        /*00a8*/ 	.word	0x000056f0


	//   ....[6]....
        /*00ac*/ 	.word	0x00006560


	//   ....[7]....
        /*00b0*/ 	.word	0x000073d0


	//----- nvinfo : EIATTR_EXIT_INSTR_OFFSETS
	.align		4
.L_4269:
        /*00b4*/ 	.byte	0x04, 0x1c
        /*00b6*/ 	.short	(.L_4271 - .L_4270)


	//   ....[0]....
.L_4270:
        /*00b8*/ 	.word	0x00006800


	//   ....[1]....
        /*00bc*/ 	.word	0x00006950


	//   ....[2]....
        /*00c0*/ 	.word	0x00006990


	//   ....[3]....
        /*00c4*/ 	.word	0x00006a20


	//   ....[4]....
        /*00c8*/ 	.word	0x00006a50


	//   ....[5]....
        /*00cc*/ 	.word	0x00006a80


	//   ....[6]....
        /*00d0*/ 	.word	0x00006b00


	//   ....[7]....
        /*00d4*/ 	.word	0x00006b30


	//   ....[8]....
        /*00d8*/ 	.word	0x00006bc0


	//   ....[9]....
        /*00dc*/ 	.word	0x00006c00


	//   ....[10]....
        /*00e0*/ 	.word	0x00006c40


	//   ....[11]....
        /*00e4*/ 	.word	0x00006d10


	//   ....[12]....
        /*00e8*/ 	.word	0x00006e70


	//   ....[13]....
        /*00ec*/ 	.word	0x00006fd0


	//   ....[14]....
        /*00f0*/ 	.word	0x00007120


	//   ....[15]....
        /*00f4*/ 	.word	0x00007150


	//   ....[16]....
        /*00f8*/ 	.word	0x00007180


	//   ....[17]....
        /*00fc*/ 	.word	0x00007220


	//   ....[18]....
        /*0100*/ 	.word	0x00007270


	//   ....[19]....
        /*0104*/ 	.word	0x000073e0


	//   ....[20]....
        /*0108*/ 	.word	0x000074e0


	//   ....[21]....
        /*010c*/ 	.word	0x00007610


	//   ....[22]....
        /*0110*/ 	.word	0x00007640


	//----- nvinfo : EIATTR_MAX_THREADS
	.align		4
.L_4271:
        /*0114*/ 	.byte	0x04, 0x05
        /*0116*/ 	.short	(.L_4273 - .L_4272)
.L_4272:
        /*0118*/ 	.word	0x00000080
        /*011c*/ 	.word	0x00000001
        /*0120*/ 	.word	0x00000001


	//----- nvinfo : EIATTR_CRS_STACK_SIZE
	.align		4
.L_4273:
        /*0124*/ 	.byte	0x04, 0x1e
        /*0126*/ 	.short	(.L_4275 - .L_4274)
.L_4274:
        /*0128*/ 	.word	0x00000000


	//----- nvinfo : EIATTR_CBANK_PARAM_SIZE
	.align		4
.L_4275:
        /*012c*/ 	.byte	0x03, 0x19
        /*012e*/ 	.short	0x002c


	//----- nvinfo : EIATTR_PARAM_CBANK
	.align		4
        /*0130*/ 	.byte	0x04, 0x0a
        /*0132*/ 	.short	(.L_4277 - .L_4276)
	.align		4
.L_4276:
        /*0134*/ 	.word	index@(.nv.constant0._ZN2at6native27unrolled_elementwise_kernelIZZZNS0_17floor_kernel_cudaERNS_18TensorIteratorBaseEENKUlvE_clEvENKUlvE0_clEvEUlfE_St5arrayIPcLm2EELi4E23TrivialOffsetCalculatorILi1EjESB_NS0_6memory12LoadWithCastILi1EEENSC_13StoreWithCastILi1EEEEEviT_T0_T2_T3_T4_T5_)
        /*0138*/ 	.short	0x0380
        /*013a*/ 	.short	0x002c


	//----- nvinfo : EIATTR_SW_WAR
	.align		4
.L_4277:
        /*013c*/ 	.byte	0x04, 0x36
        /*013e*/ 	.short	(.L_4279 - .L_4278)
.L_4278:
        /*0140*/ 	.word	0x00000008
.L_4279:


//--------------------- .nv.info._ZN2at6native18elementwise_kernelILi128ELi2EZNS0_22gpu_kernel_impl_nocastIZZZNS0_17floor_kernel_cudaERNS_18TensorIteratorBaseEENKUlvE_clEvENKUlvE0_clEvEUlfE_EEvS4_RKT_EUliE_EEviT1_ --------------------------
	.section	.nv.info._ZN2at6native18elementwise_kernelILi128ELi2EZNS0_22gpu_kernel_impl_nocastIZZZNS0_17floor_kernel_cudaERNS_18TensorIteratorBaseEENKUlvE_clEvENKUlvE0_clEvEUlfE_EEvS4_RKT_EUliE_EEviT1_,"",@"SHT_CUDA_INFO"
	.sectionflags	@""
	.align	4


	//----- nvinfo : EIATTR_CUDA_API_VERSION
	.align		4
        /*0000*/ 	.byte	0x04, 0x37
        /*0002*/ 	.short	(.L_4281 - .L_4280)
.L_4280:
        /*0004*/ 	.word	0x00000082


	//----- nvinfo : EIATTR_KPARAM_INFO
	.align		4
.L_4281:
        /*0008*/ 	.byte	0x04, 0x17
        /*000a*/ 	.short	(.L_4283 - .L_4282)
.L_4282:
        /*000c*/ 	.word	0x00000000
        /*0010*/ 	.short	0x0001
        /*0012*/ 	.short	0x0008
        /*0014*/ 	.byte	0x00, 0xf0, 0x61, 0x08


	//----- nvinfo : EIATTR_KPARAM_INFO
	.align		4
.L_4283:
        /*0018*/ 	.byte	0x04, 0x17
        /*001a*/ 	.short	(.L_4285 - .L_4284)
.L_4284:
        /*001c*/ 	.word	0x00000000
        /*0020*/ 	.short	0x0000
        /*0022*/ 	.short	0x0000
        /*0024*/ 	.byte	0x00, 0xf0, 0x11, 0x00


	//----- nvinfo : EIATTR_SPARSE_MMA_MASK
	.align		4
.L_4285:
        /*0028*/ 	.byte	0x03, 0x50
        /*002a*/ 	.short	0x0000


	//----- nvinfo : EIATTR_MAXREG_COUNT
	.align		4
        /*002c*/ 	.byte	0x03, 0x1b
        /*002e*/ 	.short	0x0080


	//----- nvinfo : EIATTR_MERCURY_ISA_VERSION
	.align		4
        /*0030*/ 	.byte	0x03, 0x5f
        /*0032*/ 	.short	0x0101


	//----- nvinfo : EIATTR_VRC_CTA_INIT_COUNT
	.align		4
        /*0034*/ 	.byte	0x02, 0x4a
	.zero		1
	.zero		1


	//----- nvinfo : EIATTR_EXIT_INSTR_OFFSETS
	.align		4
        /*0038*/ 	.byte	0x04, 0x1c
        /*003a*/ 	.short	(.L_4287 - .L_4286)


	//   ....[0]....
.L_4286:
        /*003c*/ 	.word	0x00000150


	//   ....[1]....
        /*0040*/ 	.word	0x000001b0


	//   ....[2]....
        /*0044*/ 	.word	0x00001580


	//   ....[3]....
        /*0048*/ 	.word	0x000028b0


	//----- nvinfo : EIATTR_MAX_THREADS
	.align		4
.L_4287:
        /*004c*/ 	.byte	0x04, 0x05
        /*004e*/ 	.short	(.L_4289 - .L_4288)
.L_4288:
        /*0050*/ 	.word	0x00000080
        /*0054*/ 	.word	0x00000001
        /*0058*/ 	.word	0x00000001


	//----- nvinfo : EIATTR_CRS_STACK_SIZE
	.align		4
.L_4289:
        /*005c*/ 	.byte	0x04, 0x1e
        /*005e*/ 	.short	(.L_4291 - .L_4290)
.L_4290:
        /*0060*/ 	.word	0x00000000


	//----- nvinfo : EIATTR_CBANK_PARAM_SIZE
	.align		4
.L_4291:
        /*0064*/ 	.byte	0x03, 0x19
        /*0066*/ 	.short	0x0220


	//----- nvinfo : EIATTR_PARAM_CBANK
	.align		4
        /*0068*/ 	.byte	0x04, 0x0a
        /*006a*/ 	.short	(.L_4293 - .L_4292)
	.align		4
.L_4292:
        /*006c*/ 	.word	index@(.nv.constant0._ZN2at6native18elementwise_kernelILi128ELi2EZNS0_22gpu_kernel_impl_nocastIZZZNS0_17floor_kernel_cudaERNS_18TensorIteratorBaseEENKUlvE_clEvENKUlvE0_clEvEUlfE_EEvS4_RKT_EUliE_EEviT1_)
        /*0070*/ 	.short	0x0380
        /*0072*/ 	.short	0x0220


	//----- nvinfo : EIATTR_SW_WAR
	.align		4
.L_4293:
        /*0074*/ 	.byte	0x04, 0x36
        /*0076*/ 	.short	(.L_4295 - .L_4294)
.L_4294:
        /*0078*/ 	.word	0x00000008
.L_4295:


//--------------------- .nv.info._ZN2at6native27unrolled_elementwise_kernelIZZZNS0_17floor_kernel_cudaERNS_18TensorIteratorBaseEENKUlvE_clEvENKUlvE0_clEvEUlfE_St5arrayIPcLm2EELi4E23TrivialOffsetCalculatorILi1EjESB_NS0_6memory15LoadWithoutCastENSC_16StoreWithoutCastEEEviT_T0_T2_T3_T4_T5_ --------------------------
	.section	.nv.info._ZN2at6native27unrolled_elementwise_kernelIZZZNS0_17floor_kernel_cudaERNS_18TensorIteratorBaseEENKUlvE_clEvENKUlvE0_clEvEUlfE_St5arrayIPcLm2EELi4E23TrivialOffsetCalculatorILi1EjESB_NS0_6memory15LoadWithoutCastENSC_16StoreWithoutCastEEEviT_T0_T2_T3_T4_T5_,"",@"SHT_CUDA_INFO"
	.sectionflags	@""
	.align	4


	//----- nvinfo : EIATTR_CUDA_API_VERSION
	.align		4
        /*0000*/ 	.byte	0x04, 0x37
        /*0002*/ 	.short	(.L_4297 - .L_4296)
.L_4296:
        /*0004*/ 	.word	0x00000082


	//----- nvinfo : EIATTR_KPARAM_INFO
	.align		4
.L_4297:
        /*0008*/ 	.byte	0x04, 0x17
        /*000a*/ 	.short	(.L_4299 - .L_4298)
.L_4298:
        /*000c*/ 	.word	0x00000000
        /*0010*/ 	.short	0x0006
        /*0012*/ 	.short	0x001b
        /*0014*/ 	.byte	0x00, 0xf0, 0x05, 0x00


	//----- nvinfo : EIATTR_KPARAM_INFO
	.align		4
.L_4299:
        /*0018*/ 	.byte	0x04, 0x17
        /*001a*/ 	.short	(.L_4301 - .L_4300)
.L_4300:
        /*001c*/ 	.word	0x00000000
        /*0020*/ 	.short	0x0005
        /*0022*/ 	.short	0x001a
        /*0024*/ 	.byte	0x00, 0xf0, 0x05, 0x00


	//----- nvinfo : EIATTR_KPARAM_INFO
	.align		4
.L_4301:
        /*0028*/ 	.byte	0x04, 0x17
        /*002a*/ 	.short	(.L_4303 - .L_4302)
.L_4302:
        /*002c*/ 	.word	0x00000000
        /*0030*/ 	.short	0x0004
        /*0032*/ 	.short	0x0019
        /*0034*/ 	.byte	0x00, 0xf0, 0x05, 0x00


	//----- nvinfo : EIATTR_KPARAM_INFO
	.align		4
.L_4303:
        /*0038*/ 	.byte	0x04, 0x17
        /*003a*/ 	.short	(.L_4305 - .L_4304)
.L_4304:
        /*003c*/ 	.word	0x00000000
        /*0040*/ 	.short	0x0003
        /*0042*/ 	.short	0x0018
        /*0044*/ 	.byte	0x00, 0xf0, 0x05, 0x00


	//----- nvinfo : EIATTR_KPARAM_INFO
	.align		4
.L_4305:
        /*0048*/ 	.byte	0x04, 0x17
        /*004a*/ 	.short	(.L_4307 - .L_4306)
.L_4306:
        /*004c*/ 	.word	0x00000000
        /*0050*/ 	.short	0x0002
        /*0052*/ 	.short	0x0008
        /*0054*/ 	.byte	0x00, 0xf0, 0x41, 0x00


	//----- nvinfo : EIATTR_KPARAM_INFO
	.align		4
.L_4307:
        /*0058*/ 	.byte	0x04, 0x17
        /*005a*/ 	.short	(.L_4309 - .L_4308)
.L_4308:
        /*005c*/ 	.word	0x00000000
        /*0060*/ 	.short	0x0001
        /*0062*/ 	.short	0x0004
        /*0064*/ 	.byte	0x00, 0xf0, 0x05, 0x00


	//----- nvinfo : EIATTR_KPARAM_INFO
	.align		4
.L_4309:
        /*0068*/ 	.byte	0x04, 0x17
        /*006a*/ 	.short	(.L_4311 - .L_4310)
.L_4310:
        /*006c*/ 	.word	0x00000000
        /*0070*/ 	.short	0x0000
        /*0072*/ 	.short	0x0000
        /*0074*/ 	.byte	0x00, 0xf0, 0x11, 0x00


	//----- nvinfo : EIATTR_SPARSE_MMA_MASK
	.align		4
.L_4311:
        /*0078*/ 	.byte	0x03, 0x50
        /*007a*/ 	.short	0x0000


	//----- nvinfo : EIATTR_MAXREG_COUNT
	.align		4
        /*007c*/ 	.byte	0x03, 0x1b
        /*007e*/ 	.short	0x00ff


	//----- nvinfo : EIATTR_MERCURY_ISA_VERSION
	.align		4
        /*0080*/ 	.byte	0x03, 0x5f
        /*0082*/ 	.short	0x0101


	//----- nvinfo : EIATTR_VRC_CTA_INIT_COUNT
	.align		4
        /*0084*/ 	.byte	0x02, 0x4a
	.zero		1
	.zero		1


	//----- nvinfo : EIATTR_EXIT_INSTR_OFFSETS
	.align		4
        /*0088*/ 	.byte	0x04, 0x1c
        /*008a*/ 	.short	(.L_4313 - .L_4312)


	//   ....[0]....
.L_4312:
        /*008c*/ 	.word	0x000003e0


	//   ....[1]....
        /*0090*/ 	.word	0x00000440


	//----- nvinfo : EIATTR_MAX_THREADS
	.align		4
.L_4313:
        /*0094*/ 	.byte	0x04, 0x05
        /*0096*/ 	.short	(.L_4315 - .L_4314)
.L_4314:
        /*0098*/ 	.word	0x00000080
        /*009c*/ 	.word	0x00000001
        /*00a0*/ 	.word	0x00000001


	//----- nvinfo : EIATTR_CRS_STACK_SIZE
	.align		4
.L_4315:
        /*00a4*/ 	.byte	0x04, 0x1e
        /*00a6*/ 	.short	(.L_4317 - .L_4316)
.L_4316:
        /*00a8*/ 	.word	0x00000000


	//----- nvinfo : EIATTR_CBANK_PARAM_SIZE
	.align		4
.L_4317:
        /*00ac*/ 	.byte	0x03, 0x19
        /*00ae*/ 	.short	0x001c


	//----- nvinfo : EIATTR_PARAM_CBANK
	.align		4
        /*00b0*/ 	.byte	0x04, 0x0a
        /*00b2*/ 	.short	(.L_4319 - .L_4318)
	.align		4
.L_4318:
        /*00b4*/ 	.word	index@(.nv.constant0._ZN2at6native27unrolled_elementwise_kernelIZZZNS0_17floor_kernel_cudaERNS_18TensorIteratorBaseEENKUlvE_clEvENKUlvE0_clEvEUlfE_St5arrayIPcLm2EELi4E23TrivialOffsetCalculatorILi1EjESB_NS0_6memory15LoadWithoutCastENSC_16StoreWithoutCastEEEviT_T0_T2_T3_T4_T5_)
        /*00b8*/ 	.short	0x0380
        /*00ba*/ 	.short	0x001c


	//----- nvinfo : EIATTR_SW_WAR
	.align		4
.L_4319:
        /*00bc*/ 	.byte	0x04, 0x36
        /*00be*/ 	.short	(.L_4321 - .L_4320)
.L_4320:
        /*00c0*/ 	.word	0x00000008
.L_4321:


//--------------------- .nv.info._ZN2at6native29vectorized_elementwise_kernelILi2EZZZNS0_17floor_kernel_cudaERNS_18TensorIteratorBaseEENKUlvE_clEvENKUlvE0_clEvEUlfE_St5arrayIPcLm2EEEEviT0_T1_ --------------------------
	.section	.nv.info._ZN2at6native29vectorized_elementwise_kernelILi2EZZZNS0_17floor_kernel_cudaERNS_18TensorIteratorBaseEENKUlvE_clEvENKUlvE0_clEvEUlfE_St5arrayIPcLm2EEEEviT0_T1_,"",@"SHT_CUDA_INFO"
	.sectionflags	@""
	.align	4


	//----- nvinfo : EIATTR_CUDA_API_VERSION
	.align		4
        /*0000*/ 	.byte	0x04, 0x37
        /*0002*/ 	.short	(.L_4323 - .L_4322)
.L_4322:
        /*0004*/ 	.word	0x00000082


	//----- nvinfo : EIATTR_KPARAM_INFO
	.align		4
.L_4323:
        /*0008*/ 	.byte	0x04, 0x17
        /*000a*/ 	.short	(.L_4325 - .L_4324)
.L_4324:
        /*000c*/ 	.word	0x00000000
        /*0010*/ 	.short	0x0002
        /*0012*/ 	.short	0x0008
        /*0014*/ 	.byte	0x00, 0xf0, 0x41, 0x00


	//----- nvinfo : EIATTR_KPARAM_INFO
	.align		4
.L_4325:
        /*0018*/ 	.byte	0x04, 0x17
        /*001a*/ 	.short	(.L_4327 - .L_4326)
.L_4326:
        /*001c*/ 	.word	0x00000000
        /*0020*/ 	.short	0x0001
        /*0022*/ 	.short	0x0004
        /*0024*/ 	.byte	0x00, 0xf0, 0x05, 0x00


	//----- nvinfo : EIATTR_KPARAM_INFO
	.align		4
.L_4327:
        /*0028*/ 	.byte	0x04, 0x17
        /*002a*/ 	.short	(.L_4329 - .L_4328)
.L_4328:
        /*002c*/ 	.word	0x00000000
        /*0030*/ 	.short	0x0000
        /*0032*/ 	.short	0x0000
        /*0034*/ 	.byte	0x00, 0xf0, 0x11, 0x00


	//----- nvinfo : EIATTR_SPARSE_MMA_MASK
	.align		4
.L_4329:
        /*0038*/ 	.byte	0x03, 0x50
        /*003a*/ 	.short	0x0000


	//----- nvinfo : EIATTR_MAXREG_COUNT
	.align		4
        /*003c*/ 	.byte	0x03, 0x1b
        /*003e*/ 	.short	0x00ff


	//----- nvinfo : EIATTR_MERCURY_ISA_VERSION
	.align		4
        /*0040*/ 	.byte	0x03, 0x5f
        /*0042*/ 	.short	0x0101


	//----- nvinfo : EIATTR_VRC_CTA_INIT_COUNT
	.align		4
        /*0044*/ 	.byte	0x02, 0x4a
	.zero		1
	.zero		1


	//----- nvinfo : EIATTR_EXIT_INSTR_OFFSETS
	.align		4
        /*0048*/ 	.byte	0x04, 0x1c
        /*004a*/ 	.short	(.L_4331 - .L_4330)


	//   ....[0]....
.L_4330:
        /*004c*/ 	.word	0x000007e0


	//   ....[1]....
        /*0050*/ 	.word	0x00000840


	//   ....[2]....
        /*0054*/ 	.word	0x000009c0


	//----- nvinfo : EIATTR_MAX_THREADS
	.align		4
.L_4331:
        /*0058*/ 	.byte	0x04, 0x05
        /*005a*/ 	.short	(.L_4333 - .L_4332)
.L_4332:
        /*005c*/ 	.word	0x00000080
        /*0060*/ 	.word	0x00000001
        /*0064*/ 	.word	0x00000001


	//----- nvinfo : EIATTR_CRS_STACK_SIZE
	.align		4
.L_4333:
        /*0068*/ 	.byte	0x04, 0x1e
        /*006a*/ 	.short	(.L_4335 - .L_4334)
.L_4334:
        /*006c*/ 	.word	0x00000000


	//----- nvinfo : EIATTR_CBANK_PARAM_SIZE
	.align		4
.L_4335:
        /*0070*/ 	.byte	0x03, 0x19
        /*0072*/ 	.short	0x0018


	//----- nvinfo : EIATTR_PARAM_CBANK
	.align		4
        /*0074*/ 	.byte	0x04, 0x0a
        /*0076*/ 	.short	(.L_4337 - .L_4336)
	.align		4
.L_4336:
        /*0078*/ 	.word	index@(.nv.constant0._ZN2at6native29vectorized_elementwise_kernelILi2EZZZNS0_17floor_kernel_cudaERNS_18TensorIteratorBaseEENKUlvE_clEvENKUlvE0_clEvEUlfE_St5arrayIPcLm2EEEEviT0_T1_)
        /*007c*/ 	.short	0x0380
        /*007e*/ 	.short	0x0018


	//----- nvinfo : EIATTR_SW_WAR
	.align		4
.L_4337:
        /*0080*/ 	.byte	0x04, 0x36
        /*0082*/ 	.short	(.L_4339 - .L_4338)
.L_4338:
        /*0084*/ 	.word	0x00000008
.L_4339:


//--------------------- .nv.info._ZN2at6native29vectorized_elementwise_kernelILi4EZZZNS0_17floor_kernel_cudaERNS_18TensorIteratorBaseEENKUlvE_clEvENKUlvE0_clEvEUlfE_St5arrayIPcLm2EEEEviT0_T1_ --------------------------
	.section	.nv.info._ZN2at6native29vectorized_elementwise_kernelILi4EZZZNS0_17floor_kernel_cudaERNS_18TensorIteratorBaseEENKUlvE_clEvENKUlvE0_clEvEUlfE_St5arrayIPcLm2EEEEviT0_T1_,"",@"SHT_CUDA_INFO"
	.sectionflags	@""
	.align	4


	//----- nvinfo : EIATTR_CUDA_API_VERSION
	.align		4
        /*0000*/ 	.byte	0x04, 0x37
        /*0002*/ 	.short	(.L_4341 - .L_4340)
.L_4340:
        /*0004*/ 	.word	0x00000082


	//----- nvinfo : EIATTR_KPARAM_INFO
	.align		4
.L_4341:
        /*0008*/ 	.byte	0x04, 0x17
        /*000a*/ 	.short	(.L_4343 - .L_4342)
.L_4342:
        /*000c*/ 	.word	0x00000000
        /*0010*/ 	.short	0x0002
        /*0012*/ 	.short	0x0008
        /*0014*/ 	.byte	0x00, 0xf0, 0x41, 0x00


	//----- nvinfo : EIATTR_KPARAM_INFO
	.align		4
.L_4343:
        /*0018*/ 	.byte	0x04, 0x17
        /*001a*/ 	.short	(.L_4345 - .L_4344)
.L_4344:
        /*001c*/ 	.word	0x00000000
        /*0020*/ 	.short	0x0001
        /*0022*/ 	.short	0x0004
        /*0024*/ 	.byte	0x00, 0xf0, 0x05, 0x00


	//----- nvinfo : EIATTR_KPARAM_INFO
	.align		4
.L_4345:
        /*0028*/ 	.byte	0x04, 0x17
        /*002a*/ 	.short	(.L_4347 - .L_4346)
.L_4346:
        /*002c*/ 	.word	0x00000000
        /*0030*/ 	.short	0x0000
        /*0032*/ 	.short	0x0000
        /*0034*/ 	.byte	0x00, 0xf0, 0x11, 0x00


	//----- nvinfo : EIATTR_SPARSE_MMA_MASK
	.align		4
.L_4347:
        /*0038*/ 	.byte	0x03, 0x50
        /*003a*/ 	.short	0x0000


	//----- nvinfo : EIATTR_MAXREG_COUNT
	.align		4
        /*003c*/ 	.byte	0x03, 0x1b
        /*003e*/ 	.short	0x00ff


	//----- nvinfo : EIATTR_MERCURY_ISA_VERSION
	.align		4
        /*0040*/ 	.byte	0x03, 0x5f
        /*0042*/ 	.short	0x0101


	//----- nvinfo : EIATTR_VRC_CTA_INIT_COUNT
	.align		4
        /*0044*/ 	.byte	0x02, 0x4a
	.zero		1
	.zero		1


	//----- nvinfo : EIATTR_EXIT_INSTR_OFFSETS
	.align		4
        /*0048*/ 	.byte	0x04, 0x1c
        /*004a*/ 	.short	(.L_4349 - .L_4348)


	//   ....[0]....
.L_4348:
        /*004c*/ 	.word	0x000007e0


	//   ....[1]....
        /*0050*/ 	.word	0x00000840


	//   ....[2]....
        /*0054*/ 	.word	0x00000980


	//----- nvinfo : EIATTR_MAX_THREADS
	.align		4
.L_4349:
        /*0058*/ 	.byte	0x04, 0x05
        /*005a*/ 	.short	(.L_4351 - .L_4350)
.L_4350:
        /*005c*/ 	.word	0x00000080
        /*0060*/ 	.word	0x00000001
        /*0064*/ 	.word	0x00000001


	//----- nvinfo : EIATTR_CRS_STACK_SIZE
	.align		4
.L_4351:
        /*0068*/ 	.byte	0x04, 0x1e
        /*006a*/ 	.short	(.L_4353 - .L_4352)
.L_4352:
        /*006c*/ 	.word	0x00000000


	//----- nvinfo : EIATTR_CBANK_PARAM_SIZE
	.align		4
.L_4353:
        /*0070*/ 	.byte	0x03, 0x19
        /*0072*/ 	.short	0x0018


	//----- nvinfo : EIATTR_PARAM_CBANK
	.align		4
        /*0074*/ 	.byte	0x04, 0x0a
        /*0076*/ 	.short	(.L_4355 - .L_4354)
	.align		4
.L_4354:
        /*0078*/ 	.word	index@(.nv.constant0._ZN2at6native29vectorized_elementwise_kernelILi4EZZZNS0_17floor_kernel_cudaERNS_18TensorIteratorBaseEENKUlvE_clEvENKUlvE0_clEvEUlfE_St5arrayIPcLm2EEEEviT0_T1_)
        /*007c*/ 	.short	0x0380
        /*007e*/ 	.short	0x0018


	//----- nvinfo : EIATTR_SW_WAR
	.align		4
.L_4355:
        /*0080*/ 	.byte	0x04, 0x36
        /*0082*/ 	.short	(.L_4357 - .L_4356)
.L_4356:
        /*0084*/ 	.word	0x00000008
.L_4357:


//--------------------- .nv.info._ZN2at6native29vectorized_elementwise_kernelILi8EZZZNS0_17floor_kernel_cudaERNS_18TensorIteratorBaseEENKUlvE_clEvENKUlvE0_clEvEUlfE_St5arrayIPcLm2EEEEviT0_T1_ --------------------------
	.section	.nv.info._ZN2at6native29vectorized_elementwise_kernelILi8EZZZNS0_17floor_kernel_cudaERNS_18TensorIteratorBaseEENKUlvE_clEvENKUlvE0_clEvEUlfE_St5arrayIPcLm2EEEEviT0_T1_,"",@"SHT_CUDA_INFO"
	.sectionflags	@""
	.align	4


	//----- nvinfo : EIATTR_CUDA_API_VERSION
	.align		4
        /*0000*/ 	.byte	0x04, 0x37
        /*0002*/ 	.short	(.L_4359 - .L_4358)
.L_4358:
        /*0004*/ 	.word	0x00000082


	//----- nvinfo : EIATTR_KPARAM_INFO
	.align		4
.L_4359:
        /*0008*/ 	.byte	0x04, 0x17
        /*000a*/ 	.short	(.L_4361 - .L_4360)
.L_4360:
        /*000c*/ 	.word	0x00000000
        /*0010*/ 	.short	0x0002
        /*0012*/ 	.short	0x0008
        /*0014*/ 	.byte	0x00, 0xf0, 0x41, 0x00


	//----- nvinfo : EIATTR_KPARAM_INFO
	.align		4
.L_4361:
        /*0018*/ 	.byte	0x04, 0x17
        /*001a*/ 	.short	(.L_4363 - .L_4362)
.L_4362:
        /*001c*/ 	.word	0x00000000
        /*0020*/ 	.short	0x0001
        /*0022*/ 	.short	0x0004
        /*0024*/ 	.byte	0x00, 0xf0, 0x05, 0x00


	//----- nvinfo : EIATTR_KPARAM_INFO
	.align		4
.L_4363:
        /*0028*/ 	.byte	0x04, 0x17
        /*002a*/ 	.short	(.L_4365 - .L_4364)
.L_4364:
        /*002c*/ 	.word	0x00000000
        /*0030*/ 	.short	0x0000
        /*0032*/ 	.short	0x0000
        /*0034*/ 	.byte	0x00, 0xf0, 0x11, 0x00


	//----- nvinfo : EIATTR_SPARSE_MMA_MASK
	.align		4
.L_4365:
        /*0038*/ 	.byte	0x03, 0x50
        /*003a*/ 	.short	0x0000


	//----- nvinfo : EIATTR_MAXREG_COUNT
	.align		4
        /*003c*/ 	.byte	0x03, 0x1b
        /*003e*/ 	.short	0x00ff


	//----- nvinfo : EIATTR_MERCURY_ISA_VERSION
	.align		4
        /*0040*/ 	.byte	0x03, 0x5f
        /*0042*/ 	.short	0x0101


	//----- nvinfo : EIATTR_VRC_CTA_INIT_COUNT
	.align		4
        /*0044*/ 	.byte	0x02, 0x4a
	.zero		1
	.zero		1


	//----- nvinfo : EIATTR_EXIT_INSTR_OFFSETS
	.align		4
        /*0048*/ 	.byte	0x04, 0x1c
        /*004a*/ 	.short	(.L_4367 - .L_4366)


	//   ....[0]....
.L_4366:
        /*004c*/ 	.word	0x00000010


	//----- nvinfo : EIATTR_MAX_THREADS
	.align		4
.L_4367:
        /*0050*/ 	.byte	0x04, 0x05
        /*0052*/ 	.short	(.L_4369 - .L_4368)
.L_4368:
        /*0054*/ 	.word	0x00000080
        /*0058*/ 	.word	0x00000001
        /*005c*/ 	.word	0x00000001


	//----- nvinfo : EIATTR_CBANK_PARAM_SIZE
	.align		4
.L_4369:
        /*0060*/ 	.byte	0x03, 0x19
        /*0062*/ 	.short	0x0018


	//----- nvinfo : EIATTR_PARAM_CBANK
	.align		4
        /*0064*/ 	.byte	0x04, 0x0a
        /*0066*/ 	.short	(.L_4371 - .L_4370)
	.align		4
.L_4370:
        /*0068*/ 	.word	index@(.nv.constant0._ZN2at6native29vectorized_elementwise_kernelILi8EZZZNS0_17floor_kernel_cudaERNS_18TensorIteratorBaseEENKUlvE_clEvENKUlvE0_clEvEUlfE_St5arrayIPcLm2EEEEviT0_T1_)
        /*006c*/ 	.short	0x0380
        /*006e*/ 	.short	0x0018


	//----- nvinfo : EIATTR_SW_WAR
	.align		4
.L_4371:
        /*0070*/ 	.byte	0x04, 0x36
        /*0072*/ 	.short	(.L_4373 - .L_4372)
.L_4372:
        /*0074*/ 	.word	0x00000008
.L_4373:


//--------------------- .nv.info._ZN2at6native18elementwise_kernelILi128ELi4EZNS0_15gpu_kernel_implIZZZNS0_17floor_kernel_cudaERNS_18TensorIteratorBaseEENKUlvE_clEvENKUlvE_clEvEUldE_EEvS4_RKT_EUliE_EEviT1_ --------------------------
	.section	.nv.info._ZN2at6native18elementwise_kernelILi128ELi4EZNS0_15gpu_kernel_implIZZZNS0_17floor_kernel_cudaERNS_18TensorIteratorBaseEENKUlvE_clEvENKUlvE_clEvEUldE_EEvS4_RKT_EUliE_EEviT1_,"",@"SHT_CUDA_INFO"
	.sectionflags	@""
	.align	4


	//----- nvinfo : EIATTR_CUDA_API_VERSION
	.align		4
        /*0000*/ 	.byte	0x04, 0x37
        /*0002*/ 	.short	(.L_4375 - .L_4374)
.L_4374:
        /*0004*/ 	.word	0x00000082


	//----- nvinfo : EIATTR_KPARAM_INFO
	.align		4
.L_4375:
        /*0008*/ 	.byte	0x04, 0x17
        /*000a*/ 	.short	(.L_4377 - .L_4376)
.L_4376:
        /*000c*/ 	.word	0x00000000
        /*0010*/ 	.short	0x0001
        /*0012*/ 	.short	0x0008
        /*0014*/ 	.byte	0x00, 0xf0, 0x61, 0x08


	//----- nvinfo : EIATTR_KPARAM_INFO
	.align		4
.L_4377:
        /*0018*/ 	.byte	0x04, 0x17
        /*001a*/ 	.short	(.L_4379 - .L_4378)
.L_4378:
        /*001c*/ 	.word	0x00000000
        /*0020*/ 	.short	0x0000
        /*0022*/ 	.short	0x0000
        /*0024*/ 	.byte	0x00, 0xf0, 0x11, 0x00


	//----- nvinfo : EIATTR_SPARSE_MMA_MASK
	.align		4
.L_4379:
        /*0028*/ 	.byte	0x03, 0x50
        /*002a*/ 	.short	0x0000


	//----- nvinfo : EIATTR_MAXREG_COUNT
	.align		4
        /*002c*/ 	.byte	0x03, 0x1b
        /*002e*/ 	.short	0x0080


	//----- nvinfo : EIATTR_EXTERNS
	.align		4
        /*0030*/ 	.byte	0x04, 0x0f
        /*0032*/ 	.short	(.L_4381 - .L_4380)


	//   ....[0]....
	.align		4
.L_4380:
        /*0034*/ 	.word	index@(__assertfail)


	//----- nvinfo : EIATTR_MERCURY_ISA_VERSION
	.align		4
.L_4381:
        /*0038*/ 	.byte	0x03, 0x5f
        /*003a*/ 	.short	0x0101


	//----- nvinfo : EIATTR_VRC_CTA_INIT_COUNT
	.align		4
        /*003c*/ 	.byte	0x02, 0x4a
	.zero		1
	.zero		1


	//----- nvinfo : EIATTR_SYSCALL_OFFSETS
	.align		4
        /*0040*/ 	.byte	0x04, 0x46
        /*0042*/ 	.short	(.L_4383 - .L_4382)


	//   ....[0]....
.L_4382:
        /*0044*/ 	.word	0x00002180


	//   ....[1]....
        /*0048*/ 	.word	0x00003450


	//   ....[2]....
        /*004c*/ 	.word	0x000057e0


	//   ....[3]....
        /*0050*/ 	.word	0x000067b0


	//   ....[4]....
        /*0054*/ 	.word	0x00008d70


	//   ....[5]....
        /*0058*/ 	.word	0x00009d40


	//   ....[6]....
        /*005c*/ 	.word	0x0000c310


	//   ....[7]....
        /*0060*/ 	.word	0x0000d2b0


	//----- nvinfo : EIATTR_EXIT_INSTR_OFFSETS
	.align		4
.L_4383:
        /*0064*/ 	.byte	0x04, 0x1c
        /*0066*/ 	.short	(.L_4385 - .L_4384)


	//   ....[0]....
.L_4384:
        /*0068*/ 	.word	0x0000a1a0


	//   ....[1]....
        /*006c*/ 	.word	0x0000c480


	//   ....[2]....
        /*0070*/ 	.word	0x0000c4c0


	//   ....[3]....
        /*0074*/ 	.word	0x0000c550


	//   ....[4]....
        /*0078*/ 	.word	0x0000c580


	//   ....[5]....
        /*007c*/ 	.word	0x0000c5b0


	//   ....[6]....
        /*0080*/ 	.word	0x0000c6c0


	//   ....[7]....
        /*0084*/ 	.word	0x0000c780


	//   ....[8]....
        /*0088*/ 	.word	0x0000c8a0


	//   ....[9]....
        /*008c*/ 	.word	0x0000c970


	//   ....[10]....
        /*0090*/ 	.word	0x0000c990


	//   ....[11]....
        /*0094*/ 	.word	0x0000ca60


	//   ....[12]....
        /*0098*/ 	.word	0x0000cc50


	//   ....[13]....
        /*009c*/ 	.word	0x0000ce40


	//   ....[14]....
        /*00a0*/ 	.word	0x0000d020


	//   ....[15]....
        /*00a4*/ 	.word	0x0000d050


	//   ....[16]....
        /*00a8*/ 	.word	0x0000d080


	//   ....[17]....
        /*00ac*/ 	.word	0x0000d120


	//   ....[18]....
        /*00b0*/ 	.word	0x0000d150


	//   ....[19]....
        /*00b4*/ 	.word	0x0000d2c0


	//   ....[20]....
        /*00b8*/ 	.word	0x0000d450


	//   ....[21]....
        /*00bc*/ 	.word	0x0000d610


	//   ....[22]....
        /*00c0*/ 	.word	0x0000d6d0


	//----- nvinfo : EIATTR_MAX_THREADS
	.align		4
.L_4385:
        /*00c4*/ 	.byte	0x04, 0x05
        /*00c6*/ 	.short	(.L_4387 - .L_4386)
.L_4386:
        /*00c8*/ 	.word	0x00000080
        /*00cc*/ 	.word	0x00000001
        /*00d0*/ 	.word	0x00000001


	//----- nvinfo : EIATTR_CRS_STACK_SIZE
	.align		4
.L_4387:
        /*00d4*/ 	.byte	0x04, 0x1e
        /*00d6*/ 	.short	(.L_4389 - .L_4388)
.L_4388:
        /*00d8*/ 	.word	0x00000000


	//----- nvinfo : EIATTR_CBANK_PARAM_SIZE
	.align		4
.L_4389:
        /*00dc*/ 	.byte	0x03, 0x19
        /*00de*/ 	.short	0x0220


	//----- nvinfo : EIATTR_PARAM_CBANK
	.align		4
        /*00e0*/ 	.byte	0x04, 0x0a
        /*00e2*/ 	.short	(.L_4391 - .L_4390)
	.align		4
.L_4390:
        /*00e4*/ 	.word	index@(.nv.constant0._ZN2at6native18elementwise_kernelILi128ELi4EZNS0_15gpu_kernel_implIZZZNS0_17floor_kernel_cudaERNS_18TensorIteratorBaseEENKUlvE_clEvENKUlvE_clEvEUldE_EEvS4_RKT_EUliE_EEviT1_)
        /*00e8*/ 	.short	0x0380
        /*00ea*/ 	.short	0x0220


	//----- nvinfo : EIATTR_SW_WAR
	.align		4
.L_4391:
        /*00ec*/ 	.byte	0x04, 0x36
        /*00ee*/ 	.short	(.L_4393 - .L_4392)
.L_4392:
        /*00f0*/ 	.word	0x00000008
.L_4393:


//--------------------- .nv.info._ZN2at6native27unrolled_elementwise_kernelIZZZNS0_17floor_kernel_cudaERNS_18TensorIteratorBaseEENKUlvE_clEvENKUlvE_clEvEUldE_St5arrayIPcLm2EELi4E23TrivialOffsetCalculatorILi1EjESB_NS0_6memory12LoadWithCastILi1EEENSC_13StoreWithCastILi1EEEEEviT_T0_T2_T3_T4_T5_ --------------------------
	.section	.nv.info._ZN2at6native27unrolled_elementwise_kernelIZZZNS0_17floor_kernel_cudaERNS_18TensorIteratorBaseEENKUlvE_clEvENKUlvE_clEvEUldE_St5arrayIPcLm2EELi4E23TrivialOffsetCalculatorILi1EjESB_NS0_6memory12LoadWithCastILi1EEENSC_13StoreWithCastILi1EEEEEviT_T0_T2_T3_T4_T5_,"",@"SHT_CUDA_INFO"
	.sectionflags	@""
	.align	4


	//----- nvinfo : EIATTR_CUDA_API_VERSION
	.align		4
        /*0000*/ 	.byte	0x04, 0x37
        /*0002*/ 	.short	(.L_4395 - .L_4394)
.L_4394:
        /*0004*/ 	.word	0x00000082


	//----- nvinfo : EIATTR_KPARAM_INFO
	.align		4
.L_4395:
        /*0008*/ 	.byte	0x04, 0x17
        /*000a*/ 	.short	(.L_4397 - .L_4396)
.L_4396:
        /*000c*/ 	.word	0x00000000
        /*0010*/ 	.short	0x0006
        /*0012*/ 	.short	0x0024
        /*0014*/ 	.byte	0x00, 0xf0, 0x21, 0x00


	//----- nvinfo : EIATTR_KPARAM_INFO
	.align		4
.L_4397:
        /*0018*/ 	.byte	0x04, 0x17
        /*001a*/ 	.short	(.L_4399 - .L_4398)
.L_4398:
        /*001c*/ 	.word	0x00000000
        /*0020*/ 	.short	0x0005
        /*0022*/ 	.short	0x001c
        /*0024*/ 	.byte	0x00, 0xf0, 0x21, 0x00


	//----- nvinfo : EIATTR_KPARAM_INFO
	.align		4
.L_4399:
        /*0028*/ 	.byte	0x04, 0x17
        /*002a*/ 	.short	(.L_4401 - .L_4400)
.L_4400:
        /*002c*/ 	.word	0x00000000
        /*0030*/ 	.short	0x0004
        /*0032*/ 	.short	0x0019
        /*0034*/ 	.byte	0x00, 0xf0, 0x05, 0x00


	//----- nvinfo : EIATTR_KPARAM_INFO
	.align		4
.L_4401:
        /*0038*/ 	.byte	0x04, 0x17
        /*003a*/ 	.short	(.L_4403 - .L_4402)
.L_4402:
        /*003c*/ 	.word	0x00000000
        /*0040*/ 	.short	0x0003
        /*0042*/ 	.short	0x0018
        /*0044*/ 	.byte	0x00, 0xf0, 0x05, 0x00


	//----- nvinfo : EIATTR_KPARAM_INFO
	.align		4
.L_4403:
        /*0048*/ 	.byte	0x04, 0x17
        /*004a*/ 	.short	(.L_4405 - .L_4404)
.L_4404:
        /*004c*/ 	.word	0x00000000
        /*0050*/ 	.short	0x0002
        /*0052*/ 	.short	0x0008
        /*0054*/ 	.byte	0x00, 0xf0, 0x41, 0x00


	//----- nvinfo : EIATTR_KPARAM_INFO
	.align		4
.L_4405:
        /*0058*/ 	.byte	0x04, 0x17
        /*005a*/ 	.short	(.L_4407 - .L_4406)
.L_4406:
        /*005c*/ 	.word	0x00000000
        /*0060*/ 	.short	0x0001
        /*0062*/ 	.short	0x0004
        /*0064*/ 	.byte	0x00, 0xf0, 0x05, 0x00


	//----- nvinfo : EIATTR_KPARAM_INFO
	.align		4
.L_4407:
        /*0068*/ 	.byte	0x04, 0x17
        /*006a*/ 	.short	(.L_4409 - .L_4408)
.L_4408:
        /*006c*/ 	.word	0x00000000
        /*0070*/ 	.short	0x0000
        /*0072*/ 	.short	0x0000
        /*0074*/ 	.byte	0x00, 0xf0, 0x11, 0x00


	//----- nvinfo : EIATTR_SPARSE_MMA_MASK
	.align		4
.L_4409:
        /*0078*/ 	.byte	0x03, 0x50
        /*007a*/ 	.short	0x0000


	//----- nvinfo : EIATTR_MAXREG_COUNT
	.align		4
        /*007c*/ 	.byte	0x03, 0x1b
        /*007e*/ 	.short	0x00ff


	//----- nvinfo : EIATTR_EXTERNS
	.align		4
        /*0080*/ 	.byte	0x04, 0x0f
        /*0082*/ 	.short	(.L_4411 - .L_4410)


	//   ....[0]....
	.align		4
.L_4410:
        /*0084*/ 	.word	index@(__assertfail)


	//----- nvinfo : EIATTR_MERCURY_ISA_VERSION
	.align		4
.L_4411:
        /*0088*/ 	.byte	0x03, 0x5f
        /*008a*/ 	.short	0x0101


	//----- nvinfo : EIATTR_VRC_CTA_INIT_COUNT
	.align		4
        /*008c*/ 	.byte	0x02, 0x4a
	.zero		1
	.zero		1


	//----- nvinfo : EIATTR_SYSCALL_OFFSETS
	.align		4
        /*0090*/ 	.byte	0x04, 0x46
        /*0092*/ 	.short	(.L_4413 - .L_4412)


	//   ....[0]....
.L_4412:
        /*0094*/ 	.word	0x00000e90


	//   ....[1]....
        /*0098*/ 	.word	0x00001ed0


	//   ....[2]....
        /*009c*/ 	.word	0x00002e50


	//   ....[3]....
        /*00a0*/ 	.word	0x00003da0


	//   ....[4]....
        /*00a4*/ 	.word	0x00005070


	//   ....[5]....
        /*00a8*/ 	.word	0x00006200


	//   ....[6]....
        /*00ac*/ 	.word	0x000075e0


	//   ....[7]....
        /*00b0*/ 	.word	0x000089b0


	//----- nvinfo : EIATTR_EXIT_INSTR_OFFSETS
	.align		4
.L_4413:
        /*00b4*/ 	.byte	0x04, 0x1c
        /*00b6*/ 	.short	(.L_4415 - .L_4414)


	//   ....[0]....
.L_4414:
        /*00b8*/ 	.word	0x00007a30


	//   ....[1]....
        /*00bc*/ 	.word	0x00007b80


	//   ....[2]....
        /*00c0*/ 	.word	0x00007bc0


	//   ....[3]....
        /*00c4*/ 	.word	0x00007c50


	//   ....[4]....
        /*00c8*/ 	.word	0x00007c80


	//   ....[5]....
        /*00cc*/ 	.word	0x00007cb0


	//   ....[6]....
        /*00d0*/ 	.word	0x00007dc0


	//   ....[7]....
        /*00d4*/ 	.word	0x00007e80


	//   ....[8]....
        /*00d8*/ 	.word	0x00007fa0


	//   ....[9]....
        /*00dc*/ 	.word	0x00008070


	//   ....[10]....
        /*00e0*/ 	.word	0x00008090


	//   ....[11]....
        /*00e4*/ 	.word	0x00008160


	//   ....[12]....
        /*00e8*/ 	.word	0x00008350


	//   ....[13]....
        /*00ec*/ 	.word	0x00008540


	//   ....[14]....
        /*00f0*/ 	.word	0x00008720


	//   ....[15]....
        /*00f4*/ 	.word	0x00008750


	//   ....[16]....
        /*00f8*/ 	.word	0x00008780


	//   ....[17]....
        /*00fc*/ 	.word	0x00008820


	//   ....[18]....
        /*0100*/ 	.word	0x00008850


	//   ....[19]....
        /*0104*/ 	.word	0x000089c0


	//   ....[20]....
        /*0108*/ 	.word	0x00008b50


	//   ....[21]....
        /*010c*/ 	.word	0x00008d10


	//   ....[22]....
        /*0110*/ 	.word	0x00008dd0


	//----- nvinfo : EIATTR_MAX_THREADS
	.align		4
.L_4415:
        /*0114*/ 	.byte	0x04, 0x05
        /*0116*/ 	.short	(.L_4417 - .L_4416)
.L_4416:
        /*0118*/ 	.word	0x00000080
        /*011c*/ 	.word	0x00000001
        /*0120*/ 	.word	0x00000001


	//----- nvinfo : EIATTR_CRS_STACK_SIZE
	.align		4
.L_4417:
        /*0124*/ 	.byte	0x04, 0x1e
        /*0126*/ 	.short	(.L_4419 - .L_4418)
.L_4418:
        /*0128*/ 	.word	0x00000000


	//----- nvinfo : EIATTR_CBANK_PARAM_SIZE
	.align		4
.L_4419:
        /*012c*/ 	.byte	0x03, 0x19
        /*012e*/ 	.short	0x002c


	//----- nvinfo : EIATTR_PARAM_CBANK
	.align		4
        /*0130*/ 	.byte	0x04, 0x0a
        /*0132*/ 	.short	(.L_4421 - .L_4420)
	.align		4
.L_4420:
        /*0134*/ 	.word	index@(.nv.constant0._ZN2at6native27unrolled_elementwise_kernelIZZZNS0_17floor_kernel_cudaERNS_18TensorIteratorBaseEENKUlvE_clEvENKUlvE_clEvEUldE_St5arrayIPcLm2EELi4E23TrivialOffsetCalculatorILi1EjESB_NS0_6memory12LoadWithCastILi1EEENSC_13StoreWithCastILi1EEEEEviT_T0_T2_T3_T4_T5_)
        /*0138*/ 	.short	0x0380
        /*013a*/ 	.short	0x002c


	//----- nvinfo : EIATTR_SW_WAR
	.align		4
.L_4421:
        /*013c*/ 	.byte	0x04, 0x36
        /*013e*/ 	.short	(.L_4423 - .L_4422)
.L_4422:
        /*0140*/ 	.word	0x00000008
.L_4423:


//--------------------- .nv.info._ZN2at6native18elementwise_kernelILi128ELi2EZNS0_22gpu_kernel_impl_nocastIZZZNS0_17floor_kernel_cudaERNS_18TensorIteratorBaseEENKUlvE_clEvENKUlvE_clEvEUldE_EEvS4_RKT_EUliE_EEviT1_ --------------------------
	.section	.nv.info._ZN2at6native18elementwise_kernelILi128ELi2EZNS0_22gpu_kernel_impl_nocastIZZZNS0_17floor_kernel_cudaERNS_18TensorIteratorBaseEENKUlvE_clEvENKUlvE_clEvEUldE_EEvS4_RKT_EUliE_EEviT1_,"",@"SHT_CUDA_INFO"
	.sectionflags	@""
	.align	4


	//----- nvinfo : EIATTR_CUDA_API_VERSION
	.align		4
        /*0000*/ 	.byte	0x04, 0x37
        /*0002*/ 	.short	(.L_4425 - .L_4424)
.L_4424:
        /*0004*/ 	.word	0x00000082


	//----- nvinfo : EIATTR_KPARAM_INFO
	.align		4
.L_4425:
        /*0008*/ 	.byte	0x04, 0x17
        /*000a*/ 	.short	(.L_4427 - .L_4426)
.L_4426:
        /*000c*/ 	.word	0x00000000
        /*0010*/ 	.short	0x0001
        /*0012*/ 	.short	0x0008
        /*0014*/ 	.byte	0x00, 0xf0, 0x61, 0x08


	//----- nvinfo : EIATTR_KPARAM_INFO
	.align		4
.L_4427:
        /*0018*/ 	.byte	0x04, 0x17
        /*001a*/ 	.short	(.L_4429 - .L_4428)
.L_4428:
        /*001c*/ 	.word	0x00000000
        /*0020*/ 	.short	0x0000
        /*0022*/ 	.short	0x0000
        /*0024*/ 	.byte	0x00, 0xf0, 0x11, 0x00


	//----- nvinfo : EIATTR_SPARSE_MMA_MASK
	.align		4
.L_4429:
        /*0028*/ 	.byte	0x03, 0x50
        /*002a*/ 	.short	0x0000


	//----- nvinfo : EIATTR_MAXREG_COUNT
	.align		4
        /*002c*/ 	.byte	0x03, 0x1b
        /*002e*/ 	.short	0x0080


	//----- nvinfo : EIATTR_MERCURY_ISA_VERSION
	.align		4
        /*0030*/ 	.byte	0x03, 0x5f
        /*0032*/ 	.short	0x0101


	//----- nvinfo : EIATTR_VRC_CTA_INIT_COUNT
	.align		4
        /*0034*/ 	.byte	0x02, 0x4a
	.zero		1
	.zero		1


	//----- nvinfo : EIATTR_EXIT_INSTR_OFFSETS
	.align		4
        /*0038*/ 	.byte	0x04, 0x1c
        /*003a*/ 	.short	(.L_4431 - .L_4430)


	//   ....[0]....
.L_4430:
        /*003c*/ 	.word	0x00000150


	//   ....[1]....
        /*0040*/ 	.word	0x000001b0


	//   ....[2]....
        /*0044*/ 	.word	0x00001580


	//   ....[3]....
        /*0048*/ 	.word	0x000028b0


	//----- nvinfo : EIATTR_MAX_THREADS
	.align		4
.L_4431:
        /*004c*/ 	.byte	0x04, 0x05
        /*004e*/ 	.short	(.L_4433 - .L_4432)
.L_4432:
        /*0050*/ 	.word	0x00000080
        /*0054*/ 	.word	0x00000001
        /*0058*/ 	.word	0x00000001


	//----- nvinfo : EIATTR_CRS_STACK_SIZE
	.align		4
.L_4433:
        /*005c*/ 	.byte	0x04, 0x1e
        /*005e*/ 	.short	(.L_4435 - .L_4434)
.L_4434:
        /*0060*/ 	.word	0x00000000


	//----- nvinfo : EIATTR_CBANK_PARAM_SIZE
	.align		4
.L_4435:
        /*0064*/ 	.byte	0x03, 0x19
        /*0066*/ 	.short	0x0220


	//----- nvinfo : EIATTR_PARAM_CBANK
	.align		4
        /*0068*/ 	.byte	0x04, 0x0a
        /*006a*/ 	.short	(.L_4437 - .L_4436)
	.align		4
.L_4436:
        /*006c*/ 	.word	index@(.nv.constant0._ZN2at6native18elementwise_kernelILi128ELi2EZNS0_22gpu_kernel_impl_nocastIZZZNS0_17floor_kernel_cudaERNS_18TensorIteratorBaseEENKUlvE_clEvENKUlvE_clEvEUldE_EEvS4_RKT_EUliE_EEviT1_)
        /*0070*/ 	.short	0x0380
        /*0072*/ 	.short	0x0220


	//----- nvinfo : EIATTR_SW_WAR
	.align		4
.L_4437:
        /*0074*/ 	.byte	0x04, 0x36
        /*0076*/ 	.short	(.L_4439 - .L_4438)
.L_4438:
        /*0078*/ 	.word	0x00000008
.L_4439:


//--------------------- .nv.info._ZN2at6native27unrolled_elementwise_kernelIZZZNS0_17floor_kernel_cudaERNS_18TensorIteratorBaseEENKUlvE_clEvENKUlvE_clEvEUldE_St5arrayIPcLm2EELi4E23TrivialOffsetCalculatorILi1EjESB_NS0_6memory15LoadWithoutCastENSC_16StoreWithoutCastEEEviT_T0_T2_T3_T4_T5_ --------------------------
	.section	.nv.info._ZN2at6native27unrolled_elementwise_kernelIZZZNS0_17floor_kernel_cudaERNS_18TensorIteratorBaseEENKUlvE_clEvENKUlvE_clEvEUldE_St5arrayIPcLm2EELi4E23TrivialOffsetCalculatorILi1EjESB_NS0_6memory15LoadWithoutCastENSC_16StoreWithoutCastEEEviT_T0_T2_T3_T4_T5_,"",@"SHT_CUDA_INFO"
	.sectionflags	@""
	.align	4


	//----- nvinfo : EIATTR_CUDA_API_VERSION
	.align		4
        /*0000*/ 	.byte	0x04, 0x37
        /*0002*/ 	.short	(.L_4441 - .L_4440)
.L_4440:
        /*0004*/ 	.word	0x00000082


	//----- nvinfo : EIATTR_KPARAM_INFO
	.align		4
.L_4441:
        /*0008*/ 	.byte	0x04, 0x17
        /*000a*/ 	.short	(.L_4443 - .L_4442)
.L_4442:
        /*000c*/ 	.word	0x00000000
        /*0010*/ 	.short	0x0006
        /*0012*/ 	.short	0x001b
        /*0014*/ 	.byte	0x00, 0xf0, 0x05, 0x00


	//----- nvinfo : EIATTR_KPARAM_INFO
	.align		4
.L_4443:
        /*0018*/ 	.byte	0x04, 0x17
        /*001a*/ 	.short	(.L_4445 - .L_4444)
.L_4444:
        /*001c*/ 	.word	0x00000000
        /*0020*/ 	.short	0x0005
        /*0022*/ 	.short	0x001a
        /*0024*/ 	.byte	0x00, 0xf0, 0x05, 0x00


	//----- nvinfo : EIATTR_KPARAM_INFO
	.align		4
.L_4445:
        /*0028*/ 	.byte	0x04, 0x17
        /*002a*/ 	.short	(.L_4447 - .L_4446)
.L_4446:
        /*002c*/ 	.word	0x00000000
        /*0030*/ 	.short	0x0004
        /*0032*/ 	.short	0x0019
        /*0034*/ 	.byte	0x00, 0xf0, 0x05, 0x00


	//----- nvinfo : EIATTR_KPARAM_INFO
	.align		4
.L_4447:
        /*0038*/ 	.byte	0x04, 0x17
        /*003a*/ 	.short	(.L_4449 - .L_4448)
.L_4448:
        /*003c*/ 	.word	0x00000000
        /*0040*/ 	.short	0x0003
        /*0042*/ 	.short	0x0018
        /*0044*/ 	.byte	0x00, 0xf0, 0x05, 0x00


	//----- nvinfo : EIATTR_KPARAM_INFO
	.align		4
.L_4449:
        /*0048*/ 	.byte	0x04, 0x17
        /*004a*/ 	.short	(.L_4451 - .L_4450)
.L_4450:
        /*004c*/ 	.word	0x00000000
        /*0050*/ 	.short	0x0002
        /*0052*/ 	.short	0x0008
        /*0054*/ 	.byte	0x00, 0xf0, 0x41, 0x00


	//----- nvinfo : EIATTR_KPARAM_INFO
	.align		4
.L_4451:
        /*0058*/ 	.byte	0x04, 0x17
        /*005a*/ 	.short	(.L_4453 - .L_4452)
.L_4452:
        /*005c*/ 	.word	0x00000000
        /*0060*/ 	.short	0x0001
        /*0062*/ 	.short	0x0004
        /*0064*/ 	.byte	0x00, 0xf0, 0x05, 0x00


	//----- nvinfo : EIATTR_KPARAM_INFO
	.align		4
.L_4453:
        /*0068*/ 	.byte	0x04, 0x17
        /*006a*/ 	.short	(.L_4455 - .L_4454)
.L_4454:
        /*006c*/ 	.word	0x00000000
        /*0070*/ 	.short	0x0000
        /*0072*/ 	.short	0x0000
        /*0074*/ 	.byte	0x00, 0xf0, 0x11, 0x00


	//----- nvinfo : EIATTR_SPARSE_MMA_MASK
	.align		4
.L_4455:
        /*0078*/ 	.byte	0x03, 0x50
        /*007a*/ 	.short	0x0000


	//----- nvinfo : EIATTR_MAXREG_COUNT
	.align		4
        /*007c*/ 	.byte	0x03, 0x1b
        /*007e*/ 	.short	0x00ff


	//----- nvinfo : EIATTR_MERCURY_ISA_VERSION
	.align		4
        /*0080*/ 	.byte	0x03, 0x5f
        /*0082*/ 	.short	0x0101


	//----- nvinfo : EIATTR_VRC_CTA_INIT_COUNT
	.align		4
        /*0084*/ 	.byte	0x02, 0x4a
	.zero		1
	.zero		1


	//----- nvinfo : EIATTR_EXIT_INSTR_OFFSETS
	.align		4
        /*0088*/ 	.byte	0x04, 0x1c
        /*008a*/ 	.short	(.L_4457 - .L_4456)


	//   ....[0]....
.L_4456:
        /*008c*/ 	.word	0x00000400


	//   ....[1]....
        /*0090*/ 	.word	0x00000460


	//----- nvinfo : EIATTR_MAX_THREADS
	.align		4
.L_4457:
        /*0094*/ 	.byte	0x04, 0x05
        /*0096*/ 	.short	(.L_4459 - .L_4458)
.L_4458:
        /*0098*/ 	.word	0x00000080
        /*009c*/ 	.word	0x00000001
        /*00a0*/ 	.word	0x00000001


	//----- nvinfo : EIATTR_CRS_STACK_SIZE
	.align		4
.L_4459:
        /*00a4*/ 	.byte	0x04, 0x1e
        /*00a6*/ 	.short	(.L_4461 - .L_4460)
.L_4460:
        /*00a8*/ 	.word	0x00000000


	//----- nvinfo : EIATTR_CBANK_PARAM_SIZE
	.align		4
.L_4461:
        /*00ac*/ 	.byte	0x03, 0x19
        /*00ae*/ 	.short	0x001c


	//----- nvinfo : EIATTR_PARAM_CBANK
	.align		4
        /*00b0*/ 	.byte	0x04, 0x0a
        /*00b2*/ 	.short	(.L_4463 - .L_4462)
	.align		4
.L_4462:
        /*00b4*/ 	.word	index@(.nv.constant0._ZN2at6native27unrolled_elementwise_kernelIZZZNS0_17floor_kernel_cudaERNS_18TensorIteratorBaseEENKUlvE_clEvENKUlvE_clEvEUldE_St5arrayIPcLm2EELi4E23TrivialOffsetCalculatorILi1EjESB_NS0_6memory15LoadWithoutCastENSC_16StoreWithoutCastEEEviT_T0_T2_T3_T4_T5_)
        /*00b8*/ 	.short	0x0380
        /*00ba*/ 	.short	0x001c


	//----- nvinfo : EIATTR_SW_WAR
	.align		4
.L_4463:
        /*00bc*/ 	.byte	0x04, 0x36
        /*00be*/ 	.short	(.L_4465 - .L_4464)
.L_4464:
        /*00c0*/ 	.word	0x00000008
.L_4465:


//--------------------- .nv.info._ZN2at6native29vectorized_elementwise_kernelILi2EZZZNS0_17floor_kernel_cudaERNS_18TensorIteratorBaseEENKUlvE_clEvENKUlvE_clEvEUldE_St5arrayIPcLm2EEEEviT0_T1_ --------------------------
	.section	.nv.info._ZN2at6native29vectorized_elementwise_kernelILi2EZZZNS0_17floor_kernel_cudaERNS_18TensorIteratorBaseEENKUlvE_clEvENKUlvE_clEvEUldE_St5arrayIPcLm2EEEEviT0_T1_,"",@"SHT_CUDA_INFO"
	.sectionflags	@""
	.align	4


	//----- nvinfo : EIATTR_CUDA_API_VERSION
	.align		4
        /*0000*/ 	.byte	0x04, 0x37
        /*0002*/ 	.short	(.L_4467 - .L_4466)
.L_4466:
        /*0004*/ 	.word	0x00000082


	//----- nvinfo : EIATTR_KPARAM_INFO
	.align		4
.L_4467:
        /*0008*/ 	.byte	0x04, 0x17
        /*000a*/ 	.short	(.L_4469 - .L_4468)
.L_4468:
        /*000c*/ 	.word	0x00000000
        /*0010*/ 	.short	0x0002
        /*0012*/ 	.short	0x0008
        /*0014*/ 	.byte	0x00, 0xf0, 0x41, 0x00


	//----- nvinfo : EIATTR_KPARAM_INFO
	.align		4
.L_4469:
        /*0018*/ 	.byte	0x04, 0x17
        /*001a*/ 	.short	(.L_4471 - .L_4470)
.L_4470:
        /*001c*/ 	.word	0x00000000
        /*0020*/ 	.short	0x0001
        /*0022*/ 	.short	0x0004
        /*0024*/ 	.byte	0x00, 0xf0, 0x05, 0x00


	//----- nvinfo : EIATTR_KPARAM_INFO
	.align		4
.L_4471:
        /*0028*/ 	.byte	0x04, 0x17
        /*002a*/ 	.short	(.L_4473 - .L_4472)
.L_4472:
        /*002c*/ 	.word	0x00000000
        /*0030*/ 	.short	0x0000
        /*0032*/ 	.short	0x0000
        /*0034*/ 	.byte	0x00, 0xf0, 0x11, 0x00


	//----- nvinfo : EIATTR_SPARSE_MMA_MASK
	.align		4
.L_4473:
        /*0038*/ 	.byte	0x03, 0x50
        /*003a*/ 	.short	0x0000


	//----- nvinfo : EIATTR_MAXREG_COUNT
	.align		4
        /*003c*/ 	.byte	0x03, 0x1b
        /*003e*/ 	.short	0x00ff


	//----- nvinfo : EIATTR_MERCURY_ISA_VERSION
	.align		4
        /*0040*/ 	.byte	0x03, 0x5f
        /*0042*/ 	.short	0x0101


	//----- nvinfo : EIATTR_VRC_CTA_INIT_COUNT
	.align		4
        /*0044*/ 	.byte	0x02, 0x4a
	.zero		1
	.zero		1


	//----- nvinfo : EIATTR_EXIT_INSTR_OFFSETS
	.align		4
        /*0048*/ 	.byte	0x04, 0x1c
        /*004a*/ 	.short	(.L_4475 - .L_4474)


	//   ....[0]....
.L_4474:
        /*004c*/ 	.word	0x000007f0


	//   ....[1]....
        /*0050*/ 	.word	0x00000850


	//   ....[2]....
        /*0054*/ 	.word	0x00000b90


	//----- nvinfo : EIATTR_MAX_THREADS
	.align		4
.L_4475:
        /*0058*/ 	.byte	0x04, 0x05
        /*005a*/ 	.short	(.L_4477 - .L_4476)
.L_4476:
        /*005c*/ 	.word	0x00000080
        /*0060*/ 	.word	0x00000001
        /*0064*/ 	.word	0x00000001


	//----- nvinfo : EIATTR_CRS_STACK_SIZE
	.align		4
.L_4477:
        /*0068*/ 	.byte	0x04, 0x1e
        /*006a*/ 	.short	(.L_4479 - .L_4478)
.L_4478:
        /*006c*/ 	.word	0x00000000


	//----- nvinfo : EIATTR_CBANK_PARAM_SIZE
	.align		4
.L_4479:
        /*0070*/ 	.byte	0x03, 0x19
        /*0072*/ 	.short	0x0018


	//----- nvinfo : EIATTR_PARAM_CBANK
	.align		4
        /*0074*/ 	.byte	0x04, 0x0a
        /*0076*/ 	.short	(.L_4481 - .L_4480)
	.align		4
.L_4480:
        /*0078*/ 	.word	index@(.nv.constant0._ZN2at6native29vectorized_elementwise_kernelILi2EZZZNS0_17floor_kernel_cudaERNS_18TensorIteratorBaseEENKUlvE_clEvENKUlvE_clEvEUldE_St5arrayIPcLm2EEEEviT0_T1_)
        /*007c*/ 	.short	0x0380
        /*007e*/ 	.short	0x0018


	//----- nvinfo : EIATTR_SW_WAR
	.align		4
.L_4481:
        /*0080*/ 	.byte	0x04, 0x36
        /*0082*/ 	.short	(.L_4483 - .L_4482)
.L_4482:
        /*0084*/ 	.word	0x00000008
.L_4483:


//--------------------- .nv.info._ZN2at6native29vectorized_elementwise_kernelILi4EZZZNS0_17floor_kernel_cudaERNS_18TensorIteratorBaseEENKUlvE_clEvENKUlvE_clEvEUldE_St5arrayIPcLm2EEEEviT0_T1_ --------------------------
	.section	.nv.info._ZN2at6native29vectorized_elementwise_kernelILi4EZZZNS0_17floor_kernel_cudaERNS_18TensorIteratorBaseEENKUlvE_clEvENKUlvE_clEvEUldE_St5arrayIPcLm2EEEEviT0_T1_,"",@"SHT_CUDA_INFO"
	.sectionflags	@""
	.align	4


	//----- nvinfo : EIATTR_CUDA_API_VERSION
	.align		4
        /*0000*/ 	.byte	0x04, 0x37
        /*0002*/ 	.short	(.L_4485 - .L_4484)
.L_4484:
        /*0004*/ 	.word	0x00000082


	//----- nvinfo : EIATTR_KPARAM_INFO
	.align		4
.L_4485:
        /*0008*/ 	.byte	0x04, 0x17
        /*000a*/ 	.short	(.L_4487 - .L_4486)
.L_4486:
        /*000c*/ 	.word	0x00000000
        /*0010*/ 	.short	0x0002
        /*0012*/ 	.short	0x0008
        /*0014*/ 	.byte	0x00, 0xf0, 0x41, 0x00


	//----- nvinfo : EIATTR_KPARAM_INFO
	.align		4
.L_4487:
        /*0018*/ 	.byte	0x04, 0x17
        /*001a*/ 	.short	(.L_4489 - .L_4488)
.L_4488:
        /*001c*/ 	.word	0x00000000
        /*0020*/ 	.short	0x0001
        /*0022*/ 	.short	0x0004
        /*0024*/ 	.byte	0x00, 0xf0, 0x05, 0x00


	//----- nvinfo : EIATTR_KPARAM_INFO
	.align		4
.L_4489:
        /*0028*/ 	.byte	0x04, 0x17
        /*002a*/ 	.short	(.L_4491 - .L_4490)
.L_4490:
        /*002c*/ 	.word	0x00000000
        /*0030*/ 	.short	0x0000
        /*0032*/ 	.short	0x0000
        /*0034*/ 	.byte	0x00, 0xf0, 0x11, 0x00


	//----- nvinfo : EIATTR_SPARSE_MMA_MASK
	.align		4
.L_4491:
        /*0038*/ 	.byte	0x03, 0x50
        /*003a*/ 	.short	0x0000


	//----- nvinfo : EIATTR_MAXREG_COUNT
	.align		4
        /*003c*/ 	.byte	0x03, 0x1b
        /*003e*/ 	.short	0x00ff


	//----- nvinfo : EIATTR_MERCURY_ISA_VERSION
	.align		4
        /*0040*/ 	.byte	0x03, 0x5f
        /*0042*/ 	.short	0x0101


	//----- nvinfo : EIATTR_VRC_CTA_INIT_COUNT
	.align		4
        /*0044*/ 	.byte	0x02, 0x4a
	.zero		1
	.zero		1


	//----- nvinfo : EIATTR_EXIT_INSTR_OFFSETS
	.align		4
        /*0048*/ 	.byte	0x04, 0x1c
        /*004a*/ 	.short	(.L_4493 - .L_4492)


	//   ....[0]....
.L_4492:
        /*004c*/ 	.word	0x000007f0


	//   ....[1]....
        /*0050*/ 	.word	0x00000850


	//   ....[2]....
        /*0054*/ 	.word	0x00000b50


	//----- nvinfo : EIATTR_MAX_THREADS
	.align		4
.L_4493:
        /*0058*/ 	.byte	0x04, 0x05
        /*005a*/ 	.short	(.L_4495 - .L_4494)
.L_4494:
        /*005c*/ 	.word	0x00000080
        /*0060*/ 	.word	0x00000001
        /*0064*/ 	.word	0x00000001


	//----- nvinfo : EIATTR_CRS_STACK_SIZE
	.align		4
.L_4495:
        /*0068*/ 	.byte	0x04, 0x1e
        /*006a*/ 	.short	(.L_4497 - .L_4496)
.L_4496:
        /*006c*/ 	.word	0x00000000


	//----- nvinfo : EIATTR_CBANK_PARAM_SIZE
	.align		4
.L_4497:
        /*0070*/ 	.byte	0x03, 0x19
        /*0072*/ 	.short	0x0018


	//----- nvinfo : EIATTR_PARAM_CBANK
	.align		4
        /*0074*/ 	.byte	0x04, 0x0a
        /*0076*/ 	.short	(.L_4499 - .L_4498)
	.align		4
.L_4498:
        /*0078*/ 	.word	index@(.nv.constant0._ZN2at6native29vectorized_elementwise_kernelILi4EZZZNS0_17floor_kernel_cudaERNS_18TensorIteratorBaseEENKUlvE_clEvENKUlvE_clEvEUldE_St5arrayIPcLm2EEEEviT0_T1_)
        /*007c*/ 	.short	0x0380
        /*007e*/ 	.short	0x0018


	//----- nvinfo : EIATTR_SW_WAR
	.align		4
.L_4499:
        /*0080*/ 	.byte	0x04, 0x36
        /*0082*/ 	.short	(.L_4501 - .L_4500)
.L_4500:
        /*0084*/ 	.word	0x00000008
.L_4501:


//--------------------- .nv.info._ZN2at6native29vectorized_elementwise_kernelILi8EZZZNS0_17floor_kernel_cudaERNS_18TensorIteratorBaseEENKUlvE_clEvENKUlvE_clEvEUldE_St5arrayIPcLm2EEEEviT0_T1_ --------------------------
	.section	.nv.info._ZN2at6native29vectorized_elementwise_kernelILi8EZZZNS0_17floor_kernel_cudaERNS_18TensorIteratorBaseEENKUlvE_clEvENKUlvE_clEvEUldE_St5arrayIPcLm2EEEEviT0_T1_,"",@"SHT_CUDA_INFO"
	.sectionflags	@""
	.align	4


	//----- nvinfo : EIATTR_CUDA_API_VERSION
	.align		4
        /*0000*/ 	.byte	0x04, 0x37
        /*0002*/ 	.short	(.L_4503 - .L_4502)
.L_4502:
        /*0004*/ 	.word	0x00000082


	//----- nvinfo : EIATTR_KPARAM_INFO
	.align		4
.L_4503:
        /*0008*/ 	.byte	0x04, 0x17
        /*000a*/ 	.short	(.L_4505 - .L_4504)
.L_4504:
        /*000c*/ 	.word	0x00000000
        /*0010*/ 	.short	0x0002
        /*0012*/ 	.short	0x0008
        /*0014*/ 	.byte	0x00, 0xf0, 0x41, 0x00


	//----- nvinfo : EIATTR_KPARAM_INFO
	.align		4
.L_4505:
        /*0018*/ 	.byte	0x04, 0x17
        /*001a*/ 	.short	(.L_4507 - .L_4506)
.L_4506:
        /*001c*/ 	.word	0x00000000
        /*0020*/ 	.short	0x0001
        /*0022*/ 	.short	0x0004
        /*0024*/ 	.byte	0x00, 0xf0, 0x05, 0x00


	//----- nvinfo : EIATTR_KPARAM_INFO
	.align		4
.L_4507:
        /*0028*/ 	.byte	0x04, 0x17
        /*002a*/ 	.short	(.L_4509 - .L_4508)
.L_4508:
        /*002c*/ 	.word	0x00000000
        /*0030*/ 	.short	0x0000
        /*0032*/ 	.short	0x0000
        /*0034*/ 	.byte	0x00, 0xf0, 0x11, 0x00


	//----- nvinfo : EIATTR_SPARSE_MMA_MASK
	.align		4
.L_4509:
        /*0038*/ 	.byte	0x03, 0x50
        /*003a*/ 	.short	0x0000


	//----- nvinfo : EIATTR_MAXREG_COUNT
	.align		4
        /*003c*/ 	.byte	0x03, 0x1b
        /*003e*/ 	.short	0x00ff


	//----- nvinfo : EIATTR_MERCURY_ISA_VERSION
	.align		4
        /*0040*/ 	.byte	0x03, 0x5f
        /*0042*/ 	.short	0x0101


	//----- nvinfo : EIATTR_VRC_CTA_INIT_COUNT
	.align		4
        /*0044*/ 	.byte	0x02, 0x4a
	.zero		1
	.zero		1


	//----- nvinfo : EIATTR_EXIT_INSTR_OFFSETS
	.align		4
        /*0048*/ 	.byte	0x04, 0x1c
        /*004a*/ 	.short	(.L_4511 - .L_4510)


	//   ....[0]....
.L_4510:
        /*004c*/ 	.word	0x00000010


	//----- nvinfo : EIATTR_MAX_THREADS
	.align		4
.L_4511:
        /*0050*/ 	.byte	0x04, 0x05
        /*0052*/ 	.short	(.L_4513 - .L_4512)
.L_4512:
        /*0054*/ 	.word	0x00000080
        /*0058*/ 	.word	0x00000001
        /*005c*/ 	.word	0x00000001


	//----- nvinfo : EIATTR_CBANK_PARAM_SIZE
	.align		4
.L_4513:
        /*0060*/ 	.byte	0x03, 0x19
        /*0062*/ 	.short	0x0018


	//----- nvinfo : EIATTR_PARAM_CBANK
	.align		4
        /*0064*/ 	.byte	0x04, 0x0a
        /*0066*/ 	.short	(.L_4515 - .L_4514)
	.align		4
.L_4514:
        /*0068*/ 	.word	index@(.nv.constant0._ZN2at6native29vectorized_elementwise_kernelILi8EZZZNS0_17floor_kernel_cudaERNS_18TensorIteratorBaseEENKUlvE_clEvENKUlvE_clEvEUldE_St5arrayIPcLm2EEEEviT0_T1_)
        /*006c*/ 	.short	0x0380
        /*006e*/ 	.short	0x0018


	//----- nvinfo : EIATTR_SW_WAR
	.align		4
.L_4515:
        /*0070*/ 	.byte	0x04, 0x36
        /*0072*/ 	.short	(.L_4517 - .L_4516)
.L_4516:
        /*0074*/ 	.word	0x00000008
.L_4517:


//--------------------- .nv.info._ZN2at6native18elementwise_kernelILi128ELi4EZNS0_15gpu_kernel_implIZZZNS0_16frac_kernel_cudaERNS_18TensorIteratorBaseEENKUlvE_clEvENKUlvE2_clEvEUlN3c108BFloat16EE_EEvS4_RKT_EUliE_EEviT1_ --------------------------
	.section	.nv.info._ZN2at6native18elementwise_kernelILi128ELi4EZNS0_15gpu_kernel_implIZZZNS0_16frac_kernel_cudaERNS_18TensorIteratorBaseEENKUlvE_clEvENKUlvE2_clEvEUlN3c108BFloat16EE_EEvS4_RKT_EUliE_EEviT1_,"",@"SHT_CUDA_INFO"
	.sectionflags	@""
	.align	4


	//----- nvinfo : EIATTR_CUDA_API_VERSION
	.align		4
        /*0000*/ 	.byte	0x04, 0x37
        /*0002*/ 	.short	(.L_4519 - .L_4518)
.L_4518:
        /*0004*/ 	.word	0x00000082


	//----- nvinfo : EIATTR_KPARAM_INFO
	.align		4
.L_4519:
        /*0008*/ 	.byte	0x04, 0x17
        /*000a*/ 	.short	(.L_4521 - .L_4520)
.L_4520:
        /*000c*/ 	.word	0x00000000
        /*0010*/ 	.short	0x0001
        /*0012*/ 	.short	0x0008
        /*0014*/ 	.byte	0x00, 0xf0, 0x61, 0x08


	//----- nvinfo : EIATTR_KPARAM_INFO
	.align		4
.L_4521:
        /*0018*/ 	.byte	0x04, 0x17
        /*001a*/ 	.short	(.L_4523 - .L_4522)
.L_4522:
        /*001c*/ 	.word	0x00000000
        /*0020*/ 	.short	0x0000
        /*0022*/ 	.short	0x0000
        /*0024*/ 	.byte	0x00, 0xf0, 0x11, 0x00


	//----- nvinfo : EIATTR_SPARSE_MMA_MASK
	.align		4
.L_4523:
        /*0028*/ 	.byte	0x03, 0x50
        /*002a*/ 	.short	0x0000


	//----- nvinfo : EIATTR_MAXREG_COUNT
	.align		4
        /*002c*/ 	.byte	0x03, 0x1b
        /*002e*/ 	.short	0x0080


	//----- nvinfo : EIATTR_EXTERNS
	.align		4
        /*0030*/ 	.byte	0x04, 0x0f
        /*0032*/ 	.short	(.L_4525 - .L_4524)


	//   ....[0]....
	.align		4
.L_4524:
        /*0034*/ 	.word	index@(__assertfail)


	//----- nvinfo : EIATTR_MERCURY_ISA_VERSION
	.align		4
.L_4525:
        /*0038*/ 	.byte	0x03, 0x5f
        /*003a*/ 	.short	0x0101


	//----- nvinfo : EIATTR_VRC_CTA_INIT_COUNT
	.align		4
        /*003c*/ 	.byte	0x02, 0x4a
	.zero		1
	.zero		1


	//----- nvinfo : EIATTR_SYSCALL_OFFSETS
	.align		4
        /*0040*/ 	.byte	0x04, 0x46
        /*0042*/ 	.short	(.L_4527 - .L_4526)


	//   ....[0]....
.L_4526:
        /*0044*/ 	.word	0x00002290


	//   ....[1]....
        /*0048*/ 	.word	0x000031b0


	//   ....[2]....
        /*004c*/ 	.word	0x000055e0


	//   ....[3]....
        /*0050*/ 	.word	0x00006350


	//   ....[4]....
        /*0054*/ 	.word	0x00008870


	//   ....[5]....
        /*0058*/ 	.word	0x000095e0


	//   ....[6]....
        /*005c*/ 	.word	0x0000bb10


	//   ....[7]....
        /*0060*/ 	.word	0x0000c850


	//----- nvinfo : EIATTR_EXIT_INSTR_OFFSETS
	.align		4
.L_4527:
        /*0064*/ 	.byte	0x04, 0x1c
        /*0066*/ 	.short	(.L_4529 - .L_4528)


	//   ....[0]....
.L_4528:
        /*0068*/ 	.word	0x000098a0


	//   ....[1]....
        /*006c*/ 	.word	0x0000bcd0


	//   ....[2]....
        /*0070*/ 	.word	0x0000bd10


	//   ....[3]....
        /*0074*/ 	.word	0x0000bdb0


	//   ....[4]....
        /*0078*/ 	.word	0x0000bdf0


	//   ....[5]....
        /*007c*/ 	.word	0x0000be30


	//   ....[6]....
        /*0080*/ 	.word	0x0000bec0


	//   ....[7]....
        /*0084*/ 	.word	0x0000bf00


	//   ....[8]....
        /*0088*/ 	.word	0x0000bfa0


	//   ....[9]....
        /*008c*/ 	.word	0x0000bff0


	//   ....[10]....
        /*0090*/ 	.word	0x0000c040


	//   ....[11]....
        /*0094*/ 	.word	0x0000c120


	//   ....[12]....
        /*0098*/ 	.word	0x0000c290


	//   ....[13]....
        /*009c*/ 	.word	0x0000c400


	//   ....[14]....
        /*00a0*/ 	.word	0x0000c560


	//   ....[15]....
        /*00a4*/ 	.word	0x0000c5a0


	//   ....[16]....
        /*00a8*/ 	.word	0x0000c5e0


	//   ....[17]....
        /*00ac*/ 	.word	0x0000c690


	//   ....[18]....
        /*00b0*/ 	.word	0x0000c6f0


	//   ....[19]....
        /*00b4*/ 	.word	0x0000c860


	//   ....[20]....
        /*00b8*/ 	.word	0x0000c970


	//   ....[21]....
        /*00bc*/ 	.word	0x0000cab0


	//   ....[22]....
        /*00c0*/ 	.word	0x0000cad0


	//----- nvinfo : EIATTR_MAX_THREADS
	.align		4
.L_4529:
        /*00c4*/ 	.byte	0x04, 0x05
        /*00c6*/ 	.short	(.L_4531 - .L_4530)
.L_4530:
        /*00c8*/ 	.word	0x00000080
        /*00cc*/ 	.word	0x00000001
        /*00d0*/ 	.word	0x00000001


	//----- nvinfo : EIATTR_CRS_STACK_SIZE
	.align		4
.L_4531:
        /*00d4*/ 	.byte	0x04, 0x1e
        /*00d6*/ 	.short	(.L_4533 - .L_4532)
.L_4532:
        /*00d8*/ 	.word	0x00000000


	//----- nvinfo : EIATTR_CBANK_PARAM_SIZE
	.align		4
.L_4533:
        /*00dc*/ 	.byte	0x03, 0x19
        /*00de*/ 	.short	0x0220


	//----- nvinfo : EIATTR_PARAM_CBANK
	.align		4
        /*00e0*/ 	.byte	0x04, 0x0a
        /*00e2*/ 	.short	(.L_4535 - .L_4534)
	.align		4
.L_4534:
        /*00e4*/ 	.word	index@(.nv.constant0._ZN2at6native18elementwise_kernelILi128ELi4EZNS0_15gpu_kernel_implIZZZNS0_16frac_kernel_cudaERNS_18TensorIteratorBaseEENKUlvE_clEvENKUlvE2_clEvEUlN3c108BFloat16EE_EEvS4_RKT_EUliE_EEviT1_)
        /*00e8*/ 	.short	0x0380
        /*00ea*/ 	.short	0x0220


	//----- nvinfo : EIATTR_SW_WAR
	.align		4
.L_4535:
        /*00ec*/ 	.byte	0x04, 0x36
        /*00ee*/ 	.short	(.L_4537 - .L_4536)
.L_4536:
        /*00f0*/ 	.word	0x00000008
.L_4537:


//--------------------- .nv.info._ZN2at6native27unrolled_elementwise_kernelIZZZNS0_16frac_kernel_cudaERNS_18TensorIteratorBaseEENKUlvE_clEvENKUlvE2_clEvEUlN3c108BFloat16EE_St5arrayIPcLm2EELi4E23TrivialOffsetCalculatorILi1EjESD_NS0_6memory12LoadWithCastILi1EEENSE_13StoreWithCastILi1EEEEEviT_T0_T2_T3_T4_T5_ --------------------------
	.section	.nv.info._ZN2at6native27unrolled_elementwise_kernelIZZZNS0_16frac_kernel_cudaERNS_18TensorIteratorBaseEENKUlvE_clEvENKUlvE2_clEvEUlN3c108BFloat16EE_St5arrayIPcLm2EELi4E23TrivialOffsetCalculatorILi1EjESD_NS0_6memory12LoadWithCastILi1EEENSE_13StoreWithCastILi1EEEEEviT_T0_T2_T3_T4_T5_,"",@"SHT_CUDA_INFO"
	.sectionflags	@""
	.align	4


	//----- nvinfo : EIATTR_CUDA_API_VERSION
	.align		4
        /*0000*/ 	.byte	0x04, 0x37
        /*0002*/ 	.short	(.L_4539 - .L_4538)
.L_4538:
        /*0004*/ 	.word	0x00000082


	//----- nvinfo : EIATTR_KPARAM_INFO
	.align		4
.L_4539:
        /*0008*/ 	.byte	0x04, 0x17
        /*000a*/ 	.short	(.L_4541 - .L_4540)
.L_4540:
        /*000c*/ 	.word	0x00000000
        /*0010*/ 	.short	0x0006
        /*0012*/ 	.short	0x0024
        /*0014*/ 	.byte	0x00, 0xf0, 0x21, 0x00


	//----- nvinfo : EIATTR_KPARAM_INFO
	.align		4
.L_4541:
        /*0018*/ 	.byte	0x04, 0x17
        /*001a*/ 	.short	(.L_4543 - .L_4542)
.L_4542:
        /*001c*/ 	.word	0x00000000
        /*0020*/ 	.short	0x0005
        /*0022*/ 	.short	0x001c
        /*0024*/ 	.byte	0x00, 0xf0, 0x21, 0x00


	//----- nvinfo : EIATTR_KPARAM_INFO
	.align		4
.L_4543:
        /*0028*/ 	.byte	0x04, 0x17
        /*002a*/ 	.short	(.L_4545 - .L_4544)
.L_4544:
        /*002c*/ 	.word	0x00000000
        /*0030*/ 	.short	0x0004
        /*0032*/ 	.short	0x0019
        /*0034*/ 	.byte	0x00, 0xf0, 0x05, 0x00


	//----- nvinfo : EIATTR_KPARAM_INFO
	.align		4
.L_4545:
        /*0038*/ 	.byte	0x04, 0x17
        /*003a*/ 	.short	(.L_4547 - .L_4546)
.L_4546:
        /*003c*/ 	.word	0x00000000
        /*0040*/ 	.short	0x0003
        /*0042*/ 	.short	0x0018
        /*0044*/ 	.byte	0x00, 0xf0, 0x05, 0x00


	//----- nvinfo : EIATTR_KPARAM_INFO
	.align		4
.L_4547:
        /*0048*/ 	.byte	0x04, 0x17
        /*004a*/ 	.short	(.L_4549 - .L_4548)
.L_4548:
        /*004c*/ 	.word	0x00000000
        /*0050*/ 	.short	0x0002
        /*0052*/ 	.short	0x0008
        /*0054*/ 	.byte	0x00, 0xf0, 0x41, 0x00


	//----- nvinfo : EIATTR_KPARAM_INFO
	.align		4
.L_4549:
        /*0058*/ 	.byte	0x04, 0x17
        /*005a*/ 	.short	(.L_4551 - .L_4550)
.L_4550:
        /*005c*/ 	.word	0x00000000
        /*0060*/ 	.short	0x0001
        /*0062*/ 	.short	0x0004
        /*0064*/ 	.byte	0x00, 0xf0, 0x05, 0x00


	//----- nvinfo : EIATTR_KPARAM_INFO
	.align		4
.L_4551:
        /*0068*/ 	.byte	0x04, 0x17
        /*006a*/ 	.short	(.L_4553 - .L_4552)
.L_4552:
        /*006c*/ 	.word	0x00000000
        /*0070*/ 	.short	0x0000
        /*0072*/ 	.short	0x0000
        /*0074*/ 	.byte	0x00, 0xf0, 0x11, 0x00


	//----- nvinfo : EIATTR_SPARSE_MMA_MASK
	.align		4
.L_4553:
        /*0078*/ 	.byte	0x03, 0x50
        /*007a*/ 	.short	0x0000


	//----- nvinfo : EIATTR_MAXREG_COUNT
	.align		4
        /*007c*/ 	.byte	0x03, 0x1b
        /*007e*/ 	.short	0x00ff


	//----- nvinfo : EIATTR_EXTERNS
	.align		4
        /*0080*/ 	.byte	0x04, 0x0f
        /*0082*/ 	.short	(.L_4555 - .L_4554)


	//   ....[0]....
	.align		4
.L_4554:
        /*0084*/ 	.word	index@(__assertfail)


	//----- nvinfo : EIATTR_MERCURY_ISA_VERSION
	.align		4
.L_4555:
        /*0088*/ 	.byte	0x03, 0x5f
        /*008a*/ 	.short	0x0101


	//----- nvinfo : EIATTR_VRC_CTA_INIT_COUNT
	.align		4
        /*008c*/ 	.byte	0x02, 0x4a
	.zero		1
	.zero		1


	//----- nvinfo : EIATTR_SYSCALL_OFFSETS
	.align		4
        /*0090*/ 	.byte	0x04, 0x46
        /*0092*/ 	.short	(.L_4557 - .L_4556)


	//   ....[0]....
.L_4556:
        /*0094*/ 	.word	0x00001080


	//   ....[1]....
        /*0098*/ 	.word	0x000022e0


	//   ....[2]....
        /*009c*/ 	.word	0x00003480


	//   ....[3]....
        /*00a0*/ 	.word	0x00004530


	//   ....[4]....
        /*00a4*/ 	.word	0x00005670


	//   ....[5]....
        /*00a8*/ 	.word	0x00006550


	//   ....[6]....
        /*00ac*/ 	.word	0x000074d0


	//   ....[7]....
        /*00b0*/ 	.word	0x00008450


	//----- nvinfo : EIATTR_EXIT_INSTR_OFFSETS
	.align		4
.L_4557:
        /*00b4*/ 	.byte	0x04, 0x1c
        /*00b6*/ 	.short	(.L_4559 - .L_4558)


	//   ....[0]....
.L_4558:
        /*00b8*/ 	.word	0x00007780


	//   ....[1]....
        /*00bc*/ 	.word	0x000078d0


	//   ....[2]....
        /*00c0*/ 	.word	0x00007910


	//   ....[3]....
        /*00c4*/ 	.word	0x000079b0


	//   ....[4]....
        /*00c8*/ 	.word	0x000079f0


	//   ....[5]....
        /*00cc*/ 	.word	0x00007a30


	//   ....[6]....
        /*00d0*/ 	.word	0x00007ac0


	//   ....[7]....
        /*00d4*/ 	.word	0x00007b00


	//   ....[8]....
        /*00d8*/ 	.word	0x00007ba0


	//   ....[9]....
        /*00dc*/ 	.word	0x00007bf0


	//   ....[10]....
        /*00e0*/ 	.word	0x00007c40


	//   ....[11]....
        /*00e4*/ 	.word	0x00007d20


	//   ....[12]....
        /*00e8*/ 	.word	0x00007e90


	//   ....[13]....
        /*00ec*/ 	.word	0x00008000


	//   ....[14]....
        /*00f0*/ 	.word	0x00008160


	//   ....[15]....
        /*00f4*/ 	.word	0x000081a0


	//   ....[16]....
        /*00f8*/ 	.word	0x000081e0


	//   ....[17]....
        /*00fc*/ 	.word	0x00008290


	//   ....[18]....
        /*0100*/ 	.word	0x000082f0


	//   ....[19]....
        /*0104*/ 	.word	0x00008460


	//   ....[20]....
        /*0108*/ 	.word	0x00008570


	//   ....[21]....
        /*010c*/ 	.word	0x000086b0


	//   ....[22]....
        /*0110*/ 	.word	0x000086d0


	//----- nvinfo : EIATTR_MAX_THREADS
	.align		4
.L_4559:
        /*0114*/ 	.byte	0x04, 0x05
        /*0116*/ 	.short	(.L_4561 - .L_4560)
.L_4560:
        /*0118*/ 	.word	0x00000080
        /*011c*/ 	.word	0x00000001
        /*0120*/ 	.word	0x00000001


	//----- nvinfo : EIATTR_CRS_STACK_SIZE
	.align		4
.L_4561:
        /*0124*/ 	.byte	0x04, 0x1e
        /*0126*/ 	.short	(.L_4563 - .L_4562)
.L_4562:
        /*0128*/ 	.word	0x00000000


	//----- nvinfo : EIATTR_CBANK_PARAM_SIZE
	.align		4
.L_4563:
        /*012c*/ 	.byte	0x03, 0x19
        /*012e*/ 	.short	0x002c


	//----- nvinfo : EIATTR_PARAM_CBANK
	.align		4
        /*0130*/ 	.byte	0x04, 0x0a
        /*0132*/ 	.short	(.L_4565 - .L_4564)
	.align		4
.L_4564:
        /*0134*/ 	.word	index@(.nv.constant0._ZN2at6native27unrolled_elementwise_kernelIZZZNS0_16frac_kernel_cudaERNS_18TensorIteratorBaseEENKUlvE_clEvENKUlvE2_clEvEUlN3c108BFloat16EE_St5arrayIPcLm2EELi4E23TrivialOffsetCalculatorILi1EjESD_NS0_6memory12LoadWithCastILi1EEENSE_13StoreWithCastILi1EEEEEviT_T0_T2_T3_T4_T5_)
        /*0138*/ 	.short	0x0380
        /*013a*/ 	.short	0x002c


	//----- nvinfo : EIATTR_SW_WAR
	.align		4
.L_4565:
        /*013c*/ 	.byte	0x04, 0x36
        /*013e*/ 	.short	(.L_4567 - .L_4566)
.L_4566:
        /*0140*/ 	.word	0x00000008
.L_4567:


//--------------------- .nv.info._ZN2at6native18elementwise_kernelILi128ELi4EZNS0_22gpu_kernel_impl_nocastIZZZNS0_16frac_kernel_cudaERNS_18TensorIteratorBaseEENKUlvE_clEvENKUlvE2_clEvEUlN3c108BFloat16EE_EEvS4_RKT_EUliE_EEviT1_ --------------------------
	.section	.nv.info._ZN2at6native18elementwise_kernelILi128ELi4EZNS0_22gpu_kernel_impl_nocastIZZZNS0_16frac_kernel_cudaERNS_18TensorIteratorBaseEENKUlvE_clEvENKUlvE2_clEvEUlN3c108BFloat16EE_EEvS4_RKT_EUliE_EEviT1_,"",@"SHT_CUDA_INFO"
	.sectionflags	@""
	.align	4


	//----- nvinfo : EIATTR_CUDA_API_VERSION
	.align		4
        /*0000*/ 	.byte	0x04, 0x37
        /*0002*/ 	.short	(.L_4569 - .L_4568)
.L_4568:
        /*0004*/ 	.word	0x00000082


	//----- nvinfo : EIATTR_KPARAM_INFO
	.align		4
.L_4569:
        /*0008*/ 	.byte	0x04, 0x17
        /*000a*/ 	.short	(.L_4571 - .L_4570)
.L_4570:
        /*000c*/ 	.word	0x00000000
        /*0010*/ 	.short	0x0001
        /*0012*/ 	.short	0x0008
        /*0014*/ 	.byte	0x00, 0xf0, 0x61, 0x08


	//----- nvinfo : EIATTR_KPARAM_INFO
	.align		4
.L_4571:
        /*0018*/ 	.byte	0x04, 0x17
        /*001a*/ 	.short	(.L_4573 - .L_4572)
.L_4572:
        /*001c*/ 	.word	0x00000000
        /*0020*/ 	.short	0x0000
        /*0022*/ 	.short	0x0000
        /*0024*/ 	.byte	0x00, 0xf0, 0x11, 0x00


	//----- nvinfo : EIATTR_SPARSE_MMA_MASK
	.align		4
.L_4573:
        /*0028*/ 	.byte	0x03, 0x50
        /*002a*/ 	.short	0x0000


	//----- nvinfo : EIATTR_MAXREG_COUNT
	.align		4
        /*002c*/ 	.byte	0x03, 0x1b
        /*002e*/ 	.short	0x0080


	//----- nvinfo : EIATTR_MERCURY_ISA_VERSION
	.align		4
        /*0030*/ 	.byte	0x03, 0x5f
        /*0032*/ 	.short	0x0101


	//----- nvinfo : EIATTR_VRC_CTA_INIT_COUNT
	.align		4
        /*0034*/ 	.byte	0x02, 0x4a
	.zero		1
	.zero		1


	//----- nvinfo : EIATTR_EXIT_INSTR_OFFSETS
	.align		4
        /*0038*/ 	.byte	0x04, 0x1c
        /*003a*/ 	.short	(.L_4575 - .L_4574)


	//   ....[0]....
.L_4574:
        /*003c*/ 	.word	0x00000330


	//   ....[1]....
        /*0040*/ 	.word	0x000003c0


	//   ....[2]....
        /*0044*/ 	.word	0x00003f10


	//   ....[3]....
        /*0048*/ 	.word	0x00005270


	//----- nvinfo : EIATTR_MAX_THREADS
	.align		4
.L_4575:
        /*004c*/ 	.byte	0x04, 0x05
        /*004e*/ 	.short	(.L_4577 - .L_4576)
.L_4576:
        /*0050*/ 	.word	0x00000080
        /*0054*/ 	.word	0x00000001
        /*0058*/ 	.word	0x00000001


	//----- nvinfo : EIATTR_CRS_STACK_SIZE
	.align		4
.L_4577:
        /*005c*/ 	.byte	0x04, 0x1e
        /*005e*/ 	.short	(.L_4579 - .L_4578)
.L_4578:
        /*0060*/ 	.word	0x00000000


	//----- nvinfo : EIATTR_CBANK_PARAM_SIZE
	.align		4
.L_4579:
        /*0064*/ 	.byte	0x03, 0x19
        /*0066*/ 	.short	0x0220


	//----- nvinfo : EIATTR_PARAM_CBANK
	.align		4
        /*0068*/ 	.byte	0x04, 0x0a
        /*006a*/ 	.short	(.L_4581 - .L_4580)
	.align		4
.L_4580:
        /*006c*/ 	.word	index@(.nv.constant0._ZN2at6native18elementwise_kernelILi128ELi4EZNS0_22gpu_kernel_impl_nocastIZZZNS0_16frac_kernel_cudaERNS_18TensorIteratorBaseEENKUlvE_clEvENKUlvE2_clEvEUlN3c108BFloat16EE_EEvS4_RKT_EUliE_EEviT1_)
        /*0070*/ 	.short	0x0380
        /*0072*/ 	.short	0x0220


	//----- nvinfo : EIATTR_SW_WAR
	.align		4
.L_4581:
        /*0074*/ 	.byte	0x04, 0x36
        /*0076*/ 	.short	(.L_4583 - .L_4582)
.L_4582:
        /*0078*/ 	.word	0x00000008
.L_4583:


//--------------------- .nv.info._ZN2at6native27unrolled_elementwise_kernelIZZZNS0_16frac_kernel_cudaERNS_18TensorIteratorBaseEENKUlvE_clEvENKUlvE2_clEvEUlN3c108BFloat16EE_St5arrayIPcLm2EELi4E23TrivialOffsetCalculatorILi1EjESD_NS0_6memory15LoadWithoutCastENSE_16StoreWithoutCastEEEviT_T0_T2_T3_T4_T5_ --------------------------
	.section	.nv.info._ZN2at6native27unrolled_elementwise_kernelIZZZNS0_16frac_kernel_cudaERNS_18TensorIteratorBaseEENKUlvE_clEvENKUlvE2_clEvEUlN3c108BFloat16EE_St5arrayIPcLm2EELi4E23TrivialOffsetCalculatorILi1EjESD_NS0_6memory15LoadWithoutCastENSE_16StoreWithoutCastEEEviT_T0_T2_T3_T4_T5_,"",@"SHT_CUDA_INFO"
	.sectionflags	@""
	.align	4


	//----- nvinfo : EIATTR_CUDA_API_VERSION
	.align		4
        /*0000*/ 	.byte	0x04, 0x37
        /*0002*/ 	.short	(.L_4585 - .L_4584)
.L_4584:
        /*0004*/ 	.word	0x00000082


	//----- nvinfo : EIATTR_KPARAM_INFO
	.align		4
.L_4585:
        /*0008*/ 	.byte	0x04, 0x17
        /*000a*/ 	.short	(.L_4587 - .L_4586)
.L_4586:
        /*000c*/ 	.word	0x00000000
        /*0010*/ 	.short	0x0006
        /*0012*/ 	.short	0x001b
        /*0014*/ 	.byte	0x00, 0xf0, 0x05, 0x00


	//----- nvinfo : EIATTR_KPARAM_INFO
	.align		4
.L_4587:
        /*0018*/ 	.byte	0x04, 0x17
        /*001a*/ 	.short	(.L_4589 - .L_4588)
.L_4588:
        /*001c*/ 	.word	0x00000000
        /*0020*/ 	.short	0x0005
        /*0022*/ 	.short	0x001a
        /*0024*/ 	.byte	0x00, 0xf0, 0x05, 0x00


	//----- nvinfo : EIATTR_KPARAM_INFO
	.align		4
.L_4589:
        /*0028*/ 	.byte	0x04, 0x17
        /*002a*/ 	.short	(.L_4591 - .L_4590)
.L_4590:
        /*002c*/ 	.word	0x00000000
        /*0030*/ 	.short	0x0004
        /*0032*/ 	.short	0x0019
        /*0034*/ 	.byte	0x00, 0xf0, 0x05, 0x00


	//----- nvinfo : EIATTR_KPARAM_INFO
	.align		4
.L_4591:
        /*0038*/ 	.byte	0x04, 0x17
        /*003a*/ 	.short	(.L_4593 - .L_4592)
.L_4592:
        /*003c*/ 	.word	0x00000000
        /*0040*/ 	.short	0x0003
        /*0042*/ 	.short	0x0018
        /*0044*/ 	.byte	0x00, 0xf0, 0x05, 0x00


	//----- nvinfo : EIATTR_KPARAM_INFO
	.align		4
.L_4593:
        /*0048*/ 	.byte	0x04, 0x17
        /*004a*/ 	.short	(.L_4595 - .L_4594)
.L_4594:
        /*004c*/ 	.word	0x00000000
        /*0050*/ 	.short	0x0002
        /*0052*/ 	.short	0x0008
        /*0054*/ 	.byte	0x00, 0xf0, 0x41, 0x00


	//----- nvinfo : EIATTR_KPARAM_INFO
	.align		4
.L_4595:
        /*0058*/ 	.byte	0x04, 0x17
        /*005a*/ 	.short	(.L_4597 - .L_4596)
.L_4596:
        /*005c*/ 	.word	0x00000000
        /*0060*/ 	.short	0x0001
        /*0062*/ 	.short	0x0004
        /*0064*/ 	.byte	0x00, 0xf0, 0x05, 0x00


	//----- nvinfo : EIATTR_KPARAM_INFO
	.align		4
.L_4597:
        /*0068*/ 	.byte	0x04, 0x17
        /*006a*/ 	.short	(.L_4599 - .L_4598)
.L_4598:
        /*006c*/ 	.word	0x00000000
        /*0070*/ 	.short	0x0000
        /*0072*/ 	.short	0x0000
        /*0074*/ 	.byte	0x00, 0xf0, 0x11, 0x00


	//----- nvinfo : EIATTR_SPARSE_MMA_MASK
	.align		4
.L_4599:
        /*0078*/ 	.byte	0x03, 0x50
        /*007a*/ 	.short	0x0000


	//----- nvinfo : EIATTR_MAXREG_COUNT
	.align		4
        /*007c*/ 	.byte	0x03, 0x1b
        /*007e*/ 	.short	0x00ff


	//----- nvinfo : EIATTR_MERCURY_ISA_VERSION
	.align		4
        /*0080*/ 	.byte	0x03, 0x5f
        /*0082*/ 	.short	0x0101


	//----- nvinfo : EIATTR_VRC_CTA_INIT_COUNT
	.align		4
        /*0084*/ 	.byte	0x02, 0x4a
	.zero		1
	.zero		1


	//----- nvinfo : EIATTR_EXIT_INSTR_OFFSETS
	.align		4
        /*0088*/ 	.byte	0x04, 0x1c
        /*008a*/ 	.short	(.L_4601 - .L_4600)


	//   ....[0]....
.L_4600:
        /*008c*/ 	.word	0x000004b0


	//   ....[1]....
        /*0090*/ 	.word	0x00000520


	//----- nvinfo : EIATTR_MAX_THREADS
	.align		4
.L_4601:
        /*0094*/ 	.byte	0x04, 0x05
        /*0096*/ 	.short	(.L_4603 - .L_4602)
.L_4602:
        /*0098*/ 	.word	0x00000080
        /*009c*/ 	.word	0x00000001
        /*00a0*/ 	.word	0x00000001


	//----- nvinfo : EIATTR_CRS_STACK_SIZE
	.align		4
.L_4603:
        /*00a4*/ 	.byte	0x04, 0x1e
        /*00a6*/ 	.short	(.L_4605 - .L_4604)
.L_4604:
        /*00a8*/ 	.word	0x00000000


	//----- nvinfo : EIATTR_CBANK_PARAM_SIZE
	.align		4
.L_4605:
        /*00ac*/ 	.byte	0x03, 0x19
        /*00ae*/ 	.short	0x001c


	//----- nvinfo : EIATTR_PARAM_CBANK
	.align		4
        /*00b0*/ 	.byte	0x04, 0x0a
        /*00b2*/ 	.short	(.L_4607 - .L_4606)
	.align		4
.L_4606:
        /*00b4*/ 	.word	index@(.nv.constant0._ZN2at6native27unrolled_elementwise_kernelIZZZNS0_16frac_kernel_cudaERNS_18TensorIteratorBaseEENKUlvE_clEvENKUlvE2_clEvEUlN3c108BFloat16EE_St5arrayIPcLm2EELi4E23TrivialOffsetCalculatorILi1EjESD_NS0_6memory15LoadWithoutCastENSE_16StoreWithoutCastEEEviT_T0_T2_T3_T4_T5_)
        /*00b8*/ 	.short	0x0380
        /*00ba*/ 	.short	0x001c


	//----- nvinfo : EIATTR_SW_WAR
	.align		4
.L_4607:
        /*00bc*/ 	.byte	0x04, 0x36
        /*00be*/ 	.short	(.L_4609 - .L_4608)
.L_4608:
        /*00c0*/ 	.word	0x00000008
.L_4609:


//--------------------- .nv.info._ZN2at6native29vectorized_elementwise_kernelILi2EZZZNS0_16frac_kernel_cudaERNS_18TensorIteratorBaseEENKUlvE_clEvENKUlvE2_clEvEUlN3c108BFloat16EE_St5arrayIPcLm2EEEEviT0_T1_ --------------------------
	.section	.nv.info._ZN2at6native29vectorized_elementwise_kernelILi2EZZZNS0_16frac_kernel_cudaERNS_18TensorIteratorBaseEENKUlvE_clEvENKUlvE2_clEvEUlN3c108BFloat16EE_St5arrayIPcLm2EEEEviT0_T1_,"",@"SHT_CUDA_INFO"
	.sectionflags	@""
	.align	4


	//----- nvinfo : EIATTR_CUDA_API_VERSION
	.align		4
        /*0000*/ 	.byte	0x04, 0x37
        /*0002*/ 	.short	(.L_4611 - .L_4610)
.L_4610:
        /*0004*/ 	.word	0x00000082


	//----- nvinfo : EIATTR_KPARAM_INFO
	.align		4
.L_4611:
        /*0008*/ 	.byte	0x04, 0x17
        /*000a*/ 	.short	(.L_4613 - .L_4612)
.L_4612:
        /*000c*/ 	.word	0x00000000
        /*0010*/ 	.short	0x0002
        /*0012*/ 	.short	0x0008
        /*0014*/ 	.byte	0x00, 0xf0, 0x41, 0x00


	//----- nvinfo : EIATTR_KPARAM_INFO
	.align		4
.L_4613:
        /*0018*/ 	.byte	0x04, 0x17
        /*001a*/ 	.short	(.L_4615 - .L_4614)
.L_4614:
        /*001c*/ 	.word	0x00000000
        /*0020*/ 	.short	0x0001
        /*0022*/ 	.short	0x0004
        /*0024*/ 	.byte	0x00, 0xf0, 0x05, 0x00


	//----- nvinfo : EIATTR_KPARAM_INFO
	.align		4
.L_4615:
        /*0028*/ 	.byte	0x04, 0x17
        /*002a*/ 	.short	(.L_4617 - .L_4616)
.L_4616:
        /*002c*/ 	.word	0x00000000
        /*0030*/ 	.short	0x0000
        /*0032*/ 	.short	0x0000
        /*0034*/ 	.byte	0x00, 0xf0, 0x11, 0x00


	//----- nvinfo : EIATTR_SPARSE_MMA_MASK
	.align		4
.L_4617:
        /*0038*/ 	.byte	0x03, 0x50
        /*003a*/ 	.short	0x0000


	//----- nvinfo : EIATTR_MAXREG_COUNT
	.align		4
        /*003c*/ 	.byte	0x03, 0x1b
        /*003e*/ 	.short	0x00ff


	//----- nvinfo : EIATTR_MERCURY_ISA_VERSION
	.align		4
        /*0040*/ 	.byte	0x03, 0x5f
        /*0042*/ 	.short	0x0101


	//----- nvinfo : EIATTR_VRC_CTA_INIT_COUNT
	.align		4
        /*0044*/ 	.byte	0x02, 0x4a
	.zero		1
	.zero		1


	//----- nvinfo : EIATTR_EXIT_INSTR_OFFSETS
	.align		4
        /*0048*/ 	.byte	0x04, 0x1c
        /*004a*/ 	.short	(.L_4619 - .L_4618)


	//   ....[0]....
.L_4618:
        /*004c*/ 	.word	0x00000a50


	//   ....[1]....
        /*0050*/ 	.word	0x00000aa0


	//   ....[2]....
        /*0054*/ 	.word	0x00000da0


	//----- nvinfo : EIATTR_MAX_THREADS
	.align		4
.L_4619:
        /*0058*/ 	.byte	0x04, 0x05
        /*005a*/ 	.short	(.L_4621 - .L_4620)
.L_4620:
        /*005c*/ 	.word	0x00000080
        /*0060*/ 	.word	0x00000001
        /*0064*/ 	.word	0x00000001


	//----- nvinfo : EIATTR_CRS_STACK_SIZE
	.align		4
.L_4621:
        /*0068*/ 	.byte	0x04, 0x1e
        /*006a*/ 	.short	(.L_4623 - .L_4622)
.L_4622:
        /*006c*/ 	.word	0x00000000


	//----- nvinfo : EIATTR_CBANK_PARAM_SIZE
	.align		4
.L_4623:
        /*0070*/ 	.byte	0x03, 0x19
        /*0072*/ 	.short	0x0018


	//----- nvinfo : EIATTR_PARAM_CBANK
	.align		4
        /*0074*/ 	.byte	0x04, 0x0a
        /*0076*/ 	.short	(.L_4625 - .L_4624)
	.align		4
.L_4624:
        /*0078*/ 	.word	index@(.nv.constant0._ZN2at6native29vectorized_elementwise_kernelILi2EZZZNS0_16frac_kernel_cudaERNS_18TensorIteratorBaseEENKUlvE_clEvENKUlvE2_clEvEUlN3c108BFloat16EE_St5arrayIPcLm2EEEEviT0_T1_)
        /*007c*/ 	.short	0x0380
        /*007e*/ 	.short	0x0018


	//----- nvinfo : EIATTR_SW_WAR
	.align		4
.L_4625:
        /*0080*/ 	.byte	0x04, 0x36
        /*0082*/ 	.short	(.L_4627 - .L_4626)
.L_4626:
        /*0084*/ 	.word	0x00000008
.L_4627:


//--------------------- .nv.info._ZN2at6native29vectorized_elementwise_kernelILi4EZZZNS0_16frac_kernel_cudaERNS_18TensorIteratorBaseEENKUlvE_clEvENKUlvE2_clEvEUlN3c108BFloat16EE_St5arrayIPcLm2EEEEviT0_T1_ --------------------------
	.section	.nv.info._ZN2at6native29vectorized_elementwise_kernelILi4EZZZNS0_16frac_kernel_cudaERNS_18TensorIteratorBaseEENKUlvE_clEvENKUlvE2_clEvEUlN3c108BFloat16EE_St5arrayIPcLm2EEEEviT0_T1_,"",@"SHT_CUDA_INFO"
	.sectionflags	@""
	.align	4


	//----- nvinfo : EIATTR_CUDA_API_VERSION
	.align		4
        /*0000*/ 	.byte	0x04, 0x37
        /*0002*/ 	.short	(.L_4629 - .L_4628)
.L_4628:
        /*0004*/ 	.word	0x00000082


	//----- nvinfo : EIATTR_KPARAM_INFO
	.align		4
.L_4629:
        /*0008*/ 	.byte	0x04, 0x17
        /*000a*/ 	.short	(.L_4631 - .L_4630)
.L_4630:
        /*000c*/ 	.word	0x00000000
        /*0010*/ 	.short	0x0002
        /*0012*/ 	.short	0x0008
        /*0014*/ 	.byte	0x00, 0xf0, 0x41, 0x00


	//----- nvinfo : EIATTR_KPARAM_INFO
	.align		4
.L_4631:
        /*0018*/ 	.byte	0x04, 0x17
        /*001a*/ 	.short	(.L_4633 - .L_4632)
.L_4632:
        /*001c*/ 	.word	0x00000000
        /*0020*/ 	.short	0x0001
        /*0022*/ 	.short	0x0004
        /*0024*/ 	.byte	0x00, 0xf0, 0x05, 0x00


	//----- nvinfo : EIATTR_KPARAM_INFO
	.align		4
.L_4633:
        /*0028*/ 	.byte	0x04, 0x17
        /*002a*/ 	.short	(.L_4635 - .L_4634)
.L_4634:
        /*002c*/ 	.word	0x00000000
        /*0030*/ 	.short	0x0000
        /*0032*/ 	.short	0x0000
        /*0034*/ 	.byte	0x00, 0xf0, 0x11, 0x00


	//----- nvinfo : EIATTR_SPARSE_MMA_MASK
	.align		4
.L_4635:
        /*0038*/ 	.byte	0x03, 0x50
        /*003a*/ 	.short	0x0000


	//----- nvinfo : EIATTR_MAXREG_COUNT
	.align		4
        /*003c*/ 	.byte	0x03, 0x1b
        /*003e*/ 	.short	0x00ff


	//----- nvinfo : EIATTR_MERCURY_ISA_VERSION
	.align		4
        /*0040*/ 	.byte	0x03, 0x5f
        /*0042*/ 	.short	0x0101


	//----- nvinfo : EIATTR_VRC_CTA_INIT_COUNT
	.align		4
        /*0044*/ 	.byte	0x02, 0x4a
	.zero		1
	.zero		1


	//----- nvinfo : EIATTR_EXIT_INSTR_OFFSETS
	.align		4
        /*0048*/ 	.byte	0x04, 0x1c
        /*004a*/ 	.short	(.L_4637 - .L_4636)


	//   ....[0]....
.L_4636:
        /*004c*/ 	.word	0x00000a50


	//   ....[1]....
        /*0050*/ 	.word	0x00000aa0


	//   ....[2]....
        /*0054*/ 	.word	0x00000d60


	//----- nvinfo : EIATTR_MAX_THREADS
	.align		4
.L_4637:
        /*0058*/ 	.byte	0x04, 0x05
        /*005a*/ 	.short	(.L_4639 - .L_4638)
.L_4638:
        /*005c*/ 	.word	0x00000080
        /*0060*/ 	.word	0x00000001
        /*0064*/ 	.word	0x00000001


	//----- nvinfo : EIATTR_CRS_STACK_SIZE
	.align		4
.L_4639:
        /*0068*/ 	.byte	0x04, 0x1e
        /*006a*/ 	.short	(.L_4641 - .L_4640)
.L_4640:
        /*006c*/ 	.word	0x00000000


	//----- nvinfo : EIATTR_CBANK_PARAM_SIZE
	.align		4
.L_4641:
        /*0070*/ 	.byte	0x03, 0x19
        /*0072*/ 	.short	0x0018


	//----- nvinfo : EIATTR_PARAM_CBANK
	.align		4
        /*0074*/ 	.byte	0x04, 0x0a
        /*0076*/ 	.short	(.L_4643 - .L_4642)
	.align		4
.L_4642:
        /*0078*/ 	.word	index@(.nv.constant0._ZN2at6native29vectorized_elementwise_kernelILi4EZZZNS0_16frac_kernel_cudaERNS_18TensorIteratorBaseEENKUlvE_clEvENKUlvE2_clEvEUlN3c108BFloat16EE_St5arrayIPcLm2EEEEviT0_T1_)
        /*007c*/ 	.short	0x0380
        /*007e*/ 	.short	0x0018


	//----- nvinfo : EIATTR_SW_WAR
	.align		4
.L_4643:
        /*0080*/ 	.byte	0x04, 0x36
        /*0082*/ 	.short	(.L_4645 - .L_4644)
.L_4644:
        /*0084*/ 	.word	0x00000008
.L_4645:


//--------------------- .nv.info._ZN2at6native29vectorized_elementwise_kernelILi8EZZZNS0_16frac_kernel_cudaERNS_18TensorIteratorBaseEENKUlvE_clEvENKUlvE2_clEvEUlN3c108BFloat16EE_St5arrayIPcLm2EEEEviT0_T1_ --------------------------
	.section	.nv.info._ZN2at6native29vectorized_elementwise_kernelILi8EZZZNS0_16frac_kernel_cudaERNS_18TensorIteratorBaseEENKUlvE_clEvENKUlvE2_clEvEUlN3c108BFloat16EE_St5arrayIPcLm2EEEEviT0_T1_,"",@"SHT_CUDA_INFO"
	.sectionflags	@""
	.align	4


	//----- nvinfo : EIATTR_CUDA_API_VERSION
	.align		4
        /*0000*/ 	.byte	0x04, 0x37
        /*0002*/ 	.short	(.L_4647 - .L_4646)
.L_4646:
        /*0004*/ 	.word	0x00000082


	//----- nvinfo : EIATTR_KPARAM_INFO
	.align		4
.L_4647:
        /*0008*/ 	.byte	0x04, 0x17
        /*000a*/ 	.short	(.L_4649 - .L_4648)
.L_4648:
        /*000c*/ 	.word	0x00000000
        /*0010*/ 	.short	0x0002
        /*0012*/ 	.short	0x0008
        /*0014*/ 	.byte	0x00, 0xf0, 0x41, 0x00


	//----- nvinfo : EIATTR_KPARAM_INFO
	.align		4
.L_4649:
        /*0018*/ 	.byte	0x04, 0x17
        /*001a*/ 	.short	(.L_4651 - .L_4650)
.L_4650:
        /*001c*/ 	.word	0x00000000
        /*0020*/ 	.short	0x0001
        /*0022*/ 	.short	0x0004
        /*0024*/ 	.byte	0x00, 0xf0, 0x05, 0x00


	//----- nvinfo : EIATTR_KPARAM_INFO
	.align		4
.L_4651:
        /*0028*/ 	.byte	0x04, 0x17
        /*002a*/ 	.short	(.L_4653 - .L_4652)
.L_4652:
        /*002c*/ 	.word	0x00000000
        /*0030*/ 	.short	0x0000
        /*0032*/ 	.short	0x0000
        /*0034*/ 	.byte	0x00, 0xf0, 0x11, 0x00


	//----- nvinfo : EIATTR_SPARSE_MMA_MASK
	.align		4
.L_4653:
        /*0038*/ 	.byte	0x03, 0x50
        /*003a*/ 	.short	0x0000


	//----- nvinfo : EIATTR_MAXREG_COUNT
	.align		4
        /*003c*/ 	.byte	0x03, 0x1b
        /*003e*/ 	.short	0x00ff


	//----- nvinfo : EIATTR_MERCURY_ISA_VERSION
	.align		4
        /*0040*/ 	.byte	0x03, 0x5f
        /*0042*/ 	.short	0x0101


	//----- nvinfo : EIATTR_VRC_CTA_INIT_COUNT
	.align		4
        /*0044*/ 	.byte	0x02, 0x4a
	.zero		1
	.zero		1


	//----- nvinfo : EIATTR_EXIT_INSTR_OFFSETS
	.align		4
        /*0048*/ 	.byte	0x04, 0x1c
        /*004a*/ 	.short	(.L_4655 - .L_4654)


	//   ....[0]....
.L_4654:
        /*004c*/ 	.word	0x00000010


	//----- nvinfo : EIATTR_MAX_THREADS
	.align		4
.L_4655:
        /*0050*/ 	.byte	0x04, 0x05
        /*0052*/ 	.short	(.L_4657 - .L_4656)
.L_4656:
        /*0054*/ 	.word	0x00000080
        /*0058*/ 	.word	0x00000001
        /*005c*/ 	.word	0x00000001


	//----- nvinfo : EIATTR_CBANK_PARAM_SIZE
	.align		4
.L_4657:
        /*0060*/ 	.byte	0x03, 0x19
        /*0062*/ 	.short	0x0018


	//----- nvinfo : EIATTR_PARAM_CBANK
	.align		4
        /*0064*/ 	.byte	0x04, 0x0a
        /*0066*/ 	.short	(.L_4659 - .L_4658)
	.align		4
.L_4658:
        /*0068*/ 	.word	index@(.nv.constant0._ZN2at6native29vectorized_elementwise_kernelILi8EZZZNS0_16frac_kernel_cudaERNS_18TensorIteratorBaseEENKUlvE_clEvENKUlvE2_clEvEUlN3c108BFloat16EE_St5arrayIPcLm2EEEEviT0_T1_)
        /*006c*/ 	.short	0x0380
        /*006e*/ 	.short	0x0018


	//----- nvinfo : EIATTR_SW_WAR
	.align		4
.L_4659:
        /*0070*/ 	.byte	0x04, 0x36
        /*0072*/ 	.short	(.L_4661 - .L_4660)
.L_4660:
        /*0074*/ 	.word	0x00000008
.L_4661:


//--------------------- .nv.info._ZN2at6native18elementwise_kernelILi128ELi4EZNS0_15gpu_kernel_implIZZZNS0_16frac_kernel_cudaERNS_18TensorIteratorBaseEENKUlvE_clEvENKUlvE1_clEvEUlN3c104HalfEE_EEvS4_RKT_EUliE_EEviT1_ --------------------------
	.section	.nv.info._ZN2at6native18elementwise_kernelILi128ELi4EZNS0_15gpu_kernel_implIZZZNS0_16frac_kernel_cudaERNS_18TensorIteratorBaseEENKUlvE_clEvENKUlvE1_clEvEUlN3c104HalfEE_EEvS4_RKT_EUliE_EEviT1_,"",@"SHT_CUDA_INFO"
	.sectionflags	@""
	.align	4


	//----- nvinfo : EIATTR_CUDA_API_VERSION
	.align		4
        /*0000*/ 	.byte	0x04, 0x37
        /*0002*/ 	.short	(.L_4663 - .L_4662)
.L_4662:
        /*0004*/ 	.word	0x00000082


	//----- nvinfo : EIATTR_KPARAM_INFO
	.align		4
.L_4663:
        /*0008*/ 	.byte	0x04, 0x17
        /*000a*/ 	.short	(.L_4665 - .L_4664)
.L_4664:
        /*000c*/ 	.word	0x00000000
        /*0010*/ 	.short	0x0001
        /*0012*/ 	.short	0x0008
        /*0014*/ 	.byte	0x00, 0xf0, 0x61, 0x08


	//----- nvinfo : EIATTR_KPARAM_INFO
	.align		4
.L_4665:
        /*0018*/ 	.byte	0x04, 0x17
        /*001a*/ 	.short	(.L_4667 - .L_4666)
.L_4666:
        /*001c*/ 	.word	0x00000000
        /*0020*/ 	.short	0x0000
        /*0022*/ 	.short	0x0000
        /*0024*/ 	.byte	0x00, 0xf0, 0x11, 0x00


	//----- nvinfo : EIATTR_SPARSE_MMA_MASK
	.align		4
.L_4667:
        /*0028*/ 	.byte	0x03, 0x50
        /*002a*/ 	.short	0x0000


	//----- nvinfo : EIATTR_MAXREG_COUNT
	.align		4
        /*002c*/ 	.byte	0x03, 0x1b
        /*002e*/ 	.short	0x0080


	//----- nvinfo : EIATTR_EXTERNS
	.align		4
        /*0030*/ 	.byte	0x04, 0x0f
        /*0032*/ 	.short	(.L_4669 - .L_4668)


	//   ....[0]....
	.align		4
.L_4668:
        /*0034*/ 	.word	index@(__assertfail)


	//----- nvinfo : EIATTR_MERCURY_ISA_VERSION
	.align		4
.L_4669:
        /*0038*/ 	.byte	0x03, 0x5f
        /*003a*/ 	.short	0x0101


	//----- nvinfo : EIATTR_VRC_CTA_INIT_COUNT
	.align		4
        /*003c*/ 	.byte	0x02, 0x4a
	.zero		1
	.zero		1


	//----- nvinfo : EIATTR_SYSCALL_OFFSETS
	.align		4
        /*0040*/ 	.byte	0x04, 0x46
        /*0042*/ 	.short	(.L_4671 - .L_4670)


	//   ....[0]....
.L_4670:
        /*0044*/ 	.word	0x00002270


	//   ....[1]....
        /*0048*/ 	.word	0x00003190


	//   ....[2]....
        /*004c*/ 	.word	0x000055a0


	//   ....[3]....
        /*0050*/ 	.word	0x000062f0


	//   ....[4]....
        /*0054*/ 	.word	0x00008810


	//   ....[5]....
        /*0058*/ 	.word	0x00009560


	//   ....[6]....
        /*005c*/ 	.word	0x0000ba90


	//   ....[7]....
        /*0060*/ 	.word	0x0000c7b0


	//----- nvinfo : EIATTR_EXIT_INSTR_OFFSETS
	.align		4
.L_4671:
        /*0064*/ 	.byte	0x04, 0x1c
        /*0066*/ 	.short	(.L_4673 - .L_4672)


	//   ....[0]....
.L_4672:
        /*0068*/ 	.word	0x00009840


	//   ....[1]....
        /*006c*/ 	.word	0x0000bc50


	//   ....[2]....
        /*0070*/ 	.word	0x0000bc90


	//   ....[3]....
        /*0074*/ 	.word	0x0000bd30


	//   ....[4]....
        /*0078*/ 	.word	0x0000bd70


	//   ....[5]....
        /*007c*/ 	.word	0x0000bdb0


	//   ....[6]....
        /*0080*/ 	.word	0x0000be40


	//   ....[7]....
        /*0084*/ 	.word	0x0000be60


	//   ....[8]....
        /*0088*/ 	.word	0x0000bf00


	//   ....[9]....
        /*008c*/ 	.word	0x0000bf50


	//   ....[10]....
        /*0090*/ 	.word	0x0000bfa0


	//   ....[11]....
        /*0094*/ 	.word	0x0000c080


	//   ....[12]....
        /*0098*/ 	.word	0x0000c1f0


	//   ....[13]....
        /*009c*/ 	.word	0x0000c360


	//   ....[14]....
        /*00a0*/ 	.word	0x0000c4c0


	//   ....[15]....
        /*00a4*/ 	.word	0x0000c500


	//   ....[16]....
        /*00a8*/ 	.word	0x0000c540


	//   ....[17]....
        /*00ac*/ 	.word	0x0000c5f0


	//   ....[18]....
        /*00b0*/ 	.word	0x0000c650


	//   ....[19]....
        /*00b4*/ 	.word	0x0000c7c0


	//   ....[20]....
        /*00b8*/ 	.word	0x0000c8d0


	//   ....[21]....
        /*00bc*/ 	.word	0x0000ca10


	//   ....[22]....
        /*00c0*/ 	.word	0x0000ca50


	//----- nvinfo : EIATTR_MAX_THREADS
	.align		4
.L_4673:
        /*00c4*/ 	.byte	0x04, 0x05
        /*00c6*/ 	.short	(.L_4675 - .L_4674)
.L_4674:
        /*00c8*/ 	.word	0x00000080
        /*00cc*/ 	.word	0x00000001
        /*00d0*/ 	.word	0x00000001


	//----- nvinfo : EIATTR_CRS_STACK_SIZE
	.align		4
.L_4675:
        /*00d4*/ 	.byte	0x04, 0x1e
        /*00d6*/ 	.short	(.L_4677 - .L_4676)
.L_4676:
        /*00d8*/ 	.word	0x00000000


	//----- nvinfo : EIATTR_CBANK_PARAM_SIZE
	.align		4
.L_4677:
        /*00dc*/ 	.byte	0x03, 0x19
        /*00de*/ 	.short	0x0220


	//----- nvinfo : EIATTR_PARAM_CBANK
	.align		4
        /*00e0*/ 	.byte	0x04, 0x0a
        /*00e2*/ 	.short	(.L_4679 - .L_4678)
	.align		4
.L_4678:
        /*00e4*/ 	.word	index@(.nv.constant0._ZN2at6native18elementwise_kernelILi128ELi4EZNS0_15gpu_kernel_implIZZZNS0_16frac_kernel_cudaERNS_18TensorIteratorBaseEENKUlvE_clEvENKUlvE1_clEvEUlN3c104HalfEE_EEvS4_RKT_EUliE_EEviT1_)
        /*00e8*/ 	.short	0x0380
        /*00ea*/ 	.short	0x0220


	//----- nvinfo : EIATTR_SW_WAR
	.align		4
.L_4679:
        /*00ec*/ 	.byte	0x04, 0x36
        /*00ee*/ 	.short	(.L_4681 - .L_4680)
.L_4680:
        /*00f0*/ 	.word	0x00000008
.L_4681:


//--------------------- .nv.info._ZN2at6native27unrolled_elementwise_kernelIZZZNS0_16frac_kernel_cudaERNS_18TensorIteratorBaseEENKUlvE_clEvENKUlvE1_clEvEUlN3c104HalfEE_St5arrayIPcLm2EELi4E23TrivialOffsetCalculatorILi1EjESD_NS0_6memory12LoadWithCastILi1EEENSE_13StoreWithCastILi1EEEEEviT_T0_T2_T3_T4_T5_ --------------------------
	.section	.nv.info._ZN2at6native27unrolled_elementwise_kernelIZZZNS0_16frac_kernel_cudaERNS_18TensorIteratorBaseEENKUlvE_clEvENKUlvE1_clEvEUlN3c104HalfEE_St5arrayIPcLm2EELi4E23TrivialOffsetCalculatorILi1EjESD_NS0_6memory12LoadWithCastILi1EEENSE_13StoreWithCastILi1EEEEEviT_T0_T2_T3_T4_T5_,"",@"SHT_CUDA_INFO"
	.sectionflags	@""
	.align	4


	//----- nvinfo : EIATTR_CUDA_API_VERSION
	.align		4
        /*0000*/ 	.byte	0x04, 0x37
        /*0002*/ 	.short	(.L_4683 - .L_4682)
.L_4682:
        /*0004*/ 	.word	0x00000082


	//----- nvinfo : EIATTR_KPARAM_INFO
	.align		4
.L_4683:
        /*0008*/ 	.byte	0x04, 0x17
        /*000a*/ 	.short	(.L_4685 - .L_4684)
.L_4684:
        /*000c*/ 	.word	0x00000000
        /*0010*/ 	.short	0x0006
        /*0012*/ 	.short	0x0024
        /*0014*/ 	.byte	0x00, 0xf0, 0x21, 0x00


	//----- nvinfo : EIATTR_KPARAM_INFO
	.align		4
.L_4685:
        /*0018*/ 	.byte	0x04, 0x17
        /*001a*/ 	.short	(.L_4687 - .L_4686)
.L_4686:
        /*001c*/ 	.word	0x00000000
        /*0020*/ 	.short	0x0005
        /*0022*/ 	.short	0x001c
        /*0024*/ 	.byte	0x00, 0xf0, 0x21, 0x00


	//----- nvinfo : EIATTR_KPARAM_INFO
	.align		4
.L_4687:
        /*0028*/ 	.byte	0x04, 0x17
        /*002a*/ 	.short	(.L_4689 - .L_4688)
.L_4688:
        /*002c*/ 	.word	0x00000000
        /*0030*/ 	.short	0x0004
        /*0032*/ 	.short	0x0019
        /*0034*/ 	.byte	0x00, 0xf0, 0x05, 0x00


	//----- nvinfo : EIATTR_KPARAM_INFO
	.align		4
.L_4689:
        /*0038*/ 	.byte	0x04, 0x17
        /*003a*/ 	.short	(.L_4691 - .L_4690)
.L_4690:
        /*003c*/ 	.word	0x00000000
        /*0040*/ 	.short	0x0003
        /*0042*/ 	.short	0x0018
        /*0044*/ 	.byte	0x00, 0xf0, 0x05, 0x00


	//----- nvinfo : EIATTR_KPARAM_INFO
	.align		4
.L_4691:
        /*0048*/ 	.byte	0x04, 0x17
        /*004a*/ 	.short	(.L_4693 - .L_4692)
.L_4692:
        /*004c*/ 	.word	0x00000000
        /*0050*/ 	.short	0x0002
        /*0052*/ 	.short	0x0008
        /*0054*/ 	.byte	0x00, 0xf0, 0x41, 0x00


	//----- nvinfo : EIATTR_KPARAM_INFO
	.align		4
.L_4693:
        /*0058*/ 	.byte	0x04, 0x17
        /*005a*/ 	.short	(.L_4695 - .L_4694)
.L_4694:
        /*005c*/ 	.word	0x00000000
        /*0060*/ 	.short	0x0001
        /*0062*/ 	.short	0x0004
        /*0064*/ 	.byte	0x00, 0xf0, 0x05, 0x00


	//----- nvinfo : EIATTR_KPARAM_INFO
	.align		4
.L_4695:
        /*0068*/ 	.byte	0x04, 0x17
        /*006a*/ 	.short	(.L_4697 - .L_4696)
.L_4696:
        /*006c*/ 	.word	0x00000000
        /*0070*/ 	.short	0x0000
        /*0072*/ 	.short	0x0000
        /*0074*/ 	.byte	0x00, 0xf0, 0x11, 0x00


	//----- nvinfo : EIATTR_SPARSE_MMA_MASK
	.align		4
.L_4697:
        /*0078*/ 	.byte	0x03, 0x50
        /*007a*/ 	.short	0x0000


	//----- nvinfo : EIATTR_MAXREG_COUNT
	.align		4
        /*007c*/ 	.byte	0x03, 0x1b
        /*007e*/ 	.short	0x00ff


	//----- nvinfo : EIATTR_EXTERNS
	.align		4
        /*0080*/ 	.byte	0x04, 0x0f
        /*0082*/ 	.short	(.L_4699 - .L_4698)


	//   ....[0]....
	.align		4
.L_4698:
        /*0084*/ 	.word	index@(__assertfail)


	//----- nvinfo : EIATTR_MERCURY_ISA_VERSION
	.align		4
.L_4699:
        /*0088*/ 	.byte	0x03, 0x5f
        /*008a*/ 	.short	0x0101


	//----- nvinfo : EIATTR_VRC_CTA_INIT_COUNT
	.align		4
        /*008c*/ 	.byte	0x02, 0x4a
	.zero		1
	.zero		1


	//----- nvinfo : EIATTR_SYSCALL_OFFSETS
	.align		4
        /*0090*/ 	.byte	0x04, 0x46
        /*0092*/ 	.short	(.L_4701 - .L_4700)


	//   ....[0]....
.L_4700:
        /*0094*/ 	.word	0x00001040


	//   ....[1]....
        /*0098*/ 	.word	0x00002260


	//   ....[2]....
        /*009c*/ 	.word	0x000033c0


	//   ....[3]....
        /*00a0*/ 	.word	0x00004440


	//   ....[4]....
        /*00a4*/ 	.word	0x00005580


	//   ....[5]....
        /*00a8*/ 	.word	0x00006440


	//   ....[6]....
        /*00ac*/ 	.word	0x000073c0


	//   ....[7]....
        /*00b0*/ 	.word	0x00008340


	//----- nvinfo : EIATTR_EXIT_INSTR_OFFSETS
	.align		4
.L_4701:
        /*00b4*/ 	.byte	0x04, 0x1c
        /*00b6*/ 	.short	(.L_4703 - .L_4702)


	//   ....[0]....
.L_4702:
        /*00b8*/ 	.word	0x00007690


	//   ....[1]....
        /*00bc*/ 	.word	0x000077e0


	//   ....[2]....
        /*00c0*/ 	.word	0x00007820


	//   ....[3]....
        /*00c4*/ 	.word	0x000078c0


	//   ....[4]....
        /*00c8*/ 	.word	0x00007900


	//   ....[5]....
        /*00cc*/ 	.word	0x00007940


	//   ....[6]....
        /*00d0*/ 	.word	0x000079d0


	//   ....[7]....
        /*00d4*/ 	.word	0x000079f0


	//   ....[8]....
        /*00d8*/ 	.word	0x00007a90


	//   ....[9]....
        /*00dc*/ 	.word	0x00007ae0


	//   ....[10]....
        /*00e0*/ 	.word	0x00007b30


	//   ....[11]....
        /*00e4*/ 	.word	0x00007c10


	//   ....[12]....
        /*00e8*/ 	.word	0x00007d80


	//   ....[13]....
        /*00ec*/ 	.word	0x00007ef0


	//   ....[14]....
        /*00f0*/ 	.word	0x00008050


	//   ....[15]....
        /*00f4*/ 	.word	0x00008090


	//   ....[16]....
        /*00f8*/ 	.word	0x000080d0


	//   ....[17]....
        /*00fc*/ 	.word	0x00008180


	//   ....[18]....
        /*0100*/ 	.word	0x000081e0


	//   ....[19]....
        /*0104*/ 	.word	0x00008350


	//   ....[20]....
        /*0108*/ 	.word	0x00008460


	//   ....[21]....
        /*010c*/ 	.word	0x000085a0


	//   ....[22]....
        /*0110*/ 	.word	0x000085e0


	//----- nvinfo : EIATTR_MAX_THREADS
	.align		4
.L_4703:
        /*0114*/ 	.byte	0x04, 0x05
        /*0116*/ 	.short	(.L_4705 - .L_4704)
.L_4704:
        /*0118*/ 	.word	0x00000080
        /*011c*/ 	.word	0x00000001
        /*0120*/ 	.word	0x00000001


	//----- nvinfo : EIATTR_CRS_STACK_SIZE
	.align		4
.L_4705:
        /*0124*/ 	.byte	0x04, 0x1e
        /*0126*/ 	.short	(.L_4707 - .L_4706)
.L_4706:
        /*0128*/ 	.word	0x00000000


	//----- nvinfo : EIATTR_CBANK_PARAM_SIZE
	.align		4
.L_4707:
        /*012c*/ 	.byte	0x03, 0x19
        /*012e*/ 	.short	0x002c


	//----- nvinfo : EIATTR_PARAM_CBANK
	.align		4
        /*0130*/ 	.byte	0x04, 0x0a
        /*0132*/ 	.short	(.L_4709 - .L_4708)
	.align		4
.L_4708:
        /*0134*/ 	.word	index@(.nv.constant0._ZN2at6native27unrolled_elementwise_kernelIZZZNS0_16frac_kernel_cudaERNS_18TensorIteratorBaseEENKUlvE_clEvENKUlvE1_clEvEUlN3c104HalfEE_St5arrayIPcLm2EELi4E23TrivialOffsetCalculatorILi1EjESD_NS0_6memory12LoadWithCastILi1EEENSE_13StoreWithCastILi1EEEEEviT_T0_T2_T3_T4_T5_)
        /*0138*/ 	.short	0x0380
        /*013a*/ 	.short	0x002c


	//----- nvinfo : EIATTR_SW_WAR
	.align		4
.L_4709:
        /*013c*/ 	.byte	0x04, 0x36
        /*013e*/ 	.short	(.L_4711 - .L_4710)
.L_4710:
        /*0140*/ 	.word	0x00000008
.L_4711:


//--------------------- .nv.info._ZN2at6native18elementwise_kernelILi128ELi4EZNS0_22gpu_kernel_impl_nocastIZZZNS0_16frac_kernel_cudaERNS_18TensorIteratorBaseEENKUlvE_clEvENKUlvE1_clEvEUlN3c104HalfEE_EEvS4_RKT_EUliE_EEviT1_ --------------------------
	.section	.nv.info._ZN2at6native18elementwise_kernelILi128ELi4EZNS0_22gpu_kernel_impl_nocastIZZZNS0_16frac_kernel_cudaERNS_18TensorIteratorBaseEENKUlvE_clEvENKUlvE1_clEvEUlN3c104HalfEE_EEvS4_RKT_EUliE_EEviT1_,"",@"SHT_CUDA_INFO"
	.sectionflags	@""
	.align	4


	//----- nvinfo : EIATTR_CUDA_API_VERSION
	.align		4
        /*0000*/ 	.byte	0x04, 0x37
        /*0002*/ 	.short	(.L_4713 - .L_4712)
.L_4712:
        /*0004*/ 	.word	0x00000082


	//----- nvinfo : EIATTR_KPARAM_INFO
	.align		4
.L_4713:
        /*0008*/ 	.byte	0x04, 0x17
        /*000a*/ 	.short	(.L_4715 - .L_4714)
.L_4714:
        /*000c*/ 	.word	0x00000000
        /*0010*/ 	.short	0x0001
        /*0012*/ 	.short	0x0008
        /*0014*/ 	.byte	0x00, 0xf0, 0x61, 0x08


	//----- nvinfo : EIATTR_KPARAM_INFO
	.align		4
.L_4715:
        /*0018*/ 	.byte	0x04, 0x17
        /*001a*/ 	.short	(.L_4717 - .L_4716)
.L_4716:
        /*001c*/ 	.word	0x00000000
        /*0020*/ 	.short	0x0000
        /*0022*/ 	.short	0x0000
        /*0024*/ 	.byte	0x00, 0xf0, 0x11, 0x00


	//----- nvinfo : EIATTR_SPARSE_MMA_MASK
	.align		4
.L_4717:
        /*0028*/ 	.byte	0x03, 0x50
        /*002a*/ 	.short	0x0000


	//----- nvinfo : EIATTR_MAXREG_COUNT
	.align		4
        /*002c*/ 	.byte	0x03, 0x1b
        /*002e*/ 	.short	0x0080


	//----- nvinfo : EIATTR_MERCURY_ISA_VERSION
	.align		4
        /*0030*/ 	.byte	0x03, 0x5f
        /*0032*/ 	.short	0x0101


	//----- nvinfo : EIATTR_VRC_CTA_INIT_COUNT
	.align		4
        /*0034*/ 	.byte	0x02, 0x4a
	.zero		1
	.zero		1


	//----- nvinfo : EIATTR_EXIT_INSTR_OFFSETS
	.align		4
        /*0038*/ 	.byte	0x04, 0x1c
        /*003a*/ 	.short	(.L_4719 - .L_4718)


	//   ....[0]....
.L_4718:
        /*003c*/ 	.word	0x00000330


	//   ....[1]....
        /*0040*/ 	.word	0x000003c0


	//   ....[2]....
        /*0044*/ 	.word	0x00003f10


	//   ....[3]....
        /*0048*/ 	.word	0x00005270


	//----- nvinfo : EIATTR_MAX_THREADS
	.align		4
.L_4719:
        /*004c*/ 	.byte	0x04, 0x05
        /*004e*/ 	.short	(.L_4721 - .L_4720)
.L_4720:
        /*0050*/ 	.word	0x00000080
        /*0054*/ 	.word	0x00000001
        /*0058*/ 	.word	0x00000001


	//----- nvinfo : EIATTR_CRS_STACK_SIZE
	.align		4
.L_4721:
        /*005c*/ 	.byte	0x04, 0x1e
        /*005e*/ 	.short	(.L_4723 - .L_4722)
.L_4722:
        /*0060*/ 	.word	0x00000000


	//----- nvinfo : EIATTR_CBANK_PARAM_SIZE
	.align		4
.L_4723:
        /*0064*/ 	.byte	0x03, 0x19
        /*0066*/ 	.short	0x0220


	//----- nvinfo : EIATTR_PARAM_CBANK
	.align		4
        /*0068*/ 	.byte	0x04, 0x0a
        /*006a*/ 	.short	(.L_4725 - .L_4724)
	.align		4
.L_4724:
        /*006c*/ 	.word	index@(.nv.constant0._ZN2at6native18elementwise_kernelILi128ELi4EZNS0_22gpu_kernel_impl_nocastIZZZNS0_16frac_kernel_cudaERNS_18TensorIteratorBaseEENKUlvE_clEvENKUlvE1_clEvEUlN3c104HalfEE_EEvS4_RKT_EUliE_EEviT1_)
        /*0070*/ 	.short	0x0380
        /*0072*/ 	.short	0x0220


	//----- nvinfo : EIATTR_SW_WAR
	.align		4
.L_4725:
        /*0074*/ 	.byte	0x04, 0x36
        /*0076*/ 	.short	(.L_4727 - .L_4726)
.L_4726:
        /*0078*/ 	.word	0x00000008
.L_4727:


//--------------------- .nv.info._ZN2at6native27unrolled_elementwise_kernelIZZZNS0_16frac_kernel_cudaERNS_18TensorIteratorBaseEENKUlvE_clEvENKUlvE1_clEvEUlN3c104HalfEE_St5arrayIPcLm2EELi4E23TrivialOffsetCalculatorILi1EjESD_NS0_6memory15LoadWithoutCastENSE_16StoreWithoutCastEEEviT_T0_T2_T3_T4_T5_ --------------------------
	.section	.nv.info._ZN2at6native27unrolled_elementwise_kernelIZZZNS0_16frac_kernel_cudaERNS_18TensorIteratorBaseEENKUlvE_clEvENKUlvE1_clEvEUlN3c104HalfEE_St5arrayIPcLm2EELi4E23TrivialOffsetCalculatorILi1EjESD_NS0_6memory15LoadWithoutCastENSE_16StoreWithoutCastEEEviT_T0_T2_T3_T4_T5_,"",@"SHT_CUDA_INFO"
	.sectionflags	@""
	.align	4


	//----- nvinfo : EIATTR_CUDA_API_VERSION
	.align		4
        /*0000*/ 	.byte	0x04, 0x37
        /*0002*/ 	.short	(.L_4729 - .L_4728)
.L_4728:
        /*0004*/ 	.word	0x00000082


	//----- nvinfo : EIATTR_KPARAM_INFO
	.align		4
.L_4729:
        /*0008*/ 	.byte	0x04, 0x17
        /*000a*/ 	.short	(.L_4731 - .L_4730)
.L_4730:
        /*000c*/ 	.word	0x00000000
        /*0010*/ 	.short	0x0006
        /*0012*/ 	.short	0x001b
        /*0014*/ 	.byte	0x00, 0xf0, 0x05, 0x00


	//----- nvinfo : EIATTR_KPARAM_INFO
	.align		4
.L_4731:
        /*0018*/ 	.byte	0x04, 0x17
        /*001a*/ 	.short	(.L_4733 - .L_4732)
.L_4732:
        /*001c*/ 	.word	0x00000000
        /*0020*/ 	.short	0x0005
        /*0022*/ 	.short	0x001a
        /*0024*/ 	.byte	0x00, 0xf0, 0x05, 0x00


	//----- nvinfo : EIATTR_KPARAM_INFO
	.align		4
.L_4733:
        /*0028*/ 	.byte	0x04, 0x17
        /*002a*/ 	.short	(.L_4735 - .L_4734)
.L_4734:
        /*002c*/ 	.word	0x00000000
        /*0030*/ 	.short	0x0004
        /*0032*/ 	.short	0x0019
        /*0034*/ 	.byte	0x00, 0xf0, 0x05, 0x00


	//----- nvinfo : EIATTR_KPARAM_INFO
	.align		4
.L_4735:
        /*0038*/ 	.byte	0x04, 0x17
        /*003a*/ 	.short	(.L_4737 - .L_4736)
.L_4736:
        /*003c*/ 	.word	0x00000000
        /*0040*/ 	.short	0x0003
        /*0042*/ 	.short	0x0018
        /*0044*/ 	.byte	0x00, 0xf0, 0x05, 0x00


	//----- nvinfo : EIATTR_KPARAM_INFO
	.align		4
.L_4737:
        /*0048*/ 	.byte	0x04, 0x17
        /*004a*/ 	.short	(.L_4739 - .L_4738)
.L_4738:
        /*004c*/ 	.word	0x00000000
        /*0050*/ 	.short	0x0002
        /*0052*/ 	.short	0x0008
        /*0054*/ 	.byte	0x00, 0xf0, 0x41, 0x00


	//----- nvinfo : EIATTR_KPARAM_INFO
	.align		4
.L_4739:
        /*0058*/ 	.byte	0x04, 0x17
        /*005a*/ 	.short	(.L_4741 - .L_4740)
.L_4740:
        /*005c*/ 	.word	0x00000000
        /*0060*/ 	.short	0x0001
        /*0062*/ 	.short	0x0004
        /*0064*/ 	.byte	0x00, 0xf0, 0x05, 0x00


	//----- nvinfo : EIATTR_KPARAM_INFO
	.align		4
.L_4741:
        /*0068*/ 	.byte	0x04, 0x17
        /*006a*/ 	.short	(.L_4743 - .L_4742)
.L_4742:
        /*006c*/ 	.word	0x00000000
        /*0070*/ 	.short	0x0000
        /*0072*/ 	.short	0x0000
        /*0074*/ 	.byte	0x00, 0xf0, 0x11, 0x00


	//----- nvinfo : EIATTR_SPARSE_MMA_MASK
	.align		4
.L_4743:
        /*0078*/ 	.byte	0x03, 0x50
        /*007a*/ 	.short	0x0000


	//----- nvinfo : EIATTR_MAXREG_COUNT
	.align		4
        /*007c*/ 	.byte	0x03, 0x1b
        /*007e*/ 	.short	0x00ff


	//----- nvinfo : EIATTR_MERCURY_ISA_VERSION
	.align		4
        /*0080*/ 	.byte	0x03, 0x5f
        /*0082*/ 	.short	0x0101


	//----- nvinfo : EIATTR_VRC_CTA_INIT_COUNT
	.align		4
        /*0084*/ 	.byte	0x02, 0x4a
	.zero		1
	.zero		1


	//----- nvinfo : EIATTR_EXIT_INSTR_OFFSETS
	.align		4
        /*0088*/ 	.byte	0x04, 0x1c
        /*008a*/ 	.short	(.L_4745 - .L_4744)


	//   ....[0]....
.L_4744:
        /*008c*/ 	.word	0x000004b0


	//   ....[1]....
        /*0090*/ 	.word	0x00000520


	//----- nvinfo : EIATTR_MAX_THREADS
	.align		4
.L_4745:
        /*0094*/ 	.byte	0x04, 0x05
        /*0096*/ 	.short	(.L_4747 - .L_4746)
.L_4746:
        /*0098*/ 	.word	0x00000080
        /*009c*/ 	.word	0x00000001
        /*00a0*/ 	.word	0x00000001


	//----- nvinfo : EIATTR_CRS_STACK_SIZE
	.align		4
.L_4747:
        /*00a4*/ 	.byte	0x04, 0x1e
        /*00a6*/ 	.short	(.L_4749 - .L_4748)
.L_4748:
        /*00a8*/ 	.word	0x00000000


	//----- nvinfo : EIATTR_CBANK_PARAM_SIZE
	.align		4
.L_4749:
        /*00ac*/ 	.byte	0x03, 0x19
        /*00ae*/ 	.short	0x001c


	//----- nvinfo : EIATTR_PARAM_CBANK
	.align		4
        /*00b0*/ 	.byte	0x04, 0x0a
        /*00b2*/ 	.short	(.L_4751 - .L_4750)
	.align		4
.L_4750:
        /*00b4*/ 	.word	index@(.nv.constant0._ZN2at6native27unrolled_elementwise_kernelIZZZNS0_16frac_kernel_cudaERNS_18TensorIteratorBaseEENKUlvE_clEvENKUlvE1_clEvEUlN3c104HalfEE_St5arrayIPcLm2EELi4E23TrivialOffsetCalculatorILi1EjESD_NS0_6memory15LoadWithoutCastENSE_16StoreWithoutCastEEEviT_T0_T2_T3_T4_T5_)
        /*00b8*/ 	.short	0x0380
        /*00ba*/ 	.short	0x001c


	//----- nvinfo : EIATTR_SW_WAR
	.align		4
.L_4751:
        /*00bc*/ 	.byte	0x04, 0x36
        /*00be*/ 	.short	(.L_4753 - .L_4752)
.L_4752:
        /*00c0*/ 	.word	0x00000008
.L_4753:


//--------------------- .nv.info._ZN2at6native29vectorized_elementwise_kernelILi2EZZZNS0_16frac_kernel_cudaERNS_18TensorIteratorBaseEENKUlvE_clEvENKUlvE1_clEvEUlN3c104HalfEE_St5arrayIPcLm2EEEEviT0_T1_ --------------------------
	.section	.nv.info._ZN2at6native29vectorized_elementwise_kernelILi2EZZZNS0_16frac_kernel_cudaERNS_18TensorIteratorBaseEENKUlvE_clEvENKUlvE1_clEvEUlN3c104HalfEE_St5arrayIPcLm2EEEEviT0_T1_,"",@"SHT_CUDA_INFO"
	.sectionflags	@""
	.align	4


	//----- nvinfo : EIATTR_CUDA_API_VERSION
	.align		4
        /*0000*/ 	.byte	0x04, 0x37
        /*0002*/ 	.short	(.L_4755 - .L_4754)
.L_4754:
        /*0004*/ 	.word	0x00000082


	//----- nvinfo : EIATTR_KPARAM_INFO
	.align		4
.L_4755:
        /*0008*/ 	.byte	0x04, 0x17
        /*000a*/ 	.short	(.L_4757 - .L_4756)
.L_4756:
        /*000c*/ 	.word	0x00000000
        /*0010*/ 	.short	0x0002
        /*0012*/ 	.short	0x0008
        /*0014*/ 	.byte	0x00, 0xf0, 0x41, 0x00


	//----- nvinfo : EIATTR_KPARAM_INFO
	.align		4
.L_4757:
        /*0018*/ 	.byte	0x04, 0x17
        /*001a*/ 	.short	(.L_4759 - .L_4758)
.L_4758:
        /*001c*/ 	.word	0x00000000
        /*0020*/ 	.short	0x0001
        /*0022*/ 	.short	0x0004
        /*0024*/ 	.byte	0x00, 0xf0, 0x05, 0x00


	//----- nvinfo : EIATTR_KPARAM_INFO
	.align		4
.L_4759:
        /*0028*/ 	.byte	0x04, 0x17
        /*002a*/ 	.short	(.L_4761 - .L_4760)
.L_4760:
        /*002c*/ 	.word	0x00000000
        /*0030*/ 	.short	0x0000
        /*0032*/ 	.short	0x0000
        /*0034*/ 	.byte	0x00, 0xf0, 0x11, 0x00


	//----- nvinfo : EIATTR_SPARSE_MMA_MASK
	.align		4
.L_4761:
        /*0038*/ 	.byte	0x03, 0x50
        /*003a*/ 	.short	0x0000


	//----- nvinfo : EIATTR_MAXREG_COUNT
	.align		4
        /*003c*/ 	.byte	0x03, 0x1b
        /*003e*/ 	.short	0x00ff


	//----- nvinfo : EIATTR_MERCURY_ISA_VERSION
	.align		4
        /*0040*/ 	.byte	0x03, 0x5f
        /*0042*/ 	.short	0x0101


	//----- nvinfo : EIATTR_VRC_CTA_INIT_COUNT
	.align		4
        /*0044*/ 	.byte	0x02, 0x4a
	.zero		1
	.zero		1


	//----- nvinfo : EIATTR_EXIT_INSTR_OFFSETS
	.align		4
        /*0048*/ 	.byte	0x04, 0x1c
        /*004a*/ 	.short	(.L_4763 - .L_4762)


	//   ....[0]....
.L_4762:
        /*004c*/ 	.word	0x00000a50


	//   ....[1]....
        /*0050*/ 	.word	0x00000aa0


	//   ....[2]....
        /*0054*/ 	.word	0x00000d60


	//----- nvinfo : EIATTR_MAX_THREADS
	.align		4
.L_4763:
        /*0058*/ 	.byte	0x04, 0x05
        /*005a*/ 	.short	(.L_4765 - .L_4764)
.L_4764:
        /*005c*/ 	.word	0x00000080
        /*0060*/ 	.word	0x00000001
        /*0064*/ 	.word	0x00000001


	//----- nvinfo : EIATTR_CRS_STACK_SIZE
	.align		4
.L_4765:
        /*0068*/ 	.byte	0x04, 0x1e
        /*006a*/ 	.short	(.L_4767 - .L_4766)
.L_4766:
        /*006c*/ 	.word	0x00000000


	//----- nvinfo : EIATTR_CBANK_PARAM_SIZE
	.align		4
.L_4767:
        /*0070*/ 	.byte	0x03, 0x19
        /*0072*/ 	.short	0x0018


	//----- nvinfo : EIATTR_PARAM_CBANK
	.align		4
        /*0074*/ 	.byte	0x04, 0x0a
        /*0076*/ 	.short	(.L_4769 - .L_4768)
	.align		4
.L_4768:
        /*0078*/ 	.word	index@(.nv.constant0._ZN2at6native29vectorized_elementwise_kernelILi2EZZZNS0_16frac_kernel_cudaERNS_18TensorIteratorBaseEENKUlvE_clEvENKUlvE1_clEvEUlN3c104HalfEE_St5arrayIPcLm2EEEEviT0_T1_)
        /*007c*/ 	.short	0x0380
        /*007e*/ 	.short	0x0018


	//----- nvinfo : EIATTR_SW_WAR
	.align		4
.L_4769:
        /*0080*/ 	.byte	0x04, 0x36
        /*0082*/ 	.short	(.L_4771 - .L_4770)
.L_4770:
        /*0084*/ 	.word	0x00000008
.L_4771:


//--------------------- .nv.info._ZN2at6native29vectorized_elementwise_kernelILi4EZZZNS0_16frac_kernel_cudaERNS_18TensorIteratorBaseEENKUlvE_clEvENKUlvE1_clEvEUlN3c104HalfEE_St5arrayIPcLm2EEEEviT0_T1_ --------------------------
	.section	.nv.info._ZN2at6native29vectorized_elementwise_kernelILi4EZZZNS0_16frac_kernel_cudaERNS_18TensorIteratorBaseEENKUlvE_clEvENKUlvE1_clEvEUlN3c104HalfEE_St5arrayIPcLm2EEEEviT0_T1_,"",@"SHT_CUDA_INFO"
	.sectionflags	@""
	.align	4


	//----- nvinfo : EIATTR_CUDA_API_VERSION
	.align		4
        /*0000*/ 	.byte	0x04, 0x37
        /*0002*/ 	.short	(.L_4773 - .L_4772)
.L_4772:
        /*0004*/ 	.word	0x00000082


	//----- nvinfo : EIATTR_KPARAM_INFO
	.align		4
.L_4773:
        /*0008*/ 	.byte	0x04, 0x17
        /*000a*/ 	.short	(.L_4775 - .L_4774)
.L_4774:
        /*000c*/ 	.word	0x00000000
        /*0010*/ 	.short	0x0002
        /*0012*/ 	.short	0x0008
        /*0014*/ 	.byte	0x00, 0xf0, 0x41, 0x00


	//----- nvinfo : EIATTR_KPARAM_INFO
	.align		4
.L_4775:
        /*0018*/ 	.byte	0x04, 0x17
        /*001a*/ 	.short	(.L_4777 - .L_4776)
.L_4776:
        /*001c*/ 	.word	0x00000000
        /*0020*/ 	.short	0x0001
        /*0022*/ 	.short	0x0004
        /*0024*/ 	.byte	0x00, 0xf0, 0x05, 0x00


	//----- nvinfo : EIATTR_KPARAM_INFO
	.align		4
.L_4777:
        /*0028*/ 	.byte	0x04, 0x17
        /*002a*/ 	.short	(.L_4779 - .L_4778)
.L_4778:
        /*002c*/ 	.word	0x00000000
        /*0030*/ 	.short	0x0000
        /*0032*/ 	.short	0x0000
        /*0034*/ 	.byte	0x00, 0xf0, 0x11, 0x00


	//----- nvinfo : EIATTR_SPARSE_MMA_MASK
	.align		4
.L_4779:
        /*0038*/ 	.byte	0x03, 0x50
        /*003a*/ 	.short	0x0000


	//----- nvinfo : EIATTR_MAXREG_COUNT
	.align		4
        /*003c*/ 	.byte	0x03, 0x1b
        /*003e*/ 	.short	0x00ff


	//----- nvinfo : EIATTR_MERCURY_ISA_VERSION
	.align		4
        /*0040*/ 	.byte	0x03, 0x5f
        /*0042*/ 	.short	0x0101


	//----- nvinfo : EIATTR_VRC_CTA_INIT_COUNT
	.align		4
        /*0044*/ 	.byte	0x02, 0x4a
	.zero		1
	.zero		1


	//----- nvinfo : EIATTR_EXIT_INSTR_OFFSETS
	.align		4
        /*0048*/ 	.byte	0x04, 0x1c
        /*004a*/ 	.short	(.L_4781 - .L_4780)


	//   ....[0]....
.L_4780:
        /*004c*/ 	.word	0x00000a50


	//   ....[1]....
        /*0050*/ 	.word	0x00000aa0


	//   ....[2]....
        /*0054*/ 	.word	0x00000d20


	//----- nvinfo : EIATTR_MAX_THREADS
	.align		4
.L_4781:
        /*0058*/ 	.byte	0x04, 0x05
        /*005a*/ 	.short	(.L_4783 - .L_4782)
.L_4782:
        /*005c*/ 	.word	0x00000080
        /*0060*/ 	.word	0x00000001
        /*0064*/ 	.word	0x00000001


	//----- nvinfo : EIATTR_CRS_STACK_SIZE
	.align		4
.L_4783:
        /*0068*/ 	.byte	0x04, 0x1e
        /*006a*/ 	.short	(.L_4785 - .L_4784)
.L_4784:
        /*006c*/ 	.word	0x00000000


	//----- nvinfo : EIATTR_CBANK_PARAM_SIZE
	.align		4
.L_4785:
        /*0070*/ 	.byte	0x03, 0x19
        /*0072*/ 	.short	0x0018


	//----- nvinfo : EIATTR_PARAM_CBANK
	.align		4
        /*0074*/ 	.byte	0x04, 0x0a
        /*0076*/ 	.short	(.L_4787 - .L_4786)
	.align		4
.L_4786:
        /*0078*/ 	.word	index@(.nv.constant0._ZN2at6native29vectorized_elementwise_kernelILi4EZZZNS0_16frac_kernel_cudaERNS_18TensorIteratorBaseEENKUlvE_clEvENKUlvE1_clEvEUlN3c104HalfEE_St5arrayIPcLm2EEEEviT0_T1_)
        /*007c*/ 	.short	0x0380
        /*007e*/ 	.short	0x0018


	//----- nvinfo : EIATTR_SW_WAR
	.align		4
.L_4787:
        /*0080*/ 	.byte	0x04, 0x36
        /*0082*/ 	.short	(.L_4789 - .L_4788)
.L_4788:
        /*0084*/ 	.word	0x00000008
.L_4789:


//--------------------- .nv.info._ZN2at6native29vectorized_elementwise_kernelILi8EZZZNS0_16frac_kernel_cudaERNS_18TensorIteratorBaseEENKUlvE_clEvENKUlvE1_clEvEUlN3c104HalfEE_St5arrayIPcLm2EEEEviT0_T1_ --------------------------
	.section	.nv.info._ZN2at6native29vectorized_elementwise_kernelILi8EZZZNS0_16frac_kernel_cudaERNS_18TensorIteratorBaseEENKUlvE_clEvENKUlvE1_clEvEUlN3c104HalfEE_St5arrayIPcLm2EEEEviT0_T1_,"",@"SHT_CUDA_INFO"
	.sectionflags	@""
	.align	4


	//----- nvinfo : EIATTR_CUDA_API_VERSION
	.align		4
        /*0000*/ 	.byte	0x04, 0x37
        /*0002*/ 	.short	(.L_4791 - .L_4790)
.L_4790:
        /*0004*/ 	.word	0x00000082


	//----- nvinfo : EIATTR_KPARAM_INFO
	.align		4
.L_4791:
        /*0008*/ 	.byte	0x04, 0x17
        /*000a*/ 	.short	(.L_4793 - .L_4792)
.L_4792:
        /*000c*/ 	.word	0x00000000
        /*0010*/ 	.short	0x0002
        /*0012*/ 	.short	0x0008
        /*0014*/ 	.byte	0x00, 0xf0, 0x41, 0x00


	//----- nvinfo : EIATTR_KPARAM_INFO
	.align		4
.L_4793:
        /*0018*/ 	.byte	0x04, 0x17
        /*001a*/ 	.short	(.L_4795 - .L_4794)
.L_4794:
        /*001c*/ 	.word	0x00000000
        /*0020*/ 	.short	0x0001
        /*0022*/ 	.short	0x0004
        /*0024*/ 	.byte	0x00, 0xf0, 0x05, 0x00


	//----- nvinfo : EIATTR_KPARAM_INFO
	.align		4
.L_4795:
        /*0028*/ 	.byte	0x04, 0x17
        /*002a*/ 	.short	(.L_4797 - .L_4796)
.L_4796:
        /*002c*/ 	.word	0x00000000
        /*0030*/ 	.short	0x0000
        /*0032*/ 	.short	0x0000
        /*0034*/ 	.byte	0x00, 0xf0, 0x11, 0x00


	//----- nvinfo : EIATTR_SPARSE_MMA_MASK
	.align		4
.L_4797:
        /*0038*/ 	.byte	0x03, 0x50
        /*003a*/ 	.short	0x0000


	//----- nvinfo : EIATTR_MAXREG_COUNT
	.align		4
        /*003c*/ 	.byte	0x03, 0x1b
        /*003e*/ 	.short	0x00ff


	//----- nvinfo : EIATTR_MERCURY_ISA_VERSION
	.align		4
        /*0040*/ 	.byte	0x03, 0x5f
        /*0042*/ 	.short	0x0101


	//----- nvinfo : EIATTR_VRC_CTA_INIT_COUNT
	.align		4
        /*0044*/ 	.byte	0x02, 0x4a
	.zero		1
	.zero		1


	//----- nvinfo : EIATTR_EXIT_INSTR_OFFSETS
	.align		4
        /*0048*/ 	.byte	0x04, 0x1c
        /*004a*/ 	.short	(.L_4799 - .L_4798)


	//   ....[0]....
.L_4798:
        /*004c*/ 	.word	0x00000010


	//----- nvinfo : EIATTR_MAX_THREADS
	.align		4
.L_4799:
        /*0050*/ 	.byte	0x04, 0x05
        /*0052*/ 	.short	(.L_4801 - .L_4800)
.L_4800:
        /*0054*/ 	.word	0x00000080
        /*0058*/ 	.word	0x00000001
        /*005c*/ 	.word	0x00000001


	//----- nvinfo : EIATTR_CBANK_PARAM_SIZE
	.align		4
.L_4801:
        /*0060*/ 	.byte	0x03, 0x19
        /*0062*/ 	.short	0x0018


	//----- nvinfo : EIATTR_PARAM_CBANK
	.align		4
        /*0064*/ 	.byte	0x04, 0x0a
        /*0066*/ 	.short	(.L_4803 - .L_4802)
	.align		4
.L_4802:
        /*0068*/ 	.word	index@(.nv.constant0._ZN2at6native29vectorized_elementwise_kernelILi8EZZZNS0_16frac_kernel_cudaERNS_18TensorIteratorBaseEENKUlvE_clEvENKUlvE1_clEvEUlN3c104HalfEE_St5arrayIPcLm2EEEEviT0_T1_)
        /*006c*/ 	.short	0x0380
        /*006e*/ 	.short	0x0018


	//----- nvinfo : EIATTR_SW_WAR
	.align		4
.L_4803:
        /*0070*/ 	.byte	0x04, 0x36
        /*0072*/ 	.short	(.L_4805 - .L_4804)
.L_4804:
        /*0074*/ 	.word	0x00000008
.L_4805:


//--------------------- .nv.info._ZN2at6native18elementwise_kernelILi128ELi4EZNS0_15gpu_kernel_implIZZZNS0_16frac_kernel_cudaERNS_18TensorIteratorBaseEENKUlvE_clEvENKUlvE0_clEvEUlfE_EEvS4_RKT_EUliE_EEviT1_ --------------------------
	.section	.nv.info._ZN2at6native18elementwise_kernelILi128ELi4EZNS0_15gpu_kernel_implIZZZNS0_16frac_kernel_cudaERNS_18TensorIteratorBaseEENKUlvE_clEvENKUlvE0_clEvEUlfE_EEvS4_RKT_EUliE_EEviT1_,"",@"SHT_CUDA_INFO"
	.sectionflags	@""
	.align	4


	//----- nvinfo : EIATTR_CUDA_API_VERSION
	.align		4
        /*0000*/ 	.byte	0x04, 0x37
        /*0002*/ 	.short	(.L_4807 - .L_4806)
.L_4806:
        /*0004*/ 	.word	0x00000082


	//----- nvinfo : EIATTR_KPARAM_INFO
	.align		4
.L_4807:
        /*0008*/ 	.byte	0x04, 0x17
        /*000a*/ 	.short	(.L_4809 - .L_4808)
.L_4808:
        /*000c*/ 	.word	0x00000000
        /*0010*/ 	.short	0x0001
        /*0012*/ 	.short	0x0008
        /*0014*/ 	.byte	0x00, 0xf0, 0x61, 0x08


	//----- nvinfo : EIATTR_KPARAM_INFO
	.align		4
.L_4809:
        /*0018*/ 	.byte	0x04, 0x17
        /*001a*/ 	.short	(.L_4811 - .L_4810)
.L_4810:
        /*001c*/ 	.word	0x00000000
        /*0020*/ 	.short	0x0000
        /*0022*/ 	.short	0x0000
        /*0024*/ 	.byte	0x00, 0xf0, 0x11, 0x00


	//----- nvinfo : EIATTR_SPARSE_MMA_MASK
	.align		4
.L_4811:
        /*0028*/ 	.byte	0x03, 0x50
        /*002a*/ 	.short	0x0000


	//----- nvinfo : EIATTR_MAXREG_COUNT
	.align		4
        /*002c*/ 	.byte	0x03, 0x1b
        /*002e*/ 	.short	0x0080


	//----- nvinfo : EIATTR_EXTERNS
	.align		4
        /*0030*/ 	.byte	0x04, 0x0f
        /*0032*/ 	.short	(.L_4813 - .L_4812)


	//   ....[0]....
	.align		4
.L_4812:
        /*0034*/ 	.word	index@(__assertfail)


	//----- nvinfo : EIATTR_MERCURY_ISA_VERSION
	.align		4
.L_4813:
        /*0038*/ 	.byte	0x03, 0x5f
        /*003a*/ 	.short	0x0101


	//----- nvinfo : EIATTR_VRC_CTA_INIT_COUNT
	.align		4
        /*003c*/ 	.byte	0x02, 0x4a
	.zero		1
	.zero		1


	//----- nvinfo : EIATTR_SYSCALL_OFFSETS
	.align		4
        /*0040*/ 	.byte	0x04, 0x46
        /*0042*/ 	.short	(.L_4815 - .L_4814)


	//   ....[0]....
.L_4814:
        /*0044*/ 	.word	0x00002150


	//   ....[1]....
        /*0048*/ 	.word	0x00002f20


	//   ....[2]....
        /*004c*/ 	.word	0x000051b0


	//   ....[3]....
        /*0050*/ 	.word	0x00005de0


	//   ....[4]....
        /*0054*/ 	.word	0x00008180


	//   ....[5]....
        /*0058*/ 	.word	0x00008db0


	//   ....[6]....
        /*005c*/ 	.word	0x0000b160


	//   ....[7]....
        /*0060*/ 	.word	0x0000bd60


	//----- nvinfo : EIATTR_EXIT_INSTR_OFFSETS
	.align		4
.L_4815:
        /*0064*/ 	.byte	0x04, 0x1c
        /*0066*/ 	.short	(.L_4817 - .L_4816)


	//   ....[0]....
.L_4816:
        /*0068*/ 	.word	0x00009060


	//   ....[1]....
        /*006c*/ 	.word	0x0000b2e0


	//   ....[2]....
        /*0070*/ 	.word	0x0000b320


	//   ....[3]....
        /*0074*/ 	.word	0x0000b3b0


	//   ....[4]....
        /*0078*/ 	.word	0x0000b3e0


	//   ....[5]....
        /*007c*/ 	.word	0x0000b410


	//   ....[6]....
        /*0080*/ 	.word	0x0000b490


	//   ....[7]....
        /*0084*/ 	.word	0x0000b4c0


	//   ....[8]....
        /*0088*/ 	.word	0x0000b550


	//   ....[9]....
        /*008c*/ 	.word	0x0000b590


	//   ....[10]....
        /*0090*/ 	.word	0x0000b5d0


	//   ....[11]....
        /*0094*/ 	.word	0x0000b6a0


	//   ....[12]....
        /*0098*/ 	.word	0x0000b800


	//   ....[13]....
        /*009c*/ 	.word	0x0000b960


	//   ....[14]....
        /*00a0*/ 	.word	0x0000bab0


	//   ....[15]....
        /*00a4*/ 	.word	0x0000bae0


	//   ....[16]....
        /*00a8*/ 	.word	0x0000bb10


	//   ....[17]....
        /*00ac*/ 	.word	0x0000bbb0


	//   ....[18]....
        /*00b0*/ 	.word	0x0000bc00


	//   ....[19]....
        /*00b4*/ 	.word	0x0000bd70


	//   ....[20]....
        /*00b8*/ 	.word	0x0000be70


	//   ....[21]....
        /*00bc*/ 	.word	0x0000bfa0


	//   ....[22]....
        /*00c0*/ 	.word	0x0000bfd0


	//----- nvinfo : EIATTR_MAX_THREADS
	.align		4
.L_4817:
        /*00c4*/ 	.byte	0x04, 0x05
        /*00c6*/ 	.short	(.L_4819 - .L_4818)
.L_4818:
        /*00c8*/ 	.word	0x00000080
        /*00cc*/ 	.word	0x00000001
        /*00d0*/ 	.word	0x00000001


	//----- nvinfo : EIATTR_CRS_STACK_SIZE
	.align		4
.L_4819:
        /*00d4*/ 	.byte	0x04, 0x1e
        /*00d6*/ 	.short	(.L_4821 - .L_4820)
.L_4820:
        /*00d8*/ 	.word	0x00000000


	//----- nvinfo : EIATTR_CBANK_PARAM_SIZE
	.align		4
.L_4821:
        /*00dc*/ 	.byte	0x03, 0x19
        /*00de*/ 	.short	0x0220


	//----- nvinfo : EIATTR_PARAM_CBANK
	.align		4
        /*00e0*/ 	.byte	0x04, 0x0a
        /*00e2*/ 	.short	(.L_4823 - .L_4822)
	.align		4
.L_4822:
        /*00e4*/ 	.word	index@(.nv.constant0._ZN2at6native18elementwise_kernelILi128ELi4EZNS0_15gpu_kernel_implIZZZNS0_16frac_kernel_cudaERNS_18TensorIteratorBaseEENKUlvE_clEvENKUlvE0_clEvEUlfE_EEvS4_RKT_EUliE_EEviT1_)
        /*00e8*/ 	.short	0x0380
        /*00ea*/ 	.short	0x0220


	//----- nvinfo : EIATTR_SW_WAR
	.align		4
.L_4823:
        /*00ec*/ 	.byte	0x04, 0x36
        /*00ee*/ 	.short	(.L_4825 - .L_4824)
.L_4824:
        /*00f0*/ 	.word	0x00000008
.L_4825:


//--------------------- .nv.info._ZN2at6native27unrolled_elementwise_kernelIZZZNS0_16frac_kernel_cudaERNS_18TensorIteratorBaseEENKUlvE_clEvENKUlvE0_clEvEUlfE_St5arrayIPcLm2EELi4E23TrivialOffsetCalculatorILi1EjESB_NS0_6memory12LoadWithCastILi1EEENSC_13StoreWithCastILi1EEEEEviT_T0_T2_T3_T4_T5_ --------------------------
	.section	.nv.info._ZN2at6native27unrolled_elementwise_kernelIZZZNS0_16frac_kernel_cudaERNS_18TensorIteratorBaseEENKUlvE_clEvENKUlvE0_clEvEUlfE_St5arrayIPcLm2EELi4E23TrivialOffsetCalculatorILi1EjESB_NS0_6memory12LoadWithCastILi1EEENSC_13StoreWithCastILi1EEEEEviT_T0_T2_T3_T4_T5_,"",@"SHT_CUDA_INFO"
	.sectionflags	@""
	.align	4


	//----- nvinfo : EIATTR_CUDA_API_VERSION
	.align		4
        /*0000*/ 	.byte	0x04, 0x37
        /*0002*/ 	.short	(.L_4827 - .L_4826)
.L_4826:
        /*0004*/ 	.word	0x00000082


	//----- nvinfo : EIATTR_KPARAM_INFO
	.align		4
.L_4827:
        /*0008*/ 	.byte	0x04, 0x17
        /*000a*/ 	.short	(.L_4829 - .L_4828)
.L_4828:
        /*000c*/ 	.word	0x00000000
        /*0010*/ 	.short	0x0006
        /*0012*/ 	.short	0x0024
        /*0014*/ 	.byte	0x00, 0xf0, 0x21, 0x00


	//----- nvinfo : EIATTR_KPARAM_INFO
	.align		4
.L_4829:
        /*0018*/ 	.byte	0x04, 0x17
        /*001a*/ 	.short	(.L_4831 - .L_4830)
.L_4830:
        /*001c*/ 	.word	0x00000000
        /*0020*/ 	.short	0x0005
        /*0022*/ 	.short	0x001c
        /*0024*/ 	.byte	0x00, 0xf0, 0x21, 0x00


	//----- nvinfo : EIATTR_KPARAM_INFO
	.align		4
.L_4831:
        /*0028*/ 	.byte	0x04, 0x17
        /*002a*/ 	.short	(.L_4833 - .L_4832)
.L_4832:
        /*002c*/ 	.word	0x00000000
        /*0030*/ 	.short	0x0004
        /*0032*/ 	.short	0x0019
        /*0034*/ 	.byte	0x00, 0xf0, 0x05, 0x00


	//----- nvinfo : EIATTR_KPARAM_INFO
	.align		4
.L_4833:
        /*0038*/ 	.byte	0x04, 0x17
        /*003a*/ 	.short	(.L_4835 - .L_4834)
.L_4834:
        /*003c*/ 	.word	0x00000000
        /*0040*/ 	.short	0x0003
        /*0042*/ 	.short	0x0018
        /*0044*/ 	.byte	0x00, 0xf0, 0x05, 0x00


	//----- nvinfo : EIATTR_KPARAM_INFO
	.align		4
.L_4835:
        /*0048*/ 	.byte	0x04, 0x17
        /*004a*/ 	.short	(.L_4837 - .L_4836)
.L_4836:
        /*004c*/ 	.word	0x00000000
        /*0050*/ 	.short	0x0002
        /*0052*/ 	.short	0x0008
        /*0054*/ 	.byte	0x00, 0xf0, 0x41, 0x00


	//----- nvinfo : EIATTR_KPARAM_INFO
	.align		4
.L_4837:
        /*0058*/ 	.byte	0x04, 0x17
        /*005a*/ 	.short	(.L_4839 - .L_4838)
.L_4838:
        /*005c*/ 	.word	0x00000000
        /*0060*/ 	.short	0x0001
        /*0062*/ 	.short	0x0004
        /*0064*/ 	.byte	0x00, 0xf0, 0x05, 0x00


	//----- nvinfo : EIATTR_KPARAM_INFO
	.align		4
.L_4839:
        /*0068*/ 	.byte	0x04, 0x17
        /*006a*/ 	.short	(.L_4841 - .L_4840)
.L_4840:
        /*006c*/ 	.word	0x00000000
        /*0070*/ 	.short	0x0000
        /*0072*/ 	.short	0x0000
        /*0074*/ 	.byte	0x00, 0xf0, 0x11, 0x00


	//----- nvinfo : EIATTR_SPARSE_MMA_MASK
	.align		4
.L_4841:
        /*0078*/ 	.byte	0x03, 0x50
        /*007a*/ 	.short	0x0000


	//----- nvinfo : EIATTR_MAXREG_COUNT
	.align		4
        /*007c*/ 	.byte	0x03, 0x1b
        /*007e*/ 	.short	0x00ff


	//----- nvinfo : EIATTR_EXTERNS
	.align		4
        /*0080*/ 	.byte	0x04, 0x0f
        /*0082*/ 	.short	(.L_4843 - .L_4842)


	//   ....[0]....
	.align		4
.L_4842:
        /*0084*/ 	.word	index@(__assertfail)


	//----- nvinfo : EIATTR_MERCURY_ISA_VERSION
	.align		4
.L_4843:
        /*0088*/ 	.byte	0x03, 0x5f
        /*008a*/ 	.short	0x0101


	//----- nvinfo : EIATTR_VRC_CTA_INIT_COUNT
	.align		4
        /*008c*/ 	.byte	0x02, 0x4a
	.zero		1
	.zero		1


	//----- nvinfo : EIATTR_SYSCALL_OFFSETS
	.align		4
        /*0090*/ 	.byte	0x04, 0x46
        /*0092*/ 	.short	(.L_4845 - .L_4844)


	//   ....[0]....
.L_4844:
        /*0094*/ 	.word	0x00000e60


	//   ....[1]....
        /*0098*/ 	.word	0x00001de0


	//   ....[2]....
        /*009c*/ 	.word	0x00002ce0


	//   ....[3]....
        /*00a0*/ 	.word	0x00003bb0


	//   ....[4]....
        /*00a4*/ 	.word	0x000049f0


	//   ....[5]....
        /*00a8*/ 	.word	0x00005740


	//   ....[6]....
        /*00ac*/ 	.word	0x000065c0


	//   ....[7]....
        /*00b0*/ 	.word	0x00007420


	//----- nvinfo : EIATTR_EXIT_INSTR_OFFSETS
	.align		4
.L_4845:
        /*00b4*/ 	.byte	0x04, 0x1c
        /*00b6*/ 	.short	(.L_4847 - .L_4846)


	//   ....[0]....
.L_4846:
        /*00b8*/ 	.word	0x00006860


	//   ....[1]....
        /*00bc*/ 	.word	0x000069a0


	//   ....[2]....
        /*00c0*/ 	.word	0x000069e0


	//   ....[3]....
        /*00c4*/ 	.word	0x00006a70


	//   ....[4]....
        /*00c8*/ 	.word	0x00006aa0


	//   ....[5]....
        /*00cc*/ 	.word	0x00006ad0


	//   ....[6]....
        /*00d0*/ 	.word	0x00006b50


	//   ....[7]....
        /*00d4*/ 	.word	0x00006b80


	//   ....[8]....
        /*00d8*/ 	.word	0x00006c10


	//   ....[9]....
        /*00dc*/ 	.word	0x00006c50


	//   ....[10]....
        /*00e0*/ 	.word	0x00006c90


	//   ....[11]....
        /*00e4*/ 	.word	0x00006d60


	//   ....[12]....
        /*00e8*/ 	.word	0x00006ec0


	//   ....[13]....
        /*00ec*/ 	.word	0x00007020


	//   ....[14]....
        /*00f0*/ 	.word	0x00007170


	//   ....[15]....
        /*00f4*/ 	.word	0x000071a0


	//   ....[16]....
        /*00f8*/ 	.word	0x000071d0


	//   ....[17]....
        /*00fc*/ 	.word	0x00007270


	//   ....[18]....
        /*0100*/ 	.word	0x000072c0


	//   ....[19]....
        /*0104*/ 	.word	0x00007430


	//   ....[20]....
        /*0108*/ 	.word	0x00007530


	//   ....[21]....
        /*010c*/ 	.word	0x00007660


	//   ....[22]....
        /*0110*/ 	.word	0x00007690


	//----- nvinfo : EIATTR_MAX_THREADS
	.align		4
.L_4847:
        /*0114*/ 	.byte	0x04, 0x05
        /*0116*/ 	.short	(.L_4849 - .L_4848)
.L_4848:
        /*0118*/ 	.word	0x00000080
        /*011c*/ 	.word	0x00000001
        /*0120*/ 	.word	0x00000001


	//----- nvinfo : EIATTR_CRS_STACK_SIZE
	.align		4
.L_4849:
        /*0124*/ 	.byte	0x04, 0x1e
        /*0126*/ 	.short	(.L_4851 - .L_4850)
.L_4850:
        /*0128*/ 	.word	0x00000000


	//----- nvinfo : EIATTR_CBANK_PARAM_SIZE
	.align		4
.L_4851:
        /*012c*/ 	.byte	0x03, 0x19
        /*012e*/ 	.short	0x002c


	//----- nvinfo : EIATTR_PARAM_CBANK
	.align		4
        /*0130*/ 	.byte	0x04, 0x0a
        /*0132*/ 	.short	(.L_4853 - .L_4852)
	.align		4
.L_4852:
        /*0134*/ 	.word	index@(.nv.constant0._ZN2at6native27unrolled_elementwise_kernelIZZZNS0_16frac_kernel_cudaERNS_18TensorIteratorBaseEENKUlvE_clEvENKUlvE0_clEvEUlfE_St5arrayIPcLm2EELi4E23TrivialOffsetCalculatorILi1EjESB_NS0_6memory12LoadWithCastILi1EEENSC_13StoreWithCastILi1EEEEEviT_T0_T2_T3_T4_T5_)
        /*0138*/ 	.short	0x0380
        /*013a*/ 	.short	0x002c


	//----- nvinfo : EIATTR_SW_WAR
	.align		4
.L_4853:
        /*013c*/ 	.byte	0x04, 0x36
        /*013e*/ 	.short	(.L_4855 - .L_4854)
.L_4854:
        /*0140*/ 	.word	0x00000008
.L_4855:


//--------------------- .nv.info._ZN2at6native18elementwise_kernelILi128ELi2EZNS0_22gpu_kernel_impl_nocastIZZZNS0_16frac_kernel_cudaERNS_18TensorIteratorBaseEENKUlvE_clEvENKUlvE0_clEvEUlfE_EEvS4_RKT_EUliE_EEviT1_ --------------------------
	.section	.nv.info._ZN2at6native18elementwise_kernelILi128ELi2EZNS0_22gpu_kernel_impl_nocastIZZZNS0_16frac_kernel_cudaERNS_18TensorIteratorBaseEENKUlvE_clEvENKUlvE0_clEvEUlfE_EEvS4_RKT_EUliE_EEviT1_,"",@"SHT_CUDA_INFO"
	.sectionflags	@""
	.align	4


	//----- nvinfo : EIATTR_CUDA_API_VERSION
	.align		4
        /*0000*/ 	.byte	0x04, 0x37
        /*0002*/ 	.short	(.L_4857 - .L_4856)
.L_4856:
        /*0004*/ 	.word	0x00000082


	//----- nvinfo : EIATTR_KPARAM_INFO
	.align		4
.L_4857:
        /*0008*/ 	.byte	0x04, 0x17
        /*000a*/ 	.short	(.L_4859 - .L_4858)
.L_4858:
        /*000c*/ 	.word	0x00000000
        /*0010*/ 	.short	0x0001
        /*0012*/ 	.short	0x0008
        /*0014*/ 	.byte	0x00, 0xf0, 0x61, 0x08


	//----- nvinfo : EIATTR_KPARAM_INFO
	.align		4
.L_4859:
        /*0018*/ 	.byte	0x04, 0x17
        /*001a*/ 	.short	(.L_4861 - .L_4860)
.L_4860:
        /*001c*/ 	.word	0x00000000
        /*0020*/ 	.short	0x0000
        /*0022*/ 	.short	0x0000
        /*0024*/ 	.byte	0x00, 0xf0, 0x11, 0x00


	//----- nvinfo : EIATTR_SPARSE_MMA_MASK
	.align		4
.L_4861:
        /*0028*/ 	.byte	0x03, 0x50
        /*002a*/ 	.short	0x0000


	//----- nvinfo : EIATTR_MAXREG_COUNT
	.align		4
        /*002c*/ 	.byte	0x03, 0x1b
        /*002e*/ 	.short	0x0080


	//----- nvinfo : EIATTR_MERCURY_ISA_VERSION
	.align		4
        /*0030*/ 	.byte	0x03, 0x5f
        /*0032*/ 	.short	0x0101


	//----- nvinfo : EIATTR_VRC_CTA_INIT_COUNT
	.align		4
        /*0034*/ 	.byte	0x02, 0x4a
	.zero		1
	.zero		1


	//----- nvinfo : EIATTR_EXIT_INSTR_OFFSETS
	.align		4
        /*0038*/ 	.byte	0x04, 0x1c
        /*003a*/ 	.short	(.L_4863 - .L_4862)


	//   ....[0]....
.L_4862:
        /*003c*/ 	.word	0x00000160


	//   ....[1]....
        /*0040*/ 	.word	0x000001d0


	//   ....[2]....
        /*0044*/ 	.word	0x000015b0


	//   ....[3]....
        /*0048*/ 	.word	0x000028f0


	//----- nvinfo : EIATTR_MAX_THREADS
	.align		4
.L_4863:
        /*004c*/ 	.byte	0x04, 0x05
        /*004e*/ 	.short	(.L_4865 - .L_4864)
.L_4864:
        /*0050*/ 	.word	0x00000080
        /*0054*/ 	.word	0x00000001
        /*0058*/ 	.word	0x00000001


	//----- nvinfo : EIATTR_CRS_STACK_SIZE
	.align		4
.L_4865:
        /*005c*/ 	.byte	0x04, 0x1e
        /*005e*/ 	.short	(.L_4867 - .L_4866)
.L_4866:
        /*0060*/ 	.word	0x00000000


	//----- nvinfo : EIATTR_CBANK_PARAM_SIZE
	.align		4
.L_4867:
        /*0064*/ 	.byte	0x03, 0x19
        /*0066*/ 	.short	0x0220


	//----- nvinfo : EIATTR_PARAM_CBANK
	.align		4
        /*0068*/ 	.byte	0x04, 0x0a
        /*006a*/ 	.short	(.L_4869 - .L_4868)
	.align		4
.L_4868:
        /*006c*/ 	.word	index@(.nv.constant0._ZN2at6native18elementwise_kernelILi128ELi2EZNS0_22gpu_kernel_impl_nocastIZZZNS0_16frac_kernel_cudaERNS_18TensorIteratorBaseEENKUlvE_clEvENKUlvE0_clEvEUlfE_EEvS4_RKT_EUliE_EEviT1_)
        /*0070*/ 	.short	0x0380
        /*0072*/ 	.short	0x0220


	//----- nvinfo : EIATTR_SW_WAR
	.align		4
.L_4869:
        /*0074*/ 	.byte	0x04, 0x36
        /*0076*/ 	.short	(.L_4871 - .L_4870)
.L_4870:
        /*0078*/ 	.word	0x00000008
.L_4871:


//--------------------- .nv.info._ZN2at6native27unrolled_elementwise_kernelIZZZNS0_16frac_kernel_cudaERNS_18TensorIteratorBaseEENKUlvE_clEvENKUlvE0_clEvEUlfE_St5arrayIPcLm2EELi4E23TrivialOffsetCalculatorILi1EjESB_NS0_6memory15LoadWithoutCastENSC_16StoreWithoutCastEEEviT_T0_T2_T3_T4_T5_ --------------------------
	.section	.nv.info._ZN2at6native27unrolled_elementwise_kernelIZZZNS0_16frac_kernel_cudaERNS_18TensorIteratorBaseEENKUlvE_clEvENKUlvE0_clEvEUlfE_St5arrayIPcLm2EELi4E23TrivialOffsetCalculatorILi1EjESB_NS0_6memory15LoadWithoutCastENSC_16StoreWithoutCastEEEviT_T0_T2_T3_T4_T5_,"",@"SHT_CUDA_INFO"
	.sectionflags	@""
	.align	4


	//----- nvinfo : EIATTR_CUDA_API_VERSION
	.align		4
        /*0000*/ 	.byte	0x04, 0x37
        /*0002*/ 	.short	(.L_4873 - .L_4872)
.L_4872:
        /*0004*/ 	.word	0x00000082


	//----- nvinfo : EIATTR_KPARAM_INFO
	.align		4
.L_4873:
        /*0008*/ 	.byte	0x04, 0x17
        /*000a*/ 	.short	(.L_4875 - .L_4874)
.L_4874:
        /*000c*/ 	.word	0x00000000
        /*0010*/ 	.short	0x0006
        /*0012*/ 	.short	0x001b
        /*0014*/ 	.byte	0x00, 0xf0, 0x05, 0x00


	//----- nvinfo : EIATTR_KPARAM_INFO
	.align		4
.L_4875:
        /*0018*/ 	.byte	0x04, 0x17
        /*001a*/ 	.short	(.L_4877 - .L_4876)
.L_4876:
        /*001c*/ 	.word	0x00000000
        /*0020*/ 	.short	0x0005
        /*0022*/ 	.short	0x001a
        /*0024*/ 	.byte	0x00, 0xf0, 0x05, 0x00


	//----- nvinfo : EIATTR_KPARAM_INFO
	.align		4
.L_4877:
        /*0028*/ 	.byte	0x04, 0x17
        /*002a*/ 	.short	(.L_4879 - .L_4878)
.L_4878:
        /*002c*/ 	.word	0x00000000
        /*0030*/ 	.short	0x0004
        /*0032*/ 	.short	0x0019
        /*0034*/ 	.byte	0x00, 0xf0, 0x05, 0x00


	//----- nvinfo : EIATTR_KPARAM_INFO
	.align		4
.L_4879:
        /*0038*/ 	.byte	0x04, 0x17
        /*003a*/ 	.short	(.L_4881 - .L_4880)
.L_4880:
        /*003c*/ 	.word	0x00000000
        /*0040*/ 	.short	0x0003
        /*0042*/ 	.short	0x0018
        /*0044*/ 	.byte	0x00, 0xf0, 0x05, 0x00


	//----- nvinfo : EIATTR_KPARAM_INFO
	.align		4
.L_4881:
        /*0048*/ 	.byte	0x04, 0x17
        /*004a*/ 	.short	(.L_4883 - .L_4882)
.L_4882:
        /*004c*/ 	.word	0x00000000
        /*0050*/ 	.short	0x0002
        /*0052*/ 	.short	0x0008
        /*0054*/ 	.byte	0x00, 0xf0, 0x41, 0x00


	//----- nvinfo : EIATTR_KPARAM_INFO
	.align		4
.L_4883:
        /*0058*/ 	.byte	0x04, 0x17
        /*005a*/ 	.short	(.L_4885 - .L_4884)
.L_4884:
        /*005c*/ 	.word	0x00000000
        /*0060*/ 	.short	0x0001
        /*0062*/ 	.short	0x0004
        /*0064*/ 	.byte	0x00, 0xf0, 0x05, 0x00


	//----- nvinfo : EIATTR_KPARAM_INFO
	.align		4
.L_4885:
        /*0068*/ 	.byte	0x04, 0x17
        /*006a*/ 	.short	(.L_4887 - .L_4886)
.L_4886:
        /*006c*/ 	.word	0x00000000
        /*0070*/ 	.short	0x0000
        /*0072*/ 	.short	0x0000
        /*0074*/ 	.byte	0x00, 0xf0, 0x11, 0x00


	//----- nvinfo : EIATTR_SPARSE_MMA_MASK
	.align		4
.L_4887:
        /*0078*/ 	.byte	0x03, 0x50
        /*007a*/ 	.short	0x0000


	//----- nvinfo : EIATTR_MAXREG_COUNT
	.align		4
        /*007c*/ 	.byte	0x03, 0x1b
        /*007e*/ 	.short	0x00ff


	//----- nvinfo : EIATTR_MERCURY_ISA_VERSION
	.align		4
        /*0080*/ 	.byte	0x03, 0x5f
        /*0082*/ 	.short	0x0101


	//----- nvinfo : EIATTR_VRC_CTA_INIT_COUNT
	.align		4
        /*0084*/ 	.byte	0x02, 0x4a
	.zero		1
	.zero		1


	//----- nvinfo : EIATTR_EXIT_INSTR_OFFSETS
	.align		4
        /*0088*/ 	.byte	0x04, 0x1c
        /*008a*/ 	.short	(.L_4889 - .L_4888)


	//   ....[0]....
.L_4888:
        /*008c*/ 	.word	0x00000420


	//   ....[1]....
        /*0090*/ 	.word	0x00000490


	//----- nvinfo : EIATTR_MAX_THREADS
	.align		4
.L_4889:
        /*0094*/ 	.byte	0x04, 0x05
        /*0096*/ 	.short	(.L_4891 - .L_4890)
.L_4890:
        /*0098*/ 	.word	0x00000080
        /*009c*/ 	.word	0x00000001
        /*00a0*/ 	.word	0x00000001


	//----- nvinfo : EIATTR_CRS_STACK_SIZE
	.align		4
.L_4891:
        /*00a4*/ 	.byte	0x04, 0x1e
        /*00a6*/ 	.short	(.L_4893 - .L_4892)
.L_4892:
        /*00a8*/ 	.word	0x00000000


	//----- nvinfo : EIATTR_CBANK_PARAM_SIZE
	.align		4
.L_4893:
        /*00ac*/ 	.byte	0x03, 0x19
        /*00ae*/ 	.short	0x001c


	//----- nvinfo : EIATTR_PARAM_CBANK
	.align		4
        /*00b0*/ 	.byte	0x04, 0x0a
        /*00b2*/ 	.short	(.L_4895 - .L_4894)
	.align		4
.L_4894:
        /*00b4*/ 	.word	index@(.nv.constant0._ZN2at6native27unrolled_elementwise_kernelIZZZNS0_16frac_kernel_cudaERNS_18TensorIteratorBaseEENKUlvE_clEvENKUlvE0_clEvEUlfE_St5arrayIPcLm2EELi4E23TrivialOffsetCalculatorILi1EjESB_NS0_6memory15LoadWithoutCastENSC_16StoreWithoutCastEEEviT_T0_T2_T3_T4_T5_)
        /*00b8*/ 	.short	0x0380
        /*00ba*/ 	.short	0x001c


	//----- nvinfo : EIATTR_SW_WAR
	.align		4
.L_4895:
        /*00bc*/ 	.byte	0x04, 0x36
        /*00be*/ 	.short	(.L_4897 - .L_4896)
.L_4896:
        /*00c0*/ 	.word	0x00000008
.L_4897:


//--------------------- .nv.info._ZN2at6native29vectorized_elementwise_kernelILi2EZZZNS0_16frac_kernel_cudaERNS_18TensorIteratorBaseEENKUlvE_clEvENKUlvE0_clEvEUlfE_St5arrayIPcLm2EEEEviT0_T1_ --------------------------
	.section	.nv.info._ZN2at6native29vectorized_elementwise_kernelILi2EZZZNS0_16frac_kernel_cudaERNS_18TensorIteratorBaseEENKUlvE_clEvENKUlvE0_clEvEUlfE_St5arrayIPcLm2EEEEviT0_T1_,"",@"SHT_CUDA_INFO"
	.sectionflags	@""
	.align	4


	//----- nvinfo : EIATTR_CUDA_API_VERSION
	.align		4
        /*0000*/ 	.byte	0x04, 0x37
        /*0002*/ 	.short	(.L_4899 - .L_4898)
.L_4898:
        /*0004*/ 	.word	0x00000082


	//----- nvinfo : EIATTR_KPARAM_INFO
	.align		4
.L_4899:
        /*0008*/ 	.byte	0x04, 0x17
        /*000a*/ 	.short	(.L_4901 - .L_4900)
.L_4900:
        /*000c*/ 	.word	0x00000000
        /*0010*/ 	.short	0x0002
        /*0012*/ 	.short	0x0008
        /*0014*/ 	.byte	0x00, 0xf0, 0x41, 0x00


	//----- nvinfo : EIATTR_KPARAM_INFO
	.align		4
.L_4901:
        /*0018*/ 	.byte	0x04, 0x17
        /*001a*/ 	.short	(.L_4903 - .L_4902)
.L_4902:
        /*001c*/ 	.word	0x00000000
        /*0020*/ 	.short	0x0001
        /*0022*/ 	.short	0x0004
        /*0024*/ 	.byte	0x00, 0xf0, 0x05, 0x00


	//----- nvinfo : EIATTR_KPARAM_INFO
	.align		4
.L_4903:
        /*0028*/ 	.byte	0x04, 0x17
        /*002a*/ 	.short	(.L_4905 - .L_4904)
.L_4904:
        /*002c*/ 	.word	0x00000000
        /*0030*/ 	.short	0x0000
        /*0032*/ 	.short	0x0000
        /*0034*/ 	.byte	0x00, 0xf0, 0x11, 0x00


	//----- nvinfo : EIATTR_SPARSE_MMA_MASK
	.align		4
.L_4905:
        /*0038*/ 	.byte	0x03, 0x50
        /*003a*/ 	.short	0x0000


	//----- nvinfo : EIATTR_MAXREG_COUNT
	.align		4
        /*003c*/ 	.byte	0x03, 0x1b
        /*003e*/ 	.short	0x00ff


	//----- nvinfo : EIATTR_MERCURY_ISA_VERSION
	.align		4
        /*0040*/ 	.byte	0x03, 0x5f
        /*0042*/ 	.short	0x0101


	//----- nvinfo : EIATTR_VRC_CTA_INIT_COUNT
	.align		4
        /*0044*/ 	.byte	0x02, 0x4a
	.zero		1
	.zero		1


	//----- nvinfo : EIATTR_EXIT_INSTR_OFFSETS
	.align		4
        /*0048*/ 	.byte	0x04, 0x1c
        /*004a*/ 	.short	(.L_4907 - .L_4906)


	//   ....[0]....
.L_4906:
        /*004c*/ 	.word	0x00000850


	//   ....[1]....
        /*0050*/ 	.word	0x000008c0


	//   ....[2]....
        /*0054*/ 	.word	0x00000ac0


	//----- nvinfo : EIATTR_MAX_THREADS
	.align		4
.L_4907:
        /*0058*/ 	.byte	0x04, 0x05
        /*005a*/ 	.short	(.L_4909 - .L_4908)
.L_4908:
        /*005c*/ 	.word	0x00000080
        /*0060*/ 	.word	0x00000001
        /*0064*/ 	.word	0x00000001


	//----- nvinfo : EIATTR_CRS_STACK_SIZE
	.align		4
.L_4909:
        /*0068*/ 	.byte	0x04, 0x1e
        /*006a*/ 	.short	(.L_4911 - .L_4910)
.L_4910:
        /*006c*/ 	.word	0x00000000


	//----- nvinfo : EIATTR_CBANK_PARAM_SIZE
	.align		4
.L_4911:
        /*0070*/ 	.byte	0x03, 0x19
        /*0072*/ 	.short	0x0018


	//----- nvinfo : EIATTR_PARAM_CBANK
	.align		4
        /*0074*/ 	.byte	0x04, 0x0a
        /*0076*/ 	.short	(.L_4913 - .L_4912)
	.align		4
.L_4912:
        /*0078*/ 	.word	index@(.nv.constant0._ZN2at6native29vectorized_elementwise_kernelILi2EZZZNS0_16frac_kernel_cudaERNS_18TensorIteratorBaseEENKUlvE_clEvENKUlvE0_clEvEUlfE_St5arrayIPcLm2EEEEviT0_T1_)
        /*007c*/ 	.short	0x0380
        /*007e*/ 	.short	0x0018


	//----- nvinfo : EIATTR_SW_WAR
	.align		4
.L_4913:
        /*0080*/ 	.byte	0x04, 0x36
        /*0082*/ 	.short	(.L_4915 - .L_4914)
.L_4914:
        /*0084*/ 	.word	0x00000008
.L_4915:


//--------------------- .nv.info._ZN2at6native29vectorized_elementwise_kernelILi4EZZZNS0_16frac_kernel_cudaERNS_18TensorIteratorBaseEENKUlvE_clEvENKUlvE0_clEvEUlfE_St5arrayIPcLm2EEEEviT0_T1_ --------------------------
	.section	.nv.info._ZN2at6native29vectorized_elementwise_kernelILi4EZZZNS0_16frac_kernel_cudaERNS_18TensorIteratorBaseEENKUlvE_clEvENKUlvE0_clEvEUlfE_St5arrayIPcLm2EEEEviT0_T1_,"",@"SHT_CUDA_INFO"
	.sectionflags	@""
	.align	4


	//----- nvinfo : EIATTR_CUDA_API_VERSION
	.align		4
        /*0000*/ 	.byte	0x04, 0x37
        /*0002*/ 	.short	(.L_4917 - .L_4916)
.L_4916:
        /*0004*/ 	.word	0x00000082


	//----- nvinfo : EIATTR_KPARAM_INFO
	.align		4
.L_4917:
        /*0008*/ 	.byte	0x04, 0x17
        /*000a*/ 	.short	(.L_4919 - .L_4918)
.L_4918:
        /*000c*/ 	.word	0x00000000
        /*0010*/ 	.short	0x0002
        /*0012*/ 	.short	0x0008
        /*0014*/ 	.byte	0x00, 0xf0, 0x41, 0x00


	//----- nvinfo : EIATTR_KPARAM_INFO
	.align		4
.L_4919:
        /*0018*/ 	.byte	0x04, 0x17
        /*001a*/ 	.short	(.L_4921 - .L_4920)
.L_4920:
        /*001c*/ 	.word	0x00000000
        /*0020*/ 	.short	0x0001
        /*0022*/ 	.short	0x0004
        /*0024*/ 	.byte	0x00, 0xf0, 0x05, 0x00


	//----- nvinfo : EIATTR_KPARAM_INFO
	.align		4
.L_4921:
        /*0028*/ 	.byte	0x04, 0x17
        /*002a*/ 	.short	(.L_4923 - .L_4922)
.L_4922:
        /*002c*/ 	.word	0x00000000
        /*0030*/ 	.short	0x0000
        /*0032*/ 	.short	0x0000
        /*0034*/ 	.byte	0x00, 0xf0, 0x11, 0x00


	//----- nvinfo : EIATTR_SPARSE_MMA_MASK
	.align		4
.L_4923:
        /*0038*/ 	.byte	0x03, 0x50
        /*003a*/ 	.short	0x0000


	//----- nvinfo : EIATTR_MAXREG_COUNT
	.align		4
        /*003c*/ 	.byte	0x03, 0x1b
        /*003e*/ 	.short	0x00ff


	//----- nvinfo : EIATTR_MERCURY_ISA_VERSION
	.align		4
        /*0040*/ 	.byte	0x03, 0x5f
        /*0042*/ 	.short	0x0101


	//----- nvinfo : EIATTR_VRC_CTA_INIT_COUNT
	.align		4
        /*0044*/ 	.byte	0x02, 0x4a
	.zero		1
	.zero		1


	//----- nvinfo : EIATTR_EXIT_INSTR_OFFSETS
	.align		4
        /*0048*/ 	.byte	0x04, 0x1c
        /*004a*/ 	.short	(.L_4925 - .L_4924)


	//   ....[0]....
.L_4924:
        /*004c*/ 	.word	0x00000850


	//   ....[1]....
        /*0050*/ 	.word	0x000008c0


	//   ....[2]....
        /*0054*/ 	.word	0x00000a80


	//----- nvinfo : EIATTR_MAX_THREADS
	.align		4
.L_4925:
        /*0058*/ 	.byte	0x04, 0x05
        /*005a*/ 	.short	(.L_4927 - .L_4926)
.L_4926:
        /*005c*/ 	.word	0x00000080
        /*0060*/ 	.word	0x00000001
        /*0064*/ 	.word	0x00000001


	//----- nvinfo : EIATTR_CRS_STACK_SIZE
	.align		4
.L_4927:
        /*0068*/ 	.byte	0x04, 0x1e
        /*006a*/ 	.short	(.L_4929 - .L_4928)
.L_4928:
        /*006c*/ 	.word	0x00000000


	//----- nvinfo : EIATTR_CBANK_PARAM_SIZE
	.align		4
.L_4929:
        /*0070*/ 	.byte	0x03, 0x19
        /*0072*/ 	.short	0x0018


	//----- nvinfo : EIATTR_PARAM_CBANK
	.align		4
        /*0074*/ 	.byte	0x04, 0x0a
        /*0076*/ 	.short	(.L_4931 - .L_4930)
	.align		4
.L_4930:
        /*0078*/ 	.word	index@(.nv.constant0._ZN2at6native29vectorized_elementwise_kernelILi4EZZZNS0_16frac_kernel_cudaERNS_18TensorIteratorBaseEENKUlvE_clEvENKUlvE0_clEvEUlfE_St5arrayIPcLm2EEEEviT0_T1_)
        /*007c*/ 	.short	0x0380
        /*007e*/ 	.short	0x0018


	//----- nvinfo : EIATTR_SW_WAR
	.align		4
.L_4931:
        /*0080*/ 	.byte	0x04, 0x36
        /*0082*/ 	.short	(.L_4933 - .L_4932)
.L_4932:
        /*0084*/ 	.word	0x00000008
.L_4933:


//--------------------- .nv.info._ZN2at6native29vectorized_elementwise_kernelILi8EZZZNS0_16frac_kernel_cudaERNS_18TensorIteratorBaseEENKUlvE_clEvENKUlvE0_clEvEUlfE_St5arrayIPcLm2EEEEviT0_T1_ --------------------------
	.section	.nv.info._ZN2at6native29vectorized_elementwise_kernelILi8EZZZNS0_16frac_kernel_cudaERNS_18TensorIteratorBaseEENKUlvE_clEvENKUlvE0_clEvEUlfE_St5arrayIPcLm2EEEEviT0_T1_,"",@"SHT_CUDA_INFO"
	.sectionflags	@""
	.align	4


	//----- nvinfo : EIATTR_CUDA_API_VERSION
	.align		4
        /*0000*/ 	.byte	0x04, 0x37
        /*0002*/ 	.short	(.L_4935 - .L_4934)
.L_4934:
        /*0004*/ 	.word	0x00000082


	//----- nvinfo : EIATTR_KPARAM_INFO
	.align		4
.L_4935:
        /*0008*/ 	.byte	0x04, 0x17
        /*000a*/ 	.short	(.L_4937 - .L_4936)
.L_4936:
        /*000c*/ 	.word	0x00000000
        /*0010*/ 	.short	0x0002
        /*0012*/ 	.short	0x0008
        /*0014*/ 	.byte	0x00, 0xf0, 0x41, 0x00


	//----- nvinfo : EIATTR_KPARAM_INFO
	.align		4
.L_4937:
        /*0018*/ 	.byte	0x04, 0x17
        /*001a*/ 	.short	(.L_4939 - .L_4938)
.L_4938:
        /*001c*/ 	.word	0x00000000
        /*0020*/ 	.short	0x0001
        /*0022*/ 	.short	0x0004
        /*0024*/ 	.byte	0x00, 0xf0, 0x05, 0x00


	//----- nvinfo : EIATTR_KPARAM_INFO
	.align		4
.L_4939:
        /*0028*/ 	.byte	0x04, 0x17
        /*002a*/ 	.short	(.L_4941 - .L_4940)
.L_4940:
        /*002c*/ 	.word	0x00000000
        /*0030*/ 	.short	0x0000
        /*0032*/ 	.short	0x0000
        /*0034*/ 	.byte	0x00, 0xf0, 0x11, 0x00


	//----- nvinfo : EIATTR_SPARSE_MMA_MASK
	.align		4
.L_4941:
        /*0038*/ 	.byte	0x03, 0x50
        /*003a*/ 	.short	0x0000


	//----- nvinfo : EIATTR_MAXREG_COUNT
	.align		4
        /*003c*/ 	.byte	0x03, 0x1b
        /*003e*/ 	.short	0x00ff


	//----- nvinfo : EIATTR_MERCURY_ISA_VERSION
	.align		4
        /*0040*/ 	.byte	0x03, 0x5f
        /*0042*/ 	.short	0x0101


	//----- nvinfo : EIATTR_VRC_CTA_INIT_COUNT
	.align		4
        /*0044*/ 	.byte	0x02, 0x4a
	.zero		1
	.zero		1


	//----- nvinfo : EIATTR_EXIT_INSTR_OFFSETS
	.align		4
        /*0048*/ 	.byte	0x04, 0x1c
        /*004a*/ 	.short	(.L_4943 - .L_4942)


	//   ....[0]....
.L_4942:
        /*004c*/ 	.word	0x00000010


	//----- nvinfo : EIATTR_MAX_THREADS
	.align		4
.L_4943:
        /*0050*/ 	.byte	0x04, 0x05
        /*0052*/ 	.short	(.L_4945 - .L_4944)
.L_4944:
        /*0054*/ 	.word	0x00000080
        /*0058*/ 	.word	0x00000001
        /*005c*/ 	.word	0x00000001


	//----- nvinfo : EIATTR_CBANK_PARAM_SIZE
	.align		4
.L_4945:
        /*0060*/ 	.byte	0x03, 0x19
        /*0062*/ 	.short	0x0018


	//----- nvinfo : EIATTR_PARAM_CBANK
	.align		4
        /*0064*/ 	.byte	0x04, 0x0a
        /*0066*/ 	.short	(.L_4947 - .L_4946)
	.align		4
.L_4946:
        /*0068*/ 	.word	index@(.nv.constant0._ZN2at6native29vectorized_elementwise_kernelILi8EZZZNS0_16frac_kernel_cudaERNS_18TensorIteratorBaseEENKUlvE_clEvENKUlvE0_clEvEUlfE_St5arrayIPcLm2EEEEviT0_T1_)
        /*006c*/ 	.short	0x0380
        /*006e*/ 	.short	0x0018


	//----- nvinfo : EIATTR_SW_WAR
	.align		4
.L_4947:
        /*0070*/ 	.byte	0x04, 0x36
        /*0072*/ 	.short	(.L_4949 - .L_4948)
.L_4948:
        /*0074*/ 	.word	0x00000008
.L_4949:


//--------------------- .nv.info._ZN2at6native18elementwise_kernelILi128ELi4EZNS0_15gpu_kernel_implIZZZNS0_16frac_kernel_cudaERNS_18TensorIteratorBaseEENKUlvE_clEvENKUlvE_clEvEUldE_EEvS4_RKT_EUliE_EEviT1_ --------------------------
	.section	.nv.info._ZN2at6native18elementwise_kernelILi128ELi4EZNS0_15gpu_kernel_implIZZZNS0_16frac_kernel_cudaERNS_18TensorIteratorBaseEENKUlvE_clEvENKUlvE_clEvEUldE_EEvS4_RKT_EUliE_EEviT1_,"",@"SHT_CUDA_INFO"
	.sectionflags	@""
	.align	4


	//----- nvinfo : EIATTR_CUDA_API_VERSION
	.align		4
        /*0000*/ 	.byte	0x04, 0x37
        /*0002*/ 	.short	(.L_4951 - .L_4950)
.L_4950:
        /*0004*/ 	.word	0x00000082


	//----- nvinfo : EIATTR_KPARAM_INFO
	.align		4
.L_4951:
        /*0008*/ 	.byte	0x04, 0x17
        /*000a*/ 	.short	(.L_4953 - .L_4952)
.L_4952:
        /*000c*/ 	.word	0x00000000
        /*0010*/ 	.short	0x0001
        /*0012*/ 	.short	0x0008
        /*0014*/ 	.byte	0x00, 0xf0, 0x61, 0x08


	//----- nvinfo : EIATTR_KPARAM_INFO
	.align		4
.L_4953:
        /*0018*/ 	.byte	0x04, 0x17
        /*001a*/ 	.short	(.L_4955 - .L_4954)
.L_4954:
        /*001c*/ 	.word	0x00000000
        /*0020*/ 	.short	0x0000
        /*0022*/ 	.short	0x0000
        /*0024*/ 	.byte	0x00, 0xf0, 0x11, 0x00


	//----- nvinfo : EIATTR_SPARSE_MMA_MASK
	.align		4
.L_4955:
        /*0028*/ 	.byte	0x03, 0x50
        /*002a*/ 	.short	0x0000


	//----- nvinfo : EIATTR_MAXREG_COUNT
	.align		4
        /*002c*/ 	.byte	0x03, 0x1b
        /*002e*/ 	.short	0x0080


	//----- nvinfo : EIATTR_EXTERNS
	.align		4
        /*0030*/ 	.byte	0x04, 0x0f
        /*0032*/ 	.short	(.L_4957 - .L_4956)


	//   ....[0]....
	.align		4
.L_4956:
        /*0034*/ 	.word	index@(__assertfail)


	//----- nvinfo : EIATTR_MERCURY_ISA_VERSION
	.align		4
.L_4957:
        /*0038*/ 	.byte	0x03, 0x5f
        /*003a*/ 	.short	0x0101


	//----- nvinfo : EIATTR_VRC_CTA_INIT_COUNT
	.align		4
        /*003c*/ 	.byte	0x02, 0x4a
	.zero		1
	.zero		1


	//----- nvinfo : EIATTR_SYSCALL_OFFSETS
	.align		4
        /*0040*/ 	.byte	0x04, 0x46
        /*0042*/ 	.short	(.L_4959 - .L_4958)


	//   ....[0]....
.L_4958:
        /*0044*/ 	.word	0x00002180


	//   ....[1]....
        /*0048*/ 	.word	0x000034a0


	//   ....[2]....
        /*004c*/ 	.word	0x00005830


	//   ....[3]....
        /*0050*/ 	.word	0x00006850


	//   ....[4]....
        /*0054*/ 	.word	0x00008e10


	//   ....[5]....
        /*0058*/ 	.word	0x00009e30


	//   ....[6]....
        /*005c*/ 	.word	0x0000c400


	//   ....[7]....
        /*0060*/ 	.word	0x0000d3f0


	//----- nvinfo : EIATTR_EXIT_INSTR_OFFSETS
	.align		4
.L_4959:
        /*0064*/ 	.byte	0x04, 0x1c
        /*0066*/ 	.short	(.L_4961 - .L_4960)


	//   ....[0]....
.L_4960:
        /*0068*/ 	.word	0x0000a290


	//   ....[1]....
        /*006c*/ 	.word	0x0000c5c0


	//   ....[2]....
        /*0070*/ 	.word	0x0000c600


	//   ....[3]....
        /*0074*/ 	.word	0x0000c690


	//   ....[4]....
        /*0078*/ 	.word	0x0000c6c0


	//   ....[5]....
        /*007c*/ 	.word	0x0000c6f0


	//   ....[6]....
        /*0080*/ 	.word	0x0000c800


	//   ....[7]....
        /*0084*/ 	.word	0x0000c8c0


	//   ....[8]....
        /*0088*/ 	.word	0x0000c9e0


	//   ....[9]....
        /*008c*/ 	.word	0x0000cab0


	//   ....[10]....
        /*0090*/ 	.word	0x0000cad0


	//   ....[11]....
        /*0094*/ 	.word	0x0000cba0


	//   ....[12]....
        /*0098*/ 	.word	0x0000cd90


	//   ....[13]....
        /*009c*/ 	.word	0x0000cf80


	//   ....[14]....
        /*00a0*/ 	.word	0x0000d160


	//   ....[15]....
        /*00a4*/ 	.word	0x0000d190


	//   ....[16]....
        /*00a8*/ 	.word	0x0000d1c0


	//   ....[17]....
        /*00ac*/ 	.word	0x0000d260


	//   ....[18]....
        /*00b0*/ 	.word	0x0000d290


	//   ....[19]....
        /*00b4*/ 	.word	0x0000d400


	//   ....[20]....
        /*00b8*/ 	.word	0x0000d590


	//   ....[21]....
        /*00bc*/ 	.word	0x0000d750


	//   ....[22]....
        /*00c0*/ 	.word	0x0000d810


	//----- nvinfo : EIATTR_MAX_THREADS
	.align		4
.L_4961:
        /*00c4*/ 	.byte	0x04, 0x05
        /*00c6*/ 	.short	(.L_4963 - .L_4962)
.L_4962:
        /*00c8*/ 	.word	0x00000080
        /*00cc*/ 	.word	0x00000001
        /*00d0*/ 	.word	0x00000001


	//----- nvinfo : EIATTR_CRS_STACK_SIZE
	.align		4
.L_4963:
        /*00d4*/ 	.byte	0x04, 0x1e
        /*00d6*/ 	.short	(.L_4965 - .L_4964)
.L_4964:
        /*00d8*/ 	.word	0x00000000


	//----- nvinfo : EIATTR_CBANK_PARAM_SIZE
	.align		4
.L_4965:
        /*00dc*/ 	.byte	0x03, 0x19
        /*00de*/ 	.short	0x0220


	//----- nvinfo : EIATTR_PARAM_CBANK
	.align		4
        /*00e0*/ 	.byte	0x04, 0x0a
        /*00e2*/ 	.short	(.L_4967 - .L_4966)
	.align		4
.L_4966:
        /*00e4*/ 	.word	index@(.nv.constant0._ZN2at6native18elementwise_kernelILi128ELi4EZNS0_15gpu_kernel_implIZZZNS0_16frac_kernel_cudaERNS_18TensorIteratorBaseEENKUlvE_clEvENKUlvE_clEvEUldE_EEvS4_RKT_EUliE_EEviT1_)
        /*00e8*/ 	.short	0x0380
        /*00ea*/ 	.short	0x0220


	//----- nvinfo : EIATTR_SW_WAR
	.align		4
.L_4967:
        /*00ec*/ 	.byte	0x04, 0x36
        /*00ee*/ 	.short	(.L_4969 - .L_4968)
.L_4968:
        /*00f0*/ 	.word	0x00000008
.L_4969:


//--------------------- .nv.info._ZN2at6native27unrolled_elementwise_kernelIZZZNS0_16frac_kernel_cudaERNS_18TensorIteratorBaseEENKUlvE_clEvENKUlvE_clEvEUldE_St5arrayIPcLm2EELi4E23TrivialOffsetCalculatorILi1EjESB_NS0_6memory12LoadWithCastILi1EEENSC_13StoreWithCastILi1EEEEEviT_T0_T2_T3_T4_T5_ --------------------------
	.section	.nv.info._ZN2at6native27unrolled_elementwise_kernelIZZZNS0_16frac_kernel_cudaERNS_18TensorIteratorBaseEENKUlvE_clEvENKUlvE_clEvEUldE_St5arrayIPcLm2EELi4E23TrivialOffsetCalculatorILi1EjESB_NS0_6memory12LoadWithCastILi1EEENSC_13StoreWithCastILi1EEEEEviT_T0_T2_T3_T4_T5_,"",@"SHT_CUDA_INFO"
	.sectionflags	@""
	.align	4


	//----- nvinfo : EIATTR_CUDA_API_VERSION
	.align		4
        /*0000*/ 	.byte	0x04, 0x37
        /*0002*/ 	.short	(.L_4971 - .L_4970)
.L_4970:
        /*0004*/ 	.word	0x00000082


	//----- nvinfo : EIATTR_KPARAM_INFO
	.align		4
.L_4971:
        /*0008*/ 	.byte	0x04, 0x17
        /*000a*/ 	.short	(.L_4973 - .L_4972)
.L_4972:
        /*000c*/ 	.word	0x00000000
        /*0010*/ 	.short	0x0006
        /*0012*/ 	.short	0x0024
        /*0014*/ 	.byte	0x00, 0xf0, 0x21, 0x00


	//----- nvinfo : EIATTR_KPARAM_INFO
	.align		4
.L_4973:
        /*0018*/ 	.byte	0x04, 0x17
        /*001a*/ 	.short	(.L_4975 - .L_4974)
.L_4974:
        /*001c*/ 	.word	0x00000000
        /*0020*/ 	.short	0x0005
        /*0022*/ 	.short	0x001c
        /*0024*/ 	.byte	0x00, 0xf0, 0x21, 0x00


	//----- nvinfo : EIATTR_KPARAM_INFO
	.align		4
.L_4975:
        /*0028*/ 	.byte	0x04, 0x17
        /*002a*/ 	.short	(.L_4977 - .L_4976)
.L_4976:
        /*002c*/ 	.word	0x00000000
        /*0030*/ 	.short	0x0004
        /*0032*/ 	.short	0x0019
        /*0034*/ 	.byte	0x00, 0xf0, 0x05, 0x00


	//----- nvinfo : EIATTR_KPARAM_INFO
	.align		4
.L_4977:
        /*0038*/ 	.byte	0x04, 0x17
        /*003a*/ 	.short	(.L_4979 - .L_4978)
.L_4978:
        /*003c*/ 	.word	0x00000000
        /*0040*/ 	.short	0x0003
        /*0042*/ 	.short	0x0018
        /*0044*/ 	.byte	0x00, 0xf0, 0x05, 0x00


	//----- nvinfo : EIATTR_KPARAM_INFO
	.align		4
.L_4979:
        /*0048*/ 	.byte	0x04, 0x17
        /*004a*/ 	.short	(.L_4981 - .L_4980)
.L_4980:
        /*004c*/ 	.word	0x00000000
        /*0050*/ 	.short	0x0002
        /*0052*/ 	.short	0x0008
        /*0054*/ 	.byte	0x00, 0xf0, 0x41, 0x00


	//----- nvinfo : EIATTR_KPARAM_INFO
	.align		4
.L_4981:
        /*0058*/ 	.byte	0x04, 0x17
        /*005a*/ 	.short	(.L_4983 - .L_4982)
.L_4982:
        /*005c*/ 	.word	0x00000000
        /*0060*/ 	.short	0x0001
        /*0062*/ 	.short	0x0004
        /*0064*/ 	.byte	0x00, 0xf0, 0x05, 0x00


	//----- nvinfo : EIATTR_KPARAM_INFO
	.align		4
.L_4983:
        /*0068*/ 	.byte	0x04, 0x17
        /*006a*/ 	.short	(.L_4985 - .L_4984)
.L_4984:
        /*006c*/ 	.word	0x00000000
        /*0070*/ 	.short	0x0000
        /*0072*/ 	.short	0x0000
        /*0074*/ 	.byte	0x00, 0xf0, 0x11, 0x00


	//----- nvinfo : EIATTR_SPARSE_MMA_MASK
	.align		4
.L_4985:
        /*0078*/ 	.byte	0x03, 0x50
        /*007a*/ 	.short	0x0000


	//----- nvinfo : EIATTR_MAXREG_COUNT
	.align		4
        /*007c*/ 	.byte	0x03, 0x1b
        /*007e*/ 	.short	0x00ff


	//----- nvinfo : EIATTR_EXTERNS
	.align		4
        /*0080*/ 	.byte	0x04, 0x0f
        /*0082*/ 	.short	(.L_4987 - .L_4986)


	//   ....[0]....
	.align		4
.L_4986:
        /*0084*/ 	.word	index@(__assertfail)


	//----- nvinfo : EIATTR_MERCURY_ISA_VERSION
	.align		4
.L_4987:
        /*0088*/ 	.byte	0x03, 0x5f
        /*008a*/ 	.short	0x0101


	//----- nvinfo : EIATTR_VRC_CTA_INIT_COUNT
	.align		4
        /*008c*/ 	.byte	0x02, 0x4a
	.zero		1
	.zero		1


	//----- nvinfo : EIATTR_SYSCALL_OFFSETS
	.align		4
        /*0090*/ 	.byte	0x04, 0x46
        /*0092*/ 	.short	(.L_4989 - .L_4988)


	//   ....[0]....
.L_4988:
        /*0094*/ 	.word	0x00000e80


	//   ....[1]....
        /*0098*/ 	.word	0x00001ec0


	//   ....[2]....
        /*009c*/ 	.word	0x00002e40


	//   ....[3]....
        /*00a0*/ 	.word	0x00003d80


	//   ....[4]....
        /*00a4*/ 	.word	0x00005220


	//   ....[5]....
        /*00a8*/ 	.word	0x000063b0


	//   ....[6]....
        /*00ac*/ 	.word	0x00007790


	//   ....[7]....
        /*00b0*/ 	.word	0x00008b50


	//----- nvinfo : EIATTR_EXIT_INSTR_OFFSETS
	.align		4
.L_4989:
        /*00b4*/ 	.byte	0x04, 0x1c
        /*00b6*/ 	.short	(.L_4991 - .L_4990)


	//   ....[0]....
.L_4990:
        /*00b8*/ 	.word	0x00007be0


	//   ....[1]....
        /*00bc*/ 	.word	0x00007d20


	//   ....[2]....
        /*00c0*/ 	.word	0x00007d60


	//   ....[3]....
        /*00c4*/ 	.word	0x00007df0


	//   ....[4]....
        /*00c8*/ 	.word	0x00007e20


	//   ....[5]....
        /*00cc*/ 	.word	0x00007e50


	//   ....[6]....
        /*00d0*/ 	.word	0x00007f60


	//   ....[7]....
        /*00d4*/ 	.word	0x00008020


	//   ....[8]....
        /*00d8*/ 	.word	0x00008140


	//   ....[9]....
        /*00dc*/ 	.word	0x00008210


	//   ....[10]....
        /*00e0*/ 	.word	0x00008230


	//   ....[11]....
        /*00e4*/ 	.word	0x00008300


	//   ....[12]....
        /*00e8*/ 	.word	0x000084f0


	//   ....[13]....
        /*00ec*/ 	.word	0x000086e0


	//   ....[14]....
        /*00f0*/ 	.word	0x000088c0


	//   ....[15]....
        /*00f4*/ 	.word	0x000088f0


	//   ....[16]....
        /*00f8*/ 	.word	0x00008920


	//   ....[17]....
        /*00fc*/ 	.word	0x000089c0


	//   ....[18]....
        /*0100*/ 	.word	0x000089f0


	//   ....[19]....
        /*0104*/ 	.word	0x00008b60


	//   ....[20]....
        /*0108*/ 	.word	0x00008cf0


	//   ....[21]....
        /*010c*/ 	.word	0x00008eb0


	//   ....[22]....
        /*0110*/ 	.word	0x00008f70


	//----- nvinfo : EIATTR_MAX_THREADS
	.align		4
.L_4991:
        /*0114*/ 	.byte	0x04, 0x05
        /*0116*/ 	.short	(.L_4993 - .L_4992)
.L_4992:
        /*0118*/ 	.word	0x00000080
        /*011c*/ 	.word	0x00000001
        /*0120*/ 	.word	0x00000001


	//----- nvinfo : EIATTR_CRS_STACK_SIZE
	.align		4
.L_4993:
        /*0124*/ 	.byte	0x04, 0x1e
        /*0126*/ 	.short	(.L_4995 - .L_4994)
.L_4994:
        /*0128*/ 	.word	0x00000000


	//----- nvinfo : EIATTR_CBANK_PARAM_SIZE
	.align		4
.L_4995:
        /*012c*/ 	.byte	0x03, 0x19
        /*012e*/ 	.short	0x002c


	//----- nvinfo : EIATTR_PARAM_CBANK
	.align		4
        /*0130*/ 	.byte	0x04, 0x0a
        /*0132*/ 	.short	(.L_4997 - .L_4996)
	.align		4
.L_4996:
        /*0134*/ 	.word	index@(.nv.constant0._ZN2at6native27unrolled_elementwise_kernelIZZZNS0_16frac_kernel_cudaERNS_18TensorIteratorBaseEENKUlvE_clEvENKUlvE_clEvEUldE_St5arrayIPcLm2EELi4E23TrivialOffsetCalculatorILi1EjESB_NS0_6memory12LoadWithCastILi1EEENSC_13StoreWithCastILi1EEEEEviT_T0_T2_T3_T4_T5_)
        /*0138*/ 	.short	0x0380
        /*013a*/ 	.short	0x002c


	//----- nvinfo : EIATTR_SW_WAR
	.align		4
.L_4997:
        /*013c*/ 	.byte	0x04, 0x36
        /*013e*/ 	.short	(.L_4999 - .L_4998)
.L_4998:
        /*0140*/ 	.word	0x00000008
.L_4999:


//--------------------- .nv.info._ZN2at6native18elementwise_kernelILi128ELi2EZNS0_22gpu_kernel_impl_nocastIZZZNS0_16frac_kernel_cudaERNS_18TensorIteratorBaseEENKUlvE_clEvENKUlvE_clEvEUldE_EEvS4_RKT_EUliE_EEviT1_ --------------------------
	.section	.nv.info._ZN2at6native18elementwise_kernelILi128ELi2EZNS0_22gpu_kernel_impl_nocastIZZZNS0_16frac_kernel_cudaERNS_18TensorIteratorBaseEENKUlvE_clEvENKUlvE_clEvEUldE_EEvS4_RKT_EUliE_EEviT1_,"",@"SHT_CUDA_INFO"
	.sectionflags	@""
	.align	4


	//----- nvinfo : EIATTR_CUDA_API_VERSION
	.align		4
        /*0000*/ 	.byte	0x04, 0x37
        /*0002*/ 	.short	(.L_5001 - .L_5000)
.L_5000:
        /*0004*/ 	.word	0x00000082


	//----- nvinfo : EIATTR_KPARAM_INFO
	.align		4
.L_5001:
        /*0008*/ 	.byte	0x04, 0x17
        /*000a*/ 	.short	(.L_5003 - .L_5002)
.L_5002:
        /*000c*/ 	.word	0x00000000
        /*0010*/ 	.short	0x0001
        /*0012*/ 	.short	0x0008
        /*0014*/ 	.byte	0x00, 0xf0, 0x61, 0x08


	//----- nvinfo : EIATTR_KPARAM_INFO
	.align		4
.L_5003:
        /*0018*/ 	.byte	0x04, 0x17
        /*001a*/ 	.short	(.L_5005 - .L_5004)
.L_5004:
        /*001c*/ 	.word	0x00000000
        /*0020*/ 	.short	0x0000
        /*0022*/ 	.short	0x0000
        /*0024*/ 	.byte	0x00, 0xf0, 0x11, 0x00


	//----- nvinfo : EIATTR_SPARSE_MMA_MASK
	.align		4
.L_5005:
        /*0028*/ 	.byte	0x03, 0x50
        /*002a*/ 	.short	0x0000


	//----- nvinfo : EIATTR_MAXREG_COUNT
	.align		4
        /*002c*/ 	.byte	0x03, 0x1b
        /*002e*/ 	.short	0x0080


	//----- nvinfo : EIATTR_MERCURY_ISA_VERSION
	.align		4
        /*0030*/ 	.byte	0x03, 0x5f
        /*0032*/ 	.short	0x0101


	//----- nvinfo : EIATTR_VRC_CTA_INIT_COUNT
	.align		4
        /*0034*/ 	.byte	0x02, 0x4a
	.zero		1
	.zero		1


	//----- nvinfo : EIATTR_EXIT_INSTR_OFFSETS
	.align		4
        /*0038*/ 	.byte	0x04, 0x1c
        /*003a*/ 	.short	(.L_5007 - .L_5006)


	//   ....[0]....
.L_5006:
        /*003c*/ 	.word	0x000001a0


	//   ....[1]....
        /*0040*/ 	.word	0x00000250


	//   ....[2]....
        /*0044*/ 	.word	0x00001670


	//   ....[3]....
        /*0048*/ 	.word	0x000029f0


	//----- nvinfo : EIATTR_MAX_THREADS
	.align		4
.L_5007:
        /*004c*/ 	.byte	0x04, 0x05
        /*004e*/ 	.short	(.L_5009 - .L_5008)
.L_5008:
        /*0050*/ 	.word	0x00000080
        /*0054*/ 	.word	0x00000001
        /*0058*/ 	.word	0x00000001


	//----- nvinfo : EIATTR_CRS_STACK_SIZE
	.align		4
.L_5009:
        /*005c*/ 	.byte	0x04, 0x1e
        /*005e*/ 	.short	(.L_5011 - .L_5010)
.L_5010:
        /*0060*/ 	.word	0x00000000


	//----- nvinfo : EIATTR_CBANK_PARAM_SIZE
	.align		4
.L_5011:
        /*0064*/ 	.byte	0x03, 0x19
        /*0066*/ 	.short	0x0220


	//----- nvinfo : EIATTR_PARAM_CBANK
	.align		4
        /*0068*/ 	.byte	0x04, 0x0a
        /*006a*/ 	.short	(.L_5013 - .L_5012)
	.align		4
.L_5012:
        /*006c*/ 	.word	index@(.nv.constant0._ZN2at6native18elementwise_kernelILi128ELi2EZNS0_22gpu_kernel_impl_nocastIZZZNS0_16frac_kernel_cudaERNS_18TensorIteratorBaseEENKUlvE_clEvENKUlvE_clEvEUldE_EEvS4_RKT_EUliE_EEviT1_)
        /*0070*/ 	.short	0x0380
        /*0072*/ 	.short	0x0220


	//----- nvinfo : EIATTR_SW_WAR
	.align		4
.L_5013:
        /*0074*/ 	.byte	0x04, 0x36
        /*0076*/ 	.short	(.L_5015 - .L_5014)
.L_5014:
        /*0078*/ 	.word	0x00000008
.L_5015:


//--------------------- .nv.info._ZN2at6native27unrolled_elementwise_kernelIZZZNS0_16frac_kernel_cudaERNS_18TensorIteratorBaseEENKUlvE_clEvENKUlvE_clEvEUldE_St5arrayIPcLm2EELi4E23TrivialOffsetCalculatorILi1EjESB_NS0_6memory15LoadWithoutCastENSC_16StoreWithoutCastEEEviT_T0_T2_T3_T4_T5_ --------------------------
	.section	.nv.info._ZN2at6native27unrolled_elementwise_kernelIZZZNS0_16frac_kernel_cudaERNS_18TensorIteratorBaseEENKUlvE_clEvENKUlvE_clEvEUldE_St5arrayIPcLm2EELi4E23TrivialOffsetCalculatorILi1EjESB_NS0_6memory15LoadWithoutCastENSC_16StoreWithoutCastEEEviT_T0_T2_T3_T4_T5_,"",@"SHT_CUDA_INFO"
	.sectionflags	@""
	.align	4


	//----- nvinfo : EIATTR_CUDA_API_VERSION
	.align		4
        /*0000*/ 	.byte	0x04, 0x37
        /*0002*/ 	.short	(.L_5017 - .L_5016)
.L_5016:
        /*0004*/ 	.word	0x00000082


	//----- nvinfo : EIATTR_KPARAM_INFO
	.align		4
.L_5017:
        /*0008*/ 	.byte	0x04, 0x17
        /*000a*/ 	.short	(.L_5019 - .L_5018)
.L_5018:
        /*000c*/ 	.word	0x00000000
        /*0010*/ 	.short	0x0006
        /*0012*/ 	.short	0x001b
        /*0014*/ 	.byte	0x00, 0xf0, 0x05, 0x00


	//----- nvinfo : EIATTR_KPARAM_INFO
	.align		4
.L_5019:
        /*0018*/ 	.byte	0x04, 0x17
        /*001a*/ 	.short	(.L_5021 - .L_5020)
.L_5020:
        /*001c*/ 	.word	0x00000000
        /*0020*/ 	.short	0x0005
        /*0022*/ 	.short	0x001a
        /*0024*/ 	.byte	0x00, 0xf0, 0x05, 0x00


	//----- nvinfo : EIATTR_KPARAM_INFO
	.align		4
.L_5021:
        /*0028*/ 	.byte	0x04, 0x17
        /*002a*/ 	.short	(.L_5023 - .L_5022)
.L_5022:
        /*002c*/ 	.word	0x00000000
        /*0030*/ 	.short	0x0004
        /*0032*/ 	.short	0x0019
        /*0034*/ 	.byte	0x00, 0xf0, 0x05, 0x00


	//----- nvinfo : EIATTR_KPARAM_INFO
	.align		4
.L_5023:
        /*0038*/ 	.byte	0x04, 0x17
        /*003a*/ 	.short	(.L_5025 - .L_5024)
.L_5024:
        /*003c*/ 	.word	0x00000000
        /*0040*/ 	.short	0x0003
        /*0042*/ 	.short	0x0018
        /*0044*/ 	.byte	0x00, 0xf0, 0x05, 0x00


	//----- nvinfo : EIATTR_KPARAM_INFO
	.align		4
.L_5025:
        /*0048*/ 	.byte	0x04, 0x17
        /*004a*/ 	.short	(.L_5027 - .L_5026)
.L_5026:
        /*004c*/ 	.word	0x00000000
        /*0050*/ 	.short	0x0002
        /*0052*/ 	.short	0x0008
        /*0054*/ 	.byte	0x00, 0xf0, 0x41, 0x00


	//----- nvinfo : EIATTR_KPARAM_INFO
	.align		4
.L_5027:
        /*0058*/ 	.byte	0x04, 0x17
        /*005a*/ 	.short	(.L_5029 - .L_5028)
.L_5028:
        /*005c*/ 	.word	0x00000000
        /*0060*/ 	.short	0x0001
        /*0062*/ 	.short	0x0004
        /*0064*/ 	.byte	0x00, 0xf0, 0x05, 0x00


	//----- nvinfo : EIATTR_KPARAM_INFO
	.align		4
.L_5029:
        /*0068*/ 	.byte	0x04, 0x17
        /*006a*/ 	.short	(.L_5031 - .L_5030)
.L_5030:
        /*006c*/ 	.word	0x00000000
        /*0070*/ 	.short	0x0000
        /*0072*/ 	.short	0x0000
        /*0074*/ 	.byte	0x00, 0xf0, 0x11, 0x00


	//----- nvinfo : EIATTR_SPARSE_MMA_MASK
	.align		4
.L_5031:
        /*0078*/ 	.byte	0x03, 0x50
        /*007a*/ 	.short	0x0000


	//----- nvinfo : EIATTR_MAXREG_COUNT
	.align		4
        /*007c*/ 	.byte	0x03, 0x1b
        /*007e*/ 	.short	0x00ff


	//----- nvinfo : EIATTR_MERCURY_ISA_VERSION
	.align		4
        /*0080*/ 	.byte	0x03, 0x5f
        /*0082*/ 	.short	0x0101


	//----- nvinfo : EIATTR_VRC_CTA_INIT_COUNT
	.align		4
        /*0084*/ 	.byte	0x02, 0x4a
	.zero		1
	.zero		1


	//----- nvinfo : EIATTR_EXIT_INSTR_OFFSETS
	.align		4
        /*0088*/ 	.byte	0x04, 0x1c
        /*008a*/ 	.short	(.L_5033 - .L_5032)


	//   ....[0]....
.L_5032:
        /*008c*/ 	.word	0x000004f0


	//   ....[1]....
        /*0090*/ 	.word	0x000005a0


	//----- nvinfo : EIATTR_MAX_THREADS
	.align		4
.L_5033:
        /*0094*/ 	.byte	0x04, 0x05
        /*0096*/ 	.short	(.L_5035 - .L_5034)
.L_5034:
        /*0098*/ 	.word	0x00000080
        /*009c*/ 	.word	0x00000001
        /*00a0*/ 	.word	0x00000001


	//----- nvinfo : EIATTR_CRS_STACK_SIZE
	.align		4
.L_5035:
        /*00a4*/ 	.byte	0x04, 0x1e
        /*00a6*/ 	.short	(.L_5037 - .L_5036)
.L_5036:
        /*00a8*/ 	.word	0x00000000


	//----- nvinfo : EIATTR_CBANK_PARAM_SIZE
	.align		4
.L_5037:
        /*00ac*/ 	.byte	0x03, 0x19
        /*00ae*/ 	.short	0x001c


	//----- nvinfo : EIATTR_PARAM_CBANK
	.align		4
        /*00b0*/ 	.byte	0x04, 0x0a
        /*00b2*/ 	.short	(.L_5039 - .L_5038)
	.align		4
.L_5038:
        /*00b4*/ 	.word	index@(.nv.constant0._ZN2at6native27unrolled_elementwise_kernelIZZZNS0_16frac_kernel_cudaERNS_18TensorIteratorBaseEENKUlvE_clEvENKUlvE_clEvEUldE_St5arrayIPcLm2EELi4E23TrivialOffsetCalculatorILi1EjESB_NS0_6memory15LoadWithoutCastENSC_16StoreWithoutCastEEEviT_T0_T2_T3_T4_T5_)
        /*00b8*/ 	.short	0x0380
        /*00ba*/ 	.short	0x001c


	//----- nvinfo : EIATTR_SW_WAR
	.align		4
.L_5039:
        /*00bc*/ 	.byte	0x04, 0x36
        /*00be*/ 	.short	(.L_5041 - .L_5040)
.L_5040:
        /*00c0*/ 	.word	0x00000008
.L_5041:


//--------------------- .nv.info._ZN2at6native29vectorized_elementwise_kernelILi2EZZZNS0_16frac_kernel_cudaERNS_18TensorIteratorBaseEENKUlvE_clEvENKUlvE_clEvEUldE_St5arrayIPcLm2EEEEviT0_T1_ --------------------------
	.section	.nv.info._ZN2at6native29vectorized_elementwise_kernelILi2EZZZNS0_16frac_kernel_cudaERNS_18TensorIteratorBaseEENKUlvE_clEvENKUlvE_clEvEUldE_St5arrayIPcLm2EEEEviT0_T1_,"",@"SHT_CUDA_INFO"
	.sectionflags	@""
	.align	4


	//----- nvinfo : EIATTR_CUDA_API_VERSION
	.align		4
        /*0000*/ 	.byte	0x04, 0x37
        /*0002*/ 	.short	(.L_5043 - .L_5042)
.L_5042:
        /*0004*/ 	.word	0x00000082


	//----- nvinfo : EIATTR_KPARAM_INFO
	.align		4
.L_5043:
        /*0008*/ 	.byte	0x04, 0x17
        /*000a*/ 	.short	(.L_5045 - .L_5044)
.L_5044:
        /*000c*/ 	.word	0x00000000
        /*0010*/ 	.short	0x0002
        /*0012*/ 	.short	0x0008
        /*0014*/ 	.byte	0x00, 0xf0, 0x41, 0x00


	//----- nvinfo : EIATTR_KPARAM_INFO
	.align		4
.L_5045:
        /*0018*/ 	.byte	0x04, 0x17
        /*001a*/ 	.short	(.L_5047 - .L_5046)
.L_5046:
        /*001c*/ 	.word	0x00000000
        /*0020*/ 	.short	0x0001
        /*0022*/ 	.short	0x0004
        /*0024*/ 	.byte	0x00, 0xf0, 0x05, 0x00


	//----- nvinfo : EIATTR_KPARAM_INFO
	.align		4
.L_5047:
        /*0028*/ 	.byte	0x04, 0x17
        /*002a*/ 	.short	(.L_5049 - .L_5048)
.L_5048:
        /*002c*/ 	.word	0x00000000
        /*0030*/ 	.short	0x0000
        /*0032*/ 	.short	0x0000
        /*0034*/ 	.byte	0x00, 0xf0, 0x11, 0x00


	//----- nvinfo : EIATTR_SPARSE_MMA_MASK
	.align		4
.L_5049:
        /*0038*/ 	.byte	0x03, 0x50
        /*003a*/ 	.short	0x0000


	//----- nvinfo : EIATTR_MAXREG_COUNT
	.align		4
        /*003c*/ 	.byte	0x03, 0x1b
        /*003e*/ 	.short	0x00ff


	//----- nvinfo : EIATTR_MERCURY_ISA_VERSION
	.align		4
        /*0040*/ 	.byte	0x03, 0x5f
        /*0042*/ 	.short	0x0101


	//----- nvinfo : EIATTR_VRC_CTA_INIT_COUNT
	.align		4
        /*0044*/ 	.byte	0x02, 0x4a
	.zero		1
	.zero		1


	//----- nvinfo : EIATTR_EXIT_INSTR_OFFSETS
	.align		4
        /*0048*/ 	.byte	0x04, 0x1c
        /*004a*/ 	.short	(.L_5051 - .L_5050)


	//   ....[0]....
.L_5050:
        /*004c*/ 	.word	0x00000a20


	//   ....[1]....
        /*0050*/ 	.word	0x00000ad0


	//   ....[2]....
        /*0054*/ 	.word	0x00001080


	//----- nvinfo : EIATTR_MAX_THREADS
	.align		4
.L_5051:
        /*0058*/ 	.byte	0x04, 0x05
        /*005a*/ 	.short	(.L_5053 - .L_5052)
.L_5052:
        /*005c*/ 	.word	0x00000080
        /*0060*/ 	.word	0x00000001
        /*0064*/ 	.word	0x00000001


	//----- nvinfo : EIATTR_CRS_STACK_SIZE
	.align		4
.L_5053:
        /*0068*/ 	.byte	0x04, 0x1e
        /*006a*/ 	.short	(.L_5055 - .L_5054)
.L_5054:
        /*006c*/ 	.word	0x00000000


	//----- nvinfo : EIATTR_CBANK_PARAM_SIZE
	.align		4
.L_5055:
        /*0070*/ 	.byte	0x03, 0x19
        /*0072*/ 	.short	0x0018


	//----- nvinfo : EIATTR_PARAM_CBANK
	.align		4
        /*0074*/ 	.byte	0x04, 0x0a
        /*0076*/ 	.short	(.L_5057 - .L_5056)
	.align		4
.L_5056:
        /*0078*/ 	.word	index@(.nv.constant0._ZN2at6native29vectorized_elementwise_kernelILi2EZZZNS0_16frac_kernel_cudaERNS_18TensorIteratorBaseEENKUlvE_clEvENKUlvE_clEvEUldE_St5arrayIPcLm2EEEEviT0_T1_)
        /*007c*/ 	.short	0x0380
        /*007e*/ 	.short	0x0018


	//----- nvinfo : EIATTR_SW_WAR
	.align		4
.L_5057:
        /*0080*/ 	.byte	0x04, 0x36
        /*0082*/ 	.short	(.L_5059 - .L_5058)
.L_5058:
        /*0084*/ 	.word	0x00000008
.L_5059:


//--------------------- .nv.info._ZN2at6native29vectorized_elementwise_kernelILi4EZZZNS0_16frac_kernel_cudaERNS_18TensorIteratorBaseEENKUlvE_clEvENKUlvE_clEvEUldE_St5arrayIPcLm2EEEEviT0_T1_ --------------------------
	.section	.nv.info._ZN2at6native29vectorized_elementwise_kernelILi4EZZZNS0_16frac_kernel_cudaERNS_18TensorIteratorBaseEENKUlvE_clEvENKUlvE_clEvEUldE_St5arrayIPcLm2EEEEviT0_T1_,"",@"SHT_CUDA_INFO"
	.sectionflags	@""
	.align	4


	//----- nvinfo : EIATTR_CUDA_API_VERSION
	.align		4
        /*0000*/ 	.byte	0x04, 0x37
        /*0002*/ 	.short	(.L_5061 - .L_5060)
.L_5060:
        /*0004*/ 	.word	0x00000082


	//----- nvinfo : EIATTR_KPARAM_INFO
	.align		4
.L_5061:
        /*0008*/ 	.byte	0x04, 0x17
        /*000a*/ 	.short	(.L_5063 - .L_5062)
.L_5062:
        /*000c*/ 	.word	0x00000000
        /*0010*/ 	.short	0x0002
        /*0012*/ 	.short	0x0008
        /*0014*/ 	.byte	0x00, 0xf0, 0x41, 0x00


	//----- nvinfo : EIATTR_KPARAM_INFO
	.align		4
.L_5063:
        /*0018*/ 	.byte	0x04, 0x17
        /*001a*/ 	.short	(.L_5065 - .L_5064)
.L_5064:
        /*001c*/ 	.word	0x00000000
        /*0020*/ 	.short	0x0001
        /*0022*/ 	.short	0x0004
        /*0024*/ 	.byte	0x00, 0xf0, 0x05, 0x00


	//----- nvinfo : EIATTR_KPARAM_INFO
	.align		4
.L_5065:
        /*0028*/ 	.byte	0x04, 0x17
        /*002a*/ 	.short	(.L_5067 - .L_5066)
.L_5066:
        /*002c*/ 	.word	0x00000000
        /*0030*/ 	.short	0x0000
        /*0032*/ 	.short	0x0000
        /*0034*/ 	.byte	0x00, 0xf0, 0x11, 0x00


	//----- nvinfo : EIATTR_SPARSE_MMA_MASK
	.align		4
.L_5067:
        /*0038*/ 	.byte	0x03, 0x50
        /*003a*/ 	.short	0x0000


	//----- nvinfo : EIATTR_MAXREG_COUNT
	.align		4
        /*003c*/ 	.byte	0x03, 0x1b
        /*003e*/ 	.short	0x00ff


	//----- nvinfo : EIATTR_MERCURY_ISA_VERSION
	.align		4
        /*0040*/ 	.byte	0x03, 0x5f
        /*0042*/ 	.short	0x0101


	//----- nvinfo : EIATTR_VRC_CTA_INIT_COUNT
	.align		4
        /*0044*/ 	.byte	0x02, 0x4a
	.zero		1
	.zero		1


	//----- nvinfo : EIATTR_EXIT_INSTR_OFFSETS
	.align		4
        /*0048*/ 	.byte	0x04, 0x1c
        /*004a*/ 	.short	(.L_5069 - .L_5068)


	//   ....[0]....
.L_5068:
        /*004c*/ 	.word	0x00000a20


	//   ....[1]....
        /*0050*/ 	.word	0x00000ad0


	//   ....[2]....
        /*0054*/ 	.word	0x00001040


	//----- nvinfo : EIATTR_MAX_THREADS
	.align		4
.L_5069:
        /*0058*/ 	.byte	0x04, 0x05
        /*005a*/ 	.short	(.L_5071 - .L_5070)
.L_5070:
        /*005c*/ 	.word	0x00000080
        /*0060*/ 	.word	0x00000001
        /*0064*/ 	.word	0x00000001


	//----- nvinfo : EIATTR_CRS_STACK_SIZE
	.align		4
.L_5071:
        /*0068*/ 	.byte	0x04, 0x1e
        /*006a*/ 	.short	(.L_5073 - .L_5072)
.L_5072:
        /*006c*/ 	.word	0x00000000


	//----- nvinfo : EIATTR_CBANK_PARAM_SIZE
	.align		4
.L_5073:
        /*0070*/ 	.byte	0x03, 0x19
        /*0072*/ 	.short	0x0018


	//----- nvinfo : EIATTR_PARAM_CBANK
	.align		4
        /*0074*/ 	.byte	0x04, 0x0a
        /*0076*/ 	.short	(.L_5075 - .L_5074)
	.align		4
.L_5074:
        /*0078*/ 	.word	index@(.nv.constant0._ZN2at6native29vectorized_elementwise_kernelILi4EZZZNS0_16frac_kernel_cudaERNS_18TensorIteratorBaseEENKUlvE_clEvENKUlvE_clEvEUldE_St5arrayIPcLm2EEEEviT0_T1_)
        /*007c*/ 	.short	0x0380
        /*007e*/ 	.short	0x0018


	//----- nvinfo : EIATTR_SW_WAR
	.align		4
.L_5075:
        /*0080*/ 	.byte	0x04, 0x36
        /*0082*/ 	.short	(.L_5077 - .L_5076)
.L_5076:
        /*0084*/ 	.word	0x00000008
.L_5077:


//--------------------- .nv.info._ZN2at6native29vectorized_elementwise_kernelILi8EZZZNS0_16frac_kernel_cudaERNS_18TensorIteratorBaseEENKUlvE_clEvENKUlvE_clEvEUldE_St5arrayIPcLm2EEEEviT0_T1_ --------------------------
	.section	.nv.info._ZN2at6native29vectorized_elementwise_kernelILi8EZZZNS0_16frac_kernel_cudaERNS_18TensorIteratorBaseEENKUlvE_clEvENKUlvE_clEvEUldE_St5arrayIPcLm2EEEEviT0_T1_,"",@"SHT_CUDA_INFO"
	.sectionflags	@""
	.align	4


	//----- nvinfo : EIATTR_CUDA_API_VERSION
	.align		4
        /*0000*/ 	.byte	0x04, 0x37
        /*0002*/ 	.short	(.L_5079 - .L_5078)
.L_5078:
        /*0004*/ 	.word	0x00000082


	//----- nvinfo : EIATTR_KPARAM_INFO
	.align		4
.L_5079:
        /*0008*/ 	.byte	0x04, 0x17
        /*000a*/ 	.short	(.L_5081 - .L_5080)
.L_5080:
        /*000c*/ 	.word	0x00000000
        /*0010*/ 	.short	0x0002
        /*0012*/ 	.short	0x0008
        /*0014*/ 	.byte	0x00, 0xf0, 0x41, 0x00


	//----- nvinfo : EIATTR_KPARAM_INFO
	.align		4
.L_5081:
        /*0018*/ 	.byte	0x04, 0x17
        /*001a*/ 	.short	(.L_5083 - .L_5082)
.L_5082:
        /*001c*/ 	.word	0x00000000
        /*0020*/ 	.short	0x0001
        /*0022*/ 	.short	0x0004
        /*0024*/ 	.byte	0x00, 0xf0, 0x05, 0x00


	//----- nvinfo : EIATTR_KPARAM_INFO
	.align		4
.L_5083:
        /*0028*/ 	.byte	0x04, 0x17
        /*002a*/ 	.short	(.L_5085 - .L_5084)
.L_5084:
        /*002c*/ 	.word	0x00000000
        /*0030*/ 	.short	0x0000
        /*0032*/ 	.short	0x0000
        /*0034*/ 	.byte	0x00, 0xf0, 0x11, 0x00


	//----- nvinfo : EIATTR_SPARSE_MMA_MASK
	.align		4
.L_5085:
        /*0038*/ 	.byte	0x03, 0x50
        /*003a*/ 	.short	0x0000


	//----- nvinfo : EIATTR_MAXREG_COUNT
	.align		4
        /*003c*/ 	.byte	0x03, 0x1b
        /*003e*/ 	.short	0x00ff


	//----- nvinfo : EIATTR_MERCURY_ISA_VERSION
	.align		4
        /*0040*/ 	.byte	0x03, 0x5f
        /*0042*/ 	.short	0x0101


	//----- nvinfo : EIATTR_VRC_CTA_INIT_COUNT
	.align		4
        /*0044*/ 	.byte	0x02, 0x4a
	.zero		1
	.zero		1


	//----- nvinfo : EIATTR_EXIT_INSTR_OFFSETS
	.align		4
        /*0048*/ 	.byte	0x04, 0x1c
        /*004a*/ 	.short	(.L_5087 - .L_5086)


	//   ....[0]....
.L_5086:
        /*004c*/ 	.word	0x00000010


	//----- nvinfo : EIATTR_MAX_THREADS
	.align		4
.L_5087:
        /*0050*/ 	.byte	0x04, 0x05
        /*0052*/ 	.short	(.L_5089 - .L_5088)
.L_5088:
        /*0054*/ 	.word	0x00000080
        /*0058*/ 	.word	0x00000001
        /*005c*/ 	.word	0x00000001


	//----- nvinfo : EIATTR_CBANK_PARAM_SIZE
	.align		4
.L_5089:
        /*0060*/ 	.byte	0x03, 0x19
        /*0062*/ 	.short	0x0018


	//----- nvinfo : EIATTR_PARAM_CBANK
	.align		4
        /*0064*/ 	.byte	0x04, 0x0a
        /*0066*/ 	.short	(.L_5091 - .L_5090)
	.align		4
.L_5090:
        /*0068*/ 	.word	index@(.nv.constant0._ZN2at6native29vectorized_elementwise_kernelILi8EZZZNS0_16frac_kernel_cudaERNS_18TensorIteratorBaseEENKUlvE_clEvENKUlvE_clEvEUldE_St5arrayIPcLm2EEEEviT0_T1_)
        /*006c*/ 	.short	0x0380
        /*006e*/ 	.short	0x0018


	//----- nvinfo : EIATTR_SW_WAR
	.align		4
.L_5091:
        /*0070*/ 	.byte	0x04, 0x36
        /*0072*/ 	.short	(.L_5093 - .L_5092)
.L_5092:
        /*0074*/ 	.word	0x00000008
.L_5093:


//--------------------- .nv.info._ZN2at6native18elementwise_kernelILi128ELi4EZNS0_15gpu_kernel_implIZZZNS0_16ceil_kernel_cudaERNS_18TensorIteratorBaseEENKUlvE_clEvENKUlvE2_clEvEUlN3c108BFloat16EE_EEvS4_RKT_EUliE_EEviT1_ --------------------------
	.section	.nv.info._ZN2at6native18elementwise_kernelILi128ELi4EZNS0_15gpu_kernel_implIZZZNS0_16ceil_kernel_cudaERNS_18TensorIteratorBaseEENKUlvE_clEvENKUlvE2_clEvEUlN3c108BFloat16EE_EEvS4_RKT_EUliE_EEviT1_,"",@"SHT_CUDA_INFO"
	.sectionflags	@""
	.align	4


	//----- nvinfo : EIATTR_CUDA_API_VERSION
	.align		4
        /*0000*/ 	.byte	0x04, 0x37
        /*0002*/ 	.short	(.L_5095 - .L_5094)
.L_5094:
        /*0004*/ 	.word	0x00000082


	//----- nvinfo : EIATTR_KPARAM_INFO
	.align		4
.L_5095:
        /*0008*/ 	.byte	0x04, 0x17
        /*000a*/ 	.short	(.L_5097 - .L_5096)
.L_5096:
        /*000c*/ 	.word	0x00000000
        /*0010*/ 	.short	0x0001
        /*0012*/ 	.short	0x0008
        /*0014*/ 	.byte	0x00, 0xf0, 0x61, 0x08


	//----- nvinfo : EIATTR_KPARAM_INFO
	.align		4
.L_5097:
        /*0018*/ 	.byte	0x04, 0x17
        /*001a*/ 	.short	(.L_5099 - .L_5098)
.L_5098:
        /*001c*/ 	.word	0x00000000
        /*0020*/ 	.short	0x0000
        /*0022*/ 	.short	0x0000
        /*0024*/ 	.byte	0x00, 0xf0, 0x11, 0x00


	//----- nvinfo : EIATTR_SPARSE_MMA_MASK
	.align		4
.L_5099:
        /*0028*/ 	.byte	0x03, 0x50
        /*002a*/ 	.short	0x0000


	//----- nvinfo : EIATTR_MAXREG_COUNT
	.align		4
        /*002c*/ 	.byte	0x03, 0x1b
        /*002e*/ 	.short	0x0080


	//----- nvinfo : EIATTR_EXTERNS
	.align		4
        /*0030*/ 	.byte	0x04, 0x0f
        /*0032*/ 	.short	(.L_5101 - .L_5100)


	//   ....[0]....
	.align		4
.L_5100:
        /*0034*/ 	.word	index@(__assertfail)


	//----- nvinfo : EIATTR_MERCURY_ISA_VERSION
	.align		4
.L_5101:
        /*0038*/ 	.byte	0x03, 0x5f
        /*003a*/ 	.short	0x0101


	//----- nvinfo : EIATTR_VRC_CTA_INIT_COUNT
	.align		4
        /*003c*/ 	.byte	0x02, 0x4a
	.zero		1
	.zero		1


	//----- nvinfo : EIATTR_SYSCALL_OFFSETS
	.align		4
        /*0040*/ 	.byte	0x04, 0x46
        /*0042*/ 	.short	(.L_5103 - .L_5102)


	//   ....[0]....
.L_5102:
        /*0044*/ 	.word	0x00002290


	//   ....[1]....
        /*0048*/ 	.word	0x000031a0


	//   ....[2]....
        /*004c*/ 	.word	0x000055d0


	//   ....[3]....
        /*0050*/ 	.word	0x00006330


	//   ....[4]....
        /*0054*/ 	.word	0x00008850


	//   ....[5]....
        /*0058*/ 	.word	0x000095b0


	//   ....[6]....
        /*005c*/ 	.word	0x0000bae0


	//   ....[7]....
        /*0060*/ 	.word	0x0000c810


	//----- nvinfo : EIATTR_EXIT_INSTR_OFFSETS
	.align		4
.L_5103:
        /*0064*/ 	.byte	0x04, 0x1c
        /*0066*/ 	.short	(.L_5105 - .L_5104)


	//   ....[0]....
.L_5104:
        /*0068*/ 	.word	0x00009870


	//   ....[1]....
        /*006c*/ 	.word	0x0000bc90


	//   ....[2]....
        /*0070*/ 	.word	0x0000bcd0


	//   ....[3]....
        /*0074*/ 	.word	0x0000bd70


	//   ....[4]....
        /*0078*/ 	.word	0x0000bdb0


	//   ....[5]....
        /*007c*/ 	.word	0x0000bdf0


	//   ....[6]....
        /*0080*/ 	.word	0x0000be80


	//   ....[7]....
        /*0084*/ 	.word	0x0000bec0


	//   ....[8]....
        /*0088*/ 	.word	0x0000bf60


	//   ....[9]....
        /*008c*/ 	.word	0x0000bfb0


	//   ....[10]....
        /*0090*/ 	.word	0x0000c000


	//   ....[11]....
        /*0094*/ 	.word	0x0000c0e0


	//   ....[12]....
        /*0098*/ 	.word	0x0000c250


	//   ....[13]....
        /*009c*/ 	.word	0x0000c3c0


	//   ....[14]....
        /*00a0*/ 	.word	0x0000c520


	//   ....[15]....
        /*00a4*/ 	.word	0x0000c560


	//   ....[16]....
        /*00a8*/ 	.word	0x0000c5a0


	//   ....[17]....
        /*00ac*/ 	.word	0x0000c650


	//   ....[18]....
        /*00b0*/ 	.word	0x0000c6b0


	//   ....[19]....
        /*00b4*/ 	.word	0x0000c820


	//   ....[20]....
        /*00b8*/ 	.word	0x0000c930


	//   ....[21]....
        /*00bc*/ 	.word	0x0000ca70


	//   ....[22]....
        /*00c0*/ 	.word	0x0000ca90


	//----- nvinfo : EIATTR_MAX_THREADS
	.align		4
.L_5105:
        /*00c4*/ 	.byte	0x04, 0x05
        /*00c6*/ 	.short	(.L_5107 - .L_5106)
.L_5106:
        /*00c8*/ 	.word	0x00000080
        /*00cc*/ 	.word	0x00000001
        /*00d0*/ 	.word	0x00000001


	//----- nvinfo : EIATTR_CRS_STACK_SIZE
	.align		4
.L_5107:
        /*00d4*/ 	.byte	0x04, 0x1e
        /*00d6*/ 	.short	(.L_5109 - .L_5108)
.L_5108:
        /*00d8*/ 	.word	0x00000000


	//----- nvinfo : EIATTR_CBANK_PARAM_SIZE
	.align		4
.L_5109:
        /*00dc*/ 	.byte	0x03, 0x19
        /*00de*/ 	.short	0x0220


	//----- nvinfo : EIATTR_PARAM_CBANK
	.align		4
        /*00e0*/ 	.byte	0x04, 0x0a
        /*00e2*/ 	.short	(.L_5111 - .L_5110)
	.align		4
.L_5110:
        /*00e4*/ 	.word	index@(.nv.constant0._ZN2at6native18elementwise_kernelILi128ELi4EZNS0_15gpu_kernel_implIZZZNS0_16ceil_kernel_cudaERNS_18TensorIteratorBaseEENKUlvE_clEvENKUlvE2_clEvEUlN3c108BFloat16EE_EEvS4_RKT_EUliE_EEviT1_)
        /*00e8*/ 	.short	0x0380
        /*00ea*/ 	.short	0x0220


	//----- nvinfo : EIATTR_SW_WAR
	.align		4
.L_5111:
        /*00ec*/ 	.byte	0x04, 0x36
        /*00ee*/ 	.short	(.L_5113 - .L_5112)
.L_5112:
        /*00f0*/ 	.word	0x00000008
.L_5113:


//--------------------- .nv.info._ZN2at6native27unrolled_elementwise_kernelIZZZNS0_16ceil_kernel_cudaERNS_18TensorIteratorBaseEENKUlvE_clEvENKUlvE2_clEvEUlN3c108BFloat16EE_St5arrayIPcLm2EELi4E23TrivialOffsetCalculatorILi1EjESD_NS0_6memory12LoadWithCastILi1EEENSE_13StoreWithCastILi1EEEEEviT_T0_T2_T3_T4_T5_ --------------------------
	.section	.nv.info._ZN2at6native27unrolled_elementwise_kernelIZZZNS0_16ceil_kernel_cudaERNS_18TensorIteratorBaseEENKUlvE_clEvENKUlvE2_clEvEUlN3c108BFloat16EE_St5arrayIPcLm2EELi4E23TrivialOffsetCalculatorILi1EjESD_NS0_6memory12LoadWithCastILi1EEENSE_13StoreWithCastILi1EEEEEviT_T0_T2_T3_T4_T5_,"",@"SHT_CUDA_INFO"
	.sectionflags	@""
	.align	4


	//----- nvinfo : EIATTR_CUDA_API_VERSION
	.align		4
        /*0000*/ 	.byte	0x04, 0x37
        /*0002*/ 	.short	(.L_5115 - .L_5114)
.L_5114:
        /*0004*/ 	.word	0x00000082


	//----- nvinfo : EIATTR_KPARAM_INFO
	.align		4
.L_5115:
        /*0008*/ 	.byte	0x04, 0x17
        /*000a*/ 	.short	(.L_5117 - .L_5116)
.L_5116:
        /*000c*/ 	.word	0x00000000
        /*0010*/ 	.short	0x0006
        /*0012*/ 	.short	0x0024
        /*0014*/ 	.byte	0x00, 0xf0, 0x21, 0x00


	//----- nvinfo : EIATTR_KPARAM_INFO
	.align		4
.L_5117:
        /*0018*/ 	.byte	0x04, 0x17
        /*001a*/ 	.short	(.L_5119 - .L_5118)
.L_5118:
        /*001c*/ 	.word	0x00000000
        /*0020*/ 	.short	0x0005
        /*0022*/ 	.short	0x001c
        /*0024*/ 	.byte	0x00, 0xf0, 0x21, 0x00


	//----- nvinfo : EIATTR_KPARAM_INFO
	.align		4
.L_5119:
        /*0028*/ 	.byte	0x04, 0x17
        /*002a*/ 	.short	(.L_5121 - .L_5120)
.L_5120:
        /*002c*/ 	.word	0x00000000
        /*0030*/ 	.short	0x0004
        /*0032*/ 	.short	0x0019
        /*0034*/ 	.byte	0x00, 0xf0, 0x05, 0x00


	//----- nvinfo : EIATTR_KPARAM_INFO
	.align		4
.L_5121:
        /*0038*/ 	.byte	0x04, 0x17
        /*003a*/ 	.short	(.L_5123 - .L_5122)
.L_5122:
        /*003c*/ 	.word	0x00000000
        /*0040*/ 	.short	0x0003
        /*0042*/ 	.short	0x0018
        /*0044*/ 	.byte	0x00, 0xf0, 0x05, 0x00


	//----- nvinfo : EIATTR_KPARAM_INFO
	.align		4
.L_5123:
        /*0048*/ 	.byte	0x04, 0x17
        /*004a*/ 	.short	(.L_5125 - .L_5124)
.L_5124:
        /*004c*/ 	.word	0x00000000
        /*0050*/ 	.short	0x0002
        /*0052*/ 	.short	0x0008
        /*0054*/ 	.byte	0x00, 0xf0, 0x41, 0x00


	//----- nvinfo : EIATTR_KPARAM_INFO
	.align		4
.L_5125:
        /*0058*/ 	.byte	0x04, 0x17
        /*005a*/ 	.short	(.L_5127 - .L_5126)
.L_5126:
        /*005c*/ 	.word	0x00000000
        /*0060*/ 	.short	0x0001
        /*0062*/ 	.short	0x0004
        /*0064*/ 	.byte	0x00, 0xf0, 0x05, 0x00


	//----- nvinfo : EIATTR_KPARAM_INFO
	.align		4
.L_5127:
        /*0068*/ 	.byte	0x04, 0x17
        /*006a*/ 	.short	(.L_5129 - .L_5128)
.L_5128:
        /*006c*/ 	.word	0x00000000
        /*0070*/ 	.short	0x0000
        /*0072*/ 	.short	0x0000
        /*0074*/ 	.byte	0x00, 0xf0, 0x11, 0x00


	//----- nvinfo : EIATTR_SPARSE_MMA_MASK
	.align		4
.L_5129:
        /*0078*/ 	.byte	0x03, 0x50
        /*007a*/ 	.short	0x0000


	//----- nvinfo : EIATTR_MAXREG_COUNT
	.align		4
        /*007c*/ 	.byte	0x03, 0x1b
        /*007e*/ 	.short	0x00ff


	//----- nvinfo : EIATTR_EXTERNS
	.align		4
        /*0080*/ 	.byte	0x04, 0x0f
        /*0082*/ 	.short	(.L_5131 - .L_5130)


	//   ....[0]....
	.align		4
.L_5130:
        /*0084*/ 	.word	index@(__assertfail)


	//----- nvinfo : EIATTR_MERCURY_ISA_VERSION
	.align		4
.L_5131:
        /*0088*/ 	.byte	0x03, 0x5f
        /*008a*/ 	.short	0x0101


	//----- nvinfo : EIATTR_VRC_CTA_INIT_COUNT
	.align		4
        /*008c*/ 	.byte	0x02, 0x4a
	.zero		1
	.zero		1


	//----- nvinfo : EIATTR_SYSCALL_OFFSETS
	.align		4
        /*0090*/ 	.byte	0x04, 0x46
        /*0092*/ 	.short	(.L_5133 - .L_5132)


	//   ....[0]....
.L_5132:
        /*0094*/ 	.word	0x00001080


	//   ....[1]....
        /*0098*/ 	.word	0x000022e0


	//   ....[2]....
        /*009c*/ 	.word	0x00003480


	//   ....[3]....
        /*00a0*/ 	.word	0x00004530


	//   ....[4]....
        /*00a4*/ 	.word	0x00005630


	//   ....[5]....
        /*00a8*/ 	.word	0x00006510


	//   ....[6]....
        /*00ac*/ 	.word	0x00007490


	//   ....[7]....
        /*00b0*/ 	.word	0x00008410


	//----- nvinfo : EIATTR_EXIT_INSTR_OFFSETS
	.align		4
.L_5133:
        /*00b4*/ 	.byte	0x04, 0x1c
        /*00b6*/ 	.short	(.L_5135 - .L_5134)


	//   ....[0]....
.L_5134:
        /*00b8*/ 	.word	0x00007740


	//   ....[1]....
        /*00bc*/ 	.word	0x00007890


	//   ....[2]....
        /*00c0*/ 	.word	0x000078d0


	//   ....[3]....
        /*00c4*/ 	.word	0x00007970


	//   ....[4]....
        /*00c8*/ 	.word	0x000079b0


	//   ....[5]....
        /*00cc*/ 	.word	0x000079f0


	//   ....[6]....
        /*00d0*/ 	.word	0x00007a80


	//   ....[7]....
        /*00d4*/ 	.word	0x00007ac0


	//   ....[8]....
        /*00d8*/ 	.word	0x00007b60


	//   ....[9]....
        /*00dc*/ 	.word	0x00007bb0


	//   ....[10]....
        /*00e0*/ 	.word	0x00007c00


	//   ....[11]....
        /*00e4*/ 	.word	0x00007ce0


	//   ....[12]....
        /*00e8*/ 	.word	0x00007e50


	//   ....[13]....
        /*00ec*/ 	.word	0x00007fc0


	//   ....[14]....
        /*00f0*/ 	.word	0x00008120


	//   ....[15]....
        /*00f4*/ 	.word	0x00008160


	//   ....[16]....
        /*00f8*/ 	.word	0x000081a0


	//   ....[17]....
        /*00fc*/ 	.word	0x00008250


	//   ....[18]....
        /*0100*/ 	.word	0x000082b0


	//   ....[19]....
        /*0104*/ 	.word	0x00008420


	//   ....[20]....
        /*0108*/ 	.word	0x00008530


	//   ....[21]....
        /*010c*/ 	.word	0x00008670


	//   ....[22]....
        /*0110*/ 	.word	0x00008690


	//----- nvinfo : EIATTR_MAX_THREADS
	.align		4
.L_5135:
        /*0114*/ 	.byte	0x04, 0x05
        /*0116*/ 	.short	(.L_5137 - .L_5136)
.L_5136:
        /*0118*/ 	.word	0x00000080
        /*011c*/ 	.word	0x00000001
        /*0120*/ 	.word	0x00000001


	//----- nvinfo : EIATTR_CRS_STACK_SIZE
	.align		4
.L_5137:
        /*0124*/ 	.byte	0x04, 0x1e
        /*0126*/ 	.short	(.L_5139 - .L_5138)
.L_5138:
        /*0128*/ 	.word	0x00000000


	//----- nvinfo : EIATTR_CBANK_PARAM_SIZE
	.align		4
.L_5139:
        /*012c*/ 	.byte	0x03, 0x19
        /*012e*/ 	.short	0x002c


	//----- nvinfo : EIATTR_PARAM_CBANK
	.align		4
        /*0130*/ 	.byte	0x04, 0x0a
        /*0132*/ 	.short	(.L_5141 - .L_5140)
	.align		4
.L_5140:
        /*0134*/ 	.word	index@(.nv.constant0._ZN2at6native27unrolled_elementwise_kernelIZZZNS0_16ceil_kernel_cudaERNS_18TensorIteratorBaseEENKUlvE_clEvENKUlvE2_clEvEUlN3c108BFloat16EE_St5arrayIPcLm2EELi4E23TrivialOffsetCalculatorILi1EjESD_NS0_6memory12LoadWithCastILi1EEENSE_13StoreWithCastILi1EEEEEviT_T0_T2_T3_T4_T5_)
        /*0138*/ 	.short	0x0380
        /*013a*/ 	.short	0x002c


	//----- nvinfo : EIATTR_SW_WAR
	.align		4
.L_5141:
        /*013c*/ 	.byte	0x04, 0x36
        /*013e*/ 	.short	(.L_5143 - .L_5142)
.L_5142:
        /*0140*/ 	.word	0x00000008
.L_5143:


//--------------------- .nv.info._ZN2at6native18elementwise_kernelILi128ELi4EZNS0_22gpu_kernel_impl_nocastIZZZNS0_16ceil_kernel_cudaERNS_18TensorIteratorBaseEENKUlvE_clEvENKUlvE2_clEvEUlN3c108BFloat16EE_EEvS4_RKT_EUliE_EEviT1_ --------------------------
	.section	.nv.info._ZN2at6native18elementwise_kernelILi128ELi4EZNS0_22gpu_kernel_impl_nocastIZZZNS0_16ceil_kernel_cudaERNS_18TensorIteratorBaseEENKUlvE_clEvENKUlvE2_clEvEUlN3c108BFloat16EE_EEvS4_RKT_EUliE_EEviT1_,"",@"SHT_CUDA_INFO"
	.sectionflags	@""
	.align	4


	//----- nvinfo : EIATTR_CUDA_API_VERSION
	.align		4
        /*0000*/ 	.byte	0x04, 0x37
        /*0002*/ 	.short	(.L_5145 - .L_5144)
.L_5144:
        /*0004*/ 	.word	0x00000082


	//----- nvinfo : EIATTR_KPARAM_INFO
	.align		4
.L_5145:
        /*0008*/ 	.byte	0x04, 0x17
        /*000a*/ 	.short	(.L_5147 - .L_5146)
.L_5146:
        /*000c*/ 	.word	0x00000000
        /*0010*/ 	.short	0x0001
        /*0012*/ 	.short	0x0008
        /*0014*/ 	.byte	0x00, 0xf0, 0x61, 0x08


	//----- nvinfo : EIATTR_KPARAM_INFO
	.align		4
.L_5147:
        /*0018*/ 	.byte	0x04, 0x17
        /*001a*/ 	.short	(.L_5149 - .L_5148)
.L_5148:
        /*001c*/ 	.word	0x00000000
        /*0020*/ 	.short	0x0000
        /*0022*/ 	.short	0x0000
        /*0024*/ 	.byte	0x00, 0xf0, 0x11, 0x00


	//----- nvinfo : EIATTR_SPARSE_MMA_MASK
	.align		4
.L_5149:
        /*0028*/ 	.byte	0x03, 0x50
        /*002a*/ 	.short	0x0000


	//----- nvinfo : EIATTR_MAXREG_COUNT
	.align		4
        /*002c*/ 	.byte	0x03, 0x1b
        /*002e*/ 	.short	0x0080


	//----- nvinfo : EIATTR_MERCURY_ISA_VERSION
	.align		4
        /*0030*/ 	.byte	0x03, 0x5f
        /*0032*/ 	.short	0x0101


	//----- nvinfo : EIATTR_VRC_CTA_INIT_COUNT
	.align		4
        /*0034*/ 	.byte	0x02, 0x4a
	.zero		1
	.zero		1


	//----- nvinfo : EIATTR_EXIT_INSTR_OFFSETS
	.align		4
        /*0038*/ 	.byte	0x04, 0x1c
        /*003a*/ 	.short	(.L_5151 - .L_5150)


	//   ....[0]....
.L_5150:
        /*003c*/ 	.word	0x00000300


	//   ....[1]....
        /*0040*/ 	.word	0x00000380


	//   ....[2]....
        /*0044*/ 	.word	0x00003ea0


	//   ....[3]....
        /*0048*/ 	.word	0x000051f0


	//----- nvinfo : EIATTR_MAX_THREADS
	.align		4
.L_5151:
        /*004c*/ 	.byte	0x04, 0x05
        /*004e*/ 	.short	(.L_5153 - .L_5152)
.L_5152:
        /*0050*/ 	.word	0x00000080
        /*0054*/ 	.word	0x00000001
        /*0058*/ 	.word	0x00000001


	//----- nvinfo : EIATTR_CRS_STACK_SIZE
	.align		4
.L_5153:
        /*005c*/ 	.byte	0x04, 0x1e
        /*005e*/ 	.short	(.L_5155 - .L_5154)
.L_5154:
        /*0060*/ 	.word	0x00000000


	//----- nvinfo : EIATTR_CBANK_PARAM_SIZE
	.align		4
.L_5155:
        /*0064*/ 	.byte	0x03, 0x19
        /*0066*/ 	.short	0x0220


	//----- nvinfo : EIATTR_PARAM_CBANK
	.align		4
        /*0068*/ 	.byte	0x04, 0x0a
        /*006a*/ 	.short	(.L_5157 - .L_5156)
	.align		4
.L_5156:
        /*006c*/ 	.word	index@(.nv.constant0._ZN2at6native18elementwise_kernelILi128ELi4EZNS0_22gpu_kernel_impl_nocastIZZZNS0_16ceil_kernel_cudaERNS_18TensorIteratorBaseEENKUlvE_clEvENKUlvE2_clEvEUlN3c108BFloat16EE_EEvS4_RKT_EUliE_EEviT1_)
        /*0070*/ 	.short	0x0380
        /*0072*/ 	.short	0x0220


	//----- nvinfo : EIATTR_SW_WAR
	.align		4
.L_5157:
        /*0074*/ 	.byte	0x04, 0x36
        /*0076*/ 	.short	(.L_5159 - .L_5158)
.L_5158:
        /*0078*/ 	.word	0x00000008
.L_5159:


//--------------------- .nv.info._ZN2at6native27unrolled_elementwise_kernelIZZZNS0_16ceil_kernel_cudaERNS_18TensorIteratorBaseEENKUlvE_clEvENKUlvE2_clEvEUlN3c108BFloat16EE_St5arrayIPcLm2EELi4E23TrivialOffsetCalculatorILi1EjESD_NS0_6memory15LoadWithoutCastENSE_16StoreWithoutCastEEEviT_T0_T2_T3_T4_T5_ --------------------------
	.section	.nv.info._ZN2at6native27unrolled_elementwise_kernelIZZZNS0_16ceil_kernel_cudaERNS_18TensorIteratorBaseEENKUlvE_clEvENKUlvE2_clEvEUlN3c108BFloat16EE_St5arrayIPcLm2EELi4E23TrivialOffsetCalculatorILi1EjESD_NS0_6memory15LoadWithoutCastENSE_16StoreWithoutCastEEEviT_T0_T2_T3_T4_T5_,"",@"SHT_CUDA_INFO"
	.sectionflags	@""
	.align	4


	//----- nvinfo : EIATTR_CUDA_API_VERSION
	.align		4
        /*0000*/ 	.byte	0x04, 0x37
        /*0002*/ 	.short	(.L_5161 - .L_5160)
.L_5160:
        /*0004*/ 	.word	0x00000082


	//----- nvinfo : EIATTR_KPARAM_INFO
	.align		4
.L_5161:
        /*0008*/ 	.byte	0x04, 0x17
        /*000a*/ 	.short	(.L_5163 - .L_5162)
.L_5162:
        /*000c*/ 	.word	0x00000000
        /*0010*/ 	.short	0x0006
        /*0012*/ 	.short	0x001b
        /*0014*/ 	.byte	0x00, 0xf0, 0x05, 0x00


	//----- nvinfo : EIATTR_KPARAM_INFO
	.align		4
.L_5163:
        /*0018*/ 	.byte	0x04, 0x17
        /*001a*/ 	.short	(.L_5165 - .L_5164)
.L_5164:
        /*001c*/ 	.word	0x00000000
        /*0020*/ 	.short	0x0005
        /*0022*/ 	.short	0x001a
        /*0024*/ 	.byte	0x00, 0xf0, 0x05, 0x00


	//----- nvinfo : EIATTR_KPARAM_INFO
	.align		4
.L_5165:
        /*0028*/ 	.byte	0x04, 0x17
        /*002a*/ 	.short	(.L_5167 - .L_5166)
.L_5166:
        /*002c*/ 	.word	0x00000000
        /*0030*/ 	.short	0x0004
        /*0032*/ 	.short	0x0019
        /*0034*/ 	.byte	0x00, 0xf0, 0x05, 0x00


	//----- nvinfo : EIATTR_KPARAM_INFO
	.align		4
.L_5167:
        /*0038*/ 	.byte	0x04, 0x17
        /*003a*/ 	.short	(.L_5169 - .L_5168)
.L_5168:
        /*003c*/ 	.word	0x00000000
        /*0040*/ 	.short	0x0003
        /*0042*/ 	.short	0x0018
        /*0044*/ 	.byte	0x00, 0xf0, 0x05, 0x00


	//----- nvinfo : EIATTR_KPARAM_INFO
	.align		4
.L_5169:
        /*0048*/ 	.byte	0x04, 0x17
        /*004a*/ 	.short	(.L_5171 - .L_5170)
.L_5170:
        /*004c*/ 	.word	0x00000000
        /*0050*/ 	.short	0x0002
        /*0052*/ 	.short	0x0008
        /*0054*/ 	.byte	0x00, 0xf0, 0x41, 0x00


	//----- nvinfo : EIATTR_KPARAM_INFO
	.align		4
.L_5171:
        /*0058*/ 	.byte	0x04, 0x17
        /*005a*/ 	.short	(.L_5173 - .L_5172)
.L_5172:
        /*005c*/ 	.word	0x00000000
        /*0060*/ 	.short	0x0001
        /*0062*/ 	.short	0x0004
        /*0064*/ 	.byte	0x00, 0xf0, 0x05, 0x00


	//----- nvinfo : EIATTR_KPARAM_INFO
	.align		4
.L_5173:
        /*0068*/ 	.byte	0x04, 0x17
        /*006a*/ 	.short	(.L_5175 - .L_5174)
.L_5174:
        /*006c*/ 	.word	0x00000000
        /*0070*/ 	.short	0x0000
        /*0072*/ 	.short	0x0000
        /*0074*/ 	.byte	0x00, 0xf0, 0x11, 0x00


	//----- nvinfo : EIATTR_SPARSE_MMA_MASK
	.align		4
.L_5175:
        /*0078*/ 	.byte	0x03, 0x50
        /*007a*/ 	.short	0x0000


	//----- nvinfo : EIATTR_MAXREG_COUNT
	.align		4
        /*007c*/ 	.byte	0x03, 0x1b
        /*007e*/ 	.short	0x00ff


	//----- nvinfo : EIATTR_MERCURY_ISA_VERSION
	.align		4
        /*0080*/ 	.byte	0x03, 0x5f
        /*0082*/ 	.short	0x0101


	//----- nvinfo : EIATTR_VRC_CTA_INIT_COUNT
	.align		4
        /*0084*/ 	.byte	0x02, 0x4a
	.zero		1
	.zero		1


	//----- nvinfo : EIATTR_EXIT_INSTR_OFFSETS
	.align		4
        /*0088*/ 	.byte	0x04, 0x1c
        /*008a*/ 	.short	(.L_5177 - .L_5176)


	//   ....[0]....
.L_5176:
        /*008c*/ 	.word	0x00000470


	//   ....[1]....
        /*0090*/ 	.word	0x000004f0


	//----- nvinfo : EIATTR_MAX_THREADS
	.align		4
.L_5177:
        /*0094*/ 	.byte	0x04, 0x05
        /*0096*/ 	.short	(.L_5179 - .L_5178)
.L_5178:
        /*0098*/ 	.word	0x00000080
        /*009c*/ 	.word	0x00000001
        /*00a0*/ 	.word	0x00000001


	//----- nvinfo : EIATTR_CRS_STACK_SIZE
	.align		4
.L_5179:
        /*00a4*/ 	.byte	0x04, 0x1e
        /*00a6*/ 	.short	(.L_5181 - .L_5180)
.L_5180:
        /*00a8*/ 	.word	0x00000000


	//----- nvinfo : EIATTR_CBANK_PARAM_SIZE
	.align		4
.L_5181:
        /*00ac*/ 	.byte	0x03, 0x19
        /*00ae*/ 	.short	0x001c


	//----- nvinfo : EIATTR_PARAM_CBANK
	.align		4
        /*00b0*/ 	.byte	0x04, 0x0a
        /*00b2*/ 	.short	(.L_5183 - .L_5182)
	.align		4
.L_5182:
        /*00b4*/ 	.word	index@(.nv.constant0._ZN2at6native27unrolled_elementwise_kernelIZZZNS0_16ceil_kernel_cudaERNS_18TensorIteratorBaseEENKUlvE_clEvENKUlvE2_clEvEUlN3c108BFloat16EE_St5arrayIPcLm2EELi4E23TrivialOffsetCalculatorILi1EjESD_NS0_6memory15LoadWithoutCastENSE_16StoreWithoutCastEEEviT_T0_T2_T3_T4_T5_)
        /*00b8*/ 	.short	0x0380
        /*00ba*/ 	.short	0x001c


	//----- nvinfo : EIATTR_SW_WAR
	.align		4
.L_5183:
        /*00bc*/ 	.byte	0x04, 0x36
        /*00be*/ 	.short	(.L_5185 - .L_5184)
.L_5184:
        /*00c0*/ 	.word	0x00000008
.L_5185:


//--------------------- .nv.info._ZN2at6native29vectorized_elementwise_kernelILi2EZZZNS0_16ceil_kernel_cudaERNS_18TensorIteratorBaseEENKUlvE_clEvENKUlvE2_clEvEUlN3c108BFloat16EE_St5arrayIPcLm2EEEEviT0_T1_ --------------------------
	.section	.nv.info._ZN2at6native29vectorized_elementwise_kernelILi2EZZZNS0_16ceil_kernel_cudaERNS_18TensorIteratorBaseEENKUlvE_clEvENKUlvE2_clEvEUlN3c108BFloat16EE_St5arrayIPcLm2EEEEviT0_T1_,"",@"SHT_CUDA_INFO"
	.sectionflags	@""
	.align	4


	//----- nvinfo : EIATTR_CUDA_API_VERSION
	.align		4
        /*0000*/ 	.byte	0x04, 0x37
        /*0002*/ 	.short	(.L_5187 - .L_5186)
.L_5186:
        /*0004*/ 	.word	0x00000082


	//----- nvinfo : EIATTR_KPARAM_INFO
	.align		4
.L_5187:
        /*0008*/ 	.byte	0x04, 0x17
        /*000a*/ 	.short	(.L_5189 - .L_5188)
.L_5188:
        /*000c*/ 	.word	0x00000000
        /*0010*/ 	.short	0x0002
        /*0012*/ 	.short	0x0008
        /*0014*/ 	.byte	0x00, 0xf0, 0x41, 0x00


	//----- nvinfo : EIATTR_KPARAM_INFO
	.align		4
.L_5189:
        /*0018*/ 	.byte	0x04, 0x17
        /*001a*/ 	.short	(.L_5191 - .L_5190)
.L_5190:
        /*001c*/ 	.word	0x00000000
        /*0020*/ 	.short	0x0001
        /*0022*/ 	.short	0x0004
        /*0024*/ 	.byte	0x00, 0xf0, 0x05, 0x00


	//----- nvinfo : EIATTR_KPARAM_INFO
	.align		4
.L_5191:
        /*0028*/ 	.byte	0x04, 0x17
        /*002a*/ 	.short	(.L_5193 - .L_5192)
.L_5192:
        /*002c*/ 	.word	0x00000000
        /*0030*/ 	.short	0x0000
        /*0032*/ 	.short	0x0000
        /*0034*/ 	.byte	0x00, 0xf0, 0x11, 0x00


	//----- nvinfo : EIATTR_SPARSE_MMA_MASK
	.align		4
.L_5193:
        /*0038*/ 	.byte	0x03, 0x50
        /*003a*/ 	.short	0x0000


	//----- nvinfo : EIATTR_MAXREG_COUNT
	.align		4
        /*003c*/ 	.byte	0x03, 0x1b
        /*003e*/ 	.short	0x00ff


	//----- nvinfo : EIATTR_MERCURY_ISA_VERSION
	.align		4
        /*0040*/ 	.byte	0x03, 0x5f
        /*0042*/ 	.short	0x0101


	//----- nvinfo : EIATTR_VRC_CTA_INIT_COUNT
	.align		4
        /*0044*/ 	.byte	0x02, 0x4a
	.zero		1
	.zero		1


	//----- nvinfo : EIATTR_EXIT_INSTR_OFFSETS
	.align		4
        /*0048*/ 	.byte	0x04, 0x1c
        /*004a*/ 	.short	(.L_5195 - .L_5194)


	//   ....[0]....
.L_5194:
        /*004c*/ 	.word	0x000009d0


	//   ....[1]....
        /*0050*/ 	.word	0x00000a20


	//   ....[2]....
        /*0054*/ 	.word	0x00000ca0


	//----- nvinfo : EIATTR_MAX_THREADS
	.align		4
.L_5195:
        /*0058*/ 	.byte	0x04, 0x05
        /*005a*/ 	.short	(.L_5197 - .L_5196)
.L_5196:
        /*005c*/ 	.word	0x00000080
        /*0060*/ 	.word	0x00000001
        /*0064*/ 	.word	0x00000001


	//----- nvinfo : EIATTR_CRS_STACK_SIZE
	.align		4
.L_5197:
        /*0068*/ 	.byte	0x04, 0x1e
        /*006a*/ 	.short	(.L_5199 - .L_5198)
.L_5198:
        /*006c*/ 	.word	0x00000000


	//----- nvinfo : EIATTR_CBANK_PARAM_SIZE
	.align		4
.L_5199:
        /*0070*/ 	.byte	0x03, 0x19
        /*0072*/ 	.short	0x0018


	//----- nvinfo : EIATTR_PARAM_CBANK
	.align		4
        /*0074*/ 	.byte	0x04, 0x0a
        /*0076*/ 	.short	(.L_5201 - .L_5200)
	.align		4
.L_5200:
        /*0078*/ 	.word	index@(.nv.constant0._ZN2at6native29vectorized_elementwise_kernelILi2EZZZNS0_16ceil_kernel_cudaERNS_18TensorIteratorBaseEENKUlvE_clEvENKUlvE2_clEvEUlN3c108BFloat16EE_St5arrayIPcLm2EEEEviT0_T1_)
        /*007c*/ 	.short	0x0380
        /*007e*/ 	.short	0x0018


	//----- nvinfo : EIATTR_SW_WAR
	.align		4
.L_5201:
        /*0080*/ 	.byte	0x04, 0x36
        /*0082*/ 	.short	(.L_5203 - .L_5202)
.L_5202:
        /*0084*/ 	.word	0x00000008
.L_5203:


//--------------------- .nv.info._ZN2at6native29vectorized_elementwise_kernelILi4EZZZNS0_16ceil_kernel_cudaERNS_18TensorIteratorBaseEENKUlvE_clEvENKUlvE2_clEvEUlN3c108BFloat16EE_St5arrayIPcLm2EEEEviT0_T1_ --------------------------
	.section	.nv.info._ZN2at6native29vectorized_elementwise_kernelILi4EZZZNS0_16ceil_kernel_cudaERNS_18TensorIteratorBaseEENKUlvE_clEvENKUlvE2_clEvEUlN3c108BFloat16EE_St5arrayIPcLm2EEEEviT0_T1_,"",@"SHT_CUDA_INFO"
	.sectionflags	@""
	.align	4


	//----- nvinfo : EIATTR_CUDA_API_VERSION
	.align		4
        /*0000*/ 	.byte	0x04, 0x37
        /*0002*/ 	.short	(.L_5205 - .L_5204)
.L_5204:
        /*0004*/ 	.word	0x00000082


	//----- nvinfo : EIATTR_KPARAM_INFO
	.align		4
.L_5205:
        /*0008*/ 	.byte	0x04, 0x17
        /*000a*/ 	.short	(.L_5207 - .L_5206)
.L_5206:
        /*000c*/ 	.word	0x00000000
        /*0010*/ 	.short	0x0002
        /*0012*/ 	.short	0x0008
        /*0014*/ 	.byte	0x00, 0xf0, 0x41, 0x00


	//----- nvinfo : EIATTR_KPARAM_INFO
	.align		4
.L_5207:
        /*0018*/ 	.byte	0x04, 0x17
        /*001a*/ 	.short	(.L_5209 - .L_5208)
.L_5208:
        /*001c*/ 	.word	0x00000000
        /*0020*/ 	.short	0x0001
        /*0022*/ 	.short	0x0004
        /*0024*/ 	.byte	0x00, 0xf0, 0x05, 0x00


	//----- nvinfo : EIATTR_KPARAM_INFO
	.align		4
.L_5209:
        /*0028*/ 	.byte	0x04, 0x17
        /*002a*/ 	.short	(.L_5211 - .L_5210)
.L_5210:
        /*002c*/ 	.word	0x00000000
        /*0030*/ 	.short	0x0000
        /*0032*/ 	.short	0x0000
        /*0034*/ 	.byte	0x00, 0xf0, 0x11, 0x00


	//----- nvinfo : EIATTR_SPARSE_MMA_MASK
	.align		4
.L_5211:
        /*0038*/ 	.byte	0x03, 0x50
        /*003a*/ 	.short	0x0000


	//----- nvinfo : EIATTR_MAXREG_COUNT
	.align		4
        /*003c*/ 	.byte	0x03, 0x1b
        /*003e*/ 	.short	0x00ff


	//----- nvinfo : EIATTR_MERCURY_ISA_VERSION
	.align		4
        /*0040*/ 	.byte	0x03, 0x5f
        /*0042*/ 	.short	0x0101


	//----- nvinfo : EIATTR_VRC_CTA_INIT_COUNT
	.align		4
        /*0044*/ 	.byte	0x02, 0x4a
	.zero		1
	.zero		1


	//----- nvinfo : EIATTR_EXIT_INSTR_OFFSETS
	.align		4
        /*0048*/ 	.byte	0x04, 0x1c
        /*004a*/ 	.short	(.L_5213 - .L_5212)


	//   ....[0]....
.L_5212:
        /*004c*/ 	.word	0x000009d0


	//   ....[1]....
        /*0050*/ 	.word	0x00000a20


	//   ....[2]....
        /*0054*/ 	.word	0x00000c60


	//----- nvinfo : EIATTR_MAX_THREADS
	.align		4
.L_5213:
        /*0058*/ 	.byte	0x04, 0x05
        /*005a*/ 	.short	(.L_5215 - .L_5214)
.L_5214:
        /*005c*/ 	.word	0x00000080
        /*0060*/ 	.word	0x00000001
        /*0064*/ 	.word	0x00000001


	//----- nvinfo : EIATTR_CRS_STACK_SIZE
	.align		4
.L_5215:
        /*0068*/ 	.byte	0x04, 0x1e
        /*006a*/ 	.short	(.L_5217 - .L_5216)
.L_5216:
        /*006c*/ 	.word	0x00000000


	//----- nvinfo : EIATTR_CBANK_PARAM_SIZE
	.align		4
.L_5217:
        /*0070*/ 	.byte	0x03, 0x19
        /*0072*/ 	.short	0x0018


	//----- nvinfo : EIATTR_PARAM_CBANK
	.align		4
        /*0074*/ 	.byte	0x04, 0x0a
        /*0076*/ 	.short	(.L_5219 - .L_5218)
	.align		4
.L_5218:
        /*0078*/ 	.word	index@(.nv.constant0._ZN2at6native29vectorized_elementwise_kernelILi4EZZZNS0_16ceil_kernel_cudaERNS_18TensorIteratorBaseEENKUlvE_clEvENKUlvE2_clEvEUlN3c108BFloat16EE_St5arrayIPcLm2EEEEviT0_T1_)
        /*007c*/ 	.short	0x0380
        /*007e*/ 	.short	0x0018


	//----- nvinfo : EIATTR_SW_WAR
	.align		4
.L_5219:
        /*0080*/ 	.byte	0x04, 0x36
        /*0082*/ 	.short	(.L_5221 - .L_5220)
.L_5220:
        /*0084*/ 	.word	0x00000008
.L_5221:


//--------------------- .nv.info._ZN2at6native29vectorized_elementwise_kernelILi8EZZZNS0_16ceil_kernel_cudaERNS_18TensorIteratorBaseEENKUlvE_clEvENKUlvE2_clEvEUlN3c108BFloat16EE_St5arrayIPcLm2EEEEviT0_T1_ --------------------------
	.section	.nv.info._ZN2at6native29vectorized_elementwise_kernelILi8EZZZNS0_16ceil_kernel_cudaERNS_18TensorIteratorBaseEENKUlvE_clEvENKUlvE2_clEvEUlN3c108BFloat16EE_St5arrayIPcLm2EEEEviT0_T1_,"",@"SHT_CUDA_INFO"
	.sectionflags	@""
	.align	4


	//----- nvinfo : EIATTR_CUDA_API_VERSION
	.align		4
        /*0000*/ 	.byte	0x04, 0x37
        /*0002*/ 	.short	(.L_5223 - .L_5222)
.L_5222:
        /*0004*/ 	.word	0x00000082


	//----- nvinfo : EIATTR_KPARAM_INFO
	.align		4
.L_5223:
        /*0008*/ 	.byte	0x04, 0x17
        /*000a*/ 	.short	(.L_5225 - .L_5224)
.L_5224:
        /*000c*/ 	.word	0x00000000
        /*0010*/ 	.short	0x0002
        /*0012*/ 	.short	0x0008
        /*0014*/ 	.byte	0x00, 0xf0, 0x41, 0x00


	//----- nvinfo : EIATTR_KPARAM_INFO
	.align		4
.L_5225:
        /*0018*/ 	.byte	0x04, 0x17
        /*001a*/ 	.short	(.L_5227 - .L_5226)
.L_5226:
        /*001c*/ 	.word	0x00000000
        /*0020*/ 	.short	0x0001
        /*0022*/ 	.short	0x0004
        /*0024*/ 	.byte	0x00, 0xf0, 0x05, 0x00


	//----- nvinfo : EIATTR_KPARAM_INFO
	.align		4
.L_5227:
        /*0028*/ 	.byte	0x04, 0x17
        /*002a*/ 	.short	(.L_5229 - .L_5228)
.L_5228:
        /*002c*/ 	.word	0x00000000
        /*0030*/ 	.short	0x0000
        /*0032*/ 	.short	0x0000
        /*0034*/ 	.byte	0x00, 0xf0, 0x11, 0x00


	//----- nvinfo : EIATTR_SPARSE_MMA_MASK
	.align		4
.L_5229:
        /*0038*/ 	.byte	0x03, 0x50
        /*003a*/ 	.short	0x0000


	//----- nvinfo : EIATTR_MAXREG_COUNT
	.align		4
        /*003c*/ 	.byte	0x03, 0x1b
        /*003e*/ 	.short	0x00ff


	//----- nvinfo : EIATTR_MERCURY_ISA_VERSION
	.align		4
        /*0040*/ 	.byte	0x03, 0x5f
        /*0042*/ 	.short	0x0101


	//----- nvinfo : EIATTR_VRC_CTA_INIT_COUNT
	.align		4
        /*0044*/ 	.byte	0x02, 0x4a
	.zero		1
	.zero		1


	//----- nvinfo : EIATTR_EXIT_INSTR_OFFSETS
	.align		4
        /*0048*/ 	.byte	0x04, 0x1c
        /*004a*/ 	.short	(.L_5231 - .L_5230)


	//   ....[0]....
.L_5230:
        /*004c*/ 	.word	0x00000010


	//----- nvinfo : EIATTR_MAX_THREADS
	.align		4
.L_5231:
        /*0050*/ 	.byte	0x04, 0x05
        /*0052*/ 	.short	(.L_5233 - .L_5232)
.L_5232:
        /*0054*/ 	.word	0x00000080
        /*0058*/ 	.word	0x00000001
        /*005c*/ 	.word	0x00000001


	//----- nvinfo : EIATTR_CBANK_PARAM_SIZE
	.align		4
.L_5233:
        /*0060*/ 	.byte	0x03, 0x19
        /*0062*/ 	.short	0x0018


	//----- nvinfo : EIATTR_PARAM_CBANK
	.align		4
        /*0064*/ 	.byte	0x04, 0x0a
        /*0066*/ 	.short	(.L_5235 - .L_5234)
	.align		4
.L_5234:
        /*0068*/ 	.word	index@(.nv.constant0._ZN2at6native29vectorized_elementwise_kernelILi8EZZZNS0_16ceil_kernel_cudaERNS_18TensorIteratorBaseEENKUlvE_clEvENKUlvE2_clEvEUlN3c108BFloat16EE_St5arrayIPcLm2EEEEviT0_T1_)
        /*006c*/ 	.short	0x0380
        /*006e*/ 	.short	0x0018


	//----- nvinfo : EIATTR_SW_WAR
	.align		4
.L_5235:
        /*0070*/ 	.byte	0x04, 0x36
        /*0072*/ 	.short	(.L_5237 - .L_5236)
.L_5236:
        /*0074*/ 	.word	0x00000008
.L_5237:


//--------------------- .nv.info._ZN2at6native18elementwise_kernelILi128ELi4EZNS0_15gpu_kernel_implIZZZNS0_16ceil_kernel_cudaERNS_18TensorIteratorBaseEENKUlvE_clEvENKUlvE1_clEvEUlN3c104HalfEE_EEvS4_RKT_EUliE_EEviT1_ --------------------------
	.section	.nv.info._ZN2at6native18elementwise_kernelILi128ELi4EZNS0_15gpu_kernel_implIZZZNS0_16ceil_kernel_cudaERNS_18TensorIteratorBaseEENKUlvE_clEvENKUlvE1_clEvEUlN3c104HalfEE_EEvS4_RKT_EUliE_EEviT1_,"",@"SHT_CUDA_INFO"
	.sectionflags	@""
	.align	4


	//----- nvinfo : EIATTR_CUDA_API_VERSION
	.align		4
        /*0000*/ 	.byte	0x04, 0x37
        /*0002*/ 	.short	(.L_5239 - .L_5238)
.L_5238:
        /*0004*/ 	.word	0x00000082


	//----- nvinfo : EIATTR_KPARAM_INFO
	.align		4
.L_5239:
        /*0008*/ 	.byte	0x04, 0x17
        /*000a*/ 	.short	(.L_5241 - .L_5240)
.L_5240:
        /*000c*/ 	.word	0x00000000
        /*0010*/ 	.short	0x0001
        /*0012*/ 	.short	0x0008
        /*0014*/ 	.byte	0x00, 0xf0, 0x61, 0x08


	//----- nvinfo : EIATTR_KPARAM_INFO
	.align		4
.L_5241:
        /*0018*/ 	.byte	0x04, 0x17
        /*001a*/ 	.short	(.L_5243 - .L_5242)
.L_5242:
        /*001c*/ 	.word	0x00000000
        /*0020*/ 	.short	0x0000
        /*0022*/ 	.short	0x0000
        /*0024*/ 	.byte	0x00, 0xf0, 0x11, 0x00


	//----- nvinfo : EIATTR_SPARSE_MMA_MASK
	.align		4
.L_5243:
        /*0028*/ 	.byte	0x03, 0x50
        /*002a*/ 	.short	0x0000


	//----- nvinfo : EIATTR_MAXREG_COUNT
	.align		4
        /*002c*/ 	.byte	0x03, 0x1b
        /*002e*/ 	.short	0x0080


	//----- nvinfo : EIATTR_EXTERNS
	.align		4
        /*0030*/ 	.byte	0x04, 0x0f
        /*0032*/ 	.short	(.L_5245 - .L_5244)


	//   ....[0]....
	.align		4
.L_5244:
        /*0034*/ 	.word	index@(__assertfail)


	//----- nvinfo : EIATTR_MERCURY_ISA_VERSION
	.align		4
.L_5245:
        /*0038*/ 	.byte	0x03, 0x5f
        /*003a*/ 	.short	0x0101


	//----- nvinfo : EIATTR_VRC_CTA_INIT_COUNT
	.align		4
        /*003c*/ 	.byte	0x02, 0x4a
	.zero		1
	.zero		1


	//----- nvinfo : EIATTR_SYSCALL_OFFSETS
	.align		4
        /*0040*/ 	.byte	0x04, 0x46
        /*0042*/ 	.short	(.L_5247 - .L_5246)


	//   ....[0]....
.L_5246:
        /*0044*/ 	.word	0x00002270


	//   ....[1]....
        /*0048*/ 	.word	0x00003180


	//   ....[2]....
        /*004c*/ 	.word	0x00005590


	//   ....[3]....
        /*0050*/ 	.word	0x000062d0


	//   ....[4]....
        /*0054*/ 	.word	0x000087f0


	//   ....[5]....
        /*0058*/ 	.word	0x00009530


	//   ....[6]....
        /*005c*/ 	.word	0x0000ba60


	//   ....[7]....
        /*0060*/ 	.word	0x0000c770


	//----- nvinfo : EIATTR_EXIT_INSTR_OFFSETS
	.align		4
.L_5247:
        /*0064*/ 	.byte	0x04, 0x1c
        /*0066*/ 	.short	(.L_5249 - .L_5248)


	//   ....[0]....
.L_5248:
        /*0068*/ 	.word	0x00009810


	//   ....[1]....
        /*006c*/ 	.word	0x0000bc10


	//   ....[2]....
        /*0070*/ 	.word	0x0000bc50


	//   ....[3]....
        /*0074*/ 	.word	0x0000bcf0


	//   ....[4]....
        /*0078*/ 	.word	0x0000bd30


	//   ....[5]....
        /*007c*/ 	.word	0x0000bd70


	//   ....[6]....
        /*0080*/ 	.word	0x0000be00


	//   ....[7]....
        /*0084*/ 	.word	0x0000be20


	//   ....[8]....
        /*0088*/ 	.word	0x0000bec0


	//   ....[9]....
        /*008c*/ 	.word	0x0000bf10


	//   ....[10]....
        /*0090*/ 	.word	0x0000bf60


	//   ....[11]....
        /*0094*/ 	.word	0x0000c040


	//   ....[12]....
        /*0098*/ 	.word	0x0000c1b0


	//   ....[13]....
        /*009c*/ 	.word	0x0000c320


	//   ....[14]....
        /*00a0*/ 	.word	0x0000c480


	//   ....[15]....
        /*00a4*/ 	.word	0x0000c4c0


	//   ....[16]....
        /*00a8*/ 	.word	0x0000c500


	//   ....[17]....
        /*00ac*/ 	.word	0x0000c5b0


	//   ....[18]....
        /*00b0*/ 	.word	0x0000c610


	//   ....[19]....
        /*00b4*/ 	.word	0x0000c780


	//   ....[20]....
        /*00b8*/ 	.word	0x0000c890


	//   ....[21]....
        /*00bc*/ 	.word	0x0000c9d0


	//   ....[22]....
        /*00c0*/ 	.word	0x0000ca10


	//----- nvinfo : EIATTR_MAX_THREADS
	.align		4
.L_5249:
        /*00c4*/ 	.byte	0x04, 0x05
        /*00c6*/ 	.short	(.L_5251 - .L_5250)
.L_5250:
        /*00c8*/ 	.word	0x00000080
        /*00cc*/ 	.word	0x00000001
        /*00d0*/ 	.word	0x00000001


	//----- nvinfo : EIATTR_CRS_STACK_SIZE
	.align		4
.L_5251:
        /*00d4*/ 	.byte	0x04, 0x1e
        /*00d6*/ 	.short	(.L_5253 - .L_5252)
.L_5252:
        /*00d8*/ 	.word	0x00000000


	//----- nvinfo : EIATTR_CBANK_PARAM_SIZE
	.align		4
.L_5253:
        /*00dc*/ 	.byte	0x03, 0x19
        /*00de*/ 	.short	0x0220


	//----- nvinfo : EIATTR_PARAM_CBANK
	.align		4
        /*00e0*/ 	.byte	0x04, 0x0a
        /*00e2*/ 	.short	(.L_5255 - .L_5254)
	.align		4
.L_5254:
        /*00e4*/ 	.word	index@(.nv.constant0._ZN2at6native18elementwise_kernelILi128ELi4EZNS0_15gpu_kernel_implIZZZNS0_16ceil_kernel_cudaERNS_18TensorIteratorBaseEENKUlvE_clEvENKUlvE1_clEvEUlN3c104HalfEE_EEvS4_RKT_EUliE_EEviT1_)
        /*00e8*/ 	.short	0x0380
        /*00ea*/ 	.short	0x0220


	//----- nvinfo : EIATTR_SW_WAR
	.align		4
.L_5255:
        /*00ec*/ 	.byte	0x04, 0x36
        /*00ee*/ 	.short	(.L_5257 - .L_5256)
.L_5256:
        /*00f0*/ 	.word	0x00000008
.L_5257:


//--------------------- .nv.info._ZN2at6native27unrolled_elementwise_kernelIZZZNS0_16ceil_kernel_cudaERNS_18TensorIteratorBaseEENKUlvE_clEvENKUlvE1_clEvEUlN3c104HalfEE_St5arrayIPcLm2EELi4E23TrivialOffsetCalculatorILi1EjESD_NS0_6memory12LoadWithCastILi1EEENSE_13StoreWithCastILi1EEEEEviT_T0_T2_T3_T4_T5_ --------------------------
	.section	.nv.info._ZN2at6native27unrolled_elementwise_kernelIZZZNS0_16ceil_kernel_cudaERNS_18TensorIteratorBaseEENKUlvE_clEvENKUlvE1_clEvEUlN3c104HalfEE_St5arrayIPcLm2EELi4E23TrivialOffsetCalculatorILi1EjESD_NS0_6memory12LoadWithCastILi1EEENSE_13StoreWithCastILi1EEEEEviT_T0_T2_T3_T4_T5_,"",@"SHT_CUDA_INFO"
	.sectionflags	@""
	.align	4


	//----- nvinfo : EIATTR_CUDA_API_VERSION
	.align		4
        /*0000*/ 	.byte	0x04, 0x37
        /*0002*/ 	.short	(.L_5259 - .L_5258)
.L_5258:
        /*0004*/ 	.word	0x00000082


	//----- nvinfo : EIATTR_KPARAM_INFO
	.align		4
.L_5259:
        /*0008*/ 	.byte	0x04, 0x17
        /*000a*/ 	.short	(.L_5261 - .L_5260)
.L_5260:
        /*000c*/ 	.word	0x00000000
        /*0010*/ 	.short	0x0006
        /*0012*/ 	.short	0x0024
        /*0014*/ 	.byte	0x00, 0xf0, 0x21, 0x00


	//----- nvinfo : EIATTR_KPARAM_INFO
	.align		4
.L_5261:
        /*0018*/ 	.byte	0x04, 0x17
        /*001a*/ 	.short	(.L_5263 - .L_5262)
.L_5262:
        /*001c*/ 	.word	0x00000000
        /*0020*/ 	.short	0x0005
        /*0022*/ 	.short	0x001c
        /*0024*/ 	.byte	0x00, 0xf0, 0x21, 0x00


	//----- nvinfo : EIATTR_KPARAM_INFO
	.align		4
.L_5263:
        /*0028*/ 	.byte	0x04, 0x17
        /*002a*/ 	.short	(.L_5265 - .L_5264)
.L_5264:
        /*002c*/ 	.word	0x00000000
        /*0030*/ 	.short	0x0004
        /*0032*/ 	.short	0x0019
        /*0034*/ 	.byte	0x00, 0xf0, 0x05, 0x00


	//----- nvinfo : EIATTR_KPARAM_INFO
	.align		4
.L_5265:
        /*0038*/ 	.byte	0x04, 0x17
        /*003a*/ 	.short	(.L_5267 - .L_5266)
.L_5266:
        /*003c*/ 	.word	0x00000000
        /*0040*/ 	.short	0x0003
        /*0042*/ 	.short	0x0018
        /*0044*/ 	.byte	0x00, 0xf0, 0x05, 0x00


	//----- nvinfo : EIATTR_KPARAM_INFO
	.align		4
.L_5267:
        /*0048*/ 	.byte	0x04, 0x17
        /*004a*/ 	.short	(.L_5269 - .L_5268)
.L_5268:
        /*004c*/ 	.word	0x00000000
        /*0050*/ 	.short	0x0002
        /*0052*/ 	.short	0x0008
        /*0054*/ 	.byte	0x00, 0xf0, 0x41, 0x00


	//----- nvinfo : EIATTR_KPARAM_INFO
	.align		4
.L_5269:
        /*0058*/ 	.byte	0x04, 0x17
        /*005a*/ 	.short	(.L_5271 - .L_5270)
.L_5270:
        /*005c*/ 	.word	0x00000000
        /*0060*/ 	.short	0x0001
        /*0062*/ 	.short	0x0004
        /*0064*/ 	.byte	0x00, 0xf0, 0x05, 0x00


	//----- nvinfo : EIATTR_KPARAM_INFO
	.align		4
.L_5271:
        /*0068*/ 	.byte	0x04, 0x17
        /*006a*/ 	.short	(.L_5273 - .L_5272)
.L_5272:
        /*006c*/ 	.word	0x00000000
        /*0070*/ 	.short	0x0000
        /*0072*/ 	.short	0x0000
        /*0074*/ 	.byte	0x00, 0xf0, 0x11, 0x00


	//----- nvinfo : EIATTR_SPARSE_MMA_MASK
	.align		4
.L_5273:
        /*0078*/ 	.byte	0x03, 0x50
        /*007a*/ 	.short	0x0000


	//----- nvinfo : EIATTR_MAXREG_COUNT
	.align		4
        /*007c*/ 	.byte	0x03, 0x1b
        /*007e*/ 	.short	0x00ff


	//----- nvinfo : EIATTR_EXTERNS
	.align		4
        /*0080*/ 	.byte	0x04, 0x0f
        /*0082*/ 	.short	(.L_5275 - .L_5274)


	//   ....[0]....
	.align		4
.L_5274:
        /*0084*/ 	.word	index@(__assertfail)


	//----- nvinfo : EIATTR_MERCURY_ISA_VERSION
	.align		4
.L_5275:
        /*0088*/ 	.byte	0x03, 0x5f
        /*008a*/ 	.short	0x0101


	//----- nvinfo : EIATTR_VRC_CTA_INIT_COUNT
	.align		4
        /*008c*/ 	.byte	0x02, 0x4a
	.zero		1
	.zero		1


	//----- nvinfo : EIATTR_SYSCALL_OFFSETS
	.align		4
        /*0090*/ 	.byte	0x04, 0x46
        /*0092*/ 	.short	(.L_5277 - .L_5276)


	//   ....[0]....
.L_5276:
        /*0094*/ 	.word	0x00001040


	//   ....[1]....
        /*0098*/ 	.word	0x00002260


	//   ....[2]....
        /*009c*/ 	.word	0x000033c0


	//   ....[3]....
        /*00a0*/ 	.word	0x00004440


	//   ....[4]....
        /*00a4*/ 	.word	0x00005540


	//   ....[5]....
        /*00a8*/ 	.word	0x00006400


	//   ....[6]....
        /*00ac*/ 	.word	0x00007380


	//   ....[7]....
        /*00b0*/ 	.word	0x00008300


	//----- nvinfo : EIATTR_EXIT_INSTR_OFFSETS
	.align		4
.L_5277:
        /*00b4*/ 	.byte	0x04, 0x1c
        /*00b6*/ 	.short	(.L_5279 - .L_5278)


	//   ....[0]....
.L_5278:
        /*00b8*/ 	.word	0x00007650


	//   ....[1]....
        /*00bc*/ 	.word	0x000077a0


	//   ....[2]....
        /*00c0*/ 	.word	0x000077e0


	//   ....[3]....
        /*00c4*/ 	.word	0x00007880


	//   ....[4]....
        /*00c8*/ 	.word	0x000078c0


	//   ....[5]....
        /*00cc*/ 	.word	0x00007900


	//   ....[6]....
        /*00d0*/ 	.word	0x00007990


	//   ....[7]....
        /*00d4*/ 	.word	0x000079b0


	//   ....[8]....
        /*00d8*/ 	.word	0x00007a50


	//   ....[9]....
        /*00dc*/ 	.word	0x00007aa0


	//   ....[10]....
        /*00e0*/ 	.word	0x00007af0


	//   ....[11]....
        /*00e4*/ 	.word	0x00007bd0


	//   ....[12]....
        /*00e8*/ 	.word	0x00007d40


	//   ....[13]....
        /*00ec*/ 	.word	0x00007eb0


	//   ....[14]....
        /*00f0*/ 	.word	0x00008010


	//   ....[15]....
        /*00f4*/ 	.word	0x00008050


	//   ....[16]....
        /*00f8*/ 	.word	0x00008090


	//   ....[17]....
        /*00fc*/ 	.word	0x00008140


	//   ....[18]....
        /*0100*/ 	.word	0x000081a0


	//   ....[19]....
        /*0104*/ 	.word	0x00008310


	//   ....[20]....
        /*0108*/ 	.word	0x00008420


	//   ....[21]....
        /*010c*/ 	.word	0x00008560


	//   ....[22]....
        /*0110*/ 	.word	0x000085a0


	//----- nvinfo : EIATTR_MAX_THREADS
	.align		4
.L_5279:
        /*0114*/ 	.byte	0x04, 0x05
        /*0116*/ 	.short	(.L_5281 - .L_5280)
.L_5280:
        /*0118*/ 	.word	0x00000080
        /*011c*/ 	.word	0x00000001
        /*0120*/ 	.word	0x00000001


	//----- nvinfo : EIATTR_CRS_STACK_SIZE
	.align		4
.L_5281:
        /*0124*/ 	.byte	0x04, 0x1e
        /*0126*/ 	.short	(.L_5283 - .L_5282)
.L_5282:
        /*0128*/ 	.word	0x00000000


	//----- nvinfo : EIATTR_CBANK_PARAM_SIZE
	.align		4
.L_5283:
        /*012c*/ 	.byte	0x03, 0x19
        /*012e*/ 	.short	0x002c


	//----- nvinfo : EIATTR_PARAM_CBANK
	.align		4
        /*0130*/ 	.byte	0x04, 0x0a
        /*0132*/ 	.short	(.L_5285 - .L_5284)
	.align		4
.L_5284:
        /*0134*/ 	.word	index@(.nv.constant0._ZN2at6native27unrolled_elementwise_kernelIZZZNS0_16ceil_kernel_cudaERNS_18TensorIteratorBaseEENKUlvE_clEvENKUlvE1_clEvEUlN3c104HalfEE_St5arrayIPcLm2EELi4E23TrivialOffsetCalculatorILi1EjESD_NS0_6memory12LoadWithCastILi1EEENSE_13StoreWithCastILi1EEEEEviT_T0_T2_T3_T4_T5_)
        /*0138*/ 	.short	0x0380
        /*013a*/ 	.short	0x002c


	//----- nvinfo : EIATTR_SW_WAR
	.align		4
.L_5285:
        /*013c*/ 	.byte	0x04, 0x36
        /*013e*/ 	.short	(.L_5287 - .L_5286)
.L_5286:
        /*0140*/ 	.word	0x00000008
.L_5287:


//--------------------- .nv.info._ZN2at6native18elementwise_kernelILi128ELi4EZNS0_22gpu_kernel_impl_nocastIZZZNS0_16ceil_kernel_cudaERNS_18TensorIteratorBaseEENKUlvE_clEvENKUlvE1_clEvEUlN3c104HalfEE_EEvS4_RKT_EUliE_EEviT1_ --------------------------
	.section	.nv.info._ZN2at6native18elementwise_kernelILi128ELi4EZNS0_22gpu_kernel_impl_nocastIZZZNS0_16ceil_kernel_cudaERNS_18TensorIteratorBaseEENKUlvE_clEvENKUlvE1_clEvEUlN3c104HalfEE_EEvS4_RKT_EUliE_EEviT1_,"",@"SHT_CUDA_INFO"
	.sectionflags	@""
	.align	4


	//----- nvinfo : EIATTR_CUDA_API_VERSION
	.align		4
        /*0000*/ 	.byte	0x04, 0x37
        /*0002*/ 	.short	(.L_5289 - .L_5288)
.L_5288:
        /*0004*/ 	.word	0x00000082


	//----- nvinfo : EIATTR_KPARAM_INFO
	.align		4
.L_5289:
        /*0008*/ 	.byte	0x04, 0x17
        /*000a*/ 	.short	(.L_5291 - .L_5290)
.L_5290:
        /*000c*/ 	.word	0x00000000
        /*0010*/ 	.short	0x0001
        /*0012*/ 	.short	0x0008
        /*0014*/ 	.byte	0x00, 0xf0, 0x61, 0x08


	//----- nvinfo : EIATTR_KPARAM_INFO
	.align		4
.L_5291:
        /*0018*/ 	.byte	0x04, 0x17
        /*001a*/ 	.short	(.L_5293 - .L_5292)
.L_5292:
        /*001c*/ 	.word	0x00000000
        /*0020*/ 	.short	0x0000
        /*0022*/ 	.short	0x0000
        /*0024*/ 	.byte	0x00, 0xf0, 0x11, 0x00


	//----- nvinfo : EIATTR_SPARSE_MMA_MASK
	.align		4
.L_5293:
        /*0028*/ 	.byte	0x03, 0x50
        /*002a*/ 	.short	0x0000


	//----- nvinfo : EIATTR_MAXREG_COUNT
	.align		4
        /*002c*/ 	.byte	0x03, 0x1b
        /*002e*/ 	.short	0x0080


	//----- nvinfo : EIATTR_MERCURY_ISA_VERSION
	.align		4
        /*0030*/ 	.byte	0x03, 0x5f
        /*0032*/ 	.short	0x0101


	//----- nvinfo : EIATTR_VRC_CTA_INIT_COUNT
	.align		4
        /*0034*/ 	.byte	0x02, 0x4a
	.zero		1
	.zero		1


	//----- nvinfo : EIATTR_EXIT_INSTR_OFFSETS
	.align		4
        /*0038*/ 	.byte	0x04, 0x1c
        /*003a*/ 	.short	(.L_5295 - .L_5294)


	//   ....[0]....
.L_5294:
        /*003c*/ 	.word	0x00000300


	//   ....[1]....
        /*0040*/ 	.word	0x00000380


	//   ....[2]....
        /*0044*/ 	.word	0x00003ea0


	//   ....[3]....
        /*0048*/ 	.word	0x000051f0


	//----- nvinfo : EIATTR_MAX_THREADS
	.align		4
.L_5295:
        /*004c*/ 	.byte	0x04, 0x05
        /*004e*/ 	.short	(.L_5297 - .L_5296)
.L_5296:
        /*0050*/ 	.word	0x00000080
        /*0054*/ 	.word	0x00000001
        /*0058*/ 	.word	0x00000001


	//----- nvinfo : EIATTR_CRS_STACK_SIZE
	.align		4
.L_5297:
        /*005c*/ 	.byte	0x04, 0x1e
        /*005e*/ 	.short	(.L_5299 - .L_5298)
.L_5298:
        /*0060*/ 	.word	0x00000000


	//----- nvinfo : EIATTR_CBANK_PARAM_SIZE
	.align		4
.L_5299:
        /*0064*/ 	.byte	0x03, 0x19
        /*0066*/ 	.short	0x0220


	//----- nvinfo : EIATTR_PARAM_CBANK
	.align		4
        /*0068*/ 	.byte	0x04, 0x0a
        /*006a*/ 	.short	(.L_5301 - .L_5300)
	.align		4
.L_5300:
        /*006c*/ 	.word	index@(.nv.constant0._ZN2at6native18elementwise_kernelILi128ELi4EZNS0_22gpu_kernel_impl_nocastIZZZNS0_16ceil_kernel_cudaERNS_18TensorIteratorBaseEENKUlvE_clEvENKUlvE1_clEvEUlN3c104HalfEE_EEvS4_RKT_EUliE_EEviT1_)
        /*0070*/ 	.short	0x0380
        /*0072*/ 	.short	0x0220


	//----- nvinfo : EIATTR_SW_WAR
	.align		4
.L_5301:
        /*0074*/ 	.byte	0x04, 0x36
        /*0076*/ 	.short	(.L_5303 - .L_5302)
.L_5302:
        /*0078*/ 	.word	0x00000008
.L_5303:


//--------------------- .nv.info._ZN2at6native27unrolled_elementwise_kernelIZZZNS0_16ceil_kernel_cudaERNS_18TensorIteratorBaseEENKUlvE_clEvENKUlvE1_clEvEUlN3c104HalfEE_St5arrayIPcLm2EELi4E23TrivialOffsetCalculatorILi1EjESD_NS0_6memory15LoadWithoutCastENSE_16StoreWithoutCastEEEviT_T0_T2_T3_T4_T5_ --------------------------
	.section	.nv.info._ZN2at6native27unrolled_elementwise_kernelIZZZNS0_16ceil_kernel_cudaERNS_18TensorIteratorBaseEENKUlvE_clEvENKUlvE1_clEvEUlN3c104HalfEE_St5arrayIPcLm2EELi4E23TrivialOffsetCalculatorILi1EjESD_NS0_6memory15LoadWithoutCastENSE_16StoreWithoutCastEEEviT_T0_T2_T3_T4_T5_,"",@"SHT_CUDA_INFO"
	.sectionflags	@""
	.align	4


	//----- nvinfo : EIATTR_CUDA_API_VERSION
	.align		4
        /*0000*/ 	.byte	0x04, 0x37
        /*0002*/ 	.short	(.L_5305 - .L_5304)
.L_5304:
        /*0004*/ 	.word	0x00000082


	//----- nvinfo : EIATTR_KPARAM_INFO
	.align		4
.L_5305:
        /*0008*/ 	.byte	0x04, 0x17
        /*000a*/ 	.short	(.L_5307 - .L_5306)
.L_5306:
        /*000c*/ 	.word	0x00000000
        /*0010*/ 	.short	0x0006
        /*0012*/ 	.short	0x001b
        /*0014*/ 	.byte	0x00, 0xf0, 0x05, 0x00


	//----- nvinfo : EIATTR_KPARAM_INFO
	.align		4
.L_5307:
        /*0018*/ 	.byte	0x04, 0x17
        /*001a*/ 	.short	(.L_5309 - .L_5308)
.L_5308:
        /*001c*/ 	.word	0x00000000
        /*0020*/ 	.short	0x0005
        /*0022*/ 	.short	0x001a
        /*0024*/ 	.byte	0x00, 0xf0, 0x05, 0x00


	//----- nvinfo : EIATTR_KPARAM_INFO
	.align		4
.L_5309:
        /*0028*/ 	.byte	0x04, 0x17
        /*002a*/ 	.short	(.L_5311 - .L_5310)
.L_5310:
        /*002c*/ 	.word	0x00000000
        /*0030*/ 	.short	0x0004
        /*0032*/ 	.short	0x0019
        /*0034*/ 	.byte	0x00, 0xf0, 0x05, 0x00


	//----- nvinfo : EIATTR_KPARAM_INFO
	.align		4
.L_5311:
        /*0038*/ 	.byte	0x04, 0x17
        /*003a*/ 	.short	(.L_5313 - .L_5312)
.L_5312:
        /*003c*/ 	.word	0x00000000
        /*0040*/ 	.short	0x0003
        /*0042*/ 	.short	0x0018
        /*0044*/ 	.byte	0x00, 0xf0, 0x05, 0x00


	//----- nvinfo : EIATTR_KPARAM_INFO
	.align		4
.L_5313:
        /*0048*/ 	.byte	0x04, 0x17
        /*004a*/ 	.short	(.L_5315 - .L_5314)
.L_5314:
        /*004c*/ 	.word	0x00000000
        /*0050*/ 	.short	0x0002
        /*0052*/ 	.short	0x0008
        /*0054*/ 	.byte	0x00, 0xf0, 0x41, 0x00


	//----- nvinfo : EIATTR_KPARAM_INFO
	.align		4
.L_5315:
        /*0058*/ 	.byte	0x04, 0x17
        /*005a*/ 	.short	(.L_5317 - .L_5316)
.L_5316:
        /*005c*/ 	.word	0x00000000
        /*0060*/ 	.short	0x0001
        /*0062*/ 	.short	0x0004
        /*0064*/ 	.byte	0x00, 0xf0, 0x05, 0x00


	//----- nvinfo : EIATTR_KPARAM_INFO
	.align		4
.L_5317:
        /*0068*/ 	.byte	0x04, 0x17
        /*006a*/ 	.short	(.L_5319 - .L_5318)
.L_5318:
        /*006c*/ 	.word	0x00000000
        /*0070*/ 	.short	0x0000
        /*0072*/ 	.short	0x0000
        /*0074*/ 	.byte	0x00, 0xf0, 0x11, 0x00


	//----- nvinfo : EIATTR_SPARSE_MMA_MASK
	.align		4
.L_5319:
        /*0078*/ 	.byte	0x03, 0x50
        /*007a*/ 	.short	0x0000


	//----- nvinfo : EIATTR_MAXREG_COUNT
	.align		4
        /*007c*/ 	.byte	0x03, 0x1b
        /*007e*/ 	.short	0x00ff


	//----- nvinfo : EIATTR_MERCURY_ISA_VERSION
	.align		4
        /*0080*/ 	.byte	0x03, 0x5f
        /*0082*/ 	.short	0x0101


	//----- nvinfo : EIATTR_VRC_CTA_INIT_COUNT
	.align		4
        /*0084*/ 	.byte	0x02, 0x4a
	.zero		1
	.zero		1


	//----- nvinfo : EIATTR_EXIT_INSTR_OFFSETS
	.align		4
        /*0088*/ 	.byte	0x04, 0x1c
        /*008a*/ 	.short	(.L_5321 - .L_5320)


	//   ....[0]....
.L_5320:
        /*008c*/ 	.word	0x00000470


	//   ....[1]....
        /*0090*/ 	.word	0x000004f0


	//----- nvinfo : EIATTR_MAX_THREADS
	.align		4
.L_5321:
        /*0094*/ 	.byte	0x04, 0x05
        /*0096*/ 	.short	(.L_5323 - .L_5322)
.L_5322:
        /*0098*/ 	.word	0x00000080
        /*009c*/ 	.word	0x00000001
        /*00a0*/ 	.word	0x00000001


	//----- nvinfo : EIATTR_CRS_STACK_SIZE
	.align		4
.L_5323:
        /*00a4*/ 	.byte	0x04, 0x1e
        /*00a6*/ 	.short	(.L_5325 - .L_5324)
.L_5324:
        /*00a8*/ 	.word	0x00000000


	//----- nvinfo : EIATTR_CBANK_PARAM_SIZE
	.align		4
.L_5325:
        /*00ac*/ 	.byte	0x03, 0x19
        /*00ae*/ 	.short	0x001c


	//----- nvinfo : EIATTR_PARAM_CBANK
	.align		4
        /*00b0*/ 	.byte	0x04, 0x0a
        /*00b2*/ 	.short	(.L_5327 - .L_5326)
	.align		4
.L_5326:
        /*00b4*/ 	.word	index@(.nv.constant0._ZN2at6native27unrolled_elementwise_kernelIZZZNS0_16ceil_kernel_cudaERNS_18TensorIteratorBaseEENKUlvE_clEvENKUlvE1_clEvEUlN3c104HalfEE_St5arrayIPcLm2EELi4E23TrivialOffsetCalculatorILi1EjESD_NS0_6memory15LoadWithoutCastENSE_16StoreWithoutCastEEEviT_T0_T2_T3_T4_T5_)
        /*00b8*/ 	.short	0x0380
        /*00ba*/ 	.short	0x001c


	//----- nvinfo : EIATTR_SW_WAR
	.align		4
.L_5327:
        /*00bc*/ 	.byte	0x04, 0x36
        /*00be*/ 	.short	(.L_5329 - .L_5328)
.L_5328:
        /*00c0*/ 	.word	0x00000008
.L_5329:


//--------------------- .nv.info._ZN2at6native29vectorized_elementwise_kernelILi2EZZZNS0_16ceil_kernel_cudaERNS_18TensorIteratorBaseEENKUlvE_clEvENKUlvE1_clEvEUlN3c104HalfEE_St5arrayIPcLm2EEEEviT0_T1_ --------------------------
	.section	.nv.info._ZN2at6native29vectorized_elementwise_kernelILi2EZZZNS0_16ceil_kernel_cudaERNS_18TensorIteratorBaseEENKUlvE_clEvENKUlvE1_clEvEUlN3c104HalfEE_St5arrayIPcLm2EEEEviT0_T1_,"",@"SHT_CUDA_INFO"
	.sectionflags	@""
	.align	4


	//----- nvinfo : EIATTR_CUDA_API_VERSION
	.align		4
        /*0000*/ 	.byte	0x04, 0x37
        /*0002*/ 	.short	(.L_5331 - .L_5330)
.L_5330:
        /*0004*/ 	.word	0x00000082


	//----- nvinfo : EIATTR_KPARAM_INFO
	.align		4
.L_5331:
        /*0008*/ 	.byte	0x04, 0x17
        /*000a*/ 	.short	(.L_5333 - .L_5332)
.L_5332:
        /*000c*/ 	.word	0x00000000
        /*0010*/ 	.short	0x0002
        /*0012*/ 	.short	0x0008
        /*0014*/ 	.byte	0x00, 0xf0, 0x41, 0x00


	//----- nvinfo : EIATTR_KPARAM_INFO
	.align		4
.L_5333:
        /*0018*/ 	.byte	0x04, 0x17
        /*001a*/ 	.short	(.L_5335 - .L_5334)
.L_5334:
        /*001c*/ 	.word	0x00000000
        /*0020*/ 	.short	0x0001
        /*0022*/ 	.short	0x0004
        /*0024*/ 	.byte	0x00, 0xf0, 0x05, 0x00


	//----- nvinfo : EIATTR_KPARAM_INFO
	.align		4
.L_5335:
        /*0028*/ 	.byte	0x04, 0x17
        /*002a*/ 	.short	(.L_5337 - .L_5336)
.L_5336:
        /*002c*/ 	.word	0x00000000
        /*0030*/ 	.short	0x0000
        /*0032*/ 	.short	0x0000
        /*0034*/ 	.byte	0x00, 0xf0, 0x11, 0x00


	//----- nvinfo : EIATTR_SPARSE_MMA_MASK
	.align		4
.L_5337:
        /*0038*/ 	.byte	0x03, 0x50
        /*003a*/ 	.short	0x0000


	//----- nvinfo : EIATTR_MAXREG_COUNT
	.align		4
        /*003c*/ 	.byte	0x03, 0x1b
        /*003e*/ 	.short	0x00ff


	//----- nvinfo : EIATTR_MERCURY_ISA_VERSION
	.align		4
        /*0040*/ 	.byte	0x03, 0x5f
        /*0042*/ 	.short	0x0101


	//----- nvinfo : EIATTR_VRC_CTA_INIT_COUNT
	.align		4
        /*0044*/ 	.byte	0x02, 0x4a
	.zero		1
	.zero		1


	//----- nvinfo : EIATTR_EXIT_INSTR_OFFSETS
	.align		4
        /*0048*/ 	.byte	0x04, 0x1c
        /*004a*/ 	.short	(.L_5339 - .L_5338)


	//   ....[0]....
.L_5338:
        /*004c*/ 	.word	0x000009d0


	//   ....[1]....
        /*0050*/ 	.word	0x00000a20


	//   ....[2]....
        /*0054*/ 	.word	0x00000c60


	//----- nvinfo : EIATTR_MAX_THREADS
	.align		4
.L_5339:
        /*0058*/ 	.byte	0x04, 0x05
        /*005a*/ 	.short	(.L_5341 - .L_5340)
.L_5340:
        /*005c*/ 	.word	0x00000080
        /*0060*/ 	.word	0x00000001
        /*0064*/ 	.word	0x00000001


	//----- nvinfo : EIATTR_CRS_STACK_SIZE
	.align		4
.L_5341:
        /*0068*/ 	.byte	0x04, 0x1e
        /*006a*/ 	.short	(.L_5343 - .L_5342)
.L_5342:
        /*006c*/ 	.word	0x00000000


	//----- nvinfo : EIATTR_CBANK_PARAM_SIZE
	.align		4
.L_5343:
        /*0070*/ 	.byte	0x03, 0x19
        /*0072*/ 	.short	0x0018


	//----- nvinfo : EIATTR_PARAM_CBANK
	.align		4
        /*0074*/ 	.byte	0x04, 0x0a
        /*0076*/ 	.short	(.L_5345 - .L_5344)
	.align		4
.L_5344:
        /*0078*/ 	.word	index@(.nv.constant0._ZN2at6native29vectorized_elementwise_kernelILi2EZZZNS0_16ceil_kernel_cudaERNS_18TensorIteratorBaseEENKUlvE_clEvENKUlvE1_clEvEUlN3c104HalfEE_St5arrayIPcLm2EEEEviT0_T1_)
        /*007c*/ 	.short	0x0380
        /*007e*/ 	.short	0x0018


	//----- nvinfo : EIATTR_SW_WAR
	.align		4
.L_5345:
        /*0080*/ 	.byte	0x04, 0x36
        /*0082*/ 	.short	(.L_5347 - .L_5346)
.L_5346:
        /*0084*/ 	.word	0x00000008
.L_5347:


//--------------------- .nv.info._ZN2at6native29vectorized_elementwise_kernelILi4EZZZNS0_16ceil_kernel_cudaERNS_18TensorIteratorBaseEENKUlvE_clEvENKUlvE1_clEvEUlN3c104HalfEE_St5arrayIPcLm2EEEEviT0_T1_ --------------------------
	.section	.nv.info._ZN2at6native29vectorized_elementwise_kernelILi4EZZZNS0_16ceil_kernel_cudaERNS_18TensorIteratorBaseEENKUlvE_clEvENKUlvE1_clEvEUlN3c104HalfEE_St5arrayIPcLm2EEEEviT0_T1_,"",@"SHT_CUDA_INFO"
	.sectionflags	@""
	.align	4


	//----- nvinfo : EIATTR_CUDA_API_VERSION
	.align		4
        /*0000*/ 	.byte	0x04, 0x37
        /*0002*/ 	.short	(.L_5349 - .L_5348)
.L_5348:
        /*0004*/ 	.word	0x00000082


	//----- nvinfo : EIATTR_KPARAM_INFO
	.align		4
.L_5349:
        /*0008*/ 	.byte	0x04, 0x17
        /*000a*/ 	.short	(.L_5351 - .L_5350)
.L_5350:
        /*000c*/ 	.word	0x00000000
        /*0010*/ 	.short	0x0002
        /*0012*/ 	.short	0x0008
        /*0014*/ 	.byte	0x00, 0xf0, 0x41, 0x00


	//----- nvinfo : EIATTR_KPARAM_INFO
	.align		4
.L_5351:
        /*0018*/ 	.byte	0x04, 0x17
        /*001a*/ 	.short	(.L_5353 - .L_5352)
.L_5352:
        /*001c*/ 	.word	0x00000000
        /*0020*/ 	.short	0x0001
        /*0022*/ 	.short	0x0004
        /*0024*/ 	.byte	0x00, 0xf0, 0x05, 0x00


	//----- nvinfo : EIATTR_KPARAM_INFO
	.align		4
.L_5353:
        /*0028*/ 	.byte	0x04, 0x17
        /*002a*/ 	.short	(.L_5355 - .L_5354)
.L_5354:
        /*002c*/ 	.word	0x00000000
        /*0030*/ 	.short	0x0000
        /*0032*/ 	.short	0x0000
        /*0034*/ 	.byte	0x00, 0xf0, 0x11, 0x00


	//----- nvinfo : EIATTR_SPARSE_MMA_MASK
	.align		4
.L_5355:
        /*0038*/ 	.byte	0x03, 0x50
        /*003a*/ 	.short	0x0000


	//----- nvinfo : EIATTR_MAXREG_COUNT
	.align		4
        /*003c*/ 	.byte	0x03, 0x1b
        /*003e*/ 	.short	0x00ff


	//----- nvinfo : EIATTR_MERCURY_ISA_VERSION
	.align		4
        /*0040*/ 	.byte	0x03, 0x5f
        /*0042*/ 	.short	0x0101


	//----- nvinfo : EIATTR_VRC_CTA_INIT_COUNT
	.align		4
        /*0044*/ 	.byte	0x02, 0x4a
	.zero		1
	.zero		1


	//----- nvinfo : EIATTR_EXIT_INSTR_OFFSETS
	.align		4
        /*0048*/ 	.byte	0x04, 0x1c
        /*004a*/ 	.short	(.L_5357 - .L_5356)


	//   ....[0]....
.L_5356:
        /*004c*/ 	.word	0x000009d0


	//   ....[1]....
        /*0050*/ 	.word	0x00000a20


	//   ....[2]....
        /*0054*/ 	.word	0x00000c20


	//----- nvinfo : EIATTR_MAX_THREADS
	.align		4
.L_5357:
        /*0058*/ 	.byte	0x04, 0x05
        /*005a*/ 	.short	(.L_5359 - .L_5358)
.L_5358:
        /*005c*/ 	.word	0x00000080
        /*0060*/ 	.word	0x00000001
        /*0064*/ 	.word	0x00000001


	//----- nvinfo : EIATTR_CRS_STACK_SIZE
	.align		4
.L_5359:
        /*0068*/ 	.byte	0x04, 0x1e
        /*006a*/ 	.short	(.L_5361 - .L_5360)
.L_5360:
        /*006c*/ 	.word	0x00000000


	//----- nvinfo : EIATTR_CBANK_PARAM_SIZE
	.align		4
.L_5361:
        /*0070*/ 	.byte	0x03, 0x19
        /*0072*/ 	.short	0x0018


	//----- nvinfo : EIATTR_PARAM_CBANK
	.align		4
        /*0074*/ 	.byte	0x04, 0x0a
        /*0076*/ 	.short	(.L_5363 - .L_5362)
	.align		4
.L_5362:
        /*0078*/ 	.word	index@(.nv.constant0._ZN2at6native29vectorized_elementwise_kernelILi4EZZZNS0_16ceil_kernel_cudaERNS_18TensorIteratorBaseEENKUlvE_clEvENKUlvE1_clEvEUlN3c104HalfEE_St5arrayIPcLm2EEEEviT0_T1_)
        /*007c*/ 	.short	0x0380
        /*007e*/ 	.short	0x0018


	//----- nvinfo : EIATTR_SW_WAR
	.align		4
.L_5363:
        /*0080*/ 	.byte	0x04, 0x36
        /*0082*/ 	.short	(.L_5365 - .L_5364)
.L_5364:
        /*0084*/ 	.word	0x00000008
.L_5365:


//--------------------- .nv.info._ZN2at6native29vectorized_elementwise_kernelILi8EZZZNS0_16ceil_kernel_cudaERNS_18TensorIteratorBaseEENKUlvE_clEvENKUlvE1_clEvEUlN3c104HalfEE_St5arrayIPcLm2EEEEviT0_T1_ --------------------------
	.section	.nv.info._ZN2at6native29vectorized_elementwise_kernelILi8EZZZNS0_16ceil_kernel_cudaERNS_18TensorIteratorBaseEENKUlvE_clEvENKUlvE1_clEvEUlN3c104HalfEE_St5arrayIPcLm2EEEEviT0_T1_,"",@"SHT_CUDA_INFO"
	.sectionflags	@""
	.align	4


	//----- nvinfo : EIATTR_CUDA_API_VERSION
	.align		4
        /*0000*/ 	.byte	0x04, 0x37
        /*0002*/ 	.short	(.L_5367 - .L_5366)
.L_5366:
        /*0004*/ 	.word	0x00000082


	//----- nvinfo : EIATTR_KPARAM_INFO
	.align		4
.L_5367:
        /*0008*/ 	.byte	0x04, 0x17
        /*000a*/ 	.short	(.L_5369 - .L_5368)
.L_5368:
        /*000c*/ 	.word	0x00000000
        /*0010*/ 	.short	0x0002
        /*0012*/ 	.short	0x0008
        /*0014*/ 	.byte	0x00, 0xf0, 0x41, 0x00


	//----- nvinfo : EIATTR_KPARAM_INFO
	.align		4
.L_5369:
        /*0018*/ 	.byte	0x04, 0x17
        /*001a*/ 	.short	(.L_5371 - .L_5370)
.L_5370:
        /*001c*/ 	.word	0x00000000
        /*0020*/ 	.short	0x0001
        /*0022*/ 	.short	0x0004
        /*0024*/ 	.byte	0x00, 0xf0, 0x05, 0x00


	//----- nvinfo : EIATTR_KPARAM_INFO
	.align		4
.L_5371:
        /*0028*/ 	.byte	0x04, 0x17
        /*002a*/ 	.short	(.L_5373 - .L_5372)
.L_5372:
        /*002c*/ 	.word	0x00000000
        /*0030*/ 	.short	0x0000
        /*0032*/ 	.short	0x0000
        /*0034*/ 	.byte	0x00, 0xf0, 0x11, 0x00


	//----- nvinfo : EIATTR_SPARSE_MMA_MASK
	.align		4
.L_5373:
        /*0038*/ 	.byte	0x03, 0x50
        /*003a*/ 	.short	0x0000


	//----- nvinfo : EIATTR_MAXREG_COUNT
	.align		4
        /*003c*/ 	.byte	0x03, 0x1b
        /*003e*/ 	.short	0x00ff


	//----- nvinfo : EIATTR_MERCURY_ISA_VERSION
	.align		4
        /*0040*/ 	.byte	0x03, 0x5f
        /*0042*/ 	.short	0x0101


	//----- nvinfo : EIATTR_VRC_CTA_INIT_COUNT
	.align		4
        /*0044*/ 	.byte	0x02, 0x4a
	.zero		1
	.zero		1


	//----- nvinfo : EIATTR_EXIT_INSTR_OFFSETS
	.align		4
        /*0048*/ 	.byte	0x04, 0x1c
        /*004a*/ 	.short	(.L_5375 - .L_5374)


	//   ....[0]....
.L_5374:
        /*004c*/ 	.word	0x00000010


	//----- nvinfo : EIATTR_MAX_THREADS
	.align		4
.L_5375:
        /*0050*/ 	.byte	0x04, 0x05
        /*0052*/ 	.short	(.L_5377 - .L_5376)
.L_5376:
        /*0054*/ 	.word	0x00000080
        /*0058*/ 	.word	0x00000001
        /*005c*/ 	.word	0x00000001


	//----- nvinfo : EIATTR_CBANK_PARAM_SIZE
	.align		4
.L_5377:
        /*0060*/ 	.byte	0x03, 0x19
        /*0062*/ 	.short	0x0018


	//----- nvinfo : EIATTR_PARAM_CBANK
	.align		4
        /*0064*/ 	.byte	0x04, 0x0a
        /*0066*/ 	.short	(.L_5379 - .L_5378)
	.align		4
.L_5378:
        /*0068*/ 	.word	index@(.nv.constant0._ZN2at6native29vectorized_elementwise_kernelILi8EZZZNS0_16ceil_kernel_cudaERNS_18TensorIteratorBaseEENKUlvE_clEvENKUlvE1_clEvEUlN3c104HalfEE_St5arrayIPcLm2EEEEviT0_T1_)
        /*006c*/ 	.short	0x0380
        /*006e*/ 	.short	0x0018


	//----- nvinfo : EIATTR_SW_WAR
	.align		4
.L_5379:
        /*0070*/ 	.byte	0x04, 0x36
        /*0072*/ 	.short	(.L_5381 - .L_5380)
.L_5380:
        /*0074*/ 	.word	0x00000008
.L_5381:


//--------------------- .nv.info._ZN2at6native18elementwise_kernelILi128ELi4EZNS0_15gpu_kernel_implIZZZNS0_16ceil_kernel_cudaERNS_18TensorIteratorBaseEENKUlvE_clEvENKUlvE0_clEvEUlfE_EEvS4_RKT_EUliE_EEviT1_ --------------------------
	.section	.nv.info._ZN2at6native18elementwise_kernelILi128ELi4EZNS0_15gpu_kernel_implIZZZNS0_16ceil_kernel_cudaERNS_18TensorIteratorBaseEENKUlvE_clEvENKUlvE0_clEvEUlfE_EEvS4_RKT_EUliE_EEviT1_,"",@"SHT_CUDA_INFO"
	.sectionflags	@""
	.align	4


	//----- nvinfo : EIATTR_CUDA_API_VERSION
	.align		4
        /*0000*/ 	.byte	0x04, 0x37
        /*0002*/ 	.short	(.L_5383 - .L_5382)
.L_5382:
        /*0004*/ 	.word	0x00000082


	//----- nvinfo : EIATTR_KPARAM_INFO
	.align		4
.L_5383:
        /*0008*/ 	.byte	0x04, 0x17
        /*000a*/ 	.short	(.L_5385 - .L_5384)
.L_5384:
        /*000c*/ 	.word	0x00000000
        /*0010*/ 	.short	0x0001
        /*0012*/ 	.short	0x0008
        /*0014*/ 	.byte	0x00, 0xf0, 0x61, 0x08


	//----- nvinfo : EIATTR_KPARAM_INFO
	.align		4
.L_5385:
        /*0018*/ 	.byte	0x04, 0x17
        /*001a*/ 	.short	(.L_5387 - .L_5386)
.L_5386:
        /*001c*/ 	.word	0x00000000
        /*0020*/ 	.short	0x0000
        /*0022*/ 	.short	0x0000
        /*0024*/ 	.byte	0x00, 0xf0, 0x11, 0x00


	//----- nvinfo : EIATTR_SPARSE_MMA_MASK
	.align		4
.L_5387:
        /*0028*/ 	.byte	0x03, 0x50
        /*002a*/ 	.short	0x0000


	//----- nvinfo : EIATTR_MAXREG_COUNT
	.align		4
        /*002c*/ 	.byte	0x03, 0x1b
        /*002e*/ 	.short	0x0080


	//----- nvinfo : EIATTR_EXTERNS
	.align		4
        /*0030*/ 	.byte	0x04, 0x0f
        /*0032*/ 	.short	(.L_5389 - .L_5388)


	//   ....[0]....
	.align		4
.L_5388:
        /*0034*/ 	.word	index@(__assertfail)


	//----- nvinfo : EIATTR_MERCURY_ISA_VERSION
	.align		4
.L_5389:
        /*0038*/ 	.byte	0x03, 0x5f
        /*003a*/ 	.short	0x0101


	//----- nvinfo : EIATTR_VRC_CTA_INIT_COUNT
	.align		4
        /*003c*/ 	.byte	0x02, 0x4a
	.zero		1
	.zero		1


	//----- nvinfo : EIATTR_SYSCALL_OFFSETS
	.align		4
        /*0040*/ 	.byte	0x04, 0x46
        /*0042*/ 	.short	(.L_5391 - .L_5390)


	//   ....[0]....
.L_5390:
        /*0044*/ 	.word	0x00002150


	//   ....[1]....
        /*0048*/ 	.word	0x00002f00


	//   ....[2]....
        /*004c*/ 	.word	0x00005190


	//   ....[3]....
        /*0050*/ 	.word	0x00005da0


	//   ....[4]....
        /*0054*/ 	.word	0x00008140


	//   ....[5]....
        /*0058*/ 	.word	0x00008d50


	//   ....[6]....
        /*005c*/ 	.word	0x0000b100


	//   ....[7]....
        /*0060*/ 	.word	0x0000bce0


	//----- nvinfo : EIATTR_EXIT_INSTR_OFFSETS
	.align		4
.L_5391:
        /*0064*/ 	.byte	0x04, 0x1c
        /*0066*/ 	.short	(.L_5393 - .L_5392)


	//   ....[0]....
.L_5392:
        /*0068*/ 	.word	0x00009000


	//   ....[1]....
        /*006c*/ 	.word	0x0000b270


	//   ....[2]....
        /*0070*/ 	.word	0x0000b2a0


	//   ....[3]....
        /*0074*/ 	.word	0x0000b330


	//   ....[4]....
        /*0078*/ 	.word	0x0000b360


	//   ....[5]....
        /*007c*/ 	.word	0x0000b390


	//   ....[6]....
        /*0080*/ 	.word	0x0000b410


	//   ....[7]....
        /*0084*/ 	.word	0x0000b440


	//   ....[8]....
        /*0088*/ 	.word	0x0000b4d0


	//   ....[9]....
        /*008c*/ 	.word	0x0000b510


	//   ....[10]....
        /*0090*/ 	.word	0x0000b550


	//   ....[11]....
        /*0094*/ 	.word	0x0000b620


	//   ....[12]....
        /*0098*/ 	.word	0x0000b780


	//   ....[13]....
        /*009c*/ 	.word	0x0000b8e0


	//   ....[14]....
        /*00a0*/ 	.word	0x0000ba30


	//   ....[15]....
        /*00a4*/ 	.word	0x0000ba60


	//   ....[16]....
        /*00a8*/ 	.word	0x0000ba90


	//   ....[17]....
        /*00ac*/ 	.word	0x0000bb30


	//   ....[18]....
        /*00b0*/ 	.word	0x0000bb80


	//   ....[19]....
        /*00b4*/ 	.word	0x0000bcf0


	//   ....[20]....
        /*00b8*/ 	.word	0x0000bdf0


	//   ....[21]....
        /*00bc*/ 	.word	0x0000bf20


	//   ....[22]....
        /*00c0*/ 	.word	0x0000bf50


	//----- nvinfo : EIATTR_MAX_THREADS
	.align		4
.L_5393:
        /*00c4*/ 	.byte	0x04, 0x05
        /*00c6*/ 	.short	(.L_5395 - .L_5394)
.L_5394:
        /*00c8*/ 	.word	0x00000080
        /*00cc*/ 	.word	0x00000001
        /*00d0*/ 	.word	0x00000001


	//----- nvinfo : EIATTR_CRS_STACK_SIZE
	.align		4
.L_5395:
        /*00d4*/ 	.byte	0x04, 0x1e
        /*00d6*/ 	.short	(.L_5397 - .L_5396)
.L_5396:
        /*00d8*/ 	.word	0x00000000


	//----- nvinfo : EIATTR_CBANK_PARAM_SIZE
	.align		4
.L_5397:
        /*00dc*/ 	.byte	0x03, 0x19
        /*00de*/ 	.short	0x0220


	//----- nvinfo : EIATTR_PARAM_CBANK
	.align		4
        /*00e0*/ 	.byte	0x04, 0x0a
        /*00e2*/ 	.short	(.L_5399 - .L_5398)
	.align		4
.L_5398:
        /*00e4*/ 	.word	index@(.nv.constant0._ZN2at6native18elementwise_kernelILi128ELi4EZNS0_15gpu_kernel_implIZZZNS0_16ceil_kernel_cudaERNS_18TensorIteratorBaseEENKUlvE_clEvENKUlvE0_clEvEUlfE_EEvS4_RKT_EUliE_EEviT1_)
        /*00e8*/ 	.short	0x0380
        /*00ea*/ 	.short	0x0220


	//----- nvinfo : EIATTR_SW_WAR
	.align		4
.L_5399:
        /*00ec*/ 	.byte	0x04, 0x36
        /*00ee*/ 	.short	(.L_5401 - .L_5400)
.L_5400:
        /*00f0*/ 	.word	0x00000008
.L_5401:


//--------------------- .nv.info._ZN2at6native27unrolled_elementwise_kernelIZZZNS0_16ceil_kernel_cudaERNS_18TensorIteratorBaseEENKUlvE_clEvENKUlvE0_clEvEUlfE_St5arrayIPcLm2EELi4E23TrivialOffsetCalculatorILi1EjESB_NS0_6memory12LoadWithCastILi1EEENSC_13StoreWithCastILi1EEEEEviT_T0_T2_T3_T4_T5_ --------------------------
	.section	.nv.info._ZN2at6native27unrolled_elementwise_kernelIZZZNS0_16ceil_kernel_cudaERNS_18TensorIteratorBaseEENKUlvE_clEvENKUlvE0_clEvEUlfE_St5arrayIPcLm2EELi4E23TrivialOffsetCalculatorILi1EjESB_NS0_6memory12LoadWithCastILi1EEENSC_13StoreWithCastILi1EEEEEviT_T0_T2_T3_T4_T5_,"",@"SHT_CUDA_INFO"
	.sectionflags	@""
	.align	4


	//----- nvinfo : EIATTR_CUDA_API_VERSION
	.align		4
        /*0000*/ 	.byte	0x04, 0x37
        /*0002*/ 	.short	(.L_5403 - .L_5402)
.L_5402:
        /*0004*/ 	.word	0x00000082


	//----- nvinfo : EIATTR_KPARAM_INFO
	.align		4
.L_5403:
        /*0008*/ 	.byte	0x04, 0x17
        /*000a*/ 	.short	(.L_5405 - .L_5404)
.L_5404:
        /*000c*/ 	.word	0x00000000
        /*0010*/ 	.short	0x0006
        /*0012*/ 	.short	0x0024
        /*0014*/ 	.byte	0x00, 0xf0, 0x21, 0x00


	//----- nvinfo : EIATTR_KPARAM_INFO
	.align		4
.L_5405:
        /*0018*/ 	.byte	0x04, 0x17
        /*001a*/ 	.short	(.L_5407 - .L_5406)
.L_5406:
        /*001c*/ 	.word	0x00000000
        /*0020*/ 	.short	0x0005
        /*0022*/ 	.short	0x001c
        /*0024*/ 	.byte	0x00, 0xf0, 0x21, 0x00


	//----- nvinfo : EIATTR_KPARAM_INFO
	.align		4
.L_5407:
        /*0028*/ 	.byte	0x04, 0x17
        /*002a*/ 	.short	(.L_5409 - .L_5408)
.L_5408:
        /*002c*/ 	.word	0x00000000
        /*0030*/ 	.short	0x0004
        /*0032*/ 	.short	0x0019
        /*0034*/ 	.byte	0x00, 0xf0, 0x05, 0x00


	//----- nvinfo : EIATTR_KPARAM_INFO
	.align		4
.L_5409:
        /*0038*/ 	.byte	0x04, 0x17
        /*003a*/ 	.short	(.L_5411 - .L_5410)
.L_5410:
        /*003c*/ 	.word	0x00000000
        /*0040*/ 	.short	0x0003
        /*0042*/ 	.short	0x0018
        /*0044*/ 	.byte	0x00, 0xf0, 0x05, 0x00


	//----- nvinfo : EIATTR_KPARAM_INFO
	.align		4
.L_5411:
        /*0048*/ 	.byte	0x04, 0x17
        /*004a*/ 	.short	(.L_5413 - .L_5412)
.L_5412:
        /*004c*/ 	.word	0x00000000
        /*0050*/ 	.short	0x0002
        /*0052*/ 	.short	0x0008
        /*0054*/ 	.byte	0x00, 0xf0, 0x41, 0x00


	//----- nvinfo : EIATTR_KPARAM_INFO
	.align		4
.L_5413:
        /*0058*/ 	.byte	0x04, 0x17
        /*005a*/ 	.short	(.L_5415 - .L_5414)
.L_5414:
        /*005c*/ 	.word	0x00000000
        /*0060*/ 	.short	0x0001
        /*0062*/ 	.short	0x0004
        /*0064*/ 	.byte	0x00, 0xf0, 0x05, 0x00


	//----- nvinfo : EIATTR_KPARAM_INFO
	.align		4
.L_5415:
        /*0068*/ 	.byte	0x04, 0x17
        /*006a*/ 	.short	(.L_5417 - .L_5416)
.L_5416:
        /*006c*/ 	.word	0x00000000
        /*0070*/ 	.short	0x0000
        /*0072*/ 	.short	0x0000
        /*0074*/ 	.byte	0x00, 0xf0, 0x11, 0x00


	//----- nvinfo : EIATTR_SPARSE_MMA_MASK
	.align		4
.L_5417:
        /*0078*/ 	.byte	0x03, 0x50
        /*007a*/ 	.short	0x0000


	//----- nvinfo : EIATTR_MAXREG_COUNT
	.align		4
        /*007c*/ 	.byte	0x03, 0x1b
        /*007e*/ 	.short	0x00ff


	//----- nvinfo : EIATTR_EXTERNS
	.align		4
        /*0080*/ 	.byte	0x04, 0x0f
        /*0082*/ 	.short	(.L_5419 - .L_5418)


	//   ....[0]....
	.align		4
.L_5418:
        /*0084*/ 	.word	index@(__assertfail)


	//----- nvinfo : EIATTR_MERCURY_ISA_VERSION
	.align		4
.L_5419:
        /*0088*/ 	.byte	0x03, 0x5f
        /*008a*/ 	.short	0x0101


	//----- nvinfo : EIATTR_VRC_CTA_INIT_COUNT
	.align		4
        /*008c*/ 	.byte	0x02, 0x4a
	.zero		1
	.zero		1


	//----- nvinfo : EIATTR_SYSCALL_OFFSETS
	.align		4
        /*0090*/ 	.byte	0x04, 0x46
        /*0092*/ 	.short	(.L_5421 - .L_5420)


	//   ....[0]....
.L_5420:
        /*0094*/ 	.word	0x00000e60


	//   ....[1]....
        /*0098*/ 	.word	0x00001de0


	//   ....[2]....
        /*009c*/ 	.word	0x00002ce0


	//   ....[3]....
        /*00a0*/ 	.word	0x00003bc0


	//   ....[4]....
        /*00a4*/ 	.word	0x000049b0


	//   ....[5]....
        /*00a8*/ 	.word	0x000056f0


	//   ....[6]....
        /*00ac*/ 	.word	0x00006560


	//   ....[7]....
        /*00b0*/ 	.word	0x000073d0


	//----- nvinfo : EIATTR_EXIT_INSTR_OFFSETS
	.align		4
.L_5421:
        /*00b4*/ 	.byte	0x04, 0x1c
        /*00b6*/ 	.short	(.L_5423 - .L_5422)


	//   ....[0]....
.L_5422:
        /*00b8*/ 	.word	0x00006800


	//   ....[1]....
        /*00bc*/ 	.word	0x00006950


	//   ....[2]....
        /*00c0*/ 	.word	0x00006990


	//   ....[3]....
        /*00c4*/ 	.word	0x00006a20


	//   ....[4]....
        /*00c8*/ 	.word	0x00006a50


	//   ....[5]....
        /*00cc*/ 	.word	0x00006a80


	//   ....[6]....
        /*00d0*/ 	.word	0x00006b00


	//   ....[7]....
        /*00d4*/ 	.word	0x00006b30


	//   ....[8]....
        /*00d8*/ 	.word	0x00006bc0


	//   ....[9]....
        /*00dc*/ 	.word	0x00006c00


	//   ....[10]....
        /*00e0*/ 	.word	0x00006c40


	//   ....[11]....
        /*00e4*/ 	.word	0x00006d10


	//   ....[12]....
        /*00e8*/ 	.word	0x00006e70


	//   ....[13]....
        /*00ec*/ 	.word	0x00006fd0


	//   ....[14]....
        /*00f0*/ 	.word	0x00007120


	//   ....[15]....
        /*00f4*/ 	.word	0x00007150


	//   ....[16]....
        /*00f8*/ 	.word	0x00007180


	//   ....[17]....
        /*00fc*/ 	.word	0x00007220


	//   ....[18]....
        /*0100*/ 	.word	0x00007270


	//   ....[19]....
        /*0104*/ 	.word	0x000073e0


	//   ....[20]....
        /*0108*/ 	.word	0x000074e0


	//   ....[21]....
        /*010c*/ 	.word	0x00007610


	//   ....[22]....
        /*0110*/ 	.word	0x00007640


	//----- nvinfo : EIATTR_MAX_THREADS
	.align		4
.L_5423:
        /*0114*/ 	.byte	0x04, 0x05
        /*0116*/ 	.short	(.L_5425 - .L_5424)
.L_5424:
        /*0118*/ 	.word	0x00000080
        /*011c*/ 	.word	0x00000001
        /*0120*/ 	.word	0x00000001


	//----- nvinfo : EIATTR_CRS_STACK_SIZE
	.align		4
.L_5425:
        /*0124*/ 	.byte	0x04, 0x1e
        /*0126*/ 	.short	(.L_5427 - .L_5426)
.L_5426:
        /*0128*/ 	.word	0x00000000


	//----- nvinfo : EIATTR_CBANK_PARAM_SIZE
	.align		4
.L_5427:
        /*012c*/ 	.byte	0x03, 0x19
        /*012e*/ 	.short	0x002c


	//----- nvinfo : EIATTR_PARAM_CBANK
	.align		4
        /*0130*/ 	.byte	0x04, 0x0a
        /*0132*/ 	.short	(.L_5429 - .L_5428)
	.align		4
.L_5428:
        /*0134*/ 	.word	index@(.nv.constant0._ZN2at6native27unrolled_elementwise_kernelIZZZNS0_16ceil_kernel_cudaERNS_18TensorIteratorBaseEENKUlvE_clEvENKUlvE0_clEvEUlfE_St5arrayIPcLm2EELi4E23TrivialOffsetCalculatorILi1EjESB_NS0_6memory12LoadWithCastILi1EEENSC_13StoreWithCastILi1EEEEEviT_T0_T2_T3_T4_T5_)
        /*0138*/ 	.short	0x0380
        /*013a*/ 	.short	0x002c


	//----- nvinfo : EIATTR_SW_WAR
	.align		4
.L_5429:
        /*013c*/ 	.byte	0x04, 0x36
        /*013e*/ 	.short	(.L_5431 - .L_5430)
.L_5430:
        /*0140*/ 	.word	0x00000008
.L_5431:


//--------------------- .nv.info._ZN2at6native18elementwise_kernelILi128ELi2EZNS0_22gpu_kernel_impl_nocastIZZZNS0_16ceil_kernel_cudaERNS_18TensorIteratorBaseEENKUlvE_clEvENKUlvE0_clEvEUlfE_EEvS4_RKT_EUliE_EEviT1_ --------------------------
	.section	.nv.info._ZN2at6native18elementwise_kernelILi128ELi2EZNS0_22gpu_kernel_impl_nocastIZZZNS0_16ceil_kernel_cudaERNS_18TensorIteratorBaseEENKUlvE_clEvENKUlvE0_clEvEUlfE_EEvS4_RKT_EUliE_EEviT1_,"",@"SHT_CUDA_INFO"
	.sectionflags	@""
	.align	4


	//----- nvinfo : EIATTR_CUDA_API_VERSION
	.align		4
        /*0000*/ 	.byte	0x04, 0x37
        /*0002*/ 	.short	(.L_5433 - .L_5432)
.L_5432:
        /*0004*/ 	.word	0x00000082


	//----- nvinfo : EIATTR_KPARAM_INFO
	.align		4
.L_5433:
        /*0008*/ 	.byte	0x04, 0x17
        /*000a*/ 	.short	(.L_5435 - .L_5434)
.L_5434:
        /*000c*/ 	.word	0x00000000
        /*0010*/ 	.short	0x0001
        /*0012*/ 	.short	0x0008
        /*0014*/ 	.byte	0x00, 0xf0, 0x61, 0x08


	//----- nvinfo : EIATTR_KPARAM_INFO
	.align		4
.L_5435:
        /*0018*/ 	.byte	0x04, 0x17
        /*001a*/ 	.short	(.L_5437 - .L_5436)
.L_5436:
        /*001c*/ 	.word	0x00000000
        /*0020*/ 	.short	0x0000
        /*0022*/ 	.short	0x0000
        /*0024*/ 	.byte	0x00, 0xf0, 0x11, 0x00


	//----- nvinfo : EIATTR_SPARSE_MMA_MASK
	.align		4
.L_5437:
        /*0028*/ 	.byte	0x03, 0x50
        /*002a*/ 	.short	0x0000


	//----- nvinfo : EIATTR_MAXREG_COUNT
	.align		4
        /*002c*/ 	.byte	0x03, 0x1b
        /*002e*/ 	.short	0x0080


	//----- nvinfo : EIATTR_MERCURY_ISA_VERSION
	.align		4
        /*0030*/ 	.byte	0x03, 0x5f
        /*0032*/ 	.short	0x0101


	//----- nvinfo : EIATTR_VRC_CTA_INIT_COUNT
	.align		4
        /*0034*/ 	.byte	0x02, 0x4a
	.zero		1
	.zero		1


	//----- nvinfo : EIATTR_EXIT_INSTR_OFFSETS
	.align		4
        /*0038*/ 	.byte	0x04, 0x1c
        /*003a*/ 	.short	(.L_5439 - .L_5438)


	//   ....[0]....
.L_5438:
        /*003c*/ 	.word	0x00000150


	//   ....[1]....
        /*0040*/ 	.word	0x000001b0


	//   ....[2]....
        /*0044*/ 	.word	0x00001580


	//   ....[3]....
        /*0048*/ 	.word	0x000028b0


	//----- nvinfo : EIATTR_MAX_THREADS
	.align		4
.L_5439:
        /*004c*/ 	.byte	0x04, 0x05
        /*004e*/ 	.short	(.L_5441 - .L_5440)
.L_5440:
        /*0050*/ 	.word	0x00000080
        /*0054*/ 	.word	0x00000001
        /*0058*/ 	.word	0x00000001


	//----- nvinfo : EIATTR_CRS_STACK_SIZE
	.align		4
.L_5441:
        /*005c*/ 	.byte	0x04, 0x1e
        /*005e*/ 	.short	(.L_5443 - .L_5442)
.L_5442:
        /*0060*/ 	.word	0x00000000


	//----- nvinfo : EIATTR_CBANK_PARAM_SIZE
	.align		4
.L_5443:
        /*0064*/ 	.byte	0x03, 0x19
        /*0066*/ 	.short	0x0220


	//----- nvinfo : EIATTR_PARAM_CBANK
	.align		4
        /*0068*/ 	.byte	0x04, 0x0a
        /*006a*/ 	.short	(.L_5445 - .L_5444)
	.align		4
.L_5444:
        /*006c*/ 	.word	index@(.nv.constant0._ZN2at6native18elementwise_kernelILi128ELi2EZNS0_22gpu_kernel_impl_nocastIZZZNS0_16ceil_kernel_cudaERNS_18TensorIteratorBaseEENKUlvE_clEvENKUlvE0_clEvEUlfE_EEvS4_RKT_EUliE_EEviT1_)
        /*0070*/ 	.short	0x0380
        /*0072*/ 	.short	0x0220


	//----- nvinfo : EIATTR_SW_WAR
	.align		4
.L_5445:
        /*0074*/ 	.byte	0x04, 0x36
        /*0076*/ 	.short	(.L_5447 - .L_5446)
.L_5446:
        /*0078*/ 	.word	0x00000008
.L_5447:


//--------------------- .nv.info._ZN2at6native27unrolled_elementwise_kernelIZZZNS0_16ceil_kernel_cudaERNS_18TensorIteratorBaseEENKUlvE_clEvENKUlvE0_clEvEUlfE_St5arrayIPcLm2EELi4E23TrivialOffsetCalculatorILi1EjESB_NS0_6memory15LoadWithoutCastENSC_16StoreWithoutCastEEEviT_T0_T2_T3_T4_T5_ --------------------------
	.section	.nv.info._ZN2at6native27unrolled_elementwise_kernelIZZZNS0_16ceil_kernel_cudaERNS_18TensorIteratorBaseEENKUlvE_clEvENKUlvE0_clEvEUlfE_St5arrayIPcLm2EELi4E23TrivialOffsetCalculatorILi1EjESB_NS0_6memory15LoadWithoutCastENSC_16StoreWithoutCastEEEviT_T0_T2_T3_T4_T5_,"",@"SHT_CUDA_INFO"
	.sectionflags	@""
	.align	4


	//----- nvinfo : EIATTR_CUDA_API_VERSION
	.align		4
        /*0000*/ 	.byte	0x04, 0x37
        /*0002*/ 	.short	(.L_5449 - .L_5448)
.L_5448:
        /*0004*/ 	.word	0x00000082


	//----- nvinfo : EIATTR_KPARAM_INFO
	.align		4
.L_5449:
        /*0008*/ 	.byte	0x04, 0x17
        /*000a*/ 	.short	(.L_5451 - .L_5450)
.L_5450:
        /*000c*/ 	.word	0x00000000
        /*0010*/ 	.short	0x0006
        /*0012*/ 	.short	0x001b
        /*0014*/ 	.byte	0x00, 0xf0, 0x05, 0x00


	//----- nvinfo : EIATTR_KPARAM_INFO
	.align		4
.L_5451:
        /*0018*/ 	.byte	0x04, 0x17
        /*001a*/ 	.short	(.L_5453 - .L_5452)
.L_5452:
        /*001c*/ 	.word	0x00000000
        /*0020*/ 	.short	0x0005
        /*0022*/ 	.short	0x001a
        /*0024*/ 	.byte	0x00, 0xf0, 0x05, 0x00


	//----- nvinfo : EIATTR_KPARAM_INFO
	.align		4
.L_5453:
        /*0028*/ 	.byte	0x04, 0x17
        /*002a*/ 	.short	(.L_5455 - .L_5454)
.L_5454:
        /*002c*/ 	.word	0x00000000
        /*0030*/ 	.short	0x0004
        /*0032*/ 	.short	0x0019
        /*0034*/ 	.byte	0x00, 0xf0, 0x05, 0x00


	//----- nvinfo : EIATTR_KPARAM_INFO
	.align		4
.L_5455:
        /*0038*/ 	.byte	0x04, 0x17
        /*003a*/ 	.short	(.L_5457 - .L_5456)
.L_5456:
        /*003c*/ 	.word	0x00000000
        /*0040*/ 	.short	0x0003
        /*0042*/ 	.short	0x0018
        /*0044*/ 	.byte	0x00, 0xf0, 0x05, 0x00


	//----- nvinfo : EIATTR_KPARAM_INFO
	.align		4
.L_5457:
        /*0048*/ 	.byte	0x04, 0x17
        /*004a*/ 	.short	(.L_5459 - .L_5458)
.L_5458:
        /*004c*/ 	.word	0x00000000
        /*0050*/ 	.short	0x0002
        /*0052*/ 	.short	0x0008
        /*0054*/ 	.byte	0x00, 0xf0, 0x41, 0x00


	//----- nvinfo : EIATTR_KPARAM_INFO
	.align		4
.L_5459:
        /*0058*/ 	.byte	0x04, 0x17
        /*005a*/ 	.short	(.L_5461 - .L_5460)
.L_5460:
        /*005c*/ 	.word	0x00000000
        /*0060*/ 	.short	0x0001
        /*0062*/ 	.short	0x0004
        /*0064*/ 	.byte	0x00, 0xf0, 0x05, 0x00


	//----- nvinfo : EIATTR_KPARAM_INFO
	.align		4
.L_5461:
        /*0068*/ 	.byte	0x04, 0x17
        /*006a*/ 	.short	(.L_5463 - .L_5462)
.L_5462:
        /*006c*/ 	.word	0x00000000
        /*0070*/ 	.short	0x0000
        /*0072*/ 	.short	0x0000
        /*0074*/ 	.byte	0x00, 0xf0, 0x11, 0x00


	//----- nvinfo : EIATTR_SPARSE_MMA_MASK
	.align		4
.L_5463:
        /*0078*/ 	.byte	0x03, 0x50
        /*007a*/ 	.short	0x0000


	//----- nvinfo : EIATTR_MAXREG_COUNT
	.align		4
        /*007c*/ 	.byte	0x03, 0x1b
        /*007e*/ 	.short	0x00ff


	//----- nvinfo : EIATTR_MERCURY_ISA_VERSION
	.align		4
        /*0080*/ 	.byte	0x03, 0x5f
        /*0082*/ 	.short	0x0101


	//----- nvinfo : EIATTR_VRC_CTA_INIT_COUNT
	.align		4
        /*0084*/ 	.byte	0x02, 0x4a
	.zero		1
	.zero		1


	//----- nvinfo : EIATTR_EXIT_INSTR_OFFSETS
	.align		4
        /*0088*/ 	.byte	0x04, 0x1c
        /*008a*/ 	.short	(.L_5465 - .L_5464)


	//   ....[0]....
.L_5464:
        /*008c*/ 	.word	0x000003e0


	//   ....[1]....
        /*0090*/ 	.word	0x00000440


	//----- nvinfo : EIATTR_MAX_THREADS
	.align		4
.L_5465:
        /*0094*/ 	.byte	0x04, 0x05
        /*0096*/ 	.short	(.L_5467 - .L_5466)
.L_5466:
        /*0098*/ 	.word	0x00000080
        /*009c*/ 	.word	0x00000001
        /*00a0*/ 	.word	0x00000001


	//----- nvinfo : EIATTR_CRS_STACK_SIZE
	.align		4
.L_5467:
        /*00a4*/ 	.byte	0x04, 0x1e
        /*00a6*/ 	.short	(.L_5469 - .L_5468)
.L_5468:
        /*00a8*/ 	.word	0x00000000


	//----- nvinfo : EIATTR_CBANK_PARAM_SIZE
	.align		4
.L_5469:
        /*00ac*/ 	.byte	0x03, 0x19
        /*00ae*/ 	.short	0x001c


	//----- nvinfo : EIATTR_PARAM_CBANK
	.align		4
        /*00b0*/ 	.byte	0x04, 0x0a
        /*00b2*/ 	.short	(.L_5471 - .L_5470)
	.align		4
.L_5470:
        /*00b4*/ 	.word	index@(.nv.constant0._ZN2at6native27unrolled_elementwise_kernelIZZZNS0_16ceil_kernel_cudaERNS_18TensorIteratorBaseEENKUlvE_clEvENKUlvE0_clEvEUlfE_St5arrayIPcLm2EELi4E23TrivialOffsetCalculatorILi1EjESB_NS0_6memory15LoadWithoutCastENSC_16StoreWithoutCastEEEviT_T0_T2_T3_T4_T5_)
        /*00b8*/ 	.short	0x0380
        /*00ba*/ 	.short	0x001c


	//----- nvinfo : EIATTR_SW_WAR
	.align		4
.L_5471:
        /*00bc*/ 	.byte	0x04, 0x36
        /*00be*/ 	.short	(.L_5473 - .L_5472)
.L_5472:
        /*00c0*/ 	.word	0x00000008
.L_5473:


//--------------------- .nv.info._ZN2at6native29vectorized_elementwise_kernelILi2EZZZNS0_16ceil_kernel_cudaERNS_18TensorIteratorBaseEENKUlvE_clEvENKUlvE0_clEvEUlfE_St5arrayIPcLm2EEEEviT0_T1_ --------------------------
	.section	.nv.info._ZN2at6native29vectorized_elementwise_kernelILi2EZZZNS0_16ceil_kernel_cudaERNS_18TensorIteratorBaseEENKUlvE_clEvENKUlvE0_clEvEUlfE_St5arrayIPcLm2EEEEviT0_T1_,"",@"SHT_CUDA_INFO"
	.sectionflags	@""
	.align	4


	//----- nvinfo : EIATTR_CUDA_API_VERSION
	.align		4
        /*0000*/ 	.byte	0x04, 0x37
        /*0002*/ 	.short	(.L_5475 - .L_5474)
.L_5474:
        /*0004*/ 	.word	0x00000082


	//----- nvinfo : EIATTR_KPARAM_INFO
	.align		4
.L_5475:
        /*0008*/ 	.byte	0x04, 0x17
        /*000a*/ 	.short	(.L_5477 - .L_5476)
.L_5476:
        /*000c*/ 	.word	0x00000000
        /*0010*/ 	.short	0x0002
        /*0012*/ 	.short	0x0008
        /*0014*/ 	.byte	0x00, 0xf0, 0x41, 0x00


	//----- nvinfo : EIATTR_KPARAM_INFO
	.align		4
.L_5477:
        /*0018*/ 	.byte	0x04, 0x17
        /*001a*/ 	.short	(.L_5479 - .L_5478)
.L_5478:
        /*001c*/ 	.word	0x00000000
        /*0020*/ 	.short	0x0001
        /*0022*/ 	.short	0x0004
        /*0024*/ 	.byte	0x00, 0xf0, 0x05, 0x00


	//----- nvinfo : EIATTR_KPARAM_INFO
	.align		4
.L_5479:
        /*0028*/ 	.byte	0x04, 0x17
        /*002a*/ 	.short	(.L_5481 - .L_5480)
.L_5480:
        /*002c*/ 	.word	0x00000000
        /*0030*/ 	.short	0x0000
        /*0032*/ 	.short	0x0000
        /*0034*/ 	.byte	0x00, 0xf0, 0x11, 0x00


	//----- nvinfo : EIATTR_SPARSE_MMA_MASK
	.align		4
.L_5481:
        /*0038*/ 	.byte	0x03, 0x50
        /*003a*/ 	.short	0x0000


	//----- nvinfo : EIATTR_MAXREG_COUNT
	.align		4
        /*003c*/ 	.byte	0x03, 0x1b
        /*003e*/ 	.short	0x00ff


	//----- nvinfo : EIATTR_MERCURY_ISA_VERSION
	.align		4
        /*0040*/ 	.byte	0x03, 0x5f
        /*0042*/ 	.short	0x0101


	//----- nvinfo : EIATTR_VRC_CTA_INIT_COUNT
	.align		4
        /*0044*/ 	.byte	0x02, 0x4a
	.zero		1
	.zero		1


	//----- nvinfo : EIATTR_EXIT_INSTR_OFFSETS
	.align		4
        /*0048*/ 	.byte	0x04, 0x1c
        /*004a*/ 	.short	(.L_5483 - .L_5482)


	//   ....[0]....
.L_5482:
        /*004c*/ 	.word	0x000007e0


	//   ....[1]....
        /*0050*/ 	.word	0x00000840


	//   ....[2]....
        /*0054*/ 	.word	0x000009c0


	//----- nvinfo : EIATTR_MAX_THREADS
	.align		4
.L_5483:
        /*0058*/ 	.byte	0x04, 0x05
        /*005a*/ 	.short	(.L_5485 - .L_5484)
.L_5484:
        /*005c*/ 	.word	0x00000080
        /*0060*/ 	.word	0x00000001
        /*0064*/ 	.word	0x00000001


	//----- nvinfo : EIATTR_CRS_STACK_SIZE
	.align		4
.L_5485:
        /*0068*/ 	.byte	0x04, 0x1e
        /*006a*/ 	.short	(.L_5487 - .L_5486)
.L_5486:
        /*006c*/ 	.word	0x00000000


	//----- nvinfo : EIATTR_CBANK_PARAM_SIZE
	.align		4
.L_5487:
        /*0070*/ 	.byte	0x03, 0x19
        /*0072*/ 	.short	0x0018


	//----- nvinfo : EIATTR_PARAM_CBANK
	.align		4
        /*0074*/ 	.byte	0x04, 0x0a
        /*0076*/ 	.short	(.L_5489 - .L_5488)
	.align		4
.L_5488:
        /*0078*/ 	.word	index@(.nv.constant0._ZN2at6native29vectorized_elementwise_kernelILi2EZZZNS0_16ceil_kernel_cudaERNS_18TensorIteratorBaseEENKUlvE_clEvENKUlvE0_clEvEUlfE_St5arrayIPcLm2EEEEviT0_T1_)
        /*007c*/ 	.short	0x0380
        /*007e*/ 	.short	0x0018


	//----- nvinfo : EIATTR_SW_WAR
	.align		4
.L_5489:
        /*0080*/ 	.byte	0x04, 0x36
        /*0082*/ 	.short	(.L_5491 - .L_5490)
.L_5490:
        /*0084*/ 	.word	0x00000008
.L_5491:


//--------------------- .nv.info._ZN2at6native29vectorized_elementwise_kernelILi4EZZZNS0_16ceil_kernel_cudaERNS_18TensorIteratorBaseEENKUlvE_clEvENKUlvE0_clEvEUlfE_St5arrayIPcLm2EEEEviT0_T1_ --------------------------
	.section	.nv.info._ZN2at6native29vectorized_elementwise_kernelILi4EZZZNS0_16ceil_kernel_cudaERNS_18TensorIteratorBaseEENKUlvE_clEvENKUlvE0_clEvEUlfE_St5arrayIPcLm2EEEEviT0_T1_,"",@"SHT_CUDA_INFO"
	.sectionflags	@""
	.align	4


	//----- nvinfo : EIATTR_CUDA_API_VERSION
	.align		4
        /*0000*/ 	.byte	0x04, 0x37
        /*0002*/ 	.short	(.L_5493 - .L_5492)
.L_5492:
        /*0004*/ 	.word	0x00000082


	//----- nvinfo : EIATTR_KPARAM_INFO
	.align		4
.L_5493:
        /*0008*/ 	.byte	0x04, 0x17
        /*000a*/ 	.short	(.L_5495 - .L_5494)
.L_5494:
        /*000c*/ 	.word	0x00000000
        /*0010*/ 	.short	0x0002
        /*0012*/ 	.short	0x0008
        /*0014*/ 	.byte	0x00, 0xf0, 0x41, 0x00


	//----- nvinfo : EIATTR_KPARAM_INFO
	.align		4
.L_5495:
        /*0018*/ 	.byte	0x04, 0x17
        /*001a*/ 	.short	(.L_5497 - .L_5496)
.L_5496:
        /*001c*/ 	.word	0x00000000
        /*0020*/ 	.short	0x0001
        /*0022*/ 	.short	0x0004
        /*0024*/ 	.byte	0x00, 0xf0, 0x05, 0x00


	//----- nvinfo : EIATTR_KPARAM_INFO
	.align		4
.L_5497:
        /*0028*/ 	.byte	0x04, 0x17
        /*002a*/ 	.short	(.L_5499 - .L_5498)
.L_5498:
        /*002c*/ 	.word	0x00000000
        /*0030*/ 	.short	0x0000
        /*0032*/ 	.short	0x0000
        /*0034*/ 	.byte	0x00, 0xf0, 0x11, 0x00


	//----- nvinfo : EIATTR_SPARSE_MMA_MASK
	.align		4
.L_5499:
        /*0038*/ 	.byte	0x03, 0x50
        /*003a*/ 	.short	0x0000


	//----- nvinfo : EIATTR_MAXREG_COUNT
	.align		4
        /*003c*/ 	.byte	0x03, 0x1b
        /*003e*/ 	.short	0x00ff


	//----- nvinfo : EIATTR_MERCURY_ISA_VERSION
	.align		4
        /*0040*/ 	.byte	0x03, 0x5f
        /*0042*/ 	.short	0x0101


	//----- nvinfo : EIATTR_VRC_CTA_INIT_COUNT
	.align		4
        /*0044*/ 	.byte	0x02, 0x4a
	.zero		1
	.zero		1


	//----- nvinfo : EIATTR_EXIT_INSTR_OFFSETS
	.align		4
        /*0048*/ 	.byte	0x04, 0x1c
        /*004a*/ 	.short	(.L_5501 - .L_5500)


	//   ....[0]....
.L_5500:
        /*004c*/ 	.word	0x000007e0


	//   ....[1]....
        /*0050*/ 	.word	0x00000840


	//   ....[2]....
        /*0054*/ 	.word	0x00000980


	//----- nvinfo : EIATTR_MAX_THREADS
	.align		4
.L_5501:
        /*0058*/ 	.byte	0x04, 0x05
        /*005a*/ 	.short	(.L_5503 - .L_5502)
.L_5502:
        /*005c*/ 	.word	0x00000080
        /*0060*/ 	.word	0x00000001
        /*0064*/ 	.word	0x00000001


	//----- nvinfo : EIATTR_CRS_STACK_SIZE
	.align		4
.L_5503:
        /*0068*/ 	.byte	0x04, 0x1e
        /*006a*/ 	.short	(.L_5505 - .L_5504)
.L_5504:
        /*006c*/ 	.word	0x00000000


	//----- nvinfo : EIATTR_CBANK_PARAM_SIZE
	.align		4
.L_5505:
        /*0070*/ 	.byte	0x03, 0x19
        /*0072*/ 	.short	0x0018


	//----- nvinfo : EIATTR_PARAM_CBANK
	.align		4
        /*0074*/ 	.byte	0x04, 0x0a
        /*0076*/ 	.short	(.L_5507 - .L_5506)
	.align		4
.L_5506:
        /*0078*/ 	.word	index@(.nv.constant0._ZN2at6native29vectorized_elementwise_kernelILi4EZZZNS0_16ceil_kernel_cudaERNS_18TensorIteratorBaseEENKUlvE_clEvENKUlvE0_clEvEUlfE_St5arrayIPcLm2EEEEviT0_T1_)
        /*007c*/ 	.short	0x0380
        /*007e*/ 	.short	0x0018


	//----- nvinfo : EIATTR_SW_WAR
	.align		4
.L_5507:
        /*0080*/ 	.byte	0x04, 0x36
        /*0082*/ 	.short	(.L_5509 - .L_5508)
.L_5508:
        /*0084*/ 	.word	0x00000008
.L_5509:


//--------------------- .nv.info._ZN2at6native29vectorized_elementwise_kernelILi8EZZZNS0_16ceil_kernel_cudaERNS_18TensorIteratorBaseEENKUlvE_clEvENKUlvE0_clEvEUlfE_St5arrayIPcLm2EEEEviT0_T1_ --------------------------
	.section	.nv.info._ZN2at6native29vectorized_elementwise_kernelILi8EZZZNS0_16ceil_kernel_cudaERNS_18TensorIteratorBaseEENKUlvE_clEvENKUlvE0_clEvEUlfE_St5arrayIPcLm2EEEEviT0_T1_,"",@"SHT_CUDA_INFO"
	.sectionflags	@""
	.align	4


	//----- nvinfo : EIATTR_CUDA_API_VERSION
	.align		4
        /*0000*/ 	.byte	0x04, 0x37
        /*0002*/ 	.short	(.L_5511 - .L_5510)
.L_5510:
        /*0004*/ 	.word	0x00000082


	//----- nvinfo : EIATTR_KPARAM_INFO
	.align		4
.L_5511:
        /*0008*/ 	.byte	0x04, 0x17
        /*000a*/ 	.short	(.L_5513 - .L_5512)
.L_5512:
        /*000c*/ 	.word	0x00000000
        /*0010*/ 	.short	0x0002
        /*0012*/ 	.short	0x0008
        /*0014*/ 	.byte	0x00, 0xf0, 0x41, 0x00


	//----- nvinfo : EIATTR_KPARAM_INFO
	.align		4
.L_5513:
        /*0018*/ 	.byte	0x04, 0x17
        /*001a*/ 	.short	(.L_5515 - .L_5514)
.L_5514:
        /*001c*/ 	.word	0x00000000
        /*0020*/ 	.short	0x0001
        /*0022*/ 	.short	0x0004
        /*0024*/ 	.byte	0x00, 0xf0, 0x05, 0x00


	//----- nvinfo : EIATTR_KPARAM_INFO
	.align		4
.L_5515:
        /*0028*/ 	.byte	0x04, 0x17
        /*002a*/ 	.short	(.L_5517 - .L_5516)
.L_5516:
        /*002c*/ 	.word	0x00000000
        /*0030*/ 	.short	0x0000
        /*0032*/ 	.short	0x0000
        /*0034*/ 	.byte	0x00, 0xf0, 0x11, 0x00


	//----- nvinfo : EIATTR_SPARSE_MMA_MASK
	.align		4
.L_5517:
        /*0038*/ 	.byte	0x03, 0x50
        /*003a*/ 	.short	0x0000


	//----- nvinfo : EIATTR_MAXREG_COUNT
	.align		4
        /*003c*/ 	.byte	0x03, 0x1b
        /*003e*/ 	.short	0x00ff


	//----- nvinfo : EIATTR_MERCURY_ISA_VERSION
	.align		4
        /*0040*/ 	.byte	0x03, 0x5f
        /*0042*/ 	.short	0x0101


	//----- nvinfo : EIATTR_VRC_CTA_INIT_COUNT
	.align		4
        /*0044*/ 	.byte	0x02, 0x4a
	.zero		1
	.zero		1


	//----- nvinfo : EIATTR_EXIT_INSTR_OFFSETS
	.align		4
        /*0048*/ 	.byte	0x04, 0x1c
        /*004a*/ 	.short	(.L_5519 - .L_5518)


	//   ....[0]....
.L_5518:
        /*004c*/ 	.word	0x00000010


	//----- nvinfo : EIATTR_MAX_THREADS
	.align		4
.L_5519:
        /*0050*/ 	.byte	0x04, 0x05
        /*0052*/ 	.short	(.L_5521 - .L_5520)
.L_5520:
        /*0054*/ 	.word	0x00000080
        /*0058*/ 	.word	0x00000001
        /*005c*/ 	.word	0x00000001


	//----- nvinfo : EIATTR_CBANK_PARAM_SIZE
	.align		4
.L_5521:
        /*0060*/ 	.byte	0x03, 0x19
        /*0062*/ 	.short	0x0018


	//----- nvinfo : EIATTR_PARAM_CBANK
	.align		4
        /*0064*/ 	.byte	0x04, 0x0a
        /*0066*/ 	.short	(.L_5523 - .L_5522)
	.align		4
.L_5522:
        /*0068*/ 	.word	index@(.nv.constant0._ZN2at6native29vectorized_elementwise_kernelILi8EZZZNS0_16ceil_kernel_cudaERNS_18TensorIteratorBaseEENKUlvE_clEvENKUlvE0_clEvEUlfE_St5arrayIPcLm2EEEEviT0_T1_)
        /*006c*/ 	.short	0x0380
        /*006e*/ 	.short	0x0018


	//----- nvinfo : EIATTR_SW_WAR
	.align		4
.L_5523:
        /*0070*/ 	.byte	0x04, 0x36
        /*0072*/ 	.short	(.L_5525 - .L_5524)
.L_5524:
        /*0074*/ 	.word	0x00000008
.L_5525:


//--------------------- .nv.info._ZN2at6native18elementwise_kernelILi128ELi4EZNS0_15gpu_kernel_implIZZZNS0_16ceil_kernel_cudaERNS_18TensorIteratorBaseEENKUlvE_clEvENKUlvE_clEvEUldE_EEvS4_RKT_EUliE_EEviT1_ --------------------------
	.section	.nv.info._ZN2at6native18elementwise_kernelILi128ELi4EZNS0_15gpu_kernel_implIZZZNS0_16ceil_kernel_cudaERNS_18TensorIteratorBaseEENKUlvE_clEvENKUlvE_clEvEUldE_EEvS4_RKT_EUliE_EEviT1_,"",@"SHT_CUDA_INFO"
	.sectionflags	@""
	.align	4


	//----- nvinfo : EIATTR_CUDA_API_VERSION
	.align		4
        /*0000*/ 	.byte	0x04, 0x37
        /*0002*/ 	.short	(.L_5527 - .L_5526)
.L_5526:
        /*0004*/ 	.word	0x00000082


	//----- nvinfo : EIATTR_KPARAM_INFO
	.align		4
.L_5527:
        /*0008*/ 	.byte	0x04, 0x17
        /*000a*/ 	.short	(.L_5529 - .L_5528)
.L_5528:
        /*000c*/ 	.word	0x00000000
        /*0010*/ 	.short	0x0001
        /*0012*/ 	.short	0x0008
        /*0014*/ 	.byte	0x00, 0xf0, 0x61, 0x08


	//----- nvinfo : EIATTR_KPARAM_INFO
	.align		4
.L_5529:
        /*0018*/ 	.byte	0x04, 0x17
        /*001a*/ 	.short	(.L_5531 - .L_5530)
.L_5530:
        /*001c*/ 	.word	0x00000000
        /*0020*/ 	.short	0x0000
        /*0022*/ 	.short	0x0000
        /*0024*/ 	.byte	0x00, 0xf0, 0x11, 0x00


	//----- nvinfo : EIATTR_SPARSE_MMA_MASK
	.align		4
.L_5531:
        /*0028*/ 	.byte	0x03, 0x50
        /*002a*/ 	.short	0x0000


	//----- nvinfo : EIATTR_MAXREG_COUNT
	.align		4
        /*002c*/ 	.byte	0x03, 0x1b
        /*002e*/ 	.short	0x0080


	//----- nvinfo : EIATTR_EXTERNS
	.align		4
        /*0030*/ 	.byte	0x04, 0x0f
        /*0032*/ 	.short	(.L_5533 - .L_5532)


	//   ....[0]....
	.align		4
.L_5532:
        /*0034*/ 	.word	index@(__assertfail)


	//----- nvinfo : EIATTR_MERCURY_ISA_VERSION
	.align		4
.L_5533:
        /*0038*/ 	.byte	0x03, 0x5f
        /*003a*/ 	.short	0x0101


	//----- nvinfo : EIATTR_VRC_CTA_INIT_COUNT
	.align		4
        /*003c*/ 	.byte	0x02, 0x4a
	.zero		1
	.zero		1


	//----- nvinfo : EIATTR_SYSCALL_OFFSETS
	.align		4
        /*0040*/ 	.byte	0x04, 0x46
        /*0042*/ 	.short	(.L_5535 - .L_5534)


	//   ....[0]....
.L_5534:
        /*0044*/ 	.word	0x00002180


	//   ....[1]....
        /*0048*/ 	.word	0x00003450


	//   ....[2]....
        /*004c*/ 	.word	0x000057e0


	//   ....[3]....
        /*0050*/ 	.word	0x000067b0


	//   ....[4]....
        /*0054*/ 	.word	0x00008d70


	//   ....[5]....
        /*0058*/ 	.word	0x00009d40


	//   ....[6]....
        /*005c*/ 	.word	0x0000c310


	//   ....[7]....
        /*0060*/ 	.word	0x0000d2b0


	//----- nvinfo : EIATTR_EXIT_INSTR_OFFSETS
	.align		4
.L_5535:
        /*0064*/ 	.byte	0x04, 0x1c
        /*0066*/ 	.short	(.L_5537 - .L_5536)


	//   ....[0]....
.L_5536:
        /*0068*/ 	.word	0x0000a1a0


	//   ....[1]....
        /*006c*/ 	.word	0x0000c480


	//   ....[2]....
        /*0070*/ 	.word	0x0000c4c0


	//   ....[3]....
        /*0074*/ 	.word	0x0000c550


	//   ....[4]....
        /*0078*/ 	.word	0x0000c580


	//   ....[5]....
        /*007c*/ 	.word	0x0000c5b0


	//   ....[6]....
        /*0080*/ 	.word	0x0000c6c0


	//   ....[7]....
        /*0084*/ 	.word	0x0000c780


	//   ....[8]....
        /*0088*/ 	.word	0x0000c8a0


	//   ....[9]....
        /*008c*/ 	.word	0x0000c970


	//   ....[10]....
        /*0090*/ 	.word	0x0000c990


	//   ....[11]....
        /*0094*/ 	.word	0x0000ca60


	//   ....[12]....
        /*0098*/ 	.word	0x0000cc50


	//   ....[13]....
        /*009c*/ 	.word	0x0000ce40


	//   ....[14]....
        /*00a0*/ 	.word	0x0000d020


	//   ....[15]....
        /*00a4*/ 	.word	0x0000d050


	//   ....[16]....
        /*00a8*/ 	.word	0x0000d080


	//   ....[17]....
        /*00ac*/ 	.word	0x0000d120


	//   ....[18]....
        /*00b0*/ 	.word	0x0000d150


	//   ....[19]....
        /*00b4*/ 	.word	0x0000d2c0


	//   ....[20]....
        /*00b8*/ 	.word	0x0000d450


	//   ....[21]....
        /*00bc*/ 	.word	0x0000d610


	//   ....[22]....
        /*00c0*/ 	.word	0x0000d6d0


	//----- nvinfo : EIATTR_MAX_THREADS
	.align		4
.L_5537:
        /*00c4*/ 	.byte	0x04, 0x05
        /*00c6*/ 	.short	(.L_5539 - .L_5538)
.L_5538:
        /*00c8*/ 	.word	0x00000080
        /*00cc*/ 	.word	0x00000001
        /*00d0*/ 	.word	0x00000001


	//----- nvinfo : EIATTR_CRS_STACK_SIZE
	.align		4
.L_5539:
        /*00d4*/ 	.byte	0x04, 0x1e
        /*00d6*/ 	.short	(.L_5541 - .L_5540)
.L_5540:
        /*00d8*/ 	.word	0x00000000


	//----- nvinfo : EIATTR_CBANK_PARAM_SIZE
	.align		4
.L_5541:
        /*00dc*/ 	.byte	0x03, 0x19
        /*00de*/ 	.short	0x0220


	//----- nvinfo : EIATTR_PARAM_CBANK
	.align		4
        /*00e0*/ 	.byte	0x04, 0x0a
        /*00e2*/ 	.short	(.L_5543 - .L_5542)
	.align		4
.L_5542:
        /*00e4*/ 	.word	index@(.nv.constant0._ZN2at6native18elementwise_kernelILi128ELi4EZNS0_15gpu_kernel_implIZZZNS0_16ceil_kernel_cudaERNS_18TensorIteratorBaseEENKUlvE_clEvENKUlvE_clEvEUldE_EEvS4_RKT_EUliE_EEviT1_)
        /*00e8*/ 	.short	0x0380
        /*00ea*/ 	.short	0x0220


	//----- nvinfo : EIATTR_SW_WAR
	.align		4
.L_5543:
        /*00ec*/ 	.byte	0x04, 0x36
        /*00ee*/ 	.short	(.L_5545 - .L_5544)
.L_5544:
        /*00f0*/ 	.word	0x00000008
.L_5545:


//--------------------- .nv.info._ZN2at6native27unrolled_elementwise_kernelIZZZNS0_16ceil_kernel_cudaERNS_18TensorIteratorBaseEENKUlvE_clEvENKUlvE_clEvEUldE_St5arrayIPcLm2EELi4E23TrivialOffsetCalculatorILi1EjESB_NS0_6memory12LoadWithCastILi1EEENSC_13StoreWithCastILi1EEEEEviT_T0_T2_T3_T4_T5_ --------------------------
	.section	.nv.info._ZN2at6native27unrolled_elementwise_kernelIZZZNS0_16ceil_kernel_cudaERNS_18TensorIteratorBaseEENKUlvE_clEvENKUlvE_clEvEUldE_St5arrayIPcLm2EELi4E23TrivialOffsetCalculatorILi1EjESB_NS0_6memory12LoadWithCastILi1EEENSC_13StoreWithCastILi1EEEEEviT_T0_T2_T3_T4_T5_,"",@"SHT_CUDA_INFO"
	.sectionflags	@""
	.align	4


	//----- nvinfo : EIATTR_CUDA_API_VERSION
	.align		4
        /*0000*/ 	.byte	0x04, 0x37
        /*0002*/ 	.short	(.L_5547 - .L_5546)
.L_5546:
        /*0004*/ 	.word	0x00000082


	//----- nvinfo : EIATTR_KPARAM_INFO
	.align		4
.L_5547:
        /*0008*/ 	.byte	0x04, 0x17
        /*000a*/ 	.short	(.L_5549 - .L_5548)
.L_5548:
        /*000c*/ 	.word	0x00000000
        /*0010*/ 	.short	0x0006
        /*0012*/ 	.short	0x0024
        /*0014*/ 	.byte	0x00, 0xf0, 0x21, 0x00


	//----- nvinfo : EIATTR_KPARAM_INFO
	.align		4
.L_5549:
        /*0018*/ 	.byte	0x04, 0x17
        /*001a*/ 	.short	(.L_5551 - .L_5550)
.L_5550:
        /*001c*/ 	.word	0x00000000
        /*0020*/ 	.short	0x0005
        /*0022*/ 	.short	0x001c
        /*0024*/ 	.byte	0x00, 0xf0, 0x21, 0x00


	//----- nvinfo : EIATTR_KPARAM_INFO
	.align		4
.L_5551:
        /*0028*/ 	.byte	0x04, 0x17
        /*002a*/ 	.short	(.L_5553 - .L_5552)
.L_5552:
        /*002c*/ 	.word	0x00000000
        /*0030*/ 	.short	0x0004
        /*0032*/ 	.short	0x0019
        /*0034*/ 	.byte	0x00, 0xf0, 0x05, 0x00


	//----- nvinfo : EIATTR_KPARAM_INFO
	.align		4
.L_5553:
        /*0038*/ 	.byte	0x04, 0x17
        /*003a*/ 	.short	(.L_5555 - .L_5554)
.L_5554:
        /*003c*/ 	.word	0x00000000
        /*0040*/ 	.short	0x0003
        /*0042*/ 	.short	0x0018
        /*0044*/ 	.byte	0x00, 0xf0, 0x05, 0x00


	//----- nvinfo : EIATTR_KPARAM_INFO
	.align		4
.L_5555:
        /*0048*/ 	.byte	0x04, 0x17
        /*004a*/ 	.short	(.L_5557 - .L_5556)
.L_5556:
        /*004c*/ 	.word	0x00000000
        /*0050*/ 	.short	0x0002
        /*0052*/ 	.short	0x0008
        /*0054*/ 	.byte	0x00, 0xf0, 0x41, 0x00


	//----- nvinfo : EIATTR_KPARAM_INFO
	.align		4
.L_5557:
        /*0058*/ 	.byte	0x04, 0x17
        /*005a*/ 	.short	(.L_5559 - .L_5558)
.L_5558:
        /*005c*/ 	.word	0x00000000
        /*0060*/ 	.short	0x0001
        /*0062*/ 	.short	0x0004
        /*0064*/ 	.byte	0x00, 0xf0, 0x05, 0x00


	//----- nvinfo : EIATTR_KPARAM_INFO
	.align		4
.L_5559:
        /*0068*/ 	.byte	0x04, 0x17
        /*006a*/ 	.short	(.L_5561 - .L_5560)
.L_5560:
        /*006c*/ 	.word	0x00000000
        /*0070*/ 	.short	0x0000
        /*0072*/ 	.short	0x0000
        /*0074*/ 	.byte	0x00, 0xf0, 0x11, 0x00


	//----- nvinfo : EIATTR_SPARSE_MMA_MASK
	.align		4
.L_5561:
        /*0078*/ 	.byte	0x03, 0x50
        /*007a*/ 	.short	0x0000


	//----- nvinfo : EIATTR_MAXREG_COUNT
	.align		4
        /*007c*/ 	.byte	0x03, 0x1b
        /*007e*/ 	.short	0x00ff


	//----- nvinfo : EIATTR_EXTERNS
	.align		4
        /*0080*/ 	.byte	0x04, 0x0f
        /*0082*/ 	.short	(.L_5563 - .L_5562)


	//   ....[0]....
	.align		4
.L_5562:
        /*0084*/ 	.word	index@(__assertfail)


	//----- nvinfo : EIATTR_MERCURY_ISA_VERSION
	.align		4
.L_5563:
        /*0088*/ 	.byte	0x03, 0x5f
        /*008a*/ 	.short	0x0101


	//----- nvinfo : EIATTR_VRC_CTA_INIT_COUNT
	.align		4
        /*008c*/ 	.byte	0x02, 0x4a
	.zero		1
	.zero		1


	//----- nvinfo : EIATTR_SYSCALL_OFFSETS
	.align		4
        /*0090*/ 	.byte	0x04, 0x46
        /*0092*/ 	.short	(.L_5565 - .L_5564)


	//   ....[0]....
.L_5564:
        /*0094*/ 	.word	0x00000e90


	//   ....[1]....
        /*0098*/ 	.word	0x00001ed0


	//   ....[2]....
        /*009c*/ 	.word	0x00002e50


	//   ....[3]....
        /*00a0*/ 	.word	0x00003da0


	//   ....[4]....
        /*00a4*/ 	.word	0x00005070


	//   ....[5]....
        /*00a8*/ 	.word	0x00006200


	//   ....[6]....
        /*00ac*/ 	.word	0x000075e0


	//   ....[7]....
        /*00b0*/ 	.word	0x000089b0


	//----- nvinfo : EIATTR_EXIT_INSTR_OFFSETS
	.align		4
.L_5565:
        /*00b4*/ 	.byte	0x04, 0x1c
        /*00b6*/ 	.short	(.L_5567 - .L_5566)


	//   ....[0]....
.L_5566:
        /*00b8*/ 	.word	0x00007a30


	//   ....[1]....
        /*00bc*/ 	.word	0x00007b80


	//   ....[2]....
        /*00c0*/ 	.word	0x00007bc0


	//   ....[3]....
        /*00c4*/ 	.word	0x00007c50


	//   ....[4]....
        /*00c8*/ 	.word	0x00007c80


	//   ....[5]....
        /*00cc*/ 	.word	0x00007cb0


	//   ....[6]....
        /*00d0*/ 	.word	0x00007dc0


	//   ....[7]....
        /*00d4*/ 	.word	0x00007e80


	//   ....[8]....
        /*00d8*/ 	.word	0x00007fa0


	//   ....[9]....
        /*00dc*/ 	.word	0x00008070


	//   ....[10]....
        /*00e0*/ 	.word	0x00008090


	//   ....[11]....
        /*00e4*/ 	.word	0x00008160


	//   ....[12]....
        /*00e8*/ 	.word	0x00008350


	//   ....[13]....
        /*00ec*/ 	.word	0x00008540


	//   ....[14]....
        /*00f0*/ 	.word	0x00008720


	//   ....[15]....
        /*00f4*/ 	.word	0x00008750


	//   ....[16]....
        /*00f8*/ 	.word	0x00008780


	//   ....[17]....
        /*00fc*/ 	.word	0x00008820


	//   ....[18]....
        /*0100*/ 	.word	0x00008850


	//   ....[19]....
        /*0104*/ 	.word	0x000089c0


	//   ....[20]....
        /*0108*/ 	.word	0x00008b50


	//   ....[21]....
        /*010c*/ 	.word	0x00008d10


	//   ....[22]....
        /*0110*/ 	.word	0x00008dd0


	//----- nvinfo : EIATTR_MAX_THREADS
	.align		4
.L_5567:
        /*0114*/ 	.byte	0x04, 0x05
        /*0116*/ 	.short	(.L_5569 - .L_5568)
.L_5568:
        /*0118*/ 	.word	0x00000080
        /*011c*/ 	.word	0x00000001
        /*0120*/ 	.word	0x00000001


	//----- nvinfo : EIATTR_CRS_STACK_SIZE
	.align		4
.L_5569:
        /*0124*/ 	.byte	0x04, 0x1e
        /*0126*/ 	.short	(.L_5571 - .L_5570)
.L_5570:
        /*0128*/ 	.word	0x00000000


	//----- nvinfo : EIATTR_CBANK_PARAM_SIZE
	.align		4
.L_5571:
        /*012c*/ 	.byte	0x03, 0x19
        /*012e*/ 	.short	0x002c


	//----- nvinfo : EIATTR_PARAM_CBANK
	.align		4
        /*0130*/ 	.byte	0x04, 0x0a
        /*0132*/ 	.short	(.L_5573 - .L_5572)
	.align		4
.L_5572:
        /*0134*/ 	.word	index@(.nv.constant0._ZN2at6native27unrolled_elementwise_kernelIZZZNS0_16ceil_kernel_cudaERNS_18TensorIteratorBaseEENKUlvE_clEvENKUlvE_clEvEUldE_St5arrayIPcLm2EELi4E23TrivialOffsetCalculatorILi1EjESB_NS0_6memory12LoadWithCastILi1EEENSC_13StoreWithCastILi1EEEEEviT_T0_T2_T3_T4_T5_)
        /*0138*/ 	.short	0x0380
        /*013a*/ 	.short	0x002c


	//----- nvinfo : EIATTR_SW_WAR
	.align		4
.L_5573:
        /*013c*/ 	.byte	0x04, 0x36
        /*013e*/ 	.short	(.L_5575 - .L_5574)
.L_5574:
        /*0140*/ 	.word	0x00000008
.L_5575:


//--------------------- .nv.info._ZN2at6native18elementwise_kernelILi128ELi2EZNS0_22gpu_kernel_impl_nocastIZZZNS0_16ceil_kernel_cudaERNS_18TensorIteratorBaseEENKUlvE_clEvENKUlvE_clEvEUldE_EEvS4_RKT_EUliE_EEviT1_ --------------------------
	.section	.nv.info._ZN2at6native18elementwise_kernelILi128ELi2EZNS0_22gpu_kernel_impl_nocastIZZZNS0_16ceil_kernel_cudaERNS_18TensorIteratorBaseEENKUlvE_clEvENKUlvE_clEvEUldE_EEvS4_RKT_EUliE_EEviT1_,"",@"SHT_CUDA_INFO"
	.sectionflags	@""
	.align	4


	//----- nvinfo : EIATTR_CUDA_API_VERSION
	.align		4
        /*0000*/ 	.byte	0x04, 0x37
        /*0002*/ 	.short	(.L_5577 - .L_5576)
.L_5576:
        /*0004*/ 	.word	0x00000082


	//----- nvinfo : EIATTR_KPARAM_INFO
	.align		4
.L_5577:
        /*0008*/ 	.byte	0x04, 0x17
        /*000a*/ 	.short	(.L_5579 - .L_5578)
.L_5578:
        /*000c*/ 	.word	0x00000000
        /*0010*/ 	.short	0x0001
        /*0012*/ 	.short	0x0008
        /*0014*/ 	.byte	0x00, 0xf0, 0x61, 0x08


	//----- nvinfo : EIATTR_KPARAM_INFO
	.align		4
.L_5579:
        /*0018*/ 	.byte	0x04, 0x17
        /*001a*/ 	.short	(.L_5581 - .L_5580)
.L_5580:
        /*001c*/ 	.word	0x00000000
        /*0020*/ 	.short	0x0000
        /*0022*/ 	.short	0x0000
        /*0024*/ 	.byte	0x00, 0xf0, 0x11, 0x00


	//----- nvinfo : EIATTR_SPARSE_MMA_MASK
	.align		4
.L_5581:
        /*0028*/ 	.byte	0x03, 0x50
        /*002a*/ 	.short	0x0000


	//----- nvinfo : EIATTR_MAXREG_COUNT
	.align		4
        /*002c*/ 	.byte	0x03, 0x1b
        /*002e*/ 	.short	0x0080


	//----- nvinfo : EIATTR_MERCURY_ISA_VERSION
	.align		4
        /*0030*/ 	.byte	0x03, 0x5f
        /*0032*/ 	.short	0x0101


	//----- nvinfo : EIATTR_VRC_CTA_INIT_COUNT
	.align		4
        /*0034*/ 	.byte	0x02, 0x4a
	.zero		1
	.zero		1


	//----- nvinfo : EIATTR_EXIT_INSTR_OFFSETS
	.align		4
        /*0038*/ 	.byte	0x04, 0x1c
        /*003a*/ 	.short	(.L_5583 - .L_5582)


	//   ....[0]....
.L_5582:
        /*003c*/ 	.word	0x00000150


	//   ....[1]....
        /*0040*/ 	.word	0x000001b0


	//   ....[2]....
        /*0044*/ 	.word	0x00001580


	//   ....[3]....
        /*0048*/ 	.word	0x000028b0


	//----- nvinfo : EIATTR_MAX_THREADS
	.align		4
.L_5583:
        /*004c*/ 	.byte	0x04, 0x05
        /*004e*/ 	.short	(.L_5585 - .L_5584)
.L_5584:
        /*0050*/ 	.word	0x00000080
        /*0054*/ 	.word	0x00000001
        /*0058*/ 	.word	0x00000001


	//----- nvinfo : EIATTR_CRS_STACK_SIZE
	.align		4
.L_5585:
        /*005c*/ 	.byte	0x04, 0x1e
        /*005e*/ 	.short	(.L_5587 - .L_5586)
.L_5586:
        /*0060*/ 	.word	0x00000000


	//----- nvinfo : EIATTR_CBANK_PARAM_SIZE
	.align		4
.L_5587:
        /*0064*/ 	.byte	0x03, 0x19
        /*0066*/ 	.short	0x0220


	//----- nvinfo : EIATTR_PARAM_CBANK
	.align		4
        /*0068*/ 	.byte	0x04, 0x0a
        /*006a*/ 	.short	(.L_5589 - .L_5588)
	.align		4
.L_5588:
        /*006c*/ 	.word	index@(.nv.constant0._ZN2at6native18elementwise_kernelILi128ELi2EZNS0_22gpu_kernel_impl_nocastIZZZNS0_16ceil_kernel_cudaERNS_18TensorIteratorBaseEENKUlvE_clEvENKUlvE_clEvEUldE_EEvS4_RKT_EUliE_EEviT1_)
        /*0070*/ 	.short	0x0380
        /*0072*/ 	.short	0x0220


	//----- nvinfo : EIATTR_SW_WAR
	.align		4
.L_5589:
        /*0074*/ 	.byte	0x04, 0x36
        /*0076*/ 	.short	(.L_5591 - .L_5590)
.L_5590:
        /*0078*/ 	.word	0x00000008
.L_5591:


//--------------------- .nv.info._ZN2at6native27unrolled_elementwise_kernelIZZZNS0_16ceil_kernel_cudaERNS_18TensorIteratorBaseEENKUlvE_clEvENKUlvE_clEvEUldE_St5arrayIPcLm2EELi4E23TrivialOffsetCalculatorILi1EjESB_NS0_6memory15LoadWithoutCastENSC_16StoreWithoutCastEEEviT_T0_T2_T3_T4_T5_ --------------------------
	.section	.nv.info._ZN2at6native27unrolled_elementwise_kernelIZZZNS0_16ceil_kernel_cudaERNS_18TensorIteratorBaseEENKUlvE_clEvENKUlvE_clEvEUldE_St5arrayIPcLm2EELi4E23TrivialOffsetCalculatorILi1EjESB_NS0_6memory15LoadWithoutCastENSC_16StoreWithoutCastEEEviT_T0_T2_T3_T4_T5_,"",@"SHT_CUDA_INFO"
	.sectionflags	@""
	.align	4


	//----- nvinfo : EIATTR_CUDA_API_VERSION
	.align		4
        /*0000*/ 	.byte	0x04, 0x37
        /*0002*/ 	.short	(.L_5593 - .L_5592)
.L_5592:
        /*0004*/ 	.word	0x00000082


	//----- nvinfo : EIATTR_KPARAM_INFO
	.align		4
.L_5593:
        /*0008*/ 	.byte	0x04, 0x17
        /*000a*/ 	.short	(.L_5595 - .L_5594)
.L_5594:
        /*000c*/ 	.word	0x00000000
        /*0010*/ 	.short	0x0006
        /*0012*/ 	.short	0x001b
        /*0014*/ 	.byte	0x00, 0xf0, 0x05, 0x00


	//----- nvinfo : EIATTR_KPARAM_INFO
	.align		4
.L_5595:
        /*0018*/ 	.byte	0x04, 0x17
        /*001a*/ 	.short	(.L_5597 - .L_5596)
.L_5596:
        /*001c*/ 	.word	0x00000000
        /*0020*/ 	.short	0x0005
        /*0022*/ 	.short	0x001a
        /*0024*/ 	.byte	0x00, 0xf0, 0x05, 0x00


	//----- nvinfo : EIATTR_KPARAM_INFO
	.align		4
.L_5597:
        /*0028*/ 	.byte	0x04, 0x17
        /*002a*/ 	.short	(.L_5599 - .L_5598)
.L_5598:
        /*002c*/ 	.word	0x00000000
        /*0030*/ 	.short	0x0004
        /*0032*/ 	.short	0x0019
        /*0034*/ 	.byte	0x00, 0xf0, 0x05, 0x00


	//----- nvinfo : EIATTR_KPARAM_INFO
	.align		4
.L_5599:
        /*0038*/ 	.byte	0x04, 0x17
        /*003a*/ 	.short	(.L_5601 - .L_5600)
.L_5600:
        /*003c*/ 	.word	0x00000000
        /*0040*/ 	.short	0x0003
        /*0042*/ 	.short	0x0018
        /*0044*/ 	.byte	0x00, 0xf0, 0x05, 0x00


	//----- nvinfo : EIATTR_KPARAM_INFO
	.align		4
.L_5601:
        /*0048*/ 	.byte	0x04, 0x17
        /*004a*/ 	.short	(.L_5603 - .L_5602)
.L_5602:
        /*004c*/ 	.word	0x00000000
        /*0050*/ 	.short	0x0002
        /*0052*/ 	.short	0x0008
        /*0054*/ 	.byte	0x00, 0xf0, 0x41, 0x00


	//----- nvinfo : EIATTR_KPARAM_INFO
	.align		4
.L_5603:
        /*0058*/ 	.byte	0x04, 0x17
        /*005a*/ 	.short	(.L_5605 - .L_5604)
.L_5604:
        /*005c*/ 	.word	0x00000000
        /*0060*/ 	.short	0x0001
        /*0062*/ 	.short	0x0004
        /*0064*/ 	.byte	0x00, 0xf0, 0x05, 0x00


	//----- nvinfo : EIATTR_KPARAM_INFO
	.align		4
.L_5605:
        /*0068*/ 	.byte	0x04, 0x17
        /*006a*/ 	.short	(.L_5607 - .L_5606)
.L_5606:
        /*006c*/ 	.word	0x00000000
        /*0070*/ 	.short	0x0000
        /*0072*/ 	.short	0x0000
        /*0074*/ 	.byte	0x00, 0xf0, 0x11, 0x00


	//----- nvinfo : EIATTR_SPARSE_MMA_MASK
	.align		4
.L_5607:
        /*0078*/ 	.byte	0x03, 0x50
        /*007a*/ 	.short	0x0000


	//----- nvinfo : EIATTR_MAXREG_COUNT
	.align		4
        /*007c*/ 	.byte	0x03, 0x1b
        /*007e*/ 	.short	0x00ff


	//----- nvinfo : EIATTR_MERCURY_ISA_VERSION
	.align		4
        /*0080*/ 	.byte	0x03, 0x5f
        /*0082*/ 	.short	0x0101


	//----- nvinfo : EIATTR_VRC_CTA_INIT_COUNT
	.align		4
        /*0084*/ 	.byte	0x02, 0x4a
	.zero		1
	.zero		1


	//----- nvinfo : EIATTR_EXIT_INSTR_OFFSETS
	.align		4
        /*0088*/ 	.byte	0x04, 0x1c
        /*008a*/ 	.short	(.L_5609 - .L_5608)


	//   ....[0]....
.L_5608:
        /*008c*/ 	.word	0x00000400


	//   ....[1]....
        /*0090*/ 	.word	0x00000460


	//----- nvinfo : EIATTR_MAX_THREADS
	.align		4
.L_5609:
        /*0094*/ 	.byte	0x04, 0x05
        /*0096*/ 	.short	(.L_5611 - .L_5610)
.L_5610:
        /*0098*/ 	.word	0x00000080
        /*009c*/ 	.word	0x00000001
        /*00a0*/ 	.word	0x00000001


	//----- nvinfo : EIATTR_CRS_STACK_SIZE
	.align		4
.L_5611:
        /*00a4*/ 	.byte	0x04, 0x1e
        /*00a6*/ 	.short	(.L_5613 - .L_5612)
.L_5612:
        /*00a8*/ 	.word	0x00000000


	//----- nvinfo : EIATTR_CBANK_PARAM_SIZE
	.align		4
.L_5613:
        /*00ac*/ 	.byte	0x03, 0x19
        /*00ae*/ 	.short	0x001c


	//----- nvinfo : EIATTR_PARAM_CBANK
	.align		4
        /*00b0*/ 	.byte	0x04, 0x0a
        /*00b2*/ 	.short	(.L_5615 - .L_5614)
	.align		4
.L_5614:
        /*00b4*/ 	.word	index@(.nv.constant0._ZN2at6native27unrolled_elementwise_kernelIZZZNS0_16ceil_kernel_cudaERNS_18TensorIteratorBaseEENKUlvE_clEvENKUlvE_clEvEUldE_St5arrayIPcLm2EELi4E23TrivialOffsetCalculatorILi1EjESB_NS0_6memory15LoadWithoutCastENSC_16StoreWithoutCastEEEviT_T0_T2_T3_T4_T5_)
        /*00b8*/ 	.short	0x0380
        /*00ba*/ 	.short	0x001c


	//----- nvinfo : EIATTR_SW_WAR
	.align		4
.L_5615:
        /*00bc*/ 	.byte	0x04, 0x36
        /*00be*/ 	.short	(.L_5617 - .L_5616)
.L_5616:
        /*00c0*/ 	.word	0x00000008
.L_5617:


//--------------------- .nv.info._ZN2at6native29vectorized_elementwise_kernelILi2EZZZNS0_16ceil_kernel_cudaERNS_18TensorIteratorBaseEENKUlvE_clEvENKUlvE_clEvEUldE_St5arrayIPcLm2EEEEviT0_T1_ --------------------------
	.section	.nv.info._ZN2at6native29vectorized_elementwise_kernelILi2EZZZNS0_16ceil_kernel_cudaERNS_18TensorIteratorBaseEENKUlvE_clEvENKUlvE_clEvEUldE_St5arrayIPcLm2EEEEviT0_T1_,"",@"SHT_CUDA_INFO"
	.sectionflags	@""
	.align	4


	//----- nvinfo : EIATTR_CUDA_API_VERSION
	.align		4
        /*0000*/ 	.byte	0x04, 0x37
        /*0002*/ 	.short	(.L_5619 - .L_5618)
.L_5618:
        /*0004*/ 	.word	0x00000082


	//----- nvinfo : EIATTR_KPARAM_INFO
	.align		4
.L_5619:
        /*0008*/ 	.byte	0x04, 0x17
        /*000a*/ 	.short	(.L_5621 - .L_5620)
.L_5620:
        /*000c*/ 	.word	0x00000000
        /*0010*/ 	.short	0x0002
        /*0012*/ 	.short	0x0008
        /*0014*/ 	.byte	0x00, 0xf0, 0x41, 0x00


	//----- nvinfo : EIATTR_KPARAM_INFO
	.align		4
.L_5621:
        /*0018*/ 	.byte	0x04, 0x17
        /*001a*/ 	.short	(.L_5623 - .L_5622)
.L_5622:
        /*001c*/ 	.word	0x00000000
        /*0020*/ 	.short	0x0001
        /*0022*/ 	.short	0x0004
        /*0024*/ 	.byte	0x00, 0xf0, 0x05, 0x00


	//----- nvinfo : EIATTR_KPARAM_INFO
	.align		4
.L_5623:
        /*0028*/ 	.byte	0x04, 0x17
        /*002a*/ 	.short	(.L_5625 - .L_5624)
.L_5624:
        /*002c*/ 	.word	0x00000000
        /*0030*/ 	.short	0x0000
        /*0032*/ 	.short	0x0000
        /*0034*/ 	.byte	0x00, 0xf0, 0x11, 0x00


	//----- nvinfo : EIATTR_SPARSE_MMA_MASK
	.align		4
.L_5625:
        /*0038*/ 	.byte	0x03, 0x50
        /*003a*/ 	.short	0x0000


	//----- nvinfo : EIATTR_MAXREG_COUNT
	.align		4
        /*003c*/ 	.byte	0x03, 0x1b
        /*003e*/ 	.short	0x00ff


	//----- nvinfo : EIATTR_MERCURY_ISA_VERSION
	.align		4
        /*0040*/ 	.byte	0x03, 0x5f
        /*0042*/ 	.short	0x0101


	//----- nvinfo : EIATTR_VRC_CTA_INIT_COUNT
	.align		4
        /*0044*/ 	.byte	0x02, 0x4a
	.zero		1
	.zero		1


	//----- nvinfo : EIATTR_EXIT_INSTR_OFFSETS
	.align		4
        /*0048*/ 	.byte	0x04, 0x1c
        /*004a*/ 	.short	(.L_5627 - .L_5626)


	//   ....[0]....
.L_5626:
        /*004c*/ 	.word	0x000007f0


	//   ....[1]....
        /*0050*/ 	.word	0x00000850


	//   ....[2]....
        /*0054*/ 	.word	0x00000b90


	//----- nvinfo : EIATTR_MAX_THREADS
	.align		4
.L_5627:
        /*0058*/ 	.byte	0x04, 0x05
        /*005a*/ 	.short	(.L_5629 - .L_5628)
.L_5628:
        /*005c*/ 	.word	0x00000080
        /*0060*/ 	.word	0x00000001
        /*0064*/ 	.word	0x00000001


	//----- nvinfo : EIATTR_CRS_STACK_SIZE
	.align		4
.L_5629:
        /*0068*/ 	.byte	0x04, 0x1e
        /*006a*/ 	.short	(.L_5631 - .L_5630)
.L_5630:
        /*006c*/ 	.word	0x00000000


	//----- nvinfo : EIATTR_CBANK_PARAM_SIZE
	.align		4
.L_5631:
        /*0070*/ 	.byte	0x03, 0x19
        /*0072*/ 	.short	0x0018


	//----- nvinfo : EIATTR_PARAM_CBANK
	.align		4
        /*0074*/ 	.byte	0x04, 0x0a
        /*0076*/ 	.short	(.L_5633 - .L_5632)
	.align		4
.L_5632:
        /*0078*/ 	.word	index@(.nv.constant0._ZN2at6native29vectorized_elementwise_kernelILi2EZZZNS0_16ceil_kernel_cudaERNS_18TensorIteratorBaseEENKUlvE_clEvENKUlvE_clEvEUldE_St5arrayIPcLm2EEEEviT0_T1_)
        /*007c*/ 	.short	0x0380
        /*007e*/ 	.short	0x0018


	//----- nvinfo : EIATTR_SW_WAR
	.align		4
.L_5633:
        /*0080*/ 	.byte	0x04, 0x36
        /*0082*/ 	.short	(.L_5635 - .L_5634)
.L_5634:
        /*0084*/ 	.word	0x00000008
.L_5635:


//--------------------- .nv.info._ZN2at6native29vectorized_elementwise_kernelILi4EZZZNS0_16ceil_kernel_cudaERNS_18TensorIteratorBaseEENKUlvE_clEvENKUlvE_clEvEUldE_St5arrayIPcLm2EEEEviT0_T1_ --------------------------
	.section	.nv.info._ZN2at6native29vectorized_elementwise_kernelILi4EZZZNS0_16ceil_kernel_cudaERNS_18TensorIteratorBaseEENKUlvE_clEvENKUlvE_clEvEUldE_St5arrayIPcLm2EEEEviT0_T1_,"",@"SHT_CUDA_INFO"
	.sectionflags	@""
	.align	4


	//----- nvinfo : EIATTR_CUDA_API_VERSION
	.align		4
        /*0000*/ 	.byte	0x04, 0x37
        /*0002*/ 	.short	(.L_5637 - .L_5636)
.L_5636:
        /*0004*/ 	.word	0x00000082


	//----- nvinfo : EIATTR_KPARAM_INFO
	.align		4
.L_5637:
        /*0008*/ 	.byte	0x04, 0x17
        /*000a*/ 	.short	(.L_5639 - .L_5638)
.L_5638:
        /*000c*/ 	.word	0x00000000
        /*0010*/ 	.short	0x0002
        /*0012*/ 	.short	0x0008
        /*0014*/ 	.byte	0x00, 0xf0, 0x41, 0x00


	//----- nvinfo : EIATTR_KPARAM_INFO
	.align		4
.L_5639:
        /*0018*/ 	.byte	0x04, 0x17
        /*001a*/ 	.short	(.L_5641 - .L_5640)
.L_5640:
        /*001c*/ 	.word	0x00000000
        /*0020*/ 	.short	0x0001
        /*0022*/ 	.short	0x0004
        /*0024*/ 	.byte	0x00, 0xf0, 0x05, 0x00


	//----- nvinfo : EIATTR_KPARAM_INFO
	.align		4
.L_5641:
        /*0028*/ 	.byte	0x04, 0x17
        /*002a*/ 	.short	(.L_5643 - .L_5642)
.L_5642:
        /*002c*/ 	.word	0x00000000
        /*0030*/ 	.short	0x0000
        /*0032*/ 	.short	0x0000
        /*0034*/ 	.byte	0x00, 0xf0, 0x11, 0x00


	//----- nvinfo : EIATTR_SPARSE_MMA_MASK
	.align		4
.L_5643:
        /*0038*/ 	.byte	0x03, 0x50
        /*003a*/ 	.short	0x0000


	//----- nvinfo : EIATTR_MAXREG_COUNT
	.align		4
        /*003c*/ 	.byte	0x03, 0x1b
        /*003e*/ 	.short	0x00ff


	//----- nvinfo : EIATTR_MERCURY_ISA_VERSION
	.align		4
        /*0040*/ 	.byte	0x03, 0x5f
        /*0042*/ 	.short	0x0101


	//----- nvinfo : EIATTR_VRC_CTA_INIT_COUNT
	.align		4
        /*0044*/ 	.byte	0x02, 0x4a
	.zero		1
	.zero		1


	//----- nvinfo : EIATTR_EXIT_INSTR_OFFSETS
	.align		4
        /*0048*/ 	.byte	0x04, 0x1c
        /*004a*/ 	.short	(.L_5645 - .L_5644)


	//   ....[0]....
.L_5644:
        /*004c*/ 	.word	0x000007f0


	//   ....[1]....
        /*0050*/ 	.word	0x00000850


	//   ....[2]....
        /*0054*/ 	.word	0x00000b50


	//----- nvinfo : EIATTR_MAX_THREADS
	.align		4
.L_5645:
        /*0058*/ 	.byte	0x04, 0x05
        /*005a*/ 	.short	(.L_5647 - .L_5646)
.L_5646:
        /*005c*/ 	.word	0x00000080
        /*0060*/ 	.word	0x00000001
        /*0064*/ 	.word	0x00000001


	//----- nvinfo : EIATTR_CRS_STACK_SIZE
	.align		4
.L_5647:
        /*0068*/ 	.byte	0x04, 0x1e
        /*006a*/ 	.short	(.L_5649 - .L_5648)
.L_5648:
        /*006c*/ 	.word	0x00000000


	//----- nvinfo : EIATTR_CBANK_PARAM_SIZE
	.align		4
.L_5649:
        /*0070*/ 	.byte	0x03, 0x19
        /*0072*/ 	.short	0x0018


	//----- nvinfo : EIATTR_PARAM_CBANK
	.align		4
        /*0074*/ 	.byte	0x04, 0x0a
        /*0076*/ 	.short	(.L_5651 - .L_5650)
	.align		4
.L_5650:
        /*0078*/ 	.word	index@(.nv.constant0._ZN2at6native29vectorized_elementwise_kernelILi4EZZZNS0_16ceil_kernel_cudaERNS_18TensorIteratorBaseEENKUlvE_clEvENKUlvE_clEvEUldE_St5arrayIPcLm2EEEEviT0_T1_)
        /*007c*/ 	.short	0x0380
        /*007e*/ 	.short	0x0018


	//----- nvinfo : EIATTR_SW_WAR
	.align		4
.L_5651:
        /*0080*/ 	.byte	0x04, 0x36
        /*0082*/ 	.short	(.L_5653 - .L_5652)
.L_5652:
        /*0084*/ 	.word	0x00000008
.L_5653:


//--------------------- .nv.info._ZN2at6native29vectorized_elementwise_kernelILi8EZZZNS0_16ceil_kernel_cudaERNS_18TensorIteratorBaseEENKUlvE_clEvENKUlvE_clEvEUldE_St5arrayIPcLm2EEEEviT0_T1_ --------------------------
	.section	.nv.info._ZN2at6native29vectorized_elementwise_kernelILi8EZZZNS0_16ceil_kernel_cudaERNS_18TensorIteratorBaseEENKUlvE_clEvENKUlvE_clEvEUldE_St5arrayIPcLm2EEEEviT0_T1_,"",@"SHT_CUDA_INFO"
	.sectionflags	@""
	.align	4


	//----- nvinfo : EIATTR_CUDA_API_VERSION
	.align		4
        /*0000*/ 	.byte	0x04, 0x37
        /*0002*/ 	.short	(.L_5655 - .L_5654)
.L_5654:
        /*0004*/ 	.word	0x00000082


	//----- nvinfo : EIATTR_KPARAM_INFO
	.align		4
.L_5655:
        /*0008*/ 	.byte	0x04, 0x17
        /*000a*/ 	.short	(.L_5657 - .L_5656)
.L_5656:
        /*000c*/ 	.word	0x00000000
        /*0010*/ 	.short	0x0002
        /*0012*/ 	.short	0x0008
        /*0014*/ 	.byte	0x00, 0xf0, 0x41, 0x00


	//----- nvinfo : EIATTR_KPARAM_INFO
	.align		4
.L_5657:
        /*0018*/ 	.byte	0x04, 0x17
        /*001a*/ 	.short	(.L_5659 - .L_5658)
.L_5658:
        /*001c*/ 	.word	0x00000000
        /*0020*/ 	.short	0x0001
        /*0022*/ 	.short	0x0004
        /*0024*/ 	.byte	0x00, 0xf0, 0x05, 0x00


	//----- nvinfo : EIATTR_KPARAM_INFO
	.align		4
.L_5659:
        /*0028*/ 	.byte	0x04, 0x17
        /*002a*/ 	.short	(.L_5661 - .L_5660)
.L_5660:
        /*002c*/ 	.word	0x00000000
        /*0030*/ 	.short	0x0000
        /*0032*/ 	.short	0x0000
        /*0034*/ 	.byte	0x00, 0xf0, 0x11, 0x00


	//----- nvinfo : EIATTR_SPARSE_MMA_MASK
	.align		4
.L_5661:
        /*0038*/ 	.byte	0x03, 0x50
        /*003a*/ 	.short	0x0000


	//----- nvinfo : EIATTR_MAXREG_COUNT
	.align		4
        /*003c*/ 	.byte	0x03, 0x1b
        /*003e*/ 	.short	0x00ff


	//----- nvinfo : EIATTR_MERCURY_ISA_VERSION
	.align		4
        /*0040*/ 	.byte	0x03, 0x5f
        /*0042*/ 	.short	0x0101


	//----- nvinfo : EIATTR_VRC_CTA_INIT_COUNT
	.align		4
        /*0044*/ 	.byte	0x02, 0x4a
	.zero		1
	.zero		1


	//----- nvinfo : EIATTR_EXIT_INSTR_OFFSETS
	.align		4
        /*0048*/ 	.byte	0x04, 0x1c
        /*004a*/ 	.short	(.L_5663 - .L_5662)


	//   ....[0]....
.L_5662:
        /*004c*/ 	.word	0x00000010


	//----- nvinfo : EIATTR_MAX_THREADS
	.align		4
.L_5663:
        /*0050*/ 	.byte	0x04, 0x05
        /*0052*/ 	.short	(.L_5665 - .L_5664)
.L_5664:
        /*0054*/ 	.word	0x00000080
        /*0058*/ 	.word	0x00000001
        /*005c*/ 	.word	0x00000001


	//----- nvinfo : EIATTR_CBANK_PARAM_SIZE
	.align		4
.L_5665:
        /*0060*/ 	.byte	0x03, 0x19
        /*0062*/ 	.short	0x0018


	//----- nvinfo : EIATTR_PARAM_CBANK
	.align		4
        /*0064*/ 	.byte	0x04, 0x0a
        /*0066*/ 	.short	(.L_5667 - .L_5666)
	.align		4
.L_5666:
        /*0068*/ 	.word	index@(.nv.constant0._ZN2at6native29vectorized_elementwise_kernelILi8EZZZNS0_16ceil_kernel_cudaERNS_18TensorIteratorBaseEENKUlvE_clEvENKUlvE_clEvEUldE_St5arrayIPcLm2EEEEviT0_T1_)
        /*006c*/ 	.short	0x0380
        /*006e*/ 	.short	0x0018


	//----- nvinfo : EIATTR_SW_WAR
	.align		4
.L_5667:
        /*0070*/ 	.byte	0x04, 0x36
        /*0072*/ 	.short	(.L_5669 - .L_5668)
.L_5668:
        /*0074*/ 	.word	0x00000008
.L_5669:


//--------------------- .nv.callgraph             --------------------------
	.section	.nv.callgraph,"",@"SHT_CUDA_CALLGRAPH"
	.align	4
	.sectionentsize	8
	.align		4
        /*0000*/ 	.word	0x00000000
	.align		4
        /*0004*/ 	.word	0xffffffff
	.align		4
        /*0008*/ 	.word	index@(_ZN2at6native18elementwise_kernelILi128ELi4EZNS0_15gpu_kernel_implIZZZNS0_17trunc_kernel_cudaERNS_18TensorIteratorBaseEENKUlvE_clEvENKUlvE2_clEvEUlN3c108BFloat16EE_EEvS4_RKT_EUliE_EEviT1_)
	.align		4
        /*000c*/ 	.word	index@(__assertfail)
	.align		4
        /*0010*/ 	.word	index@(_ZN2at6native27unrolled_elementwise_kernelIZZZNS0_17trunc_kernel_cudaERNS_18TensorIteratorBaseEENKUlvE_clEvENKUlvE2_clEvEUlN3c108BFloat16EE_St5arrayIPcLm2EELi4E23TrivialOffsetCalculatorILi1EjESD_NS0_6memory12LoadWithCastILi1EEENSE_13StoreWithCastILi1EEEEEviT_T0_T2_T3_T4_T5_)
	.align		4
        /*0014*/ 	.word	index@(__assertfail)
	.align		4
        /*0018*/ 	.word	index@(_ZN2at6native18elementwise_kernelILi128ELi4EZNS0_15gpu_kernel_implIZZZNS0_17trunc_kernel_cudaERNS_18TensorIteratorBaseEENKUlvE_clEvENKUlvE1_clEvEUlN3c104HalfEE_EEvS4_RKT_EUliE_EEviT1_)
	.align		4
        /*001c*/ 	.word	index@(__assertfail)
	.align		4
        /*0020*/ 	.word	index@(_ZN2at6native27unrolled_elementwise_kernelIZZZNS0_17trunc_kernel_cudaERNS_18TensorIteratorBaseEENKUlvE_clEvENKUlvE1_clEvEUlN3c104HalfEE_St5arrayIPcLm2EELi4E23TrivialOffsetCalculatorILi1EjESD_NS0_6memory12LoadWithCastILi1EEENSE_13StoreWithCastILi1EEEEEviT_T0_T2_T3_T4_T5_)
	.align		4
        /*0024*/ 	.word	index@(__assertfail)
	.align		4
        /*0028*/ 	.word	index@(_ZN2at6native18elementwise_kernelILi128ELi4EZNS0_15gpu_kernel_implIZZZNS0_17trunc_kernel_cudaERNS_18TensorIteratorBaseEENKUlvE_clEvENKUlvE0_clEvEUlfE_EEvS4_RKT_EUliE_EEviT1_)
	.align		4
        /*002c*/ 	.word	index@(__assertfail)
	.align		4
        /*0030*/ 	.word	index@(_ZN2at6native27unrolled_elementwise_kernelIZZZNS0_17trunc_kernel_cudaERNS_18TensorIteratorBaseEENKUlvE_clEvENKUlvE0_clEvEUlfE_St5arrayIPcLm2EELi4E23TrivialOffsetCalculatorILi1EjESB_NS0_6memory12LoadWithCastILi1EEENSC_13StoreWithCastILi1EEEEEviT_T0_T2_T3_T4_T5_)
	.align		4
        /*0034*/ 	.word	index@(__assertfail)
	.align		4
        /*0038*/ 	.word	index@(_ZN2at6native18elementwise_kernelILi128ELi4EZNS0_15gpu_kernel_implIZZZNS0_17trunc_kernel_cudaERNS_18TensorIteratorBaseEENKUlvE_clEvENKUlvE_clEvEUldE_EEvS4_RKT_EUliE_EEviT1_)
	.align		4
        /*003c*/ 	.word	index@(__assertfail)
	.align		4
        /*0040*/ 	.word	index@(_ZN2at6native27unrolled_elementwise_kernelIZZZNS0_17trunc_kernel_cudaERNS_18TensorIteratorBaseEENKUlvE_clEvENKUlvE_clEvEUldE_St5arrayIPcLm2EELi4E23TrivialOffsetCalculatorILi1EjESB_NS0_6memory12LoadWithCastILi1EEENSC_13StoreWithCastILi1EEEEEviT_T0_T2_T3_T4_T5_)
	.align		4
        /*0044*/ 	.word	index@(__assertfail)
	.align		4
        /*0048*/ 	.word	index@(_ZN2at6native18elementwise_kernelILi128ELi4EZNS0_15gpu_kernel_implIZZZNS0_26round_decimals_kernel_cudaERNS_18TensorIteratorBaseElENKUlvE_clEvENKUlvE2_clEvEUlN3c108BFloat16EE_EEvS4_RKT_EUliE_EEviT1_)
	.align		4
        /*004c*/ 	.word	index@(__assertfail)
	.align		4
        /*0050*/ 	.word	index@(_ZN2at6native27unrolled_elementwise_kernelIZZZNS0_26round_decimals_kernel_cudaERNS_18TensorIteratorBaseElENKUlvE_clEvENKUlvE2_clEvEUlN3c108BFloat16EE_St5arrayIPcLm2EELi4E23TrivialOffsetCalculatorILi1EjESD_NS0_6memory12LoadWithCastILi1EEENSE_13StoreWithCastILi1EEEEEviT_T0_T2_T3_T4_T5_)
	.align		4
        /*0054*/ 	.word	index@(__assertfail)
	.align		4
        /*0058*/ 	.word	index@(_ZN2at6native18elementwise_kernelILi128ELi4EZNS0_15gpu_kernel_implIZZZNS0_26round_decimals_kernel_cudaERNS_18TensorIteratorBaseElENKUlvE_clEvENKUlvE1_clEvEUlN3c104HalfEE_EEvS4_RKT_EUliE_EEviT1_)
	.align		4
        /*005c*/ 	.word	index@(__assertfail)
	.align		4
        /*0060*/ 	.word	index@(_ZN2at6native27unrolled_elementwise_kernelIZZZNS0_26round_decimals_kernel_cudaERNS_18TensorIteratorBaseElENKUlvE_clEvENKUlvE1_clEvEUlN3c104HalfEE_St5arrayIPcLm2EELi4E23TrivialOffsetCalculatorILi1EjESD_NS0_6memory12LoadWithCastILi1EEENSE_13StoreWithCastILi1EEEEEviT_T0_T2_T3_T4_T5_)
	.align		4
        /*0064*/ 	.word	index@(__assertfail)
	.align		4
        /*0068*/ 	.word	index@(_ZN2at6native18elementwise_kernelILi128ELi4EZNS0_15gpu_kernel_implIZZZNS0_26round_decimals_kernel_cudaERNS_18TensorIteratorBaseElENKUlvE_clEvENKUlvE0_clEvEUlfE_EEvS4_RKT_EUliE_EEviT1_)
	.align		4
        /*006c*/ 	.word	index@(__assertfail)
	.align		4
        /*0070*/ 	.word	index@(_ZN2at6native27unrolled_elementwise_kernelIZZZNS0_26round_decimals_kernel_cudaERNS_18TensorIteratorBaseElENKUlvE_clEvENKUlvE0_clEvEUlfE_St5arrayIPcLm2EELi4E23TrivialOffsetCalculatorILi1EjESB_NS0_6memory12LoadWithCastILi1EEENSC_13StoreWithCastILi1EEEEEviT_T0_T2_T3_T4_T5_)
	.align		4
        /*0074*/ 	.word	index@(__assertfail)
	.align		4
        /*0078*/ 	.word	index@(_ZN2at6native18elementwise_kernelILi128ELi4EZNS0_15gpu_kernel_implIZZZNS0_26round_decimals_kernel_cudaERNS_18TensorIteratorBaseElENKUlvE_clEvENKUlvE_clEvEUldE_EEvS4_RKT_EUliE_EEviT1_)
	.align		4
        /*007c*/ 	.word	index@(__assertfail)
	.align		4
        /*0080*/ 	.word	index@(_ZN2at6native27unrolled_elementwise_kernelIZZZNS0_26round_decimals_kernel_cudaERNS_18TensorIteratorBaseElENKUlvE_clEvENKUlvE_clEvEUldE_St5arrayIPcLm2EELi4E23TrivialOffsetCalculatorILi1EjESB_NS0_6memory12LoadWithCastILi1EEENSC_13StoreWithCastILi1EEEEEviT_T0_T2_T3_T4_T5_)
	.align		4
        /*0084*/ 	.word	index@(__assertfail)
	.align		4
        /*0088*/ 	.word	index@(_ZN2at6native18elementwise_kernelILi128ELi4EZNS0_15gpu_kernel_implIZZZNS0_17round_kernel_cudaERNS_18TensorIteratorBaseEENKUlvE_clEvENKUlvE2_clEvEUlN3c108BFloat16EE_EEvS4_RKT_EUliE_EEviT1_)
	.align		4
        /*008c*/ 	.word	index@(__assertfail)
	.align		4
        /*0090*/ 	.word	index@(_ZN2at6native27unrolled_elementwise_kernelIZZZNS0_17round_kernel_cudaERNS_18TensorIteratorBaseEENKUlvE_clEvENKUlvE2_clEvEUlN3c108BFloat16EE_St5arrayIPcLm2EELi4E23TrivialOffsetCalculatorILi1EjESD_NS0_6memory12LoadWithCastILi1EEENSE_13StoreWithCastILi1EEEEEviT_T0_T2_T3_T4_T5_)
	.align		4
        /*0094*/ 	.word	index@(__assertfail)
	.align		4
        /*0098*/ 	.word	index@(_ZN2at6native18elementwise_kernelILi128ELi4EZNS0_15gpu_kernel_implIZZZNS0_17round_kernel_cudaERNS_18TensorIteratorBaseEENKUlvE_clEvENKUlvE1_clEvEUlN3c104HalfEE_EEvS4_RKT_EUliE_EEviT1_)
	.align		4
        /*009c*/ 	.word	index@(__assertfail)
	.align		4
        /*00a0*/ 	.word	index@(_ZN2at6native27unrolled_elementwise_kernelIZZZNS0_17round_kernel_cudaERNS_18TensorIteratorBaseEENKUlvE_clEvENKUlvE1_clEvEUlN3c104HalfEE_St5arrayIPcLm2EELi4E23TrivialOffsetCalculatorILi1EjESD_NS0_6memory12LoadWithCastILi1EEENSE_13StoreWithCastILi1EEEEEviT_T0_T2_T3_T4_T5_)
	.align		4
        /*00a4*/ 	.word	index@(__assertfail)
	.align		4
        /*00a8*/ 	.word	index@(_ZN2at6native18elementwise_kernelILi128ELi4EZNS0_15gpu_kernel_implIZZZNS0_17round_kernel_cudaERNS_18TensorIteratorBaseEENKUlvE_clEvENKUlvE0_clEvEUlfE_EEvS4_RKT_EUliE_EEviT1_)
	.align		4
        /*00ac*/ 	.word	index@(__assertfail)
	.align		4
        /*00b0*/ 	.word	index@(_ZN2at6native27unrolled_elementwise_kernelIZZZNS0_17round_kernel_cudaERNS_18TensorIteratorBaseEENKUlvE_clEvENKUlvE0_clEvEUlfE_St5arrayIPcLm2EELi4E23TrivialOffsetCalculatorILi1EjESB_NS0_6memory12LoadWithCastILi1EEENSC_13StoreWithCastILi1EEEEEviT_T0_T2_T3_T4_T5_)
	.align		4
        /*00b4*/ 	.word	index@(__assertfail)
	.align		4
        /*00b8*/ 	.word	index@(_ZN2at6native18elementwise_kernelILi128ELi4EZNS0_15gpu_kernel_implIZZZNS0_17round_kernel_cudaERNS_18TensorIteratorBaseEENKUlvE_clEvENKUlvE_clEvEUldE_EEvS4_RKT_EUliE_EEviT1_)
	.align		4
        /*00bc*/ 	.word	index@(__assertfail)
	.align		4
        /*00c0*/ 	.word	index@(_ZN2at6native27unrolled_elementwise_kernelIZZZNS0_17round_kernel_cudaERNS_18TensorIteratorBaseEENKUlvE_clEvENKUlvE_clEvEUldE_St5arrayIPcLm2EELi4E23TrivialOffsetCalculatorILi1EjESB_NS0_6memory12LoadWithCastILi1EEENSC_13StoreWithCastILi1EEEEEviT_T0_T2_T3_T4_T5_)
	.align		4
        /*00c4*/ 	.word	index@(__assertfail)
	.align		4
        /*00c8*/ 	.word	index@(_ZN2at6native18elementwise_kernelILi128ELi4EZNS0_15gpu_kernel_implIZZZNS0_22reciprocal_kernel_cudaERNS_18TensorIteratorBaseEENKUlvE_clEvENKUlvE4_clEvEUlN3c108BFloat16EE_EEvS4_RKT_EUliE_EEviT1_)
	.align		4
        /*00cc*/ 	.word	index@(__assertfail)
	.align		4
        /*00d0*/ 	.word	index@(_ZN2at6native27unrolled_elementwise_kernelIZZZNS0_22reciprocal_kernel_cudaERNS_18TensorIteratorBaseEENKUlvE_clEvENKUlvE4_clEvEUlN3c108BFloat16EE_St5arrayIPcLm2EELi4E23TrivialOffsetCalculatorILi1EjESD_NS0_6memory12LoadWithCastILi1EEENSE_13StoreWithCastILi1EEEEEviT_T0_T2_T3_T4_T5_)
	.align		4
        /*00d4*/ 	.word	index@(__assertfail)
	.align		4
        /*00d8*/ 	.word	index@(_ZN2at6native18elementwise_kernelILi128ELi4EZNS0_15gpu_kernel_implIZZZNS0_22reciprocal_kernel_cudaERNS_18TensorIteratorBaseEENKUlvE_clEvENKUlvE3_clEvEUlN3c104HalfEE_EEvS4_RKT_EUliE_EEviT1_)
	.align		4
        /*00dc*/ 	.word	index@(__assertfail)
	.align		4
        /*00e0*/ 	.word	index@(_ZN2at6native27unrolled_elementwise_kernelIZZZNS0_22reciprocal_kernel_cudaERNS_18TensorIteratorBaseEENKUlvE_clEvENKUlvE3_clEvEUlN3c104HalfEE_St5arrayIPcLm2EELi4E23TrivialOffsetCalculatorILi1EjESD_NS0_6memory12LoadWithCastILi1EEENSE_13StoreWithCastILi1EEEEEviT_T0_T2_T3_T4_T5_)
	.align		4
        /*00e4*/ 	.word	index@(__assertfail)
	.align		4
        /*00e8*/ 	.word	index@(_ZN2at6native18elementwise_kernelILi128ELi4EZNS0_15gpu_kernel_implIZZZNS0_22reciprocal_kernel_cudaERNS_18TensorIteratorBaseEENKUlvE_clEvENKUlvE2_clEvEUlN3c107complexIfEEE_EEvS4_RKT_EUliE_EEviT1_)
	.align		4
        /*00ec*/ 	.word	index@(__assertfail)
	.align		4
        /*00f0*/ 	.word	index@(_ZN2at6native27unrolled_elementwise_kernelIZZZNS0_22reciprocal_kernel_cudaERNS_18TensorIteratorBaseEENKUlvE_clEvENKUlvE2_clEvEUlN3c107complexIfEEE_St5arrayIPcLm2EELi4E23TrivialOffsetCalculatorILi1EjESE_NS0_6memory12LoadWithCastILi1EEENSF_13StoreWithCastILi1EEEEEviT_T0_T2_T3_T4_T5_)
	.align		4
        /*00f4*/ 	.word	index@(__assertfail)
	.align		4
        /*00f8*/ 	.word	index@(_ZN2at6native18elementwise_kernelILi128ELi4EZNS0_15gpu_kernel_implIZZZNS0_22reciprocal_kernel_cudaERNS_18TensorIteratorBaseEENKUlvE_clEvENKUlvE1_clEvEUlN3c107complexIdEEE_EEvS4_RKT_EUliE_EEviT1_)
	.align		4
        /*00fc*/ 	.word	index@(__assertfail)
	.align		4
        /*0100*/ 	.word	index@(_ZN2at6native27unrolled_elementwise_kernelIZZZNS0_22reciprocal_kernel_cudaERNS_18TensorIteratorBaseEENKUlvE_clEvENKUlvE1_clEvEUlN3c107complexIdEEE_St5arrayIPcLm2EELi4E23TrivialOffsetCalculatorILi1EjESE_NS0_6memory12LoadWithCastILi1EEENSF_13StoreWithCastILi1EEEEEviT_T0_T2_T3_T4_T5_)
	.align		4
        /*0104*/ 	.word	index@(__assertfail)
	.align		4
        /*0108*/ 	.word	index@(_ZN2at6native18elementwise_kernelILi128ELi4EZNS0_15gpu_kernel_implIZZZNS0_22reciprocal_kernel_cudaERNS_18TensorIteratorBaseEENKUlvE_clEvENKUlvE0_clEvEUlfE_EEvS4_RKT_EUliE_EEviT1_)
	.align		4
        /*010c*/ 	.word	index@(__assertfail)
	.align		4
        /*0110*/ 	.word	index@(_ZN2at6native27unrolled_elementwise_kernelIZZZNS0_22reciprocal_kernel_cudaERNS_18TensorIteratorBaseEENKUlvE_clEvENKUlvE0_clEvEUlfE_St5arrayIPcLm2EELi4E23TrivialOffsetCalculatorILi1EjESB_NS0_6memory12LoadWithCastILi1EEENSC_13StoreWithCastILi1EEEEEviT_T0_T2_T3_T4_T5_)
	.align		4
        /*0114*/ 	.word	index@(__assertfail)
	.align		4
        /*0118*/ 	.word	index@(_ZN2at6native18elementwise_kernelILi128ELi4EZNS0_15gpu_kernel_implIZZZNS0_22reciprocal_kernel_cudaERNS_18TensorIteratorBaseEENKUlvE_clEvENKUlvE_clEvEUldE_EEvS4_RKT_EUliE_EEviT1_)
	.align		4
        /*011c*/ 	.word	index@(__assertfail)
	.align		4
        /*0120*/ 	.word	index@(_ZN2at6native27unrolled_elementwise_kernelIZZZNS0_22reciprocal_kernel_cudaERNS_18TensorIteratorBaseEENKUlvE_clEvENKUlvE_clEvEUldE_St5arrayIPcLm2EELi4E23TrivialOffsetCalculatorILi1EjESB_NS0_6memory12LoadWithCastILi1EEENSC_13StoreWithCastILi1EEEEEviT_T0_T2_T3_T4_T5_)
	.align		4
        /*0124*/ 	.word	index@(__assertfail)
	.align		4
        /*0128*/ 	.word	index@(_ZN2at6native18elementwise_kernelILi128ELi4EZNS0_15gpu_kernel_implIZZZNS0_17floor_kernel_cudaERNS_18TensorIteratorBaseEENKUlvE_clEvENKUlvE2_clEvEUlN3c108BFloat16EE_EEvS4_RKT_EUliE_EEviT1_)
	.align		4
        /*012c*/ 	.word	index@(__assertfail)
	.align		4
        /*0130*/ 	.word	index@(_ZN2at6native27unrolled_elementwise_kernelIZZZNS0_17floor_kernel_cudaERNS_18TensorIteratorBaseEENKUlvE_clEvENKUlvE2_clEvEUlN3c108BFloat16EE_St5arrayIPcLm2EELi4E23TrivialOffsetCalculatorILi1EjESD_NS0_6memory12LoadWithCastILi1EEENSE_13StoreWithCastILi1EEEEEviT_T0_T2_T3_T4_T5_)
	.align		4
        /*0134*/ 	.word	index@(__assertfail)
	.align		4
        /*0138*/ 	.word	index@(_ZN2at6native18elementwise_kernelILi128ELi4EZNS0_15gpu_kernel_implIZZZNS0_17floor_kernel_cudaERNS_18TensorIteratorBaseEENKUlvE_clEvENKUlvE1_clEvEUlN3c104HalfEE_EEvS4_RKT_EUliE_EEviT1_)
	.align		4
        /*013c*/ 	.word	index@(__assertfail)
	.align		4
        /*0140*/ 	.word	index@(_ZN2at6native27unrolled_elementwise_kernelIZZZNS0_17floor_kernel_cudaERNS_18TensorIteratorBaseEENKUlvE_clEvENKUlvE1_clEvEUlN3c104HalfEE_St5arrayIPcLm2EELi4E23TrivialOffsetCalculatorILi1EjESD_NS0_6memory12LoadWithCastILi1EEENSE_13StoreWithCastILi1EEEEEviT_T0_T2_T3_T4_T5_)
	.align		4
        /*0144*/ 	.word	index@(__assertfail)
	.align		4
        /*0148*/ 	.word	index@(_ZN2at6native18elementwise_kernelILi128ELi4EZNS0_15gpu_kernel_implIZZZNS0_17floor_kernel_cudaERNS_18TensorIteratorBaseEENKUlvE_clEvENKUlvE0_clEvEUlfE_EEvS4_RKT_EUliE_EEviT1_)
	.align		4
        /*014c*/ 	.word	index@(__assertfail)
	.align		4
        /*0150*/ 	.word	index@(_ZN2at6native27unrolled_elementwise_kernelIZZZNS0_17floor_kernel_cudaERNS_18TensorIteratorBaseEENKUlvE_clEvENKUlvE0_clEvEUlfE_St5arrayIPcLm2EELi4E23TrivialOffsetCalculatorILi1EjESB_NS0_6memory12LoadWithCastILi1EEENSC_13StoreWithCastILi1EEEEEviT_T0_T2_T3_T4_T5_)
	.align		4
        /*0154*/ 	.word	index@(__assertfail)
	.align		4
        /*0158*/ 	.word	index@(_ZN2at6native18elementwise_kernelILi128ELi4EZNS0_15gpu_kernel_implIZZZNS0_17floor_kernel_cudaERNS_18TensorIteratorBaseEENKUlvE_clEvENKUlvE_clEvEUldE_EEvS4_RKT_EUliE_EEviT1_)
	.align		4
        /*015c*/ 	.word	index@(__assertfail)
	.align		4
        /*0160*/ 	.word	index@(_ZN2at6native27unrolled_elementwise_kernelIZZZNS0_17floor_kernel_cudaERNS_18TensorIteratorBaseEENKUlvE_clEvENKUlvE_clEvEUldE_St5arrayIPcLm2EELi4E23TrivialOffsetCalculatorILi1EjESB_NS0_6memory12LoadWithCastILi1EEENSC_13StoreWithCastILi1EEEEEviT_T0_T2_T3_T4_T5_)
	.align		4
        /*0164*/ 	.word	index@(__assertfail)
	.align		4
        /*0168*/ 	.word	index@(_ZN2at6native18elementwise_kernelILi128ELi4EZNS0_15gpu_kernel_implIZZZNS0_16frac_kernel_cudaERNS_18TensorIteratorBaseEENKUlvE_clEvENKUlvE2_clEvEUlN3c108BFloat16EE_EEvS4_RKT_EUliE_EEviT1_)
	.align		4
        /*016c*/ 	.word	index@(__assertfail)
	.align		4
        /*0170*/ 	.word	index@(_ZN2at6native27unrolled_elementwise_kernelIZZZNS0_16frac_kernel_cudaERNS_18TensorIteratorBaseEENKUlvE_clEvENKUlvE2_clEvEUlN3c108BFloat16EE_St5arrayIPcLm2EELi4E23TrivialOffsetCalculatorILi1EjESD_NS0_6memory12LoadWithCastILi1EEENSE_13StoreWithCastILi1EEEEEviT_T0_T2_T3_T4_T5_)
	.align		4
        /*0174*/ 	.word	index@(__assertfail)
	.align		4
        /*0178*/ 	.word	index@(_ZN2at6native18elementwise_kernelILi128ELi4EZNS0_15gpu_kernel_implIZZZNS0_16frac_kernel_cudaERNS_18TensorIteratorBaseEENKUlvE_clEvENKUlvE1_clEvEUlN3c104HalfEE_EEvS4_RKT_EUliE_EEviT1_)
	.align		4
        /*017c*/ 	.word	index@(__assertfail)
	.align		4
        /*0180*/ 	.word	index@(_ZN2at6native27unrolled_elementwise_kernelIZZZNS0_16frac_kernel_cudaERNS_18TensorIteratorBaseEENKUlvE_clEvENKUlvE1_clEvEUlN3c104HalfEE_St5arrayIPcLm2EELi4E23TrivialOffsetCalculatorILi1EjESD_NS0_6memory12LoadWithCastILi1EEENSE_13StoreWithCastILi1EEEEEviT_T0_T2_T3_T4_T5_)
	.align		4
        /*0184*/ 	.word	index@(__assertfail)
	.align		4
        /*0188*/ 	.word	index@(_ZN2at6native18elementwise_kernelILi128ELi4EZNS0_15gpu_kernel_implIZZZNS0_16frac_kernel_cudaERNS_18TensorIteratorBaseEENKUlvE_clEvENKUlvE0_clEvEUlfE_EEvS4_RKT_EUliE_EEviT1_)
	.align		4
        /*018c*/ 	.word	index@(__assertfail)
	.align		4
        /*0190*/ 	.word	index@(_ZN2at6native27unrolled_elementwise_kernelIZZZNS0_16frac_kernel_cudaERNS_18TensorIteratorBaseEENKUlvE_clEvENKUlvE0_clEvEUlfE_St5arrayIPcLm2EELi4E23TrivialOffsetCalculatorILi1EjESB_NS0_6memory12LoadWithCastILi1EEENSC_13StoreWithCastILi1EEEEEviT_T0_T2_T3_T4_T5_)
	.align		4
        /*0194*/ 	.word	index@(__assertfail)
	.align		4
        /*0198*/ 	.word	index@(_ZN2at6native18elementwise_kernelILi128ELi4EZNS0_15gpu_kernel_implIZZZNS0_16frac_kernel_cudaERNS_18TensorIteratorBaseEENKUlvE_clEvENKUlvE_clEvEUldE_EEvS4_RKT_EUliE_EEviT1_)
	.align		4
        /*019c*/ 	.word	index@(__assertfail)
	.align		4
        /*01a0*/ 	.word	index@(_ZN2at6native27unrolled_elementwise_kernelIZZZNS0_16frac_kernel_cudaERNS_18TensorIteratorBaseEENKUlvE_clEvENKUlvE_clEvEUldE_St5arrayIPcLm2EELi4E23TrivialOffsetCalculatorILi1EjESB_NS0_6memory12LoadWithCastILi1EEENSC_13StoreWithCastILi1EEEEEviT_T0_T2_T3_T4_T5_)
	.align		4
        /*01a4*/ 	.word	index@(__assertfail)
	.align		4
        /*01a8*/ 	.word	index@(_ZN2at6native18elementwise_kernelILi128ELi4EZNS0_15gpu_kernel_implIZZZNS0_16ceil_kernel_cudaERNS_18TensorIteratorBaseEENKUlvE_clEvENKUlvE2_clEvEUlN3c108BFloat16EE_EEvS4_RKT_EUliE_EEviT1_)
	.align		4
        /*01ac*/ 	.word	index@(__assertfail)
	.align		4
        /*01b0*/ 	.word	index@(_ZN2at6native27unrolled_elementwise_kernelIZZZNS0_16ceil_kernel_cudaERNS_18TensorIteratorBaseEENKUlvE_clEvENKUlvE2_clEvEUlN3c108BFloat16EE_St5arrayIPcLm2EELi4E23TrivialOffsetCalculatorILi1EjESD_NS0_6memory12LoadWithCastILi1EEENSE_13StoreWithCastILi1EEEEEviT_T0_T2_T3_T4_T5_)
	.align		4
        /*01b4*/ 	.word	index@(__assertfail)
	.align		4
        /*01b8*/ 	.word	index@(_ZN2at6native18elementwise_kernelILi128ELi4EZNS0_15gpu_kernel_implIZZZNS0_16ceil_kernel_cudaERNS_18TensorIteratorBaseEENKUlvE_clEvENKUlvE1_clEvEUlN3c104HalfEE_EEvS4_RKT_EUliE_EEviT1_)
	.align		4
        /*01bc*/ 	.word	index@(__assertfail)
	.align		4
        /*01c0*/ 	.word	index@(_ZN2at6native27unrolled_elementwise_kernelIZZZNS0_16ceil_kernel_cudaERNS_18TensorIteratorBaseEENKUlvE_clEvENKUlvE1_clEvEUlN3c104HalfEE_St5arrayIPcLm2EELi4E23TrivialOffsetCalculatorILi1EjESD_NS0_6memory12LoadWithCastILi1EEENSE_13StoreWithCastILi1EEEEEviT_T0_T2_T3_T4_T5_)
	.align		4
        /*01c4*/ 	.word	index@(__assertfail)
	.align		4
        /*01c8*/ 	.word	index@(_ZN2at6native18elementwise_kernelILi128ELi4EZNS0_15gpu_kernel_implIZZZNS0_16ceil_kernel_cudaERNS_18TensorIteratorBaseEENKUlvE_clEvENKUlvE0_clEvEUlfE_EEvS4_RKT_EUliE_EEviT1_)
	.align		4
        /*01cc*/ 	.word	index@(__assertfail)
	.align		4
        /*01d0*/ 	.word	index@(_ZN2at6native27unrolled_elementwise_kernelIZZZNS0_16ceil_kernel_cudaERNS_18TensorIteratorBaseEENKUlvE_clEvENKUlvE0_clEvEUlfE_St5arrayIPcLm2EELi4E23TrivialOffsetCalculatorILi1EjESB_NS0_6memory12LoadWithCastILi1EEENSC_13StoreWithCastILi1EEEEEviT_T0_T2_T3_T4_T5_)
	.align		4
        /*01d4*/ 	.word	index@(__assertfail)
	.align		4
        /*01d8*/ 	.word	index@(_ZN2at6native18elementwise_kernelILi128ELi4EZNS0_15gpu_kernel_implIZZZNS0_16ceil_kernel_cudaERNS_18TensorIteratorBaseEENKUlvE_clEvENKUlvE_clEvEUldE_EEvS4_RKT_EUliE_EEviT1_)
	.align		4
        /*01dc*/ 	.word	index@(__assertfail)
	.align		4
        /*01e0*/ 	.word	index@(_ZN2at6native27unrolled_elementwise_kernelIZZZNS0_16ceil_kernel_cudaERNS_18TensorIteratorBaseEENKUlvE_clEvENKUlvE_clEvEUldE_St5arrayIPcLm2EELi4E23TrivialOffsetCalculatorILi1EjESB_NS0_6memory12LoadWithCastILi1EEENSC_13StoreWithCastILi1EEEEEviT_T0_T2_T3_T4_T5_)
	.align		4
        /*01e4*/ 	.word	index@(__assertfail)
	.align		4
        /*01e8*/ 	.word	0x00000000
	.align		4
        /*01ec*/ 	.word	0xfffffffe
	.align		4
        /*01f0*/ 	.word	0x00000000
	.align		4
        /*01f4*/ 	.word	0xfffffffd
	.align		4
        /*01f8*/ 	.word	0x00000000
	.align		4
        /*01fc*/ 	.word	0xfffffffc


//--------------------- .nv.constant4             --------------------------
	.section	.nv.constant4,"a",@progbits
	.align	8
	.align		8
.nv.constant4:
        /*0000*/ 	.dword	__assertfail
	.align		8
        /*0008*/ 	.dword	__unnamed_1
	.align		8
        /*0010*/ 	.dword	__unnamed_2
	.align		8
        /*0018*/ 	.dword	__unnamed_3
	.align		8
        /*0020*/ 	.dword	__unnamed_4
	.align		8
        /*0028*/ 	.dword	__unnamed_5
	.align		8
        /*0030*/ 	.dword	__unnamed_6
	.align		8
        /*0038*/ 	.dword	__unnamed_7
	.align		8
        /*0040*/ 	.dword	__unnamed_8
	.align		8
        /*0048*/ 	.dword	__unnamed_9
	.align		8
        /*0050*/ 	.dword	__unnamed_10
	.align		8
        /*0058*/ 	.dword	__unnamed_11
	.align		8
        /*0060*/ 	.dword	__unnamed_12
	.align		8
        /*0068*/ 	.dword	_ZN54_INTERNAL_21cdf5ef_23_UnaryFractionKernels_cu_944031c04cuda3std3__45__cpo5beginE
	.align		8
        /*0070*/ 	.dword	_ZN54_INTERNAL_21cdf5ef_23_UnaryFractionKernels_cu_944031c04cuda3std3__45__cpo3endE
	.align		8
        /*0078*/ 	.dword	_ZN54_INTERNAL_21cdf5ef_23_UnaryFractionKernels_cu_944031c04cuda3std3__45__cpo6cbeginE
	.align		8
        /*0080*/ 	.dword	_ZN54_INTERNAL_21cdf5ef_23_UnaryFractionKernels_cu_944031c04cuda3std3__45__cpo4cendE
	.align		8
        /*0088*/ 	.dword	_ZN54_INTERNAL_21cdf5ef_23_UnaryFractionKernels_cu_944031c04cuda3std3__45__cpo6rbeginE
	.align		8
        /*0090*/ 	.dword	_ZN54_INTERNAL_21cdf5ef_23_UnaryFractionKernels_cu_944031c04cuda3std3__45__cpo4rendE
	.align		8
        /*0098*/ 	.dword	_ZN54_INTERNAL_21cdf5ef_23_UnaryFractionKernels_cu_944031c04cuda3std3__45__cpo7crbeginE
	.align		8
        /*00a0*/ 	.dword	_ZN54_INTERNAL_21cdf5ef_23_UnaryFractionKernels_cu_944031c04cuda3std3__45__cpo5crendE
	.align		8
        /*00a8*/ 	.dword	_ZN54_INTERNAL_21cdf5ef_23_UnaryFractionKernels_cu_944031c04cuda3std3__456_GLOBAL__N__21cdf5ef_23_UnaryFractionKernels_cu_944031c06ignoreE
	.align		8
        /*00b0*/ 	.dword	_ZN54_INTERNAL_21cdf5ef_23_UnaryFractionKernels_cu_944031c04cuda3std3__419piecewise_constructE
	.align		8
        /*00b8*/ 	.dword	_ZN54_INTERNAL_21cdf5ef_23_UnaryFractionKernels_cu_944031c04cuda3std3__48in_placeE
	.align		8
        /*00c0*/ 	.dword	_ZN54_INTERNAL_21cdf5ef_23_UnaryFractionKernels_cu_944031c04cuda3std3__420unreachable_sentinelE
	.align		8
        /*00c8*/ 	.dword	_ZN54_INTERNAL_21cdf5ef_23_UnaryFractionKernels_cu_944031c04cuda3std6ranges3__45__cpo4swapE
	.align		8
        /*00d0*/ 	.dword	_ZN54_INTERNAL_21cdf5ef_23_UnaryFractionKernels_cu_944031c04cuda3std6ranges3__45__cpo9iter_moveE
	.align		8
        /*00d8*/ 	.dword	_ZN54_INTERNAL_21cdf5ef_23_UnaryFractionKernels_cu_944031c04cuda3std6ranges3__45__cpo5beginE
	.align		8
        /*00e0*/ 	.dword	_ZN54_INTERNAL_21cdf5ef_23_UnaryFractionKernels_cu_944031c04cuda3std6ranges3__45__cpo3endE
	.align		8
        /*00e8*/ 	.dword	_ZN54_INTERNAL_21cdf5ef_23_UnaryFractionKernels_cu_944031c04cuda3std6ranges3__45__cpo6cbeginE
	.align		8
        /*00f0*/ 	.dword	_ZN54_INTERNAL_21cdf5ef_23_UnaryFractionKernels_cu_944031c04cuda3std6ranges3__45__cpo4cendE
	.align		8
        /*00f8*/ 	.dword	_ZN54_INTERNAL_21cdf5ef_23_UnaryFractionKernels_cu_944031c04cuda3std6ranges3__45__cpo7advanceE
	.align		8
        /*0100*/ 	.dword	_ZN54_INTERNAL_21cdf5ef_23_UnaryFractionKernels_cu_944031c04cuda3std6ranges3__45__cpo9iter_swapE
	.align		8
        /*0108*/ 	.dword	_ZN54_INTERNAL_21cdf5ef_23_UnaryFractionKernels_cu_944031c04cuda3std6ranges3__45__cpo4nextE
	.align		8
        /*0110*/ 	.dword	_ZN54_INTERNAL_21cdf5ef_23_UnaryFractionKernels_cu_944031c04cuda3std6ranges3__45__cpo4prevE
	.align		8
        /*0118*/ 	.dword	_ZN54_INTERNAL_21cdf5ef_23_UnaryFractionKernels_cu_944031c04cuda3std6ranges3__45__cpo4dataE
	.align		8
        /*0120*/ 	.dword	_ZN54_INTERNAL_21cdf5ef_23_UnaryFractionKernels_cu_944031c04cuda3std6ranges3__45__cpo5cdataE
	.align		8
        /*0128*/ 	.dword	_ZN54_INTERNAL_21cdf5ef_23_UnaryFractionKernels_cu_944031c04cuda3std6ranges3__45__cpo4sizeE
	.align		8
        /*0130*/ 	.dword	_ZN54_INTERNAL_21cdf5ef_23_UnaryFractionKernels_cu_944031c04cuda3std6ranges3__45__cpo5ssizeE
	.align		8
        /*0138*/ 	.dword	_ZN54_INTERNAL_21cdf5ef_23_UnaryFractionKernels_cu_944031c04cuda3std6ranges3__45__cpo8distanceE
	.align		8
        /*0140*/ 	.dword	_ZN54_INTERNAL_21cdf5ef_23_UnaryFractionKernels_cu_944031c06thrust24THRUST_300001_SM_1030_NS6system6detail10sequential3seqE
	.align		8
        /*0148*/ 	.dword	$str$10
	.align		8
        /*0150*/ 	.dword	$str$11


//--------------------- .text._ZN2at6native18elementwise_kernelILi128ELi4EZNS0_15gpu_kernel_implIZZZNS0_17trunc_kernel_cudaERNS_18TensorIteratorBaseEENKUlvE_clEvENKUlvE2_clEvEUlN3c108BFloat16EE_EEvS4_RKT_EUliE_EEviT1_ --------------------------
	.section	.text._ZN2at6native18elementwise_kernelILi128ELi4EZNS0_15gpu_kernel_implIZZZNS0_17trunc_kernel_cudaERNS_18TensorIteratorBaseEENKUlvE_clEvENKUlvE2_clEvEUlN3c108BFloat16EE_EEvS4_RKT_EUliE_EEviT1_,"ax",@progbits
	.align	128
        .global         _ZN2at6native18elementwise_kernelILi128ELi4EZNS0_15gpu_kernel_implIZZZNS0_17trunc_kernel_cudaERNS_18TensorIteratorBaseEENKUlvE_clEvENKUlvE2_clEvEUlN3c108BFloat16EE_EEvS4_RKT_EUliE_EEviT1_
        .type           _ZN2at6native18elementwise_kernelILi128ELi4EZNS0_15gpu_kernel_implIZZZNS0_17trunc_kernel_cudaERNS_18TensorIteratorBaseEENKUlvE_clEvENKUlvE2_clEvEUlN3c108BFloat16EE_EEvS4_RKT_EUliE_EEviT1_,@function
        .size           _ZN2at6native18elementwise_kernelILi128ELi4EZNS0_15gpu_kernel_implIZZZNS0_17trunc_kernel_cudaERNS_18TensorIteratorBaseEENKUlvE_clEvENKUlvE2_clEvEUlN3c108BFloat16EE_EEvS4_RKT_EUliE_EEviT1_,(.L_x_19057 - _ZN2at6native18elementwise_kernelILi128ELi4EZNS0_15gpu_kernel_implIZZZNS0_17trunc_kernel_cudaERNS_18TensorIteratorBaseEENKUlvE_clEvENKUlvE2_clEvEUlN3c108BFloat16EE_EEvS4_RKT_EUliE_EEviT1_)
        .other          _ZN2at6native18elementwise_kernelILi128ELi4EZNS0_15gpu_kernel_implIZZZNS0_17trunc_kernel_cudaERNS_18TensorIteratorBaseEENKUlvE_clEvENKUlvE2_clEvEUlN3c108BFloat16EE_EEvS4_RKT_EUliE_EEviT1_,@"STO_CUDA_ENTRY STV_DEFAULT"
_ZN2at6native18elementwise_kernelILi128ELi4EZNS0_15gpu_kernel_implIZZZNS0_17trunc_kernel_cudaERNS_18TensorIteratorBaseEENKUlvE_clEvENKUlvE2_clEvEUlN3c108BFloat16EE_EEvS4_RKT_EUliE_EEviT1_:
.text._ZN2at6native18elementwise_kernelILi128ELi4EZNS0_15gpu_kernel_implIZZZNS0_17trunc_kernel_cudaERNS_18TensorIteratorBaseEENKUlvE_clEvENKUlvE2_clEvEUlN3c108BFloat16EE_EEvS4_RKT_EUliE_EEviT1_:
[----:B------:R-:W0:Y:S01]  /*0000*/  LDC R1, c[0x0][0x37c] ;  /* 0x0000df00ff017b82 */ /* 0x000e220000000800 */
[----:B------:R-:W1:Y:S07]  /*0010*/  S2R R17, SR_TID.X ;  /* 0x0000000000117919 */ /* 0x000e6e0000002100 */
[----:B------:R-:W2:Y:S01]  /*0020*/  S2UR UR4, SR_CTAID.X ;  /* 0x00000000000479c3 */ /* 0x000ea20000002500 */
[----:B------:R-:W3:Y:S01]  /*0030*/  LDCU UR39, c[0x0][0x388] ;  /* 0x00007100ff2777ac */ /* 0x000ee20008000800 */
[----:B------:R-:W-:Y:S01]  /*0040*/  BSSY.RECONVERGENT B6, `(.L_x_0) ;  /* 0x0000330000067945 */ /* 0x000fe20003800200 */
[----:B------:R-:W4:Y:S01]  /*0050*/  LDCU UR5, c[0x0][0x380] ;  /* 0x00007000ff0577ac */ /* 0x000f220008000800 */
[----:B------:R-:W0:Y:S01]  /*0060*/  LDCU.64 UR36, c[0x0][0x358] ;  /* 0x00006b00ff2477ac */ /* 0x000e220008000a00 */
[----:B------:R-:W0:Y:S01]  /*0070*/  LDCU.U8 UR41, c[0x0][0x592] ;  /* 0x0000b240ff2977ac */ /* 0x000e220008000000 */
[----:B------:R-:W0:Y:S01]  /*0080*/  LDCU.U8 UR42, c[0x0][0x591] ;  /* 0x0000b220ff2a77ac */ /* 0x000e220008000000 */
[----:B---3--:R-:W-:-:S02]  /*0090*/  UIADD3 UR40, UPT, UPT, UR39, -0x1, URZ ;  /* 0xffffffff27287890 */ /* 0x008fc4000fffe0ff */
[----:B--2---:R-:W-:Y:S02]  /*00a0*/  USHF.L.U32 UR4, UR4, 0x9, URZ ;  /* 0x0000000904047899 */ /* 0x004fe400080006ff */
[----:B------:R-:W-:-:S04]  /*00b0*/  UISETP.LT.U32.AND UP0, UPT, UR40, 0x18, UPT ;  /* 0x000000182800788c */ /* 0x000fc8000bf01070 */
[----:B------:R-:W-:Y:S01]  /*00c0*/  USEL UR38, UR40, 0x18, UP0 ;  /* 0x0000001828267887 */ /* 0x000fe20008000000 */
[----:B-1----:R-:W-:-:S03]  /*00d0*/  LOP3.LUT R17, R17, UR4, RZ, 0xfc, !PT ;  /* 0x0000000411117c12 */ /* 0x002fc6000f8efcff */
[----:B------:R-:W-:Y:S01]  /*00e0*/  UIADD3 UR38, UPT, UPT, UR38, 0x1, URZ ;  /* 0x0000000126267890 */ /* 0x000fe2000fffe0ff */
[----:B----4-:R-:W-:-:S13]  /*00f0*/  ISETP.GE.AND P0, PT, R17, UR5, PT ;  /* 0x0000000511007c0c */ /* 0x010fda000bf06270 */
[----:B0-----:R-:W-:Y:S05]  /*0100*/  @P0 BRA `(.L_x_1) ;  /* 0x00000030008c0947 */ /* 0x001fea0003800000 */
[----:B------:R-:W-:Y:S01]  /*0110*/  UISETP.NE.AND UP0, UPT, UR39, URZ, UPT ;  /* 0x000000ff2700728c */ /* 0x000fe2000bf05270 */
[----:B------:R-:W-:Y:S02]  /*0120*/  IMAD.MOV.U32 R0, RZ, RZ, RZ ;  /* 0x000000ffff007224 */ /* 0x000fe400078e00ff */
[----:B------:R-:W-:-:S06]  /*0130*/  IMAD.MOV.U32 R16, RZ, RZ, RZ ;  /* 0x000000ffff107224 */ /* 0x000fcc00078e00ff */
[----:B------:R-:W-:Y:S05]  /*0140*/  BRA.U !UP0, `(.L_x_2) ;  /* 0x0000001108a87547 */ /* 0x000fea000b800000 */
[----:B------:R-:W0:Y:S01]  /*0150*/  LDCU.64 UR4, c[0x0][0x390] ;  /* 0x00007200ff0477ac */ /* 0x000e220008000a00 */
[----:B------:R-:W-:Y:S01]  /*0160*/  IMAD.MOV.U32 R16, RZ, RZ, RZ ;  /* 0x000000ffff107224 */ /* 0x000fe200078e00ff */
[----:B------:R-:W1:Y:S01]  /*0170*/  LDCU UR6, c[0x0][0x38c] ;  /* 0x00007180ff0677ac */ /* 0x000e620008000800 */
[----:B------:R-:W2:Y:S01]  /*0180*/  LDCU.64 UR8, c[0x0][0x4b8] ;  /* 0x00009700ff0877ac */ /* 0x000ea20008000a00 */
[----:B------:R-:W-:Y:S01]  /*0190*/  UISETP.NE.AND UP0, UPT, UR40, URZ, UPT ;  /* 0x000000ff2800728c */ /* 0x000fe2000bf05270 */
[----:B0-----:R-:W-:-:S05]  /*01a0*/  IMAD.HI.U32 R2, R17, UR4, R16 ;  /* 0x0000000411027c27 */ /* 0x001fca000f8e0010 */
[----:B------:R-:W-:-:S04]  /*01b0*/  SHF.R.U32.HI R3, RZ, UR5, R2 ;  /* 0x00000005ff037c19 */ /* 0x000fc80008011602 */
[----:B------:R-:W-:-:S05]  /*01c0*/  IADD3 R0, PT, PT, -R3, RZ, RZ ;  /* 0x000000ff03007210 */ /* 0x000fca0007ffe1ff */
[----:B-1----:R-:W-:-:S04]  /*01d0*/  IMAD R0, R0, UR6, R17 ;  /* 0x0000000600007c24 */ /* 0x002fc8000f8e0211 */
[C---:B--2---:R-:W-:Y:S02]  /*01e0*/  IMAD R16, R0.reuse, UR8, RZ ;  /* 0x0000000800107c24 */ /* 0x044fe4000f8e02ff */
[----:B------:R-:W-:Y:S01]  /*01f0*/  IMAD R0, R0, UR9, RZ ;  /* 0x0000000900007c24 */ /* 0x000fe2000f8e02ff */
[----:B------:R-:W-:Y:S06]  /*0200*/  BRA.U !UP0, `(.L_x_2) ;  /* 0x0000001108787547 */ /* 0x000fec000b800000 */
[----:B------:R-:W0:Y:S01]  /*0210*/  LDCU.64 UR6, c[0x0][0x398] ;  /* 0x00007300ff0677ac */ /* 0x000e220008000a00 */
[----:B------:R-:W-:Y:S01]  /*0220*/  IMAD.MOV.U32 R2, RZ, RZ, RZ ;  /* 0x000000ffff027224 */ /* 0x000fe200078e00ff */
[----:B------:R-:W1:Y:S01]  /*0230*/  LDCU UR4, c[0x0][0x3a0] ;  /* 0x00007400ff0477ac */ /* 0x000e620008000800 */
[----:B------:R-:W2:Y:S01]  /*0240*/  LDCU.64 UR8, c[0x0][0x4c0] ;  /* 0x00009800ff0877ac */ /* 0x000ea20008000a00 */
[----:B------:R-:W-:Y:S01]  /*0250*/  UISETP.NE.AND UP0, UPT, UR38, 0x2, UPT ;  /* 0x000000022600788c */ /* 0x000fe2000bf05270 */
[----:B0-----:R-:W-:-:S05]  /*0260*/  IMAD.HI.U32 R4, R3, UR7, R2 ;  /* 0x0000000703047c27 */ /* 0x001fca000f8e0002 */
[----:B-1----:R-:W-:-:S05]  /*0270*/  SHF.R.U32.HI R5, RZ, UR4, R4 ;  /* 0x00000004ff057c19 */ /* 0x002fca0008011604 */
[----:B------:R-:W-:-:S04]  /*0280*/  IMAD.MOV R2, RZ, RZ, -R5 ;  /* 0x000000ffff027224 */ /* 0x000fc800078e0a05 */
[----:B------:R-:W-:-:S04]  /*0290*/  IMAD R3, R2, UR6, R3 ;  /* 0x0000000602037c24 */ /* 0x000fc8000f8e0203 */
[C---:B--2---:R-:W-:Y:S02]  /*02a0*/  IMAD R16, R3.reuse, UR8, R16 ;  /* 0x0000000803107c24 */ /* 0x044fe4000f8e0210 */
[----:B------:R-:W-:Y:S01]  /*02b0*/  IMAD R0, R3, UR9, R0 ;  /* 0x0000000903007c24 */ /* 0x000fe2000f8e0200 */
[----:B------:R-:W-:Y:S06]  /*02c0*/  BRA.U !UP0, `(.L_x_2) ;  /* 0x0000001108487547 */ /* 0x000fec000b800000 */
[----:B------:R-:W0:Y:S01]  /*02d0*/  LDCU.64 UR4, c[0x0][0x3a8] ;  /* 0x00007500ff0477ac */ /* 0x000e220008000a00 */
[----:B------:R-:W-:Y:S01]  /*02e0*/  IMAD.MOV.U32 R4, RZ, RZ, RZ ;  /* 0x000000ffff047224 */ /* 0x000fe200078e00ff */
[----:B------:R-:W1:Y:S01]  /*02f0*/  LDCU UR6, c[0x0][0x3a4] ;  /* 0x00007480ff0677ac */ /* 0x000e620008000800 */
[----:B------:R-:W2:Y:S01]  /*0300*/  LDCU.64 UR8, c[0x0][0x4c8] ;  /* 0x00009900ff0877ac */ /* 0x000ea20008000a00 */
[----:B------:R-:W-:Y:S01]  /*0310*/  UISETP.NE.AND UP0, UPT, UR38, 0x3, UPT ;  /* 0x000000032600788c */ /* 0x000fe2000bf05270 */
[----:B0-----:R-:W-:-:S05]  /*0320*/  IMAD.HI.U32 R2, R5, UR4, R4 ;  /* 0x0000000405027c27 */ /* 0x001fca000f8e0004 */
[----:B------:R-:W-:-:S04]  /*0330*/  SHF.R.U32.HI R3, RZ, UR5, R2 ;  /* 0x00000005ff037c19 */ /* 0x000fc80008011602 */
[----:B------:R-:W-:-:S05]  /*0340*/  IADD3 R4, PT, PT, -R3, RZ, RZ ;  /* 0x000000ff03047210 */ /* 0x000fca0007ffe1ff */
[----:B-1----:R-:W-:-:S04]  /*0350*/  IMAD R5, R4, UR6, R5 ;  /* 0x0000000604057c24 */ /* 0x002fc8000f8e0205 */
        /* <DEDUP_REMOVED lines=258> */
[----:B------:R-:W2:Y:S02]  /*1380*/  LDCU.64 UR8, c[0x0][0x578] ;  /* 0x0000af00ff0877ac */ /* 0x000ea40008000a00 */
[----:B0-----:R-:W-:-:S05]  /*1390*/  IMAD.HI.U32 R2, R5, UR4, R4 ;  /* 0x0000000405027c27 */ /* 0x001fca000f8e0004 */
[----:B------:R-:W-:-:S04]  /*13a0*/  SHF.R.U32.HI R2, RZ, UR5, R2 ;  /* 0x00000005ff027c19 */ /* 0x000fc80008011602 */
[----:B------:R-:W-:-:S05]  /*13b0*/  IADD3 R3, PT, PT, -R2, RZ, RZ ;  /* 0x000000ff02037210 */ /* 0x000fca0007ffe1ff */
[----:B-1----:R-:W-:-:S04]  /*13c0*/  IMAD R5, R3, UR6, R5 ;  /* 0x0000000603057c24 */ /* 0x002fc8000f8e0205 */
[C---:B--2---:R-:W-:Y:S02]  /*13d0*/  IMAD R16, R5.reuse, UR8, R16 ;  /* 0x0000000805107c24 */ /* 0x044fe4000f8e0210 */
[----:B------:R-:W-:-:S07]  /*13e0*/  IMAD R0, R5, UR9, R0 ;  /* 0x0000000905007c24 */ /* 0x000fce000f8e0200 */
.L_x_2:
[----:B------:R-:W0:Y:S01]  /*13f0*/  LDCU.64 UR6, c[0x0][0x588] ;  /* 0x0000b100ff0677ac */ /* 0x000e220008000a00 */
[----:B------:R-:W-:-:S04]  /*1400*/  UPRMT UR4, UR41, 0x9910, URZ ;  /* 0x0000991029047896 */ /* 0x000fc800080000ff */
[----:B------:R-:W-:Y:S01]  /*1410*/  UISETP.GT.AND UP0, UPT, UR4, 0x9, UPT ;  /* 0x000000090400788c */ /* 0x000fe2000bf04270 */
[----:B0-----:R-:W-:-:S05]  /*1420*/  IADD3 R2, P0, PT, R0, UR6, RZ ;  /* 0x0000000600027c10 */ /* 0x001fca000ff1e0ff */
[----:B------:R-:W-:-:S03]  /*1430*/  IMAD.X R3, RZ, RZ, UR7, P0 ;  /* 0x00000007ff037e24 */ /* 0x000fc600080e06ff */
[----:B------:R-:W-:Y:S05]  /*1440*/  BRA.U UP0, `(.L_x_3) ;  /* 0x0000000500207547 */ /* 0x000fea000b800000 */
[----:B------:R-:W-:-:S09]  /*1450*/  UISETP.GT.AND UP0, UPT, UR4, 0x4, UPT ;  /* 0x000000040400788c */ /* 0x000fd2000bf04270 */
[----:B------:R-:W-:Y:S05]  /*1460*/  BRA.U UP0, `(.L_x_4) ;  /* 0x0000000100807547 */ /* 0x000fea000b800000 */
[----:B------:R-:W-:-:S09]  /*1470*/  UISETP.GT.AND UP0, UPT, UR4, 0x1, UPT ;  /* 0x000000010400788c */ /* 0x000fd2000bf04270 */
[----:B------:R-:W-:Y:S05]  /*1480*/  BRA.U UP0, `(.L_x_5) ;  /* 0x0000000100307547 */ /* 0x000fea000b800000 */
[----:B------:R-:W-:-:S09]  /*1490*/  UISETP.NE.AND UP0, UPT, UR41, URZ, UPT ;  /* 0x000000ff2900728c */ /* 0x000fd2000bf05270 */
[----:B------:R-:W-:Y:S05]  /*14a0*/  BRA.U !UP0, `(.L_x_6) ;  /* 0x0000000108187547 */ /* 0x000fea000b800000 */
[----:B------:R-:W-:-:S09]  /*14b0*/  UISETP.NE.AND UP0, UPT, UR4, 0x1, UPT ;  /* 0x000000010400788c */ /* 0x000fd2000bf05270 */
[----:B------:R-:W-:Y:S05]  /*14c0*/  BRA.U UP0, `(.L_x_7) ;  /* 0x0000000d00347547 */ /* 0x000fea000b800000 */
[----:B------:R-:W2:Y:S02]  /*14d0*/  LDG.E.S8 R2, desc[UR36][R2.64] ;  /* 0x0000002402027981 */ /* 0x000ea4000c1e1300 */
[----:B--2---:R-:W0:Y:S02]  /*14e0*/  I2F.S16 R0, R2 ;  /* 0x0000000200007306 */ /* 0x004e240000101400 */
[----:B0-----:R-:W-:Y:S01]  /*14f0*/  F2FP.BF16.F32.PACK_AB R0, RZ, R0 ;  /* 0x00000000ff00723e */ /* 0x001fe200000010ff */
[----:B------:R-:W-:Y:S06]  /*1500*/  BRA `(.L_x_8) ;  /* 0x0000000c00b47947 */ /* 0x000fec0003800000 */
.L_x_6:
[----:B------:R-:W2:Y:S02]  /*1510*/  LDG.E.U8 R2, desc[UR36][R2.64] ;  /* 0x0000002402027981 */ /* 0x000ea4000c1e1100 */
[----:B--2---:R-:W-:-:S04]  /*1520*/  I2FP.F32.U32 R0, R2 ;  /* 0x0000000200007245 */ /* 0x004fc80000201000 */
[----:B------:R-:W-:Y:S01]  /*1530*/  F2FP.BF16.F32.PACK_AB R0, RZ, R0 ;  /* 0x00000000ff00723e */ /* 0x000fe200000010ff */
[----:B------:R-:W-:Y:S06]  /*1540*/  BRA `(.L_x_8) ;  /* 0x0000000c00a47947 */ /* 0x000fec0003800000 */
.L_x_5:
[----:B------:R-:W-:-:S09]  /*1550*/  UISETP.NE.AND UP0, UPT, UR4, 0x2, UPT ;  /* 0x000000020400788c */ /* 0x000fd2000bf05270 */
[----:B------:R-:W-:Y:S05]  /*1560*/  BRA.U !UP0, `(.L_x_9) ;  /* 0x0000000108307547 */ /* 0x000fea000b800000 */
[----:B------:R-:W-:-:S09]  /*1570*/  UISETP.NE.AND UP0, UPT, UR4, 0x3, UPT ;  /* 0x000000030400788c */ /* 0x000fd2000bf05270 */
[----:B------:R-:W-:Y:S05]  /*1580*/  BRA.U !UP0, `(.L_x_10) ;  /* 0x0000000108187547 */ /* 0x000fea000b800000 */
[----:B------:R-:W-:-:S09]  /*1590*/  UISETP.NE.AND UP0, UPT, UR4, 0x4, UPT ;  /* 0x000000040400788c */ /* 0x000fd2000bf05270 */
[----:B------:R-:W-:Y:S05]  /*15a0*/  BRA.U UP0, `(.L_x_7) ;  /* 0x0000000900fc7547 */ /* 0x000fea000b800000 */
[----:B------:R-:W2:Y:S02]  /*15b0*/  LDG.E.64 R2, desc[UR36][R2.64] ;  /* 0x0000002402027981 */ /* 0x000ea4000c1e1b00 */
[----:B--2---:R-:W0:Y:S02]  /*15c0*/  I2F.S64 R0, R2 ;  /* 0x0000000200007312 */ /* 0x004e240000301400 */
[----:B0-----:R-:W-:Y:S01]  /*15d0*/  F2FP.BF16.F32.PACK_AB R0, RZ, R0 ;  /* 0x00000000ff00723e */ /* 0x001fe200000010ff */
[----:B------:R-:W-:Y:S06]  /*15e0*/  BRA `(.L_x_8) ;  /* 0x0000000c007c7947 */ /* 0x000fec0003800000 */
.L_x_10:
[----:B------:R-:W2:Y:S02]  /*15f0*/  LDG.E R2, desc[UR36][R2.64] ;  /* 0x0000002402027981 */ /* 0x000ea4000c1e1900 */
[----:B--2---:R-:W-:-:S04]  /*1600*/  I2FP.F32.S32 R0, R2 ;  /* 0x0000000200007245 */ /* 0x004fc80000201400 */
[----:B------:R-:W-:Y:S01]  /*1610*/  F2FP.BF16.F32.PACK_AB R0, RZ, R0 ;  /* 0x00000000ff00723e */ /* 0x000fe200000010ff */
[----:B------:R-:W-:Y:S06]  /*1620*/  BRA `(.L_x_8) ;  /* 0x0000000c006c7947 */ /* 0x000fec0003800000 */
.L_x_9:
[----:B------:R-:W2:Y:S02]  /*1630*/  LDG.E.U16 R2, desc[UR36][R2.64] ;  /* 0x0000002402027981 */ /* 0x000ea4000c1e1500 */
[----:B--2---:R-:W0:Y:S02]  /*1640*/  I2F.S16 R0, R2 ;  /* 0x0000000200007306 */ /* 0x004e240000101400 */
[----:B0-----:R-:W-:Y:S01]  /*1650*/  F2FP.BF16.F32.PACK_AB R0, RZ, R0 ;  /* 0x00000000ff00723e */ /* 0x001fe200000010ff */
[----:B------:R-:W-:Y:S06]  /*1660*/  BRA `(.L_x_8) ;  /* 0x0000000c005c7947 */ /* 0x000fec0003800000 */
.L_x_4:
[----:B------:R-:W-:-:S09]  /*1670*/  UISETP.GT.AND UP0, UPT, UR4, 0x6, UPT ;  /* 0x000000060400788c */ /* 0x000fd2000bf04270 */
[----:B------:R-:W-:Y:S05]  /*1680*/  BRA.U UP0, `(.L_x_11) ;  /* 0x00000001002c7547 */ /* 0x000fea000b800000 */
[----:B------:R-:W-:-:S09]  /*1690*/  UISETP.NE.AND UP0, UPT, UR4, 0x5, UPT ;  /* 0x000000050400788c */ /* 0x000fd2000bf05270 */
[----:B------:R-:W-:Y:S05]  /*16a0*/  BRA.U !UP0, `(.L_x_12) ;  /* 0x0000000108147547 */ /* 0x000fea000b800000 */
[----:B------:R-:W-:-:S09]  /*16b0*/  UISETP.NE.AND UP0, UPT, UR4, 0x6, UPT ;  /* 0x000000060400788c */ /* 0x000fd2000bf05270 */
[----:B------:R-:W-:Y:S05]  /*16c0*/  BRA.U UP0, `(.L_x_7) ;  /* 0x0000000900b47547 */ /* 0x000fea000b800000 */
[----:B------:R-:W2:Y:S02]  /*16d0*/  LDG.E R2, desc[UR36][R2.64] ;  /* 0x0000002402027981 */ /* 0x000ea4000c1e1900 */
[----:B--2---:R-:W-:Y:S01]  /*16e0*/  F2FP.BF16.F32.PACK_AB R0, RZ, R2 ;  /* 0x00000002ff00723e */ /* 0x004fe200000010ff */
[----:B------:R-:W-:Y:S06]  /*16f0*/  BRA `(.L_x_8) ;  /* 0x0000000c00387947 */ /* 0x000fec0003800000 */
.L_x_12:
[----:B------:R-:W2:Y:S02]  /*1700*/  LDG.E.U16 R0, desc[UR36][R2.64] ;  /* 0x0000002402007981 */ /* 0x000ea4000c1e1500 */
[----:B--2---:R-:W-:-:S05]  /*1710*/  HADD2.F32 R0, -RZ, R0.H0_H0 ;  /* 0x20000000ff007230 */ /* 0x004fca0000004100 */
[----:B------:R-:W-:Y:S01]  /*1720*/  F2FP.BF16.F32.PACK_AB R0, RZ, R0 ;  /* 0x00000000ff00723e */ /* 0x000fe200000010ff */
[----:B------:R-:W-:Y:S06]  /*1730*/  BRA `(.L_x_8) ;  /* 0x0000000c00287947 */ /* 0x000fec0003800000 */
.L_x_11:
[----:B------:R-:W-:-:S09]  /*1740*/  UISETP.NE.AND UP0, UPT, UR4, 0x7, UPT ;  /* 0x000000070400788c */ /* 0x000fd2000bf05270 */
[----:B------:R-:W-:Y:S05]  /*1750*/  BRA.U !UP0, `(.L_x_13) ;  /* 0x00000001082c7547 */ /* 0x000fea000b800000 */
[----:B------:R-:W-:-:S09]  /*1760*/  UISETP.NE.AND UP0, UPT, UR4, 0x8, UPT ;  /* 0x000000080400788c */ /* 0x000fd2000bf05270 */
[----:B------:R-:W-:Y:S05]  /*1770*/  BRA.U !UP0, `(.L_x_14) ;  /* 0x0000000108147547 */ /* 0x000fea000b800000 */
[----:B------:R-:W-:-:S09]  /*1780*/  UISETP.NE.AND UP0, UPT, UR4, 0x9, UPT ;  /* 0x000000090400788c */ /* 0x000fd2000bf05270 */
[----:B------:R-:W-:Y:S05]  /*1790*/  BRA.U UP0, `(.L_x_7) ;  /* 0x0000000900807547 */ /* 0x000fea000b800000 */
[----:B------:R-:W2:Y:S02]  /*17a0*/  LDG.E R2, desc[UR36][R2.64] ;  /* 0x0000002402027981 */ /* 0x000ea4000c1e1900 */
[----:B--2---:R-:W-:Y:S01]  /*17b0*/  F2FP.BF16.F32.PACK_AB R0, RZ, R2 ;  /* 0x00000002ff00723e */ /* 0x004fe200000010ff */
[----:B------:R-:W-:Y:S06]  /*17c0*/  BRA `(.L_x_8) ;  /* 0x0000000c00047947 */ /* 0x000fec0003800000 */
.L_x_14:
[----:B------:R-:W2:Y:S02]  /*17d0*/  LDG.E.U16 R2, desc[UR36][R2.64] ;  /* 0x0000002402027981 */ /* 0x000ea4000c1e1500 */
[----:B--2---:R-:W-:-:S05]  /*17e0*/  HADD2.F32 R0, -RZ, R2.H0_H0 ;  /* 0x20000002ff007230 */ /* 0x004fca0000004100 */
[----:B------:R-:W-:Y:S01]  /*17f0*/  F2FP.BF16.F32.PACK_AB R0, RZ, R0 ;  /* 0x00000000ff00723e */ /* 0x000fe200000010ff */
[----:B------:R-:W-:Y:S06]  /*1800*/  BRA `(.L_x_8) ;  /* 0x0000000800f47947 */ /* 0x000fec0003800000 */
.L_x_13:
[----:B------:R-:W2:Y:S01]  /*1810*/  LDG.E.64 R2, desc[UR36][R2.64] ;  /* 0x0000002402027981 */ /* 0x000ea2000c1e1b00 */
[----:B------:R-:W-:Y:S01]  /*1820*/  UMOV UR4, 0xf0000000 ;  /* 0xf000000000047882 */ /* 0x000fe20000000000 */
[----:B------:R-:W-:Y:S02]  /*1830*/  UMOV UR5, 0x380fffff ;  /* 0x380fffff00057882 */ /* 0x000fe40000000000 */
[----:B--2---:R-:W0:-:S15]  /*1840*/  DSETP.GEU.AND P0, PT, |R2|, UR4, PT ;  /* 0x0000000402007e2a */ /* 0x004e1e000bf0e200 */
[----:B------:R-:W-:-:S15]  /*1850*/  NOP ;  /* 0x0000000000007918 */ /* 0x000fde0000000000 */
[----:B------:R-:W-:-:S15]  /*1860*/  NOP ;  /* 0x0000000000007918 */ /* 0x000fde0000000000 */
[----:B------:R-:W-:-:S15]  /*1870*/  NOP ;  /* 0x0000000000007918 */ /* 0x000fde0000000000 */
[----:B------:R-:W-:-:S04]  /*1880*/  NOP ;  /* 0x0000000000007918 */ /* 0x000fc80000000000 */
[----:B------:R-:W0:Y:S02]  /*1890*/  F2F.F32.F64 R0, R2 ;  /* 0x0000000200007310 */ /* 0x000e240000301000 */
[----:B0-----:R-:W-:-:S05]  /*18a0*/  @!P0 FMUL R0, R0, 1.175494350822287508e-38 ;  /* 0x0080000000008820 */ /* 0x001fca0000400000 */
[----:B------:R-:W-:Y:S01]  /*18b0*/  F2FP.BF16.F32.PACK_AB R0, RZ, R0 ;  /* 0x00000000ff00723e */ /* 0x000fe200000010ff */
[----:B------:R-:W-:Y:S06]  /*18c0*/  BRA `(.L_x_8) ;  /* 0x0000000800c47947 */ /* 0x000fec0003800000 */
.L_x_3:
[----:B------:R-:W-:-:S09]  /*18d0*/  UISETP.GT.AND UP0, UPT, UR4, 0x18, UPT ;  /* 0x000000180400788c */ /* 0x000fd2000bf04270 */
[----:B------:R-:W-:Y:S05]  /*18e0*/  BRA.U UP0, `(.L_x_15) ;  /* 0x0000000500047547 */ /* 0x000fea000b800000 */
[----:B------:R-:W-:-:S09]  /*18f0*/  UISETP.GT.AND UP0, UPT, UR4, 0xe, UPT ;  /* 0x0000000e0400788c */ /* 0x000fd2000bf04270 */
[----:B------:R-:W-:Y:S05]  /*1900*/  BRA.U UP0, `(.L_x_16) ;  /* 0x0000000100547547 */ /* 0x000fea000b800000 */
[----:B------:R-:W-:-:S09]  /*1910*/  UISETP.NE.AND UP0, UPT, UR4, 0xa, UPT ;  /* 0x0000000a0400788c */ /* 0x000fd2000bf05270 */
[----:B------:R-:W-:Y:S05]  /*1920*/  BRA.U !UP0, `(.L_x_17) ;  /* 0x00000001081c7547 */ /* 0x000fea000b800000 */
[----:B------:R-:W-:-:S09]  /*1930*/  UISETP.NE.AND UP0, UPT, UR4, 0xb, UPT ;  /* 0x0000000b0400788c */ /* 0x000fd2000bf05270 */
[----:B------:R-:W-:Y:S05]  /*1940*/  BRA.U UP0, `(.L_x_7) ;  /* 0x0000000900147547 */ /* 0x000fea000b800000 */
[----:B------:R-:W2:Y:S02]  /*1950*/  LDG.E.U8 R2, desc[UR36][R2.64] ;  /* 0x0000002402027981 */ /* 0x000ea4000c1e1100 */
[----:B--2---:R-:W-:-:S04]  /*1960*/  ISETP.NE.AND P0, PT, R2, RZ, PT ;  /* 0x000000ff0200720c */ /* 0x004fc80003f05270 */
[----:B------:R-:W-:-:S04]  /*1970*/  FSEL R0, RZ, 1, !P0 ;  /* 0x3f800000ff007808 */ /* 0x000fc80004000000 */
[----:B------:R-:W-:Y:S01]  /*1980*/  F2FP.BF16.F32.PACK_AB R0, RZ, R0 ;  /* 0x00000000ff00723e */ /* 0x000fe200000010ff */
[----:B------:R-:W-:Y:S06]  /*1990*/  BRA `(.L_x_8) ;  /* 0x0000000800907947 */ /* 0x000fec0003800000 */
.L_x_17:
        /* <DEDUP_REMOVED lines=12> */
.L_x_16:
[----:B------:R-:W-:-:S09]  /*1a60*/  UISETP.NE.AND UP0, UPT, UR4, 0xf, UPT ;  /* 0x0000000f0400788c */ /* 0x000fd2000bf05270 */
[----:B------:R-:W-:Y:S05]  /*1a70*/  BRA.U !UP0, `(.L_x_18) ;  /* 0x0000000108987547 */ /* 0x000fea000b800000 */
[----:B------:R-:W-:-:S09]  /*1a80*/  UISETP.NE.AND UP0, UPT, UR4, 0x17, UPT ;  /* 0x000000170400788c */ /* 0x000fd2000bf05270 */
[----:B------:R-:W-:Y:S05]  /*1a90*/  BRA.U !UP0, `(.L_x_19) ;  /* 0x00000001085c7547 */ /* 0x000fea000b800000 */
[----:B------:R-:W-:-:S09]  /*1aa0*/  UISETP.NE.AND UP0, UPT, UR4, 0x18, UPT ;  /* 0x000000180400788c */ /* 0x000fd2000bf05270 */
[----:B------:R-:W-:Y:S05]  /*1ab0*/  BRA.U UP0, `(.L_x_7) ;  /* 0x0000000500b87547 */ /* 0x000fea000b800000 */
[----:B------:R-:W2:Y:S01]  /*1ac0*/  LDG.E.U8 R0, desc[UR36][R2.64] ;  /* 0x0000002402007981 */ /* 0x000ea2000c1e1100 */
[----:B------:R-:W-:Y:S02]  /*1ad0*/  IMAD.MOV.U32 R6, RZ, RZ, 0x1f ;  /* 0x0000001fff067424 */ /* 0x000fe400078e00ff */
[----:B--2---:R-:W-:-:S05]  /*1ae0*/  IMAD.SHL.U32 R0, R0, 0x1000000, RZ ;  /* 0x0100000000007824 */ /* 0x004fca00078e00ff */
[C---:B------:R-:W-:Y:S02]  /*1af0*/  LOP3.LUT R4, R0.reuse, 0x7f000000, RZ, 0xc0, !PT ;  /* 0x7f00000000047812 */ /* 0x040fe400078ec0ff */
[----:B------:R-:W-:Y:S02]  /*1b00*/  LOP3.LUT P0, RZ, R0, 0x7f000000, RZ, 0xc0, !PT ;  /* 0x7f00000000ff7812 */ /* 0x000fe4000780c0ff */
[----:B------:R-:W0:Y:S02]  /*1b10*/  FLO.U32 R5, R4 ;  /* 0x0000000400057300 */ /* 0x000e2400000e0000 */
[----:B0-----:R-:W-:-:S04]  /*1b20*/  IADD3 R5, PT, PT, -R5, RZ, RZ ;  /* 0x000000ff05057210 */ /* 0x001fc80007ffe1ff */
[----:B------:R-:W-:-:S05]  /*1b30*/  VIADDMNMX.U32 R5, R5, R6, 0x4, !PT ;  /* 0x0000000405057446 */ /* 0x000fca0007800006 */
[----:B------:R-:W-:-:S04]  /*1b40*/  VIADD R5, R5, 0xfffffffc ;  /* 0xfffffffc05057836 */ /* 0x000fc80000000000 */
[----:B------:R-:W-:Y:S01]  /*1b50*/  IMAD.SHL.U32 R7, R5, 0x800000, RZ ;  /* 0x0080000005077824 */ /* 0x000fe200078e00ff */
[C---:B------:R-:W-:Y:S01]  /*1b60*/  SHF.L.U32 R6, R4.reuse, R5, RZ ;  /* 0x0000000504067219 */ /* 0x040fe200000006ff */
[----:B------:R-:W-:-:S03]  /*1b70*/  VIADD R5, R4, 0x1000000 ;  /* 0x0100000004057836 */ /* 0x000fc60000000000 */
[----:B------:R-:W-:Y:S02]  /*1b80*/  LEA.HI R6, R6, -R7, RZ, 0x1c ;  /* 0x8000000706067211 */ /* 0x000fe400078fe0ff */
[----:B------:R-:W-:Y:S02]  /*1b90*/  SHF.R.S32.HI R5, RZ, 0x8, R5 ;  /* 0x00000008ff057819 */ /* 0x000fe40000011405 */
[----:B------:R-:W-:-:S04]  /*1ba0*/  IADD3 R6, PT, PT, R6, 0x3c000000, RZ ;  /* 0x3c00000006067810 */ /* 0x000fc80007ffe0ff */
[----:B------:R-:W-:-:S04]  /*1bb0*/  LOP3.LUT R5, R6, 0x7f800000, R5, 0xf8, !PT ;  /* 0x7f80000006057812 */ /* 0x000fc800078ef805 */
[----:B------:R-:W-:-:S04]  /*1bc0*/  SEL R5, R5, RZ, P0 ;  /* 0x000000ff05057207 */ /* 0x000fc80000000000 */
[----:B------:R-:W-:-:S04]  /*1bd0*/  LOP3.LUT R5, R5, 0x80000000, R0, 0xf8, !PT ;  /* 0x8000000005057812 */ /* 0x000fc800078ef800 */
[----:B------:R-:W-:-:S04]  /*1be0*/  F2FP.BF16.F32.PACK_AB R5, RZ, R5 ;  /* 0x00000005ff05723e */ /* 0x000fc800000010ff */
[----:B------:R-:W-:Y:S01]  /*1bf0*/  PRMT R0, R5, 0x7610, R0 ;  /* 0x0000761005007816 */ /* 0x000fe20000000000 */
[----:B------:R-:W-:Y:S06]  /*1c00*/  BRA `(.L_x_8) ;  /* 0x0000000400f47947 */ /* 0x000fec0003800000 */
.L_x_19:
[----:B------:R-:W2:Y:S02]  /*1c10*/  LDG.E.U8 R2, desc[UR36][R2.64] ;  /* 0x0000002402027981 */ /* 0x000ea4000c1e1100 */
[C---:B--2---:R-:W-:Y:S02]  /*1c20*/  IMAD.SHL.U32 R4, R2.reuse, 0x2000000, RZ ;  /* 0x0200000002047824 */ /* 0x044fe400078e00ff */
[----:B------:R-:W-:-:S03]  /*1c30*/  IMAD.SHL.U32 R5, R2, 0x100, RZ ;  /* 0x0000010002057824 */ /* 0x000fc600078e00ff */
[----:B------:R-:W-:-:S13]  /*1c40*/  ISETP.GT.U32.AND P0, PT, R4, 0x7ffffff, PT ;  /* 0x07ffffff0400780c */ /* 0x000fda0003f04070 */
[C---:B------:R-:W-:Y:S02]  /*1c50*/  @!P0 LOP3.LUT R0, R5.reuse, 0x7f00, RZ, 0xc0, !PT ;  /* 0x00007f0005008812 */ /* 0x040fe400078ec0ff */
[----:B------:R-:W-:Y:S02]  /*1c60*/  @P0 LEA.HI R4, R4, 0x70000000, RZ, 0x1c ;  /* 0x7000000004040811 */ /* 0x000fe400078fe0ff */
[----:B------:R-:W-:Y:S02]  /*1c70*/  @!P0 LOP3.LUT R0, R0, 0x3f000000, RZ, 0xfc, !PT ;  /* 0x3f00000000008812 */ /* 0x000fe400078efcff */
[----:B------:R-:W-:-:S03]  /*1c80*/  PRMT R5, R5, 0x9910, RZ ;  /* 0x0000991005057816 */ /* 0x000fc600000000ff */
[----:B------:R-:W-:Y:S01]  /*1c90*/  @!P0 FADD.FTZ R0, R0, -0.5 ;  /* 0xbf00000000008421 */ /* 0x000fe20000010000 */
[----:B------:R-:W-:-:S05]  /*1ca0*/  @P0 FMUL.FTZ R0, R4, 1.9259299443872358531e-34 ;  /* 0x0780000004000820 */ /* 0x000fca0000410000 */
[----:B------:R-:W-:-:S04]  /*1cb0*/  LOP3.LUT R0, R0, 0x80000000, R5, 0xf8, !PT ;  /* 0x8000000000007812 */ /* 0x000fc800078ef805 */
[----:B------:R-:W-:Y:S01]  /*1cc0*/  F2FP.BF16.F32.PACK_AB R0, RZ, R0 ;  /* 0x00000000ff00723e */ /* 0x000fe200000010ff */
[----:B------:R-:W-:Y:S06]  /*1cd0*/  BRA `(.L_x_8) ;  /* 0x0000000400c07947 */ /* 0x000fec0003800000 */
.L_x_18:
[----:B------:R0:W5:Y:S01]  /*1ce0*/  LDG.E.U16 R0, desc[UR36][R2.64] ;  /* 0x0000002402007981 */ /* 0x000162000c1e1500 */
[----:B------:R-:W-:Y:S05]  /*1cf0*/  BRA `(.L_x_8) ;  /* 0x0000000400b87947 */ /* 0x000fea0003800000 */
.L_x_15:
[----:B------:R-:W-:-:S09]  /*1d00*/  UISETP.GT.AND UP0, UPT, UR4, 0x1b, UPT ;  /* 0x0000001b0400788c */ /* 0x000fd2000bf04270 */
[----:B------:R-:W-:Y:S05]  /*1d10*/  BRA.U UP0, `(.L_x_20) ;  /* 0x0000000500087547 */ /* 0x000fea000b800000 */
[----:B------:R-:W-:-:S09]  /*1d20*/  UISETP.NE.AND UP0, UPT, UR4, 0x19, UPT ;  /* 0x000000190400788c */ /* 0x000fd2000bf05270 */
[----:B------:R-:W-:Y:S05]  /*1d30*/  BRA.U !UP0, `(.L_x_21) ;  /* 0x0000000108907547 */ /* 0x000fea000b800000 */
[----:B------:R-:W-:-:S09]  /*1d40*/  UISETP.NE.AND UP0, UPT, UR4, 0x1a, UPT ;  /* 0x0000001a0400788c */ /* 0x000fd2000bf05270 */
[----:B------:R-:W-:Y:S05]  /*1d50*/  BRA.U !UP0, `(.L_x_22) ;  /* 0x0000000108187547 */ /* 0x000fea000b800000 */
[----:B------:R-:W-:-:S09]  /*1d60*/  UISETP.NE.AND UP0, UPT, UR4, 0x1b, UPT ;  /* 0x0000001b0400788c */ /* 0x000fd2000bf05270 */
[----:B------:R-:W-:Y:S05]  /*1d70*/  BRA.U UP0, `(.L_x_7) ;  /* 0x0000000500087547 */ /* 0x000fea000b800000 */
[----:B------:R-:W2:Y:S02]  /*1d80*/  LDG.E.U16 R0, desc[UR36][R2.64] ;  /* 0x0000002402007981 */ /* 0x000ea4000c1e1500 */
[----:B--2---:R-:W-:-:S04]  /*1d90*/  I2FP.F32.U32 R0, R0 ;  /* 0x0000000000007245 */ /* 0x004fc80000201000 */
[----:B------:R-:W-:Y:S01]  /*1da0*/  F2FP.BF16.F32.PACK_AB R0, RZ, R0 ;  /* 0x00000000ff00723e */ /* 0x000fe200000010ff */
[----:B------:R-:W-:Y:S06]  /*1db0*/  BRA `(.L_x_8) ;  /* 0x0000000400887947 */ /* 0x000fec0003800000 */
.L_x_22:
[----:B------:R-:W2:Y:S01]  /*1dc0*/  LDG.E.U8 R3, desc[UR36][R2.64] ;  /* 0x0000002402037981 */ /* 0x000ea2000c1e1100 */
[----:B------:R-:W-:Y:S01]  /*1dd0*/  BSSY.RECONVERGENT B0, `(.L_x_23) ;  /* 0x0000018000007945 */ /* 0x000fe20003800200 */
[----:B------:R-:W-:Y:S01]  /*1de0*/  IMAD.MOV.U32 R0, RZ, RZ, RZ ;  /* 0x000000ffff007224 */ /* 0x000fe200078e00ff */
[----:B--2---:R-:W-:-:S13]  /*1df0*/  ISETP.NE.AND P0, PT, R3, RZ, PT ;  /* 0x000000ff0300720c */ /* 0x004fda0003f05270 */
[----:B------:R-:W-:Y:S05]  /*1e00*/  @!P0 BRA `(.L_x_24) ;  /* 0x0000000000508947 */ /* 0x000fea0003800000 */
[----:B------:R-:W-:-:S13]  /*1e10*/  ISETP.NE.AND P0, PT, R3, 0x80, PT ;  /* 0x000000800300780c */ /* 0x000fda0003f05270 */
[----:B------:R-:W-:Y:S01]  /*1e20*/  @!P0 MOV R0, 0x7f800001 ;  /* 0x7f80000100008802 */ /* 0x000fe20000000f00 */
[----:B------:R-:W-:Y:S06]  /*1e30*/  @!P0 BRA `(.L_x_24) ;  /* 0x0000000000448947 */ /* 0x000fec0003800000 */
[--C-:B------:R-:W-:Y:S01]  /*1e40*/  SHF.R.U32.HI R0, RZ, 0x3, R3.reuse ;  /* 0x00000003ff007819 */ /* 0x100fe20000011603 */
[----:B------:R-:W-:Y:S03]  /*1e50*/  BSSY.RECONVERGENT B1, `(.L_x_25) ;  /* 0x000000c000017945 */ /* 0x000fe60003800200 */
[----:B------:R-:W-:Y:S02]  /*1e60*/  LOP3.LUT P0, R2, R0, 0xf, RZ, 0xc0, !PT ;  /* 0x0000000f00027812 */ /* 0x000fe4000780c0ff */
[----:B------:R-:W-:-:S05]  /*1e70*/  SHF.R.U32.HI R0, RZ, 0x7, R3 ;  /* 0x00000007ff007819 */ /* 0x000fca0000011603 */
[----:B------:R-:W-:Y:S01]  /*1e80*/  IMAD.U32 R7, R0, -0x80000000, RZ ;  /* 0x8000000000077824 */ /* 0x000fe200078e00ff */
[----:B------:R-:W-:-:S05]  /*1e90*/  LOP3.LUT R0, R3, 0x7, RZ, 0xc0, !PT ;  /* 0x0000000703007812 */ /* 0x000fca00078ec0ff */
[----:B------:R-:W-:Y:S05]  /*1ea0*/  @P0 BRA `(.L_x_26) ;  /* 0x0000000000180947 */ /* 0x000fea0003800000 */
[----:B------:R-:W0:Y:S02]  /*1eb0*/  FLO.U32 R3, R0 ;  /* 0x0000000000037300 */ /* 0x000e2400000e0000 */
[----:B0-----:R-:W-:-:S04]  /*1ec0*/  IADD3 R3, PT, PT, -R3, 0x1f, RZ ;  /* 0x0000001f03037810 */ /* 0x001fc80007ffe1ff */
[----:B------:R-:W-:Y:S01]  /*1ed0*/  IADD3 R2, PT, PT, R2, 0x1d, -R3 ;  /* 0x0000001d02027810 */ /* 0x000fe20007ffe803 */
[----:B------:R-:W-:-:S05]  /*1ee0*/  VIADD R5, R3, 0xffffffe4 ;  /* 0xffffffe403057836 */ /* 0x000fca0000000000 */
[----:B------:R-:W-:-:S04]  /*1ef0*/  SHF.L.U32 R5, R0, R5, RZ ;  /* 0x0000000500057219 */ /* 0x000fc800000006ff */
[----:B------:R-:W-:-:S07]  /*1f00*/  LOP3.LUT R0, R5, 0x7, RZ, 0xc0, !PT ;  /* 0x0000000705007812 */ /* 0x000fce00078ec0ff */
.L_x_26:
[----:B------:R-:W-:Y:S05]  /*1f10*/  BSYNC.RECONVERGENT B1 ;  /* 0x0000000000017941 */ /* 0x000fea0003800200 */
.L_x_25:
[----:B------:R-:W-:Y:S01]  /*1f20*/  IMAD.SHL.U32 R0, R0, 0x100000, RZ ;  /* 0x0010000000007824 */ /* 0x000fe200078e00ff */
[----:B------:R-:W-:-:S04]  /*1f30*/  LEA R2, R2, 0x3b800000, 0x17 ;  /* 0x3b80000002027811 */ /* 0x000fc800078eb8ff */
[----:B------:R-:W-:-:S07]  /*1f40*/  LOP3.LUT R0, R2, R0, R7, 0xfe, !PT ;  /* 0x0000000002007212 */ /* 0x000fce00078efe07 */
.L_x_24:
[----:B------:R-:W-:Y:S05]  /*1f50*/  BSYNC.RECONVERGENT B0 ;  /* 0x0000000000007941 */ /* 0x000fea0003800200 */
.L_x_23:
[----:B------:R-:W-:Y:S01]  /*1f60*/  F2FP.BF16.F32.PACK_AB R0, RZ, R0 ;  /* 0x00000000ff00723e */ /* 0x000fe200000010ff */
[----:B------:R-:W-:Y:S06]  /*1f70*/  BRA `(.L_x_8) ;  /* 0x0000000400187947 */ /* 0x000fec0003800000 */
.L_x_21:
[----:B------:R-:W2:Y:S01]  /*1f80*/  LDG.E.U8 R3, desc[UR36][R2.64] ;  /* 0x0000002402037981 */ /* 0x000ea2000c1e1100 */
[----:B------:R-:W-:Y:S01]  /*1f90*/  BSSY.RECONVERGENT B0, `(.L_x_27) ;  /* 0x0000018000007945 */ /* 0x000fe20003800200 */
[----:B------:R-:W-:Y:S01]  /*1fa0*/  HFMA2 R0, -RZ, RZ, 0, 0 ;  /* 0x00000000ff007431 */ /* 0x000fe200000001ff */
[----:B--2---:R-:W-:-:S13]  /*1fb0*/  ISETP.NE.AND P0, PT, R3, RZ, PT ;  /* 0x000000ff0300720c */ /* 0x004fda0003f05270 */
[----:B------:R-:W-:Y:S05]  /*1fc0*/  @!P0 BRA `(.L_x_28) ;  /* 0x0000000000508947 */ /* 0x000fea0003800000 */
[----:B------:R-:W-:-:S13]  /*1fd0*/  ISETP.NE.AND P0, PT, R3, 0x80, PT ;  /* 0x000000800300780c */ /* 0x000fda0003f05270 */
[----:B------:R-:W-:Y:S01]  /*1fe0*/  @!P0 IMAD.MOV.U32 R0, RZ, RZ, 0x7f800001 ;  /* 0x7f800001ff008424 */ /* 0x000fe200078e00ff */
        /* <DEDUP_REMOVED lines=14> */
.L_x_30:
[----:B------:R-:W-:Y:S05]  /*20d0*/  BSYNC.RECONVERGENT B1 ;  /* 0x0000000000017941 */ /* 0x000fea0003800200 */
.L_x_29:
[----:B------:R-:W-:Y:S02]  /*20e0*/  SHF.L.U32 R0, R0, 0x15, RZ ;  /* 0x0000001500007819 */ /* 0x000fe400000006ff */
[----:B------:R-:W-:-:S04]  /*20f0*/  LEA R2, R2, 0x37800000, 0x17 ;  /* 0x3780000002027811 */ /* 0x000fc800078eb8ff */
[----:B------:R-:W-:-:S07]  /*2100*/  LOP3.LUT R0, R2, R0, R7, 0xfe, !PT ;  /* 0x0000000002007212 */ /* 0x000fce00078efe07 */
.L_x_28:
[----:B------:R-:W-:Y:S05]  /*2110*/  BSYNC.RECONVERGENT B0 ;  /* 0x0000000000007941 */ /* 0x000fea0003800200 */
.L_x_27:
[----:B------:R-:W-:Y:S01]  /*2120*/  F2FP.BF16.F32.PACK_AB R0, RZ, R0 ;  /* 0x00000000ff00723e */ /* 0x000fe200000010ff */
[----:B------:R-:W-:Y:S06]  /*2130*/  BRA `(.L_x_8) ;  /* 0x0000000000a87947 */ /* 0x000fec0003800000 */
.L_x_20:
[----:B------:R-:W-:-:S09]  /*2140*/  UISETP.NE.AND UP0, UPT, UR4, 0x1c, UPT ;  /* 0x0000001c0400788c */ /* 0x000fd2000bf05270 */
[----:B------:R-:W-:Y:S05]  /*2150*/  BRA.U !UP0, `(.L_x_31) ;  /* 0x0000000108947547 */ /* 0x000fea000b800000 */
[----:B------:R-:W-:-:S09]  /*2160*/  UISETP.NE.AND UP0, UPT, UR4, 0x1d, UPT ;  /* 0x0000001d0400788c */ /* 0x000fd2000bf05270 */
[----:B------:R-:W-:Y:S05]  /*2170*/  BRA.U !UP0, `(.L_x_32) ;  /* 0x00000001087c7547 */ /* 0x000fea000b800000 */
[----:B------:R-:W-:-:S09]  /*2180*/  UISETP.NE.AND UP0, UPT, UR4, 0x2c, UPT ;  /* 0x0000002c0400788c */ /* 0x000fd2000bf05270 */
[----:B------:R-:W-:Y:S05]  /*2190*/  BRA.U !UP0, `(.L_x_33) ;  /* 0x0000000108487547 */ /* 0x000fea000b800000 */
.L_x_7:
[----:B------:R-:W-:Y:S01]  /*21a0*/  MOV R2, 0x0 ;  /* 0x0000000000027802 */ /* 0x000fe20000000f00 */
[----:B------:R-:W0:Y:S01]  /*21b0*/  LDCU.64 UR4, c[0x4][0x148] ;  /* 0x01002900ff0477ac */ /* 0x000e220008000a00 */
[----:B------:R-:W-:Y:S02]  /*21c0*/  HFMA2 R12, -RZ, RZ, 0, 5.9604644775390625e-08 ;  /* 0x00000001ff0c7431 */ /* 0x000fe400000001ff */
[----:B------:R-:W-:Y:S01]  /*21d0*/  IMAD.MOV.U32 R8, RZ, RZ, 0x4e ;  /* 0x0000004eff087424 */ /* 0x000fe200078e00ff */
[----:B------:R-:W1:Y:S01]  /*21e0*/  LDCU.64 UR6, c[0x4][0x150] ;  /* 0x01002a00ff0677ac */ /* 0x000e620008000a00 */
[----:B------:R-:W2:Y:S01]  /*21f0*/  LDC.64 R2, c[0x4][R2] ;  /* 0x0100000002027b82 */ /* 0x000ea20000000a00 */
[----:B------:R-:W-:Y:S01]  /*2200*/  IMAD.MOV.U32 R13, RZ, RZ, RZ ;  /* 0x000000ffff0d7224 */ /* 0x000fe200078e00ff */
[----:B------:R-:W3:Y:S01]  /*2210*/  LDCU.64 UR8, c[0x4][0x38] ;  /* 0x01000700ff0877ac */ /* 0x000ee20008000a00 */
[----:B0-----:R-:W-:Y:S02]  /*2220*/  IMAD.U32 R4, RZ, RZ, UR4 ;  /* 0x00000004ff047e24 */ /* 0x001fe4000f8e00ff */
[----:B------:R-:W-:-:S02]  /*2230*/  IMAD.U32 R5, RZ, RZ, UR5 ;  /* 0x00000005ff057e24 */ /* 0x000fc4000f8e00ff */
[----:B-1----:R-:W-:Y:S01]  /*2240*/  IMAD.U32 R6, RZ, RZ, UR6 ;  /* 0x00000006ff067e24 */ /* 0x002fe2000f8e00ff */
[----:B------:R-:W-:Y:S01]  /*2250*/  MOV R7, UR7 ;  /* 0x0000000700077c02 */ /* 0x000fe20008000f00 */
[----:B---3--:R-:W-:Y:S02]  /*2260*/  IMAD.U32 R10, RZ, RZ, UR8 ;  /* 0x00000008ff0a7e24 */ /* 0x008fe4000f8e00ff */
[----:B------:R-:W-:-:S07]  /*2270*/  IMAD.U32 R11, RZ, RZ, UR9 ;  /* 0x00000009ff0b7e24 */ /* 0x000fce000f8e00ff */
[----:B------:R-:W-:-:S07]  /*2280*/  LEPC R20, `(.L_x_34) ;  /* 0x000000001014794e */ /* 0x000fce0000000000 */
[----:B--2---:R-:W-:Y:S05]  /*2290*/  CALL.ABS.NOINC R2 ;  /* 0x0000000002007343 */ /* 0x004fea0003c00000 */
.L_x_34:
[----:B------:R-:W-:Y:S01]  /*22a0*/  PRMT R0, RZ, 0x7610, R0 ;  /* 0x00007610ff007816 */ /* 0x000fe20000000000 */
[----:B------:R-:W-:Y:S06]  /*22b0*/  BRA `(.L_x_8) ;  /* 0x0000000000487947 */ /* 0x000fec0003800000 */
.L_x_33:
[----:B------:R-:W2:Y:S01]  /*22c0*/  LDG.E.U8 R2, desc[UR36][R2.64] ;  /* 0x0000002402027981 */ /* 0x000ea2000c1e1100 */
[----:B------:R-:W-:Y:S01]  /*22d0*/  BSSY.RECONVERGENT B0, `(.L_x_35) ;  /* 0x0000007000007945 */ /* 0x000fe20003800200 */
[----:B------:R-:W-:Y:S01]  /*22e0*/  IMAD.MOV.U32 R0, RZ, RZ, 0x400000 ;  /* 0x00400000ff007424 */ /* 0x000fe200078e00ff */
[----:B--2---:R-:W-:-:S13]  /*22f0*/  ISETP.NE.AND P0, PT, R2, RZ, PT ;  /* 0x000000ff0200720c */ /* 0x004fda0003f05270 */
[----:B------:R-:W-:Y:S05]  /*2300*/  @!P0 BRA `(.L_x_36) ;  /* 0x00000000000c8947 */ /* 0x000fea0003800000 */
[----:B------:R-:W-:-:S13]  /*2310*/  ISETP.NE.AND P0, PT, R2, 0xff, PT ;  /* 0x000000ff0200780c */ /* 0x000fda0003f05270 */
[----:B------:R-:W-:Y:S01]  /*2320*/  @!P0 IMAD.MOV.U32 R0, RZ, RZ, 0x7f800001 ;  /* 0x7f800001ff008424 */ /* 0x000fe200078e00ff */
[----:B------:R-:W-:-:S07]  /*2330*/  @P0 SHF.L.U32 R0, R2, 0x17, RZ ;  /* 0x0000001702000819 */ /* 0x000fce00000006ff */
.L_x_36:
[----:B------:R-:W-:Y:S05]  /*2340*/  BSYNC.RECONVERGENT B0 ;  /* 0x0000000000007941 */ /* 0x000fea0003800200 */
.L_x_35:
[----:B------:R-:W-:Y:S01]  /*2350*/  F2FP.BF16.F32.PACK_AB R0, RZ, R0 ;  /* 0x00000000ff00723e */ /* 0x000fe200000010ff */
[----:B------:R-:W-:Y:S06]  /*2360*/  BRA `(.L_x_8) ;  /* 0x00000000001c7947 */ /* 0x000fec0003800000 */
.L_x_32:
[----:B------:R-:W2:Y:S02]  /*2370*/  LDG.E.64 R2, desc[UR36][R2.64] ;  /* 0x0000002402027981 */ /* 0x000ea4000c1e1b00 */
[----:B--2---:R-:W0:Y:S02]  /*2380*/  I2F.U64 R0, R2 ;  /* 0x0000000200007312 */ /* 0x004e240000301000 */
[----:B0-----:R-:W-:Y:S01]  /*2390*/  F2FP.BF16.F32.PACK_AB R0, RZ, R0 ;  /* 0x00000000ff00723e */ /* 0x001fe200000010ff */
[----:B------:R-:W-:Y:S06]  /*23a0*/  BRA `(.L_x_8) ;  /* 0x00000000000c7947 */ /* 0x000fec0003800000 */
.L_x_31:
[----:B------:R-:W2:Y:S02]  /*23b0*/  LDG.E R2, desc[UR36][R2.64] ;  /* 0x0000002402027981 */ /* 0x000ea4000c1e1900 */
[----:B--2---:R-:W-:-:S04]  /*23c0*/  I2FP.F32.U32 R0, R2 ;  /* 0x0000000200007245 */ /* 0x004fc80000201000 */
[----:B------:R-:W-:-:S07]  /*23d0*/  F2FP.BF16.F32.PACK_AB R0, RZ, R0 ;  /* 0x00000000ff00723e */ /* 0x000fce00000010ff */
.L_x_8:
[----:B-----5:R-:W-:Y:S01]  /*23e0*/  IMAD.U32 R0, R0, 0x10000, RZ ;  /* 0x0001000000007824 */ /* 0x020fe200078e00ff */
[----:B------:R-:W0:Y:S01]  /*23f0*/  LDCU.64 UR6, c[0x0][0x580] ;  /* 0x0000b000ff0677ac */ /* 0x000e220008000a00 */
[----:B------:R-:W-:-:S04]  /*2400*/  UPRMT UR4, UR42, 0x9910, URZ ;  /* 0x000099102a047896 */ /* 0x000fc800080000ff */
[----:B------:R-:W1:Y:S01]  /*2410*/  FRND.TRUNC R0, R0 ;  /* 0x0000000000007307 */ /* 0x000e62000020d000 */
[----:B------:R-:W-:Y:S01]  /*2420*/  UISETP.GT.AND UP0, UPT, UR4, 0x9, UPT ;  /* 0x000000090400788c */ /* 0x000fe2000bf04270 */
[----:B0-----:R-:W-:-:S06]  /*2430*/  IADD3 R2, P0, PT, R16, UR6, RZ ;  /* 0x0000000610027c10 */ /* 0x001fcc000ff1e0ff */
[----:B-1----:R0:W1:Y:S01]  /*2440*/  F2F.BF16.F32 R5, R0 ;  /* 0x0000000000057304 */ /* 0x0020620000202000 */
[----:B------:R-:W-:Y:S01]  /*2450*/  IMAD.X R3, RZ, RZ, UR7, P0 ;  /* 0x00000007ff037e24 */ /* 0x000fe200080e06ff */
[----:B------:R-:W-:Y:S06]  /*2460*/  BRA.U UP0, `(.L_x_37) ;  /* 0x00000005000c7547 */ /* 0x000fec000b800000 */
        /* <DEDUP_REMOVED lines=8> */
[----:B01----:R-:W-:-:S04]  /*24f0*/  IMAD.U32 R0, R5, 0x10000, RZ ;  /* 0x0001000005007824 */ /* 0x003fc800078e00ff */
[----:B------:R-:W0:Y:S02]  /*2500*/  F2I.FTZ.TRUNC.NTZ R5, R0 ;  /* 0x0000000000057305 */ /* 0x000e24000021f100 */
[----:B0-----:R0:W-:Y:S01]  /*2510*/  STG.E.U8 desc[UR36][R2.64], R5 ;  /* 0x0000000502007986 */ /* 0x0011e2000c101124 */
[----:B------:R-:W-:Y:S05]  /*2520*/  BRA `(.L_x_42) ;  /* 0x0000000c00807947 */ /* 0x000fea0003800000 */
.L_x_40:
[----:B-1----:R-:W-:-:S06]  /*2530*/  SHF.L.U32 R5, R5, 0x10, RZ ;  /* 0x0000001005057819 */ /* 0x002fcc00000006ff */
[----:B------:R-:W1:Y:S02]  /*2540*/  F2I.S64.TRUNC R4, R5 ;  /* 0x0000000500047311 */ /* 0x000e64000020d900 */
[----:B-1----:R4:W-:Y:S01]  /*2550*/  STG.E.U8 desc[UR36][R2.64], R4 ;  /* 0x0000000402007986 */ /* 0x0029e2000c101124 */
[----:B------:R-:W-:Y:S05]  /*2560*/  BRA `(.L_x_42) ;  /* 0x0000000c00707947 */ /* 0x000fea0003800000 */
.L_x_39:
[----:B------:R-:W-:-:S09]  /*2570*/  UISETP.NE.AND UP0, UPT, UR4, 0x2, UPT ;  /* 0x000000020400788c */ /* 0x000fd2000bf05270 */
[----:B------:R-:W-:Y:S05]  /*2580*/  BRA.U !UP0, `(.L_x_43) ;  /* 0x0000000108307547 */ /* 0x000fea000b800000 */
[----:B------:R-:W-:-:S09]  /*2590*/  UISETP.NE.AND UP0, UPT, UR4, 0x3, UPT ;  /* 0x000000030400788c */ /* 0x000fd2000bf05270 */
[----:B------:R-:W-:Y:S05]  /*25a0*/  BRA.U !UP0, `(.L_x_44) ;  /* 0x0000000108187547 */ /* 0x000fea000b800000 */
[----:B------:R-:W-:-:S09]  /*25b0*/  UISETP.NE.AND UP0, UPT, UR4, 0x4, UPT ;  /* 0x000000040400788c */ /* 0x000fd2000bf05270 */
[----:B------:R-:W-:Y:S05]  /*25c0*/  BRA.U UP0, `(.L_x_41) ;  /* 0x0000000900b87547 */ /* 0x000fea000b800000 */
[----:B-1----:R-:W-:-:S06]  /*25d0*/  IMAD.U32 R5, R5, 0x10000, RZ ;  /* 0x0001000005057824 */ /* 0x002fcc00078e00ff */
[----:B------:R-:W1:Y:S02]  /*25e0*/  F2I.S64.TRUNC R4, R5 ;  /* 0x0000000500047311 */ /* 0x000e64000020d900 */
[----:B-1----:R1:W-:Y:S01]  /*25f0*/  STG.E.64 desc[UR36][R2.64], R4 ;  /* 0x0000000402007986 */ /* 0x0023e2000c101b24 */
[----:B------:R-:W-:Y:S05]  /*2600*/  BRA `(.L_x_42) ;  /* 0x0000000c00487947 */ /* 0x000fea0003800000 */
.L_x_44:
[----:B-1----:R-:W-:-:S06]  /*2610*/  IMAD.U32 R5, R5, 0x10000, RZ ;  /* 0x0001000005057824 */ /* 0x002fcc00078e00ff */
[----:B------:R-:W1:Y:S02]  /*2620*/  F2I.FTZ.TRUNC.NTZ R5, R5 ;  /* 0x0000000500057305 */ /* 0x000e64000021f100 */
[----:B-1----:R2:W-:Y:S01]  /*2630*/  STG.E desc[UR36][R2.64], R5 ;  /* 0x0000000502007986 */ /* 0x0025e2000c101924 */
[----:B------:R-:W-:Y:S05]  /*2640*/  BRA `(.L_x_42) ;  /* 0x0000000c00387947 */ /* 0x000fea0003800000 */
.L_x_43:
[----:B-1----:R-:W-:-:S06]  /*2650*/  IMAD.U32 R5, R5, 0x10000, RZ ;  /* 0x0001000005057824 */ /* 0x002fcc00078e00ff */
[----:B------:R-:W1:Y:S02]  /*2660*/  F2I.FTZ.TRUNC.NTZ R5, R5 ;  /* 0x0000000500057305 */ /* 0x000e64000021f100 */
[----:B-1----:R3:W-:Y:S01]  /*2670*/  STG.E.U16 desc[UR36][R2.64], R5 ;  /* 0x0000000502007986 */ /* 0x0027e2000c101524 */
[----:B------:R-:W-:Y:S05]  /*2680*/  BRA `(.L_x_42) ;  /* 0x0000000c00287947 */ /* 0x000fea0003800000 */
.L_x_38:
[----:B------:R-:W-:-:S09]  /*2690*/  UISETP.GT.AND UP0, UPT, UR4, 0x6, UPT ;  /* 0x000000060400788c */ /* 0x000fd2000bf04270 */
[----:B------:R-:W-:Y:S05]  /*26a0*/  BRA.U UP0, `(.L_x_45) ;  /* 0x00000001002c7547 */ /* 0x000fea000b800000 */
[----:B------:R-:W-:-:S09]  /*26b0*/  UISETP.NE.AND UP0, UPT, UR4, 0x5, UPT ;  /* 0x000000050400788c */ /* 0x000fd2000bf05270 */
[----:B------:R-:W-:Y:S05]  /*26c0*/  BRA.U !UP0, `(.L_x_46) ;  /* 0x0000000108147547 */ /* 0x000fea000b800000 */
[----:B------:R-:W-:-:S09]  /*26d0*/  UISETP.NE.AND UP0, UPT, UR4, 0x6, UPT ;  /* 0x000000060400788c */ /* 0x000fd2000bf05270 */
[----:B------:R-:W-:Y:S05]  /*26e0*/  BRA.U UP0, `(.L_x_41) ;  /* 0x0000000900707547 */ /* 0x000fea000b800000 */
[----:B-1----:R-:W-:-:S05]  /*26f0*/  SHF.L.U32 R5, R5, 0x10, RZ ;  /* 0x0000001005057819 */ /* 0x002fca00000006ff */
[----:B------:R1:W-:Y:S01]  /*2700*/  STG.E desc[UR36][R2.64], R5 ;  /* 0x0000000502007986 */ /* 0x0003e2000c101924 */
[----:B------:R-:W-:Y:S05]  /*2710*/  BRA `(.L_x_42) ;  /* 0x0000000c00047947 */ /* 0x000fea0003800000 */
.L_x_46:
[----:B01----:R-:W-:-:S05]  /*2720*/  IMAD.U32 R0, R5, 0x10000, RZ ;  /* 0x0001000005007824 */ /* 0x003fca00078e00ff */
[----:B------:R-:W-:-:S05]  /*2730*/  F2FP.F16.F32.PACK_AB R0, RZ, R0 ;  /* 0x00000000ff00723e */ /* 0x000fca00000000ff */
[----:B------:R0:W-:Y:S01]  /*2740*/  STG.E.U16 desc[UR36][R2.64], R0 ;  /* 0x0000000002007986 */ /* 0x0001e2000c101524 */
[----:B------:R-:W-:Y:S05]  /*2750*/  BRA `(.L_x_42) ;  /* 0x0000000800f47947 */ /* 0x000fea0003800000 */
.L_x_45:
[----:B------:R-:W-:-:S09]  /*2760*/  UISETP.NE.AND UP0, UPT, UR4, 0x7, UPT ;  /* 0x000000070400788c */ /* 0x000fd2000bf05270 */
[----:B------:R-:W-:Y:S05]  /*2770*/  BRA.U !UP0, `(.L_x_47) ;  /* 0x0000000108347547 */ /* 0x000fea000b800000 */
[----:B------:R-:W-:-:S09]  /*2780*/  UISETP.NE.AND UP0, UPT, UR4, 0x8, UPT ;  /* 0x000000080400788c */ /* 0x000fd2000bf05270 */
[----:B------:R-:W-:Y:S05]  /*2790*/  BRA.U !UP0, `(.L_x_48) ;  /* 0x0000000108187547 */ /* 0x000fea000b800000 */
[----:B------:R-:W-:-:S09]  /*27a0*/  UISETP.NE.AND UP0, UPT, UR4, 0x9, UPT ;  /* 0x000000090400788c */ /* 0x000fd2000bf05270 */
[----:B------:R-:W-:Y:S05]  /*27b0*/  BRA.U UP0, `(.L_x_41) ;  /* 0x00000009003c7547 */ /* 0x000fea000b800000 */
[----:B-1----:R-:W-:Y:S02]  /*27c0*/  IMAD.U32 R4, R5, 0x10000, RZ ;  /* 0x0001000005047824 */ /* 0x002fe400078e00ff */
[----:B------:R-:W-:-:S05]  /*27d0*/  IMAD.MOV.U32 R5, RZ, RZ, RZ ;  /* 0x000000ffff057224 */ /* 0x000fca00078e00ff */
[----:B------:R1:W-:Y:S01]  /*27e0*/  STG.E.64 desc[UR36][R2.64], R4 ;  /* 0x0000000402007986 */ /* 0x0003e2000c101b24 */
[----:B------:R-:W-:Y:S05]  /*27f0*/  BRA `(.L_x_42) ;  /* 0x0000000800cc7947 */ /* 0x000fea0003800000 */
.L_x_48:
[----:B-1----:R-:W-:-:S04]  /*2800*/  SHF.L.U32 R5, R5, 0x10, RZ ;  /* 0x0000001005057819 */ /* 0x002fc800000006ff */
[----:B------:R-:W-:-:S04]  /*2810*/  F2FP.F16.F32.PACK_AB R5, RZ, R5 ;  /* 0x00000005ff05723e */ /* 0x000fc800000000ff */
[----:B------:R-:W-:-:S05]  /*2820*/  PRMT R5, R5, 0x5410, RZ ;  /* 0x0000541005057816 */ /* 0x000fca00000000ff */
[----:B------:R1:W-:Y:S01]  /*2830*/  STG.E desc[UR36][R2.64], R5 ;  /* 0x0000000502007986 */ /* 0x0003e2000c101924 */
[----:B------:R-:W-:Y:S05]  /*2840*/  BRA `(.L_x_42) ;  /* 0x0000000800b87947 */ /* 0x000fea0003800000 */
.L_x_47:
[----:B-1----:R-:W-:-:S04]  /*2850*/  IMAD.U32 R4, R5, 0x10000, RZ ;  /* 0x0001000005047824 */ /* 0x002fc800078e00ff */
[----:B------:R-:W-:-:S06]  /*2860*/  FMUL.FTZ R4, R4, 1 ;  /* 0x3f80000004047820 */ /* 0x000fcc0000410000 */
[----:B------:R-:W1:Y:S02]  /*2870*/  F2F.F64.F32 R4, R4 ;  /* 0x0000000400047310 */ /* 0x000e640000201800 */
[----:B-1----:R1:W-:Y:S01]  /*2880*/  STG.E.64 desc[UR36][R2.64], R4 ;  /* 0x0000000402007986 */ /* 0x0023e2000c101b24 */
[----:B------:R-:W-:Y:S05]  /*2890*/  BRA `(.L_x_42) ;  /* 0x0000000800a47947 */ /* 0x000fea0003800000 */
.L_x_37:
        /* <DEDUP_REMOVED lines=8> */
[----:B-1----:R-:W-:-:S05]  /*2920*/  IMAD.U32 R5, R5, 0x10000, RZ ;  /* 0x0001000005057824 */ /* 0x002fca00078e00ff */
[----:B------:R-:W-:-:S04]  /*2930*/  FSETP.NEU.FTZ.AND P0, PT, R5, RZ, PT ;  /* 0x000000ff0500720b */ /* 0x000fc80003f1d000 */
[----:B------:R-:W-:-:S05]  /*2940*/  SEL R5, RZ, 0x1, !P0 ;  /* 0x00000001ff057807 */ /* 0x000fca0004000000 */
[----:B------:R1:W-:Y:S01]  /*2950*/  STG.E.U8 desc[UR36][R2.64], R5 ;  /* 0x0000000502007986 */ /* 0x0003e2000c101124 */
[----:B------:R-:W-:Y:S05]  /*2960*/  BRA `(.L_x_42) ;  /* 0x0000000800707947 */ /* 0x000fea0003800000 */
.L_x_51:
[----:B-1----:R-:W-:Y:S01]  /*2970*/  IMAD.U32 R5, R5, 0x10000, RZ ;  /* 0x0001000005057824 */ /* 0x002fe200078e00ff */
[----:B------:R-:W-:-:S03]  /*2980*/  CS2R R6, SRZ ;  /* 0x0000000000067805 */ /* 0x000fc6000001ff00 */
[----:B------:R-:W-:-:S06]  /*2990*/  FMUL.FTZ R5, R5, 1 ;  /* 0x3f80000005057820 */ /* 0x000fcc0000410000 */
[----:B------:R-:W1:Y:S02]  /*29a0*/  F2F.F64.F32 R4, R5 ;  /* 0x0000000500047310 */ /* 0x000e640000201800 */
[----:B-1----:R1:W-:Y:S01]  /*29b0*/  STG.E.128 desc[UR36][R2.64], R4 ;  /* 0x0000000402007986 */ /* 0x0023e2000c101d24 */
[----:B------:R-:W-:Y:S05]  /*29c0*/  BRA `(.L_x_42) ;  /* 0x0000000800587947 */ /* 0x000fea0003800000 */
.L_x_50:
[----:B------:R-:W-:-:S09]  /*29d0*/  UISETP.NE.AND UP0, UPT, UR4, 0xf, UPT ;  /* 0x0000000f0400788c */ /* 0x000fd2000bf05270 */
[----:B------:R-:W-:Y:S05]  /*29e0*/  BRA.U !UP0, `(.L_x_52) ;  /* 0x0000000108a07547 */ /* 0x000fea000b800000 */
[----:B------:R-:W-:-:S09]  /*29f0*/  UISETP.NE.AND UP0, UPT, UR4, 0x17, UPT ;  /* 0x000000170400788c */ /* 0x000fd2000bf05270 */
[----:B------:R-:W-:Y:S05]  /*2a00*/  BRA.U !UP0, `(.L_x_53) ;  /* 0x00000001084c7547 */ /* 0x000fea000b800000 */
[----:B------:R-:W-:-:S09]  /*2a10*/  UISETP.NE.AND UP0, UPT, UR4, 0x18, UPT ;  /* 0x000000180400788c */ /* 0x000fd2000bf05270 */
[----:B------:R-:W-:Y:S05]  /*2a20*/  BRA.U UP0, `(.L_x_41) ;  /* 0x0000000500a07547 */ /* 0x000fea000b800000 */
[----:B-1----:R-:W-:Y:S01]  /*2a30*/  SHF.L.U32 R7, R5, 0x10, RZ ;  /* 0x0000001005077819 */ /* 0x002fe200000006ff */
[----:B------:R-:W-:Y:S01]  /*2a40*/  BSSY.RECONVERGENT B0, `(.L_x_54) ;  /* 0x000000c000007945 */ /* 0x000fe20003800200 */
[----:B0-----:R-:W-:Y:S02]  /*2a50*/  IMAD.MOV.U32 R0, RZ, RZ, 0x7f ;  /* 0x0000007fff007424 */ /* 0x001fe400078e00ff */
[----:B------:R-:W-:Y:S02]  /*2a60*/  LOP3.LUT R6, R7, 0x7fffffff, RZ, 0xc0, !PT ;  /* 0x7fffffff07067812 */ /* 0x000fe400078ec0ff */
[----:B------:R-:W-:Y:S02]  /*2a70*/  SHF.R.U32.HI R5, RZ, 0x18, R7 ;  /* 0x00000018ff057819 */ /* 0x000fe40000011607 */
[----:B------:R-:W-:-:S13]  /*2a80*/  ISETP.GT.U32.AND P0, PT, R6, 0x43efffff, PT ;  /* 0x43efffff0600780c */ /* 0x000fda0003f04070 */
[----:B------:R-:W-:Y:S05]  /*2a90*/  @P0 BRA `(.L_x_55) ;  /* 0x0000000000180947 */ /* 0x000fea0003800000 */
[----:B------:R-:W-:-:S13]  /*2aa0*/  ISETP.GT.U32.AND P0, PT, R6, 0x3c7fffff, PT ;  /* 0x3c7fffff0600780c */ /* 0x000fda0003f04070 */
[----:B------:R-:W-:-:S04]  /*2ab0*/  @P0 SHF.R.U32.HI R0, RZ, 0x14, R7 ;  /* 0x00000014ff000819 */ /* 0x000fc80000011607 */
[----:B------:R-:W-:Y:S01]  /*2ac0*/  @P0 LOP3.LUT R4, R0, 0x1, RZ, 0xc0, !PT ;  /* 0x0000000100040812 */ /* 0x000fe200078ec0ff */
[----:B------:R-:W-:-:S03]  /*2ad0*/  @!P0 FADD.FTZ R0, R6, 16384 ;  /* 0x4680000006008421 */ /* 0x000fc60000010000 */
[----:B------:R-:W-:-:S04]  /*2ae0*/  @P0 IADD3 R4, PT, PT, R7, 0x407ffff, R4 ;  /* 0x0407ffff07040810 */ /* 0x000fc80007ffe004 */
[----:B------:R-:W-:-:S07]  /*2af0*/  @P0 SHF.R.U32.HI R0, RZ, 0x14, R4 ;  /* 0x00000014ff000819 */ /* 0x000fce0000011604 */
.L_x_55:
[----:B------:R-:W-:Y:S05]  /*2b00*/  BSYNC.RECONVERGENT B0 ;  /* 0x0000000000007941 */ /* 0x000fea0003800200 */
.L_x_54:
[----:B------:R-:W-:-:S05]  /*2b10*/  LOP3.LUT R5, R0, 0x80, R5, 0xf8, !PT ;  /* 0x0000008000057812 */ /* 0x000fca00078ef805 */
[----:B------:R0:W-:Y:S01]  /*2b20*/  STG.E.U8 desc[UR36][R2.64], R5 ;  /* 0x0000000502007986 */ /* 0x0001e2000c101124 */
[----:B------:R-:W-:Y:S05]  /*2b30*/  BRA `(.L_x_42) ;  /* 0x0000000400fc7947 */ /* 0x000fea0003800000 */
.L_x_53:
[----:B-1----:R-:W-:Y:S01]  /*2b40*/  IMAD.U32 R7, R5, 0x10000, RZ ;  /* 0x0001000005077824 */ /* 0x002fe200078e00ff */
[----:B------:R-:W-:Y:S04]  /*2b50*/  BSSY.RECONVERGENT B0, `(.L_x_56) ;  /* 0x000000e000007945 */ /* 0x000fe80003800200 */
[----:B------:R-:W-:Y:S02]  /*2b60*/  LOP3.LUT R6, R7, 0x7fffffff, RZ, 0xc0, !PT ;  /* 0x7fffffff07067812 */ /* 0x000fe400078ec0ff */
[----:B------:R-:W-:Y:S02]  /*2b70*/  SHF.R.U32.HI R5, RZ, 0x18, R7 ;  /* 0x00000018ff057819 */ /* 0x000fe40000011607 */
[----:B------:R-:W-:-:S13]  /*2b80*/  ISETP.GE.U32.AND P1, PT, R6, 0x47800000, PT ;  /* 0x478000000600780c */ /* 0x000fda0003f26070 */
[----:B0-----:R-:W-:Y:S01]  /*2b90*/  @P1 IMAD.MOV.U32 R0, RZ, RZ, 0x7f ;  /* 0x0000007fff001424 */ /* 0x001fe200078e00ff */
[----:B------:R-:W-:-:S04]  /*2ba0*/  @P1 ISETP.GT.U32.AND P0, PT, R6, 0x7f800000, PT ;  /* 0x7f8000000600180c */ /* 0x000fc80003f04070 */
[----:B------:R-:W-:Y:S01]  /*2bb0*/  @P1 SEL R0, R0, 0x7c, P0 ;  /* 0x0000007c00001807 */ /* 0x000fe20000000000 */
[----:B------:R-:W-:Y:S08]  /*2bc0*/  @P1 BRA `(.L_x_57) ;  /* 0x0000000000181947 */ /* 0x000ff00003800000 */
[----:B------:R-:W-:-:S13]  /*2bd0*/  ISETP.GT.U32.AND P0, PT, R6, 0x387fffff, PT ;  /* 0x387fffff0600780c */ /* 0x000fda0003f04070 */
[----:B------:R-:W-:-:S04]  /*2be0*/  @P0 SHF.R.U32.HI R0, RZ, 0x15, R7 ;  /* 0x00000015ff000819 */ /* 0x000fc80000011607 */
[----:B------:R-:W-:Y:S01]  /*2bf0*/  @P0 LOP3.LUT R4, R0, 0x1, RZ, 0xc0, !PT ;  /* 0x0000000100040812 */ /* 0x000fe200078ec0ff */
[----:B------:R-:W-:-:S03]  /*2c00*/  @!P0 FADD.FTZ R0, R6, 128 ;  /* 0x4300000006008421 */ /* 0x000fc60000010000 */
[----:B------:R-:W-:-:S04]  /*2c10*/  @P0 IADD3 R4, PT, PT, R7, 0x80fffff, R4 ;  /* 0x080fffff07040810 */ /* 0x000fc80007ffe004 */
[----:B------:R-:W-:-:S07]  /*2c20*/  @P0 SHF.R.U32.HI R0, RZ, 0x15, R4 ;  /* 0x00000015ff000819 */ /* 0x000fce0000011604 */
.L_x_57:
[----:B------:R-:W-:Y:S05]  /*2c30*/  BSYNC.RECONVERGENT B0 ;  /* 0x0000000000007941 */ /* 0x000fea0003800200 */
.L_x_56:
[----:B------:R-:W-:-:S05]  /*2c40*/  LOP3.LUT R5, R0, 0x80, R5, 0xf8, !PT ;  /* 0x0000008000057812 */ /* 0x000fca00078ef805 */
[----:B------:R0:W-:Y:S01]  /*2c50*/  STG.E.U8 desc[UR36][R2.64], R5 ;  /* 0x0000000502007986 */ /* 0x0001e2000c101124 */
[----:B------:R-:W-:Y:S05]  /*2c60*/  BRA `(.L_x_42) ;  /* 0x0000000400b07947 */ /* 0x000fea0003800000 */
.L_x_52:
[----:B-1----:R1:W-:Y:S01]  /*2c70*/  STG.E.U16 desc[UR36][R2.64], R5 ;  /* 0x0000000502007986 */ /* 0x0023e2000c101524 */
[----:B------:R-:W-:Y:S05]  /*2c80*/  BRA `(.L_x_42) ;  /* 0x0000000400a87947 */ /* 0x000fea0003800000 */
.L_x_49:
        /* <DEDUP_REMOVED lines=8> */
[----:B-1----:R-:W-:-:S06]  /*2d10*/  SHF.L.U32 R5, R5, 0x10, RZ ;  /* 0x0000001005057819 */ /* 0x002fcc00000006ff */
[----:B------:R-:W1:Y:S02]  /*2d20*/  F2I.FTZ.U32.TRUNC.NTZ R5, R5 ;  /* 0x0000000500057305 */ /* 0x000e64000021f000 */
[----:B-1----:R1:W-:Y:S01]  /*2d30*/  STG.E.U16 desc[UR36][R2.64], R5 ;  /* 0x0000000502007986 */ /* 0x0023e2000c101524 */
[----:B------:R-:W-:Y:S05]  /*2d40*/  BRA `(.L_x_42) ;  /* 0x0000000400787947 */ /* 0x000fea0003800000 */
.L_x_60:
[----:B-1----:R-:W-:Y:S01]  /*2d50*/  IMAD.U32 R5, R5, 0x10000, RZ ;  /* 0x0001000005057824 */ /* 0x002fe200078e00ff */
[----:B------:R-:W-:Y:S01]  /*2d60*/  BSSY.RECONVERGENT B0, `(.L_x_61) ;  /* 0x0000014000007945 */ /* 0x000fe20003800200 */
[----:B0-----:R-:W-:-:S03]  /*2d70*/  IMAD.MOV.U32 R0, RZ, RZ, 0x80 ;  /* 0x00000080ff007424 */ /* 0x001fc600078e00ff */
[----:B------:R-:W-:-:S04]  /*2d80*/  LOP3.LUT R4, R5, 0x7fffffff, RZ, 0xc0, !PT ;  /* 0x7fffffff05047812 */ /* 0x000fc800078ec0ff */
[----:B------:R-:W-:-:S13]  /*2d90*/  ISETP.GT.U32.AND P0, PT, R4, 0x437fffff, PT ;  /* 0x437fffff0400780c */ /* 0x000fda0003f04070 */
[----:B------:R-:W-:Y:S05]  /*2da0*/  @P0 BRA `(.L_x_62) ;  /* 0x00000000003c0947 */ /* 0x000fea0003800000 */
[----:B------:R-:W-:-:S13]  /*2db0*/  ISETP.GT.U32.AND P0, PT, R4, 0x3bffffff, PT ;  /* 0x3bffffff0400780c */ /* 0x000fda0003f04070 */
[----:B------:R-:W-:Y:S05]  /*2dc0*/  @P0 BRA `(.L_x_63) ;  /* 0x0000000000140947 */ /* 0x000fea0003800000 */
[----:B------:R-:W-:-:S05]  /*2dd0*/  FADD.FTZ R0, R4, 8192 ;  /* 0x4600000004007421 */ /* 0x000fca0000010000 */
[----:B------:R-:W-:Y:S02]  /*2de0*/  LOP3.LUT P0, R4, R0, 0xff, RZ, 0xc0, !PT ;  /* 0x000000ff00047812 */ /* 0x000fe4000780c0ff */
[----:B------:R-:W-:-:S11]  /*2df0*/  PRMT R0, RZ, 0x7610, R0 ;  /* 0x00007610ff007816 */ /* 0x000fd60000000000 */
[----:B------:R-:W-:Y:S05]  /*2e00*/  @!P0 BRA `(.L_x_62) ;  /* 0x0000000000248947 */ /* 0x000fea0003800000 */
[----:B------:R-:W-:Y:S05]  /*2e10*/  BRA `(.L_x_64) ;  /* 0x0000000000147947 */ /* 0x000fea0003800000 */
.L_x_63:
[----:B------:R-:W-:-:S04]  /*2e20*/  SHF.R.U32.HI R0, RZ, 0x14, R5 ;  /* 0x00000014ff007819 */ /* 0x000fc80000011605 */
[----:B------:R-:W-:-:S04]  /*2e30*/  LOP3.LUT R0, R0, 0x1, RZ, 0xc0, !PT ;  /* 0x0000000100007812 */ /* 0x000fc800078ec0ff */
[----:B------:R-:W-:-:S04]  /*2e40*/  IADD3 R0, PT, PT, R5, 0x487ffff, R0 ;  /* 0x0487ffff05007810 */ /* 0x000fc80007ffe000 */
[----:B------:R-:W-:-:S04]  /*2e50*/  SHF.R.U32.HI R0, RZ, 0x14, R0 ;  /* 0x00000014ff007819 */ /* 0x000fc80000011600 */
[----:B------:R-:W-:-:S07]  /*2e60*/  LOP3.LUT R4, R0, 0xff, RZ, 0xc0, !PT ;  /* 0x000000ff00047812 */ /* 0x000fce00078ec0ff */
.L_x_64:
[----:B------:R-:W-:-:S04]  /*2e70*/  SHF.R.U32.HI R5, RZ, 0x18, R5 ;  /* 0x00000018ff057819 */ /* 0x000fc80000011605 */
[----:B------:R-:W-:-:S04]  /*2e80*/  LOP3.LUT R4, R4, 0x80, R5, 0xf8, !PT ;  /* 0x0000008004047812 */ /* 0x000fc800078ef805 */
[----:B------:R-:W-:-:S07]  /*2e90*/  PRMT R0, R4, 0x7610, R0 ;  /* 0x0000761004007816 */ /* 0x000fce0000000000 */
.L_x_62:
[----:B------:R-:W-:Y:S05]  /*2ea0*/  BSYNC.RECONVERGENT B0 ;  /* 0x0000000000007941 */ /* 0x000fea0003800200 */
.L_x_61:
[----:B------:R0:W-:Y:S01]  /*2eb0*/  STG.E.U8 desc[UR36][R2.64], R0 ;  /* 0x0000000002007986 */ /* 0x0001e2000c101124 */
[----:B------:R-:W-:Y:S05]  /*2ec0*/  BRA `(.L_x_42) ;  /* 0x0000000400187947 */ /* 0x000fea0003800000 */
.L_x_59:
[----:B-1----:R-:W-:Y:S01]  /*2ed0*/  IMAD.U32 R5, R5, 0x10000, RZ ;  /* 0x0001000005057824 */ /* 0x002fe200078e00ff */
[----:B------:R-:W-:Y:S01]  /*2ee0*/  BSSY.RECONVERGENT B0, `(.L_x_65) ;  /* 0x0000014000007945 */ /* 0x000fe20003800200 */
[----:B0-----:R-:W-:-:S03]  /*2ef0*/  MOV R0, 0x80 ;  /* 0x0000008000007802 */ /* 0x001fc60000000f00 */
        /* <DEDUP_REMOVED lines=10> */
.L_x_67:
[----:B------:R-:W-:-:S04]  /*2fa0*/  SHF.R.U32.HI R0, RZ, 0x15, R5 ;  /* 0x00000015ff007819 */ /* 0x000fc80000011605 */
[----:B------:R-:W-:-:S04]  /*2fb0*/  LOP3.LUT R0, R0, 0x1, RZ, 0xc0, !PT ;  /* 0x0000000100007812 */ /* 0x000fc800078ec0ff */
[----:B------:R-:W-:-:S04]  /*2fc0*/  IADD3 R0, PT, PT, R5, 0x88fffff, R0 ;  /* 0x088fffff05007810 */ /* 0x000fc80007ffe000 */
[----:B------:R-:W-:-:S04]  /*2fd0*/  SHF.R.U32.HI R0, RZ, 0x15, R0 ;  /* 0x00000015ff007819 */ /* 0x000fc80000011600 */
[----:B------:R-:W-:-:S07]  /*2fe0*/  LOP3.LUT R4, R0, 0xff, RZ, 0xc0, !PT ;  /* 0x000000ff00047812 */ /* 0x000fce00078ec0ff */
.L_x_68:
[----:B------:R-:W-:-:S04]  /*2ff0*/  SHF.R.U32.HI R5, RZ, 0x18, R5 ;  /* 0x00000018ff057819 */ /* 0x000fc80000011605 */
[----:B------:R-:W-:-:S04]  /*3000*/  LOP3.LUT R4, R4, 0x80, R5, 0xf8, !PT ;  /* 0x0000008004047812 */ /* 0x000fc800078ef805 */
[----:B------:R-:W-:-:S07]  /*3010*/  PRMT R0, R4, 0x7610, R0 ;  /* 0x0000761004007816 */ /* 0x000fce0000000000 */
.L_x_66:
[----:B------:R-:W-:Y:S05]  /*3020*/  BSYNC.RECONVERGENT B0 ;  /* 0x0000000000007941 */ /* 0x000fea0003800200 */
.L_x_65:
[----:B------:R0:W-:Y:S01]  /*3030*/  STG.E.U8 desc[UR36][R2.64], R0 ;  /* 0x0000000002007986 */ /* 0x0001e2000c101124 */
[----:B------:R-:W-:Y:S05]  /*3040*/  BRA `(.L_x_42) ;  /* 0x0000000000b87947 */ /* 0x000fea0003800000 */
.L_x_58:
[----:B------:R-:W-:-:S09]  /*3050*/  UISETP.NE.AND UP0, UPT, UR4, 0x1c, UPT ;  /* 0x0000001c0400788c */ /* 0x000fd2000bf05270 */
[----:B------:R-:W-:Y:S05]  /*3060*/  BRA.U !UP0, `(.L_x_69) ;  /* 0x0000000108a47547 */ /* 0x000fea000b800000 */
[----:B------:R-:W-:-:S09]  /*3070*/  UISETP.NE.AND UP0, UPT, UR4, 0x1d, UPT ;  /* 0x0000001d0400788c */ /* 0x000fd2000bf05270 */
[----:B------:R-:W-:Y:S05]  /*3080*/  BRA.U !UP0, `(.L_x_70) ;  /* 0x00000001088c7547 */ /* 0x000fea000b800000 */
[----:B------:R-:W-:-:S09]  /*3090*/  UISETP.NE.AND UP0, UPT, UR4, 0x2c, UPT ;  /* 0x0000002c0400788c */ /* 0x000fd2000bf05270 */
[----:B------:R-:W-:Y:S05]  /*30a0*/  BRA.U !UP0, `(.L_x_71) ;  /* 0x0000000108447547 */ /* 0x000fea000b800000 */
.L_x_41:
[----:B0-----:R-:W-:Y:S01]  /*30b0*/  MOV R0, 0x0 ;  /* 0x0000000000007802 */ /* 0x001fe20000000f00 */
[----:B------:R-:W0:Y:S01]  /*30c0*/  LDCU.64 UR6, c[0x4][0x148] ;  /* 0x01002900ff0677ac */ /* 0x000e220008000a00 */
[----:B------:R-:W-:Y:S02]  /*30d0*/  HFMA2 R12, -RZ, RZ, 0, 5.9604644775390625e-08 ;  /* 0x00000001ff0c7431 */ /* 0x000fe400000001ff */
[----:B------:R-:W-:Y:S01]  /*30e0*/  IMAD.MOV.U32 R8, RZ, RZ, 0x65 ;  /* 0x00000065ff087424 */ /* 0x000fe200078e00ff */
[----:B------:R2:W3:Y:S01]  /*30f0*/  LDC.64 R2, c[0x4][R0] ;  /* 0x0100000000027b82 */ /* 0x0004e20000000a00 */
[----:B------:R-:W4:Y:S01]  /*3100*/  LDCU.64 UR8, c[0x4][0x150] ;  /* 0x01002a00ff0877ac */ /* 0x000f220008000a00 */
[----:B------:R-:W-:Y:S01]  /*3110*/  IMAD.MOV.U32 R13, RZ, RZ, RZ ;  /* 0x000000ffff0d7224 */ /* 0x000fe200078e00ff */
[----:B------:R-:W5:Y:S01]  /*3120*/  LDCU.64 UR4, c[0x4][0x40] ;  /* 0x01000800ff0477ac */ /* 0x000f620008000a00 */
[----:B0-----:R-:W-:Y:S02]  /*3130*/  IMAD.U32 R4, RZ, RZ, UR6 ;  /* 0x00000006ff047e24 */ /* 0x001fe4000f8e00ff */
[----:B-1----:R-:W-:-:S02]  /*3140*/  IMAD.U32 R5, RZ, RZ, UR7 ;  /* 0x00000007ff057e24 */ /* 0x002fc4000f8e00ff */
[----:B----4-:R-:W-:Y:S01]  /*3150*/  IMAD.U32 R6, RZ, RZ, UR8 ;  /* 0x00000008ff067e24 */ /* 0x010fe2000f8e00ff */
[----:B------:R-:W-:Y:S01]  /*3160*/  MOV R7, UR9 ;  /* 0x0000000900077c02 */ /* 0x000fe20008000f00 */
[----:B-----5:R-:W-:Y:S02]  /*3170*/  IMAD.U32 R10, RZ, RZ, UR4 ;  /* 0x00000004ff0a7e24 */ /* 0x020fe4000f8e00ff */
[----:B--2---:R-:W-:-:S07]  /*3180*/  IMAD.U32 R11, RZ, RZ, UR5 ;  /* 0x00000005ff0b7e24 */ /* 0x004fce000f8e00ff */
[----:B------:R-:W-:-:S07]  /*3190*/  LEPC R20, `(.L_x_72) ;  /* 0x000000001014794e */ /* 0x000fce0000000000 */
[----:B---3--:R-:W-:Y:S05]  /*31a0*/  CALL.ABS.NOINC R2 ;  /* 0x0000000002007343 */ /* 0x008fea0003c00000 */
.L_x_72:
[----:B------:R-:W-:Y:S05]  /*31b0*/  BRA `(.L_x_42) ;  /* 0x00000000005c7947 */ /* 0x000fea0003800000 */
.L_x_71:
[----:B-1----:R-:W-:-:S05]  /*31c0*/  IMAD.U32 R5, R5, 0x10000, RZ ;  /* 0x0001000005057824 */ /* 0x002fca00078e00ff */
[----:B------:R-:W-:-:S04]  /*31d0*/  SHF.R.U32.HI R6, RZ, 0x17, R5 ;  /* 0x00000017ff067819 */ /* 0x000fc80000011605 */
[----:B------:R-:W-:-:S04]  /*31e0*/  LOP3.LUT R4, R6, 0xff, RZ, 0xc0, !PT ;  /* 0x000000ff06047812 */ /* 0x000fc800078ec0ff */
[----:B------:R-:W-:-:S13]  /*31f0*/  ISETP.NE.AND P1, PT, R4, 0xff, PT ;  /* 0x000000ff0400780c */ /* 0x000fda0003f25270 */
[--C-:B0-----:R-:W-:Y:S02]  /*3200*/  @P1 SHF.R.U32.HI R0, RZ, 0x16, R5.reuse ;  /* 0x00000016ff001819 */ /* 0x101fe40000011605 */
[----:B------:R-:W-:Y:S01]  /*3210*/  @P1 LOP3.LUT P0, RZ, R4, 0x3fffff, R5, 0xf8, !PT ;  /* 0x003fffff04ff1812 */ /* 0x000fe2000780f805 */
[----:B------:R-:W-:Y:S01]  /*3220*/  IMAD.MOV.U32 R5, RZ, RZ, 0xff ;  /* 0x000000ffff057424 */ /* 0x000fe200078e00ff */
[----:B------:R-:W-:-:S04]  /*3230*/  @P1 LOP3.LUT R0, R0, 0x1, RZ, 0xc0, !PT ;  /* 0x0000000100001812 */ /* 0x000fc800078ec0ff */
[----:B------:R-:W-:Y:S02]  /*3240*/  @P1 ISETP.EQ.U32.AND P2, PT, R0, 0x1, P0 ;  /* 0x000000010000180c */ /* 0x000fe40000742070 */
[----:B------:R-:W-:Y:S02]  /*3250*/  PLOP3.LUT P0, PT, PT, PT, PT, 0x80, 0x8 ;  /* 0x000000000008781c */ /* 0x000fe40003f0f070 */
[----:B------:R-:W-:Y:S02]  /*3260*/  @P1 PLOP3.LUT P0, PT, P2, PT, PT, 0x80, 0x8 ;  /* 0x000000000008181c */ /* 0x000fe4000170f070 */
[----:B------:R-:W-:-:S11]  /*3270*/  @P1 IADD3 R0, PT, PT, R6, 0x1, RZ ;  /* 0x0000000106001810 */ /* 0x000fd60007ffe0ff */
[----:B------:R-:W-:-:S04]  /*3280*/  @!P0 IMAD.MOV R0, RZ, RZ, R6 ;  /* 0x000000ffff008224 */ /* 0x000fc800078e0206 */
[----:B------:R-:W-:-:S05]  /*3290*/  @P1 IMAD.MOV.U32 R5, RZ, RZ, R0 ;  /* 0x000000ffff051224 */ /* 0x000fca00078e0000 */
[----:B------:R0:W-:Y:S01]  /*32a0*/  STG.E.U8 desc[UR36][R2.64], R5 ;  /* 0x0000000502007986 */ /* 0x0001e2000c101124 */
[----:B------:R-:W-:Y:S05]  /*32b0*/  BRA `(.L_x_42) ;  /* 0x00000000001c7947 */ /* 0x000fea0003800000 */
.L_x_70:
[----:B-1----:R-:W-:-:S06]  /*32c0*/  IMAD.U32 R5, R5, 0x10000, RZ ;  /* 0x0001000005057824 */ /* 0x002fcc00078e00ff */
[----:B------:R-:W1:Y:S02]  /*32d0*/  F2I.U64.TRUNC R4, R5 ;  /* 0x0000000500047311 */ /* 0x000e64000020d800 */
[----:B-1----:R1:W-:Y:S01]  /*32e0*/  STG.E.64 desc[UR36][R2.64], R4 ;  /* 0x0000000402007986 */ /* 0x0023e2000c101b24 */
[----:B------:R-:W-:Y:S05]  /*32f0*/  BRA `(.L_x_42) ;  /* 0x00000000000c7947 */ /* 0x000fea0003800000 */
.L_x_69:
[----:B-1----:R-:W-:-:S06]  /*3300*/  SHF.L.U32 R5, R5, 0x10, RZ ;  /* 0x0000001005057819 */ /* 0x002fcc00000006ff */
[----:B------:R-:W1:Y:S02]  /*3310*/  F2I.FTZ.U32.TRUNC.NTZ R5, R5 ;  /* 0x0000000500057305 */ /* 0x000e64000021f000 */
[----:B-1----:R1:W-:Y:S02]  /*3320*/  STG.E desc[UR36][R2.64], R5 ;  /* 0x0000000502007986 */ /* 0x0023e4000c101924 */
.L_x_42:
[----:B------:R-:W-:-:S07]  /*3330*/  VIADD R17, R17, 0x80 ;  /* 0x0000008011117836 */ /* 0x000fce0000000000 */
.L_x_1:
[----:B------:R-:W-:Y:S05]  /*3340*/  BSYNC.RECONVERGENT B6 ;  /* 0x0000000000067941 */ /* 0x000fea0003800200 */
.L_x_0:
[----:B------:R-:W5:Y:S01]  /*3350*/  LDCU UR4, c[0x0][0x380] ;  /* 0x00007000ff0477ac */ /* 0x000f620008000800 */
[----:B------:R-:W-:Y:S01]  /*3360*/  BSSY.RECONVERGENT B6, `(.L_x_73) ;  /* 0x0000326000067945 */ /* 0x000fe20003800200 */
[----:B-----5:R-:W-:-:S13]  /*3370*/  ISETP.GE.AND P0, PT, R17, UR4, PT ;  /* 0x0000000411007c0c */ /* 0x020fda000bf06270 */
[----:B------:R-:W-:Y:S05]  /*3380*/  @P0 BRA `(.L_x_74) ;  /* 0x00000030008c0947 */ /* 0x000fea0003800000 */
[----:B------:R-:W5:Y:S01]  /*3390*/  LDCU UR4, c[0x0][0x388] ;  /* 0x00007100ff0477ac */ /* 0x000f620008000800 */
[----:B0-----:R-:W-:Y:S02]  /*33a0*/  IMAD.MOV.U32 R0, RZ, RZ, RZ ;  /* 0x000000ffff007224 */ /* 0x001fe400078e00ff */
[----:B------:R-:W-:Y:S01]  /*33b0*/  IMAD.MOV.U32 R16, RZ, RZ, RZ ;  /* 0x000000ffff107224 */ /* 0x000fe200078e00ff */
[----:B-----5:R-:W-:-:S09]  /*33c0*/  UISETP.NE.AND UP0, UPT, UR4, URZ, UPT ;  /* 0x000000ff0400728c */ /* 0x020fd2000bf05270 */
[----:B------:R-:W-:Y:S05]  /*33d0*/  BRA.U !UP0, `(.L_x_75) ;  /* 0x0000001108a87547 */ /* 0x000fea000b800000 */
[----:B------:R-:W1:Y:S01]  /*33e0*/  LDCU.64 UR4, c[0x0][0x390] ;  /* 0x00007200ff0477ac */ /* 0x000e620008000a00 */
[----:B------:R-:W-:Y:S01]  /*33f0*/  HFMA2 R16, -RZ, RZ, 0, 0 ;  /* 0x00000000ff107431 */ /* 0x000fe200000001ff */
[----:B------:R-:W0:Y:S01]  /*3400*/  LDCU UR6, c[0x0][0x38c] ;  /* 0x00007180ff0677ac */ /* 0x000e220008000800 */
[----:B------:R-:W5:Y:S01]  /*3410*/  LDCU.64 UR8, c[0x0][0x4b8] ;  /* 0x00009700ff0877ac */ /* 0x000f620008000a00 */
[----:B------:R-:W-:Y:S02]  /*3420*/  UISETP.NE.AND UP0, UPT, UR40, URZ, UPT ;  /* 0x000000ff2800728c */ /* 0x000fe4000bf05270 */
[----:B-1234-:R-:W-:-:S05]  /*3430*/  IMAD.HI.U32 R2, R17, UR4, R16 ;  /* 0x0000000411027c27 */ /* 0x01efca000f8e0010 */
[----:B------:R-:W-:-:S05]  /*3440*/  SHF.R.U32.HI R3, RZ, UR5, R2 ;  /* 0x00000005ff037c19 */ /* 0x000fca0008011602 */
[----:B------:R-:W-:-:S04]  /*3450*/  IMAD.MOV R0, RZ, RZ, -R3 ;  /* 0x000000ffff007224 */ /* 0x000fc800078e0a03 */
[----:B0-----:R-:W-:-:S04]  /*3460*/  IMAD R0, R0, UR6, R17 ;  /* 0x0000000600007c24 */ /* 0x001fc8000f8e0211 */
[C---:B-----5:R-:W-:Y:S02]  /*3470*/  IMAD R16, R0.reuse, UR8, RZ ;  /* 0x0000000800107c24 */ /* 0x060fe4000f8e02ff */
        /* <DEDUP_REMOVED lines=15> */
[----:B------:R-:W-:Y:S01]  /*3570*/  MOV R4, RZ ;  /* 0x000000ff00047202 */ /* 0x000fe20000000f00 */
[----:B------:R-:W1:Y:S01]  /*3580*/  LDCU UR6, c[0x0][0x3a4] ;  /* 0x00007480ff0677ac */ /* 0x000e620008000800 */
[----:B------:R-:W2:Y:S01]  /*3590*/  LDCU.64 UR8, c[0x0][0x4c8] ;  /* 0x00009900ff0877ac */ /* 0x000ea20008000a00 */
[----:B------:R-:W-:Y:S02]  /*35a0*/  UISETP.NE.AND UP0, UPT, UR38, 0x3, UPT ;  /* 0x000000032600788c */ /* 0x000fe4000bf05270 */
[----:B0-----:R-:W-:-:S05]  /*35b0*/  IMAD.HI.U32 R2, R5, UR4, R4 ;  /* 0x0000000405027c27 */ /* 0x001fca000f8e0004 */
[----:B------:R-:W-:-:S05]  /*35c0*/  SHF.R.U32.HI R3, RZ, UR5, R2 ;  /* 0x00000005ff037c19 */ /* 0x000fca0008011602 */
[----:B------:R-:W-:-:S04]  /*35d0*/  IMAD.MOV R4, RZ, RZ, -R3 ;  /* 0x000000ffff047224 */ /* 0x000fc800078e0a03 */
        /* <DEDUP_REMOVED lines=17> */
[----:B------:R-:W-:Y:S01]  /*36f0*/  HFMA2 R4, -RZ, RZ, 0, 0 ;  /* 0x00000000ff047431 */ /* 0x000fe200000001ff */
        /* <DEDUP_REMOVED lines=160> */
[----:B-1----:R-:W-:-:S04]  /*4100*/  SHF.R.U32.HI R5, RZ, UR4, R4 ;  /* 0x00000004ff057c19 */ /* 0x002fc80008011604 */
[----:B------:R-:W-:-:S05]  /*4110*/  IADD3 R2, PT, PT, -R5, RZ, RZ ;  /* 0x000000ff05027210 */ /* 0x000fca0007ffe1ff */
        /* <DEDUP_REMOVED lines=81> */
[----:B------:R-:W-:-:S05]  /*4630*/  SHF.R.U32.HI R2, RZ, UR5, R2 ;  /* 0x00000005ff027c19 */ /* 0x000fca0008011602 */
[----:B------:R-:W-:-:S04]  /*4640*/  IMAD.MOV R3, RZ, RZ, -R2 ;  /* 0x000000ffff037224 */ /* 0x000fc800078e0a02 */
[----:B-1----:R-:W-:-:S04]  /*4650*/  IMAD R5, R3, UR6, R5 ;  /* 0x0000000603057c24 */ /* 0x002fc8000f8e0205 */
[C---:B--2---:R-:W-:Y:S02]  /*4660*/  IMAD R16, R5.reuse, UR8, R16 ;  /* 0x0000000805107c24 */ /* 0x044fe4000f8e0210 */
[----:B------:R-:W-:-:S07]  /*4670*/  IMAD R0, R5, UR9, R0 ;  /* 0x0000000905007c24 */ /* 0x000fce000f8e0200 */
.L_x_75:
[----:B------:R-:W1:Y:S01]  /*4680*/  LDCU.64 UR6, c[0x0][0x588] ;  /* 0x0000b100ff0677ac */ /* 0x000e620008000a00 */
[----:B------:R-:W-:-:S04]  /*4690*/  UPRMT UR4, UR41, 0x9910, URZ ;  /* 0x0000991029047896 */ /* 0x000fc800080000ff */
[----:B------:R-:W-:Y:S01]  /*46a0*/  UISETP.GT.AND UP0, UPT, UR4, 0x9, UPT ;  /* 0x000000090400788c */ /* 0x000fe2000bf04270 */
[----:B-1234-:R-:W-:-:S04]  /*46b0*/  IADD3 R2, P0, PT, R0, UR6, RZ ;  /* 0x0000000600027c10 */ /* 0x01efc8000ff1e0ff */
[----:B------:R-:W-:-:S04]  /*46c0*/  IADD3.X R3, PT, PT, RZ, UR7, RZ, P0, !PT ;  /* 0x00000007ff037c10 */ /* 0x000fc800087fe4ff */
        /* <DEDUP_REMOVED lines=13> */
.L_x_79:
[----:B------:R-:W2:Y:S02]  /*47a0*/  LDG.E.U8 R2, desc[UR36][R2.64] ;  /* 0x0000002402027981 */ /* 0x000ea4000c1e1100 */
[----:B--2---:R-:W-:-:S04]  /*47b0*/  I2FP.F32.U32 R0, R2 ;  /* 0x0000000200007245 */ /* 0x004fc80000201000 */
[----:B------:R-:W-:Y:S01]  /*47c0*/  F2FP.BF16.F32.PACK_AB R0, RZ, R0 ;  /* 0x00000000ff00723e */ /* 0x000fe200000010ff */
[----:B------:R-:W-:Y:S06]  /*47d0*/  BRA `(.L_x_81) ;  /* 0x0000000c00a47947 */ /* 0x000fec0003800000 */
.L_x_78:
        /* <DEDUP_REMOVED lines=10> */
.L_x_83:
[----:B------:R-:W2:Y:S02]  /*4880*/  LDG.E R2, desc[UR36][R2.64] ;  /* 0x0000002402027981 */ /* 0x000ea4000c1e1900 */
[----:B--2---:R-:W-:-:S04]  /*4890*/  I2FP.F32.S32 R0, R2 ;  /* 0x0000000200007245 */ /* 0x004fc80000201400 */
[----:B------:R-:W-:Y:S01]  /*48a0*/  F2FP.BF16.F32.PACK_AB R0, RZ, R0 ;  /* 0x00000000ff00723e */ /* 0x000fe200000010ff */
[----:B------:R-:W-:Y:S06]  /*48b0*/  BRA `(.L_x_81) ;  /* 0x0000000c006c7947 */ /* 0x000fec0003800000 */
.L_x_82:
[----:B------:R-:W2:Y:S02]  /*48c0*/  LDG.E.U16 R2, desc[UR36][R2.64] ;  /* 0x0000002402027981 */ /* 0x000ea4000c1e1500 */
[----:B--2---:R-:W0:Y:S02]  /*48d0*/  I2F.S16 R0, R2 ;  /* 0x0000000200007306 */ /* 0x004e240000101400 */
[----:B0-----:R-:W-:Y:S01]  /*48e0*/  F2FP.BF16.F32.PACK_AB R0, RZ, R0 ;  /* 0x00000000ff00723e */ /* 0x001fe200000010ff */
[----:B------:R-:W-:Y:S06]  /*48f0*/  BRA `(.L_x_81) ;  /* 0x0000000c005c7947 */ /* 0x000fec0003800000 */
.L_x_77:
        /* <DEDUP_REMOVED lines=9> */
.L_x_85:
[----:B------:R-:W2:Y:S02]  /*4990*/  LDG.E.U16 R0, desc[UR36][R2.64] ;  /* 0x0000002402007981 */ /* 0x000ea4000c1e1500 */
[----:B--2---:R-:W-:-:S05]  /*49a0*/  HADD2.F32 R0, -RZ, R0.H0_H0 ;  /* 0x20000000ff007230 */ /* 0x004fca0000004100 */
[----:B------:R-:W-:Y:S01]  /*49b0*/  F2FP.BF16.F32.PACK_AB R0, RZ, R0 ;  /* 0x00000000ff00723e */ /* 0x000fe200000010ff */
[----:B------:R-:W-:Y:S06]  /*49c0*/  BRA `(.L_x_81) ;  /* 0x0000000c00287947 */ /* 0x000fec0003800000 */
.L_x_84:
        /* <DEDUP_REMOVED lines=9> */
.L_x_87:
[----:B------:R-:W2:Y:S02]  /*4a60*/  LDG.E.U16 R2, desc[UR36][R2.64] ;  /* 0x0000002402027981 */ /* 0x000ea4000c1e1500 */
[----:B--2---:R-:W-:-:S05]  /*4a70*/  HADD2.F32 R0, -RZ, R2.H0_H0 ;  /* 0x20000002ff007230 */ /* 0x004fca0000004100 */
[----:B------:R-:W-:Y:S01]  /*4a80*/  F2FP.BF16.F32.PACK_AB R0, RZ, R0 ;  /* 0x00000000ff00723e */ /* 0x000fe200000010ff */
[----:B------:R-:W-:Y:S06]  /*4a90*/  BRA `(.L_x_81) ;  /* 0x0000000800f47947 */ /* 0x000fec0003800000 */
.L_x_86:
        /* <DEDUP_REMOVED lines=12> */
.L_x_76:
        /* <DEDUP_REMOVED lines=13> */
.L_x_90:
        /* <DEDUP_REMOVED lines=12> */
.L_x_89:
        /* <DEDUP_REMOVED lines=16> */
[C---:B------:R-:W-:Y:S02]  /*4df0*/  SHF.L.U32 R6, R4.reuse, R5, RZ ;  /* 0x0000000504067219 */ /* 0x040fe400000006ff */
[----:B------:R-:W-:Y:S02]  /*4e00*/  IADD3 R5, PT, PT, R4, 0x1000000, RZ ;  /* 0x0100000004057810 */ /* 0x000fe40007ffe0ff */
[----:B------:R-:W-:Y:S02]  /*4e10*/  LEA.HI R6, R6, -R7, RZ, 0x1c ;  /* 0x8000000706067211 */ /* 0x000fe400078fe0ff */
[----:B------:R-:W-:-:S03]  /*4e20*/  SHF.R.S32.HI R5, RZ, 0x8, R5 ;  /* 0x00000008ff057819 */ /* 0x000fc60000011405 */
[----:B------:R-:W-:-:S05]  /*4e30*/  VIADD R6, R6, 0x3c000000 ;  /* 0x3c00000006067836 */ /* 0x000fca0000000000 */
[----:B------:R-:W-:-:S04]  /*4e40*/  LOP3.LUT R5, R6, 0x7f800000, R5, 0xf8, !PT ;  /* 0x7f80000006057812 */ /* 0x000fc800078ef805 */
[----:B------:R-:W-:-:S04]  /*4e50*/  SEL R5, R5, RZ, P0 ;  /* 0x000000ff05057207 */ /* 0x000fc80000000000 */
[----:B------:R-:W-:-:S04]  /*4e60*/  LOP3.LUT R5, R5, 0x80000000, R0, 0xf8, !PT ;  /* 0x8000000005057812 */ /* 0x000fc800078ef800 */
[----:B------:R-:W-:-:S04]  /*4e70*/  F2FP.BF16.F32.PACK_AB R5, RZ, R5 ;  /* 0x00000005ff05723e */ /* 0x000fc800000010ff */
[----:B------:R-:W-:Y:S01]  /*4e80*/  PRMT R0, R5, 0x7610, R0 ;  /* 0x0000761005007816 */ /* 0x000fe20000000000 */
[----:B------:R-:W-:Y:S06]  /*4e90*/  BRA `(.L_x_81) ;  /* 0x0000000400f47947 */ /* 0x000fec0003800000 */
.L_x_92:
[----:B------:R-:W2:Y:S02]  /*4ea0*/  LDG.E.U8 R2, desc[UR36][R2.64] ;  /* 0x0000002402027981 */ /* 0x000ea4000c1e1100 */
[C---:B--2---:R-:W-:Y:S01]  /*4eb0*/  IMAD.SHL.U32 R0, R2.reuse, 0x2000000, RZ ;  /* 0x0200000002007824 */ /* 0x044fe200078e00ff */
[----:B------:R-:W-:-:S04]  /*4ec0*/  SHF.L.U32 R5, R2, 0x8, RZ ;  /* 0x0000000802057819 */ /* 0x000fc800000006ff */
[----:B------:R-:W-:-:S13]  /*4ed0*/  ISETP.GE.U32.AND P0, PT, R0, 0x8000000, PT ;  /* 0x080000000000780c */ /* 0x000fda0003f06070 */
[C---:B------:R-:W-:Y:S02]  /*4ee0*/  @!P0 LOP3.LUT R4, R5.reuse, 0x7f00, RZ, 0xc0, !PT ;  /* 0x00007f0005048812 */ /* 0x040fe400078ec0ff */
[----:B------:R-:W-:Y:S02]  /*4ef0*/  @P0 LEA.HI R0, R0, 0x70000000, RZ, 0x1c ;  /* 0x7000000000000811 */ /* 0x000fe400078fe0ff */
[----:B------:R-:W-:Y:S02]  /*4f00*/  @!P0 LOP3.LUT R4, R4, 0x3f000000, RZ, 0xfc, !PT ;  /* 0x3f00000004048812 */ /* 0x000fe400078efcff */
[----:B------:R-:W-:Y:S01]  /*4f10*/  PRMT R5, R5, 0x9910, RZ ;  /* 0x0000991005057816 */ /* 0x000fe200000000ff */
[----:B------:R-:W-:Y:S02]  /*4f20*/  @P0 FMUL.FTZ R0, R0, 1.9259299443872358531e-34 ;  /* 0x0780000000000820 */ /* 0x000fe40000410000 */
[----:B------:R-:W-:-:S05]  /*4f30*/  @!P0 FADD.FTZ R0, R4, -0.5 ;  /* 0xbf00000004008421 */ /* 0x000fca0000010000 */
[----:B------:R-:W-:-:S04]  /*4f40*/  LOP3.LUT R0, R0, 0x80000000, R5, 0xf8, !PT ;  /* 0x8000000000007812 */ /* 0x000fc800078ef805 */
[----:B------:R-:W-:Y:S01]  /*4f50*/  F2FP.BF16.F32.PACK_AB R0, RZ, R0 ;  /* 0x00000000ff00723e */ /* 0x000fe200000010ff */
[----:B------:R-:W-:Y:S06]  /*4f60*/  BRA `(.L_x_81) ;  /* 0x0000000400c07947 */ /* 0x000fec0003800000 */
.L_x_91:
[----:B------:R0:W5:Y:S01]  /*4f70*/  LDG.E.U16 R0, desc[UR36][R2.64] ;  /* 0x0000002402007981 */ /* 0x000162000c1e1500 */
[----:B------:R-:W-:Y:S05]  /*4f80*/  BRA `(.L_x_81) ;  /* 0x0000000400b87947 */ /* 0x000fea0003800000 */
.L_x_88:
        /* <DEDUP_REMOVED lines=12> */
.L_x_95:
[----:B------:R-:W2:Y:S01]  /*5050*/  LDG.E.U8 R3, desc[UR36][R2.64] ;  /* 0x0000002402037981 */ /* 0x000ea2000c1e1100 */
[----:B------:R-:W-:Y:S01]  /*5060*/  BSSY.RECONVERGENT B0, `(.L_x_96) ;  /* 0x0000018000007945 */ /* 0x000fe20003800200 */
[----:B------:R-:W-:Y:S01]  /*5070*/  IMAD.MOV.U32 R0, RZ, RZ, RZ ;  /* 0x000000ffff007224 */ /* 0x000fe200078e00ff */
        /* <DEDUP_REMOVED lines=8> */
[----:B------:R-:W-:-:S04]  /*5100*/  SHF.R.U32.HI R0, RZ, 0x7, R3 ;  /* 0x00000007ff007819 */ /* 0x000fc80000011603 */
[----:B------:R-:W-:Y:S02]  /*5110*/  SHF.L.U32 R7, R0, 0x1f, RZ ;  /* 0x0000001f00077819 */ /* 0x000fe400000006ff */
        /* <DEDUP_REMOVED lines=8> */
.L_x_99:
[----:B------:R-:W-:Y:S05]  /*51a0*/  BSYNC.RECONVERGENT B1 ;  /* 0x0000000000017941 */ /* 0x000fea0003800200 */
.L_x_98:
[----:B------:R-:W-:Y:S01]  /*51b0*/  IMAD.SHL.U32 R0, R0, 0x100000, RZ ;  /* 0x0010000000007824 */ /* 0x000fe200078e00ff */
[----:B------:R-:W-:-:S04]  /*51c0*/  LEA R2, R2, 0x3b800000, 0x17 ;  /* 0x3b80000002027811 */ /* 0x000fc800078eb8ff */
[----:B------:R-:W-:-:S07]  /*51d0*/  LOP3.LUT R0, R2, R0, R7, 0xfe, !PT ;  /* 0x0000000002007212 */ /* 0x000fce00078efe07 */
.L_x_97:
[----:B------:R-:W-:Y:S05]  /*51e0*/  BSYNC.RECONVERGENT B0 ;  /* 0x0000000000007941 */ /* 0x000fea0003800200 */
.L_x_96:
[----:B------:R-:W-:Y:S01]  /*51f0*/  F2FP.BF16.F32.PACK_AB R0, RZ, R0 ;  /* 0x00000000ff00723e */ /* 0x000fe200000010ff */
[----:B------:R-:W-:Y:S06]  /*5200*/  BRA `(.L_x_81) ;  /* 0x0000000400187947 */ /* 0x000fec0003800000 */
.L_x_94:
[----:B------:R-:W2:Y:S01]  /*5210*/  LDG.E.U8 R3, desc[UR36][R2.64] ;  /* 0x0000002402037981 */ /* 0x000ea2000c1e1100 */
[----:B------:R-:W-:Y:S01]  /*5220*/  BSSY.RECONVERGENT B0, `(.L_x_100) ;  /* 0x0000018000007945 */ /* 0x000fe20003800200 */
[----:B------:R-:W-:Y:S02]  /*5230*/  MOV R0, RZ ;  /* 0x000000ff00007202 */ /* 0x000fe40000000f00 */
        /* <DEDUP_REMOVED lines=14> */
[----:B------:R-:W-:Y:S02]  /*5320*/  IADD3 R5, PT, PT, R3, -0x1d, RZ ;  /* 0xffffffe303057810 */ /* 0x000fe40007ffe0ff */
[----:B------:R-:W-:Y:S02]  /*5330*/  IADD3 R2, PT, PT, R2, 0x1e, -R3 ;  /* 0x0000001e02027810 */ /* 0x000fe40007ffe803 */
[----:B------:R-:W-:-:S04]  /*5340*/  SHF.L.U32 R5, R0, R5, RZ ;  /* 0x0000000500057219 */ /* 0x000fc800000006ff */
[----:B------:R-:W-:-:S07]  /*5350*/  LOP3.LUT R0, R5, 0x3, RZ, 0xc0, !PT ;  /* 0x0000000305007812 */ /* 0x000fce00078ec0ff */
.L_x_103:
[----:B------:R-:W-:Y:S05]  /*5360*/  BSYNC.RECONVERGENT B1 ;  /* 0x0000000000017941 */ /* 0x000fea0003800200 */
.L_x_102:
[----:B------:R-:W-:Y:S01]  /*5370*/  IMAD.SHL.U32 R0, R0, 0x200000, RZ ;  /* 0x0020000000007824 */ /* 0x000fe200078e00ff */
[----:B------:R-:W-:-:S04]  /*5380*/  LEA R2, R2, 0x37800000, 0x17 ;  /* 0x3780000002027811 */ /* 0x000fc800078eb8ff */
[----:B------:R-:W-:-:S07]  /*5390*/  LOP3.LUT R0, R2, R0, R7, 0xfe, !PT ;  /* 0x0000000002007212 */ /* 0x000fce00078efe07 */
.L_x_101:
[----:B------:R-:W-:Y:S05]  /*53a0*/  BSYNC.RECONVERGENT B0 ;  /* 0x0000000000007941 */ /* 0x000fea0003800200 */
.L_x_100:
[----:B------:R-:W-:Y:S01]  /*53b0*/  F2FP.BF16.F32.PACK_AB R0, RZ, R0 ;  /* 0x00000000ff00723e */ /* 0x000fe200000010ff */
[----:B------:R-:W-:Y:S06]  /*53c0*/  BRA `(.L_x_81) ;  /* 0x0000000000a87947 */ /* 0x000fec0003800000 */
.L_x_93:
[----:B------:R-:W-:-:S09]  /*53d0*/  UISETP.NE.AND UP0, UPT, UR4, 0x1c, UPT ;  /* 0x0000001c0400788c */ /* 0x000fd2000bf05270 */
[----:B------:R-:W-:Y:S05]  /*53e0*/  BRA.U !UP0, `(.L_x_104) ;  /* 0x0000000108947547 */ /* 0x000fea000b800000 */
[----:B------:R-:W-:-:S09]  /*53f0*/  UISETP.NE.AND UP0, UPT, UR4, 0x1d, UPT ;  /* 0x0000001d0400788c */ /* 0x000fd2000bf05270 */
[----:B------:R-:W-:Y:S05]  /*5400*/  BRA.U !UP0, `(.L_x_105) ;  /* 0x00000001087c7547 */ /* 0x000fea000b800000 */
[----:B------:R-:W-:-:S09]  /*5410*/  UISETP.NE.AND UP0, UPT, UR4, 0x2c, UPT ;  /* 0x0000002c0400788c */ /* 0x000fd2000bf05270 */
[----:B------:R-:W-:Y:S05]  /*5420*/  BRA.U UP0, `(.L_x_80) ;  /* 0x00000001002c7547 */ /* 0x000fea000b800000 */
[----:B------:R-:W2:Y:S01]  /*5430*/  LDG.E.U8 R2, desc[UR36][R2.64] ;  /* 0x0000002402027981 */ /* 0x000ea2000c1e1100 */
[----:B------:R-:W-:Y:S01]  /*5440*/  BSSY.RECONVERGENT B0, `(.L_x_106) ;  /* 0x0000007000007945 */ /* 0x000fe20003800200 */
[----:B------:R-:W-:Y:S01]  /*5450*/  IMAD.MOV.U32 R0, RZ, RZ, 0x400000 ;  /* 0x00400000ff007424 */ /* 0x000fe200078e00ff */
[----:B--2---:R-:W-:-:S13]  /*5460*/  ISETP.NE.AND P0, PT, R2, RZ, PT ;  /* 0x000000ff0200720c */ /* 0x004fda0003f05270 */
[----:B------:R-:W-:Y:S05]  /*5470*/  @!P0 BRA `(.L_x_107) ;  /* 0x00000000000c8947 */ /* 0x000fea0003800000 */
[----:B------:R-:W-:-:S13]  /*5480*/  ISETP.NE.AND P0, PT, R2, 0xff, PT ;  /* 0x000000ff0200780c */ /* 0x000fda0003f05270 */
[----:B------:R-:W-:Y:S01]  /*5490*/  @!P0 MOV R0, 0x7f800001 ;  /* 0x7f80000100008802 */ /* 0x000fe20000000f00 */
[----:B------:R-:W-:-:S07]  /*54a0*/  @P0 IMAD.SHL.U32 R0, R2, 0x800000, RZ ;  /* 0x0080000002000824 */ /* 0x000fce00078e00ff */
.L_x_107:
[----:B------:R-:W-:Y:S05]  /*54b0*/  BSYNC.RECONVERGENT B0 ;  /* 0x0000000000007941 */ /* 0x000fea0003800200 */
.L_x_106:
[----:B------:R-:W-:Y:S01]  /*54c0*/  F2FP.BF16.F32.PACK_AB R0, RZ, R0 ;  /* 0x00000000ff00723e */ /* 0x000fe200000010ff */
[----:B------:R-:W-:Y:S06]  /*54d0*/  BRA `(.L_x_81) ;  /* 0x0000000000647947 */ /* 0x000fec0003800000 */
.L_x_80:
        /* <DEDUP_REMOVED lines=8> */
[----:B0-----:R-:W-:Y:S01]  /*5560*/  IMAD.U32 R4, RZ, RZ, UR4 ;  /* 0x00000004ff047e24 */ /* 0x001fe2000f8e00ff */
[----:B------:R-:W-:Y:S01]  /*5570*/  MOV R5, UR5 ;  /* 0x0000000500057c02 */ /* 0x000fe20008000f00 */
[----:B-1----:R-:W-:-:S02]  /*5580*/  IMAD.U32 R6, RZ, RZ, UR6 ;  /* 0x00000006ff067e24 */ /* 0x002fc4000f8e00ff */
[----:B------:R-:W-:Y:S01]  /*5590*/  IMAD.U32 R7, RZ, RZ, UR7 ;  /* 0x00000007ff077e24 */ /* 0x000fe2000f8e00ff */
[----:B---3--:R-:W-:Y:S01]  /*55a0*/  MOV R10, UR8 ;  /* 0x00000008000a7c02 */ /* 0x008fe20008000f00 */
[----:B------:R-:W-:-:S07]  /*55b0*/  IMAD.U32 R11, RZ, RZ, UR9 ;  /* 0x00000009ff0b7e24 */ /* 0x000fce000f8e00ff */
[----:B------:R-:W-:-:S07]  /*55c0*/  LEPC R20, `(.L_x_108) ;  /* 0x000000001014794e */ /* 0x000fce0000000000 */
[----:B--2---:R-:W-:Y:S05]  /*55d0*/  CALL.ABS.NOINC R2 ;  /* 0x0000000002007343 */ /* 0x004fea0003c00000 */
.L_x_108:
[----:B------:R-:W-:Y:S01]  /*55e0*/  PRMT R0, RZ, 0x7610, R0 ;  /* 0x00007610ff007816 */ /* 0x000fe20000000000 */
[----:B------:R-:W-:Y:S06]  /*55f0*/  BRA `(.L_x_81) ;  /* 0x00000000001c7947 */ /* 0x000fec0003800000 */
.L_x_105:
[----:B------:R-:W2:Y:S02]  /*5600*/  LDG.E.64 R2, desc[UR36][R2.64] ;  /* 0x0000002402027981 */ /* 0x000ea4000c1e1b00 */
[----:B--2---:R-:W0:Y:S02]  /*5610*/  I2F.U64 R0, R2 ;  /* 0x0000000200007312 */ /* 0x004e240000301000 */
[----:B0-----:R-:W-:Y:S01]  /*5620*/  F2FP.BF16.F32.PACK_AB R0, RZ, R0 ;  /* 0x00000000ff00723e */ /* 0x001fe200000010ff */
[----:B------:R-:W-:Y:S06]  /*5630*/  BRA `(.L_x_81) ;  /* 0x00000000000c7947 */ /* 0x000fec0003800000 */
.L_x_104:
[----:B------:R-:W2:Y:S02]  /*5640*/  LDG.E R2, desc[UR36][R2.64] ;  /* 0x0000002402027981 */ /* 0x000ea4000c1e1900 */
[----:B--2---:R-:W-:-:S04]  /*5650*/  I2FP.F32.U32 R0, R2 ;  /* 0x0000000200007245 */ /* 0x004fc80000201000 */
[----:B------:R-:W-:-:S07]  /*5660*/  F2FP.BF16.F32.PACK_AB R0, RZ, R0 ;  /* 0x00000000ff00723e */ /* 0x000fce00000010ff */
.L_x_81:
[----:B-----5:R-:W-:Y:S01]  /*5670*/  IMAD.U32 R0, R0, 0x10000, RZ ;  /* 0x0001000000007824 */ /* 0x020fe200078e00ff */
[----:B------:R-:W0:Y:S01]  /*5680*/  LDCU.64 UR6, c[0x0][0x580] ;  /* 0x0000b000ff0677ac */ /* 0x000e220008000a00 */
[----:B------:R-:W-:-:S04]  /*5690*/  UPRMT UR4, UR42, 0x9910, URZ ;  /* 0x000099102a047896 */ /* 0x000fc800080000ff */
[----:B------:R-:W1:Y:S01]  /*56a0*/  FRND.TRUNC R0, R0 ;  /* 0x0000000000007307 */ /* 0x000e62000020d000 */
[----:B------:R-:W-:Y:S01]  /*56b0*/  UISETP.GT.AND UP0, UPT, UR4, 0x9, UPT ;  /* 0x000000090400788c */ /* 0x000fe2000bf04270 */
[----:B0-----:R-:W-:-:S06]  /*56c0*/  IADD3 R2, P0, PT, R16, UR6, RZ ;  /* 0x0000000610027c10 */ /* 0x001fcc000ff1e0ff */
[----:B-1----:R0:W1:Y:S01]  /*56d0*/  F2F.BF16.F32 R5, R0 ;  /* 0x0000000000057304 */ /* 0x0020620000202000 */
[----:B------:R-:W-:Y:S01]  /*56e0*/  IADD3.X R3, PT, PT, RZ, UR7, RZ, P0, !PT ;  /* 0x00000007ff037c10 */ /* 0x000fe200087fe4ff */
        /* <DEDUP_REMOVED lines=13> */
.L_x_112:
[----:B-1----:R-:W-:-:S06]  /*57c0*/  IMAD.U32 R5, R5, 0x10000, RZ ;  /* 0x0001000005057824 */ /* 0x002fcc00078e00ff */
[----:B------:R-:W1:Y:S02]  /*57d0*/  F2I.S64.TRUNC R4, R5 ;  /* 0x0000000500047311 */ /* 0x000e64000020d900 */
[----:B-1----:R1:W-:Y:S01]  /*57e0*/  STG.E.U8 desc[UR36][R2.64], R4 ;  /* 0x0000000402007986 */ /* 0x0023e2000c101124 */
[----:B------:R-:W-:Y:S05]  /*57f0*/  BRA `(.L_x_114) ;  /* 0x0000000c006c7947 */ /* 0x000fea0003800000 */
.L_x_111:
[----:B------:R-:W-:-:S09]  /*5800*/  UISETP.NE.AND UP0, UPT, UR4, 0x2, UPT ;  /* 0x000000020400788c */ /* 0x000fd2000bf05270 */
[----:B------:R-:W-:Y:S05]  /*5810*/  BRA.U !UP0, `(.L_x_115) ;  /* 0x0000000108307547 */ /* 0x000fea000b800000 */
[----:B------:R-:W-:-:S09]  /*5820*/  UISETP.NE.AND UP0, UPT, UR4, 0x3, UPT ;  /* 0x000000030400788c */ /* 0x000fd2000bf05270 */
[----:B------:R-:W-:Y:S05]  /*5830*/  BRA.U !UP0, `(.L_x_116) ;  /* 0x0000000108187547 */ /* 0x000fea000b800000 */
[----:B------:R-:W-:-:S09]  /*5840*/  UISETP.NE.AND UP0, UPT, UR4, 0x4, UPT ;  /* 0x000000040400788c */ /* 0x000fd2000bf05270 */
[----:B------:R-:W-:Y:S05]  /*5850*/  BRA.U UP0, `(.L_x_113) ;  /* 0x0000000900787547 */ /* 0x000fea000b800000 */
[----:B-1----:R-:W-:-:S06]  /*5860*/  SHF.L.U32 R5, R5, 0x10, RZ ;  /* 0x0000001005057819 */ /* 0x002fcc00000006ff */
[----:B------:R-:W1:Y:S02]  /*5870*/  F2I.S64.TRUNC R4, R5 ;  /* 0x0000000500047311 */ /* 0x000e64000020d900 */
[----:B-1----:R1:W-:Y:S01]  /*5880*/  STG.E.64 desc[UR36][R2.64], R4 ;  /* 0x0000000402007986 */ /* 0x0023e2000c101b24 */
[----:B------:R-:W-:Y:S05]  /*5890*/  BRA `(.L_x_114) ;  /* 0x0000000c00447947 */ /* 0x000fea0003800000 */
.L_x_116:
[----:B-1----:R-:W-:-:S06]  /*58a0*/  IMAD.U32 R5, R5, 0x10000, RZ ;  /* 0x0001000005057824 */ /* 0x002fcc00078e00ff */
[----:B------:R-:W1:Y:S02]  /*58b0*/  F2I.FTZ.TRUNC.NTZ R5, R5 ;  /* 0x0000000500057305 */ /* 0x000e64000021f100 */
[----:B-1----:R1:W-:Y:S01]  /*58c0*/  STG.E desc[UR36][R2.64], R5 ;  /* 0x0000000502007986 */ /* 0x0023e2000c101924 */
[----:B------:R-:W-:Y:S05]  /*58d0*/  BRA `(.L_x_114) ;  /* 0x0000000c00347947 */ /* 0x000fea0003800000 */
.L_x_115:
[----:B-1----:R-:W-:-:S06]  /*58e0*/  IMAD.U32 R5, R5, 0x10000, RZ ;  /* 0x0001000005057824 */ /* 0x002fcc00078e00ff */
[----:B------:R-:W1:Y:S02]  /*58f0*/  F2I.FTZ.TRUNC.NTZ R5, R5 ;  /* 0x0000000500057305 */ /* 0x000e64000021f100 */
[----:B-1----:R1:W-:Y:S01]  /*5900*/  STG.E.U16 desc[UR36][R2.64], R5 ;  /* 0x0000000502007986 */ /* 0x0023e2000c101524 */
[----:B------:R-:W-:Y:S05]  /*5910*/  BRA `(.L_x_114) ;  /* 0x0000000c00247947 */ /* 0x000fea0003800000 */
.L_x_110:
        /* <DEDUP_REMOVED lines=9> */
.L_x_118:
[----:B01----:R-:W-:-:S05]  /*59b0*/  IMAD.U32 R0, R5, 0x10000, RZ ;  /* 0x0001000005007824 */ /* 0x003fca00078e00ff */
[----:B------:R-:W-:-:S05]  /*59c0*/  F2FP.F16.F32.PACK_AB R0, RZ, R0 ;  /* 0x00000000ff00723e */ /* 0x000fca00000000ff */
[----:B------:R0:W-:Y:S01]  /*59d0*/  STG.E.U16 desc[UR36][R2.64], R0 ;  /* 0x0000000002007986 */ /* 0x0001e2000c101524 */
[----:B------:R-:W-:Y:S05]  /*59e0*/  BRA `(.L_x_114) ;  /* 0x0000000800f07947 */ /* 0x000fea0003800000 */
.L_x_117:
[----:B------:R-:W-:-:S09]  /*59f0*/  UISETP.NE.AND UP0, UPT, UR4, 0x7, UPT ;  /* 0x000000070400788c */ /* 0x000fd2000bf05270 */
[----:B------:R-:W-:Y:S05]  /*5a00*/  BRA.U !UP0, `(.L_x_119) ;  /* 0x0000000108347547 */ /* 0x000fea000b800000 */
[----:B------:R-:W-:-:S09]  /*5a10*/  UISETP.NE.AND UP0, UPT, UR4, 0x8, UPT ;  /* 0x000000080400788c */ /* 0x000fd2000bf05270 */
[----:B------:R-:W-:Y:S05]  /*5a20*/  BRA.U !UP0, `(.L_x_120) ;  /* 0x0000000108187547 */ /* 0x000fea000b800000 */
[----:B------:R-:W-:-:S09]  /*5a30*/  UISETP.NE.AND UP0, UPT, UR4, 0x9, UPT ;  /* 0x000000090400788c */ /* 0x000fd2000bf05270 */
[----:B------:R-:W-:Y:S05]  /*5a40*/  BRA.U UP0, `(.L_x_113) ;  /* 0x0000000500fc7547 */ /* 0x000fea000b800000 */
[----:B-1----:R-:W-:Y:S01]  /*5a50*/  IMAD.U32 R4, R5, 0x10000, RZ ;  /* 0x0001000005047824 */ /* 0x002fe200078e00ff */
[----:B------:R-:W-:-:S05]  /*5a60*/  MOV R5, RZ ;  /* 0x000000ff00057202 */ /* 0x000fca0000000f00 */
[----:B------:R1:W-:Y:S01]  /*5a70*/  STG.E.64 desc[UR36][R2.64], R4 ;  /* 0x0000000402007986 */ /* 0x0003e2000c101b24 */
[----:B------:R-:W-:Y:S05]  /*5a80*/  BRA `(.L_x_114) ;  /* 0x0000000800c87947 */ /* 0x000fea0003800000 */
.L_x_120:
[----:B-1----:R-:W-:-:S05]  /*5a90*/  IMAD.U32 R5, R5, 0x10000, RZ ;  /* 0x0001000005057824 */ /* 0x002fca00078e00ff */
[----:B------:R-:W-:-:S04]  /*5aa0*/  F2FP.F16.F32.PACK_AB R5, RZ, R5 ;  /* 0x00000005ff05723e */ /* 0x000fc800000000ff */
[----:B------:R-:W-:-:S05]  /*5ab0*/  PRMT R5, R5, 0x5410, RZ ;  /* 0x0000541005057816 */ /* 0x000fca00000000ff */
[----:B------:R1:W-:Y:S01]  /*5ac0*/  STG.E desc[UR36][R2.64], R5 ;  /* 0x0000000502007986 */ /* 0x0003e2000c101924 */
[----:B------:R-:W-:Y:S05]  /*5ad0*/  BRA `(.L_x_114) ;  /* 0x0000000800b47947 */ /* 0x000fea0003800000 */
.L_x_119:
[----:B-1----:R-:W-:-:S04]  /*5ae0*/  IMAD.U32 R4, R5, 0x10000, RZ ;  /* 0x0001000005047824 */ /* 0x002fc800078e00ff */
[----:B------:R-:W-:-:S06]  /*5af0*/  FMUL.FTZ R4, R4, 1 ;  /* 0x3f80000004047820 */ /* 0x000fcc0000410000 */
[----:B------:R-:W1:Y:S02]  /*5b00*/  F2F.F64.F32 R4, R4 ;  /* 0x0000000400047310 */ /* 0x000e640000201800 */
[----:B-1----:R1:W-:Y:S01]  /*5b10*/  STG.E.64 desc[UR36][R2.64], R4 ;  /* 0x0000000402007986 */ /* 0x0023e2000c101b24 */
[----:B------:R-:W-:Y:S05]  /*5b20*/  BRA `(.L_x_114) ;  /* 0x0000000800a07947 */ /* 0x000fea0003800000 */
.L_x_109:
[----:B------:R-:W-:-:S09]  /*5b30*/  UISETP.GT.AND UP0, UPT, UR4, 0x18, UPT ;  /* 0x000000180400788c */ /* 0x000fd2000bf04270 */
[----:B------:R-:W-:Y:S05]  /*5b40*/  BRA.U !UP0, `(.L_x_121) ;  /* 0x0000000508607547 */ /* 0x000fea000b800000 */
        /* <DEDUP_REMOVED lines=12> */
.L_x_124:
[----:B-1----:R-:W-:Y:S01]  /*5c10*/  IMAD.U32 R5, R5, 0x10000, RZ ;  /* 0x0001000005057824 */ /* 0x002fe200078e00ff */
[----:B------:R-:W-:Y:S01]  /*5c20*/  BSSY.RECONVERGENT B0, `(.L_x_125) ;  /* 0x0000013000007945 */ /* 0x000fe20003800200 */
[----:B0-----:R-:W-:-:S03]  /*5c30*/  IMAD.MOV.U32 R0, RZ, RZ, 0x80 ;  /* 0x00000080ff007424 */ /* 0x001fc600078e00ff */
[----:B------:R-:W-:-:S04]  /*5c40*/  LOP3.LUT R4, R5, 0x7fffffff, RZ, 0xc0, !PT ;  /* 0x7fffffff05047812 */ /* 0x000fc800078ec0ff */
[----:B------:R-:W-:-:S13]  /*5c50*/  ISETP.GT.U32.AND P0, PT, R4, 0x437fffff, PT ;  /* 0x437fffff0400780c */ /* 0x000fda0003f04070 */
[----:B------:R-:W-:Y:S05]  /*5c60*/  @P0 BRA `(.L_x_126) ;  /* 0x0000000000380947 */ /* 0x000fea0003800000 */
[----:B------:R-:W-:-:S13]  /*5c70*/  ISETP.GE.U32.AND P0, PT, R4, 0x3c000000, PT ;  /* 0x3c0000000400780c */ /* 0x000fda0003f06070 */
[----:B------:R-:W-:-:S04]  /*5c80*/  @P0 SHF.R.U32.HI R0, RZ, 0x14, R5 ;  /* 0x00000014ff000819 */ /* 0x000fc80000011605 */
[----:B------:R-:W-:-:S04]  /*5c90*/  @P0 LOP3.LUT R0, R0, 0x1, RZ, 0xc0, !PT ;  /* 0x0000000100000812 */ /* 0x000fc800078ec0ff */
[----:B------:R-:W-:-:S04]  /*5ca0*/  @P0 IADD3 R0, PT, PT, R5, 0x487ffff, R0 ;  /* 0x0487ffff05000810 */ /* 0x000fc80007ffe000 */
[----:B------:R-:W-:-:S04]  /*5cb0*/  @P0 SHF.R.U32.HI R0, RZ, 0x14, R0 ;  /* 0x00000014ff000819 */ /* 0x000fc80000011600 */
[----:B------:R-:W-:Y:S01]  /*5cc0*/  @P0 LOP3.LUT R0, R0, 0xff, RZ, 0xc0, !PT ;  /* 0x000000ff00000812 */ /* 0x000fe200078ec0ff */
[----:B------:R-:W-:Y:S06]  /*5cd0*/  @P0 BRA `(.L_x_127) ;  /* 0x0000000000140947 */ /* 0x000fec0003800000 */
[----:B------:R-:W-:-:S05]  /*5ce0*/  FADD.FTZ R0, R4, 8192 ;  /* 0x4600000004007421 */ /* 0x000fca0000010000 */
[----:B------:R-:W-:Y:S02]  /*5cf0*/  LOP3.LUT P0, R4, R0, 0xff, RZ, 0xc0, !PT ;  /* 0x000000ff00047812 */ /* 0x000fe4000780c0ff */
[----:B------:R-:W-:-:S11]  /*5d00*/  PRMT R0, RZ, 0x7610, R0 ;  /* 0x00007610ff007816 */ /* 0x000fd60000000000 */
[----:B------:R-:W-:Y:S05]  /*5d10*/  @!P0 BRA `(.L_x_126) ;  /* 0x00000000000c8947 */ /* 0x000fea0003800000 */
[----:B------:R-:W-:-:S07]  /*5d20*/  MOV R0, R4 ;  /* 0x0000000400007202 */ /* 0x000fce0000000f00 */
.L_x_127:
[----:B------:R-:W-:-:S04]  /*5d30*/  SHF.R.U32.HI R5, RZ, 0x18, R5 ;  /* 0x00000018ff057819 */ /* 0x000fc80000011605 */
[----:B------:R-:W-:-:S07]  /*5d40*/  LOP3.LUT R0, R0, 0x80, R5, 0xf8, !PT ;  /* 0x0000008000007812 */ /* 0x000fce00078ef805 */
.L_x_126:
[----:B------:R-:W-:Y:S05]  /*5d50*/  BSYNC.RECONVERGENT B0 ;  /* 0x0000000000007941 */ /* 0x000fea0003800200 */
.L_x_125:
[----:B------:R0:W-:Y:S01]  /*5d60*/  STG.E.U8 desc[UR36][R2.64], R0 ;  /* 0x0000000002007986 */ /* 0x0001e2000c101124 */
[----:B------:R-:W-:Y:S05]  /*5d70*/  BRA `(.L_x_114) ;  /* 0x00000008000c7947 */ /* 0x000fea0003800000 */
.L_x_123:
        /* <DEDUP_REMOVED lines=18> */
.L_x_130:
[----:B------:R-:W-:-:S04]  /*5ea0*/  SHF.R.U32.HI R5, RZ, 0x18, R5 ;  /* 0x00000018ff057819 */ /* 0x000fc80000011605 */
[----:B------:R-:W-:-:S07]  /*5eb0*/  LOP3.LUT R0, R0, 0x80, R5, 0xf8, !PT ;  /* 0x0000008000007812 */ /* 0x000fce00078ef805 */
.L_x_129:
[----:B------:R-:W-:Y:S05]  /*5ec0*/  BSYNC.RECONVERGENT B0 ;  /* 0x0000000000007941 */ /* 0x000fea0003800200 */
.L_x_128:
[----:B------:R0:W-:Y:S01]  /*5ed0*/  STG.E.U8 desc[UR36][R2.64], R0 ;  /* 0x0000000002007986 */ /* 0x0001e2000c101124 */
[----:B------:R-:W-:Y:S05]  /*5ee0*/  BRA `(.L_x_114) ;  /* 0x0000000400b07947 */ /* 0x000fea0003800000 */
.L_x_122:
[----:B------:R-:W-:-:S09]  /*5ef0*/  UISETP.NE.AND UP0, UPT, UR4, 0x1c, UPT ;  /* 0x0000001c0400788c */ /* 0x000fd2000bf05270 */
[----:B------:R-:W-:Y:S05]  /*5f00*/  BRA.U !UP0, `(.L_x_131) ;  /* 0x0000000108607547 */ /* 0x000fea000b800000 */
[----:B------:R-:W-:-:S09]  /*5f10*/  UISETP.NE.AND UP0, UPT, UR4, 0x1d, UPT ;  /* 0x0000001d0400788c */ /* 0x000fd2000bf05270 */
[----:B------:R-:W-:Y:S05]  /*5f20*/  BRA.U !UP0, `(.L_x_132) ;  /* 0x0000000108487547 */ /* 0x000fea000b800000 */
[----:B------:R-:W-:-:S09]  /*5f30*/  UISETP.NE.AND UP0, UPT, UR4, 0x2c, UPT ;  /* 0x0000002c0400788c */ /* 0x000fd2000bf05270 */
[----:B------:R-:W-:Y:S05]  /*5f40*/  BRA.U UP0, `(.L_x_113) ;  /* 0x0000000100bc7547 */ /* 0x000fea000b800000 */
        /* <DEDUP_REMOVED lines=16> */
.L_x_132:
[----:B-1----:R-:W-:-:S06]  /*6050*/  SHF.L.U32 R5, R5, 0x10, RZ ;  /* 0x0000001005057819 */ /* 0x002fcc00000006ff */
[----:B------:R-:W1:Y:S02]  /*6060*/  F2I.U64.TRUNC R4, R5 ;  /* 0x0000000500047311 */ /* 0x000e64000020d800 */
[----:B-1----:R1:W-:Y:S01]  /*6070*/  STG.E.64 desc[UR36][R2.64], R4 ;  /* 0x0000000402007986 */ /* 0x0023e2000c101b24 */
[----:B------:R-:W-:Y:S05]  /*6080*/  BRA `(.L_x_114) ;  /* 0x0000000400487947 */ /* 0x000fea0003800000 */
.L_x_131:
[----:B-1----:R-:W-:-:S06]  /*6090*/  IMAD.U32 R5, R5, 0x10000, RZ ;  /* 0x0001000005057824 */ /* 0x002fcc00078e00ff */
[----:B------:R-:W1:Y:S02]  /*60a0*/  F2I.FTZ.U32.TRUNC.NTZ R5, R5 ;  /* 0x0000000500057305 */ /* 0x000e64000021f000 */
[----:B-1----:R1:W-:Y:S01]  /*60b0*/  STG.E desc[UR36][R2.64], R5 ;  /* 0x0000000502007986 */ /* 0x0023e2000c101924 */
[----:B------:R-:W-:Y:S05]  /*60c0*/  BRA `(.L_x_114) ;  /* 0x0000000400387947 */ /* 0x000fea0003800000 */
.L_x_121:
        /* <DEDUP_REMOVED lines=11> */
.L_x_134:
[----:B-1----:R-:W-:Y:S02]  /*6180*/  SHF.L.U32 R5, R5, 0x10, RZ ;  /* 0x0000001005057819 */ /* 0x002fe400000006ff */
[----:B------:R-:W-:-:S03]  /*6190*/  CS2R R6, SRZ ;  /* 0x0000000000067805 */ /* 0x000fc6000001ff00 */
[----:B------:R-:W-:-:S06]  /*61a0*/  FMUL.FTZ R5, R5, 1 ;  /* 0x3f80000005057820 */ /* 0x000fcc0000410000 */
[----:B------:R-:W1:Y:S02]  /*61b0*/  F2F.F64.F32 R4, R5 ;  /* 0x0000000500047310 */ /* 0x000e640000201800 */
[----:B-1----:R1:W-:Y:S01]  /*61c0*/  STG.E.128 desc[UR36][R2.64], R4 ;  /* 0x0000000402007986 */ /* 0x0023e2000c101d24 */
[----:B------:R-:W-:Y:S05]  /*61d0*/  BRA `(.L_x_114) ;  /* 0x0000000000f47947 */ /* 0x000fea0003800000 */
.L_x_133:
[----:B------:R-:W-:-:S09]  /*61e0*/  UISETP.NE.AND UP0, UPT, UR4, 0xf, UPT ;  /* 0x0000000f0400788c */ /* 0x000fd2000bf05270 */
[----:B------:R-:W-:Y:S05]  /*61f0*/  BRA.U !UP0, `(.L_x_135) ;  /* 0x0000000108e87547 */ /* 0x000fea000b800000 */
[----:B------:R-:W-:-:S09]  /*6200*/  UISETP.NE.AND UP0, UPT, UR4, 0x17, UPT ;  /* 0x000000170400788c */ /* 0x000fd2000bf05270 */
[----:B------:R-:W-:Y:S05]  /*6210*/  BRA.U !UP0, `(.L_x_136) ;  /* 0x0000000108907547 */ /* 0x000fea000b800000 */
[----:B------:R-:W-:-:S09]  /*6220*/  UISETP.NE.AND UP0, UPT, UR4, 0x18, UPT ;  /* 0x000000180400788c */ /* 0x000fd2000bf05270 */
[----:B------:R-:W-:Y:S05]  /*6230*/  BRA.U !UP0, `(.L_x_137) ;  /* 0x0000000108447547 */ /* 0x000fea000b800000 */
.L_x_113:
[----:B0-----:R-:W-:Y:S01]  /*6240*/  MOV R0, 0x0 ;  /* 0x0000000000007802 */ /* 0x001fe20000000f00 */
[----:B------:R-:W0:Y:S01]  /*6250*/  LDCU.64 UR4, c[0x4][0x148] ;  /* 0x01002900ff0477ac */ /* 0x000e220008000a00 */
[----:B------:R-:W-:Y:S02]  /*6260*/  HFMA2 R13, -RZ, RZ, 0, 0 ;  /* 0x00000000ff0d7431 */ /* 0x000fe400000001ff */
[----:B------:R-:W-:Y:S01]  /*6270*/  IMAD.MOV.U32 R8, RZ, RZ, 0x65 ;  /* 0x00000065ff087424 */ /* 0x000fe200078e00ff */
[----:B------:R2:W3:Y:S01]  /*6280*/  LDC.64 R2, c[0x4][R0] ;  /* 0x0100000000027b82 */ /* 0x0004e20000000a00 */
[----:B------:R-:W4:Y:S01]  /*6290*/  LDCU.64 UR6, c[0x4][0x150] ;  /* 0x01002a00ff0677ac */ /* 0x000f220008000a00 */
[----:B------:R-:W-:Y:S01]  /*62a0*/  IMAD.MOV.U32 R12, RZ, RZ, 0x1 ;  /* 0x00000001ff0c7424 */ /* 0x000fe200078e00ff */
[----:B------:R-:W5:Y:S01]  /*62b0*/  LDCU.64 UR8, c[0x4][0x40] ;  /* 0x01000800ff0877ac */ /* 0x000f620008000a00 */
[----:B0-----:R-:W-:Y:S02]  /*62c0*/  IMAD.U32 R4, RZ, RZ, UR4 ;  /* 0x00000004ff047e24 */ /* 0x001fe4000f8e00ff */
[----:B-1----:R-:W-:Y:S01]  /*62d0*/  IMAD.U32 R5, RZ, RZ, UR5 ;  /* 0x00000005ff057e24 */ /* 0x002fe2000f8e00ff */
[----:B----4-:R-:W-:Y:S01]  /*62e0*/  MOV R6, UR6 ;  /* 0x0000000600067c02 */ /* 0x010fe20008000f00 */
[----:B------:R-:W-:-:S02]  /*62f0*/  IMAD.U32 R7, RZ, RZ, UR7 ;  /* 0x00000007ff077e24 */ /* 0x000fc4000f8e00ff */
[----:B-----5:R-:W-:Y:S01]  /*6300*/  IMAD.U32 R10, RZ, RZ, UR8 ;  /* 0x00000008ff0a7e24 */ /* 0x020fe2000f8e00ff */
[----:B--2---:R-:W-:-:S07]  /*6310*/  MOV R11, UR9 ;  /* 0x00000009000b7c02 */ /* 0x004fce0008000f00 */
[----:B------:R-:W-:-:S07]  /*6320*/  LEPC R20, `(.L_x_138) ;  /* 0x000000001014794e */ /* 0x000fce0000000000 */
[----:B---3--:R-:W-:Y:S05]  /*6330*/  CALL.ABS.NOINC R2 ;  /* 0x0000000002007343 */ /* 0x008fea0003c00000 */
.L_x_138:
[----:B------:R-:W-:Y:S05]  /*6340*/  BRA `(.L_x_114) ;  /* 0x0000000000987947 */ /* 0x000fea0003800000 */
.L_x_137:
[----:B-1----:R-:W-:Y:S01]  /*6350*/  IMAD.U32 R7, R5, 0x10000, RZ ;  /* 0x0001000005077824 */ /* 0x002fe200078e00ff */
[----:B------:R-:W-:Y:S01]  /*6360*/  BSSY.RECONVERGENT B0, `(.L_x_139) ;  /* 0x000000c000007945 */ /* 0x000fe20003800200 */
[----:B0-----:R-:W-:-:S03]  /*6370*/  IMAD.MOV.U32 R0, RZ, RZ, 0x7f ;  /* 0x0000007fff007424 */ /* 0x001fc600078e00ff */
[----:B------:R-:W-:Y:S02]  /*6380*/  LOP3.LUT R4, R7, 0x7fffffff, RZ, 0xc0, !PT ;  /* 0x7fffffff07047812 */ /* 0x000fe400078ec0ff */
[----:B------:R-:W-:Y:S02]  /*6390*/  SHF.R.U32.HI R5, RZ, 0x18, R7 ;  /* 0x00000018ff057819 */ /* 0x000fe40000011607 */
[----:B------:R-:W-:-:S13]  /*63a0*/  ISETP.GT.U32.AND P0, PT, R4, 0x43efffff, PT ;  /* 0x43efffff0400780c */ /* 0x000fda0003f04070 */
[----:B------:R-:W-:Y:S05]  /*63b0*/  @P0 BRA `(.L_x_140) ;  /* 0x0000000000180947 */ /* 0x000fea0003800000 */
[----:B------:R-:W-:-:S13]  /*63c0*/  ISETP.GE.U32.AND P0, PT, R4, 0x3c800000, PT ;  /* 0x3c8000000400780c */ /* 0x000fda0003f06070 */
[----:B------:R-:W-:-:S04]  /*63d0*/  @P0 SHF.R.U32.HI R0, RZ, 0x14, R7 ;  /* 0x00000014ff000819 */ /* 0x000fc80000011607 */
[----:B------:R-:W-:-:S04]  /*63e0*/  @P0 LOP3.LUT R0, R0, 0x1, RZ, 0xc0, !PT ;  /* 0x0000000100000812 */ /* 0x000fc800078ec0ff */
[----:B------:R-:W-:-:S04]  /*63f0*/  @P0 IADD3 R0, PT, PT, R7, 0x407ffff, R0 ;  /* 0x0407ffff07000810 */ /* 0x000fc80007ffe000 */
[----:B------:R-:W-:Y:S01]  /*6400*/  @P0 SHF.R.U32.HI R0, RZ, 0x14, R0 ;  /* 0x00000014ff000819 */ /* 0x000fe20000011600 */
[----:B------:R-:W-:-:S07]  /*6410*/  @!P0 FADD.FTZ R0, R4, 16384 ;  /* 0x4680000004008421 */ /* 0x000fce0000010000 */
.L_x_140:
[----:B------:R-:W-:Y:S05]  /*6420*/  BSYNC.RECONVERGENT B0 ;  /* 0x0000000000007941 */ /* 0x000fea0003800200 */
.L_x_139:
[----:B------:R-:W-:-:S05]  /*6430*/  LOP3.LUT R5, R0, 0x80, R5, 0xf8, !PT ;  /* 0x0000008000057812 */ /* 0x000fca00078ef805 */
[----:B------:R3:W-:Y:S01]  /*6440*/  STG.E.U8 desc[UR36][R2.64], R5 ;  /* 0x0000000502007986 */ /* 0x0007e2000c101124 */
[----:B------:R-:W-:Y:S05]  /*6450*/  BRA `(.L_x_114) ;  /* 0x0000000000547947 */ /* 0x000fea0003800000 */
.L_x_136:
[----:B-1----:R-:W-:Y:S01]  /*6460*/  SHF.L.U32 R5, R5, 0x10, RZ ;  /* 0x0000001005057819 */ /* 0x002fe200000006ff */
[----:B------:R-:W-:Y:S03]  /*6470*/  BSSY.RECONVERGENT B0, `(.L_x_141) ;  /* 0x000000e000007945 */ /* 0x000fe60003800200 */
[----:B------:R-:W-:-:S04]  /*6480*/  LOP3.LUT R4, R5, 0x7fffffff, RZ, 0xc0, !PT ;  /* 0x7fffffff05047812 */ /* 0x000fc800078ec0ff */
[----:B------:R-:W-:-:S13]  /*6490*/  ISETP.GT.U32.AND P0, PT, R4, 0x477fffff, PT ;  /* 0x477fffff0400780c */ /* 0x000fda0003f04070 */
[----:B------:R-:W-:Y:S05]  /*64a0*/  @P0 BRA `(.L_x_142) ;  /* 0x00000000001c0947 */ /* 0x000fea0003800000 */
[----:B------:R-:W-:-:S13]  /*64b0*/  ISETP.GE.U32.AND P0, PT, R4, 0x38800000, PT ;  /* 0x388000000400780c */ /* 0x000fda0003f06070 */
[----:B0-----:R-:W-:-:S04]  /*64c0*/  @P0 SHF.R.U32.HI R0, RZ, 0x15, R5 ;  /* 0x00000015ff000819 */ /* 0x001fc80000011605 */
[----:B------:R-:W-:-:S04]  /*64d0*/  @P0 LOP3.LUT R0, R0, 0x1, RZ, 0xc0, !PT ;  /* 0x0000000100000812 */ /* 0x000fc800078ec0ff */
[----:B------:R-:W-:-:S04]  /*64e0*/  @P0 IADD3 R0, PT, PT, R5, 0x80fffff, R0 ;  /* 0x080fffff05000810 */ /* 0x000fc80007ffe000 */
[----:B------:R-:W-:Y:S01]  /*64f0*/  @P0 SHF.R.U32.HI R0, RZ, 0x15, R0 ;  /* 0x00000015ff000819 */ /* 0x000fe20000011600 */
[----:B------:R-:W-:Y:S01]  /*6500*/  @!P0 FADD.FTZ R0, R4, 128 ;  /* 0x4300000004008421 */ /* 0x000fe20000010000 */
[----:B------:R-:W-:Y:S06]  /*6510*/  BRA `(.L_x_143) ;  /* 0x00000000000c7947 */ /* 0x000fec0003800000 */
.L_x_142:
[----:B0-----:R-:W-:Y:S01]  /*6520*/  IMAD.MOV.U32 R0, RZ, RZ, 0x7f ;  /* 0x0000007fff007424 */ /* 0x001fe200078e00ff */
[----:B------:R-:W-:-:S04]  /*6530*/  ISETP.GT.U32.AND P0, PT, R4, 0x7f800000, PT ;  /* 0x7f8000000400780c */ /* 0x000fc80003f04070 */
[----:B------:R-:W-:-:S09]  /*6540*/  SEL R0, R0, 0x7c, P0 ;  /* 0x0000007c00007807 */ /* 0x000fd20000000000 */
.L_x_143:
[----:B------:R-:W-:Y:S05]  /*6550*/  BSYNC.RECONVERGENT B0 ;  /* 0x0000000000007941 */ /* 0x000fea0003800200 */
.L_x_141:
[----:B------:R-:W-:-:S04]  /*6560*/  SHF.R.U32.HI R5, RZ, 0x18, R5 ;  /* 0x00000018ff057819 */ /* 0x000fc80000011605 */
[----:B------:R-:W-:-:S05]  /*6570*/  LOP3.LUT R5, R0, 0x80, R5, 0xf8, !PT ;  /* 0x0000008000057812 */ /* 0x000fca00078ef805 */
[----:B------:R2:W-:Y:S01]  /*6580*/  STG.E.U8 desc[UR36][R2.64], R5 ;  /* 0x0000000502007986 */ /* 0x0005e2000c101124 */
[----:B------:R-:W-:Y:S05]  /*6590*/  BRA `(.L_x_114) ;  /* 0x0000000000047947 */ /* 0x000fea0003800000 */
.L_x_135:
[----:B-1----:R1:W-:Y:S02]  /*65a0*/  STG.E.U16 desc[UR36][R2.64], R5 ;  /* 0x0000000502007986 */ /* 0x0023e4000c101524 */
.L_x_114:
[----:B------:R-:W-:-:S07]  /*65b0*/  VIADD R17, R17, 0x80 ;  /* 0x0000008011117836 */ /* 0x000fce0000000000 */
.L_x_74:
[----:B------:R-:W-:Y:S05]  /*65c0*/  BSYNC.RECONVERGENT B6 ;  /* 0x0000000000067941 */ /* 0x000fea0003800200 */
.L_x_73:
[----:B------:R-:W5:Y:S01]  /*65d0*/  LDCU UR4, c[0x0][0x380] ;  /* 0x00007000ff0477ac */ /* 0x000f620008000800 */
[----:B------:R-:W-:Y:S01]  /*65e0*/  BSSY.RECONVERGENT B6, `(.L_x_144) ;  /* 0x0000326000067945 */ /* 0x000fe20003800200 */
[----:B-----5:R-:W-:-:S13]  /*65f0*/  ISETP.GE.AND P0, PT, R17, UR4, PT ;  /* 0x0000000411007c0c */ /* 0x020fda000bf06270 */
[----:B------:R-:W-:Y:S05]  /*6600*/  @P0 BRA `(.L_x_145) ;  /* 0x00000030008c0947 */ /* 0x000fea0003800000 */
[----:B------:R-:W5:Y:S01]  /*6610*/  LDCU UR4, c[0x0][0x388] ;  /* 0x00007100ff0477ac */ /* 0x000f620008000800 */
[----:B0-----:R-:W-:Y:S01]  /*6620*/  MOV R0, RZ ;  /* 0x000000ff00007202 */ /* 0x001fe20000000f00 */
[----:B------:R-:W-:Y:S01]  /*6630*/  IMAD.MOV.U32 R16, RZ, RZ, RZ ;  /* 0x000000ffff107224 */ /* 0x000fe200078e00ff */
[----:B-----5:R-:W-:-:S09]  /*6640*/  UISETP.NE.AND UP0, UPT, UR4, URZ, UPT ;  /* 0x000000ff0400728c */ /* 0x020fd2000bf05270 */
[----:B------:R-:W-:Y:S05]  /*6650*/  BRA.U !UP0, `(.L_x_146) ;  /* 0x0000001108a87547 */ /* 0x000fea000b800000 */
[----:B------:R-:W1:Y:S01]  /*6660*/  LDCU.64 UR4, c[0x0][0x390] ;  /* 0x00007200ff0477ac */ /* 0x000e620008000a00 */
[----:B------:R-:W-:Y:S01]  /*6670*/  IMAD.MOV.U32 R16, RZ, RZ, RZ ;  /* 0x000000ffff107224 */ /* 0x000fe200078e00ff */
[----:B------:R-:W0:Y:S01]  /*6680*/  LDCU UR6, c[0x0][0x38c] ;  /* 0x00007180ff0677ac */ /* 0x000e220008000800 */
[----:B------:R-:W5:Y:S01]  /*6690*/  LDCU.64 UR8, c[0x0][0x4b8] ;  /* 0x00009700ff0877ac */ /* 0x000f620008000a00 */
[----:B------:R-:W-:Y:S01]  /*66a0*/  UISETP.NE.AND UP0, UPT, UR40, URZ, UPT ;  /* 0x000000ff2800728c */ /* 0x000fe2000bf05270 */
[----:B-1234-:R-:W-:-:S05]  /*66b0*/  IMAD.HI.U32 R2, R17, UR4, R16 ;  /* 0x0000000411027c27 */ /* 0x01efca000f8e0010 */
[----:B------:R-:W-:-:S04]  /*66c0*/  SHF.R.U32.HI R3, RZ, UR5, R2 ;  /* 0x00000005ff037c19 */ /* 0x000fc80008011602 */
[----:B------:R-:W-:-:S05]  /*66d0*/  IADD3 R0, PT, PT, -R3, RZ, RZ ;  /* 0x000000ff03007210 */ /* 0x000fca0007ffe1ff */
        /* <DEDUP_REMOVED lines=290> */
.L_x_146:
[----:B------:R-:W1:Y:S01]  /*7900*/  LDCU.64 UR6, c[0x0][0x588] ;  /* 0x0000b100ff0677ac */ /* 0x000e620008000a00 */
[----:B------:R-:W-:-:S04]  /*7910*/  UPRMT UR4, UR41, 0x9910, URZ ;  /* 0x0000991029047896 */ /* 0x000fc800080000ff */
[----:B------:R-:W-:Y:S01]  /*7920*/  UISETP.GT.AND UP0, UPT, UR4, 0x9, UPT ;  /* 0x000000090400788c */ /* 0x000fe2000bf04270 */
[----:B-1234-:R-:W-:-:S05]  /*7930*/  IADD3 R2, P0, PT, R0, UR6, RZ ;  /* 0x0000000600027c10 */ /* 0x01efca000ff1e0ff */
        /* <DEDUP_REMOVED lines=14> */
.L_x_150:
[----:B------:R-:W2:Y:S02]  /*7a20*/  LDG.E.U8 R2, desc[UR36][R2.64] ;  /* 0x0000002402027981 */ /* 0x000ea4000c1e1100 */
[----:B--2---:R-:W-:-:S04]  /*7a30*/  I2FP.F32.U32 R0, R2 ;  /* 0x0000000200007245 */ /* 0x004fc80000201000 */
[----:B------:R-:W-:Y:S01]  /*7a40*/  F2FP.BF16.F32.PACK_AB R0, RZ, R0 ;  /* 0x00000000ff00723e */ /* 0x000fe200000010ff */
[----:B------:R-:W-:Y:S06]  /*7a50*/  BRA `(.L_x_152) ;  /* 0x0000000c00a47947 */ /* 0x000fec0003800000 */
.L_x_149:
        /* <DEDUP_REMOVED lines=10> */
.L_x_154:
[----:B------:R-:W2:Y:S02]  /*7b00*/  LDG.E R2, desc[UR36][R2.64] ;  /* 0x0000002402027981 */ /* 0x000ea4000c1e1900 */
[----:B--2---:R-:W-:-:S04]  /*7b10*/  I2FP.F32.S32 R0, R2 ;  /* 0x0000000200007245 */ /* 0x004fc80000201400 */
[----:B------:R-:W-:Y:S01]  /*7b20*/  F2FP.BF16.F32.PACK_AB R0, RZ, R0 ;  /* 0x00000000ff00723e */ /* 0x000fe200000010ff */
[----:B------:R-:W-:Y:S06]  /*7b30*/  BRA `(.L_x_152) ;  /* 0x0000000c006c7947 */ /* 0x000fec0003800000 */
.L_x_153:
[----:B------:R-:W2:Y:S02]  /*7b40*/  LDG.E.U16 R2, desc[UR36][R2.64] ;  /* 0x0000002402027981 */ /* 0x000ea4000c1e1500 */
[----:B--2---:R-:W0:Y:S02]  /*7b50*/  I2F.S16 R0, R2 ;  /* 0x0000000200007306 */ /* 0x004e240000101400 */
[----:B0-----:R-:W-:Y:S01]  /*7b60*/  F2FP.BF16.F32.PACK_AB R0, RZ, R0 ;  /* 0x00000000ff00723e */ /* 0x001fe200000010ff */
[----:B------:R-:W-:Y:S06]  /*7b70*/  BRA `(.L_x_152) ;  /* 0x0000000c005c7947 */ /* 0x000fec0003800000 */
.L_x_148:
        /* <DEDUP_REMOVED lines=9> */
.L_x_156:
[----:B------:R-:W2:Y:S02]  /*7c10*/  LDG.E.U16 R0, desc[UR36][R2.64] ;  /* 0x0000002402007981 */ /* 0x000ea4000c1e1500 */
[----:B--2---:R-:W-:-:S05]  /*7c20*/  HADD2.F32 R0, -RZ, R0.H0_H0 ;  /* 0x20000000ff007230 */ /* 0x004fca0000004100 */
[----:B------:R-:W-:Y:S01]  /*7c30*/  F2FP.BF16.F32.PACK_AB R0, RZ, R0 ;  /* 0x00000000ff00723e */ /* 0x000fe200000010ff */
[----:B------:R-:W-:Y:S06]  /*7c40*/  BRA `(.L_x_152) ;  /* 0x0000000c00287947 */ /* 0x000fec0003800000 */
.L_x_155:
        /* <DEDUP_REMOVED lines=9> */
.L_x_158:
[----:B------:R-:W2:Y:S02]  /*7ce0*/  LDG.E.U16 R2, desc[UR36][R2.64] ;  /* 0x0000002402027981 */ /* 0x000ea4000c1e1500 */
[----:B--2---:R-:W-:-:S05]  /*7cf0*/  HADD2.F32 R0, -RZ, R2.H0_H0 ;  /* 0x20000002ff007230 */ /* 0x004fca0000004100 */
[----:B------:R-:W-:Y:S01]  /*7d00*/  F2FP.BF16.F32.PACK_AB R0, RZ, R0 ;  /* 0x00000000ff00723e */ /* 0x000fe200000010ff */
[----:B------:R-:W-:Y:S06]  /*7d10*/  BRA `(.L_x_152) ;  /* 0x0000000800f47947 */ /* 0x000fec0003800000 */
.L_x_157:
        /* <DEDUP_REMOVED lines=12> */
.L_x_147:
        /* <DEDUP_REMOVED lines=13> */
.L_x_161:
        /* <DEDUP_REMOVED lines=12> */
.L_x_160:
[----:B------:R-:W-:-:S09]  /*7f70*/  UISETP.NE.AND UP0, UPT, UR4, 0xf, UPT ;  /* 0x0000000f0400788c */ /* 0x000fd2000bf05270 */
[----:B------:R-:W-:Y:S05]  /*7f80*/  BRA.U !UP0, `(.L_x_162) ;  /* 0x0000000108987547 */ /* 0x000fea000b800000 */
[----:B------:R-:W-:-:S09]  /*7f90*/  UISETP.NE.AND UP0, UPT, UR4, 0x17, UPT ;  /* 0x000000170400788c */ /* 0x000fd2000bf05270 */
[----:B------:R-:W-:Y:S05]  /*7fa0*/  BRA.U !UP0, `(.L_x_163) ;  /* 0x00000001085c7547 */ /* 0x000fea000b800000 */
[----:B------:R-:W-:-:S09]  /*7fb0*/  UISETP.NE.AND UP0, UPT, UR4, 0x18, UPT ;  /* 0x000000180400788c */ /* 0x000fd2000bf05270 */
[----:B------:R-:W-:Y:S05]  /*7fc0*/  BRA.U UP0, `(.L_x_151) ;  /* 0x0000000500e47547 */ /* 0x000fea000b800000 */
[----:B------:R-:W2:Y:S01]  /*7fd0*/  LDG.E.U8 R0, desc[UR36][R2.64] ;  /* 0x0000002402007981 */ /* 0x000ea2000c1e1100 */
[----:B------:R-:W-:Y:S01]  /*7fe0*/  MOV R6, 0x1f ;  /* 0x0000001f00067802 */ /* 0x000fe20000000f00 */
[----:B--2---:R-:W-:-:S05]  /*7ff0*/  IMAD.SHL.U32 R0, R0, 0x1000000, RZ ;  /* 0x0100000000007824 */ /* 0x004fca00078e00ff */
[C---:B------:R-:W-:Y:S02]  /*8000*/  LOP3.LUT R4, R0.reuse, 0x7f000000, RZ, 0xc0, !PT ;  /* 0x7f00000000047812 */ /* 0x040fe400078ec0ff */
[----:B------:R-:W-:Y:S02]  /*8010*/  LOP3.LUT P0, RZ, R0, 0x7f000000, RZ, 0xc0, !PT ;  /* 0x7f00000000ff7812 */ /* 0x000fe4000780c0ff */
[----:B------:R-:W0:Y:S02]  /*8020*/  FLO.U32 R5, R4 ;  /* 0x0000000400057300 */ /* 0x000e2400000e0000 */
[----:B0-----:R-:W-:-:S05]  /*8030*/  IMAD.MOV R5, RZ, RZ, -R5 ;  /* 0x000000ffff057224 */ /* 0x001fca00078e0a05 */
[----:B------:R-:W-:-:S05]  /*8040*/  VIADDMNMX.U32 R5, R5, R6, 0x4, !PT ;  /* 0x0000000405057446 */ /* 0x000fca0007800006 */
[----:B------:R-:W-:-:S05]  /*8050*/  VIADD R5, R5, 0xfffffffc ;  /* 0xfffffffc05057836 */ /* 0x000fca0000000000 */
[C---:B------:R-:W-:Y:S02]  /*8060*/  SHF.L.U32 R6, R4.reuse, R5, RZ ;  /* 0x0000000504067219 */ /* 0x040fe400000006ff */
[----:B------:R-:W-:Y:S01]  /*8070*/  SHF.L.U32 R7, R5, 0x17, RZ ;  /* 0x0000001705077819 */ /* 0x000fe200000006ff */
[----:B------:R-:W-:-:S03]  /*8080*/  VIADD R5, R4, 0x1000000 ;  /* 0x0100000004057836 */ /* 0x000fc60000000000 */
        /* <DEDUP_REMOVED lines=9> */
.L_x_163:
[----:B------:R-:W2:Y:S02]  /*8120*/  LDG.E.U8 R2, desc[UR36][R2.64] ;  /* 0x0000002402027981 */ /* 0x000ea4000c1e1100 */
[C---:B--2---:R-:W-:Y:S01]  /*8130*/  SHF.L.U32 R0, R2.reuse, 0x19, RZ ;  /* 0x0000001902007819 */ /* 0x044fe200000006ff */
[----:B------:R-:W-:-:S03]  /*8140*/  IMAD.SHL.U32 R5, R2, 0x100, RZ ;  /* 0x0000010002057824 */ /* 0x000fc600078e00ff */
        /* <DEDUP_REMOVED lines=10> */
.L_x_162:
[----:B------:R0:W5:Y:S01]  /*81f0*/  LDG.E.U16 R0, desc[UR36][R2.64] ;  /* 0x0000002402007981 */ /* 0x000162000c1e1500 */
[----:B------:R-:W-:Y:S05]  /*8200*/  BRA `(.L_x_152) ;  /* 0x0000000400b87947 */ /* 0x000fea0003800000 */
.L_x_159:
        /* <DEDUP_REMOVED lines=12> */
.L_x_166:
        /* <DEDUP_REMOVED lines=21> */
.L_x_170:
[----:B------:R-:W-:Y:S05]  /*8420*/  BSYNC.RECONVERGENT B1 ;  /* 0x0000000000017941 */ /* 0x000fea0003800200 */
.L_x_169:
[----:B------:R-:W-:Y:S02]  /*8430*/  SHF.L.U32 R0, R0, 0x14, RZ ;  /* 0x0000001400007819 */ /* 0x000fe400000006ff */
[----:B------:R-:W-:-:S04]  /*8440*/  LEA R2, R2, 0x3b800000, 0x17 ;  /* 0x3b80000002027811 */ /* 0x000fc800078eb8ff */
[----:B------:R-:W-:-:S07]  /*8450*/  LOP3.LUT R0, R2, R0, R7, 0xfe, !PT ;  /* 0x0000000002007212 */ /* 0x000fce00078efe07 */
.L_x_168:
[----:B------:R-:W-:Y:S05]  /*8460*/  BSYNC.RECONVERGENT B0 ;  /* 0x0000000000007941 */ /* 0x000fea0003800200 */
.L_x_167:
[----:B------:R-:W-:Y:S01]  /*8470*/  F2FP.BF16.F32.PACK_AB R0, RZ, R0 ;  /* 0x00000000ff00723e */ /* 0x000fe200000010ff */
[----:B------:R-:W-:Y:S06]  /*8480*/  BRA `(.L_x_152) ;  /* 0x0000000400187947 */ /* 0x000fec0003800000 */
.L_x_165:
        /* <DEDUP_REMOVED lines=21> */
.L_x_174:
[----:B------:R-:W-:Y:S05]  /*85e0*/  BSYNC.RECONVERGENT B1 ;  /* 0x0000000000017941 */ /* 0x000fea0003800200 */
.L_x_173:
[----:B------:R-:W-:Y:S01]  /*85f0*/  IMAD.SHL.U32 R0, R0, 0x200000, RZ ;  /* 0x0020000000007824 */ /* 0x000fe200078e00ff */
[----:B------:R-:W-:-:S04]  /*8600*/  LEA R2, R2, 0x37800000, 0x17 ;  /* 0x3780000002027811 */ /* 0x000fc800078eb8ff */
[----:B------:R-:W-:-:S07]  /*8610*/  LOP3.LUT R0, R2, R0, R7, 0xfe, !PT ;  /* 0x0000000002007212 */ /* 0x000fce00078efe07 */
.L_x_172:
[----:B------:R-:W-:Y:S05]  /*8620*/  BSYNC.RECONVERGENT B0 ;  /* 0x0000000000007941 */ /* 0x000fea0003800200 */
.L_x_171:
[----:B------:R-:W-:Y:S01]  /*8630*/  F2FP.BF16.F32.PACK_AB R0, RZ, R0 ;  /* 0x00000000ff00723e */ /* 0x000fe200000010ff */
[----:B------:R-:W-:Y:S06]  /*8640*/  BRA `(.L_x_152) ;  /* 0x0000000000a87947 */ /* 0x000fec0003800000 */
.L_x_164:
        /* <DEDUP_REMOVED lines=8> */
[----:B------:R-:W-:Y:S01]  /*86d0*/  HFMA2 R0, -RZ, RZ, 3.814697265625e-06, 0 ;  /* 0x00400000ff007431 */ /* 0x000fe200000001ff */
[----:B--2---:R-:W-:-:S13]  /*86e0*/  ISETP.NE.AND P0, PT, R2, RZ, PT ;  /* 0x000000ff0200720c */ /* 0x004fda0003f05270 */
[----:B------:R-:W-:Y:S05]  /*86f0*/  @!P0 BRA `(.L_x_178) ;  /* 0x00000000000c8947 */ /* 0x000fea0003800000 */
[----:B------:R-:W-:-:S13]  /*8700*/  ISETP.NE.AND P0, PT, R2, 0xff, PT ;  /* 0x000000ff0200780c */ /* 0x000fda0003f05270 */
[----:B------:R-:W-:Y:S02]  /*8710*/  @!P0 IMAD.MOV.U32 R0, RZ, RZ, 0x7f800001 ;  /* 0x7f800001ff008424 */ /* 0x000fe400078e00ff */
[----:B------:R-:W-:-:S07]  /*8720*/  @P0 IMAD.SHL.U32 R0, R2, 0x800000, RZ ;  /* 0x0080000002000824 */ /* 0x000fce00078e00ff */
.L_x_178:
[----:B------:R-:W-:Y:S05]  /*8730*/  BSYNC.RECONVERGENT B0 ;  /* 0x0000000000007941 */ /* 0x000fea0003800200 */
.L_x_177:
[----:B------:R-:W-:Y:S01]  /*8740*/  F2FP.BF16.F32.PACK_AB R0, RZ, R0 ;  /* 0x00000000ff00723e */ /* 0x000fe200000010ff */
[----:B------:R-:W-:Y:S06]  /*8750*/  BRA `(.L_x_152) ;  /* 0x0000000000647947 */ /* 0x000fec0003800000 */
.L_x_151:
[----:B------:R-:W-:Y:S01]  /*8760*/  MOV R2, 0x0 ;  /* 0x0000000000027802 */ /* 0x000fe20000000f00 */
[----:B------:R-:W0:Y:S01]  /*8770*/  LDCU.64 UR4, c[0x4][0x148] ;  /* 0x01002900ff0477ac */ /* 0x000e220008000a00 */
[----:B------:R-:W-:Y:S02]  /*8780*/  HFMA2 R8, -RZ, RZ, 0, 4.64916229248046875e-06 ;  /* 0x0000004eff087431 */ /* 0x000fe400000001ff */
[----:B------:R-:W-:Y:S01]  /*8790*/  IMAD.MOV.U32 R12, RZ, RZ, 0x1 ;  /* 0x00000001ff0c7424 */ /* 0x000fe200078e00ff */
[----:B------:R-:W1:Y:S01]  /*87a0*/  LDCU.64 UR6, c[0x4][0x150] ;  /* 0x01002a00ff0677ac */ /* 0x000e620008000a00 */
[----:B------:R-:W2:Y:S01]  /*87b0*/  LDC.64 R2, c[0x4][R2] ;  /* 0x0100000002027b82 */ /* 0x000ea20000000a00 */
[----:B------:R-:W-:Y:S01]  /*87c0*/  IMAD.MOV.U32 R13, RZ, RZ, RZ ;  /* 0x000000ffff0d7224 */ /* 0x000fe200078e00ff */
[----:B------:R-:W3:Y:S01]  /*87d0*/  LDCU.64 UR8, c[0x4][0x38] ;  /* 0x01000700ff0877ac */ /* 0x000ee20008000a00 */
[----:B0-----:R-:W-:Y:S01]  /*87e0*/  MOV R4, UR4 ;  /* 0x0000000400047c02 */ /* 0x001fe20008000f00 */
[----:B------:R-:W-:-:S02]  /*87f0*/  IMAD.U32 R5, RZ, RZ, UR5 ;  /* 0x00000005ff057e24 */ /* 0x000fc4000f8e00ff */
[----:B-1----:R-:W-:Y:S01]  /*8800*/  IMAD.U32 R6, RZ, RZ, UR6 ;  /* 0x00000006ff067e24 */ /* 0x002fe2000f8e00ff */
[----:B------:R-:W-:Y:S01]  /*8810*/  MOV R7, UR7 ;  /* 0x0000000700077c02 */ /* 0x000fe20008000f00 */
[----:B---3--:R-:W-:Y:S02]  /*8820*/  IMAD.U32 R10, RZ, RZ, UR8 ;  /* 0x00000008ff0a7e24 */ /* 0x008fe4000f8e00ff */
[----:B------:R-:W-:-:S07]  /*8830*/  IMAD.U32 R11, RZ, RZ, UR9 ;  /* 0x00000009ff0b7e24 */ /* 0x000fce000f8e00ff */
[----:B------:R-:W-:-:S07]  /*8840*/  LEPC R20, `(.L_x_179) ;  /* 0x000000001014794e */ /* 0x000fce0000000000 */
[----:B--2---:R-:W-:Y:S05]  /*8850*/  CALL.ABS.NOINC R2 ;  /* 0x0000000002007343 */ /* 0x004fea0003c00000 */
.L_x_179:
[----:B------:R-:W-:Y:S01]  /*8860*/  PRMT R0, RZ, 0x7610, R0 ;  /* 0x00007610ff007816 */ /* 0x000fe20000000000 */
[----:B------:R-:W-:Y:S06]  /*8870*/  BRA `(.L_x_152) ;  /* 0x00000000001c7947 */ /* 0x000fec0003800000 */
.L_x_176:
[----:B------:R-:W2:Y:S02]  /*8880*/  LDG.E.64 R2, desc[UR36][R2.64] ;  /* 0x0000002402027981 */ /* 0x000ea4000c1e1b00 */
[----:B--2---:R-:W0:Y:S02]  /*8890*/  I2F.U64 R0, R2 ;  /* 0x0000000200007312 */ /* 0x004e240000301000 */
[----:B0-----:R-:W-:Y:S01]  /*88a0*/  F2FP.BF16.F32.PACK_AB R0, RZ, R0 ;  /* 0x00000000ff00723e */ /* 0x001fe200000010ff */
[----:B------:R-:W-:Y:S06]  /*88b0*/  BRA `(.L_x_152) ;  /* 0x00000000000c7947 */ /* 0x000fec0003800000 */
.L_x_175:
[----:B------:R-:W2:Y:S02]  /*88c0*/  LDG.E R2, desc[UR36][R2.64] ;  /* 0x0000002402027981 */ /* 0x000ea4000c1e1900 */
[----:B--2---:R-:W-:-:S04]  /*88d0*/  I2FP.F32.U32 R0, R2 ;  /* 0x0000000200007245 */ /* 0x004fc80000201000 */
[----:B------:R-:W-:-:S07]  /*88e0*/  F2FP.BF16.F32.PACK_AB R0, RZ, R0 ;  /* 0x00000000ff00723e */ /* 0x000fce00000010ff */
.L_x_152:
[----:B-----5:R-:W-:Y:S01]  /*88f0*/  SHF.L.U32 R0, R0, 0x10, RZ ;  /* 0x0000001000007819 */ /* 0x020fe200000006ff */
        /* <DEDUP_REMOVED lines=20> */
.L_x_183:
[----:B-1----:R-:W-:-:S06]  /*8a40*/  SHF.L.U32 R5, R5, 0x10, RZ ;  /* 0x0000001005057819 */ /* 0x002fcc00000006ff */
[----:B------:R-:W1:Y:S02]  /*8a50*/  F2I.S64.TRUNC R4, R5 ;  /* 0x0000000500047311 */ /* 0x000e64000020d900 */
[----:B-1----:R1:W-:Y:S01]  /*8a60*/  STG.E.U8 desc[UR36][R2.64], R4 ;  /* 0x0000000402007986 */ /* 0x0023e2000c101124 */
[----:B------:R-:W-:Y:S05]  /*8a70*/  BRA `(.L_x_185) ;  /* 0x0000000c006c7947 */ /* 0x000fea0003800000 */
.L_x_182:
        /* <DEDUP_REMOVED lines=10> */
.L_x_187:
[----:B-1----:R-:W-:-:S06]  /*8b20*/  IMAD.U32 R5, R5, 0x10000, RZ ;  /* 0x0001000005057824 */ /* 0x002fcc00078e00ff */
[----:B------:R-:W1:Y:S02]  /*8b30*/  F2I.FTZ.TRUNC.NTZ R5, R5 ;  /* 0x0000000500057305 */ /* 0x000e64000021f100 */
[----:B-1----:R3:W-:Y:S01]  /*8b40*/  STG.E desc[UR36][R2.64], R5 ;  /* 0x0000000502007986 */ /* 0x0027e2000c101924 */
[----:B------:R-:W-:Y:S05]  /*8b50*/  BRA `(.L_x_185) ;  /* 0x0000000c00347947 */ /* 0x000fea0003800000 */
.L_x_186:
[----:B-1----:R-:W-:-:S06]  /*8b60*/  SHF.L.U32 R5, R5, 0x10, RZ ;  /* 0x0000001005057819 */ /* 0x002fcc00000006ff */
[----:B------:R-:W1:Y:S02]  /*8b70*/  F2I.FTZ.TRUNC.NTZ R5, R5 ;  /* 0x0000000500057305 */ /* 0x000e64000021f100 */
[----:B-1----:R1:W-:Y:S01]  /*8b80*/  STG.E.U16 desc[UR36][R2.64], R5 ;  /* 0x0000000502007986 */ /* 0x0023e2000c101524 */
[----:B------:R-:W-:Y:S05]  /*8b90*/  BRA `(.L_x_185) ;  /* 0x0000000c00247947 */ /* 0x000fea0003800000 */
.L_x_181:
[----:B------:R-:W-:-:S09]  /*8ba0*/  UISETP.GT.AND UP0, UPT, UR4, 0x6, UPT ;  /* 0x000000060400788c */ /* 0x000fd2000bf04270 */
[----:B------:R-:W-:Y:S05]  /*8bb0*/  BRA.U UP0, `(.L_x_188) ;  /* 0x00000001002c7547 */ /* 0x000fea000b800000 */
[----:B------:R-:W-:-:S09]  /*8bc0*/  UISETP.NE.AND UP0, UPT, UR4, 0x5, UPT ;  /* 0x000000050400788c */ /* 0x000fd2000bf05270 */
[----:B------:R-:W-:Y:S05]  /*8bd0*/  BRA.U !UP0, `(.L_x_189) ;  /* 0x0000000108147547 */ /* 0x000fea000b800000 */
[----:B------:R-:W-:-:S09]  /*8be0*/  UISETP.NE.AND UP0, UPT, UR4, 0x6, UPT ;  /* 0x000000060400788c */ /* 0x000fd2000bf05270 */
[----:B------:R-:W-:Y:S05]  /*8bf0*/  BRA.U UP0, `(.L_x_184) ;  /* 0x0000000900307547 */ /* 0x000fea000b800000 */
[----:B-1----:R-:W-:-:S05]  /*8c00*/  IMAD.U32 R5, R5, 0x10000, RZ ;  /* 0x0001000005057824 */ /* 0x002fca00078e00ff */
[----:B------:R1:W-:Y:S01]  /*8c10*/  STG.E desc[UR36][R2.64], R5 ;  /* 0x0000000502007986 */ /* 0x0003e2000c101924 */
[----:B------:R-:W-:Y:S05]  /*8c20*/  BRA `(.L_x_185) ;  /* 0x0000000c00007947 */ /* 0x000fea0003800000 */
.L_x_189:
[----:B01----:R-:W-:-:S05]  /*8c30*/  IMAD.U32 R0, R5, 0x10000, RZ ;  /* 0x0001000005007824 */ /* 0x003fca00078e00ff */
[----:B------:R-:W-:-:S05]  /*8c40*/  F2FP.F16.F32.PACK_AB R0, RZ, R0 ;  /* 0x00000000ff00723e */ /* 0x000fca00000000ff */
[----:B------:R0:W-:Y:S01]  /*8c50*/  STG.E.U16 desc[UR36][R2.64], R0 ;  /* 0x0000000002007986 */ /* 0x0001e2000c101524 */
[----:B------:R-:W-:Y:S05]  /*8c60*/  BRA `(.L_x_185) ;  /* 0x0000000800f07947 */ /* 0x000fea0003800000 */
.L_x_188:
[----:B------:R-:W-:-:S09]  /*8c70*/  UISETP.NE.AND UP0, UPT, UR4, 0x7, UPT ;  /* 0x000000070400788c */ /* 0x000fd2000bf05270 */
[----:B------:R-:W-:Y:S05]  /*8c80*/  BRA.U !UP0, `(.L_x_190) ;  /* 0x0000000108347547 */ /* 0x000fea000b800000 */
[----:B------:R-:W-:-:S09]  /*8c90*/  UISETP.NE.AND UP0, UPT, UR4, 0x8, UPT ;  /* 0x000000080400788c */ /* 0x000fd2000bf05270 */
[----:B------:R-:W-:Y:S05]  /*8ca0*/  BRA.U !UP0, `(.L_x_191) ;  /* 0x0000000108187547 */ /* 0x000fea000b800000 */
[----:B------:R-:W-:-:S09]  /*8cb0*/  UISETP.NE.AND UP0, UPT, UR4, 0x9, UPT ;  /* 0x000000090400788c */ /* 0x000fd2000bf05270 */
[----:B------:R-:W-:Y:S05]  /*8cc0*/  BRA.U UP0, `(.L_x_184) ;  /* 0x0000000500fc7547 */ /* 0x000fea000b800000 */
[----:B-1----:R-:W-:Y:S01]  /*8cd0*/  SHF.L.U32 R4, R5, 0x10, RZ ;  /* 0x0000001005047819 */ /* 0x002fe200000006ff */
[----:B------:R-:W-:-:S05]  /*8ce0*/  IMAD.MOV.U32 R5, RZ, RZ, RZ ;  /* 0x000000ffff057224 */ /* 0x000fca00078e00ff */
[----:B------:R1:W-:Y:S01]  /*8cf0*/  STG.E.64 desc[UR36][R2.64], R4 ;  /* 0x0000000402007986 */ /* 0x0003e2000c101b24 */
[----:B------:R-:W-:Y:S05]  /*8d00*/  BRA `(.L_x_185) ;  /* 0x0000000800c87947 */ /* 0x000fea0003800000 */
.L_x_191:
[----:B-1----:R-:W-:-:S05]  /*8d10*/  IMAD.U32 R5, R5, 0x10000, RZ ;  /* 0x0001000005057824 */ /* 0x002fca00078e00ff */
[----:B------:R-:W-:-:S04]  /*8d20*/  F2FP.F16.F32.PACK_AB R5, RZ, R5 ;  /* 0x00000005ff05723e */ /* 0x000fc800000000ff */
[----:B------:R-:W-:-:S05]  /*8d30*/  PRMT R5, R5, 0x5410, RZ ;  /* 0x0000541005057816 */ /* 0x000fca00000000ff */
[----:B------:R1:W-:Y:S01]  /*8d40*/  STG.E desc[UR36][R2.64], R5 ;  /* 0x0000000502007986 */ /* 0x0003e2000c101924 */
[----:B------:R-:W-:Y:S05]  /*8d50*/  BRA `(.L_x_185) ;  /* 0x0000000800b47947 */ /* 0x000fea0003800000 */
.L_x_190:
[----:B-1----:R-:W-:-:S05]  /*8d60*/  SHF.L.U32 R4, R5, 0x10, RZ ;  /* 0x0000001005047819 */ /* 0x002fca00000006ff */
[----:B------:R-:W-:-:S06]  /*8d70*/  FMUL.FTZ R4, R4, 1 ;  /* 0x3f80000004047820 */ /* 0x000fcc0000410000 */
[----:B------:R-:W1:Y:S02]  /*8d80*/  F2F.F64.F32 R4, R4 ;  /* 0x0000000400047310 */ /* 0x000e640000201800 */
[----:B-1----:R1:W-:Y:S01]  /*8d90*/  STG.E.64 desc[UR36][R2.64], R4 ;  /* 0x0000000402007986 */ /* 0x0023e2000c101b24 */
[----:B------:R-:W-:Y:S05]  /*8da0*/  BRA `(.L_x_185) ;  /* 0x0000000800a07947 */ /* 0x000fea0003800000 */
.L_x_180:
        /* <DEDUP_REMOVED lines=10> */
[----:B-1----:R-:W-:-:S06]  /*8e50*/  IMAD.U32 R5, R5, 0x10000, RZ ;  /* 0x0001000005057824 */ /* 0x002fcc00078e00ff */
[----:B------:R-:W1:Y:S02]  /*8e60*/  F2I.FTZ.U32.TRUNC.NTZ R5, R5 ;  /* 0x0000000500057305 */ /* 0x000e64000021f000 */
[----:B-1----:R1:W-:Y:S01]  /*8e70*/  STG.E.U16 desc[UR36][R2.64], R5 ;  /* 0x0000000502007986 */ /* 0x0023e2000c101524 */
[----:B------:R-:W-:Y:S05]  /*8e80*/  BRA `(.L_x_185) ;  /* 0x0000000800687947 */ /* 0x000fea0003800000 */
.L_x_195:
[----:B-1----:R-:W-:Y:S01]  /*8e90*/  IMAD.U32 R5, R5, 0x10000, RZ ;  /* 0x0001000005057824 */ /* 0x002fe200078e00ff */
[----:B------:R-:W-:Y:S01]  /*8ea0*/  BSSY.RECONVERGENT B0, `(.L_x_196) ;  /* 0x0000013000007945 */ /* 0x000fe20003800200 */
[----:B0-----:R-:W-:-:S03]  /*8eb0*/  MOV R0, 0x80 ;  /* 0x0000008000007802 */ /* 0x001fc60000000f00 */
        /* <DEDUP_REMOVED lines=14> */
[----:B------:R-:W-:-:S07]  /*8fa0*/  IMAD.MOV.U32 R0, RZ, RZ, R4 ;  /* 0x000000ffff007224 */ /* 0x000fce00078e0004 */
.L_x_198:
[----:B------:R-:W-:-:S04]  /*8fb0*/  SHF.R.U32.HI R5, RZ, 0x18, R5 ;  /* 0x00000018ff057819 */ /* 0x000fc80000011605 */
[----:B------:R-:W-:-:S07]  /*8fc0*/  LOP3.LUT R0, R0, 0x80, R5, 0xf8, !PT ;  /* 0x0000008000007812 */ /* 0x000fce00078ef805 */
.L_x_197:
[----:B------:R-:W-:Y:S05]  /*8fd0*/  BSYNC.RECONVERGENT B0 ;  /* 0x0000000000007941 */ /* 0x000fea0003800200 */
.L_x_196:
[----:B------:R0:W-:Y:S01]  /*8fe0*/  STG.E.U8 desc[UR36][R2.64], R0 ;  /* 0x0000000002007986 */ /* 0x0001e2000c101124 */
[----:B------:R-:W-:Y:S05]  /*8ff0*/  BRA `(.L_x_185) ;  /* 0x00000008000c7947 */ /* 0x000fea0003800000 */
.L_x_194:
[----:B-1----:R-:W-:Y:S01]  /*9000*/  IMAD.U32 R5, R5, 0x10000, RZ ;  /* 0x0001000005057824 */ /* 0x002fe200078e00ff */
[----:B------:R-:W-:Y:S01]  /*9010*/  BSSY.RECONVERGENT B0, `(.L_x_199) ;  /* 0x0000013000007945 */ /* 0x000fe20003800200 */
[----:B0-----:R-:W-:-:S03]  /*9020*/  HFMA2 R0, -RZ, RZ, 0, 7.62939453125e-06 ;  /* 0x00000080ff007431 */ /* 0x001fc600000001ff */
        /* <DEDUP_REMOVED lines=15> */
.L_x_201:
[----:B------:R-:W-:-:S04]  /*9120*/  SHF.R.U32.HI R5, RZ, 0x18, R5 ;  /* 0x00000018ff057819 */ /* 0x000fc80000011605 */
[----:B------:R-:W-:-:S07]  /*9130*/  LOP3.LUT R0, R0, 0x80, R5, 0xf8, !PT ;  /* 0x0000008000007812 */ /* 0x000fce00078ef805 */
.L_x_200:
[----:B------:R-:W-:Y:S05]  /*9140*/  BSYNC.RECONVERGENT B0 ;  /* 0x0000000000007941 */ /* 0x000fea0003800200 */
.L_x_199:
[----:B------:R0:W-:Y:S01]  /*9150*/  STG.E.U8 desc[UR36][R2.64], R0 ;  /* 0x0000000002007986 */ /* 0x0001e2000c101124 */
[----:B------:R-:W-:Y:S05]  /*9160*/  BRA `(.L_x_185) ;  /* 0x0000000400b07947 */ /* 0x000fea0003800000 */
.L_x_193:
        /* <DEDUP_REMOVED lines=12> */
[----:B------:R-:W-:Y:S01]  /*9230*/  HFMA2 R5, -RZ, RZ, 0, 1.5199184417724609375e-05 ;  /* 0x000000ffff057431 */ /* 0x000fe200000001ff */
[----:B------:R-:W-:-:S04]  /*9240*/  @P1 LOP3.LUT R0, R0, 0x1, RZ, 0xc0, !PT ;  /* 0x0000000100001812 */ /* 0x000fc800078ec0ff */
[----:B------:R-:W-:Y:S01]  /*9250*/  @P1 ISETP.EQ.U32.AND P2, PT, R0, 0x1, P0 ;  /* 0x000000010000180c */ /* 0x000fe20000742070 */
[----:B------:R-:W-:Y:S01]  /*9260*/  @P1 VIADD R0, R6, 0x1 ;  /* 0x0000000106001836 */ /* 0x000fe20000000000 */
[----:B------:R-:W-:Y:S02]  /*9270*/  PLOP3.LUT P0, PT, PT, PT, PT, 0x80, 0x8 ;  /* 0x000000000008781c */ /* 0x000fe40003f0f070 */
[----:B------:R-:W-:-:S13]  /*9280*/  @P1 PLOP3.LUT P0, PT, P2, PT, PT, 0x80, 0x8 ;  /* 0x000000000008181c */ /* 0x000fda000170f070 */
[----:B------:R-:W-:-:S05]  /*9290*/  @!P0 IMAD.MOV R0, RZ, RZ, R6 ;  /* 0x000000ffff008224 */ /* 0x000fca00078e0206 */
[----:B------:R-:W-:-:S05]  /*92a0*/  @P1 MOV R5, R0 ;  /* 0x0000000000051202 */ /* 0x000fca0000000f00 */
[----:B------:R0:W-:Y:S01]  /*92b0*/  STG.E.U8 desc[UR36][R2.64], R5 ;  /* 0x0000000502007986 */ /* 0x0001e2000c101124 */
[----:B------:R-:W-:Y:S05]  /*92c0*/  BRA `(.L_x_185) ;  /* 0x0000000400587947 */ /* 0x000fea0003800000 */
.L_x_203:
[----:B-1----:R-:W-:-:S06]  /*92d0*/  IMAD.U32 R5, R5, 0x10000, RZ ;  /* 0x0001000005057824 */ /* 0x002fcc00078e00ff */
[----:B------:R-:W1:Y:S02]  /*92e0*/  F2I.U64.TRUNC R4, R5 ;  /* 0x0000000500047311 */ /* 0x000e64000020d800 */
[----:B-1----:R1:W-:Y:S01]  /*92f0*/  STG.E.64 desc[UR36][R2.64], R4 ;  /* 0x0000000402007986 */ /* 0x0023e2000c101b24 */
[----:B------:R-:W-:Y:S05]  /*9300*/  BRA `(.L_x_185) ;  /* 0x0000000400487947 */ /* 0x000fea0003800000 */
.L_x_202:
[----:B-1----:R-:W-:-:S06]  /*9310*/  IMAD.U32 R5, R5, 0x10000, RZ ;  /* 0x0001000005057824 */ /* 0x002fcc00078e00ff */
[----:B------:R-:W1:Y:S02]  /*9320*/  F2I.FTZ.U32.TRUNC.NTZ R5, R5 ;  /* 0x0000000500057305 */ /* 0x000e64000021f000 */
[----:B-1----:R1:W-:Y:S01]  /*9330*/  STG.E desc[UR36][R2.64], R5 ;  /* 0x0000000502007986 */ /* 0x0023e2000c101924 */
[----:B------:R-:W-:Y:S05]  /*9340*/  BRA `(.L_x_185) ;  /* 0x0000000400387947 */ /* 0x000fea0003800000 */
.L_x_192:
[----:B------:R-:W-:-:S09]  /*9350*/  UISETP.GT.AND UP0, UPT, UR4, 0xe, UPT ;  /* 0x0000000e0400788c */ /* 0x000fd2000bf04270 */
[----:B------:R-:W-:Y:S05]  /*9360*/  BRA.U UP0, `(.L_x_204) ;  /* 0x00000001003c7547 */ /* 0x000fea000b800000 */
[----:B------:R-:W-:-:S09]  /*9370*/  UISETP.NE.AND UP0, UPT, UR4, 0xa, UPT ;  /* 0x0000000a0400788c */ /* 0x000fd2000bf05270 */
[----:B------:R-:W-:Y:S05]  /*9380*/  BRA.U !UP0, `(.L_x_205) ;  /* 0x00000001081c7547 */ /* 0x000fea000b800000 */
[----:B------:R-:W-:-:S09]  /*9390*/  UISETP.NE.AND UP0, UPT, UR4, 0xb, UPT ;  /* 0x0000000b0400788c */ /* 0x000fd2000bf05270 */
[----:B------:R-:W-:Y:S05]  /*93a0*/  BRA.U UP0, `(.L_x_184) ;  /* 0x0000000100447547 */ /* 0x000fea000b800000 */
[----:B-1----:R-:W-:-:S04]  /*93b0*/  SHF.L.U32 R5, R5, 0x10, RZ ;  /* 0x0000001005057819 */ /* 0x002fc800000006ff */
[----:B------:R-:W-:-:S04]  /*93c0*/  FSETP.NEU.FTZ.AND P0, PT, R5, RZ, PT ;  /* 0x000000ff0500720b */ /* 0x000fc80003f1d000 */
[----:B------:R-:W-:-:S05]  /*93d0*/  SEL R5, RZ, 0x1, !P0 ;  /* 0x00000001ff057807 */ /* 0x000fca0004000000 */
[----:B------:R1:W-:Y:S01]  /*93e0*/  STG.E.U8 desc[UR36][R2.64], R5 ;  /* 0x0000000502007986 */ /* 0x0003e2000c101124 */
[----:B------:R-:W-:Y:S05]  /*93f0*/  BRA `(.L_x_185) ;  /* 0x00000004000c7947 */ /* 0x000fea0003800000 */
.L_x_205:
[----:B-1----:R-:W-:Y:S01]  /*9400*/  IMAD.U32 R5, R5, 0x10000, RZ ;  /* 0x0001000005057824 */ /* 0x002fe200078e00ff */
[----:B------:R-:W-:-:S03]  /*9410*/  CS2R R6, SRZ ;  /* 0x0000000000067805 */ /* 0x000fc6000001ff00 */
[----:B------:R-:W-:-:S06]  /*9420*/  FMUL.FTZ R5, R5, 1 ;  /* 0x3f80000005057820 */ /* 0x000fcc0000410000 */
[----:B------:R-:W1:Y:S02]  /*9430*/  F2F.F64.F32 R4, R5 ;  /* 0x0000000500047310 */ /* 0x000e640000201800 */
[----:B-1----:R1:W-:Y:S01]  /*9440*/  STG.E.128 desc[UR36][R2.64], R4 ;  /* 0x0000000402007986 */ /* 0x0023e2000c101d24 */
[----:B------:R-:W-:Y:S05]  /*9450*/  BRA `(.L_x_185) ;  /* 0x0000000000f47947 */ /* 0x000fea0003800000 */
.L_x_204:
[----:B------:R-:W-:-:S09]  /*9460*/  UISETP.NE.AND UP0, UPT, UR4, 0xf, UPT ;  /* 0x0000000f0400788c */ /* 0x000fd2000bf05270 */
[----:B------:R-:W-:Y:S05]  /*9470*/  BRA.U !UP0, `(.L_x_206) ;  /* 0x0000000108e87547 */ /* 0x000fea000b800000 */
[----:B------:R-:W-:-:S09]  /*9480*/  UISETP.NE.AND UP0, UPT, UR4, 0x17, UPT ;  /* 0x000000170400788c */ /* 0x000fd2000bf05270 */
[----:B------:R-:W-:Y:S05]  /*9490*/  BRA.U !UP0, `(.L_x_207) ;  /* 0x0000000108907547 */ /* 0x000fea000b800000 */
[----:B------:R-:W-:-:S09]  /*94a0*/  UISETP.NE.AND UP0, UPT, UR4, 0x18, UPT ;  /* 0x000000180400788c */ /* 0x000fd2000bf05270 */
[----:B------:R-:W-:Y:S05]  /*94b0*/  BRA.U !UP0, `(.L_x_208) ;  /* 0x0000000108447547 */ /* 0x000fea000b800000 */
.L_x_184:
        /* <DEDUP_REMOVED lines=8> */
[----:B0-----:R-:W-:Y:S01]  /*9540*/  IMAD.U32 R4, RZ, RZ, UR4 ;  /* 0x00000004ff047e24 */ /* 0x001fe2000f8e00ff */
[----:B-1----:R-:W-:Y:S01]  /*9550*/  MOV R5, UR5 ;  /* 0x0000000500057c02 */ /* 0x002fe20008000f00 */
[----:B----4-:R-:W-:-:S02]  /*9560*/  IMAD.U32 R6, RZ, RZ, UR6 ;  /* 0x00000006ff067e24 */ /* 0x010fc4000f8e00ff */
[----:B------:R-:W-:Y:S01]  /*9570*/  IMAD.U32 R7, RZ, RZ, UR7 ;  /* 0x00000007ff077e24 */ /* 0x000fe2000f8e00ff */
[----:B-----5:R-:W-:Y:S01]  /*9580*/  MOV R10, UR8 ;  /* 0x00000008000a7c02 */ /* 0x020fe20008000f00 */
[----:B--2---:R-:W-:-:S07]  /*9590*/  IMAD.U32 R11, RZ, RZ, UR9 ;  /* 0x00000009ff0b7e24 */ /* 0x004fce000f8e00ff */
[----:B------:R-:W-:-:S07]  /*95a0*/  LEPC R20, `(.L_x_209) ;  /* 0x000000001014794e */ /* 0x000fce0000000000 */
[----:B---3--:R-:W-:Y:S05]  /*95b0*/  CALL.ABS.NOINC R2 ;  /* 0x0000000002007343 */ /* 0x008fea0003c00000 */
.L_x_209:
[----:B------:R-:W-:Y:S05]  /*95c0*/  BRA `(.L_x_185) ;  /* 0x0000000000987947 */ /* 0x000fea0003800000 */
.L_x_208:
[----:B-1----:R-:W-:Y:S01]  /*95d0*/  IMAD.U32 R7, R5, 0x10000, RZ ;  /* 0x0001000005077824 */ /* 0x002fe200078e00ff */
[----:B------:R-:W-:Y:S01]  /*95e0*/  BSSY.RECONVERGENT B0, `(.L_x_210) ;  /* 0x000000c000007945 */ /* 0x000fe20003800200 */
[----:B0-----:R-:W-:-:S03]  /*95f0*/  MOV R0, 0x7f ;  /* 0x0000007f00007802 */ /* 0x001fc60000000f00 */
        /* <DEDUP_REMOVED lines=10> */
.L_x_211:
[----:B------:R-:W-:Y:S05]  /*96a0*/  BSYNC.RECONVERGENT B0 ;  /* 0x0000000000007941 */ /* 0x000fea0003800200 */
.L_x_210:
[----:B------:R-:W-:-:S05]  /*96b0*/  LOP3.LUT R5, R0, 0x80, R5, 0xf8, !PT ;  /* 0x0000008000057812 */ /* 0x000fca00078ef805 */
[----:B------:R0:W-:Y:S01]  /*96c0*/  STG.E.U8 desc[UR36][R2.64], R5 ;  /* 0x0000000502007986 */ /* 0x0001e2000c101124 */
[----:B------:R-:W-:Y:S05]  /*96d0*/  BRA `(.L_x_185) ;  /* 0x0000000000547947 */ /* 0x000fea0003800000 */
.L_x_207:
[----:B-1----:R-:W-:Y:S01]  /*96e0*/  IMAD.U32 R5, R5, 0x10000, RZ ;  /* 0x0001000005057824 */ /* 0x002fe200078e00ff */
[----:B------:R-:W-:Y:S04]  /*96f0*/  BSSY.RECONVERGENT B0, `(.L_x_212) ;  /* 0x000000e000007945 */ /* 0x000fe80003800200 */
        /* <DEDUP_REMOVED lines=10> */
.L_x_213:
[----:B0-----:R-:W-:Y:S01]  /*97a0*/  IMAD.MOV.U32 R0, RZ, RZ, 0x7f ;  /* 0x0000007fff007424 */ /* 0x001fe200078e00ff */
[----:B------:R-:W-:-:S04]  /*97b0*/  ISETP.GT.U32.AND P0, PT, R4, 0x7f800000, PT ;  /* 0x7f8000000400780c */ /* 0x000fc80003f04070 */
[----:B------:R-:W-:-:S09]  /*97c0*/  SEL R0, R0, 0x7c, P0 ;  /* 0x0000007c00007807 */ /* 0x000fd20000000000 */
.L_x_214:
[----:B------:R-:W-:Y:S05]  /*97d0*/  BSYNC.RECONVERGENT B0 ;  /* 0x0000000000007941 */ /* 0x000fea0003800200 */
.L_x_212:
[----:B------:R-:W-:-:S04]  /*97e0*/  SHF.R.U32.HI R5, RZ, 0x18, R5 ;  /* 0x00000018ff057819 */ /* 0x000fc80000011605 */
[----:B------:R-:W-:-:S05]  /*97f0*/  LOP3.LUT R5, R0, 0x80, R5, 0xf8, !PT ;  /* 0x0000008000057812 */ /* 0x000fca00078ef805 */
[----:B------:R0:W-:Y:S01]  /*9800*/  STG.E.U8 desc[UR36][R2.64], R5 ;  /* 0x0000000502007986 */ /* 0x0001e2000c101124 */
[----:B------:R-:W-:Y:S05]  /*9810*/  BRA `(.L_x_185) ;  /* 0x0000000000047947 */ /* 0x000fea0003800000 */
.L_x_206:
[----:B-1----:R1:W-:Y:S02]  /*9820*/  STG.E.U16 desc[UR36][R2.64], R5 ;  /* 0x0000000502007986 */ /* 0x0023e4000c101524 */
.L_x_185:
[----:B------:R-:W-:-:S07]  /*9830*/  IADD3 R17, PT, PT, R17, 0x80, RZ ;  /* 0x0000008011117810 */ /* 0x000fce0007ffe0ff */
.L_x_145:
[----:B------:R-:W-:Y:S05]  /*9840*/  BSYNC.RECONVERGENT B6 ;  /* 0x0000000000067941 */ /* 0x000fea0003800200 */
.L_x_144:
[----:B------:R-:W5:Y:S02]  /*9850*/  LDCU UR4, c[0x0][0x380] ;  /* 0x00007000ff0477ac */ /* 0x000f640008000800 */
[----:B-----5:R-:W-:-:S13]  /*9860*/  ISETP.GE.AND P0, PT, R17, UR4, PT ;  /* 0x0000000411007c0c */ /* 0x020fda000bf06270 */
[----:B------:R-:W-:Y:S05]  /*9870*/  @P0 EXIT ;  /* 0x000000000000094d */ /* 0x000fea0003800000 */
        /* <DEDUP_REMOVED lines=296> */
[----:B------:R-:W2:Y:S03]  /*ab00*/  LDCU.64 UR8, c[0x0][0x578] ;  /* 0x0000af00ff0877ac */ /* 0x000ea60008000a00 */
[----:B0-----:R-:W-:-:S05]  /*ab10*/  IMAD.HI.U32 R2, R5, UR4, R4 ;  /* 0x0000000405027c27 */ /* 0x001fca000f8e0004 */
[----:B------:R-:W-:-:S05]  /*ab20*/  SHF.R.U32.HI R2, RZ, UR5, R2 ;  /* 0x00000005ff027c19 */ /* 0x000fca0008011602 */
[----:B------:R-:W-:-:S04]  /*ab30*/  IMAD.MOV R3, RZ, RZ, -R2 ;  /* 0x000000ffff037224 */ /* 0x000fc800078e0a02 */
[----:B-1----:R-:W-:-:S04]  /*ab40*/  IMAD R5, R3, UR6, R5 ;  /* 0x0000000603057c24 */ /* 0x002fc8000f8e0205 */
[C---:B--2---:R-:W-:Y:S02]  /*ab50*/  IMAD R16, R5.reuse, UR8, R16 ;  /* 0x0000000805107c24 */ /* 0x044fe4000f8e0210 */
[----:B------:R-:W-:-:S07]  /*ab60*/  IMAD R0, R5, UR9, R0 ;  /* 0x0000000905007c24 */ /* 0x000fce000f8e0200 */
.L_x_215:
[----:B------:R-:W0:Y:S01]  /*ab70*/  LDCU.128 UR8, c[0x0][0x580] ;  /* 0x0000b000ff0877ac */ /* 0x000e220008000c00 */
[----:B------:R-:W-:-:S04]  /*ab80*/  UPRMT UR4, UR41, 0x9910, URZ ;  /* 0x0000991029047896 */ /* 0x000fc800080000ff */
[----:B------:R-:W-:Y:S01]  /*ab90*/  UISETP.GT.AND UP0, UPT, UR4, 0x9, UPT ;  /* 0x000000090400788c */ /* 0x000fe2000bf04270 */
[----:B0-----:R-:W-:Y:S02]  /*aba0*/  IADD3 R16, P0, PT, R16, UR8, RZ ;  /* 0x0000000810107c10 */ /* 0x001fe4000ff1e0ff */
[----:B-1234-:R-:W-:-:S03]  /*abb0*/  IADD3 R2, P1, PT, R0, UR10, RZ ;  /* 0x0000000a00027c10 */ /* 0x01efc6000ff3e0ff */
[----:B------:R-:W-:Y:S01]  /*abc0*/  IMAD.X R17, RZ, RZ, UR9, P0 ;  /* 0x00000009ff117e24 */ /* 0x000fe200080e06ff */
[----:B------:R-:W-:Y:S02]  /*abd0*/  IADD3.X R3, PT, PT, RZ, UR11, RZ, P1, !PT ;  /* 0x0000000bff037c10 */ /* 0x000fe40008ffe4ff */
[----:B------:R-:W-:Y:S07]  /*abe0*/  BRA.U UP0, `(.L_x_216) ;  /* 0x0000000500207547 */ /* 0x000fee000b800000 */
        /* <DEDUP_REMOVED lines=12> */
.L_x_219:
[----:B------:R-:W2:Y:S02]  /*acb0*/  LDG.E.U8 R2, desc[UR36][R2.64] ;  /* 0x0000002402027981 */ /* 0x000ea4000c1e1100 */
[----:B--2---:R-:W-:-:S04]  /*acc0*/  I2FP.F32.U32 R0, R2 ;  /* 0x0000000200007245 */ /* 0x004fc80000201000 */
[----:B------:R-:W-:Y:S01]  /*acd0*/  F2FP.BF16.F32.PACK_AB R0, RZ, R0 ;  /* 0x00000000ff00723e */ /* 0x000fe200000010ff */
[----:B------:R-:W-:Y:S06]  /*ace0*/  BRA `(.L_x_221) ;  /* 0x0000000c00a47947 */ /* 0x000fec0003800000 */
.L_x_218:
        /* <DEDUP_REMOVED lines=10> */
.L_x_223:
[----:B------:R-:W2:Y:S02]  /*ad90*/  LDG.E R2, desc[UR36][R2.64] ;  /* 0x0000002402027981 */ /* 0x000ea4000c1e1900 */
[----:B--2---:R-:W-:-:S04]  /*ada0*/  I2FP.F32.S32 R0, R2 ;  /* 0x0000000200007245 */ /* 0x004fc80000201400 */
[----:B------:R-:W-:Y:S01]  /*adb0*/  F2FP.BF16.F32.PACK_AB R0, RZ, R0 ;  /* 0x00000000ff00723e */ /* 0x000fe200000010ff */
[----:B------:R-:W-:Y:S06]  /*adc0*/  BRA `(.L_x_221) ;  /* 0x0000000c006c7947 */ /* 0x000fec0003800000 */
.L_x_222:
[----:B------:R-:W2:Y:S02]  /*add0*/  LDG.E.U16 R2, desc[UR36][R2.64] ;  /* 0x0000002402027981 */ /* 0x000ea4000c1e1500 */
[----:B--2---:R-:W0:Y:S02]  /*ade0*/  I2F.S16 R0, R2 ;  /* 0x0000000200007306 */ /* 0x004e240000101400 */
[----:B0-----:R-:W-:Y:S01]  /*adf0*/  F2FP.BF16.F32.PACK_AB R0, RZ, R0 ;  /* 0x00000000ff00723e */ /* 0x001fe200000010ff */
[----:B------:R-:W-:Y:S06]  /*ae00*/  BRA `(.L_x_221) ;  /* 0x0000000c005c7947 */ /* 0x000fec0003800000 */
.L_x_217:
        /* <DEDUP_REMOVED lines=9> */
.L_x_225:
[----:B------:R-:W2:Y:S02]  /*aea0*/  LDG.E.U16 R0, desc[UR36][R2.64] ;  /* 0x0000002402007981 */ /* 0x000ea4000c1e1500 */
[----:B--2---:R-:W-:-:S05]  /*aeb0*/  HADD2.F32 R0, -RZ, R0.H0_H0 ;  /* 0x20000000ff007230 */ /* 0x004fca0000004100 */
[----:B------:R-:W-:Y:S01]  /*aec0*/  F2FP.BF16.F32.PACK_AB R0, RZ, R0 ;  /* 0x00000000ff00723e */ /* 0x000fe200000010ff */
[----:B------:R-:W-:Y:S06]  /*aed0*/  BRA `(.L_x_221) ;  /* 0x0000000c00287947 */ /* 0x000fec0003800000 */
.L_x_224:
        /* <DEDUP_REMOVED lines=9> */
.L_x_227:
[----:B------:R-:W2:Y:S02]  /*af70*/  LDG.E.U16 R2, desc[UR36][R2.64] ;  /* 0x0000002402027981 */ /* 0x000ea4000c1e1500 */
[----:B--2---:R-:W-:-:S05]  /*af80*/  HADD2.F32 R0, -RZ, R2.H0_H0 ;  /* 0x20000002ff007230 */ /* 0x004fca0000004100 */
[----:B------:R-:W-:Y:S01]  /*af90*/  F2FP.BF16.F32.PACK_AB R0, RZ, R0 ;  /* 0x00000000ff00723e */ /* 0x000fe200000010ff */
[----:B------:R-:W-:Y:S06]  /*afa0*/  BRA `(.L_x_221) ;  /* 0x0000000800f47947 */ /* 0x000fec0003800000 */
.L_x_226:
        /* <DEDUP_REMOVED lines=12> */
.L_x_216:
        /* <DEDUP_REMOVED lines=13> */
.L_x_230:
        /* <DEDUP_REMOVED lines=12> */
.L_x_229:
        /* <DEDUP_REMOVED lines=27> */
.L_x_232:
        /* <DEDUP_REMOVED lines=13> */
.L_x_231:
[----:B------:R0:W5:Y:S01]  /*b480*/  LDG.E.U16 R0, desc[UR36][R2.64] ;  /* 0x0000002402007981 */ /* 0x000162000c1e1500 */
[----:B------:R-:W-:Y:S05]  /*b490*/  BRA `(.L_x_221) ;  /* 0x0000000400b87947 */ /* 0x000fea0003800000 */
.L_x_228:
        /* <DEDUP_REMOVED lines=12> */
.L_x_235:
        /* <DEDUP_REMOVED lines=21> */
.L_x_239:
[----:B------:R-:W-:Y:S05]  /*b6b0*/  BSYNC.RECONVERGENT B1 ;  /* 0x0000000000017941 */ /* 0x000fea0003800200 */
.L_x_238:
[----:B------:R-:W-:Y:S01]  /*b6c0*/  IMAD.SHL.U32 R0, R0, 0x100000, RZ ;  /* 0x0010000000007824 */ /* 0x000fe200078e00ff */
[----:B------:R-:W-:-:S04]  /*b6d0*/  LEA R2, R2, 0x3b800000, 0x17 ;  /* 0x3b80000002027811 */ /* 0x000fc800078eb8ff */
[----:B------:R-:W-:-:S07]  /*b6e0*/  LOP3.LUT R0, R2, R0, R7, 0xfe, !PT ;  /* 0x0000000002007212 */ /* 0x000fce00078efe07 */
.L_x_237:
[----:B------:R-:W-:Y:S05]  /*b6f0*/  BSYNC.RECONVERGENT B0 ;  /* 0x0000000000007941 */ /* 0x000fea0003800200 */
.L_x_236:
[----:B------:R-:W-:Y:S01]  /*b700*/  F2FP.BF16.F32.PACK_AB R0, RZ, R0 ;  /* 0x00000000ff00723e */ /* 0x000fe200000010ff */
[----:B------:R-:W-:Y:S06]  /*b710*/  BRA `(.L_x_221) ;  /* 0x0000000400187947 */ /* 0x000fec0003800000 */
.L_x_234:
        /* <DEDUP_REMOVED lines=21> */
.L_x_243:
[----:B------:R-:W-:Y:S05]  /*b870*/  BSYNC.RECONVERGENT B1 ;  /* 0x0000000000017941 */ /* 0x000fea0003800200 */
.L_x_242:
[----:B------:R-:W-:Y:S01]  /*b880*/  IMAD.SHL.U32 R0, R0, 0x200000, RZ ;  /* 0x0020000000007824 */ /* 0x000fe200078e00ff */
[----:B------:R-:W-:-:S04]  /*b890*/  LEA R2, R2, 0x37800000, 0x17 ;  /* 0x3780000002027811 */ /* 0x000fc800078eb8ff */
[----:B------:R-:W-:-:S07]  /*b8a0*/  LOP3.LUT R0, R2, R0, R7, 0xfe, !PT ;  /* 0x0000000002007212 */ /* 0x000fce00078efe07 */
.L_x_241:
[----:B------:R-:W-:Y:S05]  /*b8b0*/  BSYNC.RECONVERGENT B0 ;  /* 0x0000000000007941 */ /* 0x000fea0003800200 */
.L_x_240:
[----:B------:R-:W-:Y:S01]  /*b8c0*/  F2FP.BF16.F32.PACK_AB R0, RZ, R0 ;  /* 0x00000000ff00723e */ /* 0x000fe200000010ff */
[----:B------:R-:W-:Y:S06]  /*b8d0*/  BRA `(.L_x_221) ;  /* 0x0000000000a87947 */ /* 0x000fec0003800000 */
.L_x_233:
        /* <DEDUP_REMOVED lines=14> */
.L_x_247:
[----:B------:R-:W-:Y:S05]  /*b9c0*/  BSYNC.RECONVERGENT B0 ;  /* 0x0000000000007941 */ /* 0x000fea0003800200 */
.L_x_246:
[----:B------:R-:W-:Y:S01]  /*b9d0*/  F2FP.BF16.F32.PACK_AB R0, RZ, R0 ;  /* 0x00000000ff00723e */ /* 0x000fe200000010ff */
[----:B------:R-:W-:Y:S06]  /*b9e0*/  BRA `(.L_x_221) ;  /* 0x0000000000647947 */ /* 0x000fec0003800000 */
.L_x_220:
[----:B------:R-:W-:Y:S01]  /*b9f0*/  MOV R0, 0x0 ;  /* 0x0000000000007802 */ /* 0x000fe20000000f00 */
[----:B------:R-:W0:Y:S01]  /*ba00*/  LDCU.64 UR4, c[0x4][0x148] ;  /* 0x01002900ff0477ac */ /* 0x000e220008000a00 */
[----:B------:R-:W-:Y:S02]  /*ba10*/  HFMA2 R12, -RZ, RZ, 0, 5.9604644775390625e-08 ;  /* 0x00000001ff0c7431 */ /* 0x000fe400000001ff */
[----:B------:R-:W-:Y:S01]  /*ba20*/  IMAD.MOV.U32 R8, RZ, RZ, 0x4e ;  /* 0x0000004eff087424 */ /* 0x000fe200078e00ff */
[----:B------:R1:W2:Y:S01]  /*ba30*/  LDC.64 R2, c[0x4][R0] ;  /* 0x0100000000027b82 */ /* 0x0002a20000000a00 */
[----:B------:R-:W3:Y:S01]  /*ba40*/  LDCU.64 UR6, c[0x4][0x150] ;  /* 0x01002a00ff0677ac */ /* 0x000ee20008000a00 */
[----:B------:R-:W-:Y:S01]  /*ba50*/  IMAD.MOV.U32 R13, RZ, RZ, RZ ;  /* 0x000000ffff0d7224 */ /* 0x000fe200078e00ff */
[----:B------:R-:W4:Y:S01]  /*ba60*/  LDCU.64 UR8, c[0x4][0x38] ;  /* 0x01000700ff0877ac */ /* 0x000f220008000a00 */
[----:B0-----:R-:W-:Y:S01]  /*ba70*/  IMAD.U32 R4, RZ, RZ, UR4 ;  /* 0x00000004ff047e24 */ /* 0x001fe2000f8e00ff */
[----:B------:R-:W-:Y:S01]  /*ba80*/  MOV R5, UR5 ;  /* 0x0000000500057c02 */ /* 0x000fe20008000f00 */
[----:B---3--:R-:W-:-:S02]  /*ba90*/  IMAD.U32 R6, RZ, RZ, UR6 ;  /* 0x00000006ff067e24 */ /* 0x008fc4000f8e00ff */
[----:B------:R-:W-:Y:S01]  /*baa0*/  IMAD.U32 R7, RZ, RZ, UR7 ;  /* 0x00000007ff077e24 */ /* 0x000fe2000f8e00ff */
[----:B----4-:R-:W-:Y:S01]  /*bab0*/  MOV R10, UR8 ;  /* 0x00000008000a7c02 */ /* 0x010fe20008000f00 */
[----:B-1----:R-:W-:-:S07]  /*bac0*/  IMAD.U32 R11, RZ, RZ, UR9 ;  /* 0x00000009ff0b7e24 */ /* 0x002fce000f8e00ff */
[----:B------:R-:W-:-:S07]  /*bad0*/  LEPC R20, `(.L_x_248) ;  /* 0x000000001014794e */ /* 0x000fce0000000000 */
[----:B--2---:R-:W-:Y:S05]  /*bae0*/  CALL.ABS.NOINC R2 ;  /* 0x0000000002007343 */ /* 0x004fea0003c00000 */
.L_x_248:
[----:B------:R-:W-:Y:S01]  /*baf0*/  PRMT R0, RZ, 0x7610, R0 ;  /* 0x00007610ff007816 */ /* 0x000fe20000000000 */
[----:B------:R-:W-:Y:S06]  /*bb00*/  BRA `(.L_x_221) ;  /* 0x00000000001c7947 */ /* 0x000fec0003800000 */
.L_x_245:
[----:B------:R-:W2:Y:S02]  /*bb10*/  LDG.E.64 R2, desc[UR36][R2.64] ;  /* 0x0000002402027981 */ /* 0x000ea4000c1e1b00 */
[----:B--2---:R-:W0:Y:S02]  /*bb20*/  I2F.U64 R0, R2 ;  /* 0x0000000200007312 */ /* 0x004e240000301000 */
[----:B0-----:R-:W-:Y:S01]  /*bb30*/  F2FP.BF16.F32.PACK_AB R0, RZ, R0 ;  /* 0x00000000ff00723e */ /* 0x001fe200000010ff */
[----:B------:R-:W-:Y:S06]  /*bb40*/  BRA `(.L_x_221) ;  /* 0x00000000000c7947 */ /* 0x000fec0003800000 */
.L_x_244:
[----:B------:R-:W2:Y:S02]  /*bb50*/  LDG.E R2, desc[UR36][R2.64] ;  /* 0x0000002402027981 */ /* 0x000ea4000c1e1900 */
[----:B--2---:R-:W-:-:S04]  /*bb60*/  I2FP.F32.U32 R0, R2 ;  /* 0x0000000200007245 */ /* 0x004fc80000201000 */
[----:B------:R-:W-:-:S07]  /*bb70*/  F2FP.BF16.F32.PACK_AB R0, RZ, R0 ;  /* 0x00000000ff00723e */ /* 0x000fce00000010ff */
.L_x_221:
[----:B-----5:R-:W-:Y:S01]  /*bb80*/  IMAD.U32 R0, R0, 0x10000, RZ ;  /* 0x0001000000007824 */ /* 0x020fe200078e00ff */
[----:B------:R-:W-:-:S04]  /*bb90*/  UPRMT UR4, UR42, 0x9910, URZ ;  /* 0x000099102a047896 */ /* 0x000fc800080000ff */
[----:B------:R-:W-:Y:S01]  /*bba0*/  UISETP.GT.AND UP0, UPT, UR4, 0x9, UPT ;  /* 0x000000090400788c */ /* 0x000fe2000bf04270 */
[----:B------:R-:W0:Y:S08]  /*bbb0*/  FRND.TRUNC R0, R0 ;  /* 0x0000000000007307 */ /* 0x000e30000020d000 */
[----:B0-----:R0:W1:Y:S01]  /*bbc0*/  F2F.BF16.F32 R3, R0 ;  /* 0x0000000000037304 */ /* 0x0010620000202000 */
        /* <DEDUP_REMOVED lines=9> */
[----:B01----:R-:W-:-:S04]  /*bc60*/  SHF.L.U32 R0, R3, 0x10, RZ ;  /* 0x0000001003007819 */ /* 0x003fc800000006ff */
[----:B------:R-:W0:Y:S02]  /*bc70*/  F2I.FTZ.TRUNC.NTZ R3, R0 ;  /* 0x0000000000037305 */ /* 0x000e24000021f100 */
[----:B0-----:R-:W-:Y:S01]  /*bc80*/  STG.E.U8 desc[UR36][R16.64], R3 ;  /* 0x0000000310007986 */ /* 0x001fe2000c101124 */
[----:B------:R-:W-:Y:S05]  /*bc90*/  EXIT ;  /* 0x000000000000794d */ /* 0x000fea0003800000 */
.L_x_252:
[----:B-1----:R-:W-:-:S06]  /*bca0*/  IMAD.U32 R3, R3, 0x10000, RZ ;  /* 0x0001000003037824 */ /* 0x002fcc00078e00ff */
[----:B------:R-:W1:Y:S02]  /*bcb0*/  F2I.S64.TRUNC R2, R3 ;  /* 0x0000000300027311 */ /* 0x000e64000020d900 */
[----:B-1----:R-:W-:Y:S01]  /*bcc0*/  STG.E.U8 desc[UR36][R16.64], R2 ;  /* 0x0000000210007986 */ /* 0x002fe2000c101124 */
[----:B------:R-:W-:Y:S05]  /*bcd0*/  EXIT ;  /* 0x000000000000794d */ /* 0x000fea0003800000 */
.L_x_251:
        /* <DEDUP_REMOVED lines=8> */
[----:B-1----:R-:W-:Y:S01]  /*bd60*/  STG.E.64 desc[UR36][R16.64], R2 ;  /* 0x0000000210007986 */ /* 0x002fe2000c101b24 */
[----:B------:R-:W-:Y:S05]  /*bd70*/  EXIT ;  /* 0x000000000000794d */ /* 0x000fea0003800000 */
.L_x_255:
[----:B-1----:R-:W-:-:S06]  /*bd80*/  SHF.L.U32 R3, R3, 0x10, RZ ;  /* 0x0000001003037819 */ /* 0x002fcc00000006ff */
[----:B------:R-:W1:Y:S02]  /*bd90*/  F2I.FTZ.TRUNC.NTZ R3, R3 ;  /* 0x0000000300037305 */ /* 0x000e64000021f100 */
[----:B-1----:R-:W-:Y:S01]  /*bda0*/  STG.E desc[UR36][R16.64], R3 ;  /* 0x0000000310007986 */ /* 0x002fe2000c101924 */
[----:B------:R-:W-:Y:S05]  /*bdb0*/  EXIT ;  /* 0x000000000000794d */ /* 0x000fea0003800000 */
.L_x_254:
[----:B-1----:R-:W-:-:S06]  /*bdc0*/  IMAD.U32 R3, R3, 0x10000, RZ ;  /* 0x0001000003037824 */ /* 0x002fcc00078e00ff */
[----:B------:R-:W1:Y:S02]  /*bdd0*/  F2I.FTZ.TRUNC.NTZ R3, R3 ;  /* 0x0000000300037305 */ /* 0x000e64000021f100 */
[----:B-1----:R-:W-:Y:S01]  /*bde0*/  STG.E.U16 desc[UR36][R16.64], R3 ;  /* 0x0000000310007986 */ /* 0x002fe2000c101524 */
[----:B------:R-:W-:Y:S05]  /*bdf0*/  EXIT ;  /* 0x000000000000794d */ /* 0x000fea0003800000 */
.L_x_250:
[----:B------:R-:W-:-:S09]  /*be00*/  UISETP.GT.AND UP0, UPT, UR4, 0x6, UPT ;  /* 0x000000060400788c */ /* 0x000fd2000bf04270 */
[----:B------:R-:W-:Y:S05]  /*be10*/  BRA.U UP0, `(.L_x_256) ;  /* 0x00000001002c7547 */ /* 0x000fea000b800000 */
[----:B------:R-:W-:-:S09]  /*be20*/  UISETP.NE.AND UP0, UPT, UR4, 0x5, UPT ;  /* 0x000000050400788c */ /* 0x000fd2000bf05270 */
[----:B------:R-:W-:Y:S05]  /*be30*/  BRA.U !UP0, `(.L_x_257) ;  /* 0x0000000108147547 */ /* 0x000fea000b800000 */
[----:B------:R-:W-:-:S09]  /*be40*/  UISETP.NE.AND UP0, UPT, UR4, 0x6, UPT ;  /* 0x000000060400788c */ /* 0x000fd2000bf05270 */
[----:B------:R-:W-:Y:S05]  /*be50*/  BRA.U UP0, `(.L_x_253) ;  /* 0x0000000900307547 */ /* 0x000fea000b800000 */
[----:B-1----:R-:W-:-:S05]  /*be60*/  IMAD.U32 R3, R3, 0x10000, RZ ;  /* 0x0001000003037824 */ /* 0x002fca00078e00ff */
[----:B------:R-:W-:Y:S01]  /*be70*/  STG.E desc[UR36][R16.64], R3 ;  /* 0x0000000310007986 */ /* 0x000fe2000c101924 */
[----:B------:R-:W-:Y:S05]  /*be80*/  EXIT ;  /* 0x000000000000794d */ /* 0x000fea0003800000 */
.L_x_257:
[----:B01----:R-:W-:-:S04]  /*be90*/  SHF.L.U32 R0, R3, 0x10, RZ ;  /* 0x0000001003007819 */ /* 0x003fc800000006ff */
[----:B------:R-:W-:-:S05]  /*bea0*/  F2FP.F16.F32.PACK_AB R0, RZ, R0 ;  /* 0x00000000ff00723e */ /* 0x000fca00000000ff */
[----:B------:R-:W-:Y:S01]  /*beb0*/  STG.E.U16 desc[UR36][R16.64], R0 ;  /* 0x0000000010007986 */ /* 0x000fe2000c101524 */
[----:B------:R-:W-:Y:S05]  /*bec0*/  EXIT ;  /* 0x000000000000794d */ /* 0x000fea0003800000 */
.L_x_256:
        /* <DEDUP_REMOVED lines=8> */
[----:B------:R-:W-:Y:S01]  /*bf50*/  STG.E.64 desc[UR36][R16.64], R2 ;  /* 0x0000000210007986 */ /* 0x000fe2000c101b24 */
[----:B------:R-:W-:Y:S05]  /*bf60*/  EXIT ;  /* 0x000000000000794d */ /* 0x000fea0003800000 */
.L_x_259:
[----:B-1----:R-:W-:-:S04]  /*bf70*/  SHF.L.U32 R3, R3, 0x10, RZ ;  /* 0x0000001003037819 */ /* 0x002fc800000006ff */
[----:B------:R-:W-:-:S04]  /*bf80*/  F2FP.F16.F32.PACK_AB R3, RZ, R3 ;  /* 0x00000003ff03723e */ /* 0x000fc800000000ff */
[----:B------:R-:W-:-:S05]  /*bf90*/  PRMT R3, R3, 0x5410, RZ ;  /* 0x0000541003037816 */ /* 0x000fca00000000ff */
[----:B------:R-:W-:Y:S01]  /*bfa0*/  STG.E desc[UR36][R16.64], R3 ;  /* 0x0000000310007986 */ /* 0x000fe2000c101924 */
[----:B------:R-:W-:Y:S05]  /*bfb0*/  EXIT ;  /* 0x000000000000794d */ /* 0x000fea0003800000 */
.L_x_258:
[----:B-1----:R-:W-:-:S04]  /*bfc0*/  IMAD.U32 R2, R3, 0x10000, RZ ;  /* 0x0001000003027824 */ /* 0x002fc800078e00ff */
[----:B------:R-:W-:-:S06]  /*bfd0*/  FMUL.FTZ R2, R2, 1 ;  /* 0x3f80000002027820 */ /* 0x000fcc0000410000 */
[----:B------:R-:W1:Y:S02]  /*bfe0*/  F2F.F64.F32 R2, R2 ;  /* 0x0000000200027310 */ /* 0x000e640000201800 */
[----:B-1----:R-:W-:Y:S01]  /*bff0*/  STG.E.64 desc[UR36][R16.64], R2 ;  /* 0x0000000210007986 */ /* 0x002fe2000c101b24 */
[----:B------:R-:W-:Y:S05]  /*c000*/  EXIT ;  /* 0x000000000000794d */ /* 0x000fea0003800000 */
.L_x_249:
        /* <DEDUP_REMOVED lines=12> */
[----:B-1----:R-:W-:Y:S01]  /*c0d0*/  STG.E.U16 desc[UR36][R16.64], R3 ;  /* 0x0000000310007986 */ /* 0x002fe2000c101524 */
[----:B------:R-:W-:Y:S05]  /*c0e0*/  EXIT ;  /* 0x000000000000794d */ /* 0x000fea0003800000 */
.L_x_263:
[----:B-1----:R-:W-:Y:S01]  /*c0f0*/  SHF.L.U32 R3, R3, 0x10, RZ ;  /* 0x0000001003037819 */ /* 0x002fe200000006ff */
[----:B------:R-:W-:Y:S01]  /*c100*/  BSSY.RECONVERGENT B0, `(.L_x_264) ;  /* 0x0000013000007945 */ /* 0x000fe20003800200 */
[----:B------:R-:W-:Y:S02]  /*c110*/  IMAD.MOV.U32 R8, RZ, RZ, 0x80 ;  /* 0x00000080ff087424 */ /* 0x000fe400078e00ff */
[----:B------:R-:W-:-:S04]  /*c120*/  LOP3.LUT R2, R3, 0x7fffffff, RZ, 0xc0, !PT ;  /* 0x7fffffff03027812 */ /* 0x000fc800078ec0ff */
[----:B------:R-:W-:-:S13]  /*c130*/  ISETP.GT.U32.AND P0, PT, R2, 0x437fffff, PT ;  /* 0x437fffff0200780c */ /* 0x000fda0003f04070 */
[----:B------:R-:W-:Y:S05]  /*c140*/  @P0 BRA `(.L_x_265) ;  /* 0x0000000000380947 */ /* 0x000fea0003800000 */
[----:B------:R-:W-:-:S13]  /*c150*/  ISETP.GE.U32.AND P0, PT, R2, 0x3c000000, PT ;  /* 0x3c0000000200780c */ /* 0x000fda0003f06070 */
[----:B0-----:R-:W-:-:S04]  /*c160*/  @P0 SHF.R.U32.HI R0, RZ, 0x14, R3 ;  /* 0x00000014ff000819 */ /* 0x001fc80000011603 */
[----:B------:R-:W-:-:S04]  /*c170*/  @P0 LOP3.LUT R0, R0, 0x1, RZ, 0xc0, !PT ;  /* 0x0000000100000812 */ /* 0x000fc800078ec0ff */
[----:B------:R-:W-:-:S04]  /*c180*/  @P0 IADD3 R0, PT, PT, R3, 0x487ffff, R0 ;  /* 0x0487ffff03000810 */ /* 0x000fc80007ffe000 */
[----:B------:R-:W-:-:S04]  /*c190*/  @P0 SHF.R.U32.HI R0, RZ, 0x14, R0 ;  /* 0x00000014ff000819 */ /* 0x000fc80000011600 */
[----:B------:R-:W-:Y:S01]  /*c1a0*/  @P0 LOP3.LUT R0, R0, 0xff, RZ, 0xc0, !PT ;  /* 0x000000ff00000812 */ /* 0x000fe200078ec0ff */
[----:B------:R-:W-:Y:S06]  /*c1b0*/  @P0 BRA `(.L_x_266) ;  /* 0x0000000000100947 */ /* 0x000fec0003800000 */
[----:B------:R-:W-:Y:S01]  /*c1c0*/  FADD.FTZ R0, R2, 8192 ;  /* 0x4600000002007421 */ /* 0x000fe20000010000 */
[----:B------:R-:W-:-:S04]  /*c1d0*/  PRMT R8, RZ, 0x7610, R8 ;  /* 0x00007610ff087816 */ /* 0x000fc80000000008 */
[----:B------:R-:W-:-:S13]  /*c1e0*/  LOP3.LUT P0, R0, R0, 0xff, RZ, 0xc0, !PT ;  /* 0x000000ff00007812 */ /* 0x000fda000780c0ff */
[----:B------:R-:W-:Y:S05]  /*c1f0*/  @!P0 BRA `(.L_x_265) ;  /* 0x00000000000c8947 */ /* 0x000fea0003800000 */
.L_x_266:
[----:B------:R-:W-:-:S04]  /*c200*/  SHF.R.U32.HI R3, RZ, 0x18, R3 ;  /* 0x00000018ff037819 */ /* 0x000fc80000011603 */
[----:B------:R-:W-:-:S04]  /*c210*/  LOP3.LUT R0, R0, 0x80, R3, 0xf8, !PT ;  /* 0x0000008000007812 */ /* 0x000fc800078ef803 */
[----:B------:R-:W-:-:S07]  /*c220*/  PRMT R8, R0, 0x7610, R8 ;  /* 0x0000761000087816 */ /* 0x000fce0000000008 */
.L_x_265:
[----:B------:R-:W-:Y:S05]  /*c230*/  BSYNC.RECONVERGENT B0 ;  /* 0x0000000000007941 */ /* 0x000fea0003800200 */
.L_x_264:
[----:B------:R-:W-:Y:S01]  /*c240*/  STG.E.U8 desc[UR36][R16.64], R8 ;  /* 0x0000000810007986 */ /* 0x000fe2000c101124 */
[----:B------:R-:W-:Y:S05]  /*c250*/  EXIT ;  /* 0x000000000000794d */ /* 0x000fea0003800000 */
.L_x_262:
[----:B-1----:R-:W-:Y:S01]  /*c260*/  IMAD.U32 R3, R3, 0x10000, RZ ;  /* 0x0001000003037824 */ /* 0x002fe200078e00ff */
[----:B------:R-:W-:Y:S01]  /*c270*/  BSSY.RECONVERGENT B0, `(.L_x_267) ;  /* 0x0000013000007945 */ /* 0x000fe20003800200 */
[----:B------:R-:W-:-:S03]  /*c280*/  MOV R8, 0x80 ;  /* 0x0000008000087802 */ /* 0x000fc60000000f00 */
        /* <DEDUP_REMOVED lines=14> */
.L_x_269:
[----:B------:R-:W-:-:S04]  /*c370*/  SHF.R.U32.HI R3, RZ, 0x18, R3 ;  /* 0x00000018ff037819 */ /* 0x000fc80000011603 */
[----:B------:R-:W-:-:S04]  /*c380*/  LOP3.LUT R0, R0, 0x80, R3, 0xf8, !PT ;  /* 0x0000008000007812 */ /* 0x000fc800078ef803 */
[----:B------:R-:W-:-:S07]  /*c390*/  PRMT R8, R0, 0x7610, R8 ;  /* 0x0000761000087816 */ /* 0x000fce0000000008 */
.L_x_268:
[----:B------:R-:W-:Y:S05]  /*c3a0*/  BSYNC.RECONVERGENT B0 ;  /* 0x0000000000007941 */ /* 0x000fea0003800200 */
.L_x_267:
[----:B------:R-:W-:Y:S01]  /*c3b0*/  STG.E.U8 desc[UR36][R16.64], R8 ;  /* 0x0000000810007986 */ /* 0x000fe2000c101124 */
[----:B------:R-:W-:Y:S05]  /*c3c0*/  EXIT ;  /* 0x000000000000794d */ /* 0x000fea0003800000 */
.L_x_261:
        /* <DEDUP_REMOVED lines=20> */
[----:B------:R-:W-:Y:S01]  /*c510*/  STG.E.U8 desc[UR36][R16.64], R3 ;  /* 0x0000000310007986 */ /* 0x000fe2000c101124 */
[----:B------:R-:W-:Y:S05]  /*c520*/  EXIT ;  /* 0x000000000000794d */ /* 0x000fea0003800000 */
.L_x_271:
[----:B-1----:R-:W-:-:S06]  /*c530*/  SHF.L.U32 R3, R3, 0x10, RZ ;  /* 0x0000001003037819 */ /* 0x002fcc00000006ff */
[----:B------:R-:W1:Y:S02]  /*c540*/  F2I.U64.TRUNC R2, R3 ;  /* 0x0000000300027311 */ /* 0x000e64000020d800 */
[----:B-1----:R-:W-:Y:S01]  /*c550*/  STG.E.64 desc[UR36][R16.64], R2 ;  /* 0x0000000210007986 */ /* 0x002fe2000c101b24 */
[----:B------:R-:W-:Y:S05]  /*c560*/  EXIT ;  /* 0x000000000000794d */ /* 0x000fea0003800000 */
.L_x_270:
[----:B-1----:R-:W-:-:S06]  /*c570*/  IMAD.U32 R3, R3, 0x10000, RZ ;  /* 0x0001000003037824 */ /* 0x002fcc00078e00ff */
[----:B------:R-:W1:Y:S02]  /*c580*/  F2I.FTZ.U32.TRUNC.NTZ R3, R3 ;  /* 0x0000000300037305 */ /* 0x000e64000021f000 */
[----:B-1----:R-:W-:Y:S01]  /*c590*/  STG.E desc[UR36][R16.64], R3 ;  /* 0x0000000310007986 */ /* 0x002fe2000c101924 */
[----:B------:R-:W-:Y:S05]  /*c5a0*/  EXIT ;  /* 0x000000000000794d */ /* 0x000fea0003800000 */
.L_x_260:
        /* <DEDUP_REMOVED lines=9> */
[----:B------:R-:W-:Y:S01]  /*c640*/  STG.E.U8 desc[UR36][R16.64], R3 ;  /* 0x0000000310007986 */ /* 0x000fe2000c101124 */
[----:B------:R-:W-:Y:S05]  /*c650*/  EXIT ;  /* 0x000000000000794d */ /* 0x000fea0003800000 */
.L_x_273:
[----:B-1----:R-:W-:Y:S02]  /*c660*/  SHF.L.U32 R3, R3, 0x10, RZ ;  /* 0x0000001003037819 */ /* 0x002fe400000006ff */
[----:B------:R-:W-:-:S03]  /*c670*/  CS2R R6, SRZ ;  /* 0x0000000000067805 */ /* 0x000fc6000001ff00 */
[----:B------:R-:W-:-:S04]  /*c680*/  FMUL.FTZ R3, R3, 1 ;  /* 0x3f80000003037820 */ /* 0x000fc80000410000 */
[----:B------:R-:W1:Y:S02]  /*c690*/  F2F.F64.F32 R4, R3 ;  /* 0x0000000300047310 */ /* 0x000e640000201800 */
[----:B-1----:R-:W-:Y:S01]  /*c6a0*/  STG.E.128 desc[UR36][R16.64], R4 ;  /* 0x0000000410007986 */ /* 0x002fe2000c101d24 */
[----:B------:R-:W-:Y:S05]  /*c6b0*/  EXIT ;  /* 0x000000000000794d */ /* 0x000fea0003800000 */
.L_x_272:
[----:B------:R-:W-:-:S09]  /*c6c0*/  UISETP.NE.AND UP0, UPT, UR4, 0xf, UPT ;  /* 0x0000000f0400788c */ /* 0x000fd2000bf05270 */
[----:B------:R-:W-:Y:S05]  /*c6d0*/  BRA.U !UP0, `(.L_x_274) ;  /* 0x0000000108e87547 */ /* 0x000fea000b800000 */
[----:B------:R-:W-:-:S09]  /*c6e0*/  UISETP.NE.AND UP0, UPT, UR4, 0x17, UPT ;  /* 0x000000170400788c */ /* 0x000fd2000bf05270 */
[----:B------:R-:W-:Y:S05]  /*c6f0*/  BRA.U !UP0, `(.L_x_275) ;  /* 0x0000000108907547 */ /* 0x000fea000b800000 */
[----:B------:R-:W-:-:S09]  /*c700*/  UISETP.NE.AND UP0, UPT, UR4, 0x18, UPT ;  /* 0x000000180400788c */ /* 0x000fd2000bf05270 */
[----:B------:R-:W-:Y:S05]  /*c710*/  BRA.U !UP0, `(.L_x_276) ;  /* 0x0000000108447547 */ /* 0x000fea000b800000 */
.L_x_253:
[----:B0-----:R-:W-:Y:S01]  /*c720*/  MOV R0, 0x0 ;  /* 0x0000000000007802 */ /* 0x001fe20000000f00 */
[----:B------:R-:W0:Y:S01]  /*c730*/  LDCU.64 UR4, c[0x4][0x148] ;  /* 0x01002900ff0477ac */ /* 0x000e220008000a00 */
[----:B------:R-:W-:Y:S02]  /*c740*/  HFMA2 R13, -RZ, RZ, 0, 0 ;  /* 0x00000000ff0d7431 */ /* 0x000fe400000001ff */
[----:B------:R-:W-:Y:S01]  /*c750*/  IMAD.MOV.U32 R8, RZ, RZ, 0x65 ;  /* 0x00000065ff087424 */ /* 0x000fe200078e00ff */
[----:B-1----:R1:W2:Y:S01]  /*c760*/  LDC.64 R2, c[0x4][R0] ;  /* 0x0100000000027b82 */ /* 0x0022a20000000a00 */
[----:B------:R-:W3:Y:S01]  /*c770*/  LDCU.64 UR6, c[0x4][0x150] ;  /* 0x01002a00ff0677ac */ /* 0x000ee20008000a00 */
[----:B------:R-:W-:Y:S01]  /*c780*/  IMAD.MOV.U32 R12, RZ, RZ, 0x1 ;  /* 0x00000001ff0c7424 */ /* 0x000fe200078e00ff */
[----:B------:R-:W4:Y:S01]  /*c790*/  LDCU.64 UR8, c[0x4][0x40] ;  /* 0x01000800ff0877ac */ /* 0x000f220008000a00 */
[----:B0-----:R-:W-:Y:S02]  /*c7a0*/  IMAD.U32 R4, RZ, RZ, UR4 ;  /* 0x00000004ff047e24 */ /* 0x001fe4000f8e00ff */
[----:B------:R-:W-:Y:S01]  /*c7b0*/  IMAD.U32 R5, RZ, RZ, UR5 ;  /* 0x00000005ff057e24 */ /* 0x000fe2000f8e00ff */
[----:B---3--:R-:W-:Y:S01]  /*c7c0*/  MOV R6, UR6 ;  /* 0x0000000600067c02 */ /* 0x008fe20008000f00 */
[----:B------:R-:W-:-:S02]  /*c7d0*/  IMAD.U32 R7, RZ, RZ, UR7 ;  /* 0x00000007ff077e24 */ /* 0x000fc4000f8e00ff */
[----:B----4-:R-:W-:Y:S01]  /*c7e0*/  IMAD.U32 R10, RZ, RZ, UR8 ;  /* 0x00000008ff0a7e24 */ /* 0x010fe2000f8e00ff */
[----:B-1----:R-:W-:-:S07]  /*c7f0*/  MOV R11, UR9 ;  /* 0x00000009000b7c02 */ /* 0x002fce0008000f00 */
[----:B------:R-:W-:-:S07]  /*c800*/  LEPC R20, `(.L_x_277) ;  /* 0x000000001014794e */ /* 0x000fce0000000000 */
[----:B--2---:R-:W-:Y:S05]  /*c810*/  CALL.ABS.NOINC R2 ;  /* 0x0000000002007343 */ /* 0x004fea0003c00000 */
.L_x_277:
[----:B------:R-:W-:Y:S05]  /*c820*/  EXIT ;  /* 0x000000000000794d */ /* 0x000fea0003800000 */
.L_x_276:
        /* <DEDUP_REMOVED lines=13> */
.L_x_279:
[----:B------:R-:W-:Y:S05]  /*c900*/  BSYNC.RECONVERGENT B0 ;  /* 0x0000000000007941 */ /* 0x000fea0003800200 */
.L_x_278:
[----:B------:R-:W-:-:S05]  /*c910*/  LOP3.LUT R3, R0, 0x80, R3, 0xf8, !PT ;  /* 0x0000008000037812 */ /* 0x000fca00078ef803 */
[----:B------:R-:W-:Y:S01]  /*c920*/  STG.E.U8 desc[UR36][R16.64], R3 ;  /* 0x0000000310007986 */ /* 0x000fe2000c101124 */
[----:B------:R-:W-:Y:S05]  /*c930*/  EXIT ;  /* 0x000000000000794d */ /* 0x000fea0003800000 */
.L_x_275:
        /* <DEDUP_REMOVED lines=12> */
.L_x_281:
[----:B0-----:R-:W-:Y:S01]  /*ca00*/  IMAD.MOV.U32 R0, RZ, RZ, 0x7f ;  /* 0x0000007fff007424 */ /* 0x001fe200078e00ff */
[----:B------:R-:W-:-:S04]  /*ca10*/  ISETP.GT.U32.AND P0, PT, R2, 0x7f800000, PT ;  /* 0x7f8000000200780c */ /* 0x000fc80003f04070 */
[----:B------:R-:W-:-:S09]  /*ca20*/  SEL R0, R0, 0x7c, P0 ;  /* 0x0000007c00007807 */ /* 0x000fd20000000000 */
.L_x_282:
[----:B------:R-:W-:Y:S05]  /*ca30*/  BSYNC.RECONVERGENT B0 ;  /* 0x0000000000007941 */ /* 0x000fea0003800200 */
.L_x_280:
[----:B------:R-:W-:-:S04]  /*ca40*/  SHF.R.U32.HI R3, RZ, 0x18, R3 ;  /* 0x00000018ff037819 */ /* 0x000fc80000011603 */
[----:B------:R-:W-:-:S05]  /*ca50*/  LOP3.LUT R3, R0, 0x80, R3, 0xf8, !PT ;  /* 0x0000008000037812 */ /* 0x000fca00078ef803 */
[----:B------:R-:W-:Y:S01]  /*ca60*/  STG.E.U8 desc[UR36][R16.64], R3 ;  /* 0x0000000310007986 */ /* 0x000fe2000c101124 */
[----:B------:R-:W-:Y:S05]  /*ca70*/  EXIT ;  /* 0x000000000000794d */ /* 0x000fea0003800000 */
.L_x_274:
[----:B-1----:R-:W-:Y:S01]  /*ca80*/  STG.E.U16 desc[UR36][R16.64], R3 ;  /* 0x0000000310007986 */ /* 0x002fe2000c101524 */
[----:B------:R-:W-:Y:S05]  /*ca90*/  EXIT ;  /* 0x000000000000794d */ /* 0x000fea0003800000 */
.L_x_283:
[----:B------:R-:W-:-:S00]  /*caa0*/  BRA `(.L_x_283) ;  /* 0xfffffffc00fc7947 */ /* 0x000fc0000383ffff */
[----:B------:R-:W-:-:S00]  /*cab0*/  NOP ;  /* 0x0000000000007918 */ /* 0x000fc00000000000 */
        /* <DEDUP_REMOVED lines=12> */
.L_x_19057:


//--------------------- .text._ZN2at6native27unrolled_elementwise_kernelIZZZNS0_17trunc_kernel_cudaERNS_18TensorIteratorBaseEENKUlvE_clEvENKUlvE2_clEvEUlN3c108BFloat16EE_St5arrayIPcLm2EELi4E23TrivialOffsetCalculatorILi1EjESD_NS0_6memory12LoadWithCastILi1EEENSE_13StoreWithCastILi1EEEEEviT_T0_T2_T3_T4_T5_ --------------------------
	.section	.text._ZN2at6native27unrolled_elementwise_kernelIZZZNS0_17trunc_kernel_cudaERNS_18TensorIteratorBaseEENKUlvE_clEvENKUlvE2_clEvEUlN3c108BFloat16EE_St5arrayIPcLm2EELi4E23TrivialOffsetCalculatorILi1EjESD_NS0_6memory12LoadWithCastILi1EEENSE_13StoreWithCastILi1EEEEEviT_T0_T2_T3_T4_T5_,"ax",@progbits
	.align	128
        .global         _ZN2at6native27unrolled_elementwise_kernelIZZZNS0_17trunc_kernel_cudaERNS_18TensorIteratorBaseEENKUlvE_clEvENKUlvE2_clEvEUlN3c108BFloat16EE_St5arrayIPcLm2EELi4E23TrivialOffsetCalculatorILi1EjESD_NS0_6memory12LoadWithCastILi1EEENSE_13StoreWithCastILi1EEEEEviT_T0_T2_T3_T4_T5_
        .type           _ZN2at6native27unrolled_elementwise_kernelIZZZNS0_17trunc_kernel_cudaERNS_18TensorIteratorBaseEENKUlvE_clEvENKUlvE2_clEvEUlN3c108BFloat16EE_St5arrayIPcLm2EELi4E23TrivialOffsetCalculatorILi1EjESD_NS0_6memory12LoadWithCastILi1EEENSE_13StoreWithCastILi1EEEEEviT_T0_T2_T3_T4_T5_,@function
        .size           _ZN2at6native27unrolled_elementwise_kernelIZZZNS0_17trunc_kernel_cudaERNS_18TensorIteratorBaseEENKUlvE_clEvENKUlvE2_clEvEUlN3c108BFloat16EE_St5arrayIPcLm2EELi4E23TrivialOffsetCalculatorILi1EjESD_NS0_6memory12LoadWithCastILi1EEENSE_13StoreWithCastILi1EEEEEviT_T0_T2_T3_T4_T5_,(.L_x_19058 - _ZN2at6native27unrolled_elementwise_kernelIZZZNS0_17trunc_kernel_cudaERNS_18TensorIteratorBaseEENKUlvE_clEvENKUlvE2_clEvEUlN3c108BFloat16EE_St5arrayIPcLm2EELi4E23TrivialOffsetCalculatorILi1EjESD_NS0_6memory12LoadWithCastILi1EEENSE_13StoreWithCastILi1EEEEEviT_T0_T2_T3_T4_T5_)
        .other          _ZN2at6native27unrolled_elementwise_kernelIZZZNS0_17trunc_kernel_cudaERNS_18TensorIteratorBaseEENKUlvE_clEvENKUlvE2_clEvEUlN3c108BFloat16EE_St5arrayIPcLm2EELi4E23TrivialOffsetCalculatorILi1EjESD_NS0_6memory12LoadWithCastILi1EEENSE_13StoreWithCastILi1EEEEEviT_T0_T2_T3_T4_T5_,@"STO_CUDA_ENTRY STV_DEFAULT"
_ZN2at6native27unrolled_elementwise_kernelIZZZNS0_17trunc_kernel_cudaERNS_18TensorIteratorBaseEENKUlvE_clEvENKUlvE2_clEvEUlN3c108BFloat16EE_St5arrayIPcLm2EELi4E23TrivialOffsetCalculatorILi1EjESD_NS0_6memory12LoadWithCastILi1EEENSE_13StoreWithCastILi1EEEEEviT_T0_T2_T3_T4_T5_:
.text._ZN2at6native27unrolled_elementwise_kernelIZZZNS0_17trunc_kernel_cudaERNS_18TensorIteratorBaseEENKUlvE_clEvENKUlvE2_clEvEUlN3c108BFloat16EE_St5arrayIPcLm2EELi4E23TrivialOffsetCalculatorILi1EjESD_NS0_6memory12LoadWithCastILi1EEENSE_13StoreWithCastILi1EEEEEviT_T0_T2_T3_T4_T5_:
[----:B------:R-:W0:Y:S01]  /*0000*/  LDC R1, c[0x0][0x37c] ;  /* 0x0000df00ff017b82 */ /* 0x000e220000000800 */
[----:B------:R-:W1:Y:S07]  /*0010*/  S2R R2, SR_CTAID.X ;  /* 0x0000000000027919 */ /* 0x000e6e0000002500 */
[----:B------:R-:W1:Y:S01]  /*0020*/  LDC R3, c[0x0][0x380] ;  /* 0x0000e000ff037b82 */ /* 0x000e620000000800 */
[----:B------:R-:W2:Y:S01]  /*0030*/  LDCU.64 UR36, c[0x0][0x358] ;  /* 0x00006b00ff2477ac */ /* 0x000ea20008000a00 */
[----:B------:R-:W-:Y:S01]  /*0040*/  BSSY.RECONVERGENT B6, `(.L_x_284) ;  /* 0x000011d000067945 */ /* 0x000fe20003800200 */
[----:B------:R-:W3:Y:S01]  /*0050*/  S2R R23, SR_TID.X ;  /* 0x0000000000177919 */ /* 0x000ee20000002100 */
[----:B------:R-:W-:Y:S01]  /*0060*/  PRMT R17, RZ, 0x7610, R17 ;  /* 0x00007610ff117816 */ /* 0x000fe20000000011 */
[----:B------:R-:W4:Y:S01]  /*0070*/  LDCU.U8 UR38, c[0x0][0x39c] ;  /* 0x00007380ff2677ac */ /* 0x000f220008000000 */
[----:B-1----:R-:W-:-:S02]  /*0080*/  IMAD R16, R2, -0x200, R3 ;  /* 0xfffffe0002107824 */ /* 0x002fc400078e0203 */
[----:B---3--:R-:W-:-:S03]  /*0090*/  IMAD.MOV.U32 R25, RZ, RZ, R23 ;  /* 0x000000ffff197224 */ /* 0x008fc600078e0017 */
[----:B------:R-:W-:-:S13]  /*00a0*/  ISETP.GE.AND P0, PT, R23, R16, PT ;  /* 0x000000101700720c */ /* 0x000fda0003f06270 */
[----:B0-2-4-:R-:W-:Y:S05]  /*00b0*/  @P0 BRA `(.L_x_285) ;  /* 0x0000001000540947 */ /* 0x015fea0003800000 */
[----:B------:R-:W0:Y:S01]  /*00c0*/  LDC.64 R4, c[0x0][0x390] ;  /* 0x0000e400ff047b82 */ /* 0x000e220000000a00 */
[----:B------:R-:W1:Y:S01]  /*00d0*/  LDCU UR5, c[0x0][0x3a0] ;  /* 0x00007400ff0577ac */ /* 0x000e620008000800 */
[----:B------:R-:W-:Y:S01]  /*00e0*/  IMAD R0, R2, 0x200, R25 ;  /* 0x0000020002007824 */ /* 0x000fe200078e0219 */
[----:B------:R-:W-:-:S04]  /*00f0*/  UPRMT UR4, UR38, 0x9910, URZ ;  /* 0x0000991026047896 */ /* 0x000fc800080000ff */
[----:B------:R-:W-:Y:S01]  /*0100*/  UISETP.GT.AND UP0, UPT, UR4, 0x9, UPT ;  /* 0x000000090400788c */ /* 0x000fe2000bf04270 */
[----:B-1----:R-:W-:-:S05]  /*0110*/  IMAD R3, R0, UR5, RZ ;  /* 0x0000000500037c24 */ /* 0x002fca000f8e02ff */
[----:B0-----:R-:W-:-:S05]  /*0120*/  IADD3 R4, P0, PT, R3, R4, RZ ;  /* 0x0000000403047210 */ /* 0x001fca0007f1e0ff */
[----:B------:R-:W-:Y:S01]  /*0130*/  IMAD.X R5, RZ, RZ, R5, P0 ;  /* 0x000000ffff057224 */ /* 0x000fe200000e0605 */
        /* <DEDUP_REMOVED lines=11> */
[----:B0-----:R-:W-:-:S04]  /*01f0*/  F2FP.BF16.F32.PACK_AB R0, RZ, R0 ;  /* 0x00000000ff00723e */ /* 0x001fc800000010ff */
[----:B------:R-:W-:Y:S01]  /*0200*/  PRMT R17, R0, 0x7610, R17 ;  /* 0x0000761000117816 */ /* 0x000fe20000000011 */
[----:B------:R-:W-:Y:S06]  /*0210*/  BRA `(.L_x_291) ;  /* 0x0000000c00f87947 */ /* 0x000fec0003800000 */
.L_x_289:
[----:B------:R-:W2:Y:S02]  /*0220*/  LDG.E.U8 R4, desc[UR36][R4.64] ;  /* 0x0000002404047981 */ /* 0x000ea4000c1e1100 */
[----:B--2---:R-:W-:-:S04]  /*0230*/  I2FP.F32.U32 R0, R4 ;  /* 0x0000000400007245 */ /* 0x004fc80000201000 */
[----:B------:R-:W-:-:S04]  /*0240*/  F2FP.BF16.F32.PACK_AB R0, RZ, R0 ;  /* 0x00000000ff00723e */ /* 0x000fc800000010ff */
[----:B------:R-:W-:Y:S01]  /*0250*/  PRMT R17, R0, 0x7610, R17 ;  /* 0x0000761000117816 */ /* 0x000fe20000000011 */
[----:B------:R-:W-:Y:S06]  /*0260*/  BRA `(.L_x_291) ;  /* 0x0000000c00e47947 */ /* 0x000fec0003800000 */
.L_x_288:
        /* <DEDUP_REMOVED lines=8> */
[----:B0-----:R-:W-:-:S04]  /*02f0*/  F2FP.BF16.F32.PACK_AB R0, RZ, R0 ;  /* 0x00000000ff00723e */ /* 0x001fc800000010ff */
[----:B------:R-:W-:Y:S01]  /*0300*/  PRMT R17, R0, 0x7610, R17 ;  /* 0x0000761000117816 */ /* 0x000fe20000000011 */
[----:B------:R-:W-:Y:S06]  /*0310*/  BRA `(.L_x_291) ;  /* 0x0000000c00b87947 */ /* 0x000fec0003800000 */
.L_x_293:
[----:B------:R-:W2:Y:S02]  /*0320*/  LDG.E R4, desc[UR36][R4.64] ;  /* 0x0000002404047981 */ /* 0x000ea4000c1e1900 */
[----:B--2---:R-:W-:-:S04]  /*0330*/  I2FP.F32.S32 R0, R4 ;  /* 0x0000000400007245 */ /* 0x004fc80000201400 */
[----:B------:R-:W-:-:S04]  /*0340*/  F2FP.BF16.F32.PACK_AB R0, RZ, R0 ;  /* 0x00000000ff00723e */ /* 0x000fc800000010ff */
[----:B------:R-:W-:Y:S01]  /*0350*/  PRMT R17, R0, 0x7610, R17 ;  /* 0x0000761000117816 */ /* 0x000fe20000000011 */
[----:B------:R-:W-:Y:S06]  /*0360*/  BRA `(.L_x_291) ;  /* 0x0000000c00a47947 */ /* 0x000fec0003800000 */
.L_x_292:
[----:B------:R-:W2:Y:S02]  /*0370*/  LDG.E.U16 R4, desc[UR36][R4.64] ;  /* 0x0000002404047981 */ /* 0x000ea4000c1e1500 */
[----:B--2---:R-:W0:Y:S02]  /*0380*/  I2F.S16 R0, R4 ;  /* 0x0000000400007306 */ /* 0x004e240000101400 */
[----:B0-----:R-:W-:-:S04]  /*0390*/  F2FP.BF16.F32.PACK_AB R0, RZ, R0 ;  /* 0x00000000ff00723e */ /* 0x001fc800000010ff */
[----:B------:R-:W-:Y:S01]  /*03a0*/  PRMT R17, R0, 0x7610, R17 ;  /* 0x0000761000117816 */ /* 0x000fe20000000011 */
[----:B------:R-:W-:Y:S06]  /*03b0*/  BRA `(.L_x_291) ;  /* 0x0000000c00907947 */ /* 0x000fec0003800000 */
.L_x_287:
        /* <DEDUP_REMOVED lines=9> */
.L_x_295:
[----:B------:R-:W2:Y:S02]  /*0450*/  LDG.E.U16 R0, desc[UR36][R4.64] ;  /* 0x0000002404007981 */ /* 0x000ea4000c1e1500 */
[----:B--2---:R-:W-:-:S05]  /*0460*/  HADD2.F32 R0, -RZ, R0.H0_H0 ;  /* 0x20000000ff007230 */ /* 0x004fca0000004100 */
[----:B------:R-:W-:-:S04]  /*0470*/  F2FP.BF16.F32.PACK_AB R0, RZ, R0 ;  /* 0x00000000ff00723e */ /* 0x000fc800000010ff */
[----:B------:R-:W-:Y:S01]  /*0480*/  PRMT R17, R0, 0x7610, R17 ;  /* 0x0000761000117816 */ /* 0x000fe20000000011 */
[----:B------:R-:W-:Y:S06]  /*0490*/  BRA `(.L_x_291) ;  /* 0x0000000c00587947 */ /* 0x000fec0003800000 */
.L_x_294:
        /* <DEDUP_REMOVED lines=9> */
.L_x_297:
[----:B------:R-:W2:Y:S02]  /*0530*/  LDG.E.U16 R4, desc[UR36][R4.64] ;  /* 0x0000002404047981 */ /* 0x000ea4000c1e1500 */
[----:B--2---:R-:W-:-:S05]  /*0540*/  HADD2.F32 R0, -RZ, R4.H0_H0 ;  /* 0x20000004ff007230 */ /* 0x004fca0000004100 */
[----:B------:R-:W-:-:S04]  /*0550*/  F2FP.BF16.F32.PACK_AB R0, RZ, R0 ;  /* 0x00000000ff00723e */ /* 0x000fc800000010ff */
[----:B------:R-:W-:Y:S01]  /*0560*/  PRMT R17, R0, 0x7610, R17 ;  /* 0x0000761000117816 */ /* 0x000fe20000000011 */
[----:B------:R-:W-:Y:S06]  /*0570*/  BRA `(.L_x_291) ;  /* 0x0000000c00207947 */ /* 0x000fec0003800000 */
.L_x_296:
        /* <DEDUP_REMOVED lines=10> */
[----:B------:R-:W-:-:S04]  /*0620*/  F2FP.BF16.F32.PACK_AB R0, RZ, R0 ;  /* 0x00000000ff00723e */ /* 0x000fc800000010ff */
[----:B------:R-:W-:Y:S01]  /*0630*/  PRMT R17, R0, 0x7610, R17 ;  /* 0x0000761000117816 */ /* 0x000fe20000000011 */
[----:B------:R-:W-:Y:S06]  /*0640*/  BRA `(.L_x_291) ;  /* 0x0000000800ec7947 */ /* 0x000fec0003800000 */
.L_x_286:
        /* <DEDUP_REMOVED lines=11> */
[----:B------:R-:W-:-:S04]  /*0700*/  F2FP.BF16.F32.PACK_AB R0, RZ, R0 ;  /* 0x00000000ff00723e */ /* 0x000fc800000010ff */
[----:B------:R-:W-:Y:S01]  /*0710*/  PRMT R17, R0, 0x7610, R17 ;  /* 0x0000761000117816 */ /* 0x000fe20000000011 */
[----:B------:R-:W-:Y:S06]  /*0720*/  BRA `(.L_x_291) ;  /* 0x0000000800b47947 */ /* 0x000fec0003800000 */
.L_x_300:
        /* <DEDUP_REMOVED lines=13> */
.L_x_299:
        /* <DEDUP_REMOVED lines=12> */
[----:B0-----:R-:W-:-:S05]  /*08c0*/  IMAD.MOV R6, RZ, RZ, -R6 ;  /* 0x000000ffff067224 */ /* 0x001fca00078e0a06 */
[----:B------:R-:W-:-:S05]  /*08d0*/  VIADDMNMX.U32 R6, R6, R7, 0x4, !PT ;  /* 0x0000000406067446 */ /* 0x000fca0007800007 */
[----:B------:R-:W-:-:S04]  /*08e0*/  VIADD R6, R6, 0xfffffffc ;  /* 0xfffffffc06067836 */ /* 0x000fc80000000000 */
[----:B------:R-:W-:Y:S01]  /*08f0*/  IMAD.SHL.U32 R8, R6, 0x800000, RZ ;  /* 0x0080000006087824 */ /* 0x000fe200078e00ff */
[C---:B------:R-:W-:Y:S01]  /*0900*/  SHF.L.U32 R7, R3.reuse, R6, RZ ;  /* 0x0000000603077219 */ /* 0x040fe200000006ff */
        /* <DEDUP_REMOVED lines=10> */
.L_x_302:
[----:B------:R-:W2:Y:S02]  /*09b0*/  LDG.E.U8 R4, desc[UR36][R4.64] ;  /* 0x0000002404047981 */ /* 0x000ea4000c1e1100 */
[C---:B--2---:R-:W-:Y:S02]  /*09c0*/  IMAD.SHL.U32 R3, R4.reuse, 0x2000000, RZ ;  /* 0x0200000004037824 */ /* 0x044fe400078e00ff */
[----:B------:R-:W-:-:S03]  /*09d0*/  IMAD.SHL.U32 R6, R4, 0x100, RZ ;  /* 0x0000010004067824 */ /* 0x000fc600078e00ff */
[----:B------:R-:W-:-:S13]  /*09e0*/  ISETP.GT.U32.AND P0, PT, R3, 0x7ffffff, PT ;  /* 0x07ffffff0300780c */ /* 0x000fda0003f04070 */
[----:B------:R-:W-:Y:S02]  /*09f0*/  @!P0 LOP3.LUT R0, R6, 0x7f00, RZ, 0xc0, !PT ;  /* 0x00007f0006008812 */ /* 0x000fe400078ec0ff */
[----:B------:R-:W-:Y:S02]  /*0a00*/  @P0 LEA.HI R3, R3, 0x70000000, RZ, 0x1c ;  /* 0x7000000003030811 */ /* 0x000fe400078fe0ff */
[----:B------:R-:W-:Y:S02]  /*0a10*/  @!P0 LOP3.LUT R0, R0, 0x3f000000, RZ, 0xfc, !PT ;  /* 0x3f00000000008812 */ /* 0x000fe400078efcff */
[----:B------:R-:W-:-:S03]  /*0a20*/  PRMT R6, R6, 0x9910, RZ ;  /* 0x0000991006067816 */ /* 0x000fc600000000ff */
[----:B------:R-:W-:Y:S01]  /*0a30*/  @!P0 FADD.FTZ R0, R0, -0.5 ;  /* 0xbf00000000008421 */ /* 0x000fe20000010000 */
[----:B------:R-:W-:Y:S01]  /*0a40*/  @P0 FMUL.FTZ R0, R3, 1.9259299443872358531e-34 ;  /* 0x0780000003000820 */ /* 0x000fe20000410000 */
[----:B------:R-:W-:-:S05]  /*0a50*/  IMAD.MOV.U32 R3, RZ, RZ, R6 ;  /* 0x000000ffff037224 */ /* 0x000fca00078e0006 */
[----:B------:R-:W-:-:S04]  /*0a60*/  LOP3.LUT R0, R0, 0x80000000, R3, 0xf8, !PT ;  /* 0x8000000000007812 */ /* 0x000fc800078ef803 */
[----:B------:R-:W-:-:S04]  /*0a70*/  F2FP.BF16.F32.PACK_AB R0, RZ, R0 ;  /* 0x00000000ff00723e */ /* 0x000fc800000010ff */
[----:B------:R-:W-:Y:S01]  /*0a80*/  PRMT R17, R0, 0x7610, R17 ;  /* 0x0000761000117816 */ /* 0x000fe20000000011 */
[----:B------:R-:W-:Y:S06]  /*0a90*/  BRA `(.L_x_291) ;  /* 0x0000000400d87947 */ /* 0x000fec0003800000 */
.L_x_301:
[----:B------:R0:W5:Y:S01]  /*0aa0*/  LDG.E.U16 R17, desc[UR36][R4.64] ;  /* 0x0000002404117981 */ /* 0x000162000c1e1500 */
[----:B------:R-:W-:Y:S05]  /*0ab0*/  BRA `(.L_x_291) ;  /* 0x0000000400d07947 */ /* 0x000fea0003800000 */
.L_x_298:
        /* <DEDUP_REMOVED lines=10> */
[----:B------:R-:W-:-:S04]  /*0b60*/  F2FP.BF16.F32.PACK_AB R0, RZ, R0 ;  /* 0x00000000ff00723e */ /* 0x000fc800000010ff */
[----:B------:R-:W-:Y:S01]  /*0b70*/  PRMT R17, R0, 0x7610, R17 ;  /* 0x0000761000117816 */ /* 0x000fe20000000011 */
[----:B------:R-:W-:Y:S06]  /*0b80*/  BRA `(.L_x_291) ;  /* 0x00000004009c7947 */ /* 0x000fec0003800000 */
.L_x_305:
        /* <DEDUP_REMOVED lines=21> */
.L_x_309:
[----:B------:R-:W-:Y:S05]  /*0ce0*/  BSYNC.RECONVERGENT B1 ;  /* 0x0000000000017941 */ /* 0x000fea0003800200 */
.L_x_308:
[----:B------:R-:W-:Y:S01]  /*0cf0*/  IMAD.SHL.U32 R0, R0, 0x100000, RZ ;  /* 0x0010000000007824 */ /* 0x000fe200078e00ff */
[----:B------:R-:W-:-:S04]  /*0d00*/  LEA R3, R3, 0x3b800000, 0x17 ;  /* 0x3b80000003037811 */ /* 0x000fc800078eb8ff */
[----:B------:R-:W-:-:S07]  /*0d10*/  LOP3.LUT R0, R3, R0, R7, 0xfe, !PT ;  /* 0x0000000003007212 */ /* 0x000fce00078efe07 */
.L_x_307:
[----:B------:R-:W-:Y:S05]  /*0d20*/  BSYNC.RECONVERGENT B0 ;  /* 0x0000000000007941 */ /* 0x000fea0003800200 */
.L_x_306:
[----:B------:R-:W-:-:S04]  /*0d30*/  F2FP.BF16.F32.PACK_AB R0, RZ, R0 ;  /* 0x00000000ff00723e */ /* 0x000fc800000010ff */
[----:B------:R-:W-:Y:S01]  /*0d40*/  PRMT R17, R0, 0x7610, R17 ;  /* 0x0000761000117816 */ /* 0x000fe20000000011 */
[----:B------:R-:W-:Y:S06]  /*0d50*/  BRA `(.L_x_291) ;  /* 0x0000000400287947 */ /* 0x000fec0003800000 */
.L_x_304:
        /* <DEDUP_REMOVED lines=21> */
.L_x_313:
[----:B------:R-:W-:Y:S05]  /*0eb0*/  BSYNC.RECONVERGENT B1 ;  /* 0x0000000000017941 */ /* 0x000fea0003800200 */
.L_x_312:
[----:B------:R-:W-:Y:S01]  /*0ec0*/  IMAD.SHL.U32 R0, R0, 0x200000, RZ ;  /* 0x0020000000007824 */ /* 0x000fe200078e00ff */
[----:B------:R-:W-:-:S04]  /*0ed0*/  LEA R3, R3, 0x37800000, 0x17 ;  /* 0x3780000003037811 */ /* 0x000fc800078eb8ff */
[----:B------:R-:W-:-:S07]  /*0ee0*/  LOP3.LUT R0, R3, R0, R7, 0xfe, !PT ;  /* 0x0000000003007212 */ /* 0x000fce00078efe07 */
.L_x_311:
[----:B------:R-:W-:Y:S05]  /*0ef0*/  BSYNC.RECONVERGENT B0 ;  /* 0x0000000000007941 */ /* 0x000fea0003800200 */
.L_x_310:
[----:B------:R-:W-:-:S04]  /*0f00*/  F2FP.BF16.F32.PACK_AB R0, RZ, R0 ;  /* 0x00000000ff00723e */ /* 0x000fc800000010ff */
[----:B------:R-:W-:Y:S01]  /*0f10*/  PRMT R17, R0, 0x7610, R17 ;  /* 0x0000761000117816 */ /* 0x000fe20000000011 */
[----:B------:R-:W-:Y:S06]  /*0f20*/  BRA `(.L_x_291) ;  /* 0x0000000000b47947 */ /* 0x000fec0003800000 */
.L_x_303:
[----:B------:R-:W-:-:S09]  /*0f30*/  UISETP.NE.AND UP0, UPT, UR4, 0x1c, UPT ;  /* 0x0000001c0400788c */ /* 0x000fd2000bf05270 */
[----:B------:R-:W-:Y:S05]  /*0f40*/  BRA.U !UP0, `(.L_x_314) ;  /* 0x00000001089c7547 */ /* 0x000fea000b800000 */
[----:B------:R-:W-:-:S09]  /*0f50*/  UISETP.NE.AND UP0, UPT, UR4, 0x1d, UPT ;  /* 0x0000001d0400788c */ /* 0x000fd2000bf05270 */
[----:B------:R-:W-:Y:S05]  /*0f60*/  BRA.U !UP0, `(.L_x_315) ;  /* 0x0000000108807547 */ /* 0x000fea000b800000 */
[----:B------:R-:W-:-:S09]  /*0f70*/  UISETP.NE.AND UP0, UPT, UR4, 0x2c, UPT ;  /* 0x0000002c0400788c */ /* 0x000fd2000bf05270 */
[----:B------:R-:W-:Y:S05]  /*0f80*/  BRA.U !UP0, `(.L_x_316) ;  /* 0x0000000108487547 */ /* 0x000fea000b800000 */
.L_x_290:
[----:B------:R-:W-:Y:S01]  /*0f90*/  MOV R14, 0x0 ;  /* 0x00000000000e7802 */ /* 0x000fe20000000f00 */
[----:B------:R-:W0:Y:S01]  /*0fa0*/  LDCU.64 UR4, c[0x4][0x148] ;  /* 0x01002900ff0477ac */ /* 0x000e220008000a00 */
[----:B------:R-:W-:Y:S02]  /*0fb0*/  IMAD.MOV.U32 R8, RZ, RZ, 0x4e ;  /* 0x0000004eff087424 */ /* 0x000fe400078e00ff */
[----:B------:R-:W-:Y:S01]  /*0fc0*/  IMAD.MOV.U32 R12, RZ, RZ, 0x1 ;  /* 0x00000001ff0c7424 */ /* 0x000fe200078e00ff */
[----:B------:R-:W1:Y:S01]  /*0fd0*/  LDCU.64 UR6, c[0x4][0x150] ;  /* 0x01002a00ff0677ac */ /* 0x000e620008000a00 */
[----:B------:R-:W2:Y:S01]  /*0fe0*/  LDC.64 R14, c[0x4][R14] ;  /* 0x010000000e0e7b82 */ /* 0x000ea20000000a00 */
[----:B------:R-:W-:Y:S01]  /*0ff0*/  IMAD.MOV.U32 R13, RZ, RZ, RZ ;  /* 0x000000ffff0d7224 */ /* 0x000fe200078e00ff */
[----:B------:R-:W3:Y:S01]  /*1000*/  LDCU.64 UR8, c[0x4][0x38] ;  /* 0x01000700ff0877ac */ /* 0x000ee20008000a00 */
[----:B0-----:R-:W-:Y:S02]  /*1010*/  IMAD.U32 R4, RZ, RZ, UR4 ;  /* 0x00000004ff047e24 */ /* 0x001fe4000f8e00ff */
[----:B------:R-:W-:-:S02]  /*1020*/  IMAD.U32 R5, RZ, RZ, UR5 ;  /* 0x00000005ff057e24 */ /* 0x000fc4000f8e00ff */
[----:B-1----:R-:W-:Y:S02]  /*1030*/  IMAD.U32 R6, RZ, RZ, UR6 ;  /* 0x00000006ff067e24 */ /* 0x002fe4000f8e00ff */
[----:B------:R-:W-:Y:S02]  /*1040*/  IMAD.U32 R7, RZ, RZ, UR7 ;  /* 0x00000007ff077e24 */ /* 0x000fe4000f8e00ff */
[----:B---3--:R-:W-:Y:S02]  /*1050*/  IMAD.U32 R10, RZ, RZ, UR8 ;  /* 0x00000008ff0a7e24 */ /* 0x008fe4000f8e00ff */
[----:B------:R-:W-:-:S07]  /*1060*/  IMAD.U32 R11, RZ, RZ, UR9 ;  /* 0x00000009ff0b7e24 */ /* 0x000fce000f8e00ff */
[----:B------:R-:W-:-:S07]  /*1070*/  LEPC R20, `(.L_x_317) ;  /* 0x000000001014794e */ /* 0x000fce0000000000 */
[----:B--2---:R-:W-:Y:S05]  /*1080*/  CALL.ABS.NOINC R14 ;  /* 0x000000000e007343 */ /* 0x004fea0003c00000 */
.L_x_317:
[----:B------:R-:W-:Y:S01]  /*1090*/  PRMT R17, RZ, 0x7610, R17 ;  /* 0x00007610ff117816 */ /* 0x000fe20000000011 */
[----:B------:R-:W-:Y:S06]  /*10a0*/  BRA `(.L_x_291) ;  /* 0x0000000000547947 */ /* 0x000fec0003800000 */
.L_x_316:
[----:B------:R-:W2:Y:S01]  /*10b0*/  LDG.E.U8 R4, desc[UR36][R4.64] ;  /* 0x0000002404047981 */ /* 0x000ea2000c1e1100 */
[----:B------:R-:W-:Y:S01]  /*10c0*/  BSSY.RECONVERGENT B0, `(.L_x_318) ;  /* 0x0000007000007945 */ /* 0x000fe20003800200 */
[----:B------:R-:W-:Y:S01]  /*10d0*/  IMAD.MOV.U32 R0, RZ, RZ, 0x400000 ;  /* 0x00400000ff007424 */ /* 0x000fe200078e00ff */
[----:B--2---:R-:W-:-:S13]  /*10e0*/  ISETP.NE.AND P0, PT, R4, RZ, PT ;  /* 0x000000ff0400720c */ /* 0x004fda0003f05270 */
[----:B------:R-:W-:Y:S05]  /*10f0*/  @!P0 BRA `(.L_x_319) ;  /* 0x00000000000c8947 */ /* 0x000fea0003800000 */
[----:B------:R-:W-:-:S13]  /*1100*/  ISETP.NE.AND P0, PT, R4, 0xff, PT ;  /* 0x000000ff0400780c */ /* 0x000fda0003f05270 */
[----:B------:R-:W-:Y:S02]  /*1110*/  @!P0 IMAD.MOV.U32 R0, RZ, RZ, 0x7f800001 ;  /* 0x7f800001ff008424 */ /* 0x000fe400078e00ff */
[----:B------:R-:W-:-:S07]  /*1120*/  @P0 IMAD.SHL.U32 R0, R4, 0x800000, RZ ;  /* 0x0080000004000824 */ /* 0x000fce00078e00ff */
.L_x_319:
[----:B------:R-:W-:Y:S05]  /*1130*/  BSYNC.RECONVERGENT B0 ;  /* 0x0000000000007941 */ /* 0x000fea0003800200 */
.L_x_318:
[----:B------:R-:W-:-:S04]  /*1140*/  F2FP.BF16.F32.PACK_AB R0, RZ, R0 ;  /* 0x00000000ff00723e */ /* 0x000fc800000010ff */
[----:B------:R-:W-:Y:S01]  /*1150*/  PRMT R17, R0, 0x7610, R17 ;  /* 0x0000761000117816 */ /* 0x000fe20000000011 */
[----:B------:R-:W-:Y:S06]  /*1160*/  BRA `(.L_x_291) ;  /* 0x0000000000247947 */ /* 0x000fec0003800000 */
.L_x_315:
[----:B------:R-:W2:Y:S02]  /*1170*/  LDG.E.64 R4, desc[UR36][R4.64] ;  /* 0x0000002404047981 */ /* 0x000ea4000c1e1b00 */
[----:B--2---:R-:W0:Y:S02]  /*1180*/  I2F.U64 R0, R4 ;  /* 0x0000000400007312 */ /* 0x004e240000301000 */
[----:B0-----:R-:W-:-:S04]  /*1190*/  F2FP.BF16.F32.PACK_AB R0, RZ, R0 ;  /* 0x00000000ff00723e */ /* 0x001fc800000010ff */
[----:B------:R-:W-:Y:S01]  /*11a0*/  PRMT R17, R0, 0x7610, R17 ;  /* 0x0000761000117816 */ /* 0x000fe20000000011 */
[----:B------:R-:W-:Y:S06]  /*11b0*/  BRA `(.L_x_291) ;  /* 0x0000000000107947 */ /* 0x000fec0003800000 */
.L_x_314:
[----:B------:R-:W2:Y:S02]  /*11c0*/  LDG.E R4, desc[UR36][R4.64] ;  /* 0x0000002404047981 */ /* 0x000ea4000c1e1900 */
[----:B--2---:R-:W-:-:S04]  /*11d0*/  I2FP.F32.U32 R0, R4 ;  /* 0x0000000400007245 */ /* 0x004fc80000201000 */
[----:B------:R-:W-:-:S04]  /*11e0*/  F2FP.BF16.F32.PACK_AB R0, RZ, R0 ;  /* 0x00000000ff00723e */ /* 0x000fc800000010ff */
[----:B------:R-:W-:-:S07]  /*11f0*/  PRMT R17, R0, 0x7610, R17 ;  /* 0x0000761000117816 */ /* 0x000fce0000000011 */
.L_x_291:
[----:B------:R-:W-:-:S07]  /*1200*/  VIADD R23, R25, 0x80 ;  /* 0x0000008019177836 */ /* 0x000fce0000000000 */
.L_x_285:
[----:B------:R-:W-:Y:S05]  /*1210*/  BSYNC.RECONVERGENT B6 ;  /* 0x0000000000067941 */ /* 0x000fea0003800200 */
.L_x_284:
[----:B------:R-:W-:Y:S01]  /*1220*/  ISETP.GE.AND P0, PT, R23, R16, PT ;  /* 0x000000101700720c */ /* 0x000fe20003f06270 */
[----:B------:R-:W-:Y:S01]  /*1230*/  BSSY.RECONVERGENT B6, `(.L_x_320) ;  /* 0x0000118000067945 */ /* 0x000fe20003800200 */
[----:B------:R-:W-:-:S11]  /*1240*/  PRMT R18, RZ, 0x7610, R18 ;  /* 0x00007610ff127816 */ /* 0x000fd60000000012 */
[----:B------:R-:W-:Y:S05]  /*1250*/  @P0 BRA `(.L_x_321) ;  /* 0x0000001000540947 */ /* 0x000fea0003800000 */
[----:B0-----:R-:W0:Y:S01]  /*1260*/  LDC.64 R4, c[0x0][0x390] ;  /* 0x0000e400ff047b82 */ /* 0x001e220000000a00 */
        /* <DEDUP_REMOVED lines=21> */
.L_x_325:
[----:B------:R-:W2:Y:S02]  /*13c0*/  LDG.E.U8 R4, desc[UR36][R4.64] ;  /* 0x0000002404047981 */ /* 0x000ea4000c1e1100 */
[----:B--2---:R-:W-:-:S04]  /*13d0*/  I2FP.F32.U32 R0, R4 ;  /* 0x0000000400007245 */ /* 0x004fc80000201000 */
[----:B------:R-:W-:-:S04]  /*13e0*/  F2FP.BF16.F32.PACK_AB R0, RZ, R0 ;  /* 0x00000000ff00723e */ /* 0x000fc800000010ff */
[----:B------:R-:W-:Y:S01]  /*13f0*/  PRMT R18, R0, 0x7610, R18 ;  /* 0x0000761000127816 */ /* 0x000fe20000000012 */
[----:B------:R-:W-:Y:S06]  /*1400*/  BRA `(.L_x_327) ;  /* 0x0000000c00e47947 */ /* 0x000fec0003800000 */
.L_x_324:
        /* <DEDUP_REMOVED lines=11> */
.L_x_329:
[----:B------:R-:W2:Y:S02]  /*14c0*/  LDG.E R4, desc[UR36][R4.64] ;  /* 0x0000002404047981 */ /* 0x000ea4000c1e1900 */
[----:B--2---:R-:W-:-:S04]  /*14d0*/  I2FP.F32.S32 R0, R4 ;  /* 0x0000000400007245 */ /* 0x004fc80000201400 */
[----:B------:R-:W-:-:S04]  /*14e0*/  F2FP.BF16.F32.PACK_AB R0, RZ, R0 ;  /* 0x00000000ff00723e */ /* 0x000fc800000010ff */
[----:B------:R-:W-:Y:S01]  /*14f0*/  PRMT R18, R0, 0x7610, R18 ;  /* 0x0000761000127816 */ /* 0x000fe20000000012 */
[----:B------:R-:W-:Y:S06]  /*1500*/  BRA `(.L_x_327) ;  /* 0x0000000c00a47947 */ /* 0x000fec0003800000 */
.L_x_328:
[----:B------:R-:W2:Y:S02]  /*1510*/  LDG.E.U16 R4, desc[UR36][R4.64] ;  /* 0x0000002404047981 */ /* 0x000ea4000c1e1500 */
[----:B--2---:R-:W0:Y:S02]  /*1520*/  I2F.S16 R0, R4 ;  /* 0x0000000400007306 */ /* 0x004e240000101400 */
[----:B0-----:R-:W-:-:S04]  /*1530*/  F2FP.BF16.F32.PACK_AB R0, RZ, R0 ;  /* 0x00000000ff00723e */ /* 0x001fc800000010ff */
[----:B------:R-:W-:Y:S01]  /*1540*/  PRMT R18, R0, 0x7610, R18 ;  /* 0x0000761000127816 */ /* 0x000fe20000000012 */
[----:B------:R-:W-:Y:S06]  /*1550*/  BRA `(.L_x_327) ;  /* 0x0000000c00907947 */ /* 0x000fec0003800000 */
.L_x_323:
        /* <DEDUP_REMOVED lines=9> */
.L_x_331:
[----:B------:R-:W2:Y:S02]  /*15f0*/  LDG.E.U16 R0, desc[UR36][R4.64] ;  /* 0x0000002404007981 */ /* 0x000ea4000c1e1500 */
[----:B--2---:R-:W-:-:S05]  /*1600*/  HADD2.F32 R0, -RZ, R0.H0_H0 ;  /* 0x20000000ff007230 */ /* 0x004fca0000004100 */
[----:B------:R-:W-:-:S04]  /*1610*/  F2FP.BF16.F32.PACK_AB R0, RZ, R0 ;  /* 0x00000000ff00723e */ /* 0x000fc800000010ff */
[----:B------:R-:W-:Y:S01]  /*1620*/  PRMT R18, R0, 0x7610, R18 ;  /* 0x0000761000127816 */ /* 0x000fe20000000012 */
[----:B------:R-:W-:Y:S06]  /*1630*/  BRA `(.L_x_327) ;  /* 0x0000000c00587947 */ /* 0x000fec0003800000 */
.L_x_330:
        /* <DEDUP_REMOVED lines=9> */
.L_x_333:
[----:B------:R-:W2:Y:S02]  /*16d0*/  LDG.E.U16 R4, desc[UR36][R4.64] ;  /* 0x0000002404047981 */ /* 0x000ea4000c1e1500 */
[----:B--2---:R-:W-:-:S05]  /*16e0*/  HADD2.F32 R0, -RZ, R4.H0_H0 ;  /* 0x20000004ff007230 */ /* 0x004fca0000004100 */
[----:B------:R-:W-:-:S04]  /*16f0*/  F2FP.BF16.F32.PACK_AB R0, RZ, R0 ;  /* 0x00000000ff00723e */ /* 0x000fc800000010ff */
[----:B------:R-:W-:Y:S01]  /*1700*/  PRMT R18, R0, 0x7610, R18 ;  /* 0x0000761000127816 */ /* 0x000fe20000000012 */
[----:B------:R-:W-:Y:S06]  /*1710*/  BRA `(.L_x_327) ;  /* 0x0000000c00207947 */ /* 0x000fec0003800000 */
.L_x_332:
        /* <DEDUP_REMOVED lines=13> */
.L_x_322:
        /* <DEDUP_REMOVED lines=14> */
.L_x_336:
        /* <DEDUP_REMOVED lines=13> */
.L_x_335:
        /* <DEDUP_REMOVED lines=27> */
.L_x_338:
[----:B------:R-:W2:Y:S02]  /*1b50*/  LDG.E.U8 R4, desc[UR36][R4.64] ;  /* 0x0000002404047981 */ /* 0x000ea4000c1e1100 */
[C---:B--2---:R-:W-:Y:S02]  /*1b60*/  IMAD.SHL.U32 R0, R4.reuse, 0x2000000, RZ ;  /* 0x0200000004007824 */ /* 0x044fe400078e00ff */
[----:B------:R-:W-:-:S03]  /*1b70*/  IMAD.SHL.U32 R6, R4, 0x100, RZ ;  /* 0x0000010004067824 */ /* 0x000fc600078e00ff */
[----:B------:R-:W-:-:S13]  /*1b80*/  ISETP.GE.U32.AND P0, PT, R0, 0x8000000, PT ;  /* 0x080000000000780c */ /* 0x000fda0003f06070 */
[----:B------:R-:W-:Y:S02]  /*1b90*/  @!P0 LOP3.LUT R3, R6, 0x7f00, RZ, 0xc0, !PT ;  /* 0x00007f0006038812 */ /* 0x000fe400078ec0ff */
[----:B------:R-:W-:Y:S02]  /*1ba0*/  @P0 LEA.HI R0, R0, 0x70000000, RZ, 0x1c ;  /* 0x7000000000000811 */ /* 0x000fe400078fe0ff */
[----:B------:R-:W-:Y:S02]  /*1bb0*/  @!P0 LOP3.LUT R3, R3, 0x3f000000, RZ, 0xfc, !PT ;  /* 0x3f00000003038812 */ /* 0x000fe400078efcff */
[----:B------:R-:W-:Y:S01]  /*1bc0*/  PRMT R6, R6, 0x9910, RZ ;  /* 0x0000991006067816 */ /* 0x000fe200000000ff */
[----:B------:R-:W-:Y:S02]  /*1bd0*/  @P0 FMUL.FTZ R0, R0, 1.9259299443872358531e-34 ;  /* 0x0780000000000820 */ /* 0x000fe40000410000 */
[----:B------:R-:W-:Y:S02]  /*1be0*/  @!P0 FADD.FTZ R0, R3, -0.5 ;  /* 0xbf00000003008421 */ /* 0x000fe40000010000 */
[----:B------:R-:W-:-:S05]  /*1bf0*/  IMAD.MOV.U32 R3, RZ, RZ, R6 ;  /* 0x000000ffff037224 */ /* 0x000fca00078e0006 */
[----:B------:R-:W-:-:S04]  /*1c00*/  LOP3.LUT R0, R0, 0x80000000, R3, 0xf8, !PT ;  /* 0x8000000000007812 */ /* 0x000fc800078ef803 */
[----:B------:R-:W-:-:S04]  /*1c10*/  F2FP.BF16.F32.PACK_AB R0, RZ, R0 ;  /* 0x00000000ff00723e */ /* 0x000fc800000010ff */
[----:B------:R-:W-:Y:S01]  /*1c20*/  PRMT R18, R0, 0x7610, R18 ;  /* 0x0000761000127816 */ /* 0x000fe20000000012 */
[----:B------:R-:W-:Y:S06]  /*1c30*/  BRA `(.L_x_327) ;  /* 0x0000000400d87947 */ /* 0x000fec0003800000 */
.L_x_337:
[----:B------:R0:W5:Y:S01]  /*1c40*/  LDG.E.U16 R18, desc[UR36][R4.64] ;  /* 0x0000002404127981 */ /* 0x000162000c1e1500 */
[----:B------:R-:W-:Y:S05]  /*1c50*/  BRA `(.L_x_327) ;  /* 0x0000000400d07947 */ /* 0x000fea0003800000 */
.L_x_334:
        /* <DEDUP_REMOVED lines=13> */
.L_x_341:
        /* <DEDUP_REMOVED lines=21> */
.L_x_345:
[----:B------:R-:W-:Y:S05]  /*1e80*/  BSYNC.RECONVERGENT B1 ;  /* 0x0000000000017941 */ /* 0x000fea0003800200 */
.L_x_344:
[----:B------:R-:W-:Y:S01]  /*1e90*/  IMAD.SHL.U32 R0, R0, 0x100000, RZ ;  /* 0x0010000000007824 */ /* 0x000fe200078e00ff */
[----:B------:R-:W-:-:S04]  /*1ea0*/  LEA R3, R3, 0x3b800000, 0x17 ;  /* 0x3b80000003037811 */ /* 0x000fc800078eb8ff */
[----:B------:R-:W-:-:S07]  /*1eb0*/  LOP3.LUT R0, R3, R0, R7, 0xfe, !PT ;  /* 0x0000000003007212 */ /* 0x000fce00078efe07 */
.L_x_343:
[----:B------:R-:W-:Y:S05]  /*1ec0*/  BSYNC.RECONVERGENT B0 ;  /* 0x0000000000007941 */ /* 0x000fea0003800200 */
.L_x_342:
[----:B------:R-:W-:-:S04]  /*1ed0*/  F2FP.BF16.F32.PACK_AB R0, RZ, R0 ;  /* 0x00000000ff00723e */ /* 0x000fc800000010ff */
[----:B------:R-:W-:Y:S01]  /*1ee0*/  PRMT R18, R0, 0x7610, R18 ;  /* 0x0000761000127816 */ /* 0x000fe20000000012 */
[----:B------:R-:W-:Y:S06]  /*1ef0*/  BRA `(.L_x_327) ;  /* 0x0000000400287947 */ /* 0x000fec0003800000 */
.L_x_340:
        /* <DEDUP_REMOVED lines=21> */
.L_x_349:
[----:B------:R-:W-:Y:S05]  /*2050*/  BSYNC.RECONVERGENT B1 ;  /* 0x0000000000017941 */ /* 0x000fea0003800200 */
.L_x_348:
[----:B------:R-:W-:Y:S01]  /*2060*/  IMAD.SHL.U32 R0, R0, 0x200000, RZ ;  /* 0x0020000000007824 */ /* 0x000fe200078e00ff */
[----:B------:R-:W-:-:S04]  /*2070*/  LEA R3, R3, 0x37800000, 0x17 ;  /* 0x3780000003037811 */ /* 0x000fc800078eb8ff */
[----:B------:R-:W-:-:S07]  /*2080*/  LOP3.LUT R0, R3, R0, R7, 0xfe, !PT ;  /* 0x0000000003007212 */ /* 0x000fce00078efe07 */
.L_x_347:
[----:B------:R-:W-:Y:S05]  /*2090*/  BSYNC.RECONVERGENT B0 ;  /* 0x0000000000007941 */ /* 0x000fea0003800200 */
.L_x_346:
[----:B------:R-:W-:-:S04]  /*20a0*/  F2FP.BF16.F32.PACK_AB R0, RZ, R0 ;  /* 0x00000000ff00723e */ /* 0x000fc800000010ff */
[----:B------:R-:W-:Y:S01]  /*20b0*/  PRMT R18, R0, 0x7610, R18 ;  /* 0x0000761000127816 */ /* 0x000fe20000000012 */
[----:B------:R-:W-:Y:S06]  /*20c0*/  BRA `(.L_x_327) ;  /* 0x0000000000b47947 */ /* 0x000fec0003800000 */
.L_x_339:
        /* <DEDUP_REMOVED lines=14> */
.L_x_353:
[----:B------:R-:W-:Y:S05]  /*21b0*/  BSYNC.RECONVERGENT B0 ;  /* 0x0000000000007941 */ /* 0x000fea0003800200 */
.L_x_352:
[----:B------:R-:W-:-:S04]  /*21c0*/  F2FP.BF16.F32.PACK_AB R0, RZ, R0 ;  /* 0x00000000ff00723e */ /* 0x000fc800000010ff */
[----:B------:R-:W-:Y:S01]  /*21d0*/  PRMT R18, R0, 0x7610, R18 ;  /* 0x0000761000127816 */ /* 0x000fe20000000012 */
[----:B------:R-:W-:Y:S06]  /*21e0*/  BRA `(.L_x_327) ;  /* 0x00000000006c7947 */ /* 0x000fec0003800000 */
.L_x_326:
        /* <DEDUP_REMOVED lines=15> */
[----:B--2--5:R-:W-:Y:S05]  /*22e0*/  CALL.ABS.NOINC R14 ;  /* 0x000000000e007343 */ /* 0x024fea0003c00000 */
.L_x_354:
[----:B------:R-:W-:Y:S01]  /*22f0*/  PRMT R18, RZ, 0x7610, R18 ;  /* 0x00007610ff127816 */ /* 0x000fe20000000012 */
[----:B------:R-:W-:Y:S06]  /*2300*/  BRA `(.L_x_327) ;  /* 0x0000000000247947 */ /* 0x000fec0003800000 */
.L_x_351:
[----:B------:R-:W2:Y:S02]  /*2310*/  LDG.E.64 R4, desc[UR36][R4.64] ;  /* 0x0000002404047981 */ /* 0x000ea4000c1e1b00 */
[----:B--2---:R-:W0:Y:S02]  /*2320*/  I2F.U64 R0, R4 ;  /* 0x0000000400007312 */ /* 0x004e240000301000 */
[----:B0-----:R-:W-:-:S04]  /*2330*/  F2FP.BF16.F32.PACK_AB R0, RZ, R0 ;  /* 0x00000000ff00723e */ /* 0x001fc800000010ff */
[----:B------:R-:W-:Y:S01]  /*2340*/  PRMT R18, R0, 0x7610, R18 ;  /* 0x0000761000127816 */ /* 0x000fe20000000012 */
[----:B------:R-:W-:Y:S06]  /*2350*/  BRA `(.L_x_327) ;  /* 0x0000000000107947 */ /* 0x000fec0003800000 */
.L_x_350:
[----:B------:R-:W2:Y:S02]  /*2360*/  LDG.E R4, desc[UR36][R4.64] ;  /* 0x0000002404047981 */ /* 0x000ea4000c1e1900 */
[----:B--2---:R-:W-:-:S04]  /*2370*/  I2FP.F32.U32 R0, R4 ;  /* 0x0000000400007245 */ /* 0x004fc80000201000 */
[----:B------:R-:W-:-:S04]  /*2380*/  F2FP.BF16.F32.PACK_AB R0, RZ, R0 ;  /* 0x00000000ff00723e */ /* 0x000fc800000010ff */
[----:B------:R-:W-:-:S07]  /*2390*/  PRMT R18, R0, 0x7610, R18 ;  /* 0x0000761000127816 */ /* 0x000fce0000000012 */
.L_x_327:
[----:B------:R-:W-:-:S07]  /*23a0*/  VIADD R23, R23, 0x80 ;  /* 0x0000008017177836 */ /* 0x000fce0000000000 */
.L_x_321:
[----:B------:R-:W-:Y:S05]  /*23b0*/  BSYNC.RECONVERGENT B6 ;  /* 0x0000000000067941 */ /* 0x000fea0003800200 */
.L_x_320:
        /* <DEDUP_REMOVED lines=26> */
.L_x_360:
[----:B------:R-:W2:Y:S02]  /*2560*/  LDG.E.U8 R4, desc[UR36][R4.64] ;  /* 0x0000002404047981 */ /* 0x000ea4000c1e1100 */
[----:B--2---:R-:W-:-:S04]  /*2570*/  I2FP.F32.U32 R0, R4 ;  /* 0x0000000400007245 */ /* 0x004fc80000201000 */
[----:B------:R-:W-:-:S04]  /*2580*/  F2FP.BF16.F32.PACK_AB R0, RZ, R0 ;  /* 0x00000000ff00723e */ /* 0x000fc800000010ff */
[----:B------:R-:W-:Y:S01]  /*2590*/  PRMT R19, R0, 0x7610, R19 ;  /* 0x0000761000137816 */ /* 0x000fe20000000013 */
[----:B------:R-:W-:Y:S06]  /*25a0*/  BRA `(.L_x_362) ;  /* 0x0000000c00e47947 */ /* 0x000fec0003800000 */
.L_x_359:
        /* <DEDUP_REMOVED lines=11> */
.L_x_364:
[----:B------:R-:W2:Y:S02]  /*2660*/  LDG.E R4, desc[UR36][R4.64] ;  /* 0x0000002404047981 */ /* 0x000ea4000c1e1900 */
[----:B--2---:R-:W-:-:S04]  /*2670*/  I2FP.F32.S32 R0, R4 ;  /* 0x0000000400007245 */ /* 0x004fc80000201400 */
[----:B------:R-:W-:-:S04]  /*2680*/  F2FP.BF16.F32.PACK_AB R0, RZ, R0 ;  /* 0x00000000ff00723e */ /* 0x000fc800000010ff */
[----:B------:R-:W-:Y:S01]  /*2690*/  PRMT R19, R0, 0x7610, R19 ;  /* 0x0000761000137816 */ /* 0x000fe20000000013 */
[----:B------:R-:W-:Y:S06]  /*26a0*/  BRA `(.L_x_362) ;  /* 0x0000000c00a47947 */ /* 0x000fec0003800000 */
.L_x_363:
[----:B------:R-:W2:Y:S02]  /*26b0*/  LDG.E.U16 R4, desc[UR36][R4.64] ;  /* 0x0000002404047981 */ /* 0x000ea4000c1e1500 */
[----:B--2---:R-:W0:Y:S02]  /*26c0*/  I2F.S16 R0, R4 ;  /* 0x0000000400007306 */ /* 0x004e240000101400 */
[----:B0-----:R-:W-:-:S04]  /*26d0*/  F2FP.BF16.F32.PACK_AB R0, RZ, R0 ;  /* 0x00000000ff00723e */ /* 0x001fc800000010ff */
[----:B------:R-:W-:Y:S01]  /*26e0*/  PRMT R19, R0, 0x7610, R19 ;  /* 0x0000761000137816 */ /* 0x000fe20000000013 */
[----:B------:R-:W-:Y:S06]  /*26f0*/  BRA `(.L_x_362) ;  /* 0x0000000c00907947 */ /* 0x000fec0003800000 */
.L_x_358:
        /* <DEDUP_REMOVED lines=9> */
.L_x_366:
[----:B------:R-:W2:Y:S02]  /*2790*/  LDG.E.U16 R0, desc[UR36][R4.64] ;  /* 0x0000002404007981 */ /* 0x000ea4000c1e1500 */
[----:B--2---:R-:W-:-:S05]  /*27a0*/  HADD2.F32 R0, -RZ, R0.H0_H0 ;  /* 0x20000000ff007230 */ /* 0x004fca0000004100 */
[----:B------:R-:W-:-:S04]  /*27b0*/  F2FP.BF16.F32.PACK_AB R0, RZ, R0 ;  /* 0x00000000ff00723e */ /* 0x000fc800000010ff */
[----:B------:R-:W-:Y:S01]  /*27c0*/  PRMT R19, R0, 0x7610, R19 ;  /* 0x0000761000137816 */ /* 0x000fe20000000013 */
[----:B------:R-:W-:Y:S06]  /*27d0*/  BRA `(.L_x_362) ;  /* 0x0000000c00587947 */ /* 0x000fec0003800000 */
.L_x_365:
        /* <DEDUP_REMOVED lines=9> */
.L_x_368:
[----:B------:R-:W2:Y:S02]  /*2870*/  LDG.E.U16 R4, desc[UR36][R4.64] ;  /* 0x0000002404047981 */ /* 0x000ea4000c1e1500 */
[----:B--2---:R-:W-:-:S05]  /*2880*/  HADD2.F32 R0, -RZ, R4.H0_H0 ;  /* 0x20000004ff007230 */ /* 0x004fca0000004100 */
[----:B------:R-:W-:-:S04]  /*2890*/  F2FP.BF16.F32.PACK_AB R0, RZ, R0 ;  /* 0x00000000ff00723e */ /* 0x000fc800000010ff */
[----:B------:R-:W-:Y:S01]  /*28a0*/  PRMT R19, R0, 0x7610, R19 ;  /* 0x0000761000137816 */ /* 0x000fe20000000013 */
[----:B------:R-:W-:Y:S06]  /*28b0*/  BRA `(.L_x_362) ;  /* 0x0000000c00207947 */ /* 0x000fec0003800000 */
.L_x_367:
        /* <DEDUP_REMOVED lines=13> */
.L_x_357:
        /* <DEDUP_REMOVED lines=14> */
.L_x_371:
        /* <DEDUP_REMOVED lines=13> */
.L_x_370:
        /* <DEDUP_REMOVED lines=27> */
.L_x_373:
        /* <DEDUP_REMOVED lines=15> */
.L_x_372:
[----:B------:R0:W5:Y:S01]  /*2de0*/  LDG.E.U16 R19, desc[UR36][R4.64] ;  /* 0x0000002404137981 */ /* 0x000162000c1e1500 */
[----:B------:R-:W-:Y:S05]  /*2df0*/  BRA `(.L_x_362) ;  /* 0x0000000400d07947 */ /* 0x000fea0003800000 */
.L_x_369:
        /* <DEDUP_REMOVED lines=13> */
.L_x_376:
        /* <DEDUP_REMOVED lines=21> */
.L_x_380:
[----:B------:R-:W-:Y:S05]  /*3020*/  BSYNC.RECONVERGENT B1 ;  /* 0x0000000000017941 */ /* 0x000fea0003800200 */
.L_x_379:
[----:B------:R-:W-:Y:S01]  /*3030*/  IMAD.SHL.U32 R0, R0, 0x100000, RZ ;  /* 0x0010000000007824 */ /* 0x000fe200078e00ff */
[----:B------:R-:W-:-:S04]  /*3040*/  LEA R3, R3, 0x3b800000, 0x17 ;  /* 0x3b80000003037811 */ /* 0x000fc800078eb8ff */
[----:B------:R-:W-:-:S07]  /*3050*/  LOP3.LUT R0, R3, R0, R7, 0xfe, !PT ;  /* 0x0000000003007212 */ /* 0x000fce00078efe07 */
.L_x_378:
[----:B------:R-:W-:Y:S05]  /*3060*/  BSYNC.RECONVERGENT B0 ;  /* 0x0000000000007941 */ /* 0x000fea0003800200 */
.L_x_377:
[----:B------:R-:W-:-:S04]  /*3070*/  F2FP.BF16.F32.PACK_AB R0, RZ, R0 ;  /* 0x00000000ff00723e */ /* 0x000fc800000010ff */
[----:B------:R-:W-:Y:S01]  /*3080*/  PRMT R19, R0, 0x7610, R19 ;  /* 0x0000761000137816 */ /* 0x000fe20000000013 */
[----:B------:R-:W-:Y:S06]  /*3090*/  BRA `(.L_x_362) ;  /* 0x0000000400287947 */ /* 0x000fec0003800000 */
.L_x_375:
        /* <DEDUP_REMOVED lines=21> */
.L_x_384:
[----:B------:R-:W-:Y:S05]  /*31f0*/  BSYNC.RECONVERGENT B1 ;  /* 0x0000000000017941 */ /* 0x000fea0003800200 */
.L_x_383:
[----:B------:R-:W-:Y:S01]  /*3200*/  IMAD.SHL.U32 R0, R0, 0x200000, RZ ;  /* 0x0020000000007824 */ /* 0x000fe200078e00ff */
[----:B------:R-:W-:-:S04]  /*3210*/  LEA R3, R3, 0x37800000, 0x17 ;  /* 0x3780000003037811 */ /* 0x000fc800078eb8ff */
[----:B------:R-:W-:-:S07]  /*3220*/  LOP3.LUT R0, R3, R0, R7, 0xfe, !PT ;  /* 0x0000000003007212 */ /* 0x000fce00078efe07 */
.L_x_382:
[----:B------:R-:W-:Y:S05]  /*3230*/  BSYNC.RECONVERGENT B0 ;  /* 0x0000000000007941 */ /* 0x000fea0003800200 */
.L_x_381:
[----:B------:R-:W-:-:S04]  /*3240*/  F2FP.BF16.F32.PACK_AB R0, RZ, R0 ;  /* 0x00000000ff00723e */ /* 0x000fc800000010ff */
[----:B------:R-:W-:Y:S01]  /*3250*/  PRMT R19, R0, 0x7610, R19 ;  /* 0x0000761000137816 */ /* 0x000fe20000000013 */
[----:B------:R-:W-:Y:S06]  /*3260*/  BRA `(.L_x_362) ;  /* 0x0000000000b47947 */ /* 0x000fec0003800000 */
.L_x_374:
        /* <DEDUP_REMOVED lines=14> */
.L_x_388:
[----:B------:R-:W-:Y:S05]  /*3350*/  BSYNC.RECONVERGENT B0 ;  /* 0x0000000000007941 */ /* 0x000fea0003800200 */
.L_x_387:
[----:B------:R-:W-:-:S04]  /*3360*/  F2FP.BF16.F32.PACK_AB R0, RZ, R0 ;  /* 0x00000000ff00723e */ /* 0x000fc800000010ff */
[----:B------:R-:W-:Y:S01]  /*3370*/  PRMT R19, R0, 0x7610, R19 ;  /* 0x0000761000137816 */ /* 0x000fe20000000013 */
[----:B------:R-:W-:Y:S06]  /*3380*/  BRA `(.L_x_362) ;  /* 0x00000000006c7947 */ /* 0x000fec0003800000 */
.L_x_361:
        /* <DEDUP_REMOVED lines=16> */
.L_x_389:
[----:B------:R-:W-:Y:S01]  /*3490*/  PRMT R19, RZ, 0x7610, R19 ;  /* 0x00007610ff137816 */ /* 0x000fe20000000013 */
[----:B------:R-:W-:Y:S06]  /*34a0*/  BRA `(.L_x_362) ;  /* 0x0000000000247947 */ /* 0x000fec0003800000 */
.L_x_386:
[----:B------:R-:W2:Y:S02]  /*34b0*/  LDG.E.64 R4, desc[UR36][R4.64] ;  /* 0x0000002404047981 */ /* 0x000ea4000c1e1b00 */
[----:B--2---:R-:W0:Y:S02]  /*34c0*/  I2F.U64 R0, R4 ;  /* 0x0000000400007312 */ /* 0x004e240000301000 */
[----:B0-----:R-:W-:-:S04]  /*34d0*/  F2FP.BF16.F32.PACK_AB R0, RZ, R0 ;  /* 0x00000000ff00723e */ /* 0x001fc800000010ff */
[----:B------:R-:W-:Y:S01]  /*34e0*/  PRMT R19, R0, 0x7610, R19 ;  /* 0x0000761000137816 */ /* 0x000fe20000000013 */
[----:B------:R-:W-:Y:S06]  /*34f0*/  BRA `(.L_x_362) ;  /* 0x0000000000107947 */ /* 0x000fec0003800000 */
.L_x_385:
[----:B------:R-:W2:Y:S02]  /*3500*/  LDG.E R4, desc[UR36][R4.64] ;  /* 0x0000002404047981 */ /* 0x000ea4000c1e1900 */
[----:B--2---:R-:W-:-:S04]  /*3510*/  I2FP.F32.U32 R0, R4 ;  /* 0x0000000400007245 */ /* 0x004fc80000201000 */
[----:B------:R-:W-:-:S04]  /*3520*/  F2FP.BF16.F32.PACK_AB R0, RZ, R0 ;  /* 0x00000000ff00723e */ /* 0x000fc800000010ff */
[----:B------:R-:W-:-:S07]  /*3530*/  PRMT R19, R0, 0x7610, R19 ;  /* 0x0000761000137816 */ /* 0x000fce0000000013 */
.L_x_362:
[----:B------:R-:W-:-:S07]  /*3540*/  VIADD R23, R23, 0x80 ;  /* 0x0000008017177836 */ /* 0x000fce0000000000 */
.L_x_356:
[----:B------:R-:W-:Y:S05]  /*3550*/  BSYNC.RECONVERGENT B6 ;  /* 0x0000000000067941 */ /* 0x000fea0003800200 */
.L_x_355:
        /* <DEDUP_REMOVED lines=25> */
.L_x_395:
[----:B------:R-:W2:Y:S02]  /*36f0*/  LDG.E.U8 R4, desc[UR36][R4.64] ;  /* 0x0000002404047981 */ /* 0x000ea4000c1e1100 */
[----:B--2---:R-:W-:-:S04]  /*3700*/  I2FP.F32.U32 R0, R4 ;  /* 0x0000000400007245 */ /* 0x004fc80000201000 */
[----:B------:R-:W-:Y:S01]  /*3710*/  F2FP.BF16.F32.PACK_AB R0, RZ, R0 ;  /* 0x00000000ff00723e */ /* 0x000fe200000010ff */
[----:B------:R-:W-:Y:S06]  /*3720*/  BRA `(.L_x_391) ;  /* 0x0000000c00a87947 */ /* 0x000fec0003800000 */
.L_x_394:
        /* <DEDUP_REMOVED lines=10> */
.L_x_398:
[----:B------:R-:W2:Y:S02]  /*37d0*/  LDG.E R4, desc[UR36][R4.64] ;  /* 0x0000002404047981 */ /* 0x000ea4000c1e1900 */
[----:B--2---:R-:W-:-:S04]  /*37e0*/  I2FP.F32.S32 R0, R4 ;  /* 0x0000000400007245 */ /* 0x004fc80000201400 */
[----:B------:R-:W-:Y:S01]  /*37f0*/  F2FP.BF16.F32.PACK_AB R0, RZ, R0 ;  /* 0x00000000ff00723e */ /* 0x000fe200000010ff */
[----:B------:R-:W-:Y:S06]  /*3800*/  BRA `(.L_x_391) ;  /* 0x0000000c00707947 */ /* 0x000fec0003800000 */
.L_x_397:
[----:B------:R-:W2:Y:S02]  /*3810*/  LDG.E.U16 R4, desc[UR36][R4.64] ;  /* 0x0000002404047981 */ /* 0x000ea4000c1e1500 */
[----:B--2---:R-:W0:Y:S02]  /*3820*/  I2F.S16 R0, R4 ;  /* 0x0000000400007306 */ /* 0x004e240000101400 */
[----:B0-----:R-:W-:Y:S01]  /*3830*/  F2FP.BF16.F32.PACK_AB R0, RZ, R0 ;  /* 0x00000000ff00723e */ /* 0x001fe200000010ff */
[----:B------:R-:W-:Y:S06]  /*3840*/  BRA `(.L_x_391) ;  /* 0x0000000c00607947 */ /* 0x000fec0003800000 */
.L_x_393:
        /* <DEDUP_REMOVED lines=9> */
.L_x_400:
[----:B------:R-:W2:Y:S02]  /*38e0*/  LDG.E.U16 R0, desc[UR36][R4.64] ;  /* 0x0000002404007981 */ /* 0x000ea4000c1e1500 */
[----:B--2---:R-:W-:-:S05]  /*38f0*/  HADD2.F32 R0, -RZ, R0.H0_H0 ;  /* 0x20000000ff007230 */ /* 0x004fca0000004100 */
[----:B------:R-:W-:Y:S01]  /*3900*/  F2FP.BF16.F32.PACK_AB R0, RZ, R0 ;  /* 0x00000000ff00723e */ /* 0x000fe200000010ff */
[----:B------:R-:W-:Y:S06]  /*3910*/  BRA `(.L_x_391) ;  /* 0x0000000c002c7947 */ /* 0x000fec0003800000 */
.L_x_399:
        /* <DEDUP_REMOVED lines=9> */
.L_x_402:
[----:B------:R-:W2:Y:S02]  /*39b0*/  LDG.E.U16 R4, desc[UR36][R4.64] ;  /* 0x0000002404047981 */ /* 0x000ea4000c1e1500 */
[----:B--2---:R-:W-:-:S05]  /*39c0*/  HADD2.F32 R0, -RZ, R4.H0_H0 ;  /* 0x20000004ff007230 */ /* 0x004fca0000004100 */
[----:B------:R-:W-:Y:S01]  /*39d0*/  F2FP.BF16.F32.PACK_AB R0, RZ, R0 ;  /* 0x00000000ff00723e */ /* 0x000fe200000010ff */
[----:B------:R-:W-:Y:S06]  /*39e0*/  BRA `(.L_x_391) ;  /* 0x0000000800f87947 */ /* 0x000fec0003800000 */
.L_x_401:
        /* <DEDUP_REMOVED lines=12> */
.L_x_392:
        /* <DEDUP_REMOVED lines=13> */
.L_x_405:
        /* <DEDUP_REMOVED lines=12> */
.L_x_404:
        /* <DEDUP_REMOVED lines=27> */
.L_x_407:
        /* <DEDUP_REMOVED lines=12> */
[----:B------:R-:W-:Y:S01]  /*3eb0*/  F2FP.BF16.F32.PACK_AB R0, RZ, R0 ;  /* 0x00000000ff00723e */ /* 0x000fe200000010ff */
[----:B------:R-:W-:Y:S06]  /*3ec0*/  BRA `(.L_x_391) ;  /* 0x0000000400c07947 */ /* 0x000fec0003800000 */
.L_x_406:
[----:B------:R1:W5:Y:S01]  /*3ed0*/  LDG.E.U16 R0, desc[UR36][R4.64] ;  /* 0x0000002404007981 */ /* 0x000362000c1e1500 */
[----:B------:R-:W-:Y:S05]  /*3ee0*/  BRA `(.L_x_391) ;  /* 0x0000000400b87947 */ /* 0x000fea0003800000 */
.L_x_403:
        /* <DEDUP_REMOVED lines=12> */
.L_x_410:
        /* <DEDUP_REMOVED lines=21> */
.L_x_414:
[----:B------:R-:W-:Y:S05]  /*4100*/  BSYNC.RECONVERGENT B1 ;  /* 0x0000000000017941 */ /* 0x000fea0003800200 */
.L_x_413:
[----:B------:R-:W-:Y:S01]  /*4110*/  IMAD.SHL.U32 R0, R0, 0x100000, RZ ;  /* 0x0010000000007824 */ /* 0x000fe200078e00ff */
[----:B------:R-:W-:-:S04]  /*4120*/  LEA R3, R3, 0x3b800000, 0x17 ;  /* 0x3b80000003037811 */ /* 0x000fc800078eb8ff */
[----:B------:R-:W-:-:S07]  /*4130*/  LOP3.LUT R0, R3, R0, R7, 0xfe, !PT ;  /* 0x0000000003007212 */ /* 0x000fce00078efe07 */
.L_x_412:
[----:B------:R-:W-:Y:S05]  /*4140*/  BSYNC.RECONVERGENT B0 ;  /* 0x0000000000007941 */ /* 0x000fea0003800200 */
.L_x_411:
[----:B------:R-:W-:Y:S01]  /*4150*/  F2FP.BF16.F32.PACK_AB R0, RZ, R0 ;  /* 0x00000000ff00723e */ /* 0x000fe200000010ff */
[----:B------:R-:W-:Y:S06]  /*4160*/  BRA `(.L_x_391) ;  /* 0x0000000400187947 */ /* 0x000fec0003800000 */
.L_x_409:
        /* <DEDUP_REMOVED lines=21> */
.L_x_418:
[----:B------:R-:W-:Y:S05]  /*42c0*/  BSYNC.RECONVERGENT B1 ;  /* 0x0000000000017941 */ /* 0x000fea0003800200 */
.L_x_417:
[----:B------:R-:W-:Y:S01]  /*42d0*/  IMAD.SHL.U32 R0, R0, 0x200000, RZ ;  /* 0x0020000000007824 */ /* 0x000fe200078e00ff */
[----:B------:R-:W-:-:S04]  /*42e0*/  LEA R3, R3, 0x37800000, 0x17 ;  /* 0x3780000003037811 */ /* 0x000fc800078eb8ff */
[----:B------:R-:W-:-:S07]  /*42f0*/  LOP3.LUT R0, R3, R0, R7, 0xfe, !PT ;  /* 0x0000000003007212 */ /* 0x000fce00078efe07 */
.L_x_416:
[----:B------:R-:W-:Y:S05]  /*4300*/  BSYNC.RECONVERGENT B0 ;  /* 0x0000000000007941 */ /* 0x000fea0003800200 */
.L_x_415:
[----:B------:R-:W-:Y:S01]  /*4310*/  F2FP.BF16.F32.PACK_AB R0, RZ, R0 ;  /* 0x00000000ff00723e */ /* 0x000fe200000010ff */
[----:B------:R-:W-:Y:S06]  /*4320*/  BRA `(.L_x_391) ;  /* 0x0000000000a87947 */ /* 0x000fec0003800000 */
.L_x_408:
        /* <DEDUP_REMOVED lines=14> */
.L_x_422:
[----:B------:R-:W-:Y:S05]  /*4410*/  BSYNC.RECONVERGENT B0 ;  /* 0x0000000000007941 */ /* 0x000fea0003800200 */
.L_x_421:
[----:B------:R-:W-:Y:S01]  /*4420*/  F2FP.BF16.F32.PACK_AB R0, RZ, R0 ;  /* 0x00000000ff00723e */ /* 0x000fe200000010ff */
[----:B------:R-:W-:Y:S06]  /*4430*/  BRA `(.L_x_391) ;  /* 0x0000000000647947 */ /* 0x000fec0003800000 */
.L_x_396:
        /* <DEDUP_REMOVED lines=16> */
.L_x_423:
[----:B------:R-:W-:Y:S01]  /*4540*/  PRMT R0, RZ, 0x7610, R0 ;  /* 0x00007610ff007816 */ /* 0x000fe20000000000 */
[----:B------:R-:W-:Y:S06]  /*4550*/  BRA `(.L_x_391) ;  /* 0x00000000001c7947 */ /* 0x000fec0003800000 */
.L_x_420:
[----:B------:R-:W2:Y:S02]  /*4560*/  LDG.E.64 R4, desc[UR36][R4.64] ;  /* 0x0000002404047981 */ /* 0x000ea4000c1e1b00 */
[----:B--2---:R-:W0:Y:S02]  /*4570*/  I2F.U64 R0, R4 ;  /* 0x0000000400007312 */ /* 0x004e240000301000 */
[----:B0-----:R-:W-:Y:S01]  /*4580*/  F2FP.BF16.F32.PACK_AB R0, RZ, R0 ;  /* 0x00000000ff00723e */ /* 0x001fe200000010ff */
[----:B------:R-:W-:Y:S06]  /*4590*/  BRA `(.L_x_391) ;  /* 0x00000000000c7947 */ /* 0x000fec0003800000 */
.L_x_419:
[----:B------:R-:W2:Y:S02]  /*45a0*/  LDG.E R4, desc[UR36][R4.64] ;  /* 0x0000002404047981 */ /* 0x000ea4000c1e1900 */
[----:B--2---:R-:W-:-:S04]  /*45b0*/  I2FP.F32.U32 R0, R4 ;  /* 0x0000000400007245 */ /* 0x004fc80000201000 */
[----:B------:R-:W-:-:S07]  /*45c0*/  F2FP.BF16.F32.PACK_AB R0, RZ, R0 ;  /* 0x00000000ff00723e */ /* 0x000fce00000010ff */
.L_x_391:
[----:B------:R-:W-:Y:S05]  /*45d0*/  BSYNC.RECONVERGENT B6 ;  /* 0x0000000000067941 */ /* 0x000fea0003800200 */
.L_x_390:
[C---:B01----:R-:W-:Y:S01]  /*45e0*/  VIADD R5, R25.reuse, 0x100 ;  /* 0x0000010019057836 */ /* 0x043fe20000000000 */
[CC--:B------:R-:W-:Y:S01]  /*45f0*/  ISETP.GE.AND P0, PT, R25.reuse, R16.reuse, PT ;  /* 0x000000101900720c */ /* 0x0c0fe20003f06270 */
[----:B------:R-:W-:Y:S01]  /*4600*/  VIADD R23, R25, 0x80 ;  /* 0x0000008019177836 */ /* 0x000fe20000000000 */
[----:B------:R-:W-:Y:S02]  /*4610*/  BSSY.RECONVERGENT B6, `(.L_x_424) ;  /* 0x000011f000067945 */ /* 0x000fe40003800200 */
[-C--:B------:R-:W-:Y:S01]  /*4620*/  ISETP.GE.AND P2, PT, R5, R16.reuse, PT ;  /* 0x000000100500720c */ /* 0x080fe20003f46270 */
[----:B------:R-:W-:Y:S01]  /*4630*/  VIADD R5, R25, 0x180 ;  /* 0x0000018019057836 */ /* 0x000fe20000000000 */
[----:B------:R-:W-:-:S04]  /*4640*/  ISETP.GE.AND P1, PT, R23, R16, PT ;  /* 0x000000101700720c */ /* 0x000fc80003f26270 */
[----:B------:R-:W-:-:S03]  /*4650*/  ISETP.GE.AND P3, PT, R5, R16, PT ;  /* 0x000000100500720c */ /* 0x000fc60003f66270 */
[----:B-----5:R-:W-:-:S04]  /*4660*/  @!P0 IMAD.U32 R4, R17, 0x10000, RZ ;  /* 0x0001000011048824 */ /* 0x020fc800078e00ff */
[----:B------:R-:W-:Y:S02]  /*4670*/  @!P2 IMAD.U32 R5, R19, 0x10000, RZ ;  /* 0x000100001305a824 */ /* 0x000fe400078e00ff */
[----:B------:R-:W0:Y:S04]  /*4680*/  @!P0 FRND.TRUNC R4, R4 ;  /* 0x0000000400048307 */ /* 0x000e28000020d000 */
[----:B------:R-:W-:Y:S02]  /*4690*/  @!P3 IMAD.U32 R6, R0, 0x10000, RZ ;  /* 0x000100000006b824 */ /* 0x000fe400078e00ff */
[----:B------:R-:W-:Y:S02]  /*46a0*/  @!P1 IMAD.U32 R0, R18, 0x10000, RZ ;  /* 0x0001000012009824 */ /* 0x000fe400078e00ff */
[----:B------:R-:W1:Y:S01]  /*46b0*/  @!P2 FRND.TRUNC R5, R5 ;  /* 0x000000050005a307 */ /* 0x000e62000020d000 */
[----:B------:R-:W2:Y:S07]  /*46c0*/  LDC.U8 R18, c[0x0][0x3a4] ;  /* 0x0000e900ff127b82 */ /* 0x000eae0000000000 */
[----:B------:R-:W3:Y:S08]  /*46d0*/  @!P3 FRND.TRUNC R6, R6 ;  /* 0x000000060006b307 */ /* 0x000ef0000020d000 */
[----:B------:R-:W4:Y:S08]  /*46e0*/  @!P1 FRND.TRUNC R0, R0 ;  /* 0x0000000000009307 */ /* 0x000f30000020d000 */
[----:B0-----:R0:W0:Y:S08]  /*46f0*/  @!P0 F2F.BF16.F32 R3, R4 ;  /* 0x0000000400038304 */ /* 0x0010300000202000 */
[----:B-1----:R1:W0:Y:S08]  /*4700*/  @!P2 F2F.BF16.F32 R17, R5 ;  /* 0x000000050011a304 */ /* 0x0022300000202000 */
[----:B---3--:R1:W3:Y:S08]  /*4710*/  @!P3 F2F.BF16.F32 R19, R6 ;  /* 0x000000060013b304 */ /* 0x0082f00000202000 */
[----:B----4-:R1:W4:Y:S01]  /*4720*/  @!P1 F2F.BF16.F32 R22, R0 ;  /* 0x0000000000169304 */ /* 0x0103220000202000 */
[----:B0-2---:R-:W-:Y:S05]  /*4730*/  @P0 BRA `(.L_x_425) ;  /* 0x0000001000300947 */ /* 0x005fea0003800000 */
[----:B------:R-:W0:Y:S01]  /*4740*/  LDCU UR4, c[0x0][0x3a8] ;  /* 0x00007500ff0477ac */ /* 0x000e220008000800 */
[----:B------:R-:W2:Y:S01]  /*4750*/  LDC.64 R8, c[0x0][0x388] ;  /* 0x0000e200ff087b82 */ /* 0x000ea20000000a00 */
[----:B-1----:R-:W-:Y:S01]  /*4760*/  IMAD R0, R2, 0x200, R25 ;  /* 0x0000020002007824 */ /* 0x002fe200078e0219 */
[----:B------:R-:W-:-:S03]  /*4770*/  PRMT R4, R18, 0x9910, RZ ;  /* 0x0000991012047816 */ /* 0x000fc600000000ff */
[----:B0-----:R-:W-:Y:S02]  /*4780*/  IMAD R5, R0, UR4, RZ ;  /* 0x0000000400057c24 */ /* 0x001fe4000f8e02ff */
[----:B------:R-:W-:-:S05]  /*4790*/  IMAD.MOV.U32 R0, RZ, RZ, R4 ;  /* 0x000000ffff007224 */ /* 0x000fca00078e0004 */
[----:B------:R-:W-:Y:S02]  /*47a0*/  ISETP.GT.AND P0, PT, R0, 0x9, PT ;  /* 0x000000090000780c */ /* 0x000fe40003f04270 */
[----:B--2---:R-:W-:-:S05]  /*47b0*/  IADD3 R8, P1, PT, R5, R8, RZ ;  /* 0x0000000805087210 */ /* 0x004fca0007f3e0ff */
[----:B------:R-:W-:-:S06]  /*47c0*/  IMAD.X R9, RZ, RZ, R9, P1 ;  /* 0x000000ffff097224 */ /* 0x000fcc00008e0609 */
[----:B------:R-:W-:Y:S05]  /*47d0*/  @P0 BRA `(.L_x_426) ;  /* 0x0000000400340947 */ /* 0x000fea0003800000 */
[----:B------:R-:W-:-:S13]  /*47e0*/  ISETP.GT.AND P0, PT, R0, 0x4, PT ;  /* 0x000000040000780c */ /* 0x000fda0003f04270 */
[----:B------:R-:W-:Y:S05]  /*47f0*/  @P0 BRA `(.L_x_427) ;  /* 0x0000000000940947 */ /* 0x000fea0003800000 */
[----:B------:R-:W-:-:S13]  /*4800*/  ISETP.GT.AND P0, PT, R0, 0x1, PT ;  /* 0x000000010000780c */ /* 0x000fda0003f04270 */
[----:B------:R-:W-:Y:S05]  /*4810*/  @P0 BRA `(.L_x_428) ;  /* 0x0000000000380947 */ /* 0x000fea0003800000 */
[----:B------:R-:W-:-:S13]  /*4820*/  ISETP.NE.AND P0, PT, R18, RZ, PT ;  /* 0x000000ff1200720c */ /* 0x000fda0003f05270 */
[----:B------:R-:W-:Y:S05]  /*4830*/  @!P0 BRA `(.L_x_429) ;  /* 0x00000000001c8947 */ /* 0x000fea0003800000 */
[----:B------:R-:W-:-:S13]  /*4840*/  ISETP.NE.AND P0, PT, R0, 0x1, PT ;  /* 0x000000010000780c */ /* 0x000fda0003f05270 */
[----:B------:R-:W-:Y:S05]  /*4850*/  @P0 BRA `(.L_x_430) ;  /* 0x0000000c00380947 */ /* 0x000fea0003800000 */
[----:B------:R-:W-:Y:S02]  /*4860*/  IMAD.U32 R3, R3, 0x10000, RZ ;  /* 0x0001000003037824 */ /* 0x000fe400078e00ff */
[----:B------:R-:W-:-:S04]  /*4870*/  IMAD.MOV.U32 R25, RZ, RZ, R23 ;  /* 0x000000ffff197224 */ /* 0x000fc800078e0017 */
[----:B------:R-:W0:Y:S02]  /*4880*/  F2I.FTZ.TRUNC.NTZ R3, R3 ;  /* 0x0000000300037305 */ /* 0x000e24000021f100 */
[----:B0-----:R0:W-:Y:S01]  /*4890*/  STG.E.U8 desc[UR36][R8.64], R3 ;  /* 0x0000000308007986 */ /* 0x0011e2000c101124 */
[----:B------:R-:W-:Y:S05]  /*48a0*/  BRA `(.L_x_425) ;  /* 0x0000000c00d47947 */ /* 0x000fea0003800000 */
.L_x_429:
[----:B------:R-:W-:Y:S02]  /*48b0*/  IMAD.U32 R5, R3, 0x10000, RZ ;  /* 0x0001000003057824 */ /* 0x000fe400078e00ff */
[----:B------:R-:W-:-:S04]  /*48c0*/  IMAD.MOV.U32 R25, RZ, RZ, R23 ;  /* 0x000000ffff197224 */ /* 0x000fc800078e0017 */
[----:B------:R-:W0:Y:S02]  /*48d0*/  F2I.S64.TRUNC R4, R5 ;  /* 0x0000000500047311 */ /* 0x000e24000020d900 */
[----:B0-----:R0:W-:Y:S01]  /*48e0*/  STG.E.U8 desc[UR36][R8.64], R4 ;  /* 0x0000000408007986 */ /* 0x0011e2000c101124 */
[----:B------:R-:W-:Y:S05]  /*48f0*/  BRA `(.L_x_425) ;  /* 0x0000000c00c07947 */ /* 0x000fea0003800000 */
.L_x_428:
[----:B------:R-:W-:-:S13]  /*4900*/  ISETP.NE.AND P0, PT, R0, 0x2, PT ;  /* 0x000000020000780c */ /* 0x000fda0003f05270 */
[----:B------:R-:W-:Y:S05]  /*4910*/  @!P0 BRA `(.L_x_431) ;  /* 0x0000000000388947 */ /* 0x000fea0003800000 */
[----:B------:R-:W-:-:S13]  /*4920*/  ISETP.NE.AND P0, PT, R0, 0x3, PT ;  /* 0x000000030000780c */ /* 0x000fda0003f05270 */
[----:B------:R-:W-:Y:S05]  /*4930*/  @!P0 BRA `(.L_x_432) ;  /* 0x00000000001c8947 */ /* 0x000fea0003800000 */
[----:B------:R-:W-:-:S13]  /*4940*/  ISETP.NE.AND P0, PT, R0, 0x4, PT ;  /* 0x000000040000780c */ /* 0x000fda0003f05270 */
[----:B------:R-:W-:Y:S05]  /*4950*/  @P0 BRA `(.L_x_430) ;  /* 0x0000000800f80947 */ /* 0x000fea0003800000 */
[----:B------:R-:W-:Y:S02]  /*4960*/  IMAD.U32 R4, R3, 0x10000, RZ ;  /* 0x0001000003047824 */ /* 0x000fe400078e00ff */
[----:B------:R-:W-:-:S04]  /*4970*/  IMAD.MOV.U32 R25, RZ, RZ, R23 ;  /* 0x000000ffff197224 */ /* 0x000fc800078e0017 */
[----:B------:R-:W0:Y:S02]  /*4980*/  F2I.S64.TRUNC R4, R4 ;  /* 0x0000000400047311 */ /* 0x000e24000020d900 */
[----:B0-----:R0:W-:Y:S01]  /*4990*/  STG.E.64 desc[UR36][R8.64], R4 ;  /* 0x0000000408007986 */ /* 0x0011e2000c101b24 */
[----:B------:R-:W-:Y:S05]  /*49a0*/  BRA `(.L_x_425) ;  /* 0x0000000c00947947 */ /* 0x000fea0003800000 */
.L_x_432:
[----:B------:R-:W-:Y:S02]  /*49b0*/  IMAD.U32 R3, R3, 0x10000, RZ ;  /* 0x0001000003037824 */ /* 0x000fe400078e00ff */
[----:B------:R-:W-:-:S04]  /*49c0*/  IMAD.MOV.U32 R25, RZ, RZ, R23 ;  /* 0x000000ffff197224 */ /* 0x000fc800078e0017 */
[----:B------:R-:W0:Y:S02]  /*49d0*/  F2I.FTZ.TRUNC.NTZ R3, R3 ;  /* 0x0000000300037305 */ /* 0x000e24000021f100 */
[----:B0-----:R0:W-:Y:S01]  /*49e0*/  STG.E desc[UR36][R8.64], R3 ;  /* 0x0000000308007986 */ /* 0x0011e2000c101924 */
[----:B------:R-:W-:Y:S05]  /*49f0*/  BRA `(.L_x_425) ;  /* 0x0000000c00807947 */ /* 0x000fea0003800000 */
.L_x_431:
[----:B------:R-:W-:Y:S02]  /*4a00*/  IMAD.U32 R3, R3, 0x10000, RZ ;  /* 0x0001000003037824 */ /* 0x000fe400078e00ff */
[----:B------:R-:W-:-:S04]  /*4a10*/  IMAD.MOV.U32 R25, RZ, RZ, R23 ;  /* 0x000000ffff197224 */ /* 0x000fc800078e0017 */
[----:B------:R-:W0:Y:S02]  /*4a20*/  F2I.FTZ.TRUNC.NTZ R3, R3 ;  /* 0x0000000300037305 */ /* 0x000e24000021f100 */
[----:B0-----:R0:W-:Y:S01]  /*4a30*/  STG.E.U16 desc[UR36][R8.64], R3 ;  /* 0x0000000308007986 */ /* 0x0011e2000c101524 */
[----:B------:R-:W-:Y:S05]  /*4a40*/  BRA `(.L_x_425) ;  /* 0x0000000c006c7947 */ /* 0x000fea0003800000 */
.L_x_427:
[----:B------:R-:W-:-:S13]  /*4a50*/  ISETP.GT.AND P0, PT, R0, 0x6, PT ;  /* 0x000000060000780c */ /* 0x000fda0003f04270 */
[----:B------:R-:W-:Y:S05]  /*4a60*/  @P0 BRA `(.L_x_433) ;  /* 0x0000000000340947 */ /* 0x000fea0003800000 */
[----:B------:R-:W-:-:S13]  /*4a70*/  ISETP.NE.AND P0, PT, R0, 0x5, PT ;  /* 0x000000050000780c */ /* 0x000fda0003f05270 */
[----:B------:R-:W-:Y:S05]  /*4a80*/  @!P0 BRA `(.L_x_434) ;  /* 0x0000000000188947 */ /* 0x000fea0003800000 */
[----:B------:R-:W-:-:S13]  /*4a90*/  ISETP.NE.AND P0, PT, R0, 0x6, PT ;  /* 0x000000060000780c */ /* 0x000fda0003f05270 */
[----:B------:R-:W-:Y:S05]  /*4aa0*/  @P0 BRA `(.L_x_430) ;  /* 0x0000000800a40947 */ /* 0x000fea0003800000 */
[----:B------:R-:W-:Y:S02]  /*4ab0*/  IMAD.U32 R3, R3, 0x10000, RZ ;  /* 0x0001000003037824 */ /* 0x000fe400078e00ff */
[----:B------:R-:W-:-:S03]  /*4ac0*/  IMAD.MOV.U32 R25, RZ, RZ, R23 ;  /* 0x000000ffff197224 */ /* 0x000fc600078e0017 */
[----:B------:R0:W-:Y:S01]  /*4ad0*/  STG.E desc[UR36][R8.64], R3 ;  /* 0x0000000308007986 */ /* 0x0001e2000c101924 */
[----:B------:R-:W-:Y:S05]  /*4ae0*/  BRA `(.L_x_425) ;  /* 0x0000000c00447947 */ /* 0x000fea0003800000 */
.L_x_434:
[----:B------:R-:W-:Y:S02]  /*4af0*/  IMAD.U32 R0, R3, 0x10000, RZ ;  /* 0x0001000003007824 */ /* 0x000fe400078e00ff */
[----:B------:R-:W-:-:S03]  /*4b00*/  IMAD.MOV.U32 R25, RZ, RZ, R23 ;  /* 0x000000ffff197224 */ /* 0x000fc600078e0017 */
[----:B------:R-:W-:-:S05]  /*4b10*/  F2FP.F16.F32.PACK_AB R0, RZ, R0 ;  /* 0x00000000ff00723e */ /* 0x000fca00000000ff */
[----:B------:R0:W-:Y:S01]  /*4b20*/  STG.E.U16 desc[UR36][R8.64], R0 ;  /* 0x0000000008007986 */ /* 0x0001e2000c101524 */
[----:B------:R-:W-:Y:S05]  /*4b30*/  BRA `(.L_x_425) ;  /* 0x0000000c00307947 */ /* 0x000fea0003800000 */
.L_x_433:
[----:B------:R-:W-:-:S13]  /*4b40*/  ISETP.NE.AND P0, PT, R0, 0x7, PT ;  /* 0x000000070000780c */ /* 0x000fda0003f05270 */
[----:B------:R-:W-:Y:S05]  /*4b50*/  @!P0 BRA `(.L_x_435) ;  /* 0x00000000003c8947 */ /* 0x000fea0003800000 */
[----:B------:R-:W-:-:S13]  /*4b60*/  ISETP.NE.AND P0, PT, R0, 0x8, PT ;  /* 0x000000080000780c */ /* 0x000fda0003f05270 */
[----:B------:R-:W-:Y:S05]  /*4b70*/  @!P0 BRA `(.L_x_436) ;  /* 0x00000000001c8947 */ /* 0x000fea0003800000 */
[----:B------:R-:W-:-:S13]  /*4b80*/  ISETP.NE.AND P0, PT, R0, 0x9, PT ;  /* 0x000000090000780c */ /* 0x000fda0003f05270 */
[----:B------:R-:W-:Y:S05]  /*4b90*/  @P0 BRA `(.L_x_430) ;  /* 0x0000000800680947 */ /* 0x000fea0003800000 */
[----:B------:R-:W-:Y:S02]  /*4ba0*/  IMAD.U32 R4, R3, 0x10000, RZ ;  /* 0x0001000003047824 */ /* 0x000fe400078e00ff */
[----:B------:R-:W-:Y:S02]  /*4bb0*/  IMAD.MOV.U32 R5, RZ, RZ, RZ ;  /* 0x000000ffff057224 */ /* 0x000fe400078e00ff */
[----:B------:R-:W-:-:S03]  /*4bc0*/  IMAD.MOV.U32 R25, RZ, RZ, R23 ;  /* 0x000000ffff197224 */ /* 0x000fc600078e0017 */
[----:B------:R0:W-:Y:S01]  /*4bd0*/  STG.E.64 desc[UR36][R8.64], R4 ;  /* 0x0000000408007986 */ /* 0x0001e2000c101b24 */
[----:B------:R-:W-:Y:S05]  /*4be0*/  BRA `(.L_x_425) ;  /* 0x0000000c00047947 */ /* 0x000fea0003800000 */
.L_x_436:
[----:B------:R-:W-:Y:S02]  /*4bf0*/  IMAD.U32 R3, R3, 0x10000, RZ ;  /* 0x0001000003037824 */ /* 0x000fe400078e00ff */
[----:B------:R-:W-:-:S03]  /*4c00*/  IMAD.MOV.U32 R25, RZ, RZ, R23 ;  /* 0x000000ffff197224 */ /* 0x000fc600078e0017 */
[----:B------:R-:W-:-:S04]  /*4c10*/  F2FP.F16.F32.PACK_AB R3, RZ, R3 ;  /* 0x00000003ff03723e */ /* 0x000fc800000000ff */
[----:B------:R-:W-:-:S05]  /*4c20*/  PRMT R3, R3, 0x5410, RZ ;  /* 0x0000541003037816 */ /* 0x000fca00000000ff */
[----:B------:R0:W-:Y:S01]  /*4c30*/  STG.E desc[UR36][R8.64], R3 ;  /* 0x0000000308007986 */ /* 0x0001e2000c101924 */
[----:B------:R-:W-:Y:S05]  /*4c40*/  BRA `(.L_x_425) ;  /* 0x0000000800ec7947 */ /* 0x000fea0003800000 */
.L_x_435:
[----:B------:R-:W-:Y:S02]  /*4c50*/  IMAD.U32 R4, R3, 0x10000, RZ ;  /* 0x0001000003047824 */ /* 0x000fe400078e00ff */
[----:B------:R-:W-:Y:S02]  /*4c60*/  IMAD.MOV.U32 R25, RZ, RZ, R23 ;  /* 0x000000ffff197224 */ /* 0x000fe400078e0017 */
[----:B------:R-:W-:-:S06]  /*4c70*/  FMUL.FTZ R4, R4, 1 ;  /* 0x3f80000004047820 */ /* 0x000fcc0000410000 */
[----:B------:R-:W0:Y:S02]  /*4c80*/  F2F.F64.F32 R4, R4 ;  /* 0x0000000400047310 */ /* 0x000e240000201800 */
[----:B0-----:R0:W-:Y:S01]  /*4c90*/  STG.E.64 desc[UR36][R8.64], R4 ;  /* 0x0000000408007986 */ /* 0x0011e2000c101b24 */
[----:B------:R-:W-:Y:S05]  /*4ca0*/  BRA `(.L_x_425) ;  /* 0x0000000800d47947 */ /* 0x000fea0003800000 */
.L_x_426:
[----:B------:R-:W-:-:S13]  /*4cb0*/  ISETP.GT.AND P0, PT, R0, 0x18, PT ;  /* 0x000000180000780c */ /* 0x000fda0003f04270 */
[----:B------:R-:W-:Y:S05]  /*4cc0*/  @P0 BRA `(.L_x_437) ;  /* 0x0000000400080947 */ /* 0x000fea0003800000 */
        /* <DEDUP_REMOVED lines=8> */
[----:B------:R-:W-:-:S04]  /*4d50*/  FSETP.NEU.FTZ.AND P0, PT, R3, RZ, PT ;  /* 0x000000ff0300720b */ /* 0x000fc80003f1d000 */
[----:B------:R-:W-:-:S05]  /*4d60*/  SEL R3, RZ, 0x1, !P0 ;  /* 0x00000001ff037807 */ /* 0x000fca0004000000 */
[----:B------:R0:W-:Y:S01]  /*4d70*/  STG.E.U8 desc[UR36][R8.64], R3 ;  /* 0x0000000308007986 */ /* 0x0001e2000c101124 */
[----:B------:R-:W-:Y:S05]  /*4d80*/  BRA `(.L_x_425) ;  /* 0x00000008009c7947 */ /* 0x000fea0003800000 */
.L_x_439:
[----:B------:R-:W-:Y:S01]  /*4d90*/  IMAD.U32 R3, R3, 0x10000, RZ ;  /* 0x0001000003037824 */ /* 0x000fe200078e00ff */
[----:B------:R-:W-:Y:S01]  /*4da0*/  CS2R R6, SRZ ;  /* 0x0000000000067805 */ /* 0x000fe2000001ff00 */
[----:B------:R-:W-:Y:S02]  /*4db0*/  IMAD.MOV.U32 R25, RZ, RZ, R23 ;  /* 0x000000ffff197224 */ /* 0x000fe400078e0017 */
[----:B------:R-:W-:-:S04]  /*4dc0*/  FMUL.FTZ R3, R3, 1 ;  /* 0x3f80000003037820 */ /* 0x000fc80000410000 */
[----:B------:R-:W0:Y:S02]  /*4dd0*/  F2F.F64.F32 R4, R3 ;  /* 0x0000000300047310 */ /* 0x000e240000201800 */
[----:B0-----:R0:W-:Y:S01]  /*4de0*/  STG.E.128 desc[UR36][R8.64], R4 ;  /* 0x0000000408007986 */ /* 0x0011e2000c101d24 */
[----:B------:R-:W-:Y:S05]  /*4df0*/  BRA `(.L_x_425) ;  /* 0x0000000800807947 */ /* 0x000fea0003800000 */
.L_x_438:
[----:B------:R-:W-:-:S13]  /*4e00*/  ISETP.NE.AND P0, PT, R0, 0xf, PT ;  /* 0x0000000f0000780c */ /* 0x000fda0003f05270 */
[----:B------:R-:W-:Y:S05]  /*4e10*/  @!P0 BRA `(.L_x_440) ;  /* 0x0000000000a88947 */ /* 0x000fea0003800000 */
[----:B------:R-:W-:-:S13]  /*4e20*/  ISETP.NE.AND P0, PT, R0, 0x17, PT ;  /* 0x000000170000780c */ /* 0x000fda0003f05270 */
[----:B------:R-:W-:Y:S05]  /*4e30*/  @!P0 BRA `(.L_x_441) ;  /* 0x0000000000508947 */ /* 0x000fea0003800000 */
[----:B------:R-:W-:-:S13]  /*4e40*/  ISETP.NE.AND P0, PT, R0, 0x18, PT ;  /* 0x000000180000780c */ /* 0x000fda0003f05270 */
[----:B------:R-:W-:Y:S05]  /*4e50*/  @P0 BRA `(.L_x_430) ;  /* 0x0000000400b80947 */ /* 0x000fea0003800000 */
[----:B------:R-:W-:Y:S01]  /*4e60*/  IMAD.U32 R6, R3, 0x10000, RZ ;  /* 0x0001000003067824 */ /* 0x000fe200078e00ff */
[----:B------:R-:W-:Y:S01]  /*4e70*/  BSSY.RECONVERGENT B0, `(.L_x_442) ;  /* 0x000000c000007945 */ /* 0x000fe20003800200 */
[----:B------:R-:W-:-:S03]  /*4e80*/  IMAD.MOV.U32 R0, RZ, RZ, 0x7f ;  /* 0x0000007fff007424 */ /* 0x000fc600078e00ff */
        /* <DEDUP_REMOVED lines=10> */
.L_x_443:
[----:B------:R-:W-:Y:S05]  /*4f30*/  BSYNC.RECONVERGENT B0 ;  /* 0x0000000000007941 */ /* 0x000fea0003800200 */
.L_x_442:
[----:B------:R-:W-:Y:S01]  /*4f40*/  LOP3.LUT R5, R0, 0x80, R5, 0xf8, !PT ;  /* 0x0000008000057812 */ /* 0x000fe200078ef805 */
[----:B------:R-:W-:-:S04]  /*4f50*/  IMAD.MOV.U32 R25, RZ, RZ, R23 ;  /* 0x000000ffff197224 */ /* 0x000fc800078e0017 */
[----:B------:R0:W-:Y:S01]  /*4f60*/  STG.E.U8 desc[UR36][R8.64], R5 ;  /* 0x0000000508007986 */ /* 0x0001e2000c101124 */
[----:B------:R-:W-:Y:S05]  /*4f70*/  BRA `(.L_x_425) ;  /* 0x0000000800207947 */ /* 0x000fea0003800000 */
.L_x_441:
[----:B------:R-:W-:Y:S01]  /*4f80*/  IMAD.U32 R6, R3, 0x10000, RZ ;  /* 0x0001000003067824 */ /* 0x000fe200078e00ff */
[----:B------:R-:W-:Y:S04]  /*4f90*/  BSSY.RECONVERGENT B0, `(.L_x_444) ;  /* 0x000000e000007945 */ /* 0x000fe80003800200 */
[----:B------:R-:W-:Y:S02]  /*4fa0*/  LOP3.LUT R4, R6, 0x7fffffff, RZ, 0xc0, !PT ;  /* 0x7fffffff06047812 */ /* 0x000fe400078ec0ff */
[----:B------:R-:W-:Y:S02]  /*4fb0*/  SHF.R.U32.HI R5, RZ, 0x18, R6 ;  /* 0x00000018ff057819 */ /* 0x000fe40000011606 */
[----:B------:R-:W-:-:S13]  /*4fc0*/  ISETP.GE.U32.AND P1, PT, R4, 0x47800000, PT ;  /* 0x478000000400780c */ /* 0x000fda0003f26070 */
[----:B------:R-:W-:Y:S01]  /*4fd0*/  @P1 IMAD.MOV.U32 R0, RZ, RZ, 0x7f ;  /* 0x0000007fff001424 */ /* 0x000fe200078e00ff */
        /* <DEDUP_REMOVED lines=9> */
.L_x_445:
[----:B------:R-:W-:Y:S05]  /*5070*/  BSYNC.RECONVERGENT B0 ;  /* 0x0000000000007941 */ /* 0x000fea0003800200 */
.L_x_444:
[----:B------:R-:W-:Y:S01]  /*5080*/  LOP3.LUT R5, R0, 0x80, R5, 0xf8, !PT ;  /* 0x0000008000057812 */ /* 0x000fe200078ef805 */
[----:B------:R-:W-:-:S04]  /*5090*/  IMAD.MOV.U32 R25, RZ, RZ, R23 ;  /* 0x000000ffff197224 */ /* 0x000fc800078e0017 */
[----:B------:R2:W-:Y:S01]  /*50a0*/  STG.E.U8 desc[UR36][R8.64], R5 ;  /* 0x0000000508007986 */ /* 0x0005e2000c101124 */
[----:B------:R-:W-:Y:S05]  /*50b0*/  BRA `(.L_x_425) ;  /* 0x0000000400d07947 */ /* 0x000fea0003800000 */
.L_x_440:
[----:B------:R0:W-:Y:S01]  /*50c0*/  STG.E.U16 desc[UR36][R8.64], R3 ;  /* 0x0000000308007986 */ /* 0x0001e2000c101524 */
[----:B------:R-:W-:Y:S01]  /*50d0*/  IMAD.MOV.U32 R25, RZ, RZ, R23 ;  /* 0x000000ffff197224 */ /* 0x000fe200078e0017 */
[----:B------:R-:W-:Y:S06]  /*50e0*/  BRA `(.L_x_425) ;  /* 0x0000000400c47947 */ /* 0x000fec0003800000 */
.L_x_437:
[----:B------:R-:W-:-:S13]  /*50f0*/  ISETP.GT.AND P0, PT, R0, 0x1b, PT ;  /* 0x0000001b0000780c */ /* 0x000fda0003f04270 */
[----:B------:R-:W-:Y:S05]  /*5100*/  @P0 BRA `(.L_x_446) ;  /* 0x0000000000f40947 */ /* 0x000fea0003800000 */
        /* <DEDUP_REMOVED lines=8> */
[----:B------:R-:W0:Y:S02]  /*5190*/  F2I.FTZ.U32.TRUNC.NTZ R3, R3 ;  /* 0x0000000300037305 */ /* 0x000e24000021f000 */
[----:B0-----:R0:W-:Y:S01]  /*51a0*/  STG.E.U16 desc[UR36][R8.64], R3 ;  /* 0x0000000308007986 */ /* 0x0011e2000c101524 */
[----:B------:R-:W-:Y:S05]  /*51b0*/  BRA `(.L_x_425) ;  /* 0x0000000400907947 */ /* 0x000fea0003800000 */
.L_x_448:
[----:B------:R-:W-:Y:S01]  /*51c0*/  IMAD.U32 R3, R3, 0x10000, RZ ;  /* 0x0001000003037824 */ /* 0x000fe200078e00ff */
[----:B------:R-:W-:Y:S01]  /*51d0*/  BSSY.RECONVERGENT B0, `(.L_x_449) ;  /* 0x0000014000007945 */ /* 0x000fe20003800200 */
[----:B------:R-:W-:-:S03]  /*51e0*/  IMAD.MOV.U32 R4, RZ, RZ, 0x80 ;  /* 0x00000080ff047424 */ /* 0x000fc600078e00ff */
[----:B------:R-:W-:-:S04]  /*51f0*/  LOP3.LUT R0, R3, 0x7fffffff, RZ, 0xc0, !PT ;  /* 0x7fffffff03007812 */ /* 0x000fc800078ec0ff */
[----:B------:R-:W-:-:S13]  /*5200*/  ISETP.GT.U32.AND P0, PT, R0, 0x437fffff, PT ;  /* 0x437fffff0000780c */ /* 0x000fda0003f04070 */
[----:B------:R-:W-:Y:S05]  /*5210*/  @P0 BRA `(.L_x_450) ;  /* 0x00000000003c0947 */ /* 0x000fea0003800000 */
[----:B------:R-:W-:-:S13]  /*5220*/  ISETP.GT.U32.AND P0, PT, R0, 0x3bffffff, PT ;  /* 0x3bffffff0000780c */ /* 0x000fda0003f04070 */
[----:B------:R-:W-:Y:S05]  /*5230*/  @P0 BRA `(.L_x_451) ;  /* 0x0000000000140947 */ /* 0x000fea0003800000 */
[----:B------:R-:W-:Y:S01]  /*5240*/  FADD.FTZ R0, R0, 8192 ;  /* 0x4600000000007421 */ /* 0x000fe20000010000 */
[----:B------:R-:W-:-:S04]  /*5250*/  PRMT R4, RZ, 0x7610, R4 ;  /* 0x00007610ff047816 */ /* 0x000fc80000000004 */
[----:B------:R-:W-:-:S13]  /*5260*/  LOP3.LUT P0, R0, R0, 0xff, RZ, 0xc0, !PT ;  /* 0x000000ff00007812 */ /* 0x000fda000780c0ff */
[----:B------:R-:W-:Y:S05]  /*5270*/  @!P0 BRA `(.L_x_450) ;  /* 0x0000000000248947 */ /* 0x000fea0003800000 */
[----:B------:R-:W-:Y:S05]  /*5280*/  BRA `(.L_x_452) ;  /* 0x0000000000147947 */ /* 0x000fea0003800000 */
.L_x_451:
[----:B------:R-:W-:-:S04]  /*5290*/  SHF.R.U32.HI R0, RZ, 0x14, R3 ;  /* 0x00000014ff007819 */ /* 0x000fc80000011603 */
[----:B------:R-:W-:-:S04]  /*52a0*/  LOP3.LUT R0, R0, 0x1, RZ, 0xc0, !PT ;  /* 0x0000000100007812 */ /* 0x000fc800078ec0ff */
[----:B------:R-:W-:-:S04]  /*52b0*/  IADD3 R0, PT, PT, R3, 0x487ffff, R0 ;  /* 0x0487ffff03007810 */ /* 0x000fc80007ffe000 */
[----:B------:R-:W-:-:S04]  /*52c0*/  SHF.R.U32.HI R0, RZ, 0x14, R0 ;  /* 0x00000014ff007819 */ /* 0x000fc80000011600 */
[----:B------:R-:W-:-:S07]  /*52d0*/  LOP3.LUT R0, R0, 0xff, RZ, 0xc0, !PT ;  /* 0x000000ff00007812 */ /* 0x000fce00078ec0ff */
.L_x_452:
[----:B------:R-:W-:-:S04]  /*52e0*/  SHF.R.U32.HI R3, RZ, 0x18, R3 ;  /* 0x00000018ff037819 */ /* 0x000fc80000011603 */
[----:B------:R-:W-:-:S04]  /*52f0*/  LOP3.LUT R0, R0, 0x80, R3, 0xf8, !PT ;  /* 0x0000008000007812 */ /* 0x000fc800078ef803 */
[----:B------:R-:W-:-:S07]  /*5300*/  PRMT R4, R0, 0x7610, R4 ;  /* 0x0000761000047816 */ /* 0x000fce0000000004 */
.L_x_450:
[----:B------:R-:W-:Y:S05]  /*5310*/  BSYNC.RECONVERGENT B0 ;  /* 0x0000000000007941 */ /* 0x000fea0003800200 */
.L_x_449:
[----:B------:R0:W-:Y:S01]  /*5320*/  STG.E.U8 desc[UR36][R8.64], R4 ;  /* 0x0000000408007986 */ /* 0x0001e2000c101124 */
[----:B------:R-:W-:Y:S01]  /*5330*/  IMAD.MOV.U32 R25, RZ, RZ, R23 ;  /* 0x000000ffff197224 */ /* 0x000fe200078e0017 */
[----:B------:R-:W-:Y:S06]  /*5340*/  BRA `(.L_x_425) ;  /* 0x00000004002c7947 */ /* 0x000fec0003800000 */
.L_x_447:
        /* <DEDUP_REMOVED lines=13> */
.L_x_455:
[----:B------:R-:W-:-:S04]  /*5420*/  SHF.R.U32.HI R0, RZ, 0x15, R3 ;  /* 0x00000015ff007819 */ /* 0x000fc80000011603 */
[----:B------:R-:W-:-:S04]  /*5430*/  LOP3.LUT R0, R0, 0x1, RZ, 0xc0, !PT ;  /* 0x0000000100007812 */ /* 0x000fc800078ec0ff */
[----:B------:R-:W-:-:S04]  /*5440*/  IADD3 R0, PT, PT, R3, 0x88fffff, R0 ;  /* 0x088fffff03007810 */ /* 0x000fc80007ffe000 */
[----:B------:R-:W-:-:S04]  /*5450*/  SHF.R.U32.HI R0, RZ, 0x15, R0 ;  /* 0x00000015ff007819 */ /* 0x000fc80000011600 */
[----:B------:R-:W-:-:S07]  /*5460*/  LOP3.LUT R0, R0, 0xff, RZ, 0xc0, !PT ;  /* 0x000000ff00007812 */ /* 0x000fce00078ec0ff */
.L_x_456:
[----:B------:R-:W-:-:S04]  /*5470*/  SHF.R.U32.HI R3, RZ, 0x18, R3 ;  /* 0x00000018ff037819 */ /* 0x000fc80000011603 */
[----:B------:R-:W-:-:S04]  /*5480*/  LOP3.LUT R0, R0, 0x80, R3, 0xf8, !PT ;  /* 0x0000008000007812 */ /* 0x000fc800078ef803 */
[----:B------:R-:W-:-:S07]  /*5490*/  PRMT R4, R0, 0x7610, R4 ;  /* 0x0000761000047816 */ /* 0x000fce0000000004 */
.L_x_454:
[----:B------:R-:W-:Y:S05]  /*54a0*/  BSYNC.RECONVERGENT B0 ;  /* 0x0000000000007941 */ /* 0x000fea0003800200 */
.L_x_453:
[----:B------:R0:W-:Y:S01]  /*54b0*/  STG.E.U8 desc[UR36][R8.64], R4 ;  /* 0x0000000408007986 */ /* 0x0001e2000c101124 */
[----:B------:R-:W-:Y:S01]  /*54c0*/  IMAD.MOV.U32 R25, RZ, RZ, R23 ;  /* 0x000000ffff197224 */ /* 0x000fe200078e0017 */
[----:B------:R-:W-:Y:S06]  /*54d0*/  BRA `(.L_x_425) ;  /* 0x0000000000c87947 */ /* 0x000fec0003800000 */
.L_x_446:
[----:B------:R-:W-:-:S13]  /*54e0*/  ISETP.NE.AND P0, PT, R0, 0x1c, PT ;  /* 0x0000001c0000780c */ /* 0x000fda0003f05270 */
[----:B------:R-:W-:Y:S05]  /*54f0*/  @!P0 BRA `(.L_x_457) ;  /* 0x0000000000b08947 */ /* 0x000fea0003800000 */
[----:B------:R-:W-:-:S13]  /*5500*/  ISETP.NE.AND P0, PT, R0, 0x1d, PT ;  /* 0x0000001d0000780c */ /* 0x000fda0003f05270 */
[----:B------:R-:W-:Y:S05]  /*5510*/  @!P0 BRA `(.L_x_458) ;  /* 0x0000000000948947 */ /* 0x000fea0003800000 */
[----:B------:R-:W-:-:S13]  /*5520*/  ISETP.NE.AND P0, PT, R0, 0x2c, PT ;  /* 0x0000002c0000780c */ /* 0x000fda0003f05270 */
[----:B------:R-:W-:Y:S05]  /*5530*/  @!P0 BRA `(.L_x_459) ;  /* 0x0000000000488947 */ /* 0x000fea0003800000 */
.L_x_430:
[----:B------:R-:W-:Y:S01]  /*5540*/  MOV R14, 0x0 ;  /* 0x00000000000e7802 */ /* 0x000fe20000000f00 */
[----:B------:R-:W0:Y:S01]  /*5550*/  LDCU.64 UR6, c[0x4][0x148] ;  /* 0x01002900ff0677ac */ /* 0x000e220008000a00 */
[----:B------:R-:W-:Y:S02]  /*5560*/  IMAD.MOV.U32 R8, RZ, RZ, 0x65 ;  /* 0x00000065ff087424 */ /* 0x000fe400078e00ff */
[----:B------:R-:W-:Y:S01]  /*5570*/  IMAD.MOV.U32 R12, RZ, RZ, 0x1 ;  /* 0x00000001ff0c7424 */ /* 0x000fe200078e00ff */
[----:B------:R-:W1:Y:S01]  /*5580*/  LDCU.64 UR8, c[0x4][0x150] ;  /* 0x01002a00ff0877ac */ /* 0x000e620008000a00 */
[----:B------:R-:W2:Y:S01]  /*5590*/  LDC.64 R14, c[0x4][R14] ;  /* 0x010000000e0e7b82 */ /* 0x000ea20000000a00 */
[----:B------:R-:W-:Y:S01]  /*55a0*/  IMAD.MOV.U32 R13, RZ, RZ, RZ ;  /* 0x000000ffff0d7224 */ /* 0x000fe200078e00ff */
[----:B------:R-:W5:Y:S01]  /*55b0*/  LDCU.64 UR4, c[0x4][0x40] ;  /* 0x01000800ff0477ac */ /* 0x000f620008000a00 */
[----:B0-----:R-:W-:Y:S02]  /*55c0*/  IMAD.U32 R4, RZ, RZ, UR6 ;  /* 0x00000006ff047e24 */ /* 0x001fe4000f8e00ff */
[----:B------:R-:W-:-:S02]  /*55d0*/  IMAD.U32 R5, RZ, RZ, UR7 ;  /* 0x00000007ff057e24 */ /* 0x000fc4000f8e00ff */
[----:B-1----:R-:W-:Y:S02]  /*55e0*/  IMAD.U32 R6, RZ, RZ, UR8 ;  /* 0x00000008ff067e24 */ /* 0x002fe4000f8e00ff */
[----:B------:R-:W-:Y:S02]  /*55f0*/  IMAD.U32 R7, RZ, RZ, UR9 ;  /* 0x00000009ff077e24 */ /* 0x000fe4000f8e00ff */
[----:B-----5:R-:W-:Y:S02]  /*5600*/  IMAD.U32 R10, RZ, RZ, UR4 ;  /* 0x00000004ff0a7e24 */ /* 0x020fe4000f8e00ff */
[----:B------:R-:W-:-:S07]  /*5610*/  IMAD.U32 R11, RZ, RZ, UR5 ;  /* 0x00000005ff0b7e24 */ /* 0x000fce000f8e00ff */
[----:B------:R-:W-:-:S07]  /*5620*/  LEPC R20, `(.L_x_460) ;  /* 0x000000001014794e */ /* 0x000fce0000000000 */
[----:B--234-:R-:W-:Y:S05]  /*5630*/  CALL.ABS.NOINC R14 ;  /* 0x000000000e007343 */ /* 0x01cfea0003c00000 */
.L_x_460:
[----:B------:R-:W-:Y:S01]  /*5640*/  IMAD.MOV.U32 R25, RZ, RZ, R23 ;  /* 0x000000ffff197224 */ /* 0x000fe200078e0017 */
[----:B------:R-:W-:Y:S06]  /*5650*/  BRA `(.L_x_425) ;  /* 0x0000000000687947 */ /* 0x000fec0003800000 */
.L_x_459:
[----:B------:R-:W-:Y:S02]  /*5660*/  IMAD.U32 R4, R3, 0x10000, RZ ;  /* 0x0001000003047824 */ /* 0x000fe400078e00ff */
[----:B------:R-:W-:-:S03]  /*5670*/  IMAD.MOV.U32 R25, RZ, RZ, R23 ;  /* 0x000000ffff197224 */ /* 0x000fc600078e0017 */
[----:B------:R-:W-:-:S04]  /*5680*/  SHF.R.U32.HI R5, RZ, 0x17, R4 ;  /* 0x00000017ff057819 */ /* 0x000fc80000011604 */
[----:B------:R-:W-:-:S04]  /*5690*/  LOP3.LUT R3, R5, 0xff, RZ, 0xc0, !PT ;  /* 0x000000ff05037812 */ /* 0x000fc800078ec0ff */
[----:B------:R-:W-:-:S13]  /*56a0*/  ISETP.NE.AND P2, PT, R3, 0xff, PT ;  /* 0x000000ff0300780c */ /* 0x000fda0003f45270 */
[--C-:B------:R-:W-:Y:S02]  /*56b0*/  @P2 SHF.R.U32.HI R0, RZ, 0x16, R4.reuse ;  /* 0x00000016ff002819 */ /* 0x100fe40000011604 */
[----:B------:R-:W-:Y:S01]  /*56c0*/  @P2 LOP3.LUT P0, RZ, R3, 0x3fffff, R4, 0xf8, !PT ;  /* 0x003fffff03ff2812 */ /* 0x000fe2000780f804 */
[----:B------:R-:W-:Y:S01]  /*56d0*/  IMAD.MOV.U32 R3, RZ, RZ, 0xff ;  /* 0x000000ffff037424 */ /* 0x000fe200078e00ff */
[----:B------:R-:W-:-:S04]  /*56e0*/  @P2 LOP3.LUT R0, R0, 0x1, RZ, 0xc0, !PT ;  /* 0x0000000100002812 */ /* 0x000fc800078ec0ff */
[----:B------:R-:W-:Y:S01]  /*56f0*/  @P2 ISETP.EQ.U32.AND P1, PT, R0, 0x1, P0 ;  /* 0x000000010000280c */ /* 0x000fe20000722070 */
[----:B------:R-:W-:Y:S01]  /*5700*/  @P2 VIADD R0, R5, 0x1 ;  /* 0x0000000105002836 */ /* 0x000fe20000000000 */
[----:B------:R-:W-:Y:S02]  /*5710*/  PLOP3.LUT P0, PT, PT, PT, PT, 0x80, 0x8 ;  /* 0x000000000008781c */ /* 0x000fe40003f0f070 */
[----:B------:R-:W-:-:S13]  /*5720*/  @P2 PLOP3.LUT P0, PT, P1, PT, PT, 0x80, 0x8 ;  /* 0x000000000008281c */ /* 0x000fda0000f0f070 */
[----:B------:R-:W-:-:S04]  /*5730*/  @!P0 IMAD.MOV R0, RZ, RZ, R5 ;  /* 0x000000ffff008224 */ /* 0x000fc800078e0205 */
[----:B------:R-:W-:-:S05]  /*5740*/  @P2 IMAD.MOV.U32 R3, RZ, RZ, R0 ;  /* 0x000000ffff032224 */ /* 0x000fca00078e0000 */
[----:B------:R0:W-:Y:S01]  /*5750*/  STG.E.U8 desc[UR36][R8.64], R3 ;  /* 0x0000000308007986 */ /* 0x0001e2000c101124 */
[----:B------:R-:W-:Y:S05]  /*5760*/  BRA `(.L_x_425) ;  /* 0x0000000000247947 */ /* 0x000fea0003800000 */
.L_x_458:
[----:B------:R-:W-:Y:S02]  /*5770*/  IMAD.U32 R4, R3, 0x10000, RZ ;  /* 0x0001000003047824 */ /* 0x000fe400078e00ff */
[----:B------:R-:W-:-:S04]  /*5780*/  IMAD.MOV.U32 R25, RZ, RZ, R23 ;  /* 0x000000ffff197224 */ /* 0x000fc800078e0017 */
[----:B------:R-:W0:Y:S02]  /*5790*/  F2I.U64.TRUNC R4, R4 ;  /* 0x0000000400047311 */ /* 0x000e24000020d800 */
[----:B0-----:R0:W-:Y:S01]  /*57a0*/  STG.E.64 desc[UR36][R8.64], R4 ;  /* 0x0000000408007986 */ /* 0x0011e2000c101b24 */
[----:B------:R-:W-:Y:S05]  /*57b0*/  BRA `(.L_x_425) ;  /* 0x0000000000107947 */ /* 0x000fea0003800000 */
.L_x_457:
[----:B------:R-:W-:Y:S02]  /*57c0*/  IMAD.U32 R3, R3, 0x10000, RZ ;  /* 0x0001000003037824 */ /* 0x000fe400078e00ff */
[----:B------:R-:W-:-:S04]  /*57d0*/  IMAD.MOV.U32 R25, RZ, RZ, R23 ;  /* 0x000000ffff197224 */ /* 0x000fc800078e0017 */
[----:B------:R-:W0:Y:S02]  /*57e0*/  F2I.FTZ.U32.TRUNC.NTZ R3, R3 ;  /* 0x0000000300037305 */ /* 0x000e24000021f000 */
[----:B0-----:R0:W-:Y:S02]  /*57f0*/  STG.E desc[UR36][R8.64], R3 ;  /* 0x0000000308007986 */ /* 0x0011e4000c101924 */
.L_x_425:
[----:B------:R-:W-:Y:S05]  /*5800*/  BSYNC.RECONVERGENT B6 ;  /* 0x0000000000067941 */ /* 0x000fea0003800200 */
.L_x_424:
[----:B------:R-:W-:Y:S01]  /*5810*/  ISETP.GE.AND P0, PT, R25, R16, PT ;  /* 0x000000101900720c */ /* 0x000fe20003f06270 */
[----:B------:R-:W-:-:S12]  /*5820*/  BSSY.RECONVERGENT B6, `(.L_x_461) ;  /* 0x00001f0000067945 */ /* 0x000fd80003800200 */
[----:B------:R-:W-:Y:S05]  /*5830*/  @P0 BRA `(.L_x_462) ;  /* 0x0000001c00b80947 */ /* 0x000fea0003800000 */
[----:B------:R-:W5:Y:S01]  /*5840*/  LDCU UR4, c[0x0][0x3a8] ;  /* 0x00007500ff0477ac */ /* 0x000f620008000800 */
[----:B0-2---:R-:W0:Y:S01]  /*5850*/  LDC.64 R8, c[0x0][0x388] ;  /* 0x0000e200ff087b82 */ /* 0x005e220000000a00 */
[----:B-1----:R-:W-:Y:S01]  /*5860*/  IMAD R0, R2, 0x200, R25 ;  /* 0x0000020002007824 */ /* 0x002fe200078e0219 */
[----:B------:R-:W-:-:S03]  /*5870*/  PRMT R4, R18, 0x9910, RZ ;  /* 0x0000991012047816 */ /* 0x000fc600000000ff */
[----:B-----5:R-:W-:Y:S02]  /*5880*/  IMAD R3, R0, UR4, RZ ;  /* 0x0000000400037c24 */ /* 0x020fe4000f8e02ff */
[----:B------:R-:W-:-:S05]  /*5890*/  IMAD.MOV.U32 R0, RZ, RZ, R4 ;  /* 0x000000ffff007224 */ /* 0x000fca00078e0004 */
[----:B------:R-:W-:Y:S02]  /*58a0*/  ISETP.GT.AND P1, PT, R0, 0x9, PT ;  /* 0x000000090000780c */ /* 0x000fe40003f24270 */
[----:B0-----:R-:W-:-:S05]  /*58b0*/  IADD3 R8, P0, PT, R3, R8, RZ ;  /* 0x0000000803087210 */ /* 0x001fca0007f1e0ff */
        /* <DEDUP_REMOVED lines=10> */
[----:B----4-:R-:W-:-:S04]  /*5960*/  IMAD.U32 R22, R22, 0x10000, RZ ;  /* 0x0001000016167824 */ /* 0x010fc800078e00ff */
[----:B------:R-:W0:Y:S02]  /*5970*/  F2I.FTZ.TRUNC.NTZ R3, R22 ;  /* 0x0000001600037305 */ /* 0x000e24000021f100 */
[----:B0-----:R0:W-:Y:S01]  /*5980*/  STG.E.U8 desc[UR36][R8.64], R3 ;  /* 0x0000000308007986 */ /* 0x0011e2000c101124 */
[----:B------:R-:W-:Y:S05]  /*5990*/  BRA `(.L_x_468) ;  /* 0x0000000c007c7947 */ /* 0x000fea0003800000 */
.L_x_466:
[----:B----4-:R-:W-:-:S06]  /*59a0*/  IMAD.U32 R5, R22, 0x10000, RZ ;  /* 0x0001000016057824 */ /* 0x010fcc00078e00ff */
[----:B------:R-:W0:Y:S02]  /*59b0*/  F2I.S64.TRUNC R4, R5 ;  /* 0x0000000500047311 */ /* 0x000e24000020d900 */
[----:B0-----:R0:W-:Y:S01]  /*59c0*/  STG.E.U8 desc[UR36][R8.64], R4 ;  /* 0x0000000408007986 */ /* 0x0011e2000c101124 */
[----:B------:R-:W-:Y:S05]  /*59d0*/  BRA `(.L_x_468) ;  /* 0x0000000c006c7947 */ /* 0x000fea0003800000 */
.L_x_465:
[----:B------:R-:W-:-:S13]  /*59e0*/  ISETP.NE.AND P0, PT, R0, 0x2, PT ;  /* 0x000000020000780c */ /* 0x000fda0003f05270 */
[----:B------:R-:W-:Y:S05]  /*59f0*/  @!P0 BRA `(.L_x_469) ;  /* 0x0000000000308947 */ /* 0x000fea0003800000 */
[----:B------:R-:W-:-:S13]  /*5a00*/  ISETP.NE.AND P0, PT, R0, 0x3, PT ;  /* 0x000000030000780c */ /* 0x000fda0003f05270 */
[----:B------:R-:W-:Y:S05]  /*5a10*/  @!P0 BRA `(.L_x_470) ;  /* 0x0000000000188947 */ /* 0x000fea0003800000 */
[----:B------:R-:W-:-:S13]  /*5a20*/  ISETP.NE.AND P0, PT, R0, 0x4, PT ;  /* 0x000000040000780c */ /* 0x000fda0003f05270 */
[----:B------:R-:W-:Y:S05]  /*5a30*/  @P0 BRA `(.L_x_467) ;  /* 0x0000000800780947 */ /* 0x000fea0003800000 */
[----:B----4-:R-:W-:-:S06]  /*5a40*/  IMAD.U32 R4, R22, 0x10000, RZ ;  /* 0x0001000016047824 */ /* 0x010fcc00078e00ff */
[----:B------:R-:W0:Y:S02]  /*5a50*/  F2I.S64.TRUNC R4, R4 ;  /* 0x0000000400047311 */ /* 0x000e24000020d900 */
[----:B0-----:R0:W-:Y:S01]  /*5a60*/  STG.E.64 desc[UR36][R8.64], R4 ;  /* 0x0000000408007986 */ /* 0x0011e2000c101b24 */
[----:B------:R-:W-:Y:S05]  /*5a70*/  BRA `(.L_x_468) ;  /* 0x0000000c00447947 */ /* 0x000fea0003800000 */
.L_x_470:
[----:B----4-:R-:W-:-:S04]  /*5a80*/  IMAD.U32 R22, R22, 0x10000, RZ ;  /* 0x0001000016167824 */ /* 0x010fc800078e00ff */
[----:B------:R-:W0:Y:S02]  /*5a90*/  F2I.FTZ.TRUNC.NTZ R3, R22 ;  /* 0x0000001600037305 */ /* 0x000e24000021f100 */
[----:B0-----:R0:W-:Y:S01]  /*5aa0*/  STG.E desc[UR36][R8.64], R3 ;  /* 0x0000000308007986 */ /* 0x0011e2000c101924 */
[----:B------:R-:W-:Y:S05]  /*5ab0*/  BRA `(.L_x_468) ;  /* 0x0000000c00347947 */ /* 0x000fea0003800000 */
.L_x_469:
[----:B----4-:R-:W-:-:S04]  /*5ac0*/  IMAD.U32 R22, R22, 0x10000, RZ ;  /* 0x0001000016167824 */ /* 0x010fc800078e00ff */
[----:B------:R-:W0:Y:S02]  /*5ad0*/  F2I.FTZ.TRUNC.NTZ R3, R22 ;  /* 0x0000001600037305 */ /* 0x000e24000021f100 */
[----:B0-----:R0:W-:Y:S01]  /*5ae0*/  STG.E.U16 desc[UR36][R8.64], R3 ;  /* 0x0000000308007986 */ /* 0x0011e2000c101524 */
[----:B------:R-:W-:Y:S05]  /*5af0*/  BRA `(.L_x_468) ;  /* 0x0000000c00247947 */ /* 0x000fea0003800000 */
.L_x_464:
[----:B------:R-:W-:-:S13]  /*5b00*/  ISETP.GT.AND P0, PT, R0, 0x6, PT ;  /* 0x000000060000780c */ /* 0x000fda0003f04270 */
[----:B------:R-:W-:Y:S05]  /*5b10*/  @P0 BRA `(.L_x_471) ;  /* 0x00000000002c0947 */ /* 0x000fea0003800000 */
[----:B------:R-:W-:-:S13]  /*5b20*/  ISETP.NE.AND P0, PT, R0, 0x5, PT ;  /* 0x000000050000780c */ /* 0x000fda0003f05270 */
[----:B------:R-:W-:Y:S05]  /*5b30*/  @!P0 BRA `(.L_x_472) ;  /* 0x0000000000148947 */ /* 0x000fea0003800000 */
[----:B------:R-:W-:-:S13]  /*5b40*/  ISETP.NE.AND P0, PT, R0, 0x6, PT ;  /* 0x000000060000780c */ /* 0x000fda0003f05270 */
[----:B------:R-:W-:Y:S05]  /*5b50*/  @P0 BRA `(.L_x_467) ;  /* 0x0000000800300947 */ /* 0x000fea0003800000 */
[----:B----4-:R-:W-:-:S05]  /*5b60*/  IMAD.U32 R3, R22, 0x10000, RZ ;  /* 0x0001000016037824 */ /* 0x010fca00078e00ff */
[----:B------:R0:W-:Y:S01]  /*5b70*/  STG.E desc[UR36][R8.64], R3 ;  /* 0x0000000308007986 */ /* 0x0001e2000c101924 */
[----:B------:R-:W-:Y:S05]  /*5b80*/  BRA `(.L_x_468) ;  /* 0x0000000c00007947 */ /* 0x000fea0003800000 */
.L_x_472:
[----:B----4-:R-:W-:-:S05]  /*5b90*/  IMAD.U32 R0, R22, 0x10000, RZ ;  /* 0x0001000016007824 */ /* 0x010fca00078e00ff */
[----:B------:R-:W-:-:S05]  /*5ba0*/  F2FP.F16.F32.PACK_AB R0, RZ, R0 ;  /* 0x00000000ff00723e */ /* 0x000fca00000000ff */
[----:B------:R0:W-:Y:S01]  /*5bb0*/  STG.E.U16 desc[UR36][R8.64], R0 ;  /* 0x0000000008007986 */ /* 0x0001e2000c101524 */
[----:B------:R-:W-:Y:S05]  /*5bc0*/  BRA `(.L_x_468) ;  /* 0x0000000800f07947 */ /* 0x000fea0003800000 */
.L_x_471:
[----:B------:R-:W-:-:S13]  /*5bd0*/  ISETP.NE.AND P0, PT, R0, 0x7, PT ;  /* 0x000000070000780c */ /* 0x000fda0003f05270 */
[----:B------:R-:W-:Y:S05]  /*5be0*/  @!P0 BRA `(.L_x_473) ;  /* 0x0000000000348947 */ /* 0x000fea0003800000 */
[----:B------:R-:W-:-:S13]  /*5bf0*/  ISETP.NE.AND P0, PT, R0, 0x8, PT ;  /* 0x000000080000780c */ /* 0x000fda0003f05270 */
[----:B------:R-:W-:Y:S05]  /*5c00*/  @!P0 BRA `(.L_x_474) ;  /* 0x0000000000188947 */ /* 0x000fea0003800000 */
[----:B------:R-:W-:-:S13]  /*5c10*/  ISETP.NE.AND P0, PT, R0, 0x9, PT ;  /* 0x000000090000780c */ /* 0x000fda0003f05270 */
[----:B------:R-:W-:Y:S05]  /*5c20*/  @P0 BRA `(.L_x_467) ;  /* 0x0000000400fc0947 */ /* 0x000fea0003800000 */
[----:B----4-:R-:W-:Y:S02]  /*5c30*/  IMAD.U32 R22, R22, 0x10000, RZ ;  /* 0x0001000016167824 */ /* 0x010fe400078e00ff */
[----:B------:R-:W-:-:S05]  /*5c40*/  IMAD.MOV.U32 R23, RZ, RZ, RZ ;  /* 0x000000ffff177224 */ /* 0x000fca00078e00ff */
[----:B------:R0:W-:Y:S01]  /*5c50*/  STG.E.64 desc[UR36][R8.64], R22 ;  /* 0x0000001608007986 */ /* 0x0001e2000c101b24 */
[----:B------:R-:W-:Y:S05]  /*5c60*/  BRA `(.L_x_468) ;  /* 0x0000000800c87947 */ /* 0x000fea0003800000 */
.L_x_474:
[----:B----4-:R-:W-:-:S05]  /*5c70*/  IMAD.U32 R22, R22, 0x10000, RZ ;  /* 0x0001000016167824 */ /* 0x010fca00078e00ff */
[----:B------:R-:W-:-:S04]  /*5c80*/  F2FP.F16.F32.PACK_AB R3, RZ, R22 ;  /* 0x00000016ff03723e */ /* 0x000fc800000000ff */
[----:B------:R-:W-:-:S05]  /*5c90*/  PRMT R3, R3, 0x5410, RZ ;  /* 0x0000541003037816 */ /* 0x000fca00000000ff */
[----:B------:R0:W-:Y:S01]  /*5ca0*/  STG.E desc[UR36][R8.64], R3 ;  /* 0x0000000308007986 */ /* 0x0001e2000c101924 */
[----:B------:R-:W-:Y:S05]  /*5cb0*/  BRA `(.L_x_468) ;  /* 0x0000000800b47947 */ /* 0x000fea0003800000 */
.L_x_473:
[----:B----4-:R-:W-:-:S04]  /*5cc0*/  IMAD.U32 R4, R22, 0x10000, RZ ;  /* 0x0001000016047824 */ /* 0x010fc800078e00ff */
[----:B------:R-:W-:-:S06]  /*5cd0*/  FMUL.FTZ R4, R4, 1 ;  /* 0x3f80000004047820 */ /* 0x000fcc0000410000 */
[----:B------:R-:W0:Y:S02]  /*5ce0*/  F2F.F64.F32 R4, R4 ;  /* 0x0000000400047310 */ /* 0x000e240000201800 */
[----:B0-----:R0:W-:Y:S01]  /*5cf0*/  STG.E.64 desc[UR36][R8.64], R4 ;  /* 0x0000000408007986 */ /* 0x0011e2000c101b24 */
[----:B------:R-:W-:Y:S05]  /*5d00*/  BRA `(.L_x_468) ;  /* 0x0000000800a07947 */ /* 0x000fea0003800000 */
.L_x_463:
[----:B------:R-:W-:-:S13]  /*5d10*/  ISETP.GT.AND P0, PT, R0, 0x18, PT ;  /* 0x000000180000780c */ /* 0x000fda0003f04270 */
[----:B------:R-:W-:Y:S05]  /*5d20*/  @!P0 BRA `(.L_x_475) ;  /* 0x0000000400608947 */ /* 0x000fea0003800000 */
        /* <DEDUP_REMOVED lines=8> */
[----:B----4-:R-:W-:-:S06]  /*5db0*/  IMAD.U32 R3, R22, 0x10000, RZ ;  /* 0x0001000016037824 */ /* 0x010fcc00078e00ff */
[----:B------:R-:W0:Y:S02]  /*5dc0*/  F2I.FTZ.U32.TRUNC.NTZ R3, R3 ;  /* 0x0000000300037305 */ /* 0x000e24000021f000 */
[----:B0-----:R0:W-:Y:S01]  /*5dd0*/  STG.E.U16 desc[UR36][R8.64], R3 ;  /* 0x0000000308007986 */ /* 0x0011e2000c101524 */
[----:B------:R-:W-:Y:S05]  /*5de0*/  BRA `(.L_x_468) ;  /* 0x0000000800687947 */ /* 0x000fea0003800000 */
.L_x_478:
[----:B----4-:R-:W-:Y:S01]  /*5df0*/  IMAD.U32 R5, R22, 0x10000, RZ ;  /* 0x0001000016057824 */ /* 0x010fe200078e00ff */
[----:B------:R-:W-:Y:S01]  /*5e00*/  BSSY.RECONVERGENT B0, `(.L_x_479) ;  /* 0x0000013000007945 */ /* 0x000fe20003800200 */
[----:B------:R-:W-:-:S03]  /*5e10*/  IMAD.MOV.U32 R4, RZ, RZ, 0x80 ;  /* 0x00000080ff047424 */ /* 0x000fc600078e00ff */
        /* <DEDUP_REMOVED lines=14> */
.L_x_481:
[----:B------:R-:W-:-:S04]  /*5f00*/  SHF.R.U32.HI R3, RZ, 0x18, R5 ;  /* 0x00000018ff037819 */ /* 0x000fc80000011605 */
[----:B------:R-:W-:-:S04]  /*5f10*/  LOP3.LUT R0, R0, 0x80, R3, 0xf8, !PT ;  /* 0x0000008000007812 */ /* 0x000fc800078ef803 */
[----:B------:R-:W-:-:S07]  /*5f20*/  PRMT R4, R0, 0x7610, R4 ;  /* 0x0000761000047816 */ /* 0x000fce0000000004 */
.L_x_480:
[----:B------:R-:W-:Y:S05]  /*5f30*/  BSYNC.RECONVERGENT B0 ;  /* 0x0000000000007941 */ /* 0x000fea0003800200 */
.L_x_479:
[----:B------:R0:W-:Y:S01]  /*5f40*/  STG.E.U8 desc[UR36][R8.64], R4 ;  /* 0x0000000408007986 */ /* 0x0001e2000c101124 */
[----:B------:R-:W-:Y:S05]  /*5f50*/  BRA `(.L_x_468) ;  /* 0x00000008000c7947 */ /* 0x000fea0003800000 */
.L_x_477:
        /* <DEDUP_REMOVED lines=17> */
.L_x_484:
[----:B------:R-:W-:-:S04]  /*6070*/  SHF.R.U32.HI R3, RZ, 0x18, R5 ;  /* 0x00000018ff037819 */ /* 0x000fc80000011605 */
[----:B------:R-:W-:-:S04]  /*6080*/  LOP3.LUT R0, R0, 0x80, R3, 0xf8, !PT ;  /* 0x0000008000007812 */ /* 0x000fc800078ef803 */
[----:B------:R-:W-:-:S07]  /*6090*/  PRMT R4, R0, 0x7610, R4 ;  /* 0x0000761000047816 */ /* 0x000fce0000000004 */
.L_x_483:
[----:B------:R-:W-:Y:S05]  /*60a0*/  BSYNC.RECONVERGENT B0 ;  /* 0x0000000000007941 */ /* 0x000fea0003800200 */
.L_x_482:
[----:B------:R0:W-:Y:S01]  /*60b0*/  STG.E.U8 desc[UR36][R8.64], R4 ;  /* 0x0000000408007986 */ /* 0x0001e2000c101124 */
[----:B------:R-:W-:Y:S05]  /*60c0*/  BRA `(.L_x_468) ;  /* 0x0000000400b07947 */ /* 0x000fea0003800000 */
.L_x_476:
[----:B------:R-:W-:-:S13]  /*60d0*/  ISETP.NE.AND P0, PT, R0, 0x1c, PT ;  /* 0x0000001c0000780c */ /* 0x000fda0003f05270 */
[----:B------:R-:W-:Y:S05]  /*60e0*/  @!P0 BRA `(.L_x_485) ;  /* 0x0000000000608947 */ /* 0x000fea0003800000 */
[----:B------:R-:W-:-:S13]  /*60f0*/  ISETP.NE.AND P0, PT, R0, 0x1d, PT ;  /* 0x0000001d0000780c */ /* 0x000fda0003f05270 */
[----:B------:R-:W-:Y:S05]  /*6100*/  @!P0 BRA `(.L_x_486) ;  /* 0x0000000000488947 */ /* 0x000fea0003800000 */
[----:B------:R-:W-:-:S13]  /*6110*/  ISETP.NE.AND P0, PT, R0, 0x2c, PT ;  /* 0x0000002c0000780c */ /* 0x000fda0003f05270 */
[----:B------:R-:W-:Y:S05]  /*6120*/  @P0 BRA `(.L_x_467) ;  /* 0x0000000000bc0947 */ /* 0x000fea0003800000 */
[----:B----4-:R-:W-:-:S05]  /*6130*/  IMAD.U32 R22, R22, 0x10000, RZ ;  /* 0x0001000016167824 */ /* 0x010fca00078e00ff */
        /* <DEDUP_REMOVED lines=15> */
.L_x_486:
[----:B----4-:R-:W-:-:S06]  /*6230*/  IMAD.U32 R4, R22, 0x10000, RZ ;  /* 0x0001000016047824 */ /* 0x010fcc00078e00ff */
[----:B------:R-:W0:Y:S02]  /*6240*/  F2I.U64.TRUNC R4, R4 ;  /* 0x0000000400047311 */ /* 0x000e24000020d800 */
[----:B0-----:R0:W-:Y:S01]  /*6250*/  STG.E.64 desc[UR36][R8.64], R4 ;  /* 0x0000000408007986 */ /* 0x0011e2000c101b24 */
[----:B------:R-:W-:Y:S05]  /*6260*/  BRA `(.L_x_468) ;  /* 0x0000000400487947 */ /* 0x000fea0003800000 */
.L_x_485:
[----:B----4-:R-:W-:-:S04]  /*6270*/  IMAD.U32 R22, R22, 0x10000, RZ ;  /* 0x0001000016167824 */ /* 0x010fc800078e00ff */
[----:B------:R-:W0:Y:S02]  /*6280*/  F2I.FTZ.U32.TRUNC.NTZ R3, R22 ;  /* 0x0000001600037305 */ /* 0x000e24000021f000 */
[----:B0-----:R0:W-:Y:S01]  /*6290*/  STG.E desc[UR36][R8.64], R3 ;  /* 0x0000000308007986 */ /* 0x0011e2000c101924 */
[----:B------:R-:W-:Y:S05]  /*62a0*/  BRA `(.L_x_468) ;  /* 0x0000000400387947 */ /* 0x000fea0003800000 */
.L_x_475:
[----:B------:R-:W-:-:S13]  /*62b0*/  ISETP.GT.AND P0, PT, R0, 0xe, PT ;  /* 0x0000000e0000780c */ /* 0x000fda0003f04270 */
[----:B------:R-:W-:Y:S05]  /*62c0*/  @P0 BRA `(.L_x_487) ;  /* 0x00000000003c0947 */ /* 0x000fea0003800000 */
[----:B------:R-:W-:-:S13]  /*62d0*/  ISETP.NE.AND P0, PT, R0, 0xa, PT ;  /* 0x0000000a0000780c */ /* 0x000fda0003f05270 */
[----:B------:R-:W-:Y:S05]  /*62e0*/  @!P0 BRA `(.L_x_488) ;  /* 0x00000000001c8947 */ /* 0x000fea0003800000 */
[----:B------:R-:W-:-:S13]  /*62f0*/  ISETP.NE.AND P0, PT, R0, 0xb, PT ;  /* 0x0000000b0000780c */ /* 0x000fda0003f05270 */
[----:B------:R-:W-:Y:S05]  /*6300*/  @P0 BRA `(.L_x_467) ;  /* 0x0000000000440947 */ /* 0x000fea0003800000 */
[----:B----4-:R-:W-:-:S05]  /*6310*/  IMAD.U32 R22, R22, 0x10000, RZ ;  /* 0x0001000016167824 */ /* 0x010fca00078e00ff */
[----:B------:R-:W-:-:S04]  /*6320*/  FSETP.NEU.FTZ.AND P0, PT, R22, RZ, PT ;  /* 0x000000ff1600720b */ /* 0x000fc80003f1d000 */
[----:B------:R-:W-:-:S05]  /*6330*/  SEL R3, RZ, 0x1, !P0 ;  /* 0x00000001ff037807 */ /* 0x000fca0004000000 */
[----:B------:R4:W-:Y:S01]  /*6340*/  STG.E.U8 desc[UR36][R8.64], R3 ;  /* 0x0000000308007986 */ /* 0x0009e2000c101124 */
[----:B------:R-:W-:Y:S05]  /*6350*/  BRA `(.L_x_468) ;  /* 0x00000004000c7947 */ /* 0x000fea0003800000 */
.L_x_488:
[----:B----4-:R-:W-:Y:S01]  /*6360*/  IMAD.U32 R22, R22, 0x10000, RZ ;  /* 0x0001000016167824 */ /* 0x010fe200078e00ff */
[----:B------:R-:W-:-:S03]  /*6370*/  CS2R R6, SRZ ;  /* 0x0000000000067805 */ /* 0x000fc6000001ff00 */
[----:B------:R-:W-:-:S06]  /*6380*/  FMUL.FTZ R4, R22, 1 ;  /* 0x3f80000016047820 */ /* 0x000fcc0000410000 */
[----:B------:R-:W0:Y:S02]  /*6390*/  F2F.F64.F32 R4, R4 ;  /* 0x0000000400047310 */ /* 0x000e240000201800 */
[----:B0-----:R0:W-:Y:S01]  /*63a0*/  STG.E.128 desc[UR36][R8.64], R4 ;  /* 0x0000000408007986 */ /* 0x0011e2000c101d24 */
[----:B------:R-:W-:Y:S05]  /*63b0*/  BRA `(.L_x_468) ;  /* 0x0000000000f47947 */ /* 0x000fea0003800000 */
.L_x_487:
[----:B------:R-:W-:-:S13]  /*63c0*/  ISETP.NE.AND P0, PT, R0, 0xf, PT ;  /* 0x0000000f0000780c */ /* 0x000fda0003f05270 */
[----:B------:R-:W-:Y:S05]  /*63d0*/  @!P0 BRA `(.L_x_489) ;  /* 0x0000000000e88947 */ /* 0x000fea0003800000 */
[----:B------:R-:W-:-:S13]  /*63e0*/  ISETP.NE.AND P0, PT, R0, 0x17, PT ;  /* 0x000000170000780c */ /* 0x000fda0003f05270 */
[----:B------:R-:W-:Y:S05]  /*63f0*/  @!P0 BRA `(.L_x_490) ;  /* 0x0000000000908947 */ /* 0x000fea0003800000 */
[----:B------:R-:W-:-:S13]  /*6400*/  ISETP.NE.AND P0, PT, R0, 0x18, PT ;  /* 0x000000180000780c */ /* 0x000fda0003f05270 */
[----:B------:R-:W-:Y:S05]  /*6410*/  @!P0 BRA `(.L_x_491) ;  /* 0x0000000000448947 */ /* 0x000fea0003800000 */
.L_x_467:
        /* <DEDUP_REMOVED lines=16> */
.L_x_492:
[----:B------:R-:W-:Y:S05]  /*6520*/  BRA `(.L_x_468) ;  /* 0x0000000000987947 */ /* 0x000fea0003800000 */
.L_x_491:
[----:B----4-:R-:W-:Y:S01]  /*6530*/  IMAD.U32 R5, R22, 0x10000, RZ ;  /* 0x0001000016057824 */ /* 0x010fe200078e00ff */
[----:B------:R-:W-:Y:S01]  /*6540*/  BSSY.RECONVERGENT B0, `(.L_x_493) ;  /* 0x000000c000007945 */ /* 0x000fe20003800200 */
[----:B------:R-:W-:-:S03]  /*6550*/  IMAD.MOV.U32 R0, RZ, RZ, 0x7f ;  /* 0x0000007fff007424 */ /* 0x000fc600078e00ff */
        /* <DEDUP_REMOVED lines=10> */
.L_x_494:
[----:B------:R-:W-:Y:S05]  /*6600*/  BSYNC.RECONVERGENT B0 ;  /* 0x0000000000007941 */ /* 0x000fea0003800200 */
.L_x_493:
[----:B------:R-:W-:-:S05]  /*6610*/  LOP3.LUT R3, R0, 0x80, R3, 0xf8, !PT ;  /* 0x0000008000037812 */ /* 0x000fca00078ef803 */
[----:B------:R2:W-:Y:S01]  /*6620*/  STG.E.U8 desc[UR36][R8.64], R3 ;  /* 0x0000000308007986 */ /* 0x0005e2000c101124 */
[----:B------:R-:W-:Y:S05]  /*6630*/  BRA `(.L_x_468) ;  /* 0x0000000000547947 */ /* 0x000fea0003800000 */
.L_x_490:
[----:B----4-:R-:W-:Y:S01]  /*6640*/  IMAD.U32 R3, R22, 0x10000, RZ ;  /* 0x0001000016037824 */ /* 0x010fe200078e00ff */
[----:B------:R-:W-:Y:S04]  /*6650*/  BSSY.RECONVERGENT B0, `(.L_x_495) ;  /* 0x000000e000007945 */ /* 0x000fe80003800200 */
[----:B------:R-:W-:-:S04]  /*6660*/  LOP3.LUT R4, R3, 0x7fffffff, RZ, 0xc0, !PT ;  /* 0x7fffffff03047812 */ /* 0x000fc800078ec0ff */
[----:B------:R-:W-:-:S13]  /*6670*/  ISETP.GT.U32.AND P0, PT, R4, 0x477fffff, PT ;  /* 0x477fffff0400780c */ /* 0x000fda0003f04070 */
[----:B------:R-:W-:Y:S05]  /*6680*/  @P0 BRA `(.L_x_496) ;  /* 0x00000000001c0947 */ /* 0x000fea0003800000 */
[----:B------:R-:W-:-:S13]  /*6690*/  ISETP.GE.U32.AND P0, PT, R4, 0x38800000, PT ;  /* 0x388000000400780c */ /* 0x000fda0003f06070 */
[----:B------:R-:W-:-:S04]  /*66a0*/  @P0 SHF.R.U32.HI R0, RZ, 0x15, R3 ;  /* 0x00000015ff000819 */ /* 0x000fc80000011603 */
[----:B------:R-:W-:-:S04]  /*66b0*/  @P0 LOP3.LUT R0, R0, 0x1, RZ, 0xc0, !PT ;  /* 0x0000000100000812 */ /* 0x000fc800078ec0ff */
[----:B------:R-:W-:-:S04]  /*66c0*/  @P0 IADD3 R0, PT, PT, R3, 0x80fffff, R0 ;  /* 0x080fffff03000810 */ /* 0x000fc80007ffe000 */
[----:B------:R-:W-:Y:S01]  /*66d0*/  @P0 SHF.R.U32.HI R0, RZ, 0x15, R0 ;  /* 0x00000015ff000819 */ /* 0x000fe20000011600 */
[----:B------:R-:W-:Y:S01]  /*66e0*/  @!P0 FADD.FTZ R0, R4, 128 ;  /* 0x4300000004008421 */ /* 0x000fe20000010000 */
[----:B------:R-:W-:Y:S06]  /*66f0*/  BRA `(.L_x_497) ;  /* 0x00000000000c7947 */ /* 0x000fec0003800000 */
.L_x_496:
[----:B------:R-:W-:Y:S01]  /*6700*/  IMAD.MOV.U32 R0, RZ, RZ, 0x7f ;  /* 0x0000007fff007424 */ /* 0x000fe200078e00ff */
[----:B------:R-:W-:-:S04]  /*6710*/  ISETP.GT.U32.AND P0, PT, R4, 0x7f800000, PT ;  /* 0x7f8000000400780c */ /* 0x000fc80003f04070 */
[----:B------:R-:W-:-:S09]  /*6720*/  SEL R0, R0, 0x7c, P0 ;  /* 0x0000007c00007807 */ /* 0x000fd20000000000 */
.L_x_497:
[----:B------:R-:W-:Y:S05]  /*6730*/  BSYNC.RECONVERGENT B0 ;  /* 0x0000000000007941 */ /* 0x000fea0003800200 */
.L_x_495:
[----:B------:R-:W-:-:S04]  /*6740*/  SHF.R.U32.HI R3, RZ, 0x18, R3 ;  /* 0x00000018ff037819 */ /* 0x000fc80000011603 */
[----:B------:R-:W-:-:S05]  /*6750*/  LOP3.LUT R3, R0, 0x80, R3, 0xf8, !PT ;  /* 0x0000008000037812 */ /* 0x000fca00078ef803 */
[----:B------:R1:W-:Y:S01]  /*6760*/  STG.E.U8 desc[UR36][R8.64], R3 ;  /* 0x0000000308007986 */ /* 0x0003e2000c101124 */
[----:B------:R-:W-:Y:S05]  /*6770*/  BRA `(.L_x_468) ;  /* 0x0000000000047947 */ /* 0x000fea0003800000 */
.L_x_489:
[----:B----4-:R0:W-:Y:S02]  /*6780*/  STG.E.U16 desc[UR36][R8.64], R22 ;  /* 0x0000001608007986 */ /* 0x0101e4000c101524 */
.L_x_468:
[----:B------:R-:W-:-:S05]  /*6790*/  VIADD R25, R25, 0x80 ;  /* 0x0000008019197836 */ /* 0x000fca0000000000 */
[----:B------:R-:W-:-:S13]  /*67a0*/  ISETP.GE.AND P0, PT, R25, R16, PT ;  /* 0x000000101900720c */ /* 0x000fda0003f06270 */
[----:B------:R-:W-:Y:S05]  /*67b0*/  @P0 BRA `(.L_x_462) ;  /* 0x0000000c00d80947 */ /* 0x000fea0003800000 */
[----:B------:R-:W5:Y:S01]  /*67c0*/  LDCU UR4, c[0x0][0x3a8] ;  /* 0x00007500ff0477ac */ /* 0x000f620008000800 */
[----:B012-4-:R-:W0:Y:S01]  /*67d0*/  LDC.64 R8, c[0x0][0x388] ;  /* 0x0000e200ff087b82 */ /* 0x017e220000000a00 */
[----:B------:R-:W-:Y:S01]  /*67e0*/  IMAD R0, R2, 0x200, R25 ;  /* 0x0000020002007824 */ /* 0x000fe200078e0219 */
        /* <DEDUP_REMOVED lines=15> */
[----:B------:R-:W-:-:S06]  /*68e0*/  IMAD.U32 R17, R17, 0x10000, RZ ;  /* 0x0001000011117824 */ /* 0x000fcc00078e00ff */
[----:B------:R-:W0:Y:S02]  /*68f0*/  F2I.FTZ.TRUNC.NTZ R17, R17 ;  /* 0x0000001100117305 */ /* 0x000e24000021f100 */
[----:B0-----:R1:W-:Y:S01]  /*6900*/  STG.E.U8 desc[UR36][R8.64], R17 ;  /* 0x0000001108007986 */ /* 0x0013e2000c101124 */
[----:B------:R-:W-:Y:S05]  /*6910*/  BRA `(.L_x_503) ;  /* 0x0000000c007c7947 */ /* 0x000fea0003800000 */
.L_x_501:
[----:B------:R-:W-:-:S06]  /*6920*/  IMAD.U32 R5, R17, 0x10000, RZ ;  /* 0x0001000011057824 */ /* 0x000fcc00078e00ff */
[----:B------:R-:W0:Y:S02]  /*6930*/  F2I.S64.TRUNC R4, R5 ;  /* 0x0000000500047311 */ /* 0x000e24000020d900 */
[----:B0-----:R0:W-:Y:S01]  /*6940*/  STG.E.U8 desc[UR36][R8.64], R4 ;  /* 0x0000000408007986 */ /* 0x0011e2000c101124 */
[----:B------:R-:W-:Y:S05]  /*6950*/  BRA `(.L_x_503) ;  /* 0x0000000c006c7947 */ /* 0x000fea0003800000 */
.L_x_500:
[----:B------:R-:W-:-:S13]  /*6960*/  ISETP.NE.AND P0, PT, R0, 0x2, PT ;  /* 0x000000020000780c */ /* 0x000fda0003f05270 */
[----:B------:R-:W-:Y:S05]  /*6970*/  @!P0 BRA `(.L_x_504) ;  /* 0x0000000000308947 */ /* 0x000fea0003800000 */
[----:B------:R-:W-:-:S13]  /*6980*/  ISETP.NE.AND P0, PT, R0, 0x3, PT ;  /* 0x000000030000780c */ /* 0x000fda0003f05270 */
[----:B------:R-:W-:Y:S05]  /*6990*/  @!P0 BRA `(.L_x_505) ;  /* 0x0000000000188947 */ /* 0x000fea0003800000 */
[----:B------:R-:W-:-:S13]  /*69a0*/  ISETP.NE.AND P0, PT, R0, 0x4, PT ;  /* 0x000000040000780c */ /* 0x000fda0003f05270 */
[----:B------:R-:W-:Y:S05]  /*69b0*/  @P0 BRA `(.L_x_502) ;  /* 0x0000000800780947 */ /* 0x000fea0003800000 */
[----:B------:R-:W-:-:S06]  /*69c0*/  IMAD.U32 R4, R17, 0x10000, RZ ;  /* 0x0001000011047824 */ /* 0x000fcc00078e00ff */
[----:B------:R-:W0:Y:S02]  /*69d0*/  F2I.S64.TRUNC R4, R4 ;  /* 0x0000000400047311 */ /* 0x000e24000020d900 */
[----:B0-----:R0:W-:Y:S01]  /*69e0*/  STG.E.64 desc[UR36][R8.64], R4 ;  /* 0x0000000408007986 */ /* 0x0011e2000c101b24 */
[----:B------:R-:W-:Y:S05]  /*69f0*/  BRA `(.L_x_503) ;  /* 0x0000000c00447947 */ /* 0x000fea0003800000 */
.L_x_505:
[----:B------:R-:W-:-:S06]  /*6a00*/  IMAD.U32 R17, R17, 0x10000, RZ ;  /* 0x0001000011117824 */ /* 0x000fcc00078e00ff */
[----:B------:R-:W0:Y:S02]  /*6a10*/  F2I.FTZ.TRUNC.NTZ R17, R17 ;  /* 0x0000001100117305 */ /* 0x000e24000021f100 */
[----:B0-----:R4:W-:Y:S01]  /*6a20*/  STG.E desc[UR36][R8.64], R17 ;  /* 0x0000001108007986 */ /* 0x0019e2000c101924 */
[----:B------:R-:W-:Y:S05]  /*6a30*/  BRA `(.L_x_503) ;  /* 0x0000000c00347947 */ /* 0x000fea0003800000 */
.L_x_504:
[----:B------:R-:W-:-:S06]  /*6a40*/  IMAD.U32 R17, R17, 0x10000, RZ ;  /* 0x0001000011117824 */ /* 0x000fcc00078e00ff */
[----:B------:R-:W0:Y:S02]  /*6a50*/  F2I.FTZ.TRUNC.NTZ R17, R17 ;  /* 0x0000001100117305 */ /* 0x000e24000021f100 */
[----:B0-----:R2:W-:Y:S01]  /*6a60*/  STG.E.U16 desc[UR36][R8.64], R17 ;  /* 0x0000001108007986 */ /* 0x0015e2000c101524 */
[----:B------:R-:W-:Y:S05]  /*6a70*/  BRA `(.L_x_503) ;  /* 0x0000000c00247947 */ /* 0x000fea0003800000 */
.L_x_499:
[----:B------:R-:W-:-:S13]  /*6a80*/  ISETP.GT.AND P0, PT, R0, 0x6, PT ;  /* 0x000000060000780c */ /* 0x000fda0003f04270 */
[----:B------:R-:W-:Y:S05]  /*6a90*/  @P0 BRA `(.L_x_506) ;  /* 0x00000000002c0947 */ /* 0x000fea0003800000 */
[----:B------:R-:W-:-:S13]  /*6aa0*/  ISETP.NE.AND P0, PT, R0, 0x5, PT ;  /* 0x000000050000780c */ /* 0x000fda0003f05270 */
[----:B------:R-:W-:Y:S05]  /*6ab0*/  @!P0 BRA `(.L_x_507) ;  /* 0x0000000000148947 */ /* 0x000fea0003800000 */
[----:B------:R-:W-:-:S13]  /*6ac0*/  ISETP.NE.AND P0, PT, R0, 0x6, PT ;  /* 0x000000060000780c */ /* 0x000fda0003f05270 */
[----:B------:R-:W-:Y:S05]  /*6ad0*/  @P0 BRA `(.L_x_502) ;  /* 0x0000000800300947 */ /* 0x000fea0003800000 */
[----:B------:R-:W-:-:S05]  /*6ae0*/  IMAD.U32 R17, R17, 0x10000, RZ ;  /* 0x0001000011117824 */ /* 0x000fca00078e00ff */
[----:B------:R0:W-:Y:S01]  /*6af0*/  STG.E desc[UR36][R8.64], R17 ;  /* 0x0000001108007986 */ /* 0x0001e2000c101924 */
[----:B------:R-:W-:Y:S05]  /*6b00*/  BRA `(.L_x_503) ;  /* 0x0000000c00007947 */ /* 0x000fea0003800000 */
.L_x_507:
[----:B------:R-:W-:-:S05]  /*6b10*/  IMAD.U32 R0, R17, 0x10000, RZ ;  /* 0x0001000011007824 */ /* 0x000fca00078e00ff */
[----:B------:R-:W-:-:S05]  /*6b20*/  F2FP.F16.F32.PACK_AB R0, RZ, R0 ;  /* 0x00000000ff00723e */ /* 0x000fca00000000ff */
[----:B------:R0:W-:Y:S01]  /*6b30*/  STG.E.U16 desc[UR36][R8.64], R0 ;  /* 0x0000000008007986 */ /* 0x0001e2000c101524 */
[----:B------:R-:W-:Y:S05]  /*6b40*/  BRA `(.L_x_503) ;  /* 0x0000000800f07947 */ /* 0x000fea0003800000 */
.L_x_506:
[----:B------:R-:W-:-:S13]  /*6b50*/  ISETP.NE.AND P0, PT, R0, 0x7, PT ;  /* 0x000000070000780c */ /* 0x000fda0003f05270 */
[----:B------:R-:W-:Y:S05]  /*6b60*/  @!P0 BRA `(.L_x_508) ;  /* 0x0000000000348947 */ /* 0x000fea0003800000 */
[----:B------:R-:W-:-:S13]  /*6b70*/  ISETP.NE.AND P0, PT, R0, 0x8, PT ;  /* 0x000000080000780c */ /* 0x000fda0003f05270 */
[----:B------:R-:W-:Y:S05]  /*6b80*/  @!P0 BRA `(.L_x_509) ;  /* 0x0000000000188947 */ /* 0x000fea0003800000 */
[----:B------:R-:W-:-:S13]  /*6b90*/  ISETP.NE.AND P0, PT, R0, 0x9, PT ;  /* 0x000000090000780c */ /* 0x000fda0003f05270 */
[----:B------:R-:W-:Y:S05]  /*6ba0*/  @P0 BRA `(.L_x_502) ;  /* 0x0000000400fc0947 */ /* 0x000fea0003800000 */
[----:B------:R-:W-:Y:S02]  /*6bb0*/  IMAD.U32 R4, R17, 0x10000, RZ ;  /* 0x0001000011047824 */ /* 0x000fe400078e00ff */
[----:B------:R-:W-:-:S05]  /*6bc0*/  IMAD.MOV.U32 R5, RZ, RZ, RZ ;  /* 0x000000ffff057224 */ /* 0x000fca00078e00ff */
[----:B------:R0:W-:Y:S01]  /*6bd0*/  STG.E.64 desc[UR36][R8.64], R4 ;  /* 0x0000000408007986 */ /* 0x0001e2000c101b24 */
[----:B------:R-:W-:Y:S05]  /*6be0*/  BRA `(.L_x_503) ;  /* 0x0000000800c87947 */ /* 0x000fea0003800000 */
.L_x_509:
[----:B------:R-:W-:-:S05]  /*6bf0*/  IMAD.U32 R17, R17, 0x10000, RZ ;  /* 0x0001000011117824 */ /* 0x000fca00078e00ff */
[----:B------:R-:W-:-:S04]  /*6c00*/  F2FP.F16.F32.PACK_AB R3, RZ, R17 ;  /* 0x00000011ff03723e */ /* 0x000fc800000000ff */
[----:B------:R-:W-:-:S05]  /*6c10*/  PRMT R3, R3, 0x5410, RZ ;  /* 0x0000541003037816 */ /* 0x000fca00000000ff */
[----:B------:R0:W-:Y:S01]  /*6c20*/  STG.E desc[UR36][R8.64], R3 ;  /* 0x0000000308007986 */ /* 0x0001e2000c101924 */
[----:B------:R-:W-:Y:S05]  /*6c30*/  BRA `(.L_x_503) ;  /* 0x0000000800b47947 */ /* 0x000fea0003800000 */
.L_x_508:
[----:B------:R-:W-:-:S04]  /*6c40*/  IMAD.U32 R4, R17, 0x10000, RZ ;  /* 0x0001000011047824 */ /* 0x000fc800078e00ff */
[----:B------:R-:W-:-:S06]  /*6c50*/  FMUL.FTZ R4, R4, 1 ;  /* 0x3f80000004047820 */ /* 0x000fcc0000410000 */
[----:B------:R-:W0:Y:S02]  /*6c60*/  F2F.F64.F32 R4, R4 ;  /* 0x0000000400047310 */ /* 0x000e240000201800 */
[----:B0-----:R0:W-:Y:S01]  /*6c70*/  STG.E.64 desc[UR36][R8.64], R4 ;  /* 0x0000000408007986 */ /* 0x0011e2000c101b24 */
[----:B------:R-:W-:Y:S05]  /*6c80*/  BRA `(.L_x_503) ;  /* 0x0000000800a07947 */ /* 0x000fea0003800000 */
.L_x_498:
        /* <DEDUP_REMOVED lines=10> */
[----:B------:R-:W-:-:S06]  /*6d30*/  IMAD.U32 R3, R17, 0x10000, RZ ;  /* 0x0001000011037824 */ /* 0x000fcc00078e00ff */
[----:B------:R-:W0:Y:S02]  /*6d40*/  F2I.FTZ.U32.TRUNC.NTZ R3, R3 ;  /* 0x0000000300037305 */ /* 0x000e24000021f000 */
[----:B0-----:R0:W-:Y:S01]  /*6d50*/  STG.E.U16 desc[UR36][R8.64], R3 ;  /* 0x0000000308007986 */ /* 0x0011e2000c101524 */
[----:B------:R-:W-:Y:S05]  /*6d60*/  BRA `(.L_x_503) ;  /* 0x0000000800687947 */ /* 0x000fea0003800000 */
.L_x_513:
[----:B------:R-:W-:Y:S01]  /*6d70*/  IMAD.U32 R17, R17, 0x10000, RZ ;  /* 0x0001000011117824 */ /* 0x000fe200078e00ff */
        /* <DEDUP_REMOVED lines=16> */
.L_x_516:
[----:B------:R-:W-:-:S04]  /*6e80*/  SHF.R.U32.HI R3, RZ, 0x18, R17 ;  /* 0x00000018ff037819 */ /* 0x000fc80000011611 */
[----:B------:R-:W-:-:S04]  /*6e90*/  LOP3.LUT R0, R0, 0x80, R3, 0xf8, !PT ;  /* 0x0000008000007812 */ /* 0x000fc800078ef803 */
[----:B------:R-:W-:-:S07]  /*6ea0*/  PRMT R4, R0, 0x7610, R4 ;  /* 0x0000761000047816 */ /* 0x000fce0000000004 */
.L_x_515:
[----:B------:R-:W-:Y:S05]  /*6eb0*/  BSYNC.RECONVERGENT B0 ;  /* 0x0000000000007941 */ /* 0x000fea0003800200 */
.L_x_514:
[----:B------:R0:W-:Y:S01]  /*6ec0*/  STG.E.U8 desc[UR36][R8.64], R4 ;  /* 0x0000000408007986 */ /* 0x0001e2000c101124 */
[----:B------:R-:W-:Y:S05]  /*6ed0*/  BRA `(.L_x_503) ;  /* 0x00000008000c7947 */ /* 0x000fea0003800000 */
.L_x_512:
        /* <DEDUP_REMOVED lines=17> */
.L_x_519:
[----:B------:R-:W-:-:S04]  /*6ff0*/  SHF.R.U32.HI R3, RZ, 0x18, R17 ;  /* 0x00000018ff037819 */ /* 0x000fc80000011611 */
[----:B------:R-:W-:-:S04]  /*7000*/  LOP3.LUT R0, R0, 0x80, R3, 0xf8, !PT ;  /* 0x0000008000007812 */ /* 0x000fc800078ef803 */
[----:B------:R-:W-:-:S07]  /*7010*/  PRMT R4, R0, 0x7610, R4 ;  /* 0x0000761000047816 */ /* 0x000fce0000000004 */
.L_x_518:
[----:B------:R-:W-:Y:S05]  /*7020*/  BSYNC.RECONVERGENT B0 ;  /* 0x0000000000007941 */ /* 0x000fea0003800200 */
.L_x_517:
[----:B------:R0:W-:Y:S01]  /*7030*/  STG.E.U8 desc[UR36][R8.64], R4 ;  /* 0x0000000408007986 */ /* 0x0001e2000c101124 */
[----:B------:R-:W-:Y:S05]  /*7040*/  BRA `(.L_x_503) ;  /* 0x0000000400b07947 */ /* 0x000fea0003800000 */
.L_x_511:
[----:B------:R-:W-:-:S13]  /*7050*/  ISETP.NE.AND P0, PT, R0, 0x1c, PT ;  /* 0x0000001c0000780c */ /* 0x000fda0003f05270 */
[----:B------:R-:W-:Y:S05]  /*7060*/  @!P0 BRA `(.L_x_520) ;  /* 0x0000000000608947 */ /* 0x000fea0003800000 */
[----:B------:R-:W-:-:S13]  /*7070*/  ISETP.NE.AND P0, PT, R0, 0x1d, PT ;  /* 0x0000001d0000780c */ /* 0x000fda0003f05270 */
[----:B------:R-:W-:Y:S05]  /*7080*/  @!P0 BRA `(.L_x_521) ;  /* 0x0000000000488947 */ /* 0x000fea0003800000 */
[----:B------:R-:W-:-:S13]  /*7090*/  ISETP.NE.AND P0, PT, R0, 0x2c, PT ;  /* 0x0000002c0000780c */ /* 0x000fda0003f05270 */
[----:B------:R-:W-:Y:S05]  /*70a0*/  @P0 BRA `(.L_x_502) ;  /* 0x0000000000bc0947 */ /* 0x000fea0003800000 */
[----:B------:R-:W-:-:S05]  /*70b0*/  IMAD.U32 R4, R17, 0x10000, RZ ;  /* 0x0001000011047824 */ /* 0x000fca00078e00ff */
        /* <DEDUP_REMOVED lines=15> */
.L_x_521:
[----:B------:R-:W-:-:S06]  /*71b0*/  IMAD.U32 R4, R17, 0x10000, RZ ;  /* 0x0001000011047824 */ /* 0x000fcc00078e00ff */
[----:B------:R-:W0:Y:S02]  /*71c0*/  F2I.U64.TRUNC R4, R4 ;  /* 0x0000000400047311 */ /* 0x000e24000020d800 */
[----:B0-----:R0:W-:Y:S01]  /*71d0*/  STG.E.64 desc[UR36][R8.64], R4 ;  /* 0x0000000408007986 */ /* 0x0011e2000c101b24 */
[----:B------:R-:W-:Y:S05]  /*71e0*/  BRA `(.L_x_503) ;  /* 0x0000000400487947 */ /* 0x000fea0003800000 */
.L_x_520:
[----:B------:R-:W-:-:S06]  /*71f0*/  IMAD.U32 R17, R17, 0x10000, RZ ;  /* 0x0001000011117824 */ /* 0x000fcc00078e00ff */
[----:B------:R-:W0:Y:S02]  /*7200*/  F2I.FTZ.U32.TRUNC.NTZ R17, R17 ;  /* 0x0000001100117305 */ /* 0x000e24000021f000 */
[----:B0-----:R0:W-:Y:S01]  /*7210*/  STG.E desc[UR36][R8.64], R17 ;  /* 0x0000001108007986 */ /* 0x0011e2000c101924 */
[----:B------:R-:W-:Y:S05]  /*7220*/  BRA `(.L_x_503) ;  /* 0x0000000400387947 */ /* 0x000fea0003800000 */
.L_x_510:
[----:B------:R-:W-:-:S13]  /*7230*/  ISETP.GT.AND P0, PT, R0, 0xe, PT ;  /* 0x0000000e0000780c */ /* 0x000fda0003f04270 */
[----:B------:R-:W-:Y:S05]  /*7240*/  @P0 BRA `(.L_x_522) ;  /* 0x00000000003c0947 */ /* 0x000fea0003800000 */
[----:B------:R-:W-:-:S13]  /*7250*/  ISETP.NE.AND P0, PT, R0, 0xa, PT ;  /* 0x0000000a0000780c */ /* 0x000fda0003f05270 */
[----:B------:R-:W-:Y:S05]  /*7260*/  @!P0 BRA `(.L_x_523) ;  /* 0x00000000001c8947 */ /* 0x000fea0003800000 */
[----:B------:R-:W-:-:S13]  /*7270*/  ISETP.NE.AND P0, PT, R0, 0xb, PT ;  /* 0x0000000b0000780c */ /* 0x000fda0003f05270 */
[----:B------:R-:W-:Y:S05]  /*7280*/  @P0 BRA `(.L_x_502) ;  /* 0x0000000000440947 */ /* 0x000fea0003800000 */
[----:B------:R-:W-:-:S05]  /*7290*/  IMAD.U32 R17, R17, 0x10000, RZ ;  /* 0x0001000011117824 */ /* 0x000fca00078e00ff */
[----:B------:R-:W-:-:S04]  /*72a0*/  FSETP.NEU.FTZ.AND P0, PT, R17, RZ, PT ;  /* 0x000000ff1100720b */ /* 0x000fc80003f1d000 */
[----:B------:R-:W-:-:S05]  /*72b0*/  SEL R3, RZ, 0x1, !P0 ;  /* 0x00000001ff037807 */ /* 0x000fca0004000000 */
[----:B------:R0:W-:Y:S01]  /*72c0*/  STG.E.U8 desc[UR36][R8.64], R3 ;  /* 0x0000000308007986 */ /* 0x0001e2000c101124 */
[----:B------:R-:W-:Y:S05]  /*72d0*/  BRA `(.L_x_503) ;  /* 0x00000004000c7947 */ /* 0x000fea0003800000 */
.L_x_523:
[----:B------:R-:W-:Y:S01]  /*72e0*/  IMAD.U32 R17, R17, 0x10000, RZ ;  /* 0x0001000011117824 */ /* 0x000fe200078e00ff */
[----:B------:R-:W-:-:S03]  /*72f0*/  CS2R R6, SRZ ;  /* 0x0000000000067805 */ /* 0x000fc6000001ff00 */
[----:B------:R-:W-:-:S06]  /*7300*/  FMUL.FTZ R4, R17, 1 ;  /* 0x3f80000011047820 */ /* 0x000fcc0000410000 */
[----:B------:R-:W0:Y:S02]  /*7310*/  F2F.F64.F32 R4, R4 ;  /* 0x0000000400047310 */ /* 0x000e240000201800 */
[----:B0-----:R0:W-:Y:S01]  /*7320*/  STG.E.128 desc[UR36][R8.64], R4 ;  /* 0x0000000408007986 */ /* 0x0011e2000c101d24 */
[----:B------:R-:W-:Y:S05]  /*7330*/  BRA `(.L_x_503) ;  /* 0x0000000000f47947 */ /* 0x000fea0003800000 */
.L_x_522:
[----:B------:R-:W-:-:S13]  /*7340*/  ISETP.NE.AND P0, PT, R0, 0xf, PT ;  /* 0x0000000f0000780c */ /* 0x000fda0003f05270 */
[----:B------:R-:W-:Y:S05]  /*7350*/  @!P0 BRA `(.L_x_524) ;  /* 0x0000000000e88947 */ /* 0x000fea0003800000 */
[----:B------:R-:W-:-:S13]  /*7360*/  ISETP.NE.AND P0, PT, R0, 0x17, PT ;  /* 0x000000170000780c */ /* 0x000fda0003f05270 */
[----:B------:R-:W-:Y:S05]  /*7370*/  @!P0 BRA `(.L_x_525) ;  /* 0x0000000000908947 */ /* 0x000fea0003800000 */
[----:B------:R-:W-:-:S13]  /*7380*/  ISETP.NE.AND P0, PT, R0, 0x18, PT ;  /* 0x000000180000780c */ /* 0x000fda0003f05270 */
[----:B------:R-:W-:Y:S05]  /*7390*/  @!P0 BRA `(.L_x_526) ;  /* 0x0000000000448947 */ /* 0x000fea0003800000 */
.L_x_502:
[----:B------:R-:W-:Y:S01]  /*73a0*/  MOV R14, 0x0 ;  /* 0x00000000000e7802 */ /* 0x000fe20000000f00 */
[----:B------:R-:W0:Y:S01]  /*73b0*/  LDCU.64 UR4, c[0x4][0x148] ;  /* 0x01002900ff0477ac */ /* 0x000e220008000a00 */
[----:B------:R-:W-:Y:S02]  /*73c0*/  IMAD.MOV.U32 R8, RZ, RZ, 0x65 ;  /* 0x00000065ff087424 */ /* 0x000fe400078e00ff */
[----:B------:R-:W-:Y:S01]  /*73d0*/  IMAD.MOV.U32 R12, RZ, RZ, 0x1 ;  /* 0x00000001ff0c7424 */ /* 0x000fe200078e00ff */
[----:B------:R-:W1:Y:S01]  /*73e0*/  LDCU.64 UR6, c[0x4][0x150] ;  /* 0x01002a00ff0677ac */ /* 0x000e620008000a00 */
[----:B------:R-:W2:Y:S01]  /*73f0*/  LDC.64 R14, c[0x4][R14] ;  /* 0x010000000e0e7b82 */ /* 0x000ea20000000a00 */
[----:B------:R-:W-:Y:S01]  /*7400*/  IMAD.MOV.U32 R13, RZ, RZ, RZ ;  /* 0x000000ffff0d7224 */ /* 0x000fe200078e00ff */
[----:B------:R-:W4:Y:S01]  /*7410*/  LDCU.64 UR8, c[0x4][0x40] ;  /* 0x01000800ff0877ac */ /* 0x000f220008000a00 */
[----:B0-----:R-:W-:Y:S02]  /*7420*/  IMAD.U32 R4, RZ, RZ, UR4 ;  /* 0x00000004ff047e24 */ /* 0x001fe4000f8e00ff */
[----:B------:R-:W-:-:S02]  /*7430*/  IMAD.U32 R5, RZ, RZ, UR5 ;  /* 0x00000005ff057e24 */ /* 0x000fc4000f8e00ff */
[----:B-1----:R-:W-:Y:S02]  /*7440*/  IMAD.U32 R6, RZ, RZ, UR6 ;  /* 0x00000006ff067e24 */ /* 0x002fe4000f8e00ff */
[----:B------:R-:W-:Y:S02]  /*7450*/  IMAD.U32 R7, RZ, RZ, UR7 ;  /* 0x00000007ff077e24 */ /* 0x000fe4000f8e00ff */
[----:B----4-:R-:W-:Y:S02]  /*7460*/  IMAD.U32 R10, RZ, RZ, UR8 ;  /* 0x00000008ff0a7e24 */ /* 0x010fe4000f8e00ff */
[----:B------:R-:W-:-:S07]  /*7470*/  IMAD.U32 R11, RZ, RZ, UR9 ;  /* 0x00000009ff0b7e24 */ /* 0x000fce000f8e00ff */
[----:B------:R-:W-:-:S07]  /*7480*/  LEPC R20, `(.L_x_527) ;  /* 0x000000001014794e */ /* 0x000fce0000000000 */
[----:B--23--:R-:W-:Y:S05]  /*7490*/  CALL.ABS.NOINC R14 ;  /* 0x000000000e007343 */ /* 0x00cfea0003c00000 */
.L_x_527:
[----:B------:R-:W-:Y:S05]  /*74a0*/  BRA `(.L_x_503) ;  /* 0x0000000000987947 */ /* 0x000fea0003800000 */
.L_x_526:
[----:B------:R-:W-:Y:S01]  /*74b0*/  IMAD.U32 R17, R17, 0x10000, RZ ;  /* 0x0001000011117824 */ /* 0x000fe200078e00ff */
        /* <DEDUP_REMOVED lines=12> */
.L_x_529:
[----:B------:R-:W-:Y:S05]  /*7580*/  BSYNC.RECONVERGENT B0 ;  /* 0x0000000000007941 */ /* 0x000fea0003800200 */
.L_x_528:
[----:B------:R-:W-:-:S05]  /*7590*/  LOP3.LUT R3, R0, 0x80, R3, 0xf8, !PT ;  /* 0x0000008000037812 */ /* 0x000fca00078ef803 */
[----:B------:R0:W-:Y:S01]  /*75a0*/  STG.E.U8 desc[UR36][R8.64], R3 ;  /* 0x0000000308007986 */ /* 0x0001e2000c101124 */
[----:B------:R-:W-:Y:S05]  /*75b0*/  BRA `(.L_x_503) ;  /* 0x0000000000547947 */ /* 0x000fea0003800000 */
.L_x_525:
[----:B------:R-:W-:Y:S01]  /*75c0*/  IMAD.U32 R3, R17, 0x10000, RZ ;  /* 0x0001000011037824 */ /* 0x000fe200078e00ff */
        /* <DEDUP_REMOVED lines=11> */
.L_x_531:
[----:B------:R-:W-:Y:S01]  /*7680*/  IMAD.MOV.U32 R0, RZ, RZ, 0x7f ;  /* 0x0000007fff007424 */ /* 0x000fe200078e00ff */
[----:B------:R-:W-:-:S04]  /*7690*/  ISETP.GT.U32.AND P0, PT, R4, 0x7f800000, PT ;  /* 0x7f8000000400780c */ /* 0x000fc80003f04070 */
[----:B------:R-:W-:-:S09]  /*76a0*/  SEL R0, R0, 0x7c, P0 ;  /* 0x0000007c00007807 */ /* 0x000fd20000000000 */
.L_x_532:
[----:B------:R-:W-:Y:S05]  /*76b0*/  BSYNC.RECONVERGENT B0 ;  /* 0x0000000000007941 */ /* 0x000fea0003800200 */
.L_x_530:
[----:B------:R-:W-:-:S04]  /*76c0*/  SHF.R.U32.HI R3, RZ, 0x18, R3 ;  /* 0x00000018ff037819 */ /* 0x000fc80000011603 */
[----:B------:R-:W-:-:S05]  /*76d0*/  LOP3.LUT R3, R0, 0x80, R3, 0xf8, !PT ;  /* 0x0000008000037812 */ /* 0x000fca00078ef803 */
[----:B------:R0:W-:Y:S01]  /*76e0*/  STG.E.U8 desc[UR36][R8.64], R3 ;  /* 0x0000000308007986 */ /* 0x0001e2000c101124 */
[----:B------:R-:W-:Y:S05]  /*76f0*/  BRA `(.L_x_503) ;  /* 0x0000000000047947 */ /* 0x000fea0003800000 */
.L_x_524:
[----:B------:R0:W-:Y:S02]  /*7700*/  STG.E.U16 desc[UR36][R8.64], R17 ;  /* 0x0000001108007986 */ /* 0x0001e4000c101524 */
.L_x_503:
[----:B------:R-:W-:-:S07]  /*7710*/  VIADD R25, R25, 0x80 ;  /* 0x0000008019197836 */ /* 0x000fce0000000000 */
.L_x_462:
[----:B------:R-:W-:Y:S05]  /*7720*/  BSYNC.RECONVERGENT B6 ;  /* 0x0000000000067941 */ /* 0x000fea0003800200 */
.L_x_461:
[----:B------:R-:W-:-:S13]  /*7730*/  ISETP.GE.AND P0, PT, R25, R16, PT ;  /* 0x000000101900720c */ /* 0x000fda0003f06270 */
[----:B------:R-:W-:Y:S05]  /*7740*/  @P0 EXIT ;  /* 0x000000000000094d */ /* 0x000fea0003800000 */
[----:B012---:R-:W0:Y:S01]  /*7750*/  LDC.64 R4, c[0x0][0x388] ;  /* 0x0000e200ff047b82 */ /* 0x007e220000000a00 */
[----:B------:R-:W4:Y:S01]  /*7760*/  LDCU UR4, c[0x0][0x3a8] ;  /* 0x00007500ff0477ac */ /* 0x000f220008000800 */
[----:B------:R-:W-:Y:S01]  /*7770*/  PRMT R0, R18, 0x9910, RZ ;  /* 0x0000991012007816 */ /* 0x000fe200000000ff */
[----:B------:R-:W-:-:S03]  /*7780*/  IMAD R2, R2, 0x200, R25 ;  /* 0x0000020002027824 */ /* 0x000fc600078e0219 */
[----:B------:R-:W-:Y:S01]  /*7790*/  ISETP.GT.AND P1, PT, R0, 0x9, PT ;  /* 0x000000090000780c */ /* 0x000fe20003f24270 */
[----:B----4-:R-:W-:-:S05]  /*77a0*/  IMAD R3, R2, UR4, RZ ;  /* 0x0000000402037c24 */ /* 0x010fca000f8e02ff */
[----:B0-----:R-:W-:-:S05]  /*77b0*/  IADD3 R2, P0, PT, R3, R4, RZ ;  /* 0x0000000403027210 */ /* 0x001fca0007f1e0ff */
[----:B------:R-:W-:Y:S02]  /*77c0*/  IMAD.X R3, RZ, RZ, R5, P0 ;  /* 0x000000ffff037224 */ /* 0x000fe400000e0605 */
[----:B------:R-:W-:Y:S06]  /*77d0*/  @P1 BRA `(.L_x_533) ;  /* 0x00000004000c1947 */ /* 0x000fec0003800000 */
        /* <DEDUP_REMOVED lines=8> */
[----:B---3--:R-:W-:-:S06]  /*7860*/  IMAD.U32 R19, R19, 0x10000, RZ ;  /* 0x0001000013137824 */ /* 0x008fcc00078e00ff */
[----:B------:R-:W0:Y:S02]  /*7870*/  F2I.FTZ.TRUNC.NTZ R19, R19 ;  /* 0x0000001300137305 */ /* 0x000e24000021f100 */
[----:B0-----:R-:W-:Y:S01]  /*7880*/  STG.E.U8 desc[UR36][R2.64], R19 ;  /* 0x0000001302007986 */ /* 0x001fe2000c101124 */
[----:B------:R-:W-:Y:S05]  /*7890*/  EXIT ;  /* 0x000000000000794d */ /* 0x000fea0003800000 */
.L_x_536:
[----:B---3--:R-:W-:-:S06]  /*78a0*/  IMAD.U32 R5, R19, 0x10000, RZ ;  /* 0x0001000013057824 */ /* 0x008fcc00078e00ff */
[----:B------:R-:W0:Y:S02]  /*78b0*/  F2I.S64.TRUNC R4, R5 ;  /* 0x0000000500047311 */ /* 0x000e24000020d900 */
[----:B0-----:R-:W-:Y:S01]  /*78c0*/  STG.E.U8 desc[UR36][R2.64], R4 ;  /* 0x0000000402007986 */ /* 0x001fe2000c101124 */
[----:B------:R-:W-:Y:S05]  /*78d0*/  EXIT ;  /* 0x000000000000794d */ /* 0x000fea0003800000 */
.L_x_535:
[----:B------:R-:W-:-:S13]  /*78e0*/  ISETP.NE.AND P0, PT, R0, 0x2, PT ;  /* 0x000000020000780c */ /* 0x000fda0003f05270 */
[----:B------:R-:W-:Y:S05]  /*78f0*/  @!P0 BRA `(.L_x_538) ;  /* 0x0000000000308947 */ /* 0x000fea0003800000 */
[----:B------:R-:W-:-:S13]  /*7900*/  ISETP.NE.AND P0, PT, R0, 0x3, PT ;  /* 0x000000030000780c */ /* 0x000fda0003f05270 */
[----:B------:R-:W-:Y:S05]  /*7910*/  @!P0 BRA `(.L_x_539) ;  /* 0x0000000000188947 */ /* 0x000fea0003800000 */
[----:B------:R-:W-:-:S13]  /*7920*/  ISETP.NE.AND P0, PT, R0, 0x4, PT ;  /* 0x000000040000780c */ /* 0x000fda0003f05270 */
[----:B------:R-:W-:Y:S05]  /*7930*/  @P0 BRA `(.L_x_537) ;  /* 0x0000000800780947 */ /* 0x000fea0003800000 */
[----:B---3--:R-:W-:-:S06]  /*7940*/  IMAD.U32 R4, R19, 0x10000, RZ ;  /* 0x0001000013047824 */ /* 0x008fcc00078e00ff */
[----:B------:R-:W0:Y:S02]  /*7950*/  F2I.S64.TRUNC R4, R4 ;  /* 0x0000000400047311 */ /* 0x000e24000020d900 */
[----:B0-----:R-:W-:Y:S01]  /*7960*/  STG.E.64 desc[UR36][R2.64], R4 ;  /* 0x0000000402007986 */ /* 0x001fe2000c101b24 */
[----:B------:R-:W-:Y:S05]  /*7970*/  EXIT ;  /* 0x000000000000794d */ /* 0x000fea0003800000 */
.L_x_539:
[----:B---3--:R-:W-:-:S06]  /*7980*/  IMAD.U32 R19, R19, 0x10000, RZ ;  /* 0x0001000013137824 */ /* 0x008fcc00078e00ff */
[----:B------:R-:W0:Y:S02]  /*7990*/  F2I.FTZ.TRUNC.NTZ R19, R19 ;  /* 0x0000001300137305 */ /* 0x000e24000021f100 */
[----:B0-----:R-:W-:Y:S01]  /*79a0*/  STG.E desc[UR36][R2.64], R19 ;  /* 0x0000001302007986 */ /* 0x001fe2000c101924 */
[----:B------:R-:W-:Y:S05]  /*79b0*/  EXIT ;  /* 0x000000000000794d */ /* 0x000fea0003800000 */
.L_x_538:
[----:B---3--:R-:W-:-:S06]  /*79c0*/  IMAD.U32 R19, R19, 0x10000, RZ ;  /* 0x0001000013137824 */ /* 0x008fcc00078e00ff */
[----:B------:R-:W0:Y:S02]  /*79d0*/  F2I.FTZ.TRUNC.NTZ R19, R19 ;  /* 0x0000001300137305 */ /* 0x000e24000021f100 */
[----:B0-----:R-:W-:Y:S01]  /*79e0*/  STG.E.U16 desc[UR36][R2.64], R19 ;  /* 0x0000001302007986 */ /* 0x001fe2000c101524 */
[----:B------:R-:W-:Y:S05]  /*79f0*/  EXIT ;  /* 0x000000000000794d */ /* 0x000fea0003800000 */
.L_x_534:
[----:B------:R-:W-:-:S13]  /*7a00*/  ISETP.GT.AND P0, PT, R0, 0x6, PT ;  /* 0x000000060000780c */ /* 0x000fda0003f04270 */
[----:B------:R-:W-:Y:S05]  /*7a10*/  @P0 BRA `(.L_x_540) ;  /* 0x00000000002c0947 */ /* 0x000fea0003800000 */
[----:B------:R-:W-:-:S13]  /*7a20*/  ISETP.NE.AND P0, PT, R0, 0x5, PT ;  /* 0x000000050000780c */ /* 0x000fda0003f05270 */
[----:B------:R-:W-:Y:S05]  /*7a30*/  @!P0 BRA `(.L_x_541) ;  /* 0x0000000000148947 */ /* 0x000fea0003800000 */
[----:B------:R-:W-:-:S13]  /*7a40*/  ISETP.NE.AND P0, PT, R0, 0x6, PT ;  /* 0x000000060000780c */ /* 0x000fda0003f05270 */
[----:B------:R-:W-:Y:S05]  /*7a50*/  @P0 BRA `(.L_x_537) ;  /* 0x0000000800300947 */ /* 0x000fea0003800000 */
[----:B---3--:R-:W-:-:S05]  /*7a60*/  IMAD.U32 R19, R19, 0x10000, RZ ;  /* 0x0001000013137824 */ /* 0x008fca00078e00ff */
[----:B------:R-:W-:Y:S01]  /*7a70*/  STG.E desc[UR36][R2.64], R19 ;  /* 0x0000001302007986 */ /* 0x000fe2000c101924 */
[----:B------:R-:W-:Y:S05]  /*7a80*/  EXIT ;  /* 0x000000000000794d */ /* 0x000fea0003800000 */
.L_x_541:
[----:B---3--:R-:W-:-:S05]  /*7a90*/  IMAD.U32 R0, R19, 0x10000, RZ ;  /* 0x0001000013007824 */ /* 0x008fca00078e00ff */
[----:B------:R-:W-:-:S05]  /*7aa0*/  F2FP.F16.F32.PACK_AB R0, RZ, R0 ;  /* 0x00000000ff00723e */ /* 0x000fca00000000ff */
[----:B------:R-:W-:Y:S01]  /*7ab0*/  STG.E.U16 desc[UR36][R2.64], R0 ;  /* 0x0000000002007986 */ /* 0x000fe2000c101524 */
[----:B------:R-:W-:Y:S05]  /*7ac0*/  EXIT ;  /* 0x000000000000794d */ /* 0x000fea0003800000 */
.L_x_540:
[----:B------:R-:W-:-:S13]  /*7ad0*/  ISETP.NE.AND P0, PT, R0, 0x7, PT ;  /* 0x000000070000780c */ /* 0x000fda0003f05270 */
[----:B------:R-:W-:Y:S05]  /*7ae0*/  @!P0 BRA `(.L_x_542) ;  /* 0x0000000000348947 */ /* 0x000fea0003800000 */
[----:B------:R-:W-:-:S13]  /*7af0*/  ISETP.NE.AND P0, PT, R0, 0x8, PT ;  /* 0x000000080000780c */ /* 0x000fda0003f05270 */
[----:B------:R-:W-:Y:S05]  /*7b00*/  @!P0 BRA `(.L_x_543) ;  /* 0x0000000000188947 */ /* 0x000fea0003800000 */
[----:B------:R-:W-:-:S13]  /*7b10*/  ISETP.NE.AND P0, PT, R0, 0x9, PT ;  /* 0x000000090000780c */ /* 0x000fda0003f05270 */
[----:B------:R-:W-:Y:S05]  /*7b20*/  @P0 BRA `(.L_x_537) ;  /* 0x0000000400fc0947 */ /* 0x000fea0003800000 */
[----:B---3--:R-:W-:Y:S02]  /*7b30*/  IMAD.U32 R4, R19, 0x10000, RZ ;  /* 0x0001000013047824 */ /* 0x008fe400078e00ff */
[----:B------:R-:W-:-:S05]  /*7b40*/  IMAD.MOV.U32 R5, RZ, RZ, RZ ;  /* 0x000000ffff057224 */ /* 0x000fca00078e00ff */
[----:B------:R-:W-:Y:S01]  /*7b50*/  STG.E.64 desc[UR36][R2.64], R4 ;  /* 0x0000000402007986 */ /* 0x000fe2000c101b24 */
[----:B------:R-:W-:Y:S05]  /*7b60*/  EXIT ;  /* 0x000000000000794d */ /* 0x000fea0003800000 */
.L_x_543:
[----:B---3--:R-:W-:-:S05]  /*7b70*/  IMAD.U32 R19, R19, 0x10000, RZ ;  /* 0x0001000013137824 */ /* 0x008fca00078e00ff */
[----:B------:R-:W-:-:S04]  /*7b80*/  F2FP.F16.F32.PACK_AB R5, RZ, R19 ;  /* 0x00000013ff05723e */ /* 0x000fc800000000ff */
[----:B------:R-:W-:-:S05]  /*7b90*/  PRMT R5, R5, 0x5410, RZ ;  /* 0x0000541005057816 */ /* 0x000fca00000000ff */
[----:B------:R-:W-:Y:S01]  /*7ba0*/  STG.E desc[UR36][R2.64], R5 ;  /* 0x0000000502007986 */ /* 0x000fe2000c101924 */
[----:B------:R-:W-:Y:S05]  /*7bb0*/  EXIT ;  /* 0x000000000000794d */ /* 0x000fea0003800000 */
.L_x_542:
[----:B---3--:R-:W-:-:S04]  /*7bc0*/  IMAD.U32 R4, R19, 0x10000, RZ ;  /* 0x0001000013047824 */ /* 0x008fc800078e00ff */
[----:B------:R-:W-:-:S06]  /*7bd0*/  FMUL.FTZ R4, R4, 1 ;  /* 0x3f80000004047820 */ /* 0x000fcc0000410000 */
[----:B------:R-:W0:Y:S02]  /*7be0*/  F2F.F64.F32 R4, R4 ;  /* 0x0000000400047310 */ /* 0x000e240000201800 */
[----:B0-----:R-:W-:Y:S01]  /*7bf0*/  STG.E.64 desc[UR36][R2.64], R4 ;  /* 0x0000000402007986 */ /* 0x001fe2000c101b24 */
[----:B------:R-:W-:Y:S05]  /*7c00*/  EXIT ;  /* 0x000000000000794d */ /* 0x000fea0003800000 */
.L_x_533:
        /* <DEDUP_REMOVED lines=10> */
[----:B---3--:R-:W-:-:S06]  /*7cb0*/  IMAD.U32 R5, R19, 0x10000, RZ ;  /* 0x0001000013057824 */ /* 0x008fcc00078e00ff */
[----:B------:R-:W0:Y:S02]  /*7cc0*/  F2I.FTZ.U32.TRUNC.NTZ R5, R5 ;  /* 0x0000000500057305 */ /* 0x000e24000021f000 */
[----:B0-----:R-:W-:Y:S01]  /*7cd0*/  STG.E.U16 desc[UR36][R2.64], R5 ;  /* 0x0000000502007986 */ /* 0x001fe2000c101524 */
[----:B------:R-:W-:Y:S05]  /*7ce0*/  EXIT ;  /* 0x000000000000794d */ /* 0x000fea0003800000 */
.L_x_547:
[----:B---3--:R-:W-:Y:S01]  /*7cf0*/  IMAD.U32 R5, R19, 0x10000, RZ ;  /* 0x0001000013057824 */ /* 0x008fe200078e00ff */
        /* <DEDUP_REMOVED lines=17> */
.L_x_550:
[----:B------:R-:W-:-:S04]  /*7e10*/  SHF.R.U32.HI R5, RZ, 0x18, R5 ;  /* 0x00000018ff057819 */ /* 0x000fc80000011605 */
[----:B------:R-:W-:-:S07]  /*7e20*/  LOP3.LUT R0, R0, 0x80, R5, 0xf8, !PT ;  /* 0x0000008000007812 */ /* 0x000fce00078ef805 */
.L_x_549:
[----:B------:R-:W-:Y:S05]  /*7e30*/  BSYNC.RECONVERGENT B0 ;  /* 0x0000000000007941 */ /* 0x000fea0003800200 */
.L_x_548:
[----:B------:R-:W-:Y:S01]  /*7e40*/  STG.E.U8 desc[UR36][R2.64], R0 ;  /* 0x0000000002007986 */ /* 0x000fe2000c101124 */
[----:B------:R-:W-:Y:S05]  /*7e50*/  EXIT ;  /* 0x000000000000794d */ /* 0x000fea0003800000 */
.L_x_546:
        /* <DEDUP_REMOVED lines=18> */
.L_x_553:
[----:B------:R-:W-:-:S04]  /*7f80*/  SHF.R.U32.HI R5, RZ, 0x18, R5 ;  /* 0x00000018ff057819 */ /* 0x000fc80000011605 */
[----:B------:R-:W-:-:S07]  /*7f90*/  LOP3.LUT R0, R0, 0x80, R5, 0xf8, !PT ;  /* 0x0000008000007812 */ /* 0x000fce00078ef805 */
.L_x_552:
[----:B------:R-:W-:Y:S05]  /*7fa0*/  BSYNC.RECONVERGENT B0 ;  /* 0x0000000000007941 */ /* 0x000fea0003800200 */
.L_x_551:
[----:B------:R-:W-:Y:S01]  /*7fb0*/  STG.E.U8 desc[UR36][R2.64], R0 ;  /* 0x0000000002007986 */ /* 0x000fe2000c101124 */
[----:B------:R-:W-:Y:S05]  /*7fc0*/  EXIT ;  /* 0x000000000000794d */ /* 0x000fea0003800000 */
.L_x_545:
[----:B------:R-:W-:-:S13]  /*7fd0*/  ISETP.NE.AND P0, PT, R0, 0x1c, PT ;  /* 0x0000001c0000780c */ /* 0x000fda0003f05270 */
[----:B------:R-:W-:Y:S05]  /*7fe0*/  @!P0 BRA `(.L_x_554) ;  /* 0x0000000000608947 */ /* 0x000fea0003800000 */
[----:B------:R-:W-:-:S13]  /*7ff0*/  ISETP.NE.AND P0, PT, R0, 0x1d, PT ;  /* 0x0000001d0000780c */ /* 0x000fda0003f05270 */
[----:B------:R-:W-:Y:S05]  /*8000*/  @!P0 BRA `(.L_x_555) ;  /* 0x0000000000488947 */ /* 0x000fea0003800000 */
[----:B------:R-:W-:-:S13]  /*8010*/  ISETP.NE.AND P0, PT, R0, 0x2c, PT ;  /* 0x0000002c0000780c */ /* 0x000fda0003f05270 */
[----:B------:R-:W-:Y:S05]  /*8020*/  @P0 BRA `(.L_x_537) ;  /* 0x0000000000bc0947 */ /* 0x000fea0003800000 */
[----:B---3--:R-:W-:Y:S02]  /*8030*/  IMAD.U32 R19, R19, 0x10000, RZ ;  /* 0x0001000013137824 */ /* 0x008fe400078e00ff */
[----:B------:R-:W-:-:S03]  /*8040*/  IMAD.MOV.U32 R5, RZ, RZ, 0xff ;  /* 0x000000ffff057424 */ /* 0x000fc600078e00ff */
[----:B------:R-:W-:-:S04]  /*8050*/  SHF.R.U32.HI R6, RZ, 0x17, R19 ;  /* 0x00000017ff067819 */ /* 0x000fc80000011613 */
[----:B------:R-:W-:-:S04]  /*8060*/  LOP3.LUT R4, R6, 0xff, RZ, 0xc0, !PT ;  /* 0x000000ff06047812 */ /* 0x000fc800078ec0ff */
[----:B------:R-:W-:-:S13]  /*8070*/  ISETP.NE.AND P2, PT, R4, 0xff, PT ;  /* 0x000000ff0400780c */ /* 0x000fda0003f45270 */
[--C-:B------:R-:W-:Y:S02]  /*8080*/  @P2 SHF.R.U32.HI R0, RZ, 0x16, R19.reuse ;  /* 0x00000016ff002819 */ /* 0x100fe40000011613 */
[----:B------:R-:W-:Y:S02]  /*8090*/  @P2 LOP3.LUT P0, RZ, R4, 0x3fffff, R19, 0xf8, !PT ;  /* 0x003fffff04ff2812 */ /* 0x000fe4000780f813 */
[----:B------:R-:W-:-:S04]  /*80a0*/  @P2 LOP3.LUT R0, R0, 0x1, RZ, 0xc0, !PT ;  /* 0x0000000100002812 */ /* 0x000fc800078ec0ff */
[----:B------:R-:W-:Y:S01]  /*80b0*/  @P2 ISETP.EQ.U32.AND P1, PT, R0, 0x1, P0 ;  /* 0x000000010000280c */ /* 0x000fe20000722070 */
[----:B------:R-:W-:Y:S01]  /*80c0*/  @P2 VIADD R0, R6, 0x1 ;  /* 0x0000000106002836 */ /* 0x000fe20000000000 */
[----:B------:R-:W-:Y:S02]  /*80d0*/  PLOP3.LUT P0, PT, PT, PT, PT, 0x80, 0x8 ;  /* 0x000000000008781c */ /* 0x000fe40003f0f070 */
[----:B------:R-:W-:-:S13]  /*80e0*/  @P2 PLOP3.LUT P0, PT, P1, PT, PT, 0x80, 0x8 ;  /* 0x000000000008281c */ /* 0x000fda0000f0f070 */
[----:B------:R-:W-:-:S04]  /*80f0*/  @!P0 IMAD.MOV R0, RZ, RZ, R6 ;  /* 0x000000ffff008224 */ /* 0x000fc800078e0206 */
[----:B------:R-:W-:-:S05]  /*8100*/  @P2 IMAD.MOV.U32 R5, RZ, RZ, R0 ;  /* 0x000000ffff052224 */ /* 0x000fca00078e0000 */
[----:B------:R-:W-:Y:S01]  /*8110*/  STG.E.U8 desc[UR36][R2.64], R5 ;  /* 0x0000000502007986 */ /* 0x000fe2000c101124 */
[----:B------:R-:W-:Y:S05]  /*8120*/  EXIT ;  /* 0x000000000000794d */ /* 0x000fea0003800000 */
.L_x_555:
[----:B---3--:R-:W-:-:S06]  /*8130*/  IMAD.U32 R4, R19, 0x10000, RZ ;  /* 0x0001000013047824 */ /* 0x008fcc00078e00ff */
[----:B------:R-:W0:Y:S02]  /*8140*/  F2I.U64.TRUNC R4, R4 ;  /* 0x0000000400047311 */ /* 0x000e24000020d800 */
[----:B0-----:R-:W-:Y:S01]  /*8150*/  STG.E.64 desc[UR36][R2.64], R4 ;  /* 0x0000000402007986 */ /* 0x001fe2000c101b24 */
[----:B------:R-:W-:Y:S05]  /*8160*/  EXIT ;  /* 0x000000000000794d */ /* 0x000fea0003800000 */
.L_x_554:
[----:B---3--:R-:W-:-:S06]  /*8170*/  IMAD.U32 R19, R19, 0x10000, RZ ;  /* 0x0001000013137824 */ /* 0x008fcc00078e00ff */
[----:B------:R-:W0:Y:S02]  /*8180*/  F2I.FTZ.U32.TRUNC.NTZ R19, R19 ;  /* 0x0000001300137305 */ /* 0x000e24000021f000 */
[----:B0-----:R-:W-:Y:S01]  /*8190*/  STG.E desc[UR36][R2.64], R19 ;  /* 0x0000001302007986 */ /* 0x001fe2000c101924 */
[----:B------:R-:W-:Y:S05]  /*81a0*/  EXIT ;  /* 0x000000000000794d */ /* 0x000fea0003800000 */
.L_x_544:
[----:B------:R-:W-:-:S13]  /*81b0*/  ISETP.GT.AND P0, PT, R0, 0xe, PT ;  /* 0x0000000e0000780c */ /* 0x000fda0003f04270 */
[----:B------:R-:W-:Y:S05]  /*81c0*/  @P0 BRA `(.L_x_556) ;  /* 0x00000000003c0947 */ /* 0x000fea0003800000 */
[----:B------:R-:W-:-:S13]  /*81d0*/  ISETP.NE.AND P0, PT, R0, 0xa, PT ;  /* 0x0000000a0000780c */ /* 0x000fda0003f05270 */
[----:B------:R-:W-:Y:S05]  /*81e0*/  @!P0 BRA `(.L_x_557) ;  /* 0x00000000001c8947 */ /* 0x000fea0003800000 */
[----:B------:R-:W-:-:S13]  /*81f0*/  ISETP.NE.AND P0, PT, R0, 0xb, PT ;  /* 0x0000000b0000780c */ /* 0x000fda0003f05270 */
[----:B------:R-:W-:Y:S05]  /*8200*/  @P0 BRA `(.L_x_537) ;  /* 0x0000000000440947 */ /* 0x000fea0003800000 */
[----:B---3--:R-:W-:-:S05]  /*8210*/  IMAD.U32 R19, R19, 0x10000, RZ ;  /* 0x0001000013137824 */ /* 0x008fca00078e00ff */
[----:B------:R-:W-:-:S04]  /*8220*/  FSETP.NEU.FTZ.AND P0, PT, R19, RZ, PT ;  /* 0x000000ff1300720b */ /* 0x000fc80003f1d000 */
[----:B------:R-:W-:-:S05]  /*8230*/  SEL R5, RZ, 0x1, !P0 ;  /* 0x00000001ff057807 */ /* 0x000fca0004000000 */
[----:B------:R-:W-:Y:S01]  /*8240*/  STG.E.U8 desc[UR36][R2.64], R5 ;  /* 0x0000000502007986 */ /* 0x000fe2000c101124 */
[----:B------:R-:W-:Y:S05]  /*8250*/  EXIT ;  /* 0x000000000000794d */ /* 0x000fea0003800000 */
.L_x_557:
[----:B---3--:R-:W-:Y:S01]  /*8260*/  IMAD.U32 R19, R19, 0x10000, RZ ;  /* 0x0001000013137824 */ /* 0x008fe200078e00ff */
[----:B------:R-:W-:-:S03]  /*8270*/  CS2R R6, SRZ ;  /* 0x0000000000067805 */ /* 0x000fc6000001ff00 */
[----:B------:R-:W-:-:S06]  /*8280*/  FMUL.FTZ R4, R19, 1 ;  /* 0x3f80000013047820 */ /* 0x000fcc0000410000 */
[----:B------:R-:W0:Y:S02]  /*8290*/  F2F.F64.F32 R4, R4 ;  /* 0x0000000400047310 */ /* 0x000e240000201800 */
[----:B0-----:R-:W-:Y:S01]  /*82a0*/  STG.E.128 desc[UR36][R2.64], R4 ;  /* 0x0000000402007986 */ /* 0x001fe2000c101d24 */
[----:B------:R-:W-:Y:S05]  /*82b0*/  EXIT ;  /* 0x000000000000794d */ /* 0x000fea0003800000 */
.L_x_556:
[----:B------:R-:W-:-:S13]  /*82c0*/  ISETP.NE.AND P0, PT, R0, 0xf, PT ;  /* 0x0000000f0000780c */ /* 0x000fda0003f05270 */
[----:B------:R-:W-:Y:S05]  /*82d0*/  @!P0 BRA `(.L_x_558) ;  /* 0x0000000000e88947 */ /* 0x000fea0003800000 */
[----:B------:R-:W-:-:S13]  /*82e0*/  ISETP.NE.AND P0, PT, R0, 0x17, PT ;  /* 0x000000170000780c */ /* 0x000fda0003f05270 */
[----:B------:R-:W-:Y:S05]  /*82f0*/  @!P0 BRA `(.L_x_559) ;  /* 0x0000000000908947 */ /* 0x000fea0003800000 */
[----:B------:R-:W-:-:S13]  /*8300*/  ISETP.NE.AND P0, PT, R0, 0x18, PT ;  /* 0x000000180000780c */ /* 0x000fda0003f05270 */
[----:B------:R-:W-:Y:S05]  /*8310*/  @!P0 BRA `(.L_x_560) ;  /* 0x0000000000448947 */ /* 0x000fea0003800000 */
.L_x_537:
[----:B------:R-:W-:Y:S01]  /*8320*/  MOV R0, 0x0 ;  /* 0x0000000000007802 */ /* 0x000fe20000000f00 */
[----:B------:R-:W0:Y:S01]  /*8330*/  LDCU.64 UR4, c[0x4][0x148] ;  /* 0x01002900ff0477ac */ /* 0x000e220008000a00 */
[----:B------:R-:W-:Y:S02]  /*8340*/  IMAD.MOV.U32 R8, RZ, RZ, 0x65 ;  /* 0x00000065ff087424 */ /* 0x000fe400078e00ff */
[----:B------:R1:W2:Y:S01]  /*8350*/  LDC.64 R2, c[0x4][R0] ;  /* 0x0100000000027b82 */ /* 0x0002a20000000a00 */
[----:B------:R-:W4:Y:S01]  /*8360*/  LDCU.64 UR6, c[0x4][0x150] ;  /* 0x01002a00ff0677ac */ /* 0x000f220008000a00 */
[----:B------:R-:W-:Y:S02]  /*8370*/  IMAD.MOV.U32 R12, RZ, RZ, 0x1 ;  /* 0x00000001ff0c7424 */ /* 0x000fe400078e00ff */
[----:B------:R-:W-:Y:S01]  /*8380*/  IMAD.MOV.U32 R13, RZ, RZ, RZ ;  /* 0x000000ffff0d7224 */ /* 0x000fe200078e00ff */
[----:B------:R-:W5:Y:S01]  /*8390*/  LDCU.64 UR8, c[0x4][0x40] ;  /* 0x01000800ff0877ac */ /* 0x000f620008000a00 */
[----:B0-----:R-:W-:-:S02]  /*83a0*/  IMAD.U32 R4, RZ, RZ, UR4 ;  /* 0x00000004ff047e24 */ /* 0x001fc4000f8e00ff */
[----:B------:R-:W-:Y:S02]  /*83b0*/  IMAD.U32 R5, RZ, RZ, UR5 ;  /* 0x00000005ff057e24 */ /* 0x000fe4000f8e00ff */
[----:B----4-:R-:W-:Y:S02]  /*83c0*/  IMAD.U32 R6, RZ, RZ, UR6 ;  /* 0x00000006ff067e24 */ /* 0x010fe4000f8e00ff */
[----:B------:R-:W-:Y:S02]  /*83d0*/  IMAD.U32 R7, RZ, RZ, UR7 ;  /* 0x00000007ff077e24 */ /* 0x000fe4000f8e00ff */
[----:B-----5:R-:W-:Y:S02]  /*83e0*/  IMAD.U32 R10, RZ, RZ, UR8 ;  /* 0x00000008ff0a7e24 */ /* 0x020fe4000f8e00ff */
[----:B-1----:R-:W-:-:S07]  /*83f0*/  IMAD.U32 R11, RZ, RZ, UR9 ;  /* 0x00000009ff0b7e24 */ /* 0x002fce000f8e00ff */
[----:B------:R-:W-:-:S07]  /*8400*/  LEPC R20, `(.L_x_561) ;  /* 0x000000001014794e */ /* 0x000fce0000000000 */
[----:B--23--:R-:W-:Y:S05]  /*8410*/  CALL.ABS.NOINC R2 ;  /* 0x0000000002007343 */ /* 0x00cfea0003c00000 */
.L_x_561:
[----:B------:R-:W-:Y:S05]  /*8420*/  EXIT ;  /* 0x000000000000794d */ /* 0x000fea0003800000 */
.L_x_560:
[----:B---3--:R-:W-:Y:S01]  /*8430*/  IMAD.U32 R19, R19, 0x10000, RZ ;  /* 0x0001000013137824 */ /* 0x008fe200078e00ff */
        /* <DEDUP_REMOVED lines=12> */
.L_x_563:
[----:B------:R-:W-:Y:S05]  /*8500*/  BSYNC.RECONVERGENT B0 ;  /* 0x0000000000007941 */ /* 0x000fea0003800200 */
.L_x_562:
[----:B------:R-:W-:-:S05]  /*8510*/  LOP3.LUT R5, R0, 0x80, R5, 0xf8, !PT ;  /* 0x0000008000057812 */ /* 0x000fca00078ef805 */
[----:B------:R-:W-:Y:S01]  /*8520*/  STG.E.U8 desc[UR36][R2.64], R5 ;  /* 0x0000000502007986 */ /* 0x000fe2000c101124 */
[----:B------:R-:W-:Y:S05]  /*8530*/  EXIT ;  /* 0x000000000000794d */ /* 0x000fea0003800000 */
.L_x_559:
[----:B---3--:R-:W-:Y:S01]  /*8540*/  IMAD.U32 R5, R19, 0x10000, RZ ;  /* 0x0001000013057824 */ /* 0x008fe200078e00ff */
        /* <DEDUP_REMOVED lines=11> */
.L_x_565:
[----:B------:R-:W-:Y:S01]  /*8600*/  IMAD.MOV.U32 R0, RZ, RZ, 0x7f ;  /* 0x0000007fff007424 */ /* 0x000fe200078e00ff */
[----:B------:R-:W-:-:S04]  /*8610*/  ISETP.GT.U32.AND P0, PT, R4, 0x7f800000, PT ;  /* 0x7f8000000400780c */ /* 0x000fc80003f04070 */
[----:B------:R-:W-:-:S09]  /*8620*/  SEL R0, R0, 0x7c, P0 ;  /* 0x0000007c00007807 */ /* 0x000fd20000000000 */
.L_x_566:
[----:B------:R-:W-:Y:S05]  /*8630*/  BSYNC.RECONVERGENT B0 ;  /* 0x0000000000007941 */ /* 0x000fea0003800200 */
.L_x_564:
[----:B------:R-:W-:-:S04]  /*8640*/  SHF.R.U32.HI R5, RZ, 0x18, R5 ;  /* 0x00000018ff057819 */ /* 0x000fc80000011605 */
[----:B------:R-:W-:-:S05]  /*8650*/  LOP3.LUT R5, R0, 0x80, R5, 0xf8, !PT ;  /* 0x0000008000057812 */ /* 0x000fca00078ef805 */
[----:B------:R-:W-:Y:S01]  /*8660*/  STG.E.U8 desc[UR36][R2.64], R5 ;  /* 0x0000000502007986 */ /* 0x000fe2000c101124 */
[----:B------:R-:W-:Y:S05]  /*8670*/  EXIT ;  /* 0x000000000000794d */ /* 0x000fea0003800000 */
.L_x_558:
[----:B---3--:R-:W-:Y:S01]  /*8680*/  STG.E.U16 desc[UR36][R2.64], R19 ;  /* 0x0000001302007986 */ /* 0x008fe2000c101524 */
[----:B------:R-:W-:Y:S05]  /*8690*/  EXIT ;  /* 0x000000000000794d */ /* 0x000fea0003800000 */
.L_x_567:
        /* <DEDUP_REMOVED lines=14> */
.L_x_19058:


//--------------------- .text._ZN2at6native18elementwise_kernelILi128ELi4EZNS0_22gpu_kernel_impl_nocastIZZZNS0_17trunc_kernel_cudaERNS_18TensorIteratorBaseEENKUlvE_clEvENKUlvE2_clEvEUlN3c108BFloat16EE_EEvS4_RKT_EUliE_EEviT1_ --------------------------
	.section	.text._ZN2at6native18elementwise_kernelILi128ELi4EZNS0_22gpu_kernel_impl_nocastIZZZNS0_17trunc_kernel_cudaERNS_18TensorIteratorBaseEENKUlvE_clEvENKUlvE2_clEvEUlN3c108BFloat16EE_EEvS4_RKT_EUliE_EEviT1_,"ax",@progbits
	.align	128
        .global         _ZN2at6native18elementwise_kernelILi128ELi4EZNS0_22gpu_kernel_impl_nocastIZZZNS0_17trunc_kernel_cudaERNS_18TensorIteratorBaseEENKUlvE_clEvENKUlvE2_clEvEUlN3c108BFloat16EE_EEvS4_RKT_EUliE_EEviT1_
        .type           _ZN2at6native18elementwise_kernelILi128ELi4EZNS0_22gpu_kernel_impl_nocastIZZZNS0_17trunc_kernel_cudaERNS_18TensorIteratorBaseEENKUlvE_clEvENKUlvE2_clEvEUlN3c108BFloat16EE_EEvS4_RKT_EUliE_EEviT1_,@function
        .size           _ZN2at6native18elementwise_kernelILi128ELi4EZNS0_22gpu_kernel_impl_nocastIZZZNS0_17trunc_kernel_cudaERNS_18TensorIteratorBaseEENKUlvE_clEvENKUlvE2_clEvEUlN3c108BFloat16EE_EEvS4_RKT_EUliE_EEviT1_,(.L_x_19059 - _ZN2at6native18elementwise_kernelILi128ELi4EZNS0_22gpu_kernel_impl_nocastIZZZNS0_17trunc_kernel_cudaERNS_18TensorIteratorBaseEENKUlvE_clEvENKUlvE2_clEvEUlN3c108BFloat16EE_EEvS4_RKT_EUliE_EEviT1_)
        .other          _ZN2at6native18elementwise_kernelILi128ELi4EZNS0_22gpu_kernel_impl_nocastIZZZNS0_17trunc_kernel_cudaERNS_18TensorIteratorBaseEENKUlvE_clEvENKUlvE2_clEvEUlN3c108BFloat16EE_EEvS4_RKT_EUliE_EEviT1_,@"STO_CUDA_ENTRY STV_DEFAULT"
_ZN2at6native18elementwise_kernelILi128ELi4EZNS0_22gpu_kernel_impl_nocastIZZZNS0_17trunc_kernel_cudaERNS_18TensorIteratorBaseEENKUlvE_clEvENKUlvE2_clEvEUlN3c108BFloat16EE_EEvS4_RKT_EUliE_EEviT1_:
.text._ZN2at6native18elementwise_kernelILi128ELi4EZNS0_22gpu_kernel_impl_nocastIZZZNS0_17trunc_kernel_cudaERNS_18TensorIteratorBaseEENKUlvE_clEvENKUlvE2_clEvEUlN3c108BFloat16EE_EEvS4_RKT_EUliE_EEviT1_:
[----:B------:R-:W-:Y:S08]  /*0000*/  LDC R1, c[0x0][0x37c] ;  /* 0x0000df00ff017b82 */ /* 0x000ff00000000800 */
[----:B------:R-:W0:Y:S01]  /*0010*/  LDC R2, c[0x0][0x388] ;  /* 0x0000e200ff027b82 */ /* 0x000e220000000800 */
[----:B------:R-:W1:Y:S01]  /*0020*/  S2R R3, SR_TID.X ;  /* 0x0000000000037919 */ /* 0x000e620000002100 */
[----:B------:R-:W2:Y:S06]  /*0030*/  LDCU.64 UR6, c[0x0][0x358] ;  /* 0x00006b00ff0677ac */ /* 0x000eac0008000a00 */
[----:B------:R-:W3:Y:S01]  /*0040*/  S2UR UR4, SR_CTAID.X ;  /* 0x00000000000479c3 */ /* 0x000ee20000002500 */
[----:B0-----:R-:W-:Y:S01]  /*0050*/  ISETP.NE.AND P0, PT, R2, RZ, PT ;  /* 0x000000ff0200720c */ /* 0x001fe20003f05270 */
[----:B---3--:R-:W-:-:S06]  /*0060*/  USHF.L.U32 UR4, UR4, 0x9, URZ ;  /* 0x0000000904047899 */ /* 0x008fcc00080006ff */
[----:B-1----:R-:W-:-:S06]  /*0070*/  LOP3.LUT R3, R3, UR4, RZ, 0xfc, !PT ;  /* 0x0000000403037c12 */ /* 0x002fcc000f8efcff */
[----:B--2---:R-:W-:Y:S05]  /*0080*/  @P0 BRA `(.L_x_568) ;  /* 0x0000000000c00947 */ /* 0x004fea0003800000 */
[----:B------:R-:W0:Y:S01]  /*0090*/  LDCU UR4, c[0x0][0x380] ;  /* 0x00007000ff0477ac */ /* 0x000e220008000800 */
[----:B------:R-:W-:Y:S04]  /*00a0*/  BSSY.RECONVERGENT B0, `(.L_x_569) ;  /* 0x0000023000007945 */ /* 0x000fe80003800200 */
[----:B------:R-:W-:Y:S01]  /*00b0*/  BSSY.RELIABLE B1, `(.L_x_570) ;  /* 0x0000019000017945 */ /* 0x000fe20003800100 */
[----:B0-----:R-:W-:-:S13]  /*00c0*/  ISETP.GE.AND P0, PT, R3, UR4, PT ;  /* 0x0000000403007c0c */ /* 0x001fda000bf06270 */
[----:B------:R-:W-:Y:S05]  /*00d0*/  @P0 BRA `(.L_x_571) ;  /* 0x00000000004c0947 */ /* 0x000fea0003800000 */
[----:B------:R-:W0:Y:S02]  /*00e0*/  LDC.64 R4, c[0x0][0x588] ;  /* 0x00016200ff047b82 */ /* 0x000e240000000a00 */
[----:B0-----:R-:W2:Y:S06]  /*00f0*/  LDG.E.U16 R4, desc[UR6][R4.64] ;  /* 0x0000000604047981 */ /* 0x001eac000c1e1500 */
[----:B------:R-:W0:Y:S01]  /*0100*/  LDC.64 R6, c[0x0][0x580] ;  /* 0x00016000ff067b82 */ /* 0x000e220000000a00 */
[----:B------:R-:W-:-:S04]  /*0110*/  IADD3 R3, PT, PT, R3, 0x80, RZ ;  /* 0x0000008003037810 */ /* 0x000fc80007ffe0ff */
[----:B------:R-:W-:-:S13]  /*0120*/  ISETP.GE.AND P0, PT, R3, UR4, PT ;  /* 0x0000000403007c0c */ /* 0x000fda000bf06270 */
[----:B------:R-:W-:Y:S05]  /*0130*/  @P0 BREAK.RELIABLE B1 ;  /* 0x0000000000010942 */ /* 0x000fea0003800100 */
[----:B--2---:R-:W-:-:S06]  /*0140*/  SHF.L.U32 R0, R4, 0x10, RZ ;  /* 0x0000001004007819 */ /* 0x004fcc00000006ff */
[----:B------:R-:W1:Y:S02]  /*0150*/  FRND.TRUNC R0, R0 ;  /* 0x0000000000007307 */ /* 0x000e64000020d000 */
[----:B-1----:R-:W-:-:S05]  /*0160*/  F2FP.BF16.F32.PACK_AB R2, RZ, R0 ;  /* 0x00000000ff02723e */ /* 0x002fca00000010ff */
[----:B0-----:R0:W-:Y:S01]  /*0170*/  STG.E.U16 desc[UR6][R6.64], R2 ;  /* 0x0000000206007986 */ /* 0x0011e2000c101506 */
[----:B------:R-:W-:Y:S05]  /*0180*/  @P0 BRA `(.L_x_572) ;  /* 0x0000000000500947 */ /* 0x000fea0003800000 */
[----:B------:R-:W1:Y:S02]  /*0190*/  LDC.64 R4, c[0x0][0x588] ;  /* 0x00016200ff047b82 */ /* 0x000e640000000a00 */
[----:B-1----:R-:W2:Y:S06]  /*01a0*/  LDG.E.U16 R4, desc[UR6][R4.64] ;  /* 0x0000000604047981 */ /* 0x002eac000c1e1500 */
[----:B0-----:R-:W0:Y:S01]  /*01b0*/  LDC.64 R6, c[0x0][0x580] ;  /* 0x00016000ff067b82 */ /* 0x001e220000000a00 */
[----:B------:R-:W-:Y:S02]  /*01c0*/  IADD3 R3, PT, PT, R3, 0x80, RZ ;  /* 0x0000008003037810 */ /* 0x000fe40007ffe0ff */
[----:B--2---:R-:W-:-:S06]  /*01d0*/  SHF.L.U32 R0, R4, 0x10, RZ ;  /* 0x0000001004007819 */ /* 0x004fcc00000006ff */
[----:B------:R-:W1:Y:S02]  /*01e0*/  FRND.TRUNC R0, R0 ;  /* 0x0000000000007307 */ /* 0x000e64000020d000 */
[----:B-1----:R-:W-:-:S05]  /*01f0*/  F2FP.BF16.F32.PACK_AB R2, RZ, R0 ;  /* 0x00000000ff02723e */ /* 0x002fca00000010ff */
[----:B0-----:R0:W-:Y:S02]  /*0200*/  STG.E.U16 desc[UR6][R6.64], R2 ;  /* 0x0000000206007986 */ /* 0x0011e4000c101506 */
.L_x_571:
[----:B------:R-:W-:-:S13]  /*0210*/  ISETP.GE.AND P0, PT, R3, UR4, PT ;  /* 0x0000000403007c0c */ /* 0x000fda000bf06270 */
[----:B------:R-:W-:Y:S05]  /*0220*/  @P0 BREAK.RELIABLE B1 ;  /* 0x0000000000010942 */ /* 0x000fea0003800100 */
[----:B------:R-:W-:Y:S05]  /*0230*/  @P0 BRA `(.L_x_572) ;  /* 0x0000000000240947 */ /* 0x000fea0003800000 */
[----:B------:R-:W-:Y:S05]  /*0240*/  BSYNC.RELIABLE B1 ;  /* 0x0000000000017941 */ /* 0x000fea0003800100 */
.L_x_570:
        /* <DEDUP_REMOVED lines=8> */
.L_x_572:
[----:B------:R-:W-:Y:S05]  /*02d0*/  BSYNC.RECONVERGENT B0 ;  /* 0x0000000000007941 */ /* 0x000fea0003800200 */
.L_x_569:
[----:B------:R-:W-:Y:S05]  /*02e0*/  WARPSYNC.ALL ;  /* 0x0000000000007948 */ /* 0x000fea0003800000 */
[----:B------:R-:W-:-:S13]  /*02f0*/  ISETP.GE.AND P0, PT, R3, UR4, PT ;  /* 0x0000000403007c0c */ /* 0x000fda000bf06270 */
[----:B------:R-:W-:Y:S05]  /*0300*/  @P0 EXIT ;  /* 0x000000000000094d */ /* 0x000fea0003800000 */
[----:B01----:R-:W0:Y:S02]  /*0310*/  LDC.64 R2, c[0x0][0x588] ;  /* 0x00016200ff027b82 */ /* 0x003e240000000a00 */
[----:B0-----:R-:W2:Y:S06]  /*0320*/  LDG.E.U16 R2, desc[UR6][R2.64] ;  /* 0x0000000602027981 */ /* 0x001eac000c1e1500 */
[----:B------:R-:W0:Y:S01]  /*0330*/  LDC.64 R4, c[0x0][0x580] ;  /* 0x00016000ff047b82 */ /* 0x000e220000000a00 */
[----:B--2---:R-:W-:-:S06]  /*0340*/  SHF.L.U32 R0, R2, 0x10, RZ ;  /* 0x0000001002007819 */ /* 0x004fcc00000006ff */
[----:B------:R-:W1:Y:S02]  /*0350*/  FRND.TRUNC R0, R0 ;  /* 0x0000000000007307 */ /* 0x000e64000020d000 */
[----:B-1----:R-:W-:-:S05]  /*0360*/  F2FP.BF16.F32.PACK_AB R3, RZ, R0 ;  /* 0x00000000ff03723e */ /* 0x002fca00000010ff */
[----:B0-----:R-:W-:Y:S01]  /*0370*/  STG.E.U16 desc[UR6][R4.64], R3 ;  /* 0x0000000304007986 */ /* 0x001fe2000c101506 */
[----:B------:R-:W-:Y:S05]  /*0380*/  EXIT ;  /* 0x000000000000794d */ /* 0x000fea0003800000 */
.L_x_568:
[----:B------:R-:W0:Y:S01]  /*0390*/  LDCU UR4, c[0x0][0x380] ;  /* 0x00007000ff0477ac */ /* 0x000e220008000800 */
[----:B------:R-:W-:Y:S01]  /*03a0*/  IADD3 R2, PT, PT, R2, -0x1, RZ ;  /* 0xffffffff02027810 */ /* 0x000fe20007ffe0ff */
[----:B------:R-:W-:Y:S04]  /*03b0*/  BSSY.RECONVERGENT B0, `(.L_x_573) ;  /* 0x00003ac000007945 */ /* 0x000fe80003800200 */
[----:B------:R-:W-:Y:S01]  /*03c0*/  BSSY.RELIABLE B1, `(.L_x_574) ;  /* 0x0000275000017945 */ /* 0x000fe20003800100 */
[----:B------:R-:W-:-:S05]  /*03d0*/  VIMNMX.U32 R0, PT, PT, R2, 0x18, PT ;  /* 0x0000001802007848 */ /* 0x000fca0003fe0000 */
[----:B------:R-:W-:Y:S01]  /*03e0*/  VIADD R0, R0, 0x1 ;  /* 0x0000000100007836 */ /* 0x000fe20000000000 */
[----:B0-----:R-:W-:-:S13]  /*03f0*/  ISETP.GE.AND P0, PT, R3, UR4, PT ;  /* 0x0000000403007c0c */ /* 0x001fda000bf06270 */
[----:B------:R-:W-:Y:S05]  /*0400*/  @P0 BRA `(.L_x_575) ;  /* 0x0000002400b40947 */ /* 0x000fea0003800000 */
[----:B------:R-:W0:Y:S01]  /*0410*/  LDCU.64 UR8, c[0x0][0x390] ;  /* 0x00007200ff0877ac */ /* 0x000e220008000a00 */
[----:B------:R-:W-:Y:S01]  /*0420*/  HFMA2 R4, -RZ, RZ, 0, 0 ;  /* 0x00000000ff047431 */ /* 0x000fe200000001ff */
[----:B------:R-:W-:Y:S01]  /*0430*/  MOV R5, R3 ;  /* 0x0000000300057202 */ /* 0x000fe20000000f00 */
[----:B------:R-:W1:Y:S01]  /*0440*/  LDCU UR5, c[0x0][0x38c] ;  /* 0x00007180ff0577ac */ /* 0x000e620008000800 */
[----:B------:R-:W-:Y:S01]  /*0450*/  ISETP.NE.AND P0, PT, R2, RZ, PT ;  /* 0x000000ff0200720c */ /* 0x000fe20003f05270 */
[----:B------:R-:W2:Y:S01]  /*0460*/  LDCU.64 UR10, c[0x0][0x4b8] ;  /* 0x00009700ff0a77ac */ /* 0x000ea20008000a00 */
[----:B0-----:R-:W-:-:S05]  /*0470*/  IMAD.HI.U32 R6, R3, UR8, R4 ;  /* 0x0000000803067c27 */ /* 0x001fca000f8e0004 */
[----:B------:R-:W-:-:S04]  /*0480*/  SHF.R.U32.HI R7, RZ, UR9, R6 ;  /* 0x00000009ff077c19 */ /* 0x000fc80008011606 */
[----:B------:R-:W-:-:S05]  /*0490*/  IADD3 R4, PT, PT, -R7, RZ, RZ ;  /* 0x000000ff07047210 */ /* 0x000fca0007ffe1ff */
[----:B-1----:R-:W-:-:S04]  /*04a0*/  IMAD R4, R4, UR5, R3 ;  /* 0x0000000504047c24 */ /* 0x002fc8000f8e0203 */
[C---:B--2---:R-:W-:Y:S02]  /*04b0*/  IMAD R5, R4.reuse, UR10, RZ ;  /* 0x0000000a04057c24 */ /* 0x044fe4000f8e02ff */
[----:B------:R-:W-:Y:S01]  /*04c0*/  IMAD R4, R4, UR11, RZ ;  /* 0x0000000b04047c24 */ /* 0x000fe2000f8e02ff */
[----:B------:R-:W-:Y:S06]  /*04d0*/  @!P0 BRA `(.L_x_576) ;  /* 0x0000001000748947 */ /* 0x000fec0003800000 */
[----:B------:R-:W0:Y:S01]  /*04e0*/  LDCU.64 UR8, c[0x0][0x398] ;  /* 0x00007300ff0877ac */ /* 0x000e220008000a00 */
[----:B------:R-:W-:Y:S02]  /*04f0*/  MOV R6, RZ ;  /* 0x000000ff00067202 */ /* 0x000fe40000000f00 */
[----:B------:R-:W-:Y:S01]  /*0500*/  ISETP.NE.AND P0, PT, R0, 0x2, PT ;  /* 0x000000020000780c */ /* 0x000fe20003f05270 */
[----:B------:R-:W1:Y:S01]  /*0510*/  LDCU UR5, c[0x0][0x3a0] ;  /* 0x00007400ff0577ac */ /* 0x000e620008000800 */
[----:B------:R-:W2:Y:S01]  /*0520*/  LDCU.64 UR10, c[0x0][0x4c0] ;  /* 0x00009800ff0a77ac */ /* 0x000ea20008000a00 */
[----:B0-----:R-:W-:-:S05]  /*0530*/  IMAD.HI.U32 R8, R7, UR9, R6 ;  /* 0x0000000907087c27 */ /* 0x001fca000f8e0006 */
[----:B-1----:R-:W-:-:S04]  /*0540*/  SHF.R.U32.HI R9, RZ, UR5, R8 ;  /* 0x00000005ff097c19 */ /* 0x002fc80008011608 */
[----:B------:R-:W-:-:S05]  /*0550*/  IADD3 R6, PT, PT, -R9, RZ, RZ ;  /* 0x000000ff09067210 */ /* 0x000fca0007ffe1ff */
[----:B------:R-:W-:-:S04]  /*0560*/  IMAD R6, R6, UR8, R7 ;  /* 0x0000000806067c24 */ /* 0x000fc8000f8e0207 */
[C---:B--2---:R-:W-:Y:S02]  /*0570*/  IMAD R5, R6.reuse, UR10, R5 ;  /* 0x0000000a06057c24 */ /* 0x044fe4000f8e0205 */
[----:B------:R-:W-:Y:S01]  /*0580*/  IMAD R4, R6, UR11, R4 ;  /* 0x0000000b06047c24 */ /* 0x000fe2000f8e0204 */
[----:B------:R-:W-:Y:S06]  /*0590*/  @!P0 BRA `(.L_x_576) ;  /* 0x0000001000448947 */ /* 0x000fec0003800000 */
[----:B------:R-:W0:Y:S01]  /*05a0*/  LDCU.64 UR8, c[0x0][0x3a8] ;  /* 0x00007500ff0877ac */ /* 0x000e220008000a00 */
[----:B------:R-:W-:Y:S01]  /*05b0*/  HFMA2 R8, -RZ, RZ, 0, 0 ;  /* 0x00000000ff087431 */ /* 0x000fe200000001ff */
[----:B------:R-:W-:Y:S01]  /*05c0*/  ISETP.NE.AND P0, PT, R0, 0x3, PT ;  /* 0x000000030000780c */ /* 0x000fe20003f05270 */
[----:B------:R-:W1:Y:S01]  /*05d0*/  LDCU UR5, c[0x0][0x3a4] ;  /* 0x00007480ff0577ac */ /* 0x000e620008000800 */
[----:B------:R-:W2:Y:S02]  /*05e0*/  LDCU.64 UR10, c[0x0][0x4c8] ;  /* 0x00009900ff0a77ac */ /* 0x000ea40008000a00 */
[----:B0-----:R-:W-:-:S05]  /*05f0*/  IMAD.HI.U32 R6, R9, UR8, R8 ;  /* 0x0000000809067c27 */ /* 0x001fca000f8e0008 */
[----:B------:R-:W-:-:S04]  /*0600*/  SHF.R.U32.HI R7, RZ, UR9, R6 ;  /* 0x00000009ff077c19 */ /* 0x000fc80008011606 */
[----:B------:R-:W-:-:S05]  /*0610*/  IADD3 R8, PT, PT, -R7, RZ, RZ ;  /* 0x000000ff07087210 */ /* 0x000fca0007ffe1ff */
[----:B-1----:R-:W-:-:S04]  /*0620*/  IMAD R8, R8, UR5, R9 ;  /* 0x0000000508087c24 */ /* 0x002fc8000f8e0209 */
[C---:B--2---:R-:W-:Y:S02]  /*0630*/  IMAD R5, R8.reuse, UR10, R5 ;  /* 0x0000000a08057c24 */ /* 0x044fe4000f8e0205 */
[----:B------:R-:W-:Y:S01]  /*0640*/  IMAD R4, R8, UR11, R4 ;  /* 0x0000000b08047c24 */ /* 0x000fe2000f8e0204 */
[----:B------:R-:W-:Y:S06]  /*0650*/  @!P0 BRA `(.L_x_576) ;  /* 0x0000001000148947 */ /* 0x000fec0003800000 */
[----:B------:R-:W0:Y:S01]  /*0660*/  LDCU.64 UR8, c[0x0][0x3b0] ;  /* 0x00007600ff0877ac */ /* 0x000e220008000a00 */
[----:B------:R-:W-:Y:S01]  /*0670*/  IMAD.MOV.U32 R6, RZ, RZ, RZ ;  /* 0x000000ffff067224 */ /* 0x000fe200078e00ff */
        /* <DEDUP_REMOVED lines=11> */
[----:B------:R-:W-:Y:S02]  /*0730*/  MOV R8, RZ ;  /* 0x000000ff00087202 */ /* 0x000fe40000000f00 */
[----:B------:R-:W-:Y:S01]  /*0740*/  ISETP.NE.AND P0, PT, R0, 0x5, PT ;  /* 0x000000050000780c */ /* 0x000fe20003f05270 */
[----:B------:R-:W1:Y:S01]  /*0750*/  LDCU UR5, c[0x0][0x3bc] ;  /* 0x00007780ff0577ac */ /* 0x000e620008000800 */
[----:B------:R-:W2:Y:S01]  /*0760*/  LDCU.64 UR10, c[0x0][0x4d8] ;  /* 0x00009b00ff0a77ac */ /* 0x000ea20008000a00 */
        /* <DEDUP_REMOVED lines=223> */
[----:B------:R-:W-:Y:S01]  /*1560*/  ISETP.NE.AND P0, PT, R0, 0x18, PT ;  /* 0x000000180000780c */ /* 0x000fe20003f05270 */
[----:B------:R-:W0:Y:S01]  /*1570*/  LDCU.64 UR8, c[0x0][0x4a0] ;  /* 0x00009400ff0877ac */ /* 0x000e220008000a00 */
[----:B------:R-:W-:Y:S01]  /*1580*/  MOV R6, RZ ;  /* 0x000000ff00067202 */ /* 0x000fe20000000f00 */
[----:B------:R-:W1:Y:S01]  /*1590*/  LDCU UR5, c[0x0][0x4a8] ;  /* 0x00009500ff0577ac */ /* 0x000e620008000800 */
[----:B------:R-:W2:Y:S09]  /*15a0*/  LDCU.64 UR10, c[0x0][0x570] ;  /* 0x0000ae00ff0a77ac */ /* 0x000eb20008000a00 */
[----:B------:R-:W3:Y:S01]  /*15b0*/  @P0 LDC.64 R14, c[0x0][0x4b0] ;  /* 0x00012c00ff0e0b82 */ /* 0x000ee20000000a00 */
[----:B0-----:R-:W-:-:S07]  /*15c0*/  IMAD.HI.U32 R10, R7, UR9, R6 ;  /* 0x00000009070a7c27 */ /* 0x001fce000f8e0006 */
[----:B------:R-:W0:Y:S01]  /*15d0*/  @P0 LDC R17, c[0x0][0x4ac] ;  /* 0x00012b00ff110b82 */ /* 0x000e220000000800 */
[----:B-1----:R-:W-:Y:S01]  /*15e0*/  SHF.R.U32.HI R11, RZ, UR5, R10 ;  /* 0x00000005ff0b7c19 */ /* 0x002fe2000801160a */
[----:B------:R-:W-:-:S03]  /*15f0*/  @P0 IMAD.MOV.U32 R10, RZ, RZ, RZ ;  /* 0x000000ffff0a0224 */ /* 0x000fc600078e00ff */
[----:B------:R-:W-:-:S03]  /*1600*/  IADD3 R13, PT, PT, -R11, RZ, RZ ;  /* 0x000000ff0b0d7210 */ /* 0x000fc60007ffe1ff */
[----:B------:R-:W1:Y:S01]  /*1610*/  @P0 LDC.64 R8, c[0x0][0x578] ;  /* 0x00015e00ff080b82 */ /* 0x000e620000000a00 */
[----:B---3--:R-:W-:-:S05]  /*1620*/  @P0 IMAD.HI.U32 R6, R11, R14, R10 ;  /* 0x0000000e0b060227 */ /* 0x008fca00078e000a */
[----:B------:R-:W-:Y:S01]  /*1630*/  @P0 SHF.R.U32.HI R10, RZ, R15, R6 ;  /* 0x0000000fff0a0219 */ /* 0x000fe20000011606 */
[----:B------:R-:W-:-:S03]  /*1640*/  IMAD R6, R13, UR8, R7 ;  /* 0x000000080d067c24 */ /* 0x000fc6000f8e0207 */
[----:B------:R-:W-:Y:S01]  /*1650*/  @P0 IADD3 R10, PT, PT, -R10, RZ, RZ ;  /* 0x000000ff0a0a0210 */ /* 0x000fe20007ffe1ff */
[C---:B--2---:R-:W-:Y:S02]  /*1660*/  IMAD R5, R6.reuse, UR10, R5 ;  /* 0x0000000a06057c24 */ /* 0x044fe4000f8e0205 */
[----:B------:R-:W-:Y:S02]  /*1670*/  IMAD R4, R6, UR11, R4 ;  /* 0x0000000b06047c24 */ /* 0x000fe4000f8e0204 */
[----:B0-----:R-:W-:-:S04]  /*1680*/  @P0 IMAD R10, R10, R17, R11 ;  /* 0x000000110a0a0224 */ /* 0x001fc800078e020b */
[C---:B-1----:R-:W-:Y:S02]  /*1690*/  @P0 IMAD R5, R10.reuse, R8, R5 ;  /* 0x000000080a050224 */ /* 0x042fe400078e0205 */
[----:B------:R-:W-:-:S07]  /*16a0*/  @P0 IMAD R4, R10, R9, R4 ;  /* 0x000000090a040224 */ /* 0x000fce00078e0204 */
.L_x_576:
[----:B------:R-:W0:Y:S02]  /*16b0*/  LDCU.128 UR8, c[0x0][0x580] ;  /* 0x0000b000ff0877ac */ /* 0x000e240008000c00 */
[----:B0-----:R-:W-:-:S04]  /*16c0*/  IADD3 R6, P0, PT, R4, UR10, RZ ;  /* 0x0000000a04067c10 */ /* 0x001fc8000ff1e0ff */
[----:B------:R-:W-:-:S05]  /*16d0*/  IADD3.X R7, PT, PT, RZ, UR11, RZ, P0, !PT ;  /* 0x0000000bff077c10 */ /* 0x000fca00087fe4ff */
[----:B------:R-:W2:Y:S01]  /*16e0*/  LDG.E.U16 R6, desc[UR6][R6.64] ;  /* 0x0000000606067981 */ /* 0x000ea2000c1e1500 */
[----:B------:R-:W-:Y:S02]  /*16f0*/  IADD3 R4, P0, PT, R5, UR8, RZ ;  /* 0x0000000805047c10 */ /* 0x000fe4000ff1e0ff */
[----:B------:R-:W-:Y:S02]  /*1700*/  IADD3 R3, PT, PT, R3, 0x80, RZ ;  /* 0x0000008003037810 */ /* 0x000fe40007ffe0ff */
[----:B------:R-:W-:Y:S02]  /*1710*/  IADD3.X R5, PT, PT, RZ, UR9, RZ, P0, !PT ;  /* 0x00000009ff057c10 */ /* 0x000fe400087fe4ff */
[----:B------:R-:W-:-:S13]  /*1720*/  ISETP.GE.AND P0, PT, R3, UR4, PT ;  /* 0x0000000403007c0c */ /* 0x000fda000bf06270 */
[----:B------:R-:W-:Y:S05]  /*1730*/  @P0 BREAK.RELIABLE B1 ;  /* 0x0000000000010942 */ /* 0x000fea0003800100 */
[----:B--2---:R-:W-:-:S06]  /*1740*/  SHF.L.U32 R8, R6, 0x10, RZ ;  /* 0x0000001006087819 */ /* 0x004fcc00000006ff */
[----:B------:R-:W0:Y:S02]  /*1750*/  FRND.TRUNC R8, R8 ;  /* 0x0000000800087307 */ /* 0x000e24000020d000 */
[----:B0-----:R-:W-:-:S05]  /*1760*/  F2FP.BF16.F32.PACK_AB R7, RZ, R8 ;  /* 0x00000008ff07723e */ /* 0x001fca00000010ff */
[----:B------:R0:W-:Y:S01]  /*1770*/  STG.E.U16 desc[UR6][R4.64], R7 ;  /* 0x0000000704007986 */ /* 0x0001e2000c101506 */
[----:B------:R-:W-:Y:S05]  /*1780*/  @P0 BRA `(.L_x_577) ;  /* 0x0000002400b80947 */ /* 0x000fea0003800000 */
[----:B------:R-:W1:Y:S01]  /*1790*/  LDCU.64 UR8, c[0x0][0x390] ;  /* 0x00007200ff0877ac */ /* 0x000e620008000a00 */
[----:B0-----:R-:W-:Y:S01]  /*17a0*/  HFMA2 R4, -RZ, RZ, 0, 0 ;  /* 0x00000000ff047431 */ /* 0x001fe200000001ff */
[----:B------:R-:W-:Y:S01]  /*17b0*/  MOV R5, R3 ;  /* 0x0000000300057202 */ /* 0x000fe20000000f00 */
[----:B------:R-:W0:Y:S01]  /*17c0*/  LDCU UR5, c[0x0][0x38c] ;  /* 0x00007180ff0577ac */ /* 0x000e220008000800 */
[----:B------:R-:W-:Y:S01]  /*17d0*/  ISETP.NE.AND P0, PT, R2, RZ, PT ;  /* 0x000000ff0200720c */ /* 0x000fe20003f05270 */
[----:B------:R-:W2:Y:S01]  /*17e0*/  LDCU.64 UR10, c[0x0][0x4b8] ;  /* 0x00009700ff0a77ac */ /* 0x000ea20008000a00 */
[----:B-1----:R-:W-:-:S05]  /*17f0*/  IMAD.HI.U32 R6, R3, UR8, R4 ;  /* 0x0000000803067c27 */ /* 0x002fca000f8e0004 */
[----:B------:R-:W-:-:S05]  /*1800*/  SHF.R.U32.HI R7, RZ, UR9, R6 ;  /* 0x00000009ff077c19 */ /* 0x000fca0008011606 */
[----:B------:R-:W-:-:S04]  /*1810*/  IMAD.MOV R4, RZ, RZ, -R7 ;  /* 0x000000ffff047224 */ /* 0x000fc800078e0a07 */
[----:B0-----:R-:W-:-:S04]  /*1820*/  IMAD R4, R4, UR5, R3 ;  /* 0x0000000504047c24 */ /* 0x001fc8000f8e0203 */
        /* <DEDUP_REMOVED lines=105> */
[----:B-1----:R-:W-:-:S05]  /*1ec0*/  SHF.R.U32.HI R9, RZ, UR5, R8 ;  /* 0x00000005ff097c19 */ /* 0x002fca0008011608 */
[----:B------:R-:W-:-:S04]  /*1ed0*/  IMAD.MOV R6, RZ, RZ, -R9 ;  /* 0x000000ffff067224 */ /* 0x000fc800078e0a09 */
        /* <DEDUP_REMOVED lines=106> */
[----:B------:R-:W-:-:S05]  /*2580*/  SHF.R.U32.HI R7, RZ, UR9, R6 ;  /* 0x00000009ff077c19 */ /* 0x000fca0008011606 */
[----:B------:R-:W-:-:S04]  /*2590*/  IMAD.MOV R8, RZ, RZ, -R7 ;  /* 0x000000ffff087224 */ /* 0x000fc800078e0a07 */
        /* <DEDUP_REMOVED lines=54> */
[----:B------:R-:W-:Y:S01]  /*2900*/  IMAD.MOV.U32 R6, RZ, RZ, RZ ;  /* 0x000000ffff067224 */ /* 0x000fe200078e00ff */
[----:B------:R-:W1:Y:S01]  /*2910*/  LDCU UR5, c[0x0][0x4a8] ;  /* 0x00009500ff0577ac */ /* 0x000e620008000800 */
[----:B------:R-:W2:Y:S09]  /*2920*/  LDCU.64 UR10, c[0x0][0x570] ;  /* 0x0000ae00ff0a77ac */ /* 0x000eb20008000a00 */
[----:B------:R-:W3:Y:S01]  /*2930*/  @P0 LDC.64 R14, c[0x0][0x4b0] ;  /* 0x00012c00ff0e0b82 */ /* 0x000ee20000000a00 */
[----:B0-----:R-:W-:-:S07]  /*2940*/  IMAD.HI.U32 R10, R7, UR9, R6 ;  /* 0x00000009070a7c27 */ /* 0x001fce000f8e0006 */
[----:B------:R-:W0:Y:S01]  /*2950*/  @P0 LDC R17, c[0x0][0x4ac] ;  /* 0x00012b00ff110b82 */ /* 0x000e220000000800 */
[----:B-1----:R-:W-:Y:S02]  /*2960*/  SHF.R.U32.HI R11, RZ, UR5, R10 ;  /* 0x00000005ff0b7c19 */ /* 0x002fe4000801160a */
[----:B------:R-:W-:Y:S02]  /*2970*/  @P0 MOV R10, RZ ;  /* 0x000000ff000a0202 */ /* 0x000fe40000000f00 */
        /* <DEDUP_REMOVED lines=11> */
.L_x_578:
[----:B------:R-:W0:Y:S02]  /*2a30*/  LDCU.128 UR8, c[0x0][0x580] ;  /* 0x0000b000ff0877ac */ /* 0x000e240008000c00 */
[----:B0-----:R-:W-:-:S04]  /*2a40*/  IADD3 R6, P0, PT, R4, UR10, RZ ;  /* 0x0000000a04067c10 */ /* 0x001fc8000ff1e0ff */
[----:B------:R-:W-:-:S05]  /*2a50*/  IADD3.X R7, PT, PT, RZ, UR11, RZ, P0, !PT ;  /* 0x0000000bff077c10 */ /* 0x000fca00087fe4ff */
[----:B------:R-:W2:Y:S01]  /*2a60*/  LDG.E.U16 R6, desc[UR6][R6.64] ;  /* 0x0000000606067981 */ /* 0x000ea2000c1e1500 */
[----:B------:R-:W-:Y:S02]  /*2a70*/  IADD3 R4, P0, PT, R5, UR8, RZ ;  /* 0x0000000805047c10 */ /* 0x000fe4000ff1e0ff */
[----:B------:R-:W-:Y:S02]  /*2a80*/  IADD3 R3, PT, PT, R3, 0x80, RZ ;  /* 0x0000008003037810 */ /* 0x000fe40007ffe0ff */
[----:B------:R-:W-:Y:S02]  /*2a90*/  IADD3.X R5, PT, PT, RZ, UR9, RZ, P0, !PT ;  /* 0x00000009ff057c10 */ /* 0x000fe400087fe4ff */
[----:B--2---:R-:W-:-:S06]  /*2aa0*/  SHF.L.U32 R8, R6, 0x10, RZ ;  /* 0x0000001006087819 */ /* 0x004fcc00000006ff */
[----:B------:R-:W0:Y:S02]  /*2ab0*/  FRND.TRUNC R8, R8 ;  /* 0x0000000800087307 */ /* 0x000e24000020d000 */
[----:B0-----:R-:W-:-:S05]  /*2ac0*/  F2FP.BF16.F32.PACK_AB R7, RZ, R8 ;  /* 0x00000008ff07723e */ /* 0x001fca00000010ff */
[----:B------:R0:W-:Y:S02]  /*2ad0*/  STG.E.U16 desc[UR6][R4.64], R7 ;  /* 0x0000000704007986 */ /* 0x0001e4000c101506 */
.L_x_575:
[----:B------:R-:W-:-:S13]  /*2ae0*/  ISETP.GE.AND P0, PT, R3, UR4, PT ;  /* 0x0000000403007c0c */ /* 0x000fda000bf06270 */
[----:B------:R-:W-:Y:S05]  /*2af0*/  @P0 BREAK.RELIABLE B1 ;  /* 0x0000000000010942 */ /* 0x000fea0003800100 */
[----:B------:R-:W-:Y:S05]  /*2b00*/  @P0 BRA `(.L_x_577) ;  /* 0x0000001000d80947 */ /* 0x000fea0003800000 */
[----:B------:R-:W-:Y:S05]  /*2b10*/  BSYNC.RELIABLE B1 ;  /* 0x0000000000017941 */ /* 0x000fea0003800100 */
.L_x_574:
[----:B------:R-:W1:Y:S01]  /*2b20*/  LDCU.64 UR8, c[0x0][0x390] ;  /* 0x00007200ff0877ac */ /* 0x000e620008000a00 */
[----:B0-----:R-:W-:Y:S01]  /*2b30*/  MOV R4, RZ ;  /* 0x000000ff00047202 */ /* 0x001fe20000000f00 */
[----:B------:R-:W-:Y:S01]  /*2b40*/  IMAD.MOV.U32 R5, RZ, RZ, R3 ;  /* 0x000000ffff057224 */ /* 0x000fe200078e0003 */
[----:B------:R-:W-:Y:S01]  /*2b50*/  ISETP.NE.AND P0, PT, R2, RZ, PT ;  /* 0x000000ff0200720c */ /* 0x000fe20003f05270 */
[----:B------:R-:W0:Y:S01]  /*2b60*/  LDCU UR5, c[0x0][0x38c] ;  /* 0x00007180ff0577ac */ /* 0x000e220008000800 */
[----:B------:R-:W2:Y:S01]  /*2b70*/  LDCU.64 UR10, c[0x0][0x4b8] ;  /* 0x00009700ff0a77ac */ /* 0x000ea20008000a00 */
[----:B-1----:R-:W-:-:S05]  /*2b80*/  IMAD.HI.U32 R6, R3, UR8, R4 ;  /* 0x0000000803067c27 */ /* 0x002fca000f8e0004 */
[----:B------:R-:W-:-:S04]  /*2b90*/  SHF.R.U32.HI R7, RZ, UR9, R6 ;  /* 0x00000009ff077c19 */ /* 0x000fc80008011606 */
[----:B------:R-:W-:-:S05]  /*2ba0*/  IADD3 R4, PT, PT, -R7, RZ, RZ ;  /* 0x000000ff07047210 */ /* 0x000fca0007ffe1ff */
[----:B0-----:R-:W-:-:S04]  /*2bb0*/  IMAD R4, R4, UR5, R3 ;  /* 0x0000000504047c24 */ /* 0x001fc8000f8e0203 */
[C---:B--2---:R-:W-:Y:S02]  /*2bc0*/  IMAD R5, R4.reuse, UR10, RZ ;  /* 0x0000000a04057c24 */ /* 0x044fe4000f8e02ff */
[----:B------:R-:W-:Y:S01]  /*2bd0*/  IMAD R4, R4, UR11, RZ ;  /* 0x0000000b04047c24 */ /* 0x000fe2000f8e02ff */
        /* <DEDUP_REMOVED lines=265> */
[----:B------:R-:W-:Y:S01]  /*3c70*/  ISETP.NE.AND P0, PT, R0, 0x18, PT ;  /* 0x000000180000780c */ /* 0x000fe20003f05270 */
[----:B------:R-:W0:Y:S01]  /*3c80*/  LDCU.64 UR8, c[0x0][0x4a0] ;  /* 0x00009400ff0877ac */ /* 0x000e220008000a00 */
[----:B------:R-:W-:Y:S01]  /*3c90*/  HFMA2 R6, -RZ, RZ, 0, 0 ;  /* 0x00000000ff067431 */ /* 0x000fe200000001ff */
        /* <DEDUP_REMOVED lines=18> */
.L_x_579:
        /* <DEDUP_REMOVED lines=11> */
.L_x_577:
[----:B------:R-:W-:Y:S05]  /*3e70*/  BSYNC.RECONVERGENT B0 ;  /* 0x0000000000007941 */ /* 0x000fea0003800200 */
.L_x_573:
[----:B------:R-:W-:Y:S05]  /*3e80*/  WARPSYNC.ALL ;  /* 0x0000000000007948 */ /* 0x000fea0003800000 */
[----:B------:R-:W-:-:S13]  /*3e90*/  ISETP.GE.AND P0, PT, R3, UR4, PT ;  /* 0x0000000403007c0c */ /* 0x000fda000bf06270 */
[----:B------:R-:W-:Y:S05]  /*3ea0*/  @P0 EXIT ;  /* 0x000000000000094d */ /* 0x000fea0003800000 */
[----:B------:R-:W2:Y:S01]  /*3eb0*/  LDCU.64 UR4, c[0x0][0x390] ;  /* 0x00007200ff0477ac */ /* 0x000ea20008000a00 */
[----:B01----:R-:W-:Y:S01]  /*3ec0*/  MOV R5, R3 ;  /* 0x0000000300057202 */ /* 0x003fe20000000f00 */
[----:B------:R-:W-:Y:S01]  /*3ed0*/  IMAD.MOV.U32 R4, RZ, RZ, RZ ;  /* 0x000000ffff047224 */ /* 0x000fe200078e00ff */
[----:B------:R-:W-:Y:S01]  /*3ee0*/  ISETP.NE.AND P0, PT, R2, RZ, PT ;  /* 0x000000ff0200720c */ /* 0x000fe20003f05270 */
[----:B------:R-:W0:Y:S01]  /*3ef0*/  LDCU UR8, c[0x0][0x38c] ;  /* 0x00007180ff0877ac */ /* 0x000e220008000800 */
[----:B------:R-:W1:Y:S01]  /*3f00*/  LDCU.64 UR10, c[0x0][0x4b8] ;  /* 0x00009700ff0a77ac */ /* 0x000e620008000a00 */
[----:B--2---:R-:W-:-:S05]  /*3f10*/  IMAD.HI.U32 R4, R3, UR4, R4 ;  /* 0x0000000403047c27 */ /* 0x004fca000f8e0004 */
[----:B------:R-:W-:-:S04]  /*3f20*/  SHF.R.U32.HI R5, RZ, UR5, R4 ;  /* 0x00000005ff057c19 */ /* 0x000fc80008011604 */
[----:B------:R-:W-:-:S05]  /*3f30*/  IADD3 R6, PT, PT, -R5, RZ, RZ ;  /* 0x000000ff05067210 */ /* 0x000fca0007ffe1ff */
[----:B0-----:R-:W-:-:S04]  /*3f40*/  IMAD R2, R6, UR8, R3 ;  /* 0x0000000806027c24 */ /* 0x001fc8000f8e0203 */
[C---:B-1----:R-:W-:Y:S02]  /*3f50*/  IMAD R3, R2.reuse, UR10, RZ ;  /* 0x0000000a02037c24 */ /* 0x042fe4000f8e02ff */
        /* <DEDUP_REMOVED lines=269> */
[----:B------:R-:W1:Y:S10]  /*5030*/  LDCU UR4, c[0x0][0x4a8] ;  /* 0x00009500ff0477ac */ /* 0x000e740008000800 */
[----:B------:R-:W2:Y:S01]  /*5040*/  @P0 LDC.64 R8, c[0x0][0x4b0] ;  /* 0x00012c00ff080b82 */ /* 0x000ea20000000a00 */
[----:B0-----:R-:W-:-:S07]  /*5050*/  IMAD.HI.U32 R6, R5, UR9, R4 ;  /* 0x0000000905067c27 */ /* 0x001fce000f8e0004 */
[----:B------:R-:W0:Y:S01]  /*5060*/  @P0 LDC R11, c[0x0][0x4ac] ;  /* 0x00012b00ff0b0b82 */ /* 0x000e220000000800 */
[----:B-1----:R-:W-:Y:S01]  /*5070*/  SHF.R.U32.HI R7, RZ, UR4, R6 ;  /* 0x00000004ff077c19 */ /* 0x002fe20008011606 */
[----:B------:R-:W1:Y:S01]  /*5080*/  LDCU.64 UR4, c[0x0][0x570] ;  /* 0x0000ae00ff0477ac */ /* 0x000e620008000a00 */
[----:B------:R-:W-:Y:S02]  /*5090*/  @P0 MOV R6, RZ ;  /* 0x000000ff00060202 */ /* 0x000fe40000000f00 */
[----:B------:R-:W-:-:S03]  /*50a0*/  IADD3 R4, PT, PT, -R7, RZ, RZ ;  /* 0x000000ff07047210 */ /* 0x000fc60007ffe1ff */
[----:B------:R-:W3:Y:S02]  /*50b0*/  @P0 LDC.64 R12, c[0x0][0x578] ;  /* 0x00015e00ff0c0b82 */ /* 0x000ee40000000a00 */
[----:B------:R-:W-:Y:S02]  /*50c0*/  IMAD R4, R4, UR8, R5 ;  /* 0x0000000804047c24 */ /* 0x000fe4000f8e0205 */
[----:B--2---:R-:W-:-:S05]  /*50d0*/  @P0 IMAD.HI.U32 R0, R7, R8, R6 ;  /* 0x0000000807000227 */ /* 0x004fca00078e0006 */
[----:B------:R-:W-:Y:S01]  /*50e0*/  @P0 SHF.R.U32.HI R0, RZ, R9, R0 ;  /* 0x00000009ff000219 */ /* 0x000fe20000011600 */
[C---:B-1----:R-:W-:Y:S02]  /*50f0*/  IMAD R3, R4.reuse, UR4, R3 ;  /* 0x0000000404037c24 */ /* 0x042fe4000f8e0203 */
[----:B------:R-:W-:Y:S01]  /*5100*/  IMAD R2, R4, UR5, R2 ;  /* 0x0000000504027c24 */ /* 0x000fe2000f8e0202 */
[----:B------:R-:W-:-:S05]  /*5110*/  @P0 IADD3 R6, PT, PT, -R0, RZ, RZ ;  /* 0x000000ff00060210 */ /* 0x000fca0007ffe1ff */
[----:B0-----:R-:W-:-:S04]  /*5120*/  @P0 IMAD R6, R11, R6, R7 ;  /* 0x000000060b060224 */ /* 0x001fc800078e0207 */
[C---:B---3--:R-:W-:Y:S02]  /*5130*/  @P0 IMAD R3, R6.reuse, R12, R3 ;  /* 0x0000000c06030224 */ /* 0x048fe400078e0203 */
[----:B------:R-:W-:-:S07]  /*5140*/  @P0 IMAD R2, R6, R13, R2 ;  /* 0x0000000d06020224 */ /* 0x000fce00078e0202 */
.L_x_580:
[----:B------:R-:W0:Y:S02]  /*5150*/  LDCU.128 UR8, c[0x0][0x580] ;  /* 0x0000b000ff0877ac */ /* 0x000e240008000c00 */
[----:B0-----:R-:W-:-:S04]  /*5160*/  IADD3 R4, P0, PT, R2, UR10, RZ ;  /* 0x0000000a02047c10 */ /* 0x001fc8000ff1e0ff */
[----:B------:R-:W-:-:S05]  /*5170*/  IADD3.X R5, PT, PT, RZ, UR11, RZ, P0, !PT ;  /* 0x0000000bff057c10 */ /* 0x000fca00087fe4ff */
[----:B------:R-:W2:Y:S01]  /*5180*/  LDG.E.U16 R4, desc[UR6][R4.64] ;  /* 0x0000000604047981 */ /* 0x000ea2000c1e1500 */
[----:B------:R-:W-:-:S04]  /*5190*/  IADD3 R2, P0, PT, R3, UR8, RZ ;  /* 0x0000000803027c10 */ /* 0x000fc8000ff1e0ff */
[----:B------:R-:W-:Y:S02]  /*51a0*/  IADD3.X R3, PT, PT, RZ, UR9, RZ, P0, !PT ;  /* 0x00000009ff037c10 */ /* 0x000fe400087fe4ff */
[----:B--2---:R-:W-:-:S06]  /*51b0*/  SHF.L.U32 R0, R4, 0x10, RZ ;  /* 0x0000001004007819 */ /* 0x004fcc00000006ff */
[----:B------:R-:W0:Y:S02]  /*51c0*/  FRND.TRUNC R0, R0 ;  /* 0x0000000000007307 */ /* 0x000e24000020d000 */
[----:B0-----:R-:W-:-:S05]  /*51d0*/  F2FP.BF16.F32.PACK_AB R5, RZ, R0 ;  /* 0x00000000ff05723e */ /* 0x001fca00000010ff */
[----:B------:R-:W-:Y:S01]  /*51e0*/  STG.E.U16 desc[UR6][R2.64], R5 ;  /* 0x0000000502007986 */ /* 0x000fe2000c101506 */
[----:B------:R-:W-:Y:S05]  /*51f0*/  EXIT ;  /* 0x000000000000794d */ /* 0x000fea0003800000 */
.L_x_581:
        /* <DEDUP_REMOVED lines=16> */
.L_x_19059:


//--------------------- .text._ZN2at6native27unrolled_elementwise_kernelIZZZNS0_17trunc_kernel_cudaERNS_18TensorIteratorBaseEENKUlvE_clEvENKUlvE2_clEvEUlN3c108BFloat16EE_St5arrayIPcLm2EELi4E23TrivialOffsetCalculatorILi1EjESD_NS0_6memory15LoadWithoutCastENSE_16StoreWithoutCastEEEviT_T0_T2_T3_T4_T5_ --------------------------
	.section	.text._ZN2at6native27unrolled_elementwise_kernelIZZZNS0_17trunc_kernel_cudaERNS_18TensorIteratorBaseEENKUlvE_clEvENKUlvE2_clEvEUlN3c108BFloat16EE_St5arrayIPcLm2EELi4E23TrivialOffsetCalculatorILi1EjESD_NS0_6memory15LoadWithoutCastENSE_16StoreWithoutCastEEEviT_T0_T2_T3_T4_T5_,"ax",@progbits
	.align	128
        .global         _ZN2at6native27unrolled_elementwise_kernelIZZZNS0_17trunc_kernel_cudaERNS_18TensorIteratorBaseEENKUlvE_clEvENKUlvE2_clEvEUlN3c108BFloat16EE_St5arrayIPcLm2EELi4E23TrivialOffsetCalculatorILi1EjESD_NS0_6memory15LoadWithoutCastENSE_16StoreWithoutCastEEEviT_T0_T2_T3_T4_T5_
        .type           _ZN2at6native27unrolled_elementwise_kernelIZZZNS0_17trunc_kernel_cudaERNS_18TensorIteratorBaseEENKUlvE_clEvENKUlvE2_clEvEUlN3c108BFloat16EE_St5arrayIPcLm2EELi4E23TrivialOffsetCalculatorILi1EjESD_NS0_6memory15LoadWithoutCastENSE_16StoreWithoutCastEEEviT_T0_T2_T3_T4_T5_,@function
        .size           _ZN2at6native27unrolled_elementwise_kernelIZZZNS0_17trunc_kernel_cudaERNS_18TensorIteratorBaseEENKUlvE_clEvENKUlvE2_clEvEUlN3c108BFloat16EE_St5arrayIPcLm2EELi4E23TrivialOffsetCalculatorILi1EjESD_NS0_6memory15LoadWithoutCastENSE_16StoreWithoutCastEEEviT_T0_T2_T3_T4_T5_,(.L_x_19060 - _ZN2at6native27unrolled_elementwise_kernelIZZZNS0_17trunc_kernel_cudaERNS_18TensorIteratorBaseEENKUlvE_clEvENKUlvE2_clEvEUlN3c108BFloat16EE_St5arrayIPcLm2EELi4E23TrivialOffsetCalculatorILi1EjESD_NS0_6memory15LoadWithoutCastENSE_16StoreWithoutCastEEEviT_T0_T2_T3_T4_T5_)
        .other          _ZN2at6native27unrolled_elementwise_kernelIZZZNS0_17trunc_kernel_cudaERNS_18TensorIteratorBaseEENKUlvE_clEvENKUlvE2_clEvEUlN3c108BFloat16EE_St5arrayIPcLm2EELi4E23TrivialOffsetCalculatorILi1EjESD_NS0_6memory15LoadWithoutCastENSE_16StoreWithoutCastEEEviT_T0_T2_T3_T4_T5_,@"STO_CUDA_ENTRY STV_DEFAULT"
_ZN2at6native27unrolled_elementwise_kernelIZZZNS0_17trunc_kernel_cudaERNS_18TensorIteratorBaseEENKUlvE_clEvENKUlvE2_clEvEUlN3c108BFloat16EE_St5arrayIPcLm2EELi4E23TrivialOffsetCalculatorILi1EjESD_NS0_6memory15LoadWithoutCastENSE_16StoreWithoutCastEEEviT_T0_T2_T3_T4_T5_:
.text._ZN2at6native27unrolled_elementwise_kernelIZZZNS0_17trunc_kernel_cudaERNS_18TensorIteratorBaseEENKUlvE_clEvENKUlvE2_clEvEUlN3c108BFloat16EE_St5arrayIPcLm2EELi4E23TrivialOffsetCalculatorILi1EjESD_NS0_6memory15LoadWithoutCastENSE_16StoreWithoutCastEEEviT_T0_T2_T3_T4_T5_:
[----:B------:R-:W-:Y:S01]  /*0000*/  LDC R1, c[0x0][0x37c] ;  /* 0x0000df00ff017b82 */ /* 0x000fe20000000800 */
[----:B------:R-:W0:Y:S07]  /*0010*/  S2R R3, SR_CTAID.X ;  /* 0x0000000000037919 */ /* 0x000e2e0000002500 */
[----:B------:R-:W0:Y:S01]  /*0020*/  LDC R0, c[0x0][0x380] ;  /* 0x0000e000ff007b82 */ /* 0x000e220000000800 */
[----:B------:R-:W1:Y:S01]  /*0030*/  LDCU.64 UR4, c[0x0][0x358] ;  /* 0x00006b00ff0477ac */ /* 0x000e620008000a00 */
[----:B------:R-:W2:Y:S01]  /*0040*/  S2R R20, SR_TID.X ;  /* 0x0000000000147919 */ /* 0x000ea20000002100 */
[----:B0-----:R-:W-:-:S02]  /*0050*/  IMAD R5, R3, -0x200, R0 ;  /* 0xfffffe0003057824 */ /* 0x001fc400078e0200 */
[----:B--2---:R-:W-:-:S03]  /*0060*/  IMAD.MOV.U32 R0, RZ, RZ, R20 ;  /* 0x000000ffff007224 */ /* 0x004fc600078e0014 */
[----:B------:R-:W-:-:S13]  /*0070*/  ISETP.GE.AND P0, PT, R20, R5, PT ;  /* 0x000000051400720c */ /* 0x000fda0003f06270 */
[----:B------:R-:W-:Y:S01]  /*0080*/  @!P0 VIADD R20, R0, 0x80 ;  /* 0x0000008000148836 */ /* 0x000fe20000000000 */
[----:B------:R-:W0:Y:S01]  /*0090*/  @!P0 LDC.64 R12, c[0x0][0x390] ;  /* 0x0000e400ff0c8b82 */ /* 0x000e220000000a00 */
[----:B------:R-:W-:-:S03]  /*00a0*/  @!P0 IMAD R7, R3, 0x200, R0 ;  /* 0x0000020003078824 */ /* 0x000fc600078e0200 */
[----:B------:R-:W-:-:S13]  /*00b0*/  ISETP.GE.AND P1, PT, R20, R5, PT ;  /* 0x000000051400720c */ /* 0x000fda0003f26270 */
[----:B------:R-:W-:Y:S01]  /*00c0*/  @!P1 IMAD R15, R3, 0x200, R20 ;  /* 0x00000200030f9824 */ /* 0x000fe200078e0214 */
[----:B------:R-:W-:Y:S01]  /*00d0*/  @!P1 IADD3 R20, PT, PT, R20, 0x80, RZ ;  /* 0x0000008014149810 */ /* 0x000fe20007ffe0ff */
[----:B------:R-:W2:Y:S03]  /*00e0*/  @!P1 LDC.64 R10, c[0x0][0x390] ;  /* 0x0000e400ff0a9b82 */ /* 0x000ea60000000a00 */
[----:B------:R-:W-:Y:S01]  /*00f0*/  ISETP.GE.AND P2, PT, R20, R5, PT ;  /* 0x000000051400720c */ /* 0x000fe20003f46270 */
[----:B0-----:R-:W-:Y:S01]  /*0100*/  @!P0 IMAD.WIDE.U32 R12, R7, 0x2, R12 ;  /* 0x00000002070c8825 */ /* 0x001fe200078e000c */
[----:B------:R-:W-:-:S06]  /*0110*/  PRMT R7, RZ, 0x7610, R7 ;  /* 0x00007610ff077816 */ /* 0x000fcc0000000007 */
[----:B-1----:R0:W3:Y:S05]  /*0120*/  @!P0 LDG.E.U16 R7, desc[UR4][R12.64] ;  /* 0x000000040c078981 */ /* 0x0020ea000c1e1500 */
[----:B------:R-:W1:Y:S01]  /*0130*/  @!P2 LDC.64 R8, c[0x0][0x390] ;  /* 0x0000e400ff08ab82 */ /* 0x000e620000000a00 */
[----:B------:R-:W-:Y:S01]  /*0140*/  @!P2 IMAD R19, R3, 0x200, R20 ;  /* 0x000002000313a824 */ /* 0x000fe200078e0214 */
[----:B------:R-:W-:Y:S02]  /*0150*/  PRMT R21, RZ, 0x7610, R21 ;  /* 0x00007610ff157816 */ /* 0x000fe40000000015 */
[----:B------:R-:W-:Y:S01]  /*0160*/  @!P2 IADD3 R20, PT, PT, R20, 0x80, RZ ;  /* 0x000000801414a810 */ /* 0x000fe20007ffe0ff */
[----:B--2---:R-:W-:Y:S01]  /*0170*/  @!P1 IMAD.WIDE.U32 R14, R15, 0x2, R10 ;  /* 0x000000020f0e9825 */ /* 0x004fe200078e000a */
[----:B------:R-:W-:-:S06]  /*0180*/  PRMT R11, RZ, 0x7610, R11 ;  /* 0x00007610ff0b7816 */ /* 0x000fcc000000000b */
[----:B------:R-:W2:Y:S01]  /*0190*/  @!P1 LDG.E.U16 R11, desc[UR4][R14.64] ;  /* 0x000000040e0b9981 */ /* 0x000ea2000c1e1500 */
[----:B-1----:R-:W-:-:S05]  /*01a0*/  @!P2 IMAD.WIDE.U32 R18, R19, 0x2, R8 ;  /* 0x000000021312a825 */ /* 0x002fca00078e0008 */
[----:B------:R-:W4:Y:S01]  /*01b0*/  @!P2 LDG.E.U16 R21, desc[UR4][R18.64] ;  /* 0x000000041215a981 */ /* 0x000f22000c1e1500 */
[----:B------:R-:W-:-:S13]  /*01c0*/  ISETP.GE.AND P0, PT, R20, R5, PT ;  /* 0x000000051400720c */ /* 0x000fda0003f06270 */
[----:B------:R-:W1:Y:S01]  /*01d0*/  @!P0 LDC.64 R16, c[0x0][0x390] ;  /* 0x0000e400ff108b82 */ /* 0x000e620000000a00 */
[C---:B------:R-:W-:Y:S01]  /*01e0*/  ISETP.GE.AND P1, PT, R0.reuse, R5, PT ;  /* 0x000000050000720c */ /* 0x040fe20003f26270 */
[----:B------:R-:W-:Y:S01]  /*01f0*/  @!P0 IMAD R9, R3, 0x200, R20 ;  /* 0x0000020003098824 */ /* 0x000fe200078e0214 */
[C---:B0-----:R-:W-:Y:S01]  /*0200*/  IADD3 R12, PT, PT, R0.reuse, 0x100, RZ ;  /* 0x00000100000c7810 */ /* 0x041fe20007ffe0ff */
[----:B------:R-:W-:-:S03]  /*0210*/  VIADD R20, R0, 0x80 ;  /* 0x0000008000147836 */ /* 0x000fc60000000000 */
[----:B------:R-:W-:Y:S01]  /*0220*/  ISETP.GE.AND P3, PT, R12, R5, PT ;  /* 0x000000050c00720c */ /* 0x000fe20003f66270 */
[----:B-1----:R-:W-:-:S06]  /*0230*/  @!P0 IMAD.WIDE.U32 R16, R9, 0x2, R16 ;  /* 0x0000000209108825 */ /* 0x002fcc00078e0010 */
[----:B------:R-:W0:Y:S01]  /*0240*/  @!P1 LDC.64 R8, c[0x0][0x388] ;  /* 0x0000e200ff089b82 */ /* 0x000e220000000a00 */
[----:B------:R-:W-:Y:S01]  /*0250*/  ISETP.GE.AND P2, PT, R20, R5, PT ;  /* 0x000000051400720c */ /* 0x000fe20003f46270 */
[----:B------:R-:W-:Y:S01]  /*0260*/  @!P1 IMAD R13, R3, 0x200, R0 ;  /* 0x00000200030d9824 */ /* 0x000fe200078e0200 */
[----:B------:R-:W-:Y:S01]  /*0270*/  PRMT R10, RZ, 0x7610, R10 ;  /* 0x00007610ff0a7816 */ /* 0x000fe2000000000a */
[----:B------:R-:W-:Y:S01]  /*0280*/  VIADD R12, R0, 0x180 ;  /* 0x00000180000c7836 */ /* 0x000fe20000000000 */
[----:B------:R-:W-:-:S04]  /*0290*/  @!P1 MOV R0, R20 ;  /* 0x0000001400009202 */ /* 0x000fc80000000f00 */
[----:B------:R1:W5:Y:S01]  /*02a0*/  @!P0 LDG.E.U16 R10, desc[UR4][R16.64] ;  /* 0x00000004100a8981 */ /* 0x000362000c1e1500 */
[-C--:B------:R-:W-:Y:S01]  /*02b0*/  ISETP.GE.AND P4, PT, R0, R5.reuse, PT ;  /* 0x000000050000720c */ /* 0x080fe20003f86270 */
[----:B0-----:R-:W-:Y:S01]  /*02c0*/  @!P1 IMAD.WIDE.U32 R8, R13, 0x2, R8 ;  /* 0x000000020d089825 */ /* 0x001fe200078e0008 */
[----:B------:R-:W-:Y:S01]  /*02d0*/  BSSY.RECONVERGENT B0, `(.L_x_582) ;  /* 0x0000017000007945 */ /* 0x000fe20003800200 */
[----:B------:R-:W-:Y:S02]  /*02e0*/  ISETP.GE.AND P0, PT, R12, R5, PT ;  /* 0x000000050c00720c */ /* 0x000fe40003f06270 */
[----:B---3--:R-:W-:-:S06]  /*02f0*/  @!P1 IMAD.U32 R7, R7, 0x10000, RZ ;  /* 0x0001000007079824 */ /* 0x008fcc00078e00ff */
[----:B------:R-:W0:Y:S02]  /*0300*/  @!P1 FRND.TRUNC R7, R7 ;  /* 0x0000000700079307 */ /* 0x000e24000020d000 */
[----:B0-----:R-:W-:Y:S01]  /*0310*/  @!P1 F2FP.BF16.F32.PACK_AB R6, RZ, R7 ;  /* 0x00000007ff06923e */ /* 0x001fe200000010ff */
[----:B--2---:R-:W-:-:S04]  /*0320*/  @!P2 IMAD.U32 R11, R11, 0x10000, RZ ;  /* 0x000100000b0ba824 */ /* 0x004fc800078e00ff */
[----:B------:R1:W-:Y:S01]  /*0330*/  @!P1 STG.E.U16 desc[UR4][R8.64], R6 ;  /* 0x0000000608009986 */ /* 0x0003e2000c101504 */
[----:B----4-:R-:W-:Y:S01]  /*0340*/  @!P3 SHF.L.U32 R21, R21, 0x10, RZ ;  /* 0x000000101515b819 */ /* 0x010fe200000006ff */
[----:B------:R-:W0:Y:S08]  /*0350*/  @!P2 FRND.TRUNC R11, R11 ;  /* 0x0000000b000ba307 */ /* 0x000e30000020d000 */
[----:B------:R-:W2:Y:S01]  /*0360*/  @!P3 FRND.TRUNC R21, R21 ;  /* 0x000000150015b307 */ /* 0x000ea2000020d000 */
[----:B0-----:R-:W-:-:S02]  /*0370*/  @!P2 F2FP.BF16.F32.PACK_AB R2, RZ, R11 ;  /* 0x0000000bff02a23e */ /* 0x001fc400000010ff */
[----:B--2---:R-:W-:Y:S01]  /*0380*/  @!P3 F2FP.BF16.F32.PACK_AB R4, RZ, R21 ;  /* 0x00000015ff04b23e */ /* 0x004fe200000010ff */
[----:B-1----:R-:W-:Y:S06]  /*0390*/  @P4 BRA `(.L_x_583) ;  /* 0x0000000000284947 */ /* 0x002fec0003800000 */
[----:B------:R-:W0:Y:S01]  /*03a0*/  LDC.64 R6, c[0x0][0x388] ;  /* 0x0000e200ff067b82 */ /* 0x000e220000000a00 */
[----:B------:R-:W-:Y:S02]  /*03b0*/  IMAD R9, R3, 0x200, R0 ;  /* 0x0000020003097824 */ /* 0x000fe400078e0200 */
[----:B------:R-:W-:-:S05]  /*03c0*/  VIADD R0, R0, 0x80 ;  /* 0x0000008000007836 */ /* 0x000fca0000000000 */
[----:B------:R-:W-:-:S13]  /*03d0*/  ISETP.GE.AND P1, PT, R0, R5, PT ;  /* 0x000000050000720c */ /* 0x000fda0003f26270 */
[----:B------:R-:W-:Y:S01]  /*03e0*/  @!P1 LEA R11, R3, R0, 0x9 ;  /* 0x00000000030b9211 */ /* 0x000fe200078e48ff */
[----:B------:R-:W-:Y:S02]  /*03f0*/  @!P1 VIADD R0, R0, 0x80 ;  /* 0x0000008000009836 */ /* 0x000fe40000000000 */
[----:B0-----:R-:W-:-:S04]  /*0400*/  IMAD.WIDE.U32 R8, R9, 0x2, R6 ;  /* 0x0000000209087825 */ /* 0x001fc800078e0006 */
[----:B------:R-:W-:Y:S01]  /*0410*/  @!P1 IMAD.WIDE.U32 R6, R11, 0x2, R6 ;  /* 0x000000020b069825 */ /* 0x000fe200078e0006 */
[----:B------:R0:W-:Y:S04]  /*0420*/  STG.E.U16 desc[UR4][R8.64], R2 ;  /* 0x0000000208007986 */ /* 0x0001e8000c101504 */
[----:B------:R0:W-:Y:S02]  /*0430*/  @!P1 STG.E.U16 desc[UR4][R6.64], R4 ;  /* 0x0000000406009986 */ /* 0x0001e4000c101504 */
.L_x_583:
[----:B------:R-:W-:Y:S05]  /*0440*/  BSYNC.RECONVERGENT B0 ;  /* 0x0000000000007941 */ /* 0x000fea0003800200 */
.L_x_582:
[----:B------:R-:W-:Y:S01]  /*0450*/  ISETP.GE.AND P1, PT, R0, R5, PT ;  /* 0x000000050000720c */ /* 0x000fe20003f26270 */
[----:B-----5:R-:W-:-:S12]  /*0460*/  @!P0 IMAD.U32 R10, R10, 0x10000, RZ ;  /* 0x000100000a0a8824 */ /* 0x020fd800078e00ff */
[----:B------:R-:W-:Y:S05]  /*0470*/  @P1 EXIT ;  /* 0x000000000000194d */ /* 0x000fea0003800000 */
[----:B0-----:R-:W0:Y:S01]  /*0480*/  LDC.64 R4, c[0x0][0x388] ;  /* 0x0000e200ff047b82 */ /* 0x001e220000000a00 */
[----:B------:R-:W1:Y:S01]  /*0490*/  @!P0 FRND.TRUNC R10, R10 ;  /* 0x0000000a000a8307 */ /* 0x000e62000020d000 */
[----:B------:R-:W-:Y:S02]  /*04a0*/  LEA R3, R3, R0, 0x9 ;  /* 0x0000000003037211 */ /* 0x000fe400078e48ff */
[----:B-1----:R-:W-:-:S04]  /*04b0*/  @!P0 F2FP.BF16.F32.PACK_AB R2, RZ, R10 ;  /* 0x0000000aff02823e */ /* 0x002fc800000010ff */
[----:B------:R-:W-:Y:S01]  /*04c0*/  PRMT R0, R2, 0x7610, R0 ;  /* 0x0000761002007816 */ /* 0x000fe20000000000 */
[----:B0-----:R-:W-:-:S05]  /*04d0*/  IMAD.WIDE.U32 R2, R3, 0x2, R4 ;  /* 0x0000000203027825 */ /* 0x001fca00078e0004 */
[----:B------:R-:W-:Y:S01]  /*04e0*/  STG.E.U16 desc[UR4][R2.64], R0 ;  /* 0x0000000002007986 */ /* 0x000fe2000c101504 */
[----:B------:R-:W-:Y:S05]  /*04f0*/  EXIT ;  /* 0x000000000000794d */ /* 0x000fea0003800000 */
.L_x_584:
        /* <DEDUP_REMOVED lines=16> */
.L_x_19060:


//--------------------- .text._ZN2at6native29vectorized_elementwise_kernelILi2EZZZNS0_17trunc_kernel_cudaERNS_18TensorIteratorBaseEENKUlvE_clEvENKUlvE2_clEvEUlN3c108BFloat16EE_St5arrayIPcLm2EEEEviT0_T1_ --------------------------
	.section	.text._ZN2at6native29vectorized_elementwise_kernelILi2EZZZNS0_17trunc_kernel_cudaERNS_18TensorIteratorBaseEENKUlvE_clEvENKUlvE2_clEvEUlN3c108BFloat16EE_St5arrayIPcLm2EEEEviT0_T1_,"ax",@progbits
	.align	128
        .global         _ZN2at6native29vectorized_elementwise_kernelILi2EZZZNS0_17trunc_kernel_cudaERNS_18TensorIteratorBaseEENKUlvE_clEvENKUlvE2_clEvEUlN3c108BFloat16EE_St5arrayIPcLm2EEEEviT0_T1_
        .type           _ZN2at6native29vectorized_elementwise_kernelILi2EZZZNS0_17trunc_kernel_cudaERNS_18TensorIteratorBaseEENKUlvE_clEvENKUlvE2_clEvEUlN3c108BFloat16EE_St5arrayIPcLm2EEEEviT0_T1_,@function
        .size           _ZN2at6native29vectorized_elementwise_kernelILi2EZZZNS0_17trunc_kernel_cudaERNS_18TensorIteratorBaseEENKUlvE_clEvENKUlvE2_clEvEUlN3c108BFloat16EE_St5arrayIPcLm2EEEEviT0_T1_,(.L_x_19061 - _ZN2at6native29vectorized_elementwise_kernelILi2EZZZNS0_17trunc_kernel_cudaERNS_18TensorIteratorBaseEENKUlvE_clEvENKUlvE2_clEvEUlN3c108BFloat16EE_St5arrayIPcLm2EEEEviT0_T1_)
        .other          _ZN2at6native29vectorized_elementwise_kernelILi2EZZZNS0_17trunc_kernel_cudaERNS_18TensorIteratorBaseEENKUlvE_clEvENKUlvE2_clEvEUlN3c108BFloat16EE_St5arrayIPcLm2EEEEviT0_T1_,@"STO_CUDA_ENTRY STV_DEFAULT"
_ZN2at6native29vectorized_elementwise_kernelILi2EZZZNS0_17trunc_kernel_cudaERNS_18TensorIteratorBaseEENKUlvE_clEvENKUlvE2_clEvEUlN3c108BFloat16EE_St5arrayIPcLm2EEEEviT0_T1_:
.text._ZN2at6native29vectorized_elementwise_kernelILi2EZZZNS0_17trunc_kernel_cudaERNS_18TensorIteratorBaseEENKUlvE_clEvENKUlvE2_clEvEUlN3c108BFloat16EE_St5arrayIPcLm2EEEEviT0_T1_:
[----:B------:R-:W-:Y:S01]  /*0000*/  LDC R1, c[0x0][0x37c] ;  /* 0x0000df00ff017b82 */ /* 0x000fe20000000800 */
[----:B------:R-:W0:Y:S01]  /*0010*/  S2R R0, SR_CTAID.X ;  /* 0x0000000000007919 */ /* 0x000e220000002500 */
[----:B------:R-:W1:Y:S01]  /*0020*/  LDCU UR6, c[0x0][0x380] ;  /* 0x00007000ff0677ac */ /* 0x000e620008000800 */
[----:B------:R-:W2:Y:S01]  /*0030*/  LDCU.64 UR4, c[0x0][0x358] ;  /* 0x00006b00ff0477ac */ /* 0x000ea20008000a00 */
[----:B0-----:R-:W-:-:S05]  /*0040*/  IMAD.SHL.U32 R0, R0, 0x400, RZ ;  /* 0x0000040000007824 */ /* 0x001fca00078e00ff */
[----:B-1----:R-:W-:-:S04]  /*0050*/  IADD3 R2, PT, PT, -R0, UR6, RZ ;  /* 0x0000000600027c10 */ /* 0x002fc8000fffe1ff */
[----:B------:R-:W-:-:S13]  /*0060*/  ISETP.GT.U32.AND P0, PT, R2, 0x3ff, PT ;  /* 0x000003ff0200780c */ /* 0x000fda0003f04070 */
[----:B--2---:R-:W-:Y:S05]  /*0070*/  @P0 BRA `(.L_x_585) ;  /* 0x00000008006c0947 */ /* 0x004fea0003800000 */
[----:B------:R-:W0:Y:S02]  /*0080*/  S2R R23, SR_TID.X ;  /* 0x0000000000177919 */ /* 0x000e240000002100 */
[----:B0-----:R-:W-:Y:S01]  /*0090*/  ISETP.GE.U32.AND P5, PT, R23, R2, PT ;  /* 0x000000021700720c */ /* 0x001fe20003fa6070 */
[----:B------:R-:W-:-:S12]  /*00a0*/  IMAD.MOV.U32 R3, RZ, RZ, R23 ;  /* 0x000000ffff037224 */ /* 0x000fd800078e0017 */
[----:B------:R-:W-:Y:S01]  /*00b0*/  @!P5 VIADD R23, R3, 0x80 ;  /* 0x000000800317d836 */ /* 0x000fe20000000000 */
[----:B------:R-:W0:Y:S01]  /*00c0*/  @!P5 LDC.64 R18, c[0x0][0x390] ;  /* 0x0000e400ff12db82 */ /* 0x000e220000000a00 */
[----:B------:R-:W-:-:S03]  /*00d0*/  @!P5 IADD3 R11, PT, PT, R0, R3, RZ ;  /* 0x00000003000bd210 */ /* 0x000fc60007ffe0ff */
[----:B------:R-:W-:-:S13]  /*00e0*/  ISETP.GE.U32.AND P0, PT, R23, R2, PT ;  /* 0x000000021700720c */ /* 0x000fda0003f06070 */
[----:B------:R-:W-:Y:S01]  /*00f0*/  @!P0 IADD3 R21, PT, PT, R0, R23, RZ ;  /* 0x0000001700158210 */ /* 0x000fe20007ffe0ff */
[----:B------:R-:W-:Y:S01]  /*0100*/  @!P0 VIADD R23, R23, 0x80 ;  /* 0x0000008017178836 */ /* 0x000fe20000000000 */
[----:B------:R-:W1:Y:S04]  /*0110*/  @!P0 LDC.64 R12, c[0x0][0x390] ;  /* 0x0000e400ff0c8b82 */ /* 0x000e680000000a00 */
[----:B------:R-:W-:Y:S01]  /*0120*/  ISETP.GE.U32.AND P6, PT, R23, R2, PT ;  /* 0x000000021700720c */ /* 0x000fe20003fc6070 */
[----:B0-----:R-:W-:Y:S01]  /*0130*/  @!P5 IMAD.WIDE.U32 R18, R11, 0x2, R18 ;  /* 0x000000020b12d825 */ /* 0x001fe200078e0012 */
[----:B------:R-:W-:Y:S02]  /*0140*/  PRMT R11, RZ, 0x7610, R11 ;  /* 0x00007610ff0b7816 */ /* 0x000fe4000000000b */
[----:B------:R-:W-:-:S04]  /*0150*/  PRMT R22, RZ, 0x7610, R22 ;  /* 0x00007610ff167816 */ /* 0x000fc80000000016 */
[----:B------:R0:W2:Y:S05]  /*0160*/  @!P5 LDG.E.U16 R11, desc[UR4][R18.64] ;  /* 0x00000004120bd981 */ /* 0x0000aa000c1e1500 */
[----:B------:R-:W-:Y:S01]  /*0170*/  @!P6 IMAD.IADD R25, R0, 0x1, R23 ;  /* 0x000000010019e824 */ /* 0x000fe200078e0217 */
[----:B------:R-:W3:Y:S01]  /*0180*/  @!P6 LDC.64 R16, c[0x0][0x390] ;  /* 0x0000e400ff10eb82 */ /* 0x000ee20000000a00 */
[----:B------:R-:W-:-:S05]  /*0190*/  @!P6 VIADD R23, R23, 0x80 ;  /* 0x000000801717e836 */ /* 0x000fca0000000000 */
[----:B------:R-:W-:-:S13]  /*01a0*/  ISETP.GE.U32.AND P1, PT, R23, R2, PT ;  /* 0x000000021700720c */ /* 0x000fda0003f26070 */
[----:B------:R-:W-:Y:S01]  /*01b0*/  @!P1 IADD3 R15, PT, PT, R0, R23, RZ ;  /* 0x00000017000f9210 */ /* 0x000fe20007ffe0ff */
[----:B------:R-:W-:Y:S01]  /*01c0*/  @!P1 VIADD R23, R23, 0x80 ;  /* 0x0000008017179836 */ /* 0x000fe20000000000 */
[----:B------:R-:W4:Y:S04]  /*01d0*/  @!P1 LDC.64 R28, c[0x0][0x390] ;  /* 0x0000e400ff1c9b82 */ /* 0x000f280000000a00 */
[----:B------:R-:W-:-:S13]  /*01e0*/  ISETP.GE.U32.AND P2, PT, R23, R2, PT ;  /* 0x000000021700720c */ /* 0x000fda0003f46070 */
[----:B------:R-:W-:Y:S01]  /*01f0*/  @!P2 IMAD.IADD R26, R0, 0x1, R23 ;  /* 0x00000001001aa824 */ /* 0x000fe200078e0217 */
[----:B0-----:R-:W0:Y:S01]  /*0200*/  @!P2 LDC.64 R18, c[0x0][0x390] ;  /* 0x0000e400ff12ab82 */ /* 0x001e220000000a00 */
[----:B------:R-:W-:-:S05]  /*0210*/  @!P2 VIADD R23, R23, 0x80 ;  /* 0x000000801717a836 */ /* 0x000fca0000000000 */
[----:B------:R-:W-:-:S13]  /*0220*/  ISETP.GE.U32.AND P3, PT, R23, R2, PT ;  /* 0x000000021700720c */ /* 0x000fda0003f66070 */
[----:B------:R-:W-:Y:S02]  /*0230*/  @!P3 IMAD.IADD R27, R0, 0x1, R23 ;  /* 0x00000001001bb824 */ /* 0x000fe400078e0217 */
[----:B------:R-:W-:-:S05]  /*0240*/  @!P3 VIADD R23, R23, 0x80 ;  /* 0x000000801717b836 */ /* 0x000fca0000000000 */
[----:B------:R-:W-:Y:S01]  /*0250*/  ISETP.GE.U32.AND P4, PT, R23, R2, PT ;  /* 0x000000021700720c */ /* 0x000fe20003f86070 */
[----:B---3--:R-:W-:-:S04]  /*0260*/  @!P6 IMAD.WIDE.U32 R16, R25, 0x2, R16 ;  /* 0x000000021910e825 */ /* 0x008fc800078e0010 */
[----:B-1----:R-:W-:-:S08]  /*0270*/  @!P0 IMAD.WIDE.U32 R12, R21, 0x2, R12 ;  /* 0x00000002150c8825 */ /* 0x002fd000078e000c */
[C---:B------:R-:W-:Y:S01]  /*0280*/  @!P4 IMAD.IADD R25, R0.reuse, 0x1, R23 ;  /* 0x000000010019c824 */ /* 0x040fe200078e0217 */
[----:B------:R-:W-:Y:S01]  /*0290*/  @!P4 IADD3 R23, PT, PT, R23, 0x80, RZ ;  /* 0x000000801717c810 */ /* 0x000fe20007ffe0ff */
[----:B------:R1:W3:Y:S03]  /*02a0*/  @!P6 LDG.E.U16 R22, desc[UR4][R16.64] ;  /* 0x000000041016e981 */ /* 0x0002e6000c1e1500 */
[----:B------:R-:W-:Y:S02]  /*02b0*/  ISETP.GE.U32.AND P5, PT, R23, R2, PT ;  /* 0x000000021700720c */ /* 0x000fe40003fa6070 */
[----:B------:R-:W-:Y:S01]  /*02c0*/  PRMT R21, RZ, 0x7610, R21 ;  /* 0x00007610ff157816 */ /* 0x000fe20000000015 */
[----:B----4-:R-:W-:Y:S01]  /*02d0*/  @!P1 IMAD.WIDE.U32 R28, R15, 0x2, R28 ;  /* 0x000000020f1c9825 */ /* 0x010fe200078e001c */
[----:B-1----:R-:W1:Y:S04]  /*02e0*/  @!P3 LDC.64 R16, c[0x0][0x390] ;  /* 0x0000e400ff10bb82 */ /* 0x002e680000000a00 */
[----:B------:R4:W5:Y:S05]  /*02f0*/  @!P0 LDG.E.U16 R21, desc[UR4][R12.64] ;  /* 0x000000040c158981 */ /* 0x00096a000c1e1500 */
[----:B------:R-:W1:Y:S08]  /*0300*/  @!P5 LDC.64 R14, c[0x0][0x390] ;  /* 0x0000e400ff0edb82 */ /* 0x000e700000000a00 */
[----:B----4-:R-:W4:Y:S01]  /*0310*/  @!P4 LDC.64 R12, c[0x0][0x390] ;  /* 0x0000e400ff0ccb82 */ /* 0x010f220000000a00 */
[----:B------:R-:W-:Y:S01]  /*0320*/  @!P5 IMAD.IADD R23, R0, 0x1, R23 ;  /* 0x000000010017d824 */ /* 0x000fe200078e0217 */
[----:B------:R-:W-:Y:S01]  /*0330*/  PRMT R24, RZ, 0x7610, R24 ;  /* 0x00007610ff187816 */ /* 0x000fe20000000018 */
[----:B0-----:R-:W-:Y:S01]  /*0340*/  @!P2 IMAD.WIDE.U32 R18, R26, 0x2, R18 ;  /* 0x000000021a12a825 */ /* 0x001fe200078e0012 */
[----:B------:R-:W-:-:S03]  /*0350*/  PRMT R26, RZ, 0x7610, R26 ;  /* 0x00007610ff1a7816 */ /* 0x000fc6000000001a */
[----:B-1----:R-:W-:Y:S01]  /*0360*/  @!P3 IMAD.WIDE.U32 R16, R27, 0x2, R16 ;  /* 0x000000021b10b825 */ /* 0x002fe200078e0010 */
[----:B------:R-:W-:Y:S01]  /*0370*/  PRMT R27, RZ, 0x7610, R27 ;  /* 0x00007610ff1b7816 */ /* 0x000fe2000000001b */
[----:B------:R-:W5:Y:S04]  /*0380*/  @!P1 LDG.E.U16 R24, desc[UR4][R28.64] ;  /* 0x000000041c189981 */ /* 0x000f68000c1e1500 */
[----:B------:R0:W5:Y:S01]  /*0390*/  @!P2 LDG.E.U16 R26, desc[UR4][R18.64] ;  /* 0x00000004121aa981 */ /* 0x000162000c1e1500 */
[----:B------:R-:W-:Y:S01]  /*03a0*/  @!P5 IMAD.WIDE.U32 R14, R23, 0x2, R14 ;  /* 0x00000002170ed825 */ /* 0x000fe200078e000e */
[----:B------:R-:W-:Y:S02]  /*03b0*/  PRMT R23, RZ, 0x7610, R23 ;  /* 0x00007610ff177816 */ /* 0x000fe40000000017 */
[----:B------:R-:W5:Y:S04]  /*03c0*/  @!P3 LDG.E.U16 R27, desc[UR4][R16.64] ;  /* 0x00000004101bb981 */ /* 0x000f68000c1e1500 */
[----:B------:R-:W5:Y:S01]  /*03d0*/  @!P5 LDG.E.U16 R23, desc[UR4][R14.64] ;  /* 0x000000040e17d981 */ /* 0x000f62000c1e1500 */
[----:B----4-:R-:W-:Y:S01]  /*03e0*/  @!P4 IMAD.WIDE.U32 R12, R25, 0x2, R12 ;  /* 0x00000002190cc825 */ /* 0x010fe200078e000c */
[----:B------:R-:W-:-:S06]  /*03f0*/  PRMT R25, RZ, 0x7610, R25 ;  /* 0x00007610ff197816 */ /* 0x000fcc0000000019 */
[----:B------:R1:W4:Y:S01]  /*0400*/  @!P4 LDG.E.U16 R25, desc[UR4][R12.64] ;  /* 0x000000040c19c981 */ /* 0x000322000c1e1500 */
[----:B0-----:R-:W-:-:S05]  /*0410*/  VIADD R19, R3, 0x100 ;  /* 0x0000010003137836 */ /* 0x001fca0000000000 */
[-C--:B------:R-:W-:Y:S02]  /*0420*/  ISETP.GE.U32.AND P5, PT, R19, R2.reuse, PT ;  /* 0x000000021300720c */ /* 0x080fe40003fa6070 */
[C---:B------:R-:W-:Y:S01]  /*0430*/  ISETP.GE.U32.AND P0, PT, R3.reuse, R2, PT ;  /* 0x000000020300720c */ /* 0x040fe20003f06070 */
[C---:B-1----:R-:W-:Y:S02]  /*0440*/  VIADD R13, R3.reuse, 0x180 ;  /* 0x00000180030d7836 */ /* 0x042fe40000000000 */
[----:B------:R-:W-:-:S03]  /*0450*/  VIADD R19, R3, 0x280 ;  /* 0x0000028003137836 */ /* 0x000fc60000000000 */
[-C--:B------:R-:W-:Y:S01]  /*0460*/  ISETP.GE.U32.AND P2, PT, R13, R2.reuse, PT ;  /* 0x000000020d00720c */ /* 0x080fe20003f46070 */
[----:B------:R-:W-:Y:S01]  /*0470*/  VIADD R13, R3, 0x200 ;  /* 0x00000200030d7836 */ /* 0x000fe20000000000 */
[----:B------:R-:W-:Y:S01]  /*0480*/  ISETP.GE.U32.AND P4, PT, R19, R2, PT ;  /* 0x000000021300720c */ /* 0x000fe20003f86070 */
[----:B------:R-:W-:-:S03]  /*0490*/  VIADD R19, R3, 0x300 ;  /* 0x0000030003137836 */ /* 0x000fc60000000000 */
[-C--:B------:R-:W-:Y:S02]  /*04a0*/  ISETP.GE.U32.AND P3, PT, R13, R2.reuse, PT ;  /* 0x000000020d00720c */ /* 0x080fe40003f66070 */
[----:B------:R-:W0:Y:S01]  /*04b0*/  @!P0 LDC.64 R12, c[0x0][0x388] ;  /* 0x0000e200ff0c8b82 */ /* 0x000e220000000a00 */
[----:B------:R-:W-:Y:S01]  /*04c0*/  ISETP.GE.U32.AND P6, PT, R19, R2, PT ;  /* 0x000000021300720c */ /* 0x000fe20003fc6070 */
[C---:B------:R-:W-:Y:S02]  /*04d0*/  VIADD R17, R3.reuse, 0x80 ;  /* 0x0000008003117836 */ /* 0x040fe40000000000 */
[----:B------:R-:W-:-:S03]  /*04e0*/  VIADD R19, R3, 0x380 ;  /* 0x0000038003137836 */ /* 0x000fc60000000000 */
[----:B------:R-:W-:Y:S01]  /*04f0*/  ISETP.GE.U32.AND P1, PT, R17, R2, PT ;  /* 0x000000021100720c */ /* 0x000fe20003f26070 */
[----:B------:R-:W-:Y:S04]  /*0500*/  BSSY.RECONVERGENT B0, `(.L_x_586) ;  /* 0x000004a000007945 */ /* 0x000fe80003800200 */
[----:B------:R-:W-:Y:S01]  /*0510*/  BSSY.RELIABLE B1, `(.L_x_587) ;  /* 0x0000042000017945 */ /* 0x000fe20003800100 */
[----:B--2---:R-:W-:-:S06]  /*0520*/  @!P0 SHF.L.U32 R11, R11, 0x10, RZ ;  /* 0x000000100b0b8819 */ /* 0x004fcc00000006ff */
[----:B------:R-:W1:Y:S02]  /*0530*/  @!P0 FRND.TRUNC R11, R11 ;  /* 0x0000000b000b8307 */ /* 0x000e64000020d000 */
[----:B-1----:R-:W-:Y:S01]  /*0540*/  @!P0 F2FP.BF16.F32.PACK_AB R20, RZ, R11 ;  /* 0x0000000bff14823e */ /* 0x002fe200000010ff */
[----:B---3--:R-:W-:-:S06]  /*0550*/  @!P5 IMAD.U32 R22, R22, 0x10000, RZ ;  /* 0x000100001616d824 */ /* 0x008fcc00078e00ff */
[----:B------:R-:W1:Y:S02]  /*0560*/  @!P5 FRND.TRUNC R22, R22 ;  /* 0x000000160016d307 */ /* 0x000e64000020d000 */
[----:B-1----:R-:W-:Y:S02]  /*0570*/  @!P5 F2FP.BF16.F32.PACK_AB R4, RZ, R22 ;  /* 0x00000016ff04d23e */ /* 0x002fe400000010ff */
[----:B------:R-:W-:Y:S01]  /*0580*/  ISETP.GE.U32.AND P5, PT, R19, R2, PT ;  /* 0x000000021300720c */ /* 0x000fe20003fa6070 */
[----:B------:R-:W-:Y:S01]  /*0590*/  @!P0 IMAD.IADD R19, R0, 0x1, R3 ;  /* 0x0000000100138824 */ /* 0x000fe200078e0203 */
[----:B-----5:R-:W-:Y:S01]  /*05a0*/  @!P1 SHF.L.U32 R14, R21, 0x10, RZ ;  /* 0x00000010150e9819 */ /* 0x020fe200000006ff */
[----:B------:R-:W-:Y:S02]  /*05b0*/  @!P0 IMAD.MOV.U32 R3, RZ, RZ, R17 ;  /* 0x000000ffff038224 */ /* 0x000fe400078e0011 */
[----:B0-----:R-:W-:-:S04]  /*05c0*/  @!P0 IMAD.WIDE.U32 R12, R19, 0x2, R12 ;  /* 0x00000002130c8825 */ /* 0x001fc800078e000c */
[----:B------:R-:W-:Y:S01]  /*05d0*/  @!P2 IMAD.U32 R15, R24, 0x10000, RZ ;  /* 0x00010000180fa824 */ /* 0x000fe200078e00ff */
[----:B------:R-:W-:Y:S01]  /*05e0*/  @!P3 SHF.L.U32 R16, R26, 0x10, RZ ;  /* 0x000000101a10b819 */ /* 0x000fe200000006ff */
[----:B------:R-:W-:Y:S02]  /*05f0*/  @!P4 IMAD.U32 R27, R27, 0x10000, RZ ;  /* 0x000100001b1bc824 */ /* 0x000fe400078e00ff */
[----:B------:R-:W-:Y:S01]  /*0600*/  @!P5 IMAD.U32 R23, R23, 0x10000, RZ ;  /* 0x000100001717d824 */ /* 0x000fe200078e00ff */
[----:B------:R0:W-:Y:S01]  /*0610*/  @!P0 STG.E.U16 desc[UR4][R12.64], R20 ;  /* 0x000000140c008986 */ /* 0x0001e2000c101504 */
[----:B------:R-:W1:Y:S01]  /*0620*/  @!P1 FRND.TRUNC R14, R14 ;  /* 0x0000000e000e9307 */ /* 0x000e62000020d000 */
[----:B----4-:R-:W-:-:S07]  /*0630*/  @!P6 SHF.L.U32 R25, R25, 0x10, RZ ;  /* 0x000000101919e819 */ /* 0x010fce00000006ff */
[----:B------:R-:W2:Y:S01]  /*0640*/  @!P2 FRND.TRUNC R15, R15 ;  /* 0x0000000f000fa307 */ /* 0x000ea2000020d000 */
[----:B------:R-:W-:-:S07]  /*0650*/  ISETP.GE.U32.AND P0, PT, R3, R2, PT ;  /* 0x000000020300720c */ /* 0x000fce0003f06070 */
[----:B------:R-:W3:Y:S08]  /*0660*/  @!P3 FRND.TRUNC R16, R16 ;  /* 0x000000100010b307 */ /* 0x000ef0000020d000 */
[----:B------:R-:W4:Y:S08]  /*0670*/  @!P4 FRND.TRUNC R27, R27 ;  /* 0x0000001b001bc307 */ /* 0x000f30000020d000 */
[----:B------:R-:W5:Y:S08]  /*0680*/  @!P6 FRND.TRUNC R25, R25 ;  /* 0x000000190019e307 */ /* 0x000f70000020d000 */
[----:B------:R-:W0:Y:S01]  /*0690*/  @!P5 FRND.TRUNC R23, R23 ;  /* 0x000000170017d307 */ /* 0x000e22000020d000 */
[----:B-1----:R-:W-:-:S02]  /*06a0*/  @!P1 F2FP.BF16.F32.PACK_AB R5, RZ, R14 ;  /* 0x0000000eff05923e */ /* 0x002fc400000010ff */
[----:B--2---:R-:W-:Y:S02]  /*06b0*/  @!P2 F2FP.BF16.F32.PACK_AB R6, RZ, R15 ;  /* 0x0000000fff06a23e */ /* 0x004fe400000010ff */
[----:B---3--:R-:W-:Y:S02]  /*06c0*/  @!P3 F2FP.BF16.F32.PACK_AB R7, RZ, R16 ;  /* 0x00000010ff07b23e */ /* 0x008fe400000010ff */
[----:B----4-:R-:W-:Y:S02]  /*06d0*/  @!P4 F2FP.BF16.F32.PACK_AB R8, RZ, R27 ;  /* 0x0000001bff08c23e */ /* 0x010fe400000010ff */
[----:B-----5:R-:W-:Y:S02]  /*06e0*/  @!P6 F2FP.BF16.F32.PACK_AB R9, RZ, R25 ;  /* 0x00000019ff09e23e */ /* 0x020fe400000010ff */
[----:B0-----:R-:W-:Y:S01]  /*06f0*/  @!P5 F2FP.BF16.F32.PACK_AB R10, RZ, R23 ;  /* 0x00000017ff0ad23e */ /* 0x001fe200000010ff */
[----:B------:R-:W-:Y:S06]  /*0700*/  @P0 BRA `(.L_x_588) ;  /* 0x0000000000300947 */ /* 0x000fec0003800000 */
[----:B------:R-:W0:Y:S01]  /*0710*/  LDC.64 R12, c[0x0][0x388] ;  /* 0x0000e200ff0c7b82 */ /* 0x000e220000000a00 */
[----:B------:R-:W-:Y:S01]  /*0720*/  IMAD.IADD R11, R0, 0x1, R3 ;  /* 0x00000001000b7824 */ /* 0x000fe200078e0203 */
[----:B------:R-:W-:-:S04]  /*0730*/  IADD3 R3, PT, PT, R3, 0x80, RZ ;  /* 0x0000008003037810 */ /* 0x000fc80007ffe0ff */
[----:B------:R-:W-:Y:S01]  /*0740*/  ISETP.GE.U32.AND P0, PT, R3, R2, PT ;  /* 0x000000020300720c */ /* 0x000fe20003f06070 */
[----:B0-----:R-:W-:-:S05]  /*0750*/  IMAD.WIDE.U32 R12, R11, 0x2, R12 ;  /* 0x000000020b0c7825 */ /* 0x001fca00078e000c */
[----:B------:R0:W-:Y:S07]  /*0760*/  STG.E.U16 desc[UR4][R12.64], R5 ;  /* 0x000000050c007986 */ /* 0x0001ee000c101504 */
[----:B------:R-:W-:Y:S05]  /*0770*/  @P0 BRA `(.L_x_589) ;  /* 0x0000000000300947 */ /* 0x000fea0003800000 */
[----:B0-----:R-:W0:Y:S01]  /*0780*/  LDC.64 R12, c[0x0][0x388] ;  /* 0x0000e200ff0c7b82 */ /* 0x001e220000000a00 */
[----:B------:R-:W-:Y:S02]  /*0790*/  IMAD.IADD R5, R0, 0x1, R3 ;  /* 0x0000000100057824 */ /* 0x000fe400078e0203 */
[----:B------:R-:W-:Y:S02]  /*07a0*/  VIADD R3, R3, 0x80 ;  /* 0x0000008003037836 */ /* 0x000fe40000000000 */
[----:B0-----:R-:W-:-:S05]  /*07b0*/  IMAD.WIDE.U32 R12, R5, 0x2, R12 ;  /* 0x00000002050c7825 */ /* 0x001fca00078e000c */
[----:B------:R0:W-:Y:S02]  /*07c0*/  STG.E.U16 desc[UR4][R12.64], R4 ;  /* 0x000000040c007986 */ /* 0x0001e4000c101504 */
.L_x_588:
[----:B------:R-:W-:-:S13]  /*07d0*/  ISETP.GE.U32.AND P0, PT, R3, R2, PT ;  /* 0x000000020300720c */ /* 0x000fda0003f06070 */
[----:B------:R-:W-:Y:S05]  /*07e0*/  @P0 BRA `(.L_x_590) ;  /* 0x0000000000300947 */ /* 0x000fea0003800000 */
[----:B0-----:R-:W0:Y:S01]  /*07f0*/  LDC.64 R4, c[0x0][0x388] ;  /* 0x0000e200ff047b82 */ /* 0x001e220000000a00 */
[----:B------:R-:W-:Y:S01]  /*0800*/  IMAD.IADD R11, R0, 0x1, R3 ;  /* 0x00000001000b7824 */ /* 0x000fe200078e0203 */
[----:B------:R-:W-:-:S03]  /*0810*/  IADD3 R3, PT, PT, R3, 0x80, RZ ;  /* 0x0000008003037810 */ /* 0x000fc60007ffe0ff */
[----:B0-----:R-:W-:-:S05]  /*0820*/  IMAD.WIDE.U32 R4, R11, 0x2, R4 ;  /* 0x000000020b047825 */ /* 0x001fca00078e0004 */
[----:B------:R1:W-:Y:S02]  /*0830*/  STG.E.U16 desc[UR4][R4.64], R6 ;  /* 0x0000000604007986 */ /* 0x0003e4000c101504 */
.L_x_589:
[----:B------:R-:W-:-:S13]  /*0840*/  ISETP.GE.U32.AND P0, PT, R3, R2, PT ;  /* 0x000000020300720c */ /* 0x000fda0003f06070 */
[----:B------:R-:W-:Y:S05]  /*0850*/  @P0 BRA `(.L_x_591) ;  /* 0x0000000000340947 */ /* 0x000fea0003800000 */
[----:B01----:R-:W0:Y:S01]  /*0860*/  LDC.64 R4, c[0x0][0x388] ;  /* 0x0000e200ff047b82 */ /* 0x003e220000000a00 */
[----:B------:R-:W-:Y:S02]  /*0870*/  IMAD.IADD R11, R0, 0x1, R3 ;  /* 0x00000001000b7824 */ /* 0x000fe400078e0203 */
[----:B------:R-:W-:Y:S02]  /*0880*/  VIADD R3, R3, 0x80 ;  /* 0x0000008003037836 */ /* 0x000fe40000000000 */
[----:B0-----:R-:W-:-:S05]  /*0890*/  IMAD.WIDE.U32 R4, R11, 0x2, R4 ;  /* 0x000000020b047825 */ /* 0x001fca00078e0004 */
[----:B------:R1:W-:Y:S02]  /*08a0*/  STG.E.U16 desc[UR4][R4.64], R7 ;  /* 0x0000000704007986 */ /* 0x0003e4000c101504 */
.L_x_590:
[----:B------:R-:W-:-:S13]  /*08b0*/  ISETP.GE.U32.AND P0, PT, R3, R2, PT ;  /* 0x000000020300720c */ /* 0x000fda0003f06070 */
[----:B------:R-:W-:Y:S05]  /*08c0*/  @P0 BREAK.RELIABLE B1 ;  /* 0x0000000000010942 */ /* 0x000fea0003800100 */
[----:B------:R-:W-:Y:S05]  /*08d0*/  @P0 BRA `(.L_x_592) ;  /* 0x0000000000300947 */ /* 0x000fea0003800000 */
[----:B01----:R-:W0:Y:S01]  /*08e0*/  LDC.64 R4, c[0x0][0x388] ;  /* 0x0000e200ff047b82 */ /* 0x003e220000000a00 */
[----:B------:R-:W-:Y:S01]  /*08f0*/  IMAD.IADD R7, R0, 0x1, R3 ;  /* 0x0000000100077824 */ /* 0x000fe200078e0203 */
[----:B------:R-:W-:-:S03]  /*0900*/  IADD3 R3, PT, PT, R3, 0x80, RZ ;  /* 0x0000008003037810 */ /* 0x000fc60007ffe0ff */
[----:B0-----:R-:W-:-:S05]  /*0910*/  IMAD.WIDE.U32 R4, R7, 0x2, R4 ;  /* 0x0000000207047825 */ /* 0x001fca00078e0004 */
[----:B------:R2:W-:Y:S02]  /*0920*/  STG.E.U16 desc[UR4][R4.64], R8 ;  /* 0x0000000804007986 */ /* 0x0005e4000c101504 */
.L_x_591:
[----:B------:R-:W-:Y:S05]  /*0930*/  BSYNC.RELIABLE B1 ;  /* 0x0000000000017941 */ /* 0x000fea0003800100 */
.L_x_587:
[----:B------:R-:W-:-:S13]  /*0940*/  ISETP.GE.U32.AND P0, PT, R3, R2, PT ;  /* 0x000000020300720c */ /* 0x000fda0003f06070 */
[----:B012---:R-:W0:Y:S01]  /*0950*/  @!P0 LDC.64 R4, c[0x0][0x388] ;  /* 0x0000e200ff048b82 */ /* 0x007e220000000a00 */
[----:B------:R-:W-:Y:S02]  /*0960*/  @!P0 IMAD.IADD R7, R0, 0x1, R3 ;  /* 0x0000000100078824 */ /* 0x000fe400078e0203 */
[----:B------:R-:W-:Y:S02]  /*0970*/  @!P0 VIADD R3, R3, 0x80 ;  /* 0x0000008003038836 */ /* 0x000fe40000000000 */
[----:B0-----:R-:W-:-:S05]  /*0980*/  @!P0 IMAD.WIDE.U32 R4, R7, 0x2, R4 ;  /* 0x0000000207048825 */ /* 0x001fca00078e0004 */
[----:B------:R2:W-:Y:S02]  /*0990*/  @!P0 STG.E.U16 desc[UR4][R4.64], R9 ;  /* 0x0000000904008986 */ /* 0x0005e4000c101504 */
.L_x_592:
[----:B------:R-:W-:Y:S05]  /*09a0*/  BSYNC.RECONVERGENT B0 ;  /* 0x0000000000007941 */ /* 0x000fea0003800200 */
.L_x_586:
[----:B------:R-:W-:Y:S05]  /*09b0*/  WARPSYNC.ALL ;  /* 0x0000000000007948 */ /* 0x000fea0003800000 */
[----:B------:R-:W-:-:S13]  /*09c0*/  ISETP.GE.U32.AND P0, PT, R3, R2, PT ;  /* 0x000000020300720c */ /* 0x000fda0003f06070 */
[----:B------:R-:W-:Y:S05]  /*09d0*/  @P0 EXIT ;  /* 0x000000000000094d */ /* 0x000fea0003800000 */
[----:B012---:R-:W0:Y:S01]  /*09e0*/  LDC.64 R4, c[0x0][0x388] ;  /* 0x0000e200ff047b82 */ /* 0x007e220000000a00 */
[----:B------:R-:W-:-:S04]  /*09f0*/  IMAD.IADD R3, R0, 0x1, R3 ;  /* 0x0000000100037824 */ /* 0x000fc800078e0203 */
[----:B0-----:R-:W-:-:S05]  /*0a00*/  IMAD.WIDE.U32 R2, R3, 0x2, R4 ;  /* 0x0000000203027825 */ /* 0x001fca00078e0004 */
[----:B------:R-:W-:Y:S01]  /*0a10*/  STG.E.U16 desc[UR4][R2.64], R10 ;  /* 0x0000000a02007986 */ /* 0x000fe2000c101504 */
[----:B------:R-:W-:Y:S05]  /*0a20*/  EXIT ;  /* 0x000000000000794d */ /* 0x000fea0003800000 */
.L_x_585:
[----:B------:R-:W0:Y:S01]  /*0a30*/  S2R R4, SR_TID.X ;  /* 0x0000000000047919 */ /* 0x000e220000002100 */
[----:B------:R-:W1:Y:S02]  /*0a40*/  LDC.64 R2, c[0x0][0x390] ;  /* 0x0000e400ff027b82 */ /* 0x000e640000000a00 */
[----:B-1----:R-:W-:-:S04]  /*0a50*/  IMAD.WIDE.U32 R2, R0, 0x2, R2 ;  /* 0x0000000200027825 */ /* 0x002fc800078e0002 */
[----:B0-----:R-:W-:-:S05]  /*0a60*/  IMAD.WIDE.U32 R10, R4, 0x4, R2 ;  /* 0x00000004040a7825 */ /* 0x001fca00078e0002 */
[----:B------:R-:W2:Y:S04]  /*0a70*/  LDG.E R9, desc[UR4][R10.64+0x200] ;  /* 0x000200040a097981 */ /* 0x000ea8000c1e1900 */
[----:B------:R-:W3:Y:S04]  /*0a80*/  LDG.E R2, desc[UR4][R10.64] ;  /* 0x000000040a027981 */ /* 0x000ee8000c1e1900 */
[----:B------:R-:W4:Y:S04]  /*0a90*/  LDG.E R13, desc[UR4][R10.64+0x600] ;  /* 0x000600040a0d7981 */ /* 0x000f28000c1e1900 */
[----:B------:R0:W5:Y:S01]  /*0aa0*/  LDG.E R12, desc[UR4][R10.64+0x400] ;  /* 0x000400040a0c7981 */ /* 0x000162000c1e1900 */
[----:B--2---:R-:W-:Y:S01]  /*0ab0*/  IMAD.U32 R6, R9, 0x10000, RZ ;  /* 0x0001000009067824 */ /* 0x004fe200078e00ff */
[----:B---3--:R-:W-:-:S02]  /*0ac0*/  PRMT R9, R2, 0x7632, R9 ;  /* 0x0000763202097816 */ /* 0x008fc40000000009 */
[----:B------:R-:W-:Y:S02]  /*0ad0*/  SHF.L.U32 R5, R2, 0x10, RZ ;  /* 0x0000001002057819 */ /* 0x000fe400000006ff */
[----:B------:R-:W1:Y:S01]  /*0ae0*/  LDC.64 R2, c[0x0][0x388] ;  /* 0x0000e200ff027b82 */ /* 0x000e620000000a00 */
[----:B0-----:R-:W-:Y:S01]  /*0af0*/  IMAD.U32 R10, R9, 0x10000, RZ ;  /* 0x00010000090a7824 */ /* 0x001fe200078e00ff */
[----:B----4-:R-:W-:Y:S02]  /*0b00*/  SHF.L.U32 R8, R13, 0x10, RZ ;  /* 0x000000100d087819 */ /* 0x010fe400000006ff */
[----:B------:R-:W-:Y:S01]  /*0b10*/  PRMT R9, R9, 0x7632, R9 ;  /* 0x0000763209097816 */ /* 0x000fe20000000009 */
[C---:B-----5:R-:W-:Y:S01]  /*0b20*/  IMAD.U32 R7, R12.reuse, 0x10000, RZ ;  /* 0x000100000c077824 */ /* 0x060fe200078e00ff */
[----:B------:R-:W-:Y:S02]  /*0b30*/  PRMT R13, R13, 0x7632, R13 ;  /* 0x000076320d0d7816 */ /* 0x000fe4000000000d */
[----:B------:R-:W-:Y:S01]  /*0b40*/  PRMT R12, R12, 0x7632, R12 ;  /* 0x000076320c0c7816 */ /* 0x000fe2000000000c */
[----:B------:R-:W-:-:S02]  /*0b50*/  IMAD.U32 R9, R9, 0x10000, RZ ;  /* 0x0001000009097824 */ /* 0x000fc400078e00ff */
[----:B------:R-:W-:Y:S01]  /*0b60*/  IMAD.U32 R13, R13, 0x10000, RZ ;  /* 0x000100000d0d7824 */ /* 0x000fe200078e00ff */
[----:B------:R-:W-:Y:S01]  /*0b70*/  SHF.L.U32 R12, R12, 0x10, RZ ;  /* 0x000000100c0c7819 */ /* 0x000fe200000006ff */
[----:B------:R-:W-:Y:S08]  /*0b80*/  FRND.TRUNC R6, R6 ;  /* 0x0000000600067307 */ /* 0x000ff0000020d000 */
[----:B------:R-:W0:Y:S08]  /*0b90*/  FRND.TRUNC R9, R9 ;  /* 0x0000000900097307 */ /* 0x000e30000020d000 */
[----:B------:R-:W-:Y:S08]  /*0ba0*/  FRND.TRUNC R5, R5 ;  /* 0x0000000500057307 */ /* 0x000ff0000020d000 */
[----:B------:R-:W-:Y:S08]  /*0bb0*/  FRND.TRUNC R7, R7 ;  /* 0x0000000700077307 */ /* 0x000ff0000020d000 */
[----:B------:R-:W-:Y:S08]  /*0bc0*/  FRND.TRUNC R8, R8 ;  /* 0x0000000800087307 */ /* 0x000ff0000020d000 */
[----:B------:R-:W2:Y:S08]  /*0bd0*/  FRND.TRUNC R10, R10 ;  /* 0x0000000a000a7307 */ /* 0x000eb0000020d000 */
[----:B------:R-:W3:Y:S08]  /*0be0*/  FRND.TRUNC R12, R12 ;  /* 0x0000000c000c7307 */ /* 0x000ef0000020d000 */
[----:B------:R-:W4:Y:S01]  /*0bf0*/  FRND.TRUNC R13, R13 ;  /* 0x0000000d000d7307 */ /* 0x000f22000020d000 */
[----:B-1----:R-:W-:Y:S01]  /*0c00*/  IMAD.WIDE.U32 R2, R0, 0x2, R2 ;  /* 0x0000000200027825 */ /* 0x002fe200078e0002 */
[----:B0-----:R-:W-:-:S02]  /*0c10*/  F2FP.BF16.F32.PACK_AB R11, R9, R6 ;  /* 0x00000006090b723e */ /* 0x001fc400000010ff */
[----:B--2---:R-:W-:Y:S01]  /*0c20*/  F2FP.BF16.F32.PACK_AB R5, R10, R5 ;  /* 0x000000050a05723e */ /* 0x004fe200000010ff */
[----:B------:R-:W-:Y:S01]  /*0c30*/  IMAD.WIDE.U32 R2, R4, 0x4, R2 ;  /* 0x0000000404027825 */ /* 0x000fe200078e0002 */
[----:B---3--:R-:W-:Y:S02]  /*0c40*/  F2FP.BF16.F32.PACK_AB R7, R12, R7 ;  /* 0x000000070c07723e */ /* 0x008fe400000010ff */
[----:B----4-:R-:W-:Y:S02]  /*0c50*/  F2FP.BF16.F32.PACK_AB R9, R13, R8 ;  /* 0x000000080d09723e */ /* 0x010fe400000010ff */
[----:B------:R-:W-:Y:S04]  /*0c60*/  STG.E desc[UR4][R2.64], R5 ;  /* 0x0000000502007986 */ /* 0x000fe8000c101904 */
[----:B------:R-:W-:Y:S04]  /*0c70*/  STG.E desc[UR4][R2.64+0x200], R11 ;  /* 0x0002000b02007986 */ /* 0x000fe8000c101904 */
[----:B------:R-:W-:Y:S04]  /*0c80*/  STG.E desc[UR4][R2.64+0x400], R7 ;  /* 0x0004000702007986 */ /* 0x000fe8000c101904 */
[----:B------:R-:W-:Y:S01]  /*0c90*/  STG.E desc[UR4][R2.64+0x600], R9 ;  /* 0x0006000902007986 */ /* 0x000fe2000c101904 */
[----:B------:R-:W-:Y:S05]  /*0ca0*/  EXIT ;  /* 0x000000000000794d */ /* 0x000fea0003800000 */
.L_x_593:
        /* <DEDUP_REMOVED lines=13> */
.L_x_19061:


//--------------------- .text._ZN2at6native29vectorized_elementwise_kernelILi4EZZZNS0_17trunc_kernel_cudaERNS_18TensorIteratorBaseEENKUlvE_clEvENKUlvE2_clEvEUlN3c108BFloat16EE_St5arrayIPcLm2EEEEviT0_T1_ --------------------------
	.section	.text._ZN2at6native29vectorized_elementwise_kernelILi4EZZZNS0_17trunc_kernel_cudaERNS_18TensorIteratorBaseEENKUlvE_clEvENKUlvE2_clEvEUlN3c108BFloat16EE_St5arrayIPcLm2EEEEviT0_T1_,"ax",@progbits
	.align	128
        .global         _ZN2at6native29vectorized_elementwise_kernelILi4EZZZNS0_17trunc_kernel_cudaERNS_18TensorIteratorBaseEENKUlvE_clEvENKUlvE2_clEvEUlN3c108BFloat16EE_St5arrayIPcLm2EEEEviT0_T1_
        .type           _ZN2at6native29vectorized_elementwise_kernelILi4EZZZNS0_17trunc_kernel_cudaERNS_18TensorIteratorBaseEENKUlvE_clEvENKUlvE2_clEvEUlN3c108BFloat16EE_St5arrayIPcLm2EEEEviT0_T1_,@function
        .size           _ZN2at6native29vectorized_elementwise_kernelILi4EZZZNS0_17trunc_kernel_cudaERNS_18TensorIteratorBaseEENKUlvE_clEvENKUlvE2_clEvEUlN3c108BFloat16EE_St5arrayIPcLm2EEEEviT0_T1_,(.L_x_19062 - _ZN2at6native29vectorized_elementwise_kernelILi4EZZZNS0_17trunc_kernel_cudaERNS_18TensorIteratorBaseEENKUlvE_clEvENKUlvE2_clEvEUlN3c108BFloat16EE_St5arrayIPcLm2EEEEviT0_T1_)
        .other          _ZN2at6native29vectorized_elementwise_kernelILi4EZZZNS0_17trunc_kernel_cudaERNS_18TensorIteratorBaseEENKUlvE_clEvENKUlvE2_clEvEUlN3c108BFloat16EE_St5arrayIPcLm2EEEEviT0_T1_,@"STO_CUDA_ENTRY STV_DEFAULT"
_ZN2at6native29vectorized_elementwise_kernelILi4EZZZNS0_17trunc_kernel_cudaERNS_18TensorIteratorBaseEENKUlvE_clEvENKUlvE2_clEvEUlN3c108BFloat16EE_St5arrayIPcLm2EEEEviT0_T1_:
.text._ZN2at6native29vectorized_elementwise_kernelILi4EZZZNS0_17trunc_kernel_cudaERNS_18TensorIteratorBaseEENKUlvE_clEvENKUlvE2_clEvEUlN3c108BFloat16EE_St5arrayIPcLm2EEEEviT0_T1_:
        /* <DEDUP_REMOVED lines=125> */
.L_x_597:
[----:B------:R-:W-:-:S13]  /*07d0*/  ISETP.GE.U32.AND P0, PT, R3, R2, PT ;  /* 0x000000020300720c */ /* 0x000fda0003f06070 */
[----:B------:R-:W-:Y:S05]  /*07e0*/  @P0 BRA `(.L_x_599) ;  /* 0x0000000000300947 */ /* 0x000fea0003800000 */
[----:B0-----:R-:W0:Y:S01]  /*07f0*/  LDC.64 R4, c[0x0][0x388] ;  /* 0x0000e200ff047b82 */ /* 0x001e220000000a00 */
[----:B------:R-:W-:Y:S01]  /*0800*/  IMAD.IADD R11, R0, 0x1, R3 ;  /* 0x00000001000b7824 */ /* 0x000fe200078e0203 */
[----:B------:R-:W-:-:S03]  /*0810*/  IADD3 R3, PT, PT, R3, 0x80, RZ ;  /* 0x0000008003037810 */ /* 0x000fc60007ffe0ff */
[----:B0-----:R-:W-:-:S05]  /*0820*/  IMAD.WIDE.U32 R4, R11, 0x2, R4 ;  /* 0x000000020b047825 */ /* 0x001fca00078e0004 */
[----:B------:R1:W-:Y:S02]  /*0830*/  STG.E.U16 desc[UR4][R4.64], R6 ;  /* 0x0000000604007986 */ /* 0x0003e4000c101504 */
.L_x_598:
[----:B------:R-:W-:-:S13]  /*0840*/  ISETP.GE.U32.AND P0, PT, R3, R2, PT ;  /* 0x000000020300720c */ /* 0x000fda0003f06070 */
[----:B------:R-:W-:Y:S05]  /*0850*/  @P0 BRA `(.L_x_600) ;  /* 0x0000000000340947 */ /* 0x000fea0003800000 */
[----:B01----:R-:W0:Y:S01]  /*0860*/  LDC.64 R4, c[0x0][0x388] ;  /* 0x0000e200ff047b82 */ /* 0x003e220000000a00 */
[----:B------:R-:W-:Y:S02]  /*0870*/  IMAD.IADD R11, R0, 0x1, R3 ;  /* 0x00000001000b7824 */ /* 0x000fe400078e0203 */
[----:B------:R-:W-:Y:S02]  /*0880*/  VIADD R3, R3, 0x80 ;  /* 0x0000008003037836 */ /* 0x000fe40000000000 */
[----:B0-----:R-:W-:-:S05]  /*0890*/  IMAD.WIDE.U32 R4, R11, 0x2, R4 ;  /* 0x000000020b047825 */ /* 0x001fca00078e0004 */
[----:B------:R1:W-:Y:S02]  /*08a0*/  STG.E.U16 desc[UR4][R4.64], R7 ;  /* 0x0000000704007986 */ /* 0x0003e4000c101504 */
.L_x_599:
        /* <DEDUP_REMOVED lines=8> */
.L_x_600:
[----:B------:R-:W-:Y:S05]  /*0930*/  BSYNC.RELIABLE B1 ;  /* 0x0000000000017941 */ /* 0x000fea0003800100 */
.L_x_596:
[----:B------:R-:W-:-:S13]  /*0940*/  ISETP.GE.U32.AND P0, PT, R3, R2, PT ;  /* 0x000000020300720c */ /* 0x000fda0003f06070 */
[----:B012---:R-:W0:Y:S01]  /*0950*/  @!P0 LDC.64 R4, c[0x0][0x388] ;  /* 0x0000e200ff048b82 */ /* 0x007e220000000a00 */
[----:B------:R-:W-:Y:S02]  /*0960*/  @!P0 IMAD.IADD R7, R0, 0x1, R3 ;  /* 0x0000000100078824 */ /* 0x000fe400078e0203 */
[----:B------:R-:W-:Y:S02]  /*0970*/  @!P0 VIADD R3, R3, 0x80 ;  /* 0x0000008003038836 */ /* 0x000fe40000000000 */
[----:B0-----:R-:W-:-:S05]  /*0980*/  @!P0 IMAD.WIDE.U32 R4, R7, 0x2, R4 ;  /* 0x0000000207048825 */ /* 0x001fca00078e0004 */
[----:B------:R2:W-:Y:S02]  /*0990*/  @!P0 STG.E.U16 desc[UR4][R4.64], R9 ;  /* 0x0000000904008986 */ /* 0x0005e4000c101504 */
.L_x_601:
[----:B------:R-:W-:Y:S05]  /*09a0*/  BSYNC.RECONVERGENT B0 ;  /* 0x0000000000007941 */ /* 0x000fea0003800200 */
.L_x_595:
        /* <DEDUP_REMOVED lines=8> */
.L_x_594:
[----:B------:R-:W0:Y:S01]  /*0a30*/  S2R R6, SR_TID.X ;  /* 0x0000000000067919 */ /* 0x000e220000002100 */
[----:B------:R-:W1:Y:S02]  /*0a40*/  LDC.64 R2, c[0x0][0x390] ;  /* 0x0000e400ff027b82 */ /* 0x000e640000000a00 */
[----:B-1----:R-:W-:-:S04]  /*0a50*/  IMAD.WIDE.U32 R2, R0, 0x2, R2 ;  /* 0x0000000200027825 */ /* 0x002fc800078e0002 */
[----:B0-----:R-:W-:Y:S02]  /*0a60*/  IMAD.WIDE.U32 R12, R6, 0x8, R2 ;  /* 0x00000008060c7825 */ /* 0x001fe400078e0002 */
[----:B------:R-:W0:Y:S03]  /*0a70*/  LDC.64 R2, c[0x0][0x388] ;  /* 0x0000e200ff027b82 */ /* 0x000e260000000a00 */
[----:B------:R-:W2:Y:S04]  /*0a80*/  LDG.E.64 R4, desc[UR4][R12.64+0x400] ;  /* 0x000400040c047981 */ /* 0x000ea8000c1e1b00 */
[----:B------:R-:W3:Y:S01]  /*0a90*/  LDG.E.64 R8, desc[UR4][R12.64] ;  /* 0x000000040c087981 */ /* 0x000ee2000c1e1b00 */
[----:B0-----:R-:W-:-:S04]  /*0aa0*/  IMAD.WIDE.U32 R2, R0, 0x2, R2 ;  /* 0x0000000200027825 */ /* 0x001fc800078e0002 */
[----:B------:R-:W-:-:S04]  /*0ab0*/  IMAD.WIDE.U32 R2, R6, 0x8, R2 ;  /* 0x0000000806027825 */ /* 0x000fc800078e0002 */
[----:B--2---:R-:W-:Y:S01]  /*0ac0*/  IMAD.U32 R11, R4, 0x10000, RZ ;  /* 0x00010000040b7824 */ /* 0x004fe200078e00ff */
[----:B---3--:R-:W-:Y:S01]  /*0ad0*/  PRMT R4, R8, 0x7632, R4 ;  /* 0x0000763208047816 */ /* 0x008fe20000000004 */
[----:B------:R-:W-:Y:S01]  /*0ae0*/  IMAD.U32 R10, R9, 0x10000, RZ ;  /* 0x00010000090a7824 */ /* 0x000fe200078e00ff */
[----:B------:R-:W-:Y:S02]  /*0af0*/  SHF.L.U32 R14, R5, 0x10, RZ ;  /* 0x00000010050e7819 */ /* 0x000fe400000006ff */
[----:B------:R-:W-:Y:S01]  /*0b00*/  PRMT R9, R9, 0x7632, R9 ;  /* 0x0000763209097816 */ /* 0x000fe20000000009 */
[C---:B------:R-:W-:Y:S01]  /*0b10*/  IMAD.U32 R12, R4.reuse, 0x10000, RZ ;  /* 0x00010000040c7824 */ /* 0x040fe200078e00ff */
[----:B------:R-:W-:Y:S02]  /*0b20*/  PRMT R5, R5, 0x7632, R5 ;  /* 0x0000763205057816 */ /* 0x000fe40000000005 */
[----:B------:R-:W-:Y:S01]  /*0b30*/  PRMT R4, R4, 0x7632, R4 ;  /* 0x0000763204047816 */ /* 0x000fe20000000004 */
[----:B------:R-:W-:Y:S01]  /*0b40*/  IMAD.U32 R9, R9, 0x10000, RZ ;  /* 0x0001000009097824 */ /* 0x000fe200078e00ff */
[----:B------:R-:W-:Y:S01]  /*0b50*/  SHF.L.U32 R7, R8, 0x10, RZ ;  /* 0x0000001008077819 */ /* 0x000fe200000006ff */
[----:B------:R-:W-:Y:S01]  /*0b60*/  IMAD.U32 R5, R5, 0x10000, RZ ;  /* 0x0001000005057824 */ /* 0x000fe200078e00ff */
[----:B------:R-:W-:Y:S01]  /*0b70*/  SHF.L.U32 R4, R4, 0x10, RZ ;  /* 0x0000001004047819 */ /* 0x000fe200000006ff */
[----:B------:R-:W-:Y:S08]  /*0b80*/  FRND.TRUNC R12, R12 ;  /* 0x0000000c000c7307 */ /* 0x000ff0000020d000 */
[----:B------:R-:W0:Y:S08]  /*0b90*/  FRND.TRUNC R7, R7 ;  /* 0x0000000700077307 */ /* 0x000e30000020d000 */
[----:B------:R-:W-:Y:S08]  /*0ba0*/  FRND.TRUNC R10, R10 ;  /* 0x0000000a000a7307 */ /* 0x000ff0000020d000 */
[----:B------:R-:W-:Y:S08]  /*0bb0*/  FRND.TRUNC R11, R11 ;  /* 0x0000000b000b7307 */ /* 0x000ff0000020d000 */
[----:B------:R-:W-:Y:S08]  /*0bc0*/  FRND.TRUNC R8, R14 ;  /* 0x0000000e00087307 */ /* 0x000ff0000020d000 */
[----:B------:R-:W1:Y:S08]  /*0bd0*/  FRND.TRUNC R9, R9 ;  /* 0x0000000900097307 */ /* 0x000e70000020d000 */
[----:B------:R-:W2:Y:S08]  /*0be0*/  FRND.TRUNC R4, R4 ;  /* 0x0000000400047307 */ /* 0x000eb0000020d000 */
[----:B------:R-:W3:Y:S01]  /*0bf0*/  FRND.TRUNC R5, R5 ;  /* 0x0000000500057307 */ /* 0x000ee2000020d000 */
[----:B0-----:R-:W-:-:S02]  /*0c00*/  F2FP.BF16.F32.PACK_AB R12, R12, R7 ;  /* 0x000000070c0c723e */ /* 0x001fc400000010ff */
[----:B-1----:R-:W-:Y:S02]  /*0c10*/  F2FP.BF16.F32.PACK_AB R13, R9, R10 ;  /* 0x0000000a090d723e */ /* 0x002fe400000010ff */
[----:B--2---:R-:W-:-:S03]  /*0c20*/  F2FP.BF16.F32.PACK_AB R6, R4, R11 ;  /* 0x0000000b0406723e */ /* 0x004fc600000010ff */
[----:B------:R-:W-:Y:S01]  /*0c30*/  STG.E.64 desc[UR4][R2.64], R12 ;  /* 0x0000000c02007986 */ /* 0x000fe2000c101b04 */
[----:B---3--:R-:W-:-:S05]  /*0c40*/  F2FP.BF16.F32.PACK_AB R7, R5, R8 ;  /* 0x000000080507723e */ /* 0x008fca00000010ff */
[----:B------:R-:W-:Y:S01]  /*0c50*/  STG.E.64 desc[UR4][R2.64+0x400], R6 ;  /* 0x0004000602007986 */ /* 0x000fe2000c101b04 */
[----:B------:R-:W-:Y:S05]  /*0c60*/  EXIT ;  /* 0x000000000000794d */ /* 0x000fea0003800000 */
.L_x_602:
        /* <DEDUP_REMOVED lines=9> */
.L_x_19062:


//--------------------- .text._ZN2at6native29vectorized_elementwise_kernelILi8EZZZNS0_17trunc_kernel_cudaERNS_18TensorIteratorBaseEENKUlvE_clEvENKUlvE2_clEvEUlN3c108BFloat16EE_St5arrayIPcLm2EEEEviT0_T1_ --------------------------
	.section	.text._ZN2at6native29vectorized_elementwise_kernelILi8EZZZNS0_17trunc_kernel_cudaERNS_18TensorIteratorBaseEENKUlvE_clEvENKUlvE2_clEvEUlN3c108BFloat16EE_St5arrayIPcLm2EEEEviT0_T1_,"ax",@progbits
	.align	128
        .global         _ZN2at6native29vectorized_elementwise_kernelILi8EZZZNS0_17trunc_kernel_cudaERNS_18TensorIteratorBaseEENKUlvE_clEvENKUlvE2_clEvEUlN3c108BFloat16EE_St5arrayIPcLm2EEEEviT0_T1_
        .type           _ZN2at6native29vectorized_elementwise_kernelILi8EZZZNS0_17trunc_kernel_cudaERNS_18TensorIteratorBaseEENKUlvE_clEvENKUlvE2_clEvEUlN3c108BFloat16EE_St5arrayIPcLm2EEEEviT0_T1_,@function
        .size           _ZN2at6native29vectorized_elementwise_kernelILi8EZZZNS0_17trunc_kernel_cudaERNS_18TensorIteratorBaseEENKUlvE_clEvENKUlvE2_clEvEUlN3c108BFloat16EE_St5arrayIPcLm2EEEEviT0_T1_,(.L_x_19063 - _ZN2at6native29vectorized_elementwise_kernelILi8EZZZNS0_17trunc_kernel_cudaERNS_18TensorIteratorBaseEENKUlvE_clEvENKUlvE2_clEvEUlN3c108BFloat16EE_St5arrayIPcLm2EEEEviT0_T1_)
        .other          _ZN2at6native29vectorized_elementwise_kernelILi8EZZZNS0_17trunc_kernel_cudaERNS_18TensorIteratorBaseEENKUlvE_clEvENKUlvE2_clEvEUlN3c108BFloat16EE_St5arrayIPcLm2EEEEviT0_T1_,@"STO_CUDA_ENTRY STV_DEFAULT"
_ZN2at6native29vectorized_elementwise_kernelILi8EZZZNS0_17trunc_kernel_cudaERNS_18TensorIteratorBaseEENKUlvE_clEvENKUlvE2_clEvEUlN3c108BFloat16EE_St5arrayIPcLm2EEEEviT0_T1_:
.text._ZN2at6native29vectorized_elementwise_kernelILi8EZZZNS0_17trunc_kernel_cudaERNS_18TensorIteratorBaseEENKUlvE_clEvENKUlvE2_clEvEUlN3c108BFloat16EE_St5arrayIPcLm2EEEEviT0_T1_:
[----:B------:R-:W-:Y:S01]  /*0000*/  LDC R1, c[0x0][0x37c] ;  /* 0x0000df00ff017b82 */ /* 0x000fe20000000800 */
[----:B------:R-:W-:Y:S05]  /*0010*/  EXIT ;  /* 0x000000000000794d */ /* 0x000fea0003800000 */
.L_x_603:
        /* <DEDUP_REMOVED lines=14> */
.L_x_19063:


//--------------------- .text._ZN2at6native18elementwise_kernelILi128ELi4EZNS0_15gpu_kernel_implIZZZNS0_17trunc_kernel_cudaERNS_18TensorIteratorBaseEENKUlvE_clEvENKUlvE1_clEvEUlN3c104HalfEE_EEvS4_RKT_EUliE_EEviT1_ --------------------------
	.section	.text._ZN2at6native18elementwise_kernelILi128ELi4EZNS0_15gpu_kernel_implIZZZNS0_17trunc_kernel_cudaERNS_18TensorIteratorBaseEENKUlvE_clEvENKUlvE1_clEvEUlN3c104HalfEE_EEvS4_RKT_EUliE_EEviT1_,"ax",@progbits
	.align	128
        .global         _ZN2at6native18elementwise_kernelILi128ELi4EZNS0_15gpu_kernel_implIZZZNS0_17trunc_kernel_cudaERNS_18TensorIteratorBaseEENKUlvE_clEvENKUlvE1_clEvEUlN3c104HalfEE_EEvS4_RKT_EUliE_EEviT1_
        .type           _ZN2at6native18elementwise_kernelILi128ELi4EZNS0_15gpu_kernel_implIZZZNS0_17trunc_kernel_cudaERNS_18TensorIteratorBaseEENKUlvE_clEvENKUlvE1_clEvEUlN3c104HalfEE_EEvS4_RKT_EUliE_EEviT1_,@function
        .size           _ZN2at6native18elementwise_kernelILi128ELi4EZNS0_15gpu_kernel_implIZZZNS0_17trunc_kernel_cudaERNS_18TensorIteratorBaseEENKUlvE_clEvENKUlvE1_clEvEUlN3c104HalfEE_EEvS4_RKT_EUliE_EEviT1_,(.L_x_19064 - _ZN2at6native18elementwise_kernelILi128ELi4EZNS0_15gpu_kernel_implIZZZNS0_17trunc_kernel_cudaERNS_18TensorIteratorBaseEENKUlvE_clEvENKUlvE1_clEvEUlN3c104HalfEE_EEvS4_RKT_EUliE_EEviT1_)
        .other          _ZN2at6native18elementwise_kernelILi128ELi4EZNS0_15gpu_kernel_implIZZZNS0_17trunc_kernel_cudaERNS_18TensorIteratorBaseEENKUlvE_clEvENKUlvE1_clEvEUlN3c104HalfEE_EEvS4_RKT_EUliE_EEviT1_,@"STO_CUDA_ENTRY STV_DEFAULT"
_ZN2at6native18elementwise_kernelILi128ELi4EZNS0_15gpu_kernel_implIZZZNS0_17trunc_kernel_cudaERNS_18TensorIteratorBaseEENKUlvE_clEvENKUlvE1_clEvEUlN3c104HalfEE_EEvS4_RKT_EUliE_EEviT1_:
.text._ZN2at6native18elementwise_kernelILi128ELi4EZNS0_15gpu_kernel_implIZZZNS0_17trunc_kernel_cudaERNS_18TensorIteratorBaseEENKUlvE_clEvENKUlvE1_clEvEUlN3c104HalfEE_EEvS4_RKT_EUliE_EEviT1_:
        /* <DEDUP_REMOVED lines=22> */
[----:B------:R-:W-:Y:S01]  /*0160*/  HFMA2 R16, -RZ, RZ, 0, 0 ;  /* 0x00000000ff107431 */ /* 0x000fe200000001ff */
[----:B------:R-:W1:Y:S01]  /*0170*/  LDCU UR6, c[0x0][0x38c] ;  /* 0x00007180ff0677ac */ /* 0x000e620008000800 */
[----:B------:R-:W2:Y:S01]  /*0180*/  LDCU.64 UR8, c[0x0][0x4b8] ;  /* 0x00009700ff0877ac */ /* 0x000ea20008000a00 */
[----:B------:R-:W-:Y:S02]  /*0190*/  UISETP.NE.AND UP0, UPT, UR40, URZ, UPT ;  /* 0x000000ff2800728c */ /* 0x000fe4000bf05270 */
[----:B0-----:R-:W-:-:S05]  /*01a0*/  IMAD.HI.U32 R2, R17, UR4, R16 ;  /* 0x0000000411027c27 */ /* 0x001fca000f8e0010 */
[----:B------:R-:W-:-:S05]  /*01b0*/  SHF.R.U32.HI R3, RZ, UR5, R2 ;  /* 0x00000005ff037c19 */ /* 0x000fca0008011602 */
[----:B------:R-:W-:-:S04]  /*01c0*/  IMAD.MOV R0, RZ, RZ, -R3 ;  /* 0x000000ffff007224 */ /* 0x000fc800078e0a03 */
        /* <DEDUP_REMOVED lines=290> */
.L_x_606:
        /* <DEDUP_REMOVED lines=16> */
[----:B0-----:R-:W-:Y:S01]  /*14f0*/  F2FP.F16.F32.PACK_AB R0, RZ, R0 ;  /* 0x00000000ff00723e */ /* 0x001fe200000000ff */
[----:B------:R-:W-:Y:S06]  /*1500*/  BRA `(.L_x_612) ;  /* 0x0000000c00ac7947 */ /* 0x000fec0003800000 */
.L_x_610:
[----:B------:R-:W2:Y:S02]  /*1510*/  LDG.E.U8 R2, desc[UR36][R2.64] ;  /* 0x0000002402027981 */ /* 0x000ea4000c1e1100 */
[----:B--2---:R-:W-:-:S04]  /*1520*/  I2FP.F32.U32 R0, R2 ;  /* 0x0000000200007245 */ /* 0x004fc80000201000 */
[----:B------:R-:W-:Y:S01]  /*1530*/  F2FP.F16.F32.PACK_AB R0, RZ, R0 ;  /* 0x00000000ff00723e */ /* 0x000fe200000000ff */
[----:B------:R-:W-:Y:S06]  /*1540*/  BRA `(.L_x_612) ;  /* 0x0000000c009c7947 */ /* 0x000fec0003800000 */
.L_x_609:
        /* <DEDUP_REMOVED lines=8> */
[----:B0-----:R-:W-:Y:S01]  /*15d0*/  F2FP.F16.F32.PACK_AB R0, RZ, R0 ;  /* 0x00000000ff00723e */ /* 0x001fe200000000ff */
[----:B------:R-:W-:Y:S06]  /*15e0*/  BRA `(.L_x_612) ;  /* 0x0000000c00747947 */ /* 0x000fec0003800000 */
.L_x_614:
[----:B------:R-:W2:Y:S02]  /*15f0*/  LDG.E R2, desc[UR36][R2.64] ;  /* 0x0000002402027981 */ /* 0x000ea4000c1e1900 */
[----:B--2---:R-:W-:-:S04]  /*1600*/  I2FP.F32.S32 R0, R2 ;  /* 0x0000000200007245 */ /* 0x004fc80000201400 */
[----:B------:R-:W-:Y:S01]  /*1610*/  F2FP.F16.F32.PACK_AB R0, RZ, R0 ;  /* 0x00000000ff00723e */ /* 0x000fe200000000ff */
[----:B------:R-:W-:Y:S06]  /*1620*/  BRA `(.L_x_612) ;  /* 0x0000000c00647947 */ /* 0x000fec0003800000 */
.L_x_613:
[----:B------:R-:W2:Y:S02]  /*1630*/  LDG.E.U16 R2, desc[UR36][R2.64] ;  /* 0x0000002402027981 */ /* 0x000ea4000c1e1500 */
[----:B--2---:R-:W0:Y:S02]  /*1640*/  I2F.S16 R0, R2 ;  /* 0x0000000200007306 */ /* 0x004e240000101400 */
[----:B0-----:R-:W-:Y:S01]  /*1650*/  F2FP.F16.F32.PACK_AB R0, RZ, R0 ;  /* 0x00000000ff00723e */ /* 0x001fe200000000ff */
[----:B------:R-:W-:Y:S06]  /*1660*/  BRA `(.L_x_612) ;  /* 0x0000000c00547947 */ /* 0x000fec0003800000 */
.L_x_608:
[----:B------:R-:W-:-:S09]  /*1670*/  UISETP.GT.AND UP0, UPT, UR4, 0x6, UPT ;  /* 0x000000060400788c */ /* 0x000fd2000bf04270 */
[----:B------:R-:W-:Y:S05]  /*1680*/  BRA.U UP0, `(.L_x_615) ;  /* 0x0000000100247547 */ /* 0x000fea000b800000 */
[----:B------:R-:W-:-:S09]  /*1690*/  UISETP.NE.AND UP0, UPT, UR4, 0x5, UPT ;  /* 0x000000050400788c */ /* 0x000fd2000bf05270 */
[----:B------:R-:W-:Y:S05]  /*16a0*/  BRA.U !UP0, `(.L_x_616) ;  /* 0x0000000108147547 */ /* 0x000fea000b800000 */
[----:B------:R-:W-:-:S09]  /*16b0*/  UISETP.NE.AND UP0, UPT, UR4, 0x6, UPT ;  /* 0x000000060400788c */ /* 0x000fd2000bf05270 */
[----:B------:R-:W-:Y:S05]  /*16c0*/  BRA.U UP0, `(.L_x_611) ;  /* 0x0000000900ac7547 */ /* 0x000fea000b800000 */
[----:B------:R-:W2:Y:S02]  /*16d0*/  LDG.E R2, desc[UR36][R2.64] ;  /* 0x0000002402027981 */ /* 0x000ea4000c1e1900 */
[----:B--2---:R-:W-:Y:S01]  /*16e0*/  F2FP.F16.F32.PACK_AB R0, RZ, R2 ;  /* 0x00000002ff00723e */ /* 0x004fe200000000ff */
[----:B------:R-:W-:Y:S06]  /*16f0*/  BRA `(.L_x_612) ;  /* 0x0000000c00307947 */ /* 0x000fec0003800000 */
.L_x_616:
[----:B------:R0:W5:Y:S01]  /*1700*/  LDG.E.U16 R0, desc[UR36][R2.64] ;  /* 0x0000002402007981 */ /* 0x000162000c1e1500 */
[----:B------:R-:W-:Y:S05]  /*1710*/  BRA `(.L_x_612) ;  /* 0x0000000c00287947 */ /* 0x000fea0003800000 */
.L_x_615:
[----:B------:R-:W-:-:S09]  /*1720*/  UISETP.NE.AND UP0, UPT, UR4, 0x7, UPT ;  /* 0x000000070400788c */ /* 0x000fd2000bf05270 */
[----:B------:R-:W-:Y:S05]  /*1730*/  BRA.U !UP0, `(.L_x_617) ;  /* 0x0000000108247547 */ /* 0x000fea000b800000 */
[----:B------:R-:W-:-:S09]  /*1740*/  UISETP.NE.AND UP0, UPT, UR4, 0x8, UPT ;  /* 0x000000080400788c */ /* 0x000fd2000bf05270 */
[----:B------:R-:W-:Y:S05]  /*1750*/  BRA.U !UP0, `(.L_x_618) ;  /* 0x0000000108147547 */ /* 0x000fea000b800000 */
[----:B------:R-:W-:-:S09]  /*1760*/  UISETP.NE.AND UP0, UPT, UR4, 0x9, UPT ;  /* 0x000000090400788c */ /* 0x000fd2000bf05270 */
[----:B------:R-:W-:Y:S05]  /*1770*/  BRA.U UP0, `(.L_x_611) ;  /* 0x0000000900807547 */ /* 0x000fea000b800000 */
[----:B------:R-:W2:Y:S02]  /*1780*/  LDG.E R2, desc[UR36][R2.64] ;  /* 0x0000002402027981 */ /* 0x000ea4000c1e1900 */
[----:B--2---:R-:W-:Y:S01]  /*1790*/  F2FP.F16.F32.PACK_AB R0, RZ, R2 ;  /* 0x00000002ff00723e */ /* 0x004fe200000000ff */
[----:B------:R-:W-:Y:S06]  /*17a0*/  BRA `(.L_x_612) ;  /* 0x0000000c00047947 */ /* 0x000fec0003800000 */
.L_x_618:
[----:B------:R1:W5:Y:S01]  /*17b0*/  LDG.E.U16 R0, desc[UR36][R2.64] ;  /* 0x0000002402007981 */ /* 0x000362000c1e1500 */
[----:B------:R-:W-:Y:S05]  /*17c0*/  BRA `(.L_x_612) ;  /* 0x0000000800fc7947 */ /* 0x000fea0003800000 */
.L_x_617:
        /* <DEDUP_REMOVED lines=10> */
[----:B------:R-:W-:Y:S01]  /*1870*/  F2FP.F16.F32.PACK_AB R0, RZ, R0 ;  /* 0x00000000ff00723e */ /* 0x000fe200000000ff */
[----:B------:R-:W-:Y:S06]  /*1880*/  BRA `(.L_x_612) ;  /* 0x0000000800cc7947 */ /* 0x000fec0003800000 */
.L_x_607:
        /* <DEDUP_REMOVED lines=11> */
[----:B------:R-:W-:Y:S01]  /*1940*/  F2FP.F16.F32.PACK_AB R0, RZ, R0 ;  /* 0x00000000ff00723e */ /* 0x000fe200000000ff */
[----:B------:R-:W-:Y:S06]  /*1950*/  BRA `(.L_x_612) ;  /* 0x0000000800987947 */ /* 0x000fec0003800000 */
.L_x_621:
        /* <DEDUP_REMOVED lines=12> */
.L_x_620:
[----:B------:R-:W-:-:S09]  /*1a20*/  UISETP.NE.AND UP0, UPT, UR4, 0xf, UPT ;  /* 0x0000000f0400788c */ /* 0x000fd2000bf05270 */
[----:B------:R-:W-:Y:S05]  /*1a30*/  BRA.U !UP0, `(.L_x_622) ;  /* 0x0000000108987547 */ /* 0x000fea000b800000 */
[----:B------:R-:W-:-:S09]  /*1a40*/  UISETP.NE.AND UP0, UPT, UR4, 0x17, UPT ;  /* 0x000000170400788c */ /* 0x000fd2000bf05270 */
[----:B------:R-:W-:Y:S05]  /*1a50*/  BRA.U !UP0, `(.L_x_623) ;  /* 0x00000001085c7547 */ /* 0x000fea000b800000 */
[----:B------:R-:W-:-:S09]  /*1a60*/  UISETP.NE.AND UP0, UPT, UR4, 0x18, UPT ;  /* 0x000000180400788c */ /* 0x000fd2000bf05270 */
[----:B------:R-:W-:Y:S05]  /*1a70*/  BRA.U UP0, `(.L_x_611) ;  /* 0x0000000500c07547 */ /* 0x000fea000b800000 */
[----:B------:R-:W2:Y:S01]  /*1a80*/  LDG.E.U8 R0, desc[UR36][R2.64] ;  /* 0x0000002402007981 */ /* 0x000ea2000c1e1100 */
[----:B------:R-:W-:Y:S01]  /*1a90*/  IMAD.MOV.U32 R6, RZ, RZ, 0x1f ;  /* 0x0000001fff067424 */ /* 0x000fe200078e00ff */
[----:B--2---:R-:W-:-:S04]  /*1aa0*/  SHF.L.U32 R0, R0, 0x18, RZ ;  /* 0x0000001800007819 */ /* 0x004fc800000006ff */
[C---:B------:R-:W-:Y:S02]  /*1ab0*/  LOP3.LUT R4, R0.reuse, 0x7f000000, RZ, 0xc0, !PT ;  /* 0x7f00000000047812 */ /* 0x040fe400078ec0ff */
[----:B------:R-:W-:Y:S02]  /*1ac0*/  LOP3.LUT P0, RZ, R0, 0x7f000000, RZ, 0xc0, !PT ;  /* 0x7f00000000ff7812 */ /* 0x000fe4000780c0ff */
[----:B------:R-:W0:Y:S02]  /*1ad0*/  FLO.U32 R5, R4 ;  /* 0x0000000400057300 */ /* 0x000e2400000e0000 */
[----:B0-----:R-:W-:-:S05]  /*1ae0*/  IMAD.MOV R5, RZ, RZ, -R5 ;  /* 0x000000ffff057224 */ /* 0x001fca00078e0a05 */
[----:B------:R-:W-:-:S04]  /*1af0*/  VIADDMNMX.U32 R5, R5, R6, 0x4, !PT ;  /* 0x0000000405057446 */ /* 0x000fc80007800006 */
[----:B------:R-:W-:-:S04]  /*1b00*/  IADD3 R5, PT, PT, R5, -0x4, RZ ;  /* 0xfffffffc05057810 */ /* 0x000fc80007ffe0ff */
[C---:B------:R-:W-:Y:S01]  /*1b10*/  SHF.L.U32 R6, R4.reuse, R5, RZ ;  /* 0x0000000504067219 */ /* 0x040fe200000006ff */
[----:B------:R-:W-:Y:S02]  /*1b20*/  IMAD.SHL.U32 R7, R5, 0x800000, RZ ;  /* 0x0080000005077824 */ /* 0x000fe400078e00ff */
[----:B------:R-:W-:-:S03]  /*1b30*/  VIADD R5, R4, 0x1000000 ;  /* 0x0100000004057836 */ /* 0x000fc60000000000 */
[----:B------:R-:W-:Y:S02]  /*1b40*/  LEA.HI R6, R6, -R7, RZ, 0x1c ;  /* 0x8000000706067211 */ /* 0x000fe400078fe0ff */
[----:B------:R-:W-:Y:S02]  /*1b50*/  SHF.R.S32.HI R5, RZ, 0x8, R5 ;  /* 0x00000008ff057819 */ /* 0x000fe40000011405 */
[----:B------:R-:W-:-:S04]  /*1b60*/  IADD3 R6, PT, PT, R6, 0x3c000000, RZ ;  /* 0x3c00000006067810 */ /* 0x000fc80007ffe0ff */
[----:B------:R-:W-:-:S04]  /*1b70*/  LOP3.LUT R5, R6, 0x7f800000, R5, 0xf8, !PT ;  /* 0x7f80000006057812 */ /* 0x000fc800078ef805 */
[----:B------:R-:W-:-:S04]  /*1b80*/  SEL R5, R5, RZ, P0 ;  /* 0x000000ff05057207 */ /* 0x000fc80000000000 */
[----:B------:R-:W-:-:S04]  /*1b90*/  LOP3.LUT R5, R5, 0x80000000, R0, 0xf8, !PT ;  /* 0x8000000005057812 */ /* 0x000fc800078ef800 */
[----:B------:R-:W-:-:S04]  /*1ba0*/  F2FP.F16.F32.PACK_AB R5, RZ, R5 ;  /* 0x00000005ff05723e */ /* 0x000fc800000000ff */
[----:B------:R-:W-:Y:S01]  /*1bb0*/  PRMT R0, R5, 0x7610, R0 ;  /* 0x0000761005007816 */ /* 0x000fe20000000000 */
[----:B------:R-:W-:Y:S06]  /*1bc0*/  BRA `(.L_x_612) ;  /* 0x0000000400fc7947 */ /* 0x000fec0003800000 */
.L_x_623:
        /* <DEDUP_REMOVED lines=11> */
[----:B------:R-:W-:Y:S01]  /*1c80*/  F2FP.F16.F32.PACK_AB R0, RZ, R0 ;  /* 0x00000000ff00723e */ /* 0x000fe200000000ff */
[----:B------:R-:W-:Y:S06]  /*1c90*/  BRA `(.L_x_612) ;  /* 0x0000000400c87947 */ /* 0x000fec0003800000 */
.L_x_622:
[----:B------:R-:W2:Y:S02]  /*1ca0*/  LDG.E.U16 R0, desc[UR36][R2.64] ;  /* 0x0000002402007981 */ /* 0x000ea4000c1e1500 */
[----:B--2---:R-:W-:-:S04]  /*1cb0*/  SHF.L.U32 R0, R0, 0x10, RZ ;  /* 0x0000001000007819 */ /* 0x004fc800000006ff */
[----:B------:R-:W-:Y:S01]  /*1cc0*/  F2FP.F16.F32.PACK_AB R0, RZ, R0 ;  /* 0x00000000ff00723e */ /* 0x000fe200000000ff */
[----:B------:R-:W-:Y:S06]  /*1cd0*/  BRA `(.L_x_612) ;  /* 0x0000000400b87947 */ /* 0x000fec0003800000 */
.L_x_619:
        /* <DEDUP_REMOVED lines=10> */
[----:B------:R-:W-:Y:S01]  /*1d80*/  F2FP.F16.F32.PACK_AB R0, RZ, R0 ;  /* 0x00000000ff00723e */ /* 0x000fe200000000ff */
[----:B------:R-:W-:Y:S06]  /*1d90*/  BRA `(.L_x_612) ;  /* 0x0000000400887947 */ /* 0x000fec0003800000 */
.L_x_626:
        /* <DEDUP_REMOVED lines=21> */
.L_x_630:
[----:B------:R-:W-:Y:S05]  /*1ef0*/  BSYNC.RECONVERGENT B1 ;  /* 0x0000000000017941 */ /* 0x000fea0003800200 */
.L_x_629:
[----:B------:R-:W-:Y:S01]  /*1f00*/  IMAD.SHL.U32 R0, R0, 0x100000, RZ ;  /* 0x0010000000007824 */ /* 0x000fe200078e00ff */
[----:B------:R-:W-:-:S04]  /*1f10*/  LEA R2, R2, 0x3b800000, 0x17 ;  /* 0x3b80000002027811 */ /* 0x000fc800078eb8ff */
[----:B------:R-:W-:-:S07]  /*1f20*/  LOP3.LUT R0, R2, R0, R7, 0xfe, !PT ;  /* 0x0000000002007212 */ /* 0x000fce00078efe07 */
.L_x_628:
[----:B------:R-:W-:Y:S05]  /*1f30*/  BSYNC.RECONVERGENT B0 ;  /* 0x0000000000007941 */ /* 0x000fea0003800200 */
.L_x_627:
[----:B------:R-:W-:Y:S01]  /*1f40*/  F2FP.F16.F32.PACK_AB R0, RZ, R0 ;  /* 0x00000000ff00723e */ /* 0x000fe200000000ff */
[----:B------:R-:W-:Y:S06]  /*1f50*/  BRA `(.L_x_612) ;  /* 0x0000000400187947 */ /* 0x000fec0003800000 */
.L_x_625:
        /* <DEDUP_REMOVED lines=21> */
.L_x_634:
[----:B------:R-:W-:Y:S05]  /*20b0*/  BSYNC.RECONVERGENT B1 ;  /* 0x0000000000017941 */ /* 0x000fea0003800200 */
.L_x_633:
[----:B------:R-:W-:Y:S01]  /*20c0*/  IMAD.SHL.U32 R0, R0, 0x200000, RZ ;  /* 0x0020000000007824 */ /* 0x000fe200078e00ff */
[----:B------:R-:W-:-:S04]  /*20d0*/  LEA R2, R2, 0x37800000, 0x17 ;  /* 0x3780000002027811 */ /* 0x000fc800078eb8ff */
[----:B------:R-:W-:-:S07]  /*20e0*/  LOP3.LUT R0, R2, R0, R7, 0xfe, !PT ;  /* 0x0000000002007212 */ /* 0x000fce00078efe07 */
.L_x_632:
[----:B------:R-:W-:Y:S05]  /*20f0*/  BSYNC.RECONVERGENT B0 ;  /* 0x0000000000007941 */ /* 0x000fea0003800200 */
.L_x_631:
[----:B------:R-:W-:Y:S01]  /*2100*/  F2FP.F16.F32.PACK_AB R0, RZ, R0 ;  /* 0x00000000ff00723e */ /* 0x000fe200000000ff */
[----:B------:R-:W-:Y:S06]  /*2110*/  BRA `(.L_x_612) ;  /* 0x0000000000a87947 */ /* 0x000fec0003800000 */
.L_x_624:
[----:B------:R-:W-:-:S09]  /*2120*/  UISETP.NE.AND UP0, UPT, UR4, 0x1c, UPT ;  /* 0x0000001c0400788c */ /* 0x000fd2000bf05270 */
[----:B------:R-:W-:Y:S05]  /*2130*/  BRA.U !UP0, `(.L_x_635) ;  /* 0x0000000108947547 */ /* 0x000fea000b800000 */
[----:B------:R-:W-:-:S09]  /*2140*/  UISETP.NE.AND UP0, UPT, UR4, 0x1d, UPT ;  /* 0x0000001d0400788c */ /* 0x000fd2000bf05270 */
[----:B------:R-:W-:Y:S05]  /*2150*/  BRA.U !UP0, `(.L_x_636) ;  /* 0x00000001087c7547 */ /* 0x000fea000b800000 */
[----:B------:R-:W-:-:S09]  /*2160*/  UISETP.NE.AND UP0, UPT, UR4, 0x2c, UPT ;  /* 0x0000002c0400788c */ /* 0x000fd2000bf05270 */
[----:B------:R-:W-:Y:S05]  /*2170*/  BRA.U !UP0, `(.L_x_637) ;  /* 0x0000000108487547 */ /* 0x000fea000b800000 */
.L_x_611:
        /* <DEDUP_REMOVED lines=16> */
.L_x_638:
[----:B------:R-:W-:Y:S01]  /*2280*/  PRMT R0, RZ, 0x7610, R0 ;  /* 0x00007610ff007816 */ /* 0x000fe20000000000 */
[----:B------:R-:W-:Y:S06]  /*2290*/  BRA `(.L_x_612) ;  /* 0x0000000000487947 */ /* 0x000fec0003800000 */
.L_x_637:
        /* <DEDUP_REMOVED lines=8> */
.L_x_640:
[----:B------:R-:W-:Y:S05]  /*2320*/  BSYNC.RECONVERGENT B0 ;  /* 0x0000000000007941 */ /* 0x000fea0003800200 */
.L_x_639:
[----:B------:R-:W-:Y:S01]  /*2330*/  F2FP.F16.F32.PACK_AB R0, RZ, R0 ;  /* 0x00000000ff00723e */ /* 0x000fe200000000ff */
[----:B------:R-:W-:Y:S06]  /*2340*/  BRA `(.L_x_612) ;  /* 0x00000000001c7947 */ /* 0x000fec0003800000 */
.L_x_636:
[----:B------:R-:W2:Y:S02]  /*2350*/  LDG.E.64 R2, desc[UR36][R2.64] ;  /* 0x0000002402027981 */ /* 0x000ea4000c1e1b00 */
[----:B--2---:R-:W0:Y:S02]  /*2360*/  I2F.U64 R0, R2 ;  /* 0x0000000200007312 */ /* 0x004e240000301000 */
[----:B0-----:R-:W-:Y:S01]  /*2370*/  F2FP.F16.F32.PACK_AB R0, RZ, R0 ;  /* 0x00000000ff00723e */ /* 0x001fe200000000ff */
[----:B------:R-:W-:Y:S06]  /*2380*/  BRA `(.L_x_612) ;  /* 0x00000000000c7947 */ /* 0x000fec0003800000 */
.L_x_635:
[----:B------:R-:W2:Y:S02]  /*2390*/  LDG.E R2, desc[UR36][R2.64] ;  /* 0x0000002402027981 */ /* 0x000ea4000c1e1900 */
[----:B--2---:R-:W-:-:S04]  /*23a0*/  I2FP.F32.U32 R0, R2 ;  /* 0x0000000200007245 */ /* 0x004fc80000201000 */
[----:B------:R-:W-:-:S07]  /*23b0*/  F2FP.F16.F32.PACK_AB R0, RZ, R0 ;  /* 0x00000000ff00723e */ /* 0x000fce00000000ff */
.L_x_612:
[----:B------:R-:W0:Y:S01]  /*23c0*/  LDCU.64 UR6, c[0x0][0x580] ;  /* 0x0000b000ff0677ac */ /* 0x000e220008000a00 */
[----:B-----5:R-:W-:Y:S01]  /*23d0*/  HADD2.F32 R0, -RZ, R0.H0_H0 ;  /* 0x20000000ff007230 */ /* 0x020fe20000004100 */
[----:B------:R-:W-:-:S05]  /*23e0*/  UPRMT UR4, UR42, 0x9910, URZ ;  /* 0x000099102a047896 */ /* 0x000fca00080000ff */
[----:B------:R-:W2:Y:S01]  /*23f0*/  FRND.TRUNC R0, R0 ;  /* 0x0000000000007307 */ /* 0x000ea2000020d000 */
[----:B------:R-:W-:Y:S01]  /*2400*/  UISETP.GT.AND UP0, UPT, UR4, 0x9, UPT ;  /* 0x000000090400788c */ /* 0x000fe2000bf04270 */
[----:B01----:R-:W-:Y:S02]  /*2410*/  IADD3 R2, P0, PT, R16, UR6, RZ ;  /* 0x0000000610027c10 */ /* 0x003fe4000ff1e0ff */
[----:B--2---:R-:W-:-:S03]  /*2420*/  F2FP.F16.F32.PACK_AB R4, RZ, R0 ;  /* 0x00000000ff04723e */ /* 0x004fc600000000ff */
        /* <DEDUP_REMOVED lines=10> */
[----:B------:R-:W-:-:S04]  /*24d0*/  HADD2.F32 R0, -RZ, R4.H0_H0 ;  /* 0x20000004ff007230 */ /* 0x000fc80000004100 */
[----:B------:R-:W0:Y:S02]  /*24e0*/  F2I.FTZ.TRUNC.NTZ R5, R0 ;  /* 0x0000000000057305 */ /* 0x000e24000021f100 */
[----:B0-----:R4:W-:Y:S01]  /*24f0*/  STG.E.U8 desc[UR36][R2.64], R5 ;  /* 0x0000000502007986 */ /* 0x0019e2000c101124 */
[----:B------:R-:W-:Y:S05]  /*2500*/  BRA `(.L_x_646) ;  /* 0x0000000c00807947 */ /* 0x000fea0003800000 */
.L_x_644:
[----:B------:R-:W-:-:S06]  /*2510*/  HADD2.F32 R5, -RZ, R4.H0_H0 ;  /* 0x20000004ff057230 */ /* 0x000fcc0000004100 */
[----:B------:R-:W0:Y:S02]  /*2520*/  F2I.S64.TRUNC R4, R5 ;  /* 0x0000000500047311 */ /* 0x000e24000020d900 */
[----:B0-----:R3:W-:Y:S01]  /*2530*/  STG.E.U8 desc[UR36][R2.64], R4 ;  /* 0x0000000402007986 */ /* 0x0017e2000c101124 */
[----:B------:R-:W-:Y:S05]  /*2540*/  BRA `(.L_x_646) ;  /* 0x0000000c00707947 */ /* 0x000fea0003800000 */
.L_x_643:
[----:B------:R-:W-:-:S09]  /*2550*/  UISETP.NE.AND UP0, UPT, UR4, 0x2, UPT ;  /* 0x000000020400788c */ /* 0x000fd2000bf05270 */
[----:B------:R-:W-:Y:S05]  /*2560*/  BRA.U !UP0, `(.L_x_647) ;  /* 0x0000000108307547 */ /* 0x000fea000b800000 */
[----:B------:R-:W-:-:S09]  /*2570*/  UISETP.NE.AND UP0, UPT, UR4, 0x3, UPT ;  /* 0x000000030400788c */ /* 0x000fd2000bf05270 */
[----:B------:R-:W-:Y:S05]  /*2580*/  BRA.U !UP0, `(.L_x_648) ;  /* 0x0000000108187547 */ /* 0x000fea000b800000 */
[----:B------:R-:W-:-:S09]  /*2590*/  UISETP.NE.AND UP0, UPT, UR4, 0x4, UPT ;  /* 0x000000040400788c */ /* 0x000fd2000bf05270 */
[----:B------:R-:W-:Y:S05]  /*25a0*/  BRA.U UP0, `(.L_x_645) ;  /* 0x0000000900b87547 */ /* 0x000fea000b800000 */
[----:B------:R-:W-:-:S06]  /*25b0*/  HADD2.F32 R4, -RZ, R4.H0_H0 ;  /* 0x20000004ff047230 */ /* 0x000fcc0000004100 */
[----:B------:R-:W0:Y:S02]  /*25c0*/  F2I.S64.TRUNC R4, R4 ;  /* 0x0000000400047311 */ /* 0x000e24000020d900 */
[----:B0-----:R0:W-:Y:S01]  /*25d0*/  STG.E.64 desc[UR36][R2.64], R4 ;  /* 0x0000000402007986 */ /* 0x0011e2000c101b24 */
[----:B------:R-:W-:Y:S05]  /*25e0*/  BRA `(.L_x_646) ;  /* 0x0000000c00487947 */ /* 0x000fea0003800000 */
.L_x_648:
[----:B------:R-:W-:-:S04]  /*25f0*/  HADD2.F32 R4, -RZ, R4.H0_H0 ;  /* 0x20000004ff047230 */ /* 0x000fc80000004100 */
[----:B------:R-:W0:Y:S02]  /*2600*/  F2I.FTZ.TRUNC.NTZ R5, R4 ;  /* 0x0000000400057305 */ /* 0x000e24000021f100 */
[----:B0-----:R1:W-:Y:S01]  /*2610*/  STG.E desc[UR36][R2.64], R5 ;  /* 0x0000000502007986 */ /* 0x0013e2000c101924 */
[----:B------:R-:W-:Y:S05]  /*2620*/  BRA `(.L_x_646) ;  /* 0x0000000c00387947 */ /* 0x000fea0003800000 */
.L_x_647:
[----:B------:R-:W-:-:S04]  /*2630*/  HADD2.F32 R4, -RZ, R4.H0_H0 ;  /* 0x20000004ff047230 */ /* 0x000fc80000004100 */
[----:B------:R-:W0:Y:S02]  /*2640*/  F2I.FTZ.TRUNC.NTZ R5, R4 ;  /* 0x0000000400057305 */ /* 0x000e24000021f100 */
[----:B0-----:R2:W-:Y:S01]  /*2650*/  STG.E.U16 desc[UR36][R2.64], R5 ;  /* 0x0000000502007986 */ /* 0x0015e2000c101524 */
[----:B------:R-:W-:Y:S05]  /*2660*/  BRA `(.L_x_646) ;  /* 0x0000000c00287947 */ /* 0x000fea0003800000 */
.L_x_642:
[----:B------:R-:W-:-:S09]  /*2670*/  UISETP.GT.AND UP0, UPT, UR4, 0x6, UPT ;  /* 0x000000060400788c */ /* 0x000fd2000bf04270 */
[----:B------:R-:W-:Y:S05]  /*2680*/  BRA.U UP0, `(.L_x_649) ;  /* 0x0000000100247547 */ /* 0x000fea000b800000 */
[----:B------:R-:W-:-:S09]  /*2690*/  UISETP.NE.AND UP0, UPT, UR4, 0x5, UPT ;  /* 0x000000050400788c */ /* 0x000fd2000bf05270 */
[----:B------:R-:W-:Y:S05]  /*26a0*/  BRA.U !UP0, `(.L_x_650) ;  /* 0x0000000108147547 */ /* 0x000fea000b800000 */
[----:B------:R-:W-:-:S09]  /*26b0*/  UISETP.NE.AND UP0, UPT, UR4, 0x6, UPT ;  /* 0x000000060400788c */ /* 0x000fd2000bf05270 */
[----:B------:R-:W-:Y:S05]  /*26c0*/  BRA.U UP0, `(.L_x_645) ;  /* 0x0000000900707547 */ /* 0x000fea000b800000 */
[----:B------:R-:W-:-:S05]  /*26d0*/  HADD2.F32 R5, -RZ, R4.H0_H0 ;  /* 0x20000004ff057230 */ /* 0x000fca0000004100 */
[----:B------:R0:W-:Y:S01]  /*26e0*/  STG.E desc[UR36][R2.64], R5 ;  /* 0x0000000502007986 */ /* 0x0001e2000c101924 */
[----:B------:R-:W-:Y:S05]  /*26f0*/  BRA `(.L_x_646) ;  /* 0x0000000c00047947 */ /* 0x000fea0003800000 */
.L_x_650:
[----:B------:R0:W-:Y:S01]  /*2700*/  STG.E.U16 desc[UR36][R2.64], R4 ;  /* 0x0000000402007986 */ /* 0x0001e2000c101524 */
[----:B------:R-:W-:Y:S05]  /*2710*/  BRA `(.L_x_646) ;  /* 0x0000000800fc7947 */ /* 0x000fea0003800000 */
.L_x_649:
[----:B------:R-:W-:-:S09]  /*2720*/  UISETP.NE.AND UP0, UPT, UR4, 0x7, UPT ;  /* 0x000000070400788c */ /* 0x000fd2000bf05270 */
[----:B------:R-:W-:Y:S05]  /*2730*/  BRA.U !UP0, `(.L_x_651) ;  /* 0x0000000108347547 */ /* 0x000fea000b800000 */
[----:B------:R-:W-:-:S09]  /*2740*/  UISETP.NE.AND UP0, UPT, UR4, 0x8, UPT ;  /* 0x000000080400788c */ /* 0x000fd2000bf05270 */
[----:B------:R-:W-:Y:S05]  /*2750*/  BRA.U !UP0, `(.L_x_652) ;  /* 0x0000000108187547 */ /* 0x000fea000b800000 */
[----:B------:R-:W-:-:S09]  /*2760*/  UISETP.NE.AND UP0, UPT, UR4, 0x9, UPT ;  /* 0x000000090400788c */ /* 0x000fd2000bf05270 */
[----:B------:R-:W-:Y:S05]  /*2770*/  BRA.U UP0, `(.L_x_645) ;  /* 0x0000000900447547 */ /* 0x000fea000b800000 */
[----:B------:R-:W-:Y:S02]  /*2780*/  HADD2.F32 R4, -RZ, R4.H0_H0 ;  /* 0x20000004ff047230 */ /* 0x000fe40000004100 */
[----:B------:R-:W-:-:S05]  /*2790*/  HFMA2 R5, -RZ, RZ, 0, 0 ;  /* 0x00000000ff057431 */ /* 0x000fca00000001ff */
[----:B------:R0:W-:Y:S01]  /*27a0*/  STG.E.64 desc[UR36][R2.64], R4 ;  /* 0x0000000402007986 */ /* 0x0001e2000c101b24 */
[----:B------:R-:W-:Y:S05]  /*27b0*/  BRA `(.L_x_646) ;  /* 0x0000000800d47947 */ /* 0x000fea0003800000 */
.L_x_652:
[----:B------:R-:W-:-:S05]  /*27c0*/  HADD2.F32 R0, -RZ, R4.H0_H0 ;  /* 0x20000004ff007230 */ /* 0x000fca0000004100 */
[----:B------:R-:W-:-:S04]  /*27d0*/  F2FP.F16.F32.PACK_AB R0, RZ, R0 ;  /* 0x00000000ff00723e */ /* 0x000fc800000000ff */
[----:B------:R-:W-:-:S05]  /*27e0*/  PRMT R0, R0, 0x5410, RZ ;  /* 0x0000541000007816 */ /* 0x000fca00000000ff */
[----:B------:R0:W-:Y:S01]  /*27f0*/  STG.E desc[UR36][R2.64], R0 ;  /* 0x0000000002007986 */ /* 0x0001e2000c101924 */
[----:B------:R-:W-:Y:S05]  /*2800*/  BRA `(.L_x_646) ;  /* 0x0000000800c07947 */ /* 0x000fea0003800000 */
.L_x_651:
[----:B------:R-:W-:-:S05]  /*2810*/  HADD2.F32 R4, -RZ, R4.H0_H0 ;  /* 0x20000004ff047230 */ /* 0x000fca0000004100 */
[----:B------:R-:W-:-:S06]  /*2820*/  FMUL.FTZ R4, R4, 1 ;  /* 0x3f80000004047820 */ /* 0x000fcc0000410000 */
[----:B------:R-:W0:Y:S02]  /*2830*/  F2F.F64.F32 R4, R4 ;  /* 0x0000000400047310 */ /* 0x000e240000201800 */
[----:B0-----:R0:W-:Y:S01]  /*2840*/  STG.E.64 desc[UR36][R2.64], R4 ;  /* 0x0000000402007986 */ /* 0x0011e2000c101b24 */
[----:B------:R-:W-:Y:S05]  /*2850*/  BRA `(.L_x_646) ;  /* 0x0000000800ac7947 */ /* 0x000fea0003800000 */
.L_x_641:
        /* <DEDUP_REMOVED lines=8> */
[----:B------:R-:W-:-:S05]  /*28e0*/  HADD2.F32 R4, -RZ, R4.H0_H0 ;  /* 0x20000004ff047230 */ /* 0x000fca0000004100 */
[----:B------:R-:W-:-:S04]  /*28f0*/  FSETP.NEU.FTZ.AND P0, PT, R4, RZ, PT ;  /* 0x000000ff0400720b */ /* 0x000fc80003f1d000 */
[----:B------:R-:W-:-:S05]  /*2900*/  SEL R5, RZ, 0x1, !P0 ;  /* 0x00000001ff057807 */ /* 0x000fca0004000000 */
[----:B------:R0:W-:Y:S01]  /*2910*/  STG.E.U8 desc[UR36][R2.64], R5 ;  /* 0x0000000502007986 */ /* 0x0001e2000c101124 */
[----:B------:R-:W-:Y:S05]  /*2920*/  BRA `(.L_x_646) ;  /* 0x0000000800787947 */ /* 0x000fea0003800000 */
.L_x_655:
[----:B------:R-:W-:Y:S01]  /*2930*/  HADD2.F32 R4, -RZ, R4.H0_H0 ;  /* 0x20000004ff047230 */ /* 0x000fe20000004100 */
[----:B------:R-:W-:-:S04]  /*2940*/  CS2R R6, SRZ ;  /* 0x0000000000067805 */ /* 0x000fc8000001ff00 */
[----:B------:R-:W-:-:S06]  /*2950*/  FMUL.FTZ R4, R4, 1 ;  /* 0x3f80000004047820 */ /* 0x000fcc0000410000 */
[----:B------:R-:W0:Y:S02]  /*2960*/  F2F.F64.F32 R4, R4 ;  /* 0x0000000400047310 */ /* 0x000e240000201800 */
[----:B0-----:R0:W-:Y:S01]  /*2970*/  STG.E.128 desc[UR36][R2.64], R4 ;  /* 0x0000000402007986 */ /* 0x0011e2000c101d24 */
[----:B------:R-:W-:Y:S05]  /*2980*/  BRA `(.L_x_646) ;  /* 0x0000000800607947 */ /* 0x000fea0003800000 */
.L_x_654:
[----:B------:R-:W-:-:S09]  /*2990*/  UISETP.NE.AND UP0, UPT, UR4, 0xf, UPT ;  /* 0x0000000f0400788c */ /* 0x000fd2000bf05270 */
[----:B------:R-:W-:Y:S05]  /*29a0*/  BRA.U !UP0, `(.L_x_656) ;  /* 0x0000000108a07547 */ /* 0x000fea000b800000 */
[----:B------:R-:W-:-:S09]  /*29b0*/  UISETP.NE.AND UP0, UPT, UR4, 0x17, UPT ;  /* 0x000000170400788c */ /* 0x000fd2000bf05270 */
[----:B------:R-:W-:Y:S05]  /*29c0*/  BRA.U !UP0, `(.L_x_657) ;  /* 0x00000001084c7547 */ /* 0x000fea000b800000 */
[----:B------:R-:W-:-:S09]  /*29d0*/  UISETP.NE.AND UP0, UPT, UR4, 0x18, UPT ;  /* 0x000000180400788c */ /* 0x000fd2000bf05270 */
[----:B------:R-:W-:Y:S05]  /*29e0*/  BRA.U UP0, `(.L_x_645) ;  /* 0x0000000500a87547 */ /* 0x000fea000b800000 */
[----:B------:R-:W-:Y:S01]  /*29f0*/  HADD2.F32 R7, -RZ, R4.H0_H0 ;  /* 0x20000004ff077230 */ /* 0x000fe20000004100 */
        /* <DEDUP_REMOVED lines=12> */
.L_x_659:
[----:B------:R-:W-:Y:S05]  /*2ac0*/  BSYNC.RECONVERGENT B0 ;  /* 0x0000000000007941 */ /* 0x000fea0003800200 */
.L_x_658:
[----:B------:R-:W-:-:S05]  /*2ad0*/  LOP3.LUT R5, R0, 0x80, R5, 0xf8, !PT ;  /* 0x0000008000057812 */ /* 0x000fca00078ef805 */
[----:B------:R0:W-:Y:S01]  /*2ae0*/  STG.E.U8 desc[UR36][R2.64], R5 ;  /* 0x0000000502007986 */ /* 0x0001e2000c101124 */
[----:B------:R-:W-:Y:S05]  /*2af0*/  BRA `(.L_x_646) ;  /* 0x0000000800047947 */ /* 0x000fea0003800000 */
.L_x_657:
[----:B------:R-:W-:Y:S01]  /*2b00*/  HADD2.F32 R7, -RZ, R4.H0_H0 ;  /* 0x20000004ff077230 */ /* 0x000fe20000004100 */
        /* <DEDUP_REMOVED lines=14> */
.L_x_661:
[----:B------:R-:W-:Y:S05]  /*2bf0*/  BSYNC.RECONVERGENT B0 ;  /* 0x0000000000007941 */ /* 0x000fea0003800200 */
.L_x_660:
[----:B------:R-:W-:-:S05]  /*2c00*/  LOP3.LUT R5, R0, 0x80, R5, 0xf8, !PT ;  /* 0x0000008000057812 */ /* 0x000fca00078ef805 */
[----:B------:R0:W-:Y:S01]  /*2c10*/  STG.E.U8 desc[UR36][R2.64], R5 ;  /* 0x0000000502007986 */ /* 0x0001e2000c101124 */
[----:B------:R-:W-:Y:S05]  /*2c20*/  BRA `(.L_x_646) ;  /* 0x0000000400b87947 */ /* 0x000fea0003800000 */
.L_x_656:
[----:B------:R-:W-:-:S05]  /*2c30*/  HADD2.F32 R0, -RZ, R4.H0_H0 ;  /* 0x20000004ff007230 */ /* 0x000fca0000004100 */
[----:B------:R-:W-:-:S05]  /*2c40*/  F2FP.BF16.F32.PACK_AB R0, RZ, R0 ;  /* 0x00000000ff00723e */ /* 0x000fca00000010ff */
[----:B------:R0:W-:Y:S01]  /*2c50*/  STG.E.U16 desc[UR36][R2.64], R0 ;  /* 0x0000000002007986 */ /* 0x0001e2000c101524 */
[----:B------:R-:W-:Y:S05]  /*2c60*/  BRA `(.L_x_646) ;  /* 0x0000000400a87947 */ /* 0x000fea0003800000 */
.L_x_653:
        /* <DEDUP_REMOVED lines=8> */
[----:B------:R-:W-:-:S06]  /*2cf0*/  HADD2.F32 R5, -RZ, R4.H0_H0 ;  /* 0x20000004ff057230 */ /* 0x000fcc0000004100 */
[----:B------:R-:W0:Y:S02]  /*2d00*/  F2I.FTZ.U32.TRUNC.NTZ R5, R5 ;  /* 0x0000000500057305 */ /* 0x000e24000021f000 */
[----:B0-----:R0:W-:Y:S01]  /*2d10*/  STG.E.U16 desc[UR36][R2.64], R5 ;  /* 0x0000000502007986 */ /* 0x0011e2000c101524 */
[----:B------:R-:W-:Y:S05]  /*2d20*/  BRA `(.L_x_646) ;  /* 0x0000000400787947 */ /* 0x000fea0003800000 */
.L_x_664:
[----:B------:R-:W-:Y:S01]  /*2d30*/  HADD2.F32 R5, -RZ, R4.H0_H0 ;  /* 0x20000004ff057230 */ /* 0x000fe20000004100 */
[----:B------:R-:W-:Y:S01]  /*2d40*/  BSSY.RECONVERGENT B0, `(.L_x_665) ;  /* 0x0000014000007945 */ /* 0x000fe20003800200 */
[----:B------:R-:W-:-:S03]  /*2d50*/  MOV R0, 0x80 ;  /* 0x0000008000007802 */ /* 0x000fc60000000f00 */
        /* <DEDUP_REMOVED lines=10> */
.L_x_667:
[----:B------:R-:W-:-:S04]  /*2e00*/  SHF.R.U32.HI R0, RZ, 0x14, R5 ;  /* 0x00000014ff007819 */ /* 0x000fc80000011605 */
[----:B------:R-:W-:-:S04]  /*2e10*/  LOP3.LUT R0, R0, 0x1, RZ, 0xc0, !PT ;  /* 0x0000000100007812 */ /* 0x000fc800078ec0ff */
[----:B------:R-:W-:-:S04]  /*2e20*/  IADD3 R0, PT, PT, R5, 0x487ffff, R0 ;  /* 0x0487ffff05007810 */ /* 0x000fc80007ffe000 */
[----:B------:R-:W-:-:S04]  /*2e30*/  SHF.R.U32.HI R0, RZ, 0x14, R0 ;  /* 0x00000014ff007819 */ /* 0x000fc80000011600 */
[----:B------:R-:W-:-:S07]  /*2e40*/  LOP3.LUT R4, R0, 0xff, RZ, 0xc0, !PT ;  /* 0x000000ff00047812 */ /* 0x000fce00078ec0ff */
.L_x_668:
[----:B------:R-:W-:-:S04]  /*2e50*/  SHF.R.U32.HI R5, RZ, 0x18, R5 ;  /* 0x00000018ff057819 */ /* 0x000fc80000011605 */
[----:B------:R-:W-:-:S04]  /*2e60*/  LOP3.LUT R4, R4, 0x80, R5, 0xf8, !PT ;  /* 0x0000008004047812 */ /* 0x000fc800078ef805 */
[----:B------:R-:W-:-:S07]  /*2e70*/  PRMT R0, R4, 0x7610, R0 ;  /* 0x0000761004007816 */ /* 0x000fce0000000000 */
.L_x_666:
[----:B------:R-:W-:Y:S05]  /*2e80*/  BSYNC.RECONVERGENT B0 ;  /* 0x0000000000007941 */ /* 0x000fea0003800200 */
.L_x_665:
[----:B------:R0:W-:Y:S01]  /*2e90*/  STG.E.U8 desc[UR36][R2.64], R0 ;  /* 0x0000000002007986 */ /* 0x0001e2000c101124 */
[----:B------:R-:W-:Y:S05]  /*2ea0*/  BRA `(.L_x_646) ;  /* 0x0000000400187947 */ /* 0x000fea0003800000 */
.L_x_663:
[----:B------:R-:W-:Y:S01]  /*2eb0*/  HADD2.F32 R5, -RZ, R4.H0_H0 ;  /* 0x20000004ff057230 */ /* 0x000fe20000004100 */
[----:B------:R-:W-:Y:S01]  /*2ec0*/  BSSY.RECONVERGENT B0, `(.L_x_669) ;  /* 0x0000014000007945 */ /* 0x000fe20003800200 */
[----:B------:R-:W-:-:S03]  /*2ed0*/  IMAD.MOV.U32 R0, RZ, RZ, 0x80 ;  /* 0x00000080ff007424 */ /* 0x000fc600078e00ff */
        /* <DEDUP_REMOVED lines=10> */
.L_x_671:
[----:B------:R-:W-:-:S04]  /*2f80*/  SHF.R.U32.HI R0, RZ, 0x15, R5 ;  /* 0x00000015ff007819 */ /* 0x000fc80000011605 */
[----:B------:R-:W-:-:S04]  /*2f90*/  LOP3.LUT R0, R0, 0x1, RZ, 0xc0, !PT ;  /* 0x0000000100007812 */ /* 0x000fc800078ec0ff */
[----:B------:R-:W-:-:S04]  /*2fa0*/  IADD3 R0, PT, PT, R5, 0x88fffff, R0 ;  /* 0x088fffff05007810 */ /* 0x000fc80007ffe000 */
[----:B------:R-:W-:-:S04]  /*2fb0*/  SHF.R.U32.HI R0, RZ, 0x15, R0 ;  /* 0x00000015ff007819 */ /* 0x000fc80000011600 */
[----:B------:R-:W-:-:S07]  /*2fc0*/  LOP3.LUT R4, R0, 0xff, RZ, 0xc0, !PT ;  /* 0x000000ff00047812 */ /* 0x000fce00078ec0ff */
.L_x_672:
[----:B------:R-:W-:-:S04]  /*2fd0*/  SHF.R.U32.HI R5, RZ, 0x18, R5 ;  /* 0x00000018ff057819 */ /* 0x000fc80000011605 */
[----:B------:R-:W-:-:S04]  /*2fe0*/  LOP3.LUT R4, R4, 0x80, R5, 0xf8, !PT ;  /* 0x0000008004047812 */ /* 0x000fc800078ef805 */
[----:B------:R-:W-:-:S07]  /*2ff0*/  PRMT R0, R4, 0x7610, R0 ;  /* 0x0000761004007816 */ /* 0x000fce0000000000 */
.L_x_670:
[----:B------:R-:W-:Y:S05]  /*3000*/  BSYNC.RECONVERGENT B0 ;  /* 0x0000000000007941 */ /* 0x000fea0003800200 */
.L_x_669:
[----:B------:R0:W-:Y:S01]  /*3010*/  STG.E.U8 desc[UR36][R2.64], R0 ;  /* 0x0000000002007986 */ /* 0x0001e2000c101124 */
[----:B------:R-:W-:Y:S05]  /*3020*/  BRA `(.L_x_646) ;  /* 0x0000000000b87947 */ /* 0x000fea0003800000 */
.L_x_662:
[----:B------:R-:W-:-:S09]  /*3030*/  UISETP.NE.AND UP0, UPT, UR4, 0x1c, UPT ;  /* 0x0000001c0400788c */ /* 0x000fd2000bf05270 */
[----:B------:R-:W-:Y:S05]  /*3040*/  BRA.U !UP0, `(.L_x_673) ;  /* 0x0000000108a47547 */ /* 0x000fea000b800000 */
[----:B------:R-:W-:-:S09]  /*3050*/  UISETP.NE.AND UP0, UPT, UR4, 0x1d, UPT ;  /* 0x0000001d0400788c */ /* 0x000fd2000bf05270 */
[----:B------:R-:W-:Y:S05]  /*3060*/  BRA.U !UP0, `(.L_x_674) ;  /* 0x00000001088c7547 */ /* 0x000fea000b800000 */
[----:B------:R-:W-:-:S09]  /*3070*/  UISETP.NE.AND UP0, UPT, UR4, 0x2c, UPT ;  /* 0x0000002c0400788c */ /* 0x000fd2000bf05270 */
[----:B------:R-:W-:Y:S05]  /*3080*/  BRA.U !UP0, `(.L_x_675) ;  /* 0x0000000108447547 */ /* 0x000fea000b800000 */
.L_x_645:
        /* <DEDUP_REMOVED lines=16> */
.L_x_676:
[----:B------:R-:W-:Y:S05]  /*3190*/  BRA `(.L_x_646) ;  /* 0x00000000005c7947 */ /* 0x000fea0003800000 */
.L_x_675:
[----:B------:R-:W-:-:S05]  /*31a0*/  HADD2.F32 R5, -RZ, R4.H0_H0 ;  /* 0x20000004ff057230 */ /* 0x000fca0000004100 */
[----:B------:R-:W-:-:S04]  /*31b0*/  SHF.R.U32.HI R6, RZ, 0x17, R5 ;  /* 0x00000017ff067819 */ /* 0x000fc80000011605 */
[----:B------:R-:W-:-:S04]  /*31c0*/  LOP3.LUT R4, R6, 0xff, RZ, 0xc0, !PT ;  /* 0x000000ff06047812 */ /* 0x000fc800078ec0ff */
[----:B------:R-:W-:-:S13]  /*31d0*/  ISETP.NE.AND P1, PT, R4, 0xff, PT ;  /* 0x000000ff0400780c */ /* 0x000fda0003f25270 */
[--C-:B------:R-:W-:Y:S02]  /*31e0*/  @P1 SHF.R.U32.HI R0, RZ, 0x16, R5.reuse ;  /* 0x00000016ff001819 */ /* 0x100fe40000011605 */
        /* <DEDUP_REMOVED lines=11> */
.L_x_674:
[----:B------:R-:W-:-:S06]  /*32a0*/  HADD2.F32 R4, -RZ, R4.H0_H0 ;  /* 0x20000004ff047230 */ /* 0x000fcc0000004100 */
[----:B------:R-:W0:Y:S02]  /*32b0*/  F2I.U64.TRUNC R4, R4 ;  /* 0x0000000400047311 */ /* 0x000e24000020d800 */
[----:B0-----:R0:W-:Y:S01]  /*32c0*/  STG.E.64 desc[UR36][R2.64], R4 ;  /* 0x0000000402007986 */ /* 0x0011e2000c101b24 */
[----:B------:R-:W-:Y:S05]  /*32d0*/  BRA `(.L_x_646) ;  /* 0x00000000000c7947 */ /* 0x000fea0003800000 */
.L_x_673:
[----:B------:R-:W-:-:S04]  /*32e0*/  HADD2.F32 R4, -RZ, R4.H0_H0 ;  /* 0x20000004ff047230 */ /* 0x000fc80000004100 */
[----:B------:R-:W0:Y:S02]  /*32f0*/  F2I.FTZ.U32.TRUNC.NTZ R5, R4 ;  /* 0x0000000400057305 */ /* 0x000e24000021f000 */
[----:B0-----:R0:W-:Y:S02]  /*3300*/  STG.E desc[UR36][R2.64], R5 ;  /* 0x0000000502007986 */ /* 0x0011e4000c101924 */
.L_x_646:
[----:B------:R-:W-:-:S07]  /*3310*/  IADD3 R17, PT, PT, R17, 0x80, RZ ;  /* 0x0000008011117810 */ /* 0x000fce0007ffe0ff */
.L_x_605:
[----:B------:R-:W-:Y:S05]  /*3320*/  BSYNC.RECONVERGENT B6 ;  /* 0x0000000000067941 */ /* 0x000fea0003800200 */
.L_x_604:
        /* <DEDUP_REMOVED lines=307> */
.L_x_679:
        /* <DEDUP_REMOVED lines=18> */
.L_x_683:
[----:B------:R-:W2:Y:S02]  /*4780*/  LDG.E.U8 R2, desc[UR36][R2.64] ;  /* 0x0000002402027981 */ /* 0x000ea4000c1e1100 */
[----:B--2---:R-:W-:-:S04]  /*4790*/  I2FP.F32.U32 R0, R2 ;  /* 0x0000000200007245 */ /* 0x004fc80000201000 */
[----:B------:R-:W-:Y:S01]  /*47a0*/  F2FP.F16.F32.PACK_AB R0, RZ, R0 ;  /* 0x00000000ff00723e */ /* 0x000fe200000000ff */
[----:B------:R-:W-:Y:S06]  /*47b0*/  BRA `(.L_x_685) ;  /* 0x0000000c009c7947 */ /* 0x000fec0003800000 */
.L_x_682:
        /* <DEDUP_REMOVED lines=10> */
.L_x_687:
[----:B------:R-:W2:Y:S02]  /*4860*/  LDG.E R2, desc[UR36][R2.64] ;  /* 0x0000002402027981 */ /* 0x000ea4000c1e1900 */
[----:B--2---:R-:W-:-:S04]  /*4870*/  I2FP.F32.S32 R0, R2 ;  /* 0x0000000200007245 */ /* 0x004fc80000201400 */
[----:B------:R-:W-:Y:S01]  /*4880*/  F2FP.F16.F32.PACK_AB R0, RZ, R0 ;  /* 0x00000000ff00723e */ /* 0x000fe200000000ff */
[----:B------:R-:W-:Y:S06]  /*4890*/  BRA `(.L_x_685) ;  /* 0x0000000c00647947 */ /* 0x000fec0003800000 */
.L_x_686:
[----:B------:R-:W2:Y:S02]  /*48a0*/  LDG.E.U16 R2, desc[UR36][R2.64] ;  /* 0x0000002402027981 */ /* 0x000ea4000c1e1500 */
[----:B--2---:R-:W0:Y:S02]  /*48b0*/  I2F.S16 R0, R2 ;  /* 0x0000000200007306 */ /* 0x004e240000101400 */
[----:B0-----:R-:W-:Y:S01]  /*48c0*/  F2FP.F16.F32.PACK_AB R0, RZ, R0 ;  /* 0x00000000ff00723e */ /* 0x001fe200000000ff */
[----:B------:R-:W-:Y:S06]  /*48d0*/  BRA `(.L_x_685) ;  /* 0x0000000c00547947 */ /* 0x000fec0003800000 */
.L_x_681:
        /* <DEDUP_REMOVED lines=9> */
.L_x_689:
[----:B------:R1:W5:Y:S01]  /*4970*/  LDG.E.U16 R0, desc[UR36][R2.64] ;  /* 0x0000002402007981 */ /* 0x000362000c1e1500 */
[----:B------:R-:W-:Y:S05]  /*4980*/  BRA `(.L_x_685) ;  /* 0x0000000c00287947 */ /* 0x000fea0003800000 */
.L_x_688:
        /* <DEDUP_REMOVED lines=9> */
.L_x_691:
[----:B------:R0:W5:Y:S01]  /*4a20*/  LDG.E.U16 R0, desc[UR36][R2.64] ;  /* 0x0000002402007981 */ /* 0x000162000c1e1500 */
[----:B------:R-:W-:Y:S05]  /*4a30*/  BRA `(.L_x_685) ;  /* 0x0000000800fc7947 */ /* 0x000fea0003800000 */
.L_x_690:
        /* <DEDUP_REMOVED lines=12> */
.L_x_680:
        /* <DEDUP_REMOVED lines=13> */
.L_x_694:
        /* <DEDUP_REMOVED lines=12> */
.L_x_693:
        /* <DEDUP_REMOVED lines=27> */
.L_x_696:
[----:B------:R-:W2:Y:S02]  /*4e40*/  LDG.E.U8 R2, desc[UR36][R2.64] ;  /* 0x0000002402027981 */ /* 0x000ea4000c1e1100 */
[C---:B--2---:R-:W-:Y:S02]  /*4e50*/  IMAD.SHL.U32 R0, R2.reuse, 0x2000000, RZ ;  /* 0x0200000002007824 */ /* 0x044fe400078e00ff */
        /* <DEDUP_REMOVED lines=9> */
[----:B------:R-:W-:Y:S01]  /*4ef0*/  F2FP.F16.F32.PACK_AB R0, RZ, R0 ;  /* 0x00000000ff00723e */ /* 0x000fe200000000ff */
[----:B------:R-:W-:Y:S06]  /*4f00*/  BRA `(.L_x_685) ;  /* 0x0000000400c87947 */ /* 0x000fec0003800000 */
.L_x_695:
[----:B------:R-:W2:Y:S02]  /*4f10*/  LDG.E.U16 R0, desc[UR36][R2.64] ;  /* 0x0000002402007981 */ /* 0x000ea4000c1e1500 */
[----:B--2---:R-:W-:-:S04]  /*4f20*/  SHF.L.U32 R0, R0, 0x10, RZ ;  /* 0x0000001000007819 */ /* 0x004fc800000006ff */
[----:B------:R-:W-:Y:S01]  /*4f30*/  F2FP.F16.F32.PACK_AB R0, RZ, R0 ;  /* 0x00000000ff00723e */ /* 0x000fe200000000ff */
[----:B------:R-:W-:Y:S06]  /*4f40*/  BRA `(.L_x_685) ;  /* 0x0000000400b87947 */ /* 0x000fec0003800000 */
.L_x_692:
        /* <DEDUP_REMOVED lines=12> */
.L_x_699:
        /* <DEDUP_REMOVED lines=21> */
.L_x_703:
[----:B------:R-:W-:Y:S05]  /*5160*/  BSYNC.RECONVERGENT B1 ;  /* 0x0000000000017941 */ /* 0x000fea0003800200 */
.L_x_702:
[----:B------:R-:W-:Y:S01]  /*5170*/  IMAD.SHL.U32 R0, R0, 0x100000, RZ ;  /* 0x0010000000007824 */ /* 0x000fe200078e00ff */
[----:B------:R-:W-:-:S04]  /*5180*/  LEA R2, R2, 0x3b800000, 0x17 ;  /* 0x3b80000002027811 */ /* 0x000fc800078eb8ff */
[----:B------:R-:W-:-:S07]  /*5190*/  LOP3.LUT R0, R2, R0, R7, 0xfe, !PT ;  /* 0x0000000002007212 */ /* 0x000fce00078efe07 */
.L_x_701:
[----:B------:R-:W-:Y:S05]  /*51a0*/  BSYNC.RECONVERGENT B0 ;  /* 0x0000000000007941 */ /* 0x000fea0003800200 */
.L_x_700:
[----:B------:R-:W-:Y:S01]  /*51b0*/  F2FP.F16.F32.PACK_AB R0, RZ, R0 ;  /* 0x00000000ff00723e */ /* 0x000fe200000000ff */
[----:B------:R-:W-:Y:S06]  /*51c0*/  BRA `(.L_x_685) ;  /* 0x0000000400187947 */ /* 0x000fec0003800000 */
.L_x_698:
        /* <DEDUP_REMOVED lines=21> */
.L_x_707:
[----:B------:R-:W-:Y:S05]  /*5320*/  BSYNC.RECONVERGENT B1 ;  /* 0x0000000000017941 */ /* 0x000fea0003800200 */
.L_x_706:
[----:B------:R-:W-:Y:S01]  /*5330*/  IMAD.SHL.U32 R0, R0, 0x200000, RZ ;  /* 0x0020000000007824 */ /* 0x000fe200078e00ff */
[----:B------:R-:W-:-:S04]  /*5340*/  LEA R2, R2, 0x37800000, 0x17 ;  /* 0x3780000002027811 */ /* 0x000fc800078eb8ff */
[----:B------:R-:W-:-:S07]  /*5350*/  LOP3.LUT R0, R2, R0, R7, 0xfe, !PT ;  /* 0x0000000002007212 */ /* 0x000fce00078efe07 */
.L_x_705:
[----:B------:R-:W-:Y:S05]  /*5360*/  BSYNC.RECONVERGENT B0 ;  /* 0x0000000000007941 */ /* 0x000fea0003800200 */
.L_x_704:
[----:B------:R-:W-:Y:S01]  /*5370*/  F2FP.F16.F32.PACK_AB R0, RZ, R0 ;  /* 0x00000000ff00723e */ /* 0x000fe200000000ff */
[----:B------:R-:W-:Y:S06]  /*5380*/  BRA `(.L_x_685) ;  /* 0x0000000000a87947 */ /* 0x000fec0003800000 */
.L_x_697:
        /* <DEDUP_REMOVED lines=14> */
.L_x_711:
[----:B------:R-:W-:Y:S05]  /*5470*/  BSYNC.RECONVERGENT B0 ;  /* 0x0000000000007941 */ /* 0x000fea0003800200 */
.L_x_710:
[----:B------:R-:W-:Y:S01]  /*5480*/  F2FP.F16.F32.PACK_AB R0, RZ, R0 ;  /* 0x00000000ff00723e */ /* 0x000fe200000000ff */
[----:B------:R-:W-:Y:S06]  /*5490*/  BRA `(.L_x_685) ;  /* 0x0000000000647947 */ /* 0x000fec0003800000 */
.L_x_684:
        /* <DEDUP_REMOVED lines=16> */
.L_x_712:
[----:B------:R-:W-:Y:S01]  /*55a0*/  PRMT R0, RZ, 0x7610, R0 ;  /* 0x00007610ff007816 */ /* 0x000fe20000000000 */
[----:B------:R-:W-:Y:S06]  /*55b0*/  BRA `(.L_x_685) ;  /* 0x00000000001c7947 */ /* 0x000fec0003800000 */
.L_x_709:
[----:B------:R-:W2:Y:S02]  /*55c0*/  LDG.E.64 R2, desc[UR36][R2.64] ;  /* 0x0000002402027981 */ /* 0x000ea4000c1e1b00 */
[----:B--2---:R-:W0:Y:S02]  /*55d0*/  I2F.U64 R0, R2 ;  /* 0x0000000200007312 */ /* 0x004e240000301000 */
[----:B0-----:R-:W-:Y:S01]  /*55e0*/  F2FP.F16.F32.PACK_AB R0, RZ, R0 ;  /* 0x00000000ff00723e */ /* 0x001fe200000000ff */
[----:B------:R-:W-:Y:S06]  /*55f0*/  BRA `(.L_x_685) ;  /* 0x00000000000c7947 */ /* 0x000fec0003800000 */
.L_x_708:
[----:B------:R-:W2:Y:S02]  /*5600*/  LDG.E R2, desc[UR36][R2.64] ;  /* 0x0000002402027981 */ /* 0x000ea4000c1e1900 */
[----:B--2---:R-:W-:-:S04]  /*5610*/  I2FP.F32.U32 R0, R2 ;  /* 0x0000000200007245 */ /* 0x004fc80000201000 */
[----:B------:R-:W-:-:S07]  /*5620*/  F2FP.F16.F32.PACK_AB R0, RZ, R0 ;  /* 0x00000000ff00723e */ /* 0x000fce00000000ff */
.L_x_685:
        /* <DEDUP_REMOVED lines=21> */
.L_x_716:
[----:B------:R-:W-:-:S06]  /*5780*/  HADD2.F32 R5, -RZ, R4.H0_H0 ;  /* 0x20000004ff057230 */ /* 0x000fcc0000004100 */
[----:B------:R-:W0:Y:S02]  /*5790*/  F2I.S64.TRUNC R4, R5 ;  /* 0x0000000500047311 */ /* 0x000e24000020d900 */
[----:B0-----:R0:W-:Y:S01]  /*57a0*/  STG.E.U8 desc[UR36][R2.64], R4 ;  /* 0x0000000402007986 */ /* 0x0011e2000c101124 */
[----:B------:R-:W-:Y:S05]  /*57b0*/  BRA `(.L_x_718) ;  /* 0x0000000c006c7947 */ /* 0x000fea0003800000 */
.L_x_715:
        /* <DEDUP_REMOVED lines=10> */
.L_x_720:
[----:B------:R-:W-:-:S04]  /*5860*/  HADD2.F32 R4, -RZ, R4.H0_H0 ;  /* 0x20000004ff047230 */ /* 0x000fc80000004100 */
[----:B------:R-:W0:Y:S02]  /*5870*/  F2I.FTZ.TRUNC.NTZ R5, R4 ;  /* 0x0000000400057305 */ /* 0x000e24000021f100 */
[----:B0-----:R0:W-:Y:S01]  /*5880*/  STG.E desc[UR36][R2.64], R5 ;  /* 0x0000000502007986 */ /* 0x0011e2000c101924 */
[----:B------:R-:W-:Y:S05]  /*5890*/  BRA `(.L_x_718) ;  /* 0x0000000c00347947 */ /* 0x000fea0003800000 */
.L_x_719:
[----:B------:R-:W-:-:S04]  /*58a0*/  HADD2.F32 R4, -RZ, R4.H0_H0 ;  /* 0x20000004ff047230 */ /* 0x000fc80000004100 */
[----:B------:R-:W0:Y:S02]  /*58b0*/  F2I.FTZ.TRUNC.NTZ R5, R4 ;  /* 0x0000000400057305 */ /* 0x000e24000021f100 */
[----:B0-----:R0:W-:Y:S01]  /*58c0*/  STG.E.U16 desc[UR36][R2.64], R5 ;  /* 0x0000000502007986 */ /* 0x0011e2000c101524 */
[----:B------:R-:W-:Y:S05]  /*58d0*/  BRA `(.L_x_718) ;  /* 0x0000000c00247947 */ /* 0x000fea0003800000 */
.L_x_714:
        /* <DEDUP_REMOVED lines=9> */
.L_x_722:
[----:B------:R0:W-:Y:S01]  /*5970*/  STG.E.U16 desc[UR36][R2.64], R4 ;  /* 0x0000000402007986 */ /* 0x0001e2000c101524 */
[----:B------:R-:W-:Y:S05]  /*5980*/  BRA `(.L_x_718) ;  /* 0x0000000800f87947 */ /* 0x000fea0003800000 */
.L_x_721:
[----:B------:R-:W-:-:S09]  /*5990*/  UISETP.NE.AND UP0, UPT, UR4, 0x7, UPT ;  /* 0x000000070400788c */ /* 0x000fd2000bf05270 */
[----:B------:R-:W-:Y:S05]  /*59a0*/  BRA.U !UP0, `(.L_x_723) ;  /* 0x0000000108347547 */ /* 0x000fea000b800000 */
[----:B------:R-:W-:-:S09]  /*59b0*/  UISETP.NE.AND UP0, UPT, UR4, 0x8, UPT ;  /* 0x000000080400788c */ /* 0x000fd2000bf05270 */
[----:B------:R-:W-:Y:S05]  /*59c0*/  BRA.U !UP0, `(.L_x_724) ;  /* 0x0000000108187547 */ /* 0x000fea000b800000 */
[----:B------:R-:W-:-:S09]  /*59d0*/  UISETP.NE.AND UP0, UPT, UR4, 0x9, UPT ;  /* 0x000000090400788c */ /* 0x000fd2000bf05270 */
[----:B------:R-:W-:Y:S05]  /*59e0*/  BRA.U UP0, `(.L_x_717) ;  /* 0x0000000500fc7547 */ /* 0x000fea000b800000 */
[----:B------:R-:W-:Y:S01]  /*59f0*/  HADD2.F32 R4, -RZ, R4.H0_H0 ;  /* 0x20000004ff047230 */ /* 0x000fe20000004100 */
[----:B------:R-:W-:-:S05]  /*5a00*/  MOV R5, RZ ;  /* 0x000000ff00057202 */ /* 0x000fca0000000f00 */
[----:B------:R0:W-:Y:S01]  /*5a10*/  STG.E.64 desc[UR36][R2.64], R4 ;  /* 0x0000000402007986 */ /* 0x0001e2000c101b24 */
[----:B------:R-:W-:Y:S05]  /*5a20*/  BRA `(.L_x_718) ;  /* 0x0000000800d07947 */ /* 0x000fea0003800000 */
.L_x_724:
[----:B------:R-:W-:-:S05]  /*5a30*/  HADD2.F32 R0, -RZ, R4.H0_H0 ;  /* 0x20000004ff007230 */ /* 0x000fca0000004100 */
[----:B------:R-:W-:-:S04]  /*5a40*/  F2FP.F16.F32.PACK_AB R0, RZ, R0 ;  /* 0x00000000ff00723e */ /* 0x000fc800000000ff */
[----:B------:R-:W-:-:S05]  /*5a50*/  PRMT R0, R0, 0x5410, RZ ;  /* 0x0000541000007816 */ /* 0x000fca00000000ff */
[----:B------:R0:W-:Y:S01]  /*5a60*/  STG.E desc[UR36][R2.64], R0 ;  /* 0x0000000002007986 */ /* 0x0001e2000c101924 */
[----:B------:R-:W-:Y:S05]  /*5a70*/  BRA `(.L_x_718) ;  /* 0x0000000800bc7947 */ /* 0x000fea0003800000 */
.L_x_723:
[----:B------:R-:W-:-:S05]  /*5a80*/  HADD2.F32 R4, -RZ, R4.H0_H0 ;  /* 0x20000004ff047230 */ /* 0x000fca0000004100 */
[----:B------:R-:W-:-:S06]  /*5a90*/  FMUL.FTZ R4, R4, 1 ;  /* 0x3f80000004047820 */ /* 0x000fcc0000410000 */
[----:B------:R-:W0:Y:S02]  /*5aa0*/  F2F.F64.F32 R4, R4 ;  /* 0x0000000400047310 */ /* 0x000e240000201800 */
[----:B0-----:R0:W-:Y:S01]  /*5ab0*/  STG.E.64 desc[UR36][R2.64], R4 ;  /* 0x0000000402007986 */ /* 0x0011e2000c101b24 */
[----:B------:R-:W-:Y:S05]  /*5ac0*/  BRA `(.L_x_718) ;  /* 0x0000000800a87947 */ /* 0x000fea0003800000 */
.L_x_713:
        /* <DEDUP_REMOVED lines=14> */
.L_x_728:
[----:B------:R-:W-:Y:S01]  /*5bb0*/  HADD2.F32 R5, -RZ, R4.H0_H0 ;  /* 0x20000004ff057230 */ /* 0x000fe20000004100 */
        /* <DEDUP_REMOVED lines=17> */
.L_x_731:
[----:B------:R-:W-:-:S04]  /*5cd0*/  SHF.R.U32.HI R5, RZ, 0x18, R5 ;  /* 0x00000018ff057819 */ /* 0x000fc80000011605 */
[----:B------:R-:W-:-:S07]  /*5ce0*/  LOP3.LUT R0, R0, 0x80, R5, 0xf8, !PT ;  /* 0x0000008000007812 */ /* 0x000fce00078ef805 */
.L_x_730:
[----:B------:R-:W-:Y:S05]  /*5cf0*/  BSYNC.RECONVERGENT B0 ;  /* 0x0000000000007941 */ /* 0x000fea0003800200 */
.L_x_729:
[----:B------:R0:W-:Y:S01]  /*5d00*/  STG.E.U8 desc[UR36][R2.64], R0 ;  /* 0x0000000002007986 */ /* 0x0001e2000c101124 */
[----:B------:R-:W-:Y:S05]  /*5d10*/  BRA `(.L_x_718) ;  /* 0x0000000800147947 */ /* 0x000fea0003800000 */
.L_x_727:
[----:B------:R-:W-:Y:S01]  /*5d20*/  HADD2.F32 R5, -RZ, R4.H0_H0 ;  /* 0x20000004ff057230 */ /* 0x000fe20000004100 */
[----:B------:R-:W-:Y:S01]  /*5d30*/  BSSY.RECONVERGENT B0, `(.L_x_732) ;  /* 0x0000013000007945 */ /* 0x000fe20003800200 */
[----:B------:R-:W-:-:S03]  /*5d40*/  HFMA2 R0, -RZ, RZ, 0, 7.62939453125e-06 ;  /* 0x00000080ff007431 */ /* 0x000fc600000001ff */
        /* <DEDUP_REMOVED lines=15> */
.L_x_734:
[----:B------:R-:W-:-:S04]  /*5e40*/  SHF.R.U32.HI R5, RZ, 0x18, R5 ;  /* 0x00000018ff057819 */ /* 0x000fc80000011605 */
[----:B------:R-:W-:-:S07]  /*5e50*/  LOP3.LUT R0, R0, 0x80, R5, 0xf8, !PT ;  /* 0x0000008000007812 */ /* 0x000fce00078ef805 */
.L_x_733:
[----:B------:R-:W-:Y:S05]  /*5e60*/  BSYNC.RECONVERGENT B0 ;  /* 0x0000000000007941 */ /* 0x000fea0003800200 */
.L_x_732:
[----:B------:R0:W-:Y:S01]  /*5e70*/  STG.E.U8 desc[UR36][R2.64], R0 ;  /* 0x0000000002007986 */ /* 0x0001e2000c101124 */
[----:B------:R-:W-:Y:S05]  /*5e80*/  BRA `(.L_x_718) ;  /* 0x0000000400b87947 */ /* 0x000fea0003800000 */
.L_x_726:
[----:B------:R-:W-:-:S09]  /*5e90*/  UISETP.NE.AND UP0, UPT, UR4, 0x1c, UPT ;  /* 0x0000001c0400788c */ /* 0x000fd2000bf05270 */
[----:B------:R-:W-:Y:S05]  /*5ea0*/  BRA.U !UP0, `(.L_x_735) ;  /* 0x0000000108607547 */ /* 0x000fea000b800000 */
[----:B------:R-:W-:-:S09]  /*5eb0*/  UISETP.NE.AND UP0, UPT, UR4, 0x1d, UPT ;  /* 0x0000001d0400788c */ /* 0x000fd2000bf05270 */
[----:B------:R-:W-:Y:S05]  /*5ec0*/  BRA.U !UP0, `(.L_x_736) ;  /* 0x0000000108487547 */ /* 0x000fea000b800000 */
[----:B------:R-:W-:-:S09]  /*5ed0*/  UISETP.NE.AND UP0, UPT, UR4, 0x2c, UPT ;  /* 0x0000002c0400788c */ /* 0x000fd2000bf05270 */
[----:B------:R-:W-:Y:S05]  /*5ee0*/  BRA.U UP0, `(.L_x_717) ;  /* 0x0000000100bc7547 */ /* 0x000fea000b800000 */
        /* <DEDUP_REMOVED lines=16> */
.L_x_736:
[----:B------:R-:W-:-:S06]  /*5ff0*/  HADD2.F32 R4, -RZ, R4.H0_H0 ;  /* 0x20000004ff047230 */ /* 0x000fcc0000004100 */
[----:B------:R-:W0:Y:S02]  /*6000*/  F2I.U64.TRUNC R4, R4 ;  /* 0x0000000400047311 */ /* 0x000e24000020d800 */
[----:B0-----:R0:W-:Y:S01]  /*6010*/  STG.E.64 desc[UR36][R2.64], R4 ;  /* 0x0000000402007986 */ /* 0x0011e2000c101b24 */
[----:B------:R-:W-:Y:S05]  /*6020*/  BRA `(.L_x_718) ;  /* 0x0000000400507947 */ /* 0x000fea0003800000 */
.L_x_735:
[----:B------:R-:W-:-:S04]  /*6030*/  HADD2.F32 R4, -RZ, R4.H0_H0 ;  /* 0x20000004ff047230 */ /* 0x000fc80000004100 */
[----:B------:R-:W0:Y:S02]  /*6040*/  F2I.FTZ.U32.TRUNC.NTZ R5, R4 ;  /* 0x0000000400057305 */ /* 0x000e24000021f000 */
[----:B0-----:R0:W-:Y:S01]  /*6050*/  STG.E desc[UR36][R2.64], R5 ;  /* 0x0000000502007986 */ /* 0x0011e2000c101924 */
[----:B------:R-:W-:Y:S05]  /*6060*/  BRA `(.L_x_718) ;  /* 0x0000000400407947 */ /* 0x000fea0003800000 */
.L_x_725:
        /* <DEDUP_REMOVED lines=11> */
.L_x_738:
[----:B------:R-:W-:Y:S01]  /*6120*/  HADD2.F32 R4, -RZ, R4.H0_H0 ;  /* 0x20000004ff047230 */ /* 0x000fe20000004100 */
[----:B------:R-:W-:-:S04]  /*6130*/  CS2R R6, SRZ ;  /* 0x0000000000067805 */ /* 0x000fc8000001ff00 */
[----:B------:R-:W-:-:S06]  /*6140*/  FMUL.FTZ R4, R4, 1 ;  /* 0x3f80000004047820 */ /* 0x000fcc0000410000 */
[----:B------:R-:W0:Y:S02]  /*6150*/  F2F.F64.F32 R4, R4 ;  /* 0x0000000400047310 */ /* 0x000e240000201800 */
[----:B0-----:R4:W-:Y:S01]  /*6160*/  STG.E.128 desc[UR36][R2.64], R4 ;  /* 0x0000000402007986 */ /* 0x0019e2000c101d24 */
[----:B------:R-:W-:Y:S05]  /*6170*/  BRA `(.L_x_718) ;  /* 0x0000000000fc7947 */ /* 0x000fea0003800000 */
.L_x_737:
[----:B------:R-:W-:-:S09]  /*6180*/  UISETP.NE.AND UP0, UPT, UR4, 0xf, UPT ;  /* 0x0000000f0400788c */ /* 0x000fd2000bf05270 */
[----:B------:R-:W-:Y:S05]  /*6190*/  BRA.U !UP0, `(.L_x_739) ;  /* 0x0000000108e87547 */ /* 0x000fea000b800000 */
[----:B------:R-:W-:-:S09]  /*61a0*/  UISETP.NE.AND UP0, UPT, UR4, 0x17, UPT ;  /* 0x000000170400788c */ /* 0x000fd2000bf05270 */
[----:B------:R-:W-:Y:S05]  /*61b0*/  BRA.U !UP0, `(.L_x_740) ;  /* 0x0000000108907547 */ /* 0x000fea000b800000 */
[----:B------:R-:W-:-:S09]  /*61c0*/  UISETP.NE.AND UP0, UPT, UR4, 0x18, UPT ;  /* 0x000000180400788c */ /* 0x000fd2000bf05270 */
[----:B------:R-:W-:Y:S05]  /*61d0*/  BRA.U !UP0, `(.L_x_741) ;  /* 0x0000000108447547 */ /* 0x000fea000b800000 */
.L_x_717:
[----:B------:R-:W-:Y:S01]  /*61e0*/  MOV R0, 0x0 ;  /* 0x0000000000007802 */ /* 0x000fe20000000f00 */
[----:B------:R-:W0:Y:S01]  /*61f0*/  LDCU.64 UR4, c[0x4][0x148] ;  /* 0x01002900ff0477ac */ /* 0x000e220008000a00 */
[----:B------:R-:W-:Y:S02]  /*6200*/  HFMA2 R8, -RZ, RZ, 0, 6.020069122314453125e-06 ;  /* 0x00000065ff087431 */ /* 0x000fe400000001ff */
[----:B------:R-:W-:Y:S01]  /*6210*/  IMAD.MOV.U32 R12, RZ, RZ, 0x1 ;  /* 0x00000001ff0c7424 */ /* 0x000fe200078e00ff */
[----:B------:R1:W2:Y:S01]  /*6220*/  LDC.64 R2, c[0x4][R0] ;  /* 0x0100000000027b82 */ /* 0x0002a20000000a00 */
[----:B------:R-:W3:Y:S01]  /*6230*/  LDCU.64 UR6, c[0x4][0x150] ;  /* 0x01002a00ff0677ac */ /* 0x000ee20008000a00 */
[----:B------:R-:W-:Y:S01]  /*6240*/  IMAD.MOV.U32 R13, RZ, RZ, RZ ;  /* 0x000000ffff0d7224 */ /* 0x000fe200078e00ff */
[----:B------:R-:W4:Y:S01]  /*6250*/  LDCU.64 UR8, c[0x4][0x30] ;  /* 0x01000600ff0877ac */ /* 0x000f220008000a00 */
[----:B0-----:R-:W-:Y:S01]  /*6260*/  MOV R4, UR4 ;  /* 0x0000000400047c02 */ /* 0x001fe20008000f00 */
[----:B------:R-:W-:-:S02]  /*6270*/  IMAD.U32 R5, RZ, RZ, UR5 ;  /* 0x00000005ff057e24 */ /* 0x000fc4000f8e00ff */
[----:B---3--:R-:W-:Y:S01]  /*6280*/  IMAD.U32 R6, RZ, RZ, UR6 ;  /* 0x00000006ff067e24 */ /* 0x008fe2000f8e00ff */
[----:B------:R-:W-:Y:S01]  /*6290*/  MOV R7, UR7 ;  /* 0x0000000700077c02 */ /* 0x000fe20008000f00 */
[----:B----4-:R-:W-:Y:S02]  /*62a0*/  IMAD.U32 R10, RZ, RZ, UR8 ;  /* 0x00000008ff0a7e24 */ /* 0x010fe4000f8e00ff */
[----:B-1----:R-:W-:-:S07]  /*62b0*/  IMAD.U32 R11, RZ, RZ, UR9 ;  /* 0x00000009ff0b7e24 */ /* 0x002fce000f8e00ff */
[----:B------:R-:W-:-:S07]  /*62c0*/  LEPC R20, `(.L_x_742) ;  /* 0x000000001014794e */ /* 0x000fce0000000000 */
[----:B--2---:R-:W-:Y:S05]  /*62d0*/  CALL.ABS.NOINC R2 ;  /* 0x0000000002007343 */ /* 0x004fea0003c00000 */
.L_x_742:
[----:B------:R-:W-:Y:S05]  /*62e0*/  BRA `(.L_x_718) ;  /* 0x0000000000a07947 */ /* 0x000fea0003800000 */
.L_x_741:
[----:B------:R-:W-:Y:S01]  /*62f0*/  HADD2.F32 R7, -RZ, R4.H0_H0 ;  /* 0x20000004ff077230 */ /* 0x000fe20000004100 */
[----:B------:R-:W-:Y:S01]  /*6300*/  BSSY.RECONVERGENT B0, `(.L_x_743) ;  /* 0x000000c000007945 */ /* 0x000fe20003800200 */
[----:B------:R-:W-:-:S03]  /*6310*/  MOV R0, 0x7f ;  /* 0x0000007f00007802 */ /* 0x000fc60000000f00 */
        /* <DEDUP_REMOVED lines=10> */
.L_x_744:
[----:B------:R-:W-:Y:S05]  /*63c0*/  BSYNC.RECONVERGENT B0 ;  /* 0x0000000000007941 */ /* 0x000fea0003800200 */
.L_x_743:
[----:B------:R-:W-:-:S05]  /*63d0*/  LOP3.LUT R5, R0, 0x80, R5, 0xf8, !PT ;  /* 0x0000008000057812 */ /* 0x000fca00078ef805 */
[----:B------:R2:W-:Y:S01]  /*63e0*/  STG.E.U8 desc[UR36][R2.64], R5 ;  /* 0x0000000502007986 */ /* 0x0005e2000c101124 */
[----:B------:R-:W-:Y:S05]  /*63f0*/  BRA `(.L_x_718) ;  /* 0x00000000005c7947 */ /* 0x000fea0003800000 */
.L_x_740:
[----:B------:R-:W-:Y:S01]  /*6400*/  HADD2.F32 R5, -RZ, R4.H0_H0 ;  /* 0x20000004ff057230 */ /* 0x000fe20000004100 */
        /* <DEDUP_REMOVED lines=11> */
.L_x_746:
[----:B------:R-:W-:Y:S01]  /*64c0*/  IMAD.MOV.U32 R0, RZ, RZ, 0x7f ;  /* 0x0000007fff007424 */ /* 0x000fe200078e00ff */
[----:B------:R-:W-:-:S04]  /*64d0*/  ISETP.GT.U32.AND P0, PT, R4, 0x7f800000, PT ;  /* 0x7f8000000400780c */ /* 0x000fc80003f04070 */
[----:B------:R-:W-:-:S09]  /*64e0*/  SEL R0, R0, 0x7c, P0 ;  /* 0x0000007c00007807 */ /* 0x000fd20000000000 */
.L_x_747:
[----:B------:R-:W-:Y:S05]  /*64f0*/  BSYNC.RECONVERGENT B0 ;  /* 0x0000000000007941 */ /* 0x000fea0003800200 */
.L_x_745:
[----:B------:R-:W-:-:S04]  /*6500*/  SHF.R.U32.HI R5, RZ, 0x18, R5 ;  /* 0x00000018ff057819 */ /* 0x000fc80000011605 */
[----:B------:R-:W-:-:S05]  /*6510*/  LOP3.LUT R5, R0, 0x80, R5, 0xf8, !PT ;  /* 0x0000008000057812 */ /* 0x000fca00078ef805 */
[----:B------:R1:W-:Y:S01]  /*6520*/  STG.E.U8 desc[UR36][R2.64], R5 ;  /* 0x0000000502007986 */ /* 0x0003e2000c101124 */
[----:B------:R-:W-:Y:S05]  /*6530*/  BRA `(.L_x_718) ;  /* 0x00000000000c7947 */ /* 0x000fea0003800000 */
.L_x_739:
[----:B------:R-:W-:-:S05]  /*6540*/  HADD2.F32 R0, -RZ, R4.H0_H0 ;  /* 0x20000004ff007230 */ /* 0x000fca0000004100 */
[----:B------:R-:W-:-:S05]  /*6550*/  F2FP.BF16.F32.PACK_AB R0, RZ, R0 ;  /* 0x00000000ff00723e */ /* 0x000fca00000010ff */
[----:B------:R0:W-:Y:S02]  /*6560*/  STG.E.U16 desc[UR36][R2.64], R0 ;  /* 0x0000000002007986 */ /* 0x0001e4000c101524 */
.L_x_718:
[----:B------:R-:W-:-:S07]  /*6570*/  VIADD R17, R17, 0x80 ;  /* 0x0000008011117836 */ /* 0x000fce0000000000 */
.L_x_678:
[----:B------:R-:W-:Y:S05]  /*6580*/  BSYNC.RECONVERGENT B6 ;  /* 0x0000000000067941 */ /* 0x000fea0003800200 */
.L_x_677:
[----:B------:R-:W5:Y:S01]  /*6590*/  LDCU UR4, c[0x0][0x380] ;  /* 0x00007000ff0477ac */ /* 0x000f620008000800 */
[----:B------:R-:W-:Y:S01]  /*65a0*/  BSSY.RECONVERGENT B6, `(.L_x_748) ;  /* 0x0000324000067945 */ /* 0x000fe20003800200 */
[----:B-----5:R-:W-:-:S13]  /*65b0*/  ISETP.GE.AND P0, PT, R17, UR4, PT ;  /* 0x0000000411007c0c */ /* 0x020fda000bf06270 */
[----:B------:R-:W-:Y:S05]  /*65c0*/  @P0 BRA `(.L_x_749) ;  /* 0x0000003000840947 */ /* 0x000fea0003800000 */
[----:B------:R-:W5:Y:S01]  /*65d0*/  LDCU UR4, c[0x0][0x388] ;  /* 0x00007100ff0477ac */ /* 0x000f620008000800 */
[----:B0-----:R-:W-:Y:S02]  /*65e0*/  HFMA2 R0, -RZ, RZ, 0, 0 ;  /* 0x00000000ff007431 */ /* 0x001fe400000001ff */
        /* <DEDUP_REMOVED lines=301> */
.L_x_750:
        /* <DEDUP_REMOVED lines=18> */
.L_x_754:
[----:B------:R-:W2:Y:S02]  /*79e0*/  LDG.E.U8 R2, desc[UR36][R2.64] ;  /* 0x0000002402027981 */ /* 0x000ea4000c1e1100 */
[----:B--2---:R-:W-:-:S04]  /*79f0*/  I2FP.F32.U32 R0, R2 ;  /* 0x0000000200007245 */ /* 0x004fc80000201000 */
[----:B------:R-:W-:Y:S01]  /*7a00*/  F2FP.F16.F32.PACK_AB R0, RZ, R0 ;  /* 0x00000000ff00723e */ /* 0x000fe200000000ff */
[----:B------:R-:W-:Y:S06]  /*7a10*/  BRA `(.L_x_756) ;  /* 0x0000000c009c7947 */ /* 0x000fec0003800000 */
.L_x_753:
        /* <DEDUP_REMOVED lines=10> */
.L_x_758:
[----:B------:R-:W2:Y:S02]  /*7ac0*/  LDG.E R2, desc[UR36][R2.64] ;  /* 0x0000002402027981 */ /* 0x000ea4000c1e1900 */
[----:B--2---:R-:W-:-:S04]  /*7ad0*/  I2FP.F32.S32 R0, R2 ;  /* 0x0000000200007245 */ /* 0x004fc80000201400 */
[----:B------:R-:W-:Y:S01]  /*7ae0*/  F2FP.F16.F32.PACK_AB R0, RZ, R0 ;  /* 0x00000000ff00723e */ /* 0x000fe200000000ff */
[----:B------:R-:W-:Y:S06]  /*7af0*/  BRA `(.L_x_756) ;  /* 0x0000000c00647947 */ /* 0x000fec0003800000 */
.L_x_757:
[----:B------:R-:W2:Y:S02]  /*7b00*/  LDG.E.U16 R2, desc[UR36][R2.64] ;  /* 0x0000002402027981 */ /* 0x000ea4000c1e1500 */
[----:B--2---:R-:W0:Y:S02]  /*7b10*/  I2F.S16 R0, R2 ;  /* 0x0000000200007306 */ /* 0x004e240000101400 */
[----:B0-----:R-:W-:Y:S01]  /*7b20*/  F2FP.F16.F32.PACK_AB R0, RZ, R0 ;  /* 0x00000000ff00723e */ /* 0x001fe200000000ff */
[----:B------:R-:W-:Y:S06]  /*7b30*/  BRA `(.L_x_756) ;  /* 0x0000000c00547947 */ /* 0x000fec0003800000 */
.L_x_752:
        /* <DEDUP_REMOVED lines=9> */
.L_x_760:
[----:B------:R1:W5:Y:S01]  /*7bd0*/  LDG.E.U16 R0, desc[UR36][R2.64] ;  /* 0x0000002402007981 */ /* 0x000362000c1e1500 */
[----:B------:R-:W-:Y:S05]  /*7be0*/  BRA `(.L_x_756) ;  /* 0x0000000c00287947 */ /* 0x000fea0003800000 */
.L_x_759:
        /* <DEDUP_REMOVED lines=9> */
.L_x_762:
[----:B------:R0:W5:Y:S01]  /*7c80*/  LDG.E.U16 R0, desc[UR36][R2.64] ;  /* 0x0000002402007981 */ /* 0x000162000c1e1500 */
[----:B------:R-:W-:Y:S05]  /*7c90*/  BRA `(.L_x_756) ;  /* 0x0000000800fc7947 */ /* 0x000fea0003800000 */
.L_x_761:
        /* <DEDUP_REMOVED lines=12> */
.L_x_751:
        /* <DEDUP_REMOVED lines=13> */
.L_x_765:
        /* <DEDUP_REMOVED lines=12> */
.L_x_764:
        /* <DEDUP_REMOVED lines=24> */
[----:B------:R-:W-:-:S04]  /*8070*/  F2FP.F16.F32.PACK_AB R5, RZ, R5 ;  /* 0x00000005ff05723e */ /* 0x000fc800000000ff */
[----:B------:R-:W-:Y:S01]  /*8080*/  PRMT R0, R5, 0x7610, R0 ;  /* 0x0000761005007816 */ /* 0x000fe20000000000 */
[----:B------:R-:W-:Y:S06]  /*8090*/  BRA `(.L_x_756) ;  /* 0x0000000400fc7947 */ /* 0x000fec0003800000 */
.L_x_767:
        /* <DEDUP_REMOVED lines=13> */
.L_x_766:
[----:B------:R-:W2:Y:S02]  /*8170*/  LDG.E.U16 R0, desc[UR36][R2.64] ;  /* 0x0000002402007981 */ /* 0x000ea4000c1e1500 */
[----:B--2---:R-:W-:-:S05]  /*8180*/  IMAD.U32 R0, R0, 0x10000, RZ ;  /* 0x0001000000007824 */ /* 0x004fca00078e00ff */
[----:B------:R-:W-:Y:S01]  /*8190*/  F2FP.F16.F32.PACK_AB R0, RZ, R0 ;  /* 0x00000000ff00723e */ /* 0x000fe200000000ff */
[----:B------:R-:W-:Y:S06]  /*81a0*/  BRA `(.L_x_756) ;  /* 0x0000000400b87947 */ /* 0x000fec0003800000 */
.L_x_763:
        /* <DEDUP_REMOVED lines=12> */
.L_x_770:
        /* <DEDUP_REMOVED lines=21> */
.L_x_774:
[----:B------:R-:W-:Y:S05]  /*83c0*/  BSYNC.RECONVERGENT B1 ;  /* 0x0000000000017941 */ /* 0x000fea0003800200 */
.L_x_773:
[----:B------:R-:W-:Y:S01]  /*83d0*/  IMAD.SHL.U32 R0, R0, 0x100000, RZ ;  /* 0x0010000000007824 */ /* 0x000fe200078e00ff */
[----:B------:R-:W-:-:S04]  /*83e0*/  LEA R2, R2, 0x3b800000, 0x17 ;  /* 0x3b80000002027811 */ /* 0x000fc800078eb8ff */
[----:B------:R-:W-:-:S07]  /*83f0*/  LOP3.LUT R0, R2, R0, R7, 0xfe, !PT ;  /* 0x0000000002007212 */ /* 0x000fce00078efe07 */
.L_x_772:
[----:B------:R-:W-:Y:S05]  /*8400*/  BSYNC.RECONVERGENT B0 ;  /* 0x0000000000007941 */ /* 0x000fea0003800200 */
.L_x_771:
[----:B------:R-:W-:Y:S01]  /*8410*/  F2FP.F16.F32.PACK_AB R0, RZ, R0 ;  /* 0x00000000ff00723e */ /* 0x000fe200000000ff */
[----:B------:R-:W-:Y:S06]  /*8420*/  BRA `(.L_x_756) ;  /* 0x0000000400187947 */ /* 0x000fec0003800000 */
.L_x_769:
        /* <DEDUP_REMOVED lines=21> */
.L_x_778:
[----:B------:R-:W-:Y:S05]  /*8580*/  BSYNC.RECONVERGENT B1 ;  /* 0x0000000000017941 */ /* 0x000fea0003800200 */
.L_x_777:
[----:B------:R-:W-:Y:S02]  /*8590*/  SHF.L.U32 R0, R0, 0x15, RZ ;  /* 0x0000001500007819 */ /* 0x000fe400000006ff */
[----:B------:R-:W-:-:S04]  /*85a0*/  LEA R2, R2, 0x37800000, 0x17 ;  /* 0x3780000002027811 */ /* 0x000fc800078eb8ff */
[----:B------:R-:W-:-:S07]  /*85b0*/  LOP3.LUT R0, R2, R0, R7, 0xfe, !PT ;  /* 0x0000000002007212 */ /* 0x000fce00078efe07 */
.L_x_776:
[----:B------:R-:W-:Y:S05]  /*85c0*/  BSYNC.RECONVERGENT B0 ;  /* 0x0000000000007941 */ /* 0x000fea0003800200 */
.L_x_775:
[----:B------:R-:W-:Y:S01]  /*85d0*/  F2FP.F16.F32.PACK_AB R0, RZ, R0 ;  /* 0x00000000ff00723e */ /* 0x000fe200000000ff */
[----:B------:R-:W-:Y:S06]  /*85e0*/  BRA `(.L_x_756) ;  /* 0x0000000000a87947 */ /* 0x000fec0003800000 */
.L_x_768:
        /* <DEDUP_REMOVED lines=14> */
.L_x_782:
[----:B------:R-:W-:Y:S05]  /*86d0*/  BSYNC.RECONVERGENT B0 ;  /* 0x0000000000007941 */ /* 0x000fea0003800200 */
.L_x_781:
[----:B------:R-:W-:Y:S01]  /*86e0*/  F2FP.F16.F32.PACK_AB R0, RZ, R0 ;  /* 0x00000000ff00723e */ /* 0x000fe200000000ff */
[----:B------:R-:W-:Y:S06]  /*86f0*/  BRA `(.L_x_756) ;  /* 0x0000000000647947 */ /* 0x000fec0003800000 */
.L_x_755:
[----:B------:R-:W-:Y:S01]  /*8700*/  MOV R2, 0x0 ;  /* 0x0000000000027802 */ /* 0x000fe20000000f00 */
[----:B------:R-:W0:Y:S01]  /*8710*/  LDCU.64 UR4, c[0x4][0x148] ;  /* 0x01002900ff0477ac */ /* 0x000e220008000a00 */
[----:B------:R-:W-:Y:S02]  /*8720*/  HFMA2 R13, -RZ, RZ, 0, 0 ;  /* 0x00000000ff0d7431 */ /* 0x000fe400000001ff */
[----:B------:R-:W-:Y:S01]  /*8730*/  IMAD.MOV.U32 R8, RZ, RZ, 0x4e ;  /* 0x0000004eff087424 */ /* 0x000fe200078e00ff */
[----:B------:R-:W1:Y:S01]  /*8740*/  LDCU.64 UR6, c[0x4][0x150] ;  /* 0x01002a00ff0677ac */ /* 0x000e620008000a00 */
[----:B------:R-:W2:Y:S01]  /*8750*/  LDC.64 R2, c[0x4][R2] ;  /* 0x0100000002027b82 */ /* 0x000ea20000000a00 */
[----:B------:R-:W-:Y:S01]  /*8760*/  IMAD.MOV.U32 R12, RZ, RZ, 0x1 ;  /* 0x00000001ff0c7424 */ /* 0x000fe200078e00ff */
[----:B------:R-:W3:Y:S01]  /*8770*/  LDCU.64 UR8, c[0x4][0x28] ;  /* 0x01000500ff0877ac */ /* 0x000ee20008000a00 */
[----:B0-----:R-:W-:Y:S02]  /*8780*/  IMAD.U32 R4, RZ, RZ, UR4 ;  /* 0x00000004ff047e24 */ /* 0x001fe4000f8e00ff */
[----:B------:R-:W-:Y:S01]  /*8790*/  IMAD.U32 R5, RZ, RZ, UR5 ;  /* 0x00000005ff057e24 */ /* 0x000fe2000f8e00ff */
[----:B-1----:R-:W-:Y:S01]  /*87a0*/  MOV R6, UR6 ;  /* 0x0000000600067c02 */ /* 0x002fe20008000f00 */
[----:B------:R-:W-:-:S02]  /*87b0*/  IMAD.U32 R7, RZ, RZ, UR7 ;  /* 0x00000007ff077e24 */ /* 0x000fc4000f8e00ff */
[----:B---3--:R-:W-:Y:S01]  /*87c0*/  IMAD.U32 R10, RZ, RZ, UR8 ;  /* 0x00000008ff0a7e24 */ /* 0x008fe2000f8e00ff */
[----:B------:R-:W-:-:S07]  /*87d0*/  MOV R11, UR9 ;  /* 0x00000009000b7c02 */ /* 0x000fce0008000f00 */
[----:B------:R-:W-:-:S07]  /*87e0*/  LEPC R20, `(.L_x_783) ;  /* 0x000000001014794e */ /* 0x000fce0000000000 */
[----:B--2---:R-:W-:Y:S05]  /*87f0*/  CALL.ABS.NOINC R2 ;  /* 0x0000000002007343 */ /* 0x004fea0003c00000 */
.L_x_783:
[----:B------:R-:W-:Y:S01]  /*8800*/  PRMT R0, RZ, 0x7610, R0 ;  /* 0x00007610ff007816 */ /* 0x000fe20000000000 */
[----:B------:R-:W-:Y:S06]  /*8810*/  BRA `(.L_x_756) ;  /* 0x00000000001c7947 */ /* 0x000fec0003800000 */
.L_x_780:
[----:B------:R-:W2:Y:S02]  /*8820*/  LDG.E.64 R2, desc[UR36][R2.64] ;  /* 0x0000002402027981 */ /* 0x000ea4000c1e1b00 */
[----:B--2---:R-:W0:Y:S02]  /*8830*/  I2F.U64 R0, R2 ;  /* 0x0000000200007312 */ /* 0x004e240000301000 */
[----:B0-----:R-:W-:Y:S01]  /*8840*/  F2FP.F16.F32.PACK_AB R0, RZ, R0 ;  /* 0x00000000ff00723e */ /* 0x001fe200000000ff */
[----:B------:R-:W-:Y:S06]  /*8850*/  BRA `(.L_x_756) ;  /* 0x00000000000c7947 */ /* 0x000fec0003800000 */
.L_x_779:
[----:B------:R-:W2:Y:S02]  /*8860*/  LDG.E R2, desc[UR36][R2.64] ;  /* 0x0000002402027981 */ /* 0x000ea4000c1e1900 */
[----:B--2---:R-:W-:-:S04]  /*8870*/  I2FP.F32.U32 R0, R2 ;  /* 0x0000000200007245 */ /* 0x004fc80000201000 */
[----:B------:R-:W-:-:S07]  /*8880*/  F2FP.F16.F32.PACK_AB R0, RZ, R0 ;  /* 0x00000000ff00723e */ /* 0x000fce00000000ff */
.L_x_756:
        /* <DEDUP_REMOVED lines=21> */
.L_x_787:
[----:B------:R-:W-:-:S06]  /*89e0*/  HADD2.F32 R5, -RZ, R4.H0_H0 ;  /* 0x20000004ff057230 */ /* 0x000fcc0000004100 */
[----:B------:R-:W0:Y:S02]  /*89f0*/  F2I.S64.TRUNC R4, R5 ;  /* 0x0000000500047311 */ /* 0x000e24000020d900 */
[----:B0-----:R4:W-:Y:S01]  /*8a00*/  STG.E.U8 desc[UR36][R2.64], R4 ;  /* 0x0000000402007986 */ /* 0x0019e2000c101124 */
[----:B------:R-:W-:Y:S05]  /*8a10*/  BRA `(.L_x_789) ;  /* 0x0000000c006c7947 */ /* 0x000fea0003800000 */
.L_x_786:
        /* <DEDUP_REMOVED lines=10> */
.L_x_791:
[----:B------:R-:W-:-:S04]  /*8ac0*/  HADD2.F32 R4, -RZ, R4.H0_H0 ;  /* 0x20000004ff047230 */ /* 0x000fc80000004100 */
[----:B------:R-:W0:Y:S02]  /*8ad0*/  F2I.FTZ.TRUNC.NTZ R5, R4 ;  /* 0x0000000400057305 */ /* 0x000e24000021f100 */
[----:B0-----:R2:W-:Y:S01]  /*8ae0*/  STG.E desc[UR36][R2.64], R5 ;  /* 0x0000000502007986 */ /* 0x0015e2000c101924 */
[----:B------:R-:W-:Y:S05]  /*8af0*/  BRA `(.L_x_789) ;  /* 0x0000000c00347947 */ /* 0x000fea0003800000 */
.L_x_790:
[----:B------:R-:W-:-:S04]  /*8b00*/  HADD2.F32 R4, -RZ, R4.H0_H0 ;  /* 0x20000004ff047230 */ /* 0x000fc80000004100 */
[----:B------:R-:W0:Y:S02]  /*8b10*/  F2I.FTZ.TRUNC.NTZ R5, R4 ;  /* 0x0000000400057305 */ /* 0x000e24000021f100 */
[----:B0-----:R0:W-:Y:S01]  /*8b20*/  STG.E.U16 desc[UR36][R2.64], R5 ;  /* 0x0000000502007986 */ /* 0x0011e2000c101524 */
[----:B------:R-:W-:Y:S05]  /*8b30*/  BRA `(.L_x_789) ;  /* 0x0000000c00247947 */ /* 0x000fea0003800000 */
.L_x_785:
        /* <DEDUP_REMOVED lines=9> */
.L_x_793:
[----:B------:R0:W-:Y:S01]  /*8bd0*/  STG.E.U16 desc[UR36][R2.64], R4 ;  /* 0x0000000402007986 */ /* 0x0001e2000c101524 */
[----:B------:R-:W-:Y:S05]  /*8be0*/  BRA `(.L_x_789) ;  /* 0x0000000800f87947 */ /* 0x000fea0003800000 */
.L_x_792:
[----:B------:R-:W-:-:S09]  /*8bf0*/  UISETP.NE.AND UP0, UPT, UR4, 0x7, UPT ;  /* 0x000000070400788c */ /* 0x000fd2000bf05270 */
[----:B------:R-:W-:Y:S05]  /*8c00*/  BRA.U !UP0, `(.L_x_794) ;  /* 0x0000000108347547 */ /* 0x000fea000b800000 */
[----:B------:R-:W-:-:S09]  /*8c10*/  UISETP.NE.AND UP0, UPT, UR4, 0x8, UPT ;  /* 0x000000080400788c */ /* 0x000fd2000bf05270 */
[----:B------:R-:W-:Y:S05]  /*8c20*/  BRA.U !UP0, `(.L_x_795) ;  /* 0x0000000108187547 */ /* 0x000fea000b800000 */
[----:B------:R-:W-:-:S09]  /*8c30*/  UISETP.NE.AND UP0, UPT, UR4, 0x9, UPT ;  /* 0x000000090400788c */ /* 0x000fd2000bf05270 */
[----:B------:R-:W-:Y:S05]  /*8c40*/  BRA.U UP0, `(.L_x_788) ;  /* 0x0000000500fc7547 */ /* 0x000fea000b800000 */
[----:B------:R-:W-:Y:S02]  /*8c50*/  HADD2.F32 R4, -RZ, R4.H0_H0 ;  /* 0x20000004ff047230 */ /* 0x000fe40000004100 */
[----:B------:R-:W-:-:S05]  /*8c60*/  IMAD.MOV.U32 R5, RZ, RZ, RZ ;  /* 0x000000ffff057224 */ /* 0x000fca00078e00ff */
[----:B------:R0:W-:Y:S01]  /*8c70*/  STG.E.64 desc[UR36][R2.64], R4 ;  /* 0x0000000402007986 */ /* 0x0001e2000c101b24 */
[----:B------:R-:W-:Y:S05]  /*8c80*/  BRA `(.L_x_789) ;  /* 0x0000000800d07947 */ /* 0x000fea0003800000 */
.L_x_795:
[----:B------:R-:W-:-:S05]  /*8c90*/  HADD2.F32 R0, -RZ, R4.H0_H0 ;  /* 0x20000004ff007230 */ /* 0x000fca0000004100 */
[----:B------:R-:W-:-:S04]  /*8ca0*/  F2FP.F16.F32.PACK_AB R0, RZ, R0 ;  /* 0x00000000ff00723e */ /* 0x000fc800000000ff */
[----:B------:R-:W-:-:S05]  /*8cb0*/  PRMT R0, R0, 0x5410, RZ ;  /* 0x0000541000007816 */ /* 0x000fca00000000ff */
[----:B------:R0:W-:Y:S01]  /*8cc0*/  STG.E desc[UR36][R2.64], R0 ;  /* 0x0000000002007986 */ /* 0x0001e2000c101924 */
[----:B------:R-:W-:Y:S05]  /*8cd0*/  BRA `(.L_x_789) ;  /* 0x0000000800bc7947 */ /* 0x000fea0003800000 */
.L_x_794:
[----:B------:R-:W-:-:S05]  /*8ce0*/  HADD2.F32 R4, -RZ, R4.H0_H0 ;  /* 0x20000004ff047230 */ /* 0x000fca0000004100 */
[----:B------:R-:W-:-:S06]  /*8cf0*/  FMUL.FTZ R4, R4, 1 ;  /* 0x3f80000004047820 */ /* 0x000fcc0000410000 */
[----:B------:R-:W0:Y:S02]  /*8d00*/  F2F.F64.F32 R4, R4 ;  /* 0x0000000400047310 */ /* 0x000e240000201800 */
[----:B0-----:R0:W-:Y:S01]  /*8d10*/  STG.E.64 desc[UR36][R2.64], R4 ;  /* 0x0000000402007986 */ /* 0x0011e2000c101b24 */
[----:B------:R-:W-:Y:S05]  /*8d20*/  BRA `(.L_x_789) ;  /* 0x0000000800a87947 */ /* 0x000fea0003800000 */
.L_x_784:
        /* <DEDUP_REMOVED lines=14> */
.L_x_799:
[----:B------:R-:W-:Y:S01]  /*8e10*/  HADD2.F32 R5, -RZ, R4.H0_H0 ;  /* 0x20000004ff057230 */ /* 0x000fe20000004100 */
[----:B------:R-:W-:Y:S01]  /*8e20*/  BSSY.RECONVERGENT B0, `(.L_x_800) ;  /* 0x0000013000007945 */ /* 0x000fe20003800200 */
[----:B------:R-:W-:-:S03]  /*8e30*/  MOV R0, 0x80 ;  /* 0x0000008000007802 */ /* 0x000fc60000000f00 */
        /* <DEDUP_REMOVED lines=15> */
.L_x_802:
[----:B------:R-:W-:-:S04]  /*8f30*/  SHF.R.U32.HI R5, RZ, 0x18, R5 ;  /* 0x00000018ff057819 */ /* 0x000fc80000011605 */
[----:B------:R-:W-:-:S07]  /*8f40*/  LOP3.LUT R0, R0, 0x80, R5, 0xf8, !PT ;  /* 0x0000008000007812 */ /* 0x000fce00078ef805 */
.L_x_801:
[----:B------:R-:W-:Y:S05]  /*8f50*/  BSYNC.RECONVERGENT B0 ;  /* 0x0000000000007941 */ /* 0x000fea0003800200 */
.L_x_800:
[----:B------:R0:W-:Y:S01]  /*8f60*/  STG.E.U8 desc[UR36][R2.64], R0 ;  /* 0x0000000002007986 */ /* 0x0001e2000c101124 */
[----:B------:R-:W-:Y:S05]  /*8f70*/  BRA `(.L_x_789) ;  /* 0x0000000800147947 */ /* 0x000fea0003800000 */
.L_x_798:
        /* <DEDUP_REMOVED lines=18> */
.L_x_805:
[----:B------:R-:W-:-:S04]  /*90a0*/  SHF.R.U32.HI R5, RZ, 0x18, R5 ;  /* 0x00000018ff057819 */ /* 0x000fc80000011605 */
[----:B------:R-:W-:-:S07]  /*90b0*/  LOP3.LUT R0, R0, 0x80, R5, 0xf8, !PT ;  /* 0x0000008000007812 */ /* 0x000fce00078ef805 */
.L_x_804:
[----:B------:R-:W-:Y:S05]  /*90c0*/  BSYNC.RECONVERGENT B0 ;  /* 0x0000000000007941 */ /* 0x000fea0003800200 */
.L_x_803:
[----:B------:R0:W-:Y:S01]  /*90d0*/  STG.E.U8 desc[UR36][R2.64], R0 ;  /* 0x0000000002007986 */ /* 0x0001e2000c101124 */
[----:B------:R-:W-:Y:S05]  /*90e0*/  BRA `(.L_x_789) ;  /* 0x0000000400b87947 */ /* 0x000fea0003800000 */
.L_x_797:
        /* <DEDUP_REMOVED lines=18> */
[----:B------:R-:W-:-:S05]  /*9210*/  @!P0 IADD3 R0, PT, PT, R6, RZ, RZ ;  /* 0x000000ff06008210 */ /* 0x000fca0007ffe0ff */
[----:B------:R-:W-:-:S05]  /*9220*/  @P1 IMAD.MOV.U32 R5, RZ, RZ, R0 ;  /* 0x000000ffff051224 */ /* 0x000fca00078e0000 */
[----:B------:R0:W-:Y:S01]  /*9230*/  STG.E.U8 desc[UR36][R2.64], R5 ;  /* 0x0000000502007986 */ /* 0x0001e2000c101124 */
[----:B------:R-:W-:Y:S05]  /*9240*/  BRA `(.L_x_789) ;  /* 0x0000000400607947 */ /* 0x000fea0003800000 */
.L_x_807:
[----:B------:R-:W-:-:S06]  /*9250*/  HADD2.F32 R4, -RZ, R4.H0_H0 ;  /* 0x20000004ff047230 */ /* 0x000fcc0000004100 */
[----:B------:R-:W0:Y:S02]  /*9260*/  F2I.U64.TRUNC R4, R4 ;  /* 0x0000000400047311 */ /* 0x000e24000020d800 */
[----:B0-----:R0:W-:Y:S01]  /*9270*/  STG.E.64 desc[UR36][R2.64], R4 ;  /* 0x0000000402007986 */ /* 0x0011e2000c101b24 */
[----:B------:R-:W-:Y:S05]  /*9280*/  BRA `(.L_x_789) ;  /* 0x0000000400507947 */ /* 0x000fea0003800000 */
.L_x_806:
[----:B------:R-:W-:-:S04]  /*9290*/  HADD2.F32 R4, -RZ, R4.H0_H0 ;  /* 0x20000004ff047230 */ /* 0x000fc80000004100 */
[----:B------:R-:W0:Y:S02]  /*92a0*/  F2I.FTZ.U32.TRUNC.NTZ R5, R4 ;  /* 0x0000000400057305 */ /* 0x000e24000021f000 */
[----:B0-----:R0:W-:Y:S01]  /*92b0*/  STG.E desc[UR36][R2.64], R5 ;  /* 0x0000000502007986 */ /* 0x0011e2000c101924 */
[----:B------:R-:W-:Y:S05]  /*92c0*/  BRA `(.L_x_789) ;  /* 0x0000000400407947 */ /* 0x000fea0003800000 */
.L_x_796:
        /* <DEDUP_REMOVED lines=11> */
.L_x_809:
[----:B------:R-:W-:Y:S01]  /*9380*/  HADD2.F32 R4, -RZ, R4.H0_H0 ;  /* 0x20000004ff047230 */ /* 0x000fe20000004100 */
[----:B------:R-:W-:-:S04]  /*9390*/  CS2R R6, SRZ ;  /* 0x0000000000067805 */ /* 0x000fc8000001ff00 */
[----:B------:R-:W-:-:S06]  /*93a0*/  FMUL.FTZ R4, R4, 1 ;  /* 0x3f80000004047820 */ /* 0x000fcc0000410000 */
[----:B------:R-:W0:Y:S02]  /*93b0*/  F2F.F64.F32 R4, R4 ;  /* 0x0000000400047310 */ /* 0x000e240000201800 */
[----:B0-----:R0:W-:Y:S01]  /*93c0*/  STG.E.128 desc[UR36][R2.64], R4 ;  /* 0x0000000402007986 */ /* 0x0011e2000c101d24 */
[----:B------:R-:W-:Y:S05]  /*93d0*/  BRA `(.L_x_789) ;  /* 0x0000000000fc7947 */ /* 0x000fea0003800000 */
.L_x_808:
[----:B------:R-:W-:-:S09]  /*93e0*/  UISETP.NE.AND UP0, UPT, UR4, 0xf, UPT ;  /* 0x0000000f0400788c */ /* 0x000fd2000bf05270 */
[----:B------:R-:W-:Y:S05]  /*93f0*/  BRA.U !UP0, `(.L_x_810) ;  /* 0x0000000108e87547 */ /* 0x000fea000b800000 */
[----:B------:R-:W-:-:S09]  /*9400*/  UISETP.NE.AND UP0, UPT, UR4, 0x17, UPT ;  /* 0x000000170400788c */ /* 0x000fd2000bf05270 */
[----:B------:R-:W-:Y:S05]  /*9410*/  BRA.U !UP0, `(.L_x_811) ;  /* 0x0000000108907547 */ /* 0x000fea000b800000 */
[----:B------:R-:W-:-:S09]  /*9420*/  UISETP.NE.AND UP0, UPT, UR4, 0x18, UPT ;  /* 0x000000180400788c */ /* 0x000fd2000bf05270 */
[----:B------:R-:W-:Y:S05]  /*9430*/  BRA.U !UP0, `(.L_x_812) ;  /* 0x0000000108447547 */ /* 0x000fea000b800000 */
.L_x_788:
        /* <DEDUP_REMOVED lines=16> */
.L_x_813:
[----:B------:R-:W-:Y:S05]  /*9540*/  BRA `(.L_x_789) ;  /* 0x0000000000a07947 */ /* 0x000fea0003800000 */
.L_x_812:
[----:B------:R-:W-:Y:S01]  /*9550*/  HADD2.F32 R7, -RZ, R4.H0_H0 ;  /* 0x20000004ff077230 */ /* 0x000fe20000004100 */
        /* <DEDUP_REMOVED lines=12> */
.L_x_815:
[----:B------:R-:W-:Y:S05]  /*9620*/  BSYNC.RECONVERGENT B0 ;  /* 0x0000000000007941 */ /* 0x000fea0003800200 */
.L_x_814:
[----:B------:R-:W-:-:S05]  /*9630*/  LOP3.LUT R5, R0, 0x80, R5, 0xf8, !PT ;  /* 0x0000008000057812 */ /* 0x000fca00078ef805 */
[----:B------:R0:W-:Y:S01]  /*9640*/  STG.E.U8 desc[UR36][R2.64], R5 ;  /* 0x0000000502007986 */ /* 0x0001e2000c101124 */
[----:B------:R-:W-:Y:S05]  /*9650*/  BRA `(.L_x_789) ;  /* 0x00000000005c7947 */ /* 0x000fea0003800000 */
.L_x_811:
        /* <DEDUP_REMOVED lines=12> */
.L_x_817:
[----:B------:R-:W-:Y:S02]  /*9720*/  ISETP.GT.U32.AND P0, PT, R4, 0x7f800000, PT ;  /* 0x7f8000000400780c */ /* 0x000fe40003f04070 */
[----:B------:R-:W-:-:S04]  /*9730*/  MOV R0, 0x7f ;  /* 0x0000007f00007802 */ /* 0x000fc80000000f00 */
[----:B------:R-:W-:-:S07]  /*9740*/  SEL R0, R0, 0x7c, P0 ;  /* 0x0000007c00007807 */ /* 0x000fce0000000000 */
.L_x_818:
[----:B------:R-:W-:Y:S05]  /*9750*/  BSYNC.RECONVERGENT B0 ;  /* 0x0000000000007941 */ /* 0x000fea0003800200 */
.L_x_816:
[----:B------:R-:W-:-:S04]  /*9760*/  SHF.R.U32.HI R5, RZ, 0x18, R5 ;  /* 0x00000018ff057819 */ /* 0x000fc80000011605 */
[----:B------:R-:W-:-:S05]  /*9770*/  LOP3.LUT R5, R0, 0x80, R5, 0xf8, !PT ;  /* 0x0000008000057812 */ /* 0x000fca00078ef805 */
[----:B------:R0:W-:Y:S01]  /*9780*/  STG.E.U8 desc[UR36][R2.64], R5 ;  /* 0x0000000502007986 */ /* 0x0001e2000c101124 */
[----:B------:R-:W-:Y:S05]  /*9790*/  BRA `(.L_x_789) ;  /* 0x00000000000c7947 */ /* 0x000fea0003800000 */
.L_x_810:
[----:B------:R-:W-:-:S05]  /*97a0*/  HADD2.F32 R0, -RZ, R4.H0_H0 ;  /* 0x20000004ff007230 */ /* 0x000fca0000004100 */
[----:B------:R-:W-:-:S05]  /*97b0*/  F2FP.BF16.F32.PACK_AB R0, RZ, R0 ;  /* 0x00000000ff00723e */ /* 0x000fca00000010ff */
[----:B------:R0:W-:Y:S02]  /*97c0*/  STG.E.U16 desc[UR36][R2.64], R0 ;  /* 0x0000000002007986 */ /* 0x0001e4000c101524 */
.L_x_789:
[----:B------:R-:W-:-:S07]  /*97d0*/  VIADD R17, R17, 0x80 ;  /* 0x0000008011117836 */ /* 0x000fce0000000000 */
.L_x_749:
[----:B------:R-:W-:Y:S05]  /*97e0*/  BSYNC.RECONVERGENT B6 ;  /* 0x0000000000067941 */ /* 0x000fea0003800200 */
.L_x_748:
[----:B------:R-:W5:Y:S02]  /*97f0*/  LDCU UR4, c[0x0][0x380] ;  /* 0x00007000ff0477ac */ /* 0x000f640008000800 */
[----:B-----5:R-:W-:-:S13]  /*9800*/  ISETP.GE.AND P0, PT, R17, UR4, PT ;  /* 0x0000000411007c0c */ /* 0x020fda000bf06270 */
[----:B------:R-:W-:Y:S05]  /*9810*/  @P0 EXIT ;  /* 0x000000000000094d */ /* 0x000fea0003800000 */
[----:B------:R-:W5:Y:S01]  /*9820*/  LDCU UR4, c[0x0][0x388] ;  /* 0x00007100ff0477ac */ /* 0x000f620008000800 */
[----:B------:R-:W-:Y:S02]  /*9830*/  HFMA2 R16, -RZ, RZ, 0, 0 ;  /* 0x00000000ff107431 */ /* 0x000fe400000001ff */
[----:B0-----:R-:W-:Y:S01]  /*9840*/  IMAD.MOV.U32 R0, RZ, RZ, RZ ;  /* 0x000000ffff007224 */ /* 0x001fe200078e00ff */
        /* <DEDUP_REMOVED lines=300> */
.L_x_819:
        /* <DEDUP_REMOVED lines=20> */
.L_x_823:
[----:B------:R-:W2:Y:S02]  /*ac50*/  LDG.E.U8 R2, desc[UR36][R2.64] ;  /* 0x0000002402027981 */ /* 0x000ea4000c1e1100 */
[----:B--2---:R-:W-:-:S04]  /*ac60*/  I2FP.F32.U32 R0, R2 ;  /* 0x0000000200007245 */ /* 0x004fc80000201000 */
[----:B------:R-:W-:Y:S01]  /*ac70*/  F2FP.F16.F32.PACK_AB R0, RZ, R0 ;  /* 0x00000000ff00723e */ /* 0x000fe200000000ff */
[----:B------:R-:W-:Y:S06]  /*ac80*/  BRA `(.L_x_825) ;  /* 0x0000000c009c7947 */ /* 0x000fec0003800000 */
.L_x_822:
        /* <DEDUP_REMOVED lines=10> */
.L_x_827:
[----:B------:R-:W2:Y:S02]  /*ad30*/  LDG.E R2, desc[UR36][R2.64] ;  /* 0x0000002402027981 */ /* 0x000ea4000c1e1900 */
[----:B--2---:R-:W-:-:S04]  /*ad40*/  I2FP.F32.S32 R0, R2 ;  /* 0x0000000200007245 */ /* 0x004fc80000201400 */
[----:B------:R-:W-:Y:S01]  /*ad50*/  F2FP.F16.F32.PACK_AB R0, RZ, R0 ;  /* 0x00000000ff00723e */ /* 0x000fe200000000ff */
[----:B------:R-:W-:Y:S06]  /*ad60*/  BRA `(.L_x_825) ;  /* 0x0000000c00647947 */ /* 0x000fec0003800000 */
.L_x_826:
[----:B------:R-:W2:Y:S02]  /*ad70*/  LDG.E.U16 R2, desc[UR36][R2.64] ;  /* 0x0000002402027981 */ /* 0x000ea4000c1e1500 */
[----:B--2---:R-:W0:Y:S02]  /*ad80*/  I2F.S16 R0, R2 ;  /* 0x0000000200007306 */ /* 0x004e240000101400 */
[----:B0-----:R-:W-:Y:S01]  /*ad90*/  F2FP.F16.F32.PACK_AB R0, RZ, R0 ;  /* 0x00000000ff00723e */ /* 0x001fe200000000ff */
[----:B------:R-:W-:Y:S06]  /*ada0*/  BRA `(.L_x_825) ;  /* 0x0000000c00547947 */ /* 0x000fec0003800000 */
.L_x_821:
        /* <DEDUP_REMOVED lines=9> */
.L_x_829:
[----:B------:R1:W5:Y:S01]  /*ae40*/  LDG.E.U16 R0, desc[UR36][R2.64] ;  /* 0x0000002402007981 */ /* 0x000362000c1e1500 */
[----:B------:R-:W-:Y:S05]  /*ae50*/  BRA `(.L_x_825) ;  /* 0x0000000c00287947 */ /* 0x000fea0003800000 */
.L_x_828:
        /* <DEDUP_REMOVED lines=9> */
.L_x_831:
[----:B------:R0:W5:Y:S01]  /*aef0*/  LDG.E.U16 R0, desc[UR36][R2.64] ;  /* 0x0000002402007981 */ /* 0x000162000c1e1500 */
[----:B------:R-:W-:Y:S05]  /*af00*/  BRA `(.L_x_825) ;  /* 0x0000000800fc7947 */ /* 0x000fea0003800000 */
.L_x_830:
        /* <DEDUP_REMOVED lines=12> */
.L_x_820:
        /* <DEDUP_REMOVED lines=13> */
.L_x_834:
        /* <DEDUP_REMOVED lines=12> */
.L_x_833:
        /* <DEDUP_REMOVED lines=13> */
[----:B------:R-:W-:-:S04]  /*b230*/  VIADDMNMX.U32 R5, R5, R6, 0x4, !PT ;  /* 0x0000000405057446 */ /* 0x000fc80007800006 */
[----:B------:R-:W-:-:S04]  /*b240*/  IADD3 R5, PT, PT, R5, -0x4, RZ ;  /* 0xfffffffc05057810 */ /* 0x000fc80007ffe0ff */
[C---:B------:R-:W-:Y:S01]  /*b250*/  SHF.L.U32 R6, R4.reuse, R5, RZ ;  /* 0x0000000504067219 */ /* 0x040fe200000006ff */
[----:B------:R-:W-:Y:S01]  /*b260*/  IMAD.SHL.U32 R7, R5, 0x800000, RZ ;  /* 0x0080000005077824 */ /* 0x000fe200078e00ff */
[----:B------:R-:W-:-:S04]  /*b270*/  IADD3 R5, PT, PT, R4, 0x1000000, RZ ;  /* 0x0100000004057810 */ /* 0x000fc80007ffe0ff */
        /* <DEDUP_REMOVED lines=9> */
.L_x_836:
        /* <DEDUP_REMOVED lines=13> */
.L_x_835:
[----:B------:R-:W2:Y:S02]  /*b3e0*/  LDG.E.U16 R0, desc[UR36][R2.64] ;  /* 0x0000002402007981 */ /* 0x000ea4000c1e1500 */
[----:B--2---:R-:W-:-:S04]  /*b3f0*/  SHF.L.U32 R0, R0, 0x10, RZ ;  /* 0x0000001000007819 */ /* 0x004fc800000006ff */
[----:B------:R-:W-:Y:S01]  /*b400*/  F2FP.F16.F32.PACK_AB R0, RZ, R0 ;  /* 0x00000000ff00723e */ /* 0x000fe200000000ff */
[----:B------:R-:W-:Y:S06]  /*b410*/  BRA `(.L_x_825) ;  /* 0x0000000400b87947 */ /* 0x000fec0003800000 */
.L_x_832:
        /* <DEDUP_REMOVED lines=12> */
.L_x_839:
        /* <DEDUP_REMOVED lines=21> */
.L_x_843:
[----:B------:R-:W-:Y:S05]  /*b630*/  BSYNC.RECONVERGENT B1 ;  /* 0x0000000000017941 */ /* 0x000fea0003800200 */
.L_x_842:
[----:B------:R-:W-:Y:S01]  /*b640*/  IMAD.SHL.U32 R0, R0, 0x100000, RZ ;  /* 0x0010000000007824 */ /* 0x000fe200078e00ff */
[----:B------:R-:W-:-:S04]  /*b650*/  LEA R2, R2, 0x3b800000, 0x17 ;  /* 0x3b80000002027811 */ /* 0x000fc800078eb8ff */
[----:B------:R-:W-:-:S07]  /*b660*/  LOP3.LUT R0, R2, R0, R7, 0xfe, !PT ;  /* 0x0000000002007212 */ /* 0x000fce00078efe07 */
.L_x_841:
[----:B------:R-:W-:Y:S05]  /*b670*/  BSYNC.RECONVERGENT B0 ;  /* 0x0000000000007941 */ /* 0x000fea0003800200 */
.L_x_840:
[----:B------:R-:W-:Y:S01]  /*b680*/  F2FP.F16.F32.PACK_AB R0, RZ, R0 ;  /* 0x00000000ff00723e */ /* 0x000fe200000000ff */
[----:B------:R-:W-:Y:S06]  /*b690*/  BRA `(.L_x_825) ;  /* 0x0000000400187947 */ /* 0x000fec0003800000 */
.L_x_838:
        /* <DEDUP_REMOVED lines=21> */
.L_x_847:
[----:B------:R-:W-:Y:S05]  /*b7f0*/  BSYNC.RECONVERGENT B1 ;  /* 0x0000000000017941 */ /* 0x000fea0003800200 */
.L_x_846:
[----:B------:R-:W-:Y:S02]  /*b800*/  SHF.L.U32 R0, R0, 0x15, RZ ;  /* 0x0000001500007819 */ /* 0x000fe400000006ff */
[----:B------:R-:W-:-:S04]  /*b810*/  LEA R2, R2, 0x37800000, 0x17 ;  /* 0x3780000002027811 */ /* 0x000fc800078eb8ff */
[----:B------:R-:W-:-:S07]  /*b820*/  LOP3.LUT R0, R2, R0, R7, 0xfe, !PT ;  /* 0x0000000002007212 */ /* 0x000fce00078efe07 */
.L_x_845:
[----:B------:R-:W-:Y:S05]  /*b830*/  BSYNC.RECONVERGENT B0 ;  /* 0x0000000000007941 */ /* 0x000fea0003800200 */
.L_x_844:
[----:B------:R-:W-:Y:S01]  /*b840*/  F2FP.F16.F32.PACK_AB R0, RZ, R0 ;  /* 0x00000000ff00723e */ /* 0x000fe200000000ff */
[----:B------:R-:W-:Y:S06]  /*b850*/  BRA `(.L_x_825) ;  /* 0x0000000000a87947 */ /* 0x000fec0003800000 */
.L_x_837:
        /* <DEDUP_REMOVED lines=14> */
.L_x_851:
[----:B------:R-:W-:Y:S05]  /*b940*/  BSYNC.RECONVERGENT B0 ;  /* 0x0000000000007941 */ /* 0x000fea0003800200 */
.L_x_850:
[----:B------:R-:W-:Y:S01]  /*b950*/  F2FP.F16.F32.PACK_AB R0, RZ, R0 ;  /* 0x00000000ff00723e */ /* 0x000fe200000000ff */
[----:B------:R-:W-:Y:S06]  /*b960*/  BRA `(.L_x_825) ;  /* 0x0000000000647947 */ /* 0x000fec0003800000 */
.L_x_824:
[----:B------:R-:W-:Y:S01]  /*b970*/  MOV R0, 0x0 ;  /* 0x0000000000007802 */ /* 0x000fe20000000f00 */
[----:B------:R-:W0:Y:S01]  /*b980*/  LDCU.64 UR4, c[0x4][0x148] ;  /* 0x01002900ff0477ac */ /* 0x000e220008000a00 */
[----:B------:R-:W-:Y:S02]  /*b990*/  HFMA2 R8, -RZ, RZ, 0, 4.64916229248046875e-06 ;  /* 0x0000004eff087431 */ /* 0x000fe400000001ff */
[----:B------:R-:W-:Y:S01]  /*b9a0*/  IMAD.MOV.U32 R12, RZ, RZ, 0x1 ;  /* 0x00000001ff0c7424 */ /* 0x000fe200078e00ff */
[----:B------:R1:W2:Y:S01]  /*b9b0*/  LDC.64 R2, c[0x4][R0] ;  /* 0x0100000000027b82 */ /* 0x0002a20000000a00 */
[----:B------:R-:W3:Y:S01]  /*b9c0*/  LDCU.64 UR6, c[0x4][0x150] ;  /* 0x01002a00ff0677ac */ /* 0x000ee20008000a00 */
[----:B------:R-:W-:Y:S01]  /*b9d0*/  MOV R13, RZ ;  /* 0x000000ff000d7202 */ /* 0x000fe20000000f00 */
[----:B------:R-:W4:Y:S01]  /*b9e0*/  LDCU.64 UR8, c[0x4][0x28] ;  /* 0x01000500ff0877ac */ /* 0x000f220008000a00 */
[----:B0-----:R-:W-:Y:S01]  /*b9f0*/  MOV R4, UR4 ;  /* 0x0000000400047c02 */ /* 0x001fe20008000f00 */
[----:B------:R-:W-:Y:S01]  /*ba00*/  IMAD.U32 R5, RZ, RZ, UR5 ;  /* 0x00000005ff057e24 */ /* 0x000fe2000f8e00ff */
[----:B---3--:R-:W-:Y:S01]  /*ba10*/  MOV R6, UR6 ;  /* 0x0000000600067c02 */ /* 0x008fe20008000f00 */
[----:B------:R-:W-:Y:S01]  /*ba20*/  IMAD.U32 R7, RZ, RZ, UR7 ;  /* 0x00000007ff077e24 */ /* 0x000fe2000f8e00ff */
[----:B----4-:R-:W-:Y:S01]  /*ba30*/  MOV R10, UR8 ;  /* 0x00000008000a7c02 */ /* 0x010fe20008000f00 */
[----:B-1----:R-:W-:-:S07]  /*ba40*/  IMAD.U32 R11, RZ, RZ, UR9 ;  /* 0x00000009ff0b7e24 */ /* 0x002fce000f8e00ff */
[----:B------:R-:W-:-:S07]  /*ba50*/  LEPC R20, `(.L_x_852) ;  /* 0x000000001014794e */ /* 0x000fce0000000000 */
[----:B--2---:R-:W-:Y:S05]  /*ba60*/  CALL.ABS.NOINC R2 ;  /* 0x0000000002007343 */ /* 0x004fea0003c00000 */
.L_x_852:
[----:B------:R-:W-:Y:S01]  /*ba70*/  PRMT R0, RZ, 0x7610, R0 ;  /* 0x00007610ff007816 */ /* 0x000fe20000000000 */
[----:B------:R-:W-:Y:S06]  /*ba80*/  BRA `(.L_x_825) ;  /* 0x00000000001c7947 */ /* 0x000fec0003800000 */
.L_x_849:
[----:B------:R-:W2:Y:S02]  /*ba90*/  LDG.E.64 R2, desc[UR36][R2.64] ;  /* 0x0000002402027981 */ /* 0x000ea4000c1e1b00 */
[----:B--2---:R-:W0:Y:S02]  /*baa0*/  I2F.U64 R0, R2 ;  /* 0x0000000200007312 */ /* 0x004e240000301000 */
[----:B0-----:R-:W-:Y:S01]  /*bab0*/  F2FP.F16.F32.PACK_AB R0, RZ, R0 ;  /* 0x00000000ff00723e */ /* 0x001fe200000000ff */
[----:B------:R-:W-:Y:S06]  /*bac0*/  BRA `(.L_x_825) ;  /* 0x00000000000c7947 */ /* 0x000fec0003800000 */
.L_x_848:
[----:B------:R-:W2:Y:S02]  /*bad0*/  LDG.E R2, desc[UR36][R2.64] ;  /* 0x0000002402027981 */ /* 0x000ea4000c1e1900 */
[----:B--2---:R-:W-:-:S04]  /*bae0*/  I2FP.F32.U32 R0, R2 ;  /* 0x0000000200007245 */ /* 0x004fc80000201000 */
[----:B------:R-:W-:-:S07]  /*baf0*/  F2FP.F16.F32.PACK_AB R0, RZ, R0 ;  /* 0x00000000ff00723e */ /* 0x000fce00000000ff */
.L_x_825:
[----:B-----5:R-:W-:Y:S01]  /*bb00*/  HADD2.F32 R0, -RZ, R0.H0_H0 ;  /* 0x20000000ff007230 */ /* 0x020fe20000004100 */
[----:B------:R-:W-:-:S04]  /*bb10*/  UPRMT UR4, UR42, 0x9910, URZ ;  /* 0x000099102a047896 */ /* 0x000fc800080000ff */
[----:B------:R-:W-:Y:S01]  /*bb20*/  UISETP.GT.AND UP0, UPT, UR4, 0x9, UPT ;  /* 0x000000090400788c */ /* 0x000fe2000bf04270 */
[----:B------:R-:W0:Y:S02]  /*bb30*/  FRND.TRUNC R0, R0 ;  /* 0x0000000000007307 */ /* 0x000e24000020d000 */
[----:B01----:R-:W-:-:S06]  /*bb40*/  F2FP.F16.F32.PACK_AB R2, RZ, R0 ;  /* 0x00000000ff02723e */ /* 0x003fcc00000000ff */
        /* <DEDUP_REMOVED lines=11> */
[----:B0-----:R-:W-:Y:S01]  /*bc00*/  STG.E.U8 desc[UR36][R16.64], R3 ;  /* 0x0000000310007986 */ /* 0x001fe2000c101124 */
[----:B------:R-:W-:Y:S05]  /*bc10*/  EXIT ;  /* 0x000000000000794d */ /* 0x000fea0003800000 */
.L_x_856:
[----:B------:R-:W-:-:S06]  /*bc20*/  HADD2.F32 R3, -RZ, R2.H0_H0 ;  /* 0x20000002ff037230 */ /* 0x000fcc0000004100 */
[----:B------:R-:W0:Y:S02]  /*bc30*/  F2I.S64.TRUNC R2, R3 ;  /* 0x0000000300027311 */ /* 0x000e24000020d900 */
[----:B0-----:R-:W-:Y:S01]  /*bc40*/  STG.E.U8 desc[UR36][R16.64], R2 ;  /* 0x0000000210007986 */ /* 0x001fe2000c101124 */
[----:B------:R-:W-:Y:S05]  /*bc50*/  EXIT ;  /* 0x000000000000794d */ /* 0x000fea0003800000 */
.L_x_855:
        /* <DEDUP_REMOVED lines=8> */
[----:B0-----:R-:W-:Y:S01]  /*bce0*/  STG.E.64 desc[UR36][R16.64], R2 ;  /* 0x0000000210007986 */ /* 0x001fe2000c101b24 */
[----:B------:R-:W-:Y:S05]  /*bcf0*/  EXIT ;  /* 0x000000000000794d */ /* 0x000fea0003800000 */
.L_x_859:
[----:B------:R-:W-:-:S04]  /*bd00*/  HADD2.F32 R2, -RZ, R2.H0_H0 ;  /* 0x20000002ff027230 */ /* 0x000fc80000004100 */
[----:B------:R-:W0:Y:S02]  /*bd10*/  F2I.FTZ.TRUNC.NTZ R3, R2 ;  /* 0x0000000200037305 */ /* 0x000e24000021f100 */
[----:B0-----:R-:W-:Y:S01]  /*bd20*/  STG.E desc[UR36][R16.64], R3 ;  /* 0x0000000310007986 */ /* 0x001fe2000c101924 */
[----:B------:R-:W-:Y:S05]  /*bd30*/  EXIT ;  /* 0x000000000000794d */ /* 0x000fea0003800000 */
.L_x_858:
[----:B------:R-:W-:-:S04]  /*bd40*/  HADD2.F32 R2, -RZ, R2.H0_H0 ;  /* 0x20000002ff027230 */ /* 0x000fc80000004100 */
[----:B------:R-:W0:Y:S02]  /*bd50*/  F2I.FTZ.TRUNC.NTZ R3, R2 ;  /* 0x0000000200037305 */ /* 0x000e24000021f100 */
[----:B0-----:R-:W-:Y:S01]  /*bd60*/  STG.E.U16 desc[UR36][R16.64], R3 ;  /* 0x0000000310007986 */ /* 0x001fe2000c101524 */
[----:B------:R-:W-:Y:S05]  /*bd70*/  EXIT ;  /* 0x000000000000794d */ /* 0x000fea0003800000 */
.L_x_854:
[----:B------:R-:W-:-:S09]  /*bd80*/  UISETP.GT.AND UP0, UPT, UR4, 0x6, UPT ;  /* 0x000000060400788c */ /* 0x000fd2000bf04270 */
[----:B------:R-:W-:Y:S05]  /*bd90*/  BRA.U UP0, `(.L_x_860) ;  /* 0x0000000100247547 */ /* 0x000fea000b800000 */
[----:B------:R-:W-:-:S09]  /*bda0*/  UISETP.NE.AND UP0, UPT, UR4, 0x5, UPT ;  /* 0x000000050400788c */ /* 0x000fd2000bf05270 */
[----:B------:R-:W-:Y:S05]  /*bdb0*/  BRA.U !UP0, `(.L_x_861) ;  /* 0x0000000108147547 */ /* 0x000fea000b800000 */
[----:B------:R-:W-:-:S09]  /*bdc0*/  UISETP.NE.AND UP0, UPT, UR4, 0x6, UPT ;  /* 0x000000060400788c */ /* 0x000fd2000bf05270 */
[----:B------:R-:W-:Y:S05]  /*bdd0*/  BRA.U UP0, `(.L_x_857) ;  /* 0x0000000900287547 */ /* 0x000fea000b800000 */
[----:B------:R-:W-:-:S05]  /*bde0*/  HADD2.F32 R3, -RZ, R2.H0_H0 ;  /* 0x20000002ff037230 */ /* 0x000fca0000004100 */
[----:B------:R-:W-:Y:S01]  /*bdf0*/  STG.E desc[UR36][R16.64], R3 ;  /* 0x0000000310007986 */ /* 0x000fe2000c101924 */
[----:B------:R-:W-:Y:S05]  /*be00*/  EXIT ;  /* 0x000000000000794d */ /* 0x000fea0003800000 */
.L_x_861:
[----:B------:R-:W-:Y:S01]  /*be10*/  STG.E.U16 desc[UR36][R16.64], R2 ;  /* 0x0000000210007986 */ /* 0x000fe2000c101524 */
[----:B------:R-:W-:Y:S05]  /*be20*/  EXIT ;  /* 0x000000000000794d */ /* 0x000fea0003800000 */
.L_x_860:
        /* <DEDUP_REMOVED lines=8> */
[----:B------:R-:W-:Y:S01]  /*beb0*/  STG.E.64 desc[UR36][R16.64], R2 ;  /* 0x0000000210007986 */ /* 0x000fe2000c101b24 */
[----:B------:R-:W-:Y:S05]  /*bec0*/  EXIT ;  /* 0x000000000000794d */ /* 0x000fea0003800000 */
.L_x_863:
[----:B------:R-:W-:-:S05]  /*bed0*/  HADD2.F32 R0, -RZ, R2.H0_H0 ;  /* 0x20000002ff007230 */ /* 0x000fca0000004100 */
[----:B------:R-:W-:-:S04]  /*bee0*/  F2FP.F16.F32.PACK_AB R0, RZ, R0 ;  /* 0x00000000ff00723e */ /* 0x000fc800000000ff */
[----:B------:R-:W-:-:S05]  /*bef0*/  PRMT R0, R0, 0x5410, RZ ;  /* 0x0000541000007816 */ /* 0x000fca00000000ff */
[----:B------:R-:W-:Y:S01]  /*bf00*/  STG.E desc[UR36][R16.64], R0 ;  /* 0x0000000010007986 */ /* 0x000fe2000c101924 */
[----:B------:R-:W-:Y:S05]  /*bf10*/  EXIT ;  /* 0x000000000000794d */ /* 0x000fea0003800000 */
.L_x_862:
[----:B------:R-:W-:-:S05]  /*bf20*/  HADD2.F32 R2, -RZ, R2.H0_H0 ;  /* 0x20000002ff027230 */ /* 0x000fca0000004100 */
[----:B------:R-:W-:-:S06]  /*bf30*/  FMUL.FTZ R2, R2, 1 ;  /* 0x3f80000002027820 */ /* 0x000fcc0000410000 */
[----:B------:R-:W0:Y:S02]  /*bf40*/  F2F.F64.F32 R2, R2 ;  /* 0x0000000200027310 */ /* 0x000e240000201800 */
[----:B0-----:R-:W-:Y:S01]  /*bf50*/  STG.E.64 desc[UR36][R16.64], R2 ;  /* 0x0000000210007986 */ /* 0x001fe2000c101b24 */
[----:B------:R-:W-:Y:S05]  /*bf60*/  EXIT ;  /* 0x000000000000794d */ /* 0x000fea0003800000 */
.L_x_853:
        /* <DEDUP_REMOVED lines=12> */
[----:B0-----:R-:W-:Y:S01]  /*c030*/  STG.E.U16 desc[UR36][R16.64], R3 ;  /* 0x0000000310007986 */ /* 0x001fe2000c101524 */
[----:B------:R-:W-:Y:S05]  /*c040*/  EXIT ;  /* 0x000000000000794d */ /* 0x000fea0003800000 */
.L_x_867:
        /* <DEDUP_REMOVED lines=17> */
.L_x_870:
[----:B------:R-:W-:-:S04]  /*c160*/  SHF.R.U32.HI R3, RZ, 0x18, R3 ;  /* 0x00000018ff037819 */ /* 0x000fc80000011603 */
[----:B------:R-:W-:-:S04]  /*c170*/  LOP3.LUT R0, R0, 0x80, R3, 0xf8, !PT ;  /* 0x0000008000007812 */ /* 0x000fc800078ef803 */
[----:B------:R-:W-:-:S07]  /*c180*/  PRMT R8, R0, 0x7610, R8 ;  /* 0x0000761000087816 */ /* 0x000fce0000000008 */
.L_x_869:
[----:B------:R-:W-:Y:S05]  /*c190*/  BSYNC.RECONVERGENT B0 ;  /* 0x0000000000007941 */ /* 0x000fea0003800200 */
.L_x_868:
[----:B------:R-:W-:Y:S01]  /*c1a0*/  STG.E.U8 desc[UR36][R16.64], R8 ;  /* 0x0000000810007986 */ /* 0x000fe2000c101124 */
[----:B------:R-:W-:Y:S05]  /*c1b0*/  EXIT ;  /* 0x000000000000794d */ /* 0x000fea0003800000 */
.L_x_866:
        /* <DEDUP_REMOVED lines=17> */
.L_x_873:
[----:B------:R-:W-:-:S04]  /*c2d0*/  SHF.R.U32.HI R3, RZ, 0x18, R3 ;  /* 0x00000018ff037819 */ /* 0x000fc80000011603 */
[----:B------:R-:W-:-:S04]  /*c2e0*/  LOP3.LUT R0, R0, 0x80, R3, 0xf8, !PT ;  /* 0x0000008000007812 */ /* 0x000fc800078ef803 */
[----:B------:R-:W-:-:S07]  /*c2f0*/  PRMT R8, R0, 0x7610, R8 ;  /* 0x0000761000087816 */ /* 0x000fce0000000008 */
.L_x_872:
[----:B------:R-:W-:Y:S05]  /*c300*/  BSYNC.RECONVERGENT B0 ;  /* 0x0000000000007941 */ /* 0x000fea0003800200 */
.L_x_871:
[----:B------:R-:W-:Y:S01]  /*c310*/  STG.E.U8 desc[UR36][R16.64], R8 ;  /* 0x0000000810007986 */ /* 0x000fe2000c101124 */
[----:B------:R-:W-:Y:S05]  /*c320*/  EXIT ;  /* 0x000000000000794d */ /* 0x000fea0003800000 */
.L_x_865:
        /* <DEDUP_REMOVED lines=12> */
[----:B------:R-:W-:Y:S01]  /*c3f0*/  HFMA2 R3, -RZ, RZ, 0, 1.5199184417724609375e-05 ;  /* 0x000000ffff037431 */ /* 0x000fe200000001ff */
[----:B------:R-:W-:-:S04]  /*c400*/  @P1 LOP3.LUT R0, R0, 0x1, RZ, 0xc0, !PT ;  /* 0x0000000100001812 */ /* 0x000fc800078ec0ff */
[----:B------:R-:W-:Y:S01]  /*c410*/  @P1 ISETP.EQ.U32.AND P2, PT, R0, 0x1, P0 ;  /* 0x000000010000180c */ /* 0x000fe20000742070 */
[----:B------:R-:W-:Y:S01]  /*c420*/  @P1 VIADD R0, R4, 0x1 ;  /* 0x0000000104001836 */ /* 0x000fe20000000000 */
[----:B------:R-:W-:Y:S02]  /*c430*/  PLOP3.LUT P0, PT, PT, PT, PT, 0x80, 0x8 ;  /* 0x000000000008781c */ /* 0x000fe40003f0f070 */
[----:B------:R-:W-:-:S13]  /*c440*/  @P1 PLOP3.LUT P0, PT, P2, PT, PT, 0x80, 0x8 ;  /* 0x000000000008181c */ /* 0x000fda000170f070 */
[----:B------:R-:W-:-:S05]  /*c450*/  @!P0 IADD3 R0, PT, PT, R4, RZ, RZ ;  /* 0x000000ff04008210 */ /* 0x000fca0007ffe0ff */
[----:B------:R-:W-:-:S05]  /*c460*/  @P1 IMAD.MOV.U32 R3, RZ, RZ, R0 ;  /* 0x000000ffff031224 */ /* 0x000fca00078e0000 */
[----:B------:R-:W-:Y:S01]  /*c470*/  STG.E.U8 desc[UR36][R16.64], R3 ;  /* 0x0000000310007986 */ /* 0x000fe2000c101124 */
[----:B------:R-:W-:Y:S05]  /*c480*/  EXIT ;  /* 0x000000000000794d */ /* 0x000fea0003800000 */
.L_x_875:
[----:B------:R-:W-:-:S06]  /*c490*/  HADD2.F32 R2, -RZ, R2.H0_H0 ;  /* 0x20000002ff027230 */ /* 0x000fcc0000004100 */
[----:B------:R-:W0:Y:S02]  /*c4a0*/  F2I.U64.TRUNC R2, R2 ;  /* 0x0000000200027311 */ /* 0x000e24000020d800 */
[----:B0-----:R-:W-:Y:S01]  /*c4b0*/  STG.E.64 desc[UR36][R16.64], R2 ;  /* 0x0000000210007986 */ /* 0x001fe2000c101b24 */
[----:B------:R-:W-:Y:S05]  /*c4c0*/  EXIT ;  /* 0x000000000000794d */ /* 0x000fea0003800000 */
.L_x_874:
[----:B------:R-:W-:-:S04]  /*c4d0*/  HADD2.F32 R2, -RZ, R2.H0_H0 ;  /* 0x20000002ff027230 */ /* 0x000fc80000004100 */
[----:B------:R-:W0:Y:S02]  /*c4e0*/  F2I.FTZ.U32.TRUNC.NTZ R3, R2 ;  /* 0x0000000200037305 */ /* 0x000e24000021f000 */
[----:B0-----:R-:W-:Y:S01]  /*c4f0*/  STG.E desc[UR36][R16.64], R3 ;  /* 0x0000000310007986 */ /* 0x001fe2000c101924 */
[----:B------:R-:W-:Y:S05]  /*c500*/  EXIT ;  /* 0x000000000000794d */ /* 0x000fea0003800000 */
.L_x_864:
        /* <DEDUP_REMOVED lines=9> */
[----:B------:R-:W-:Y:S01]  /*c5a0*/  STG.E.U8 desc[UR36][R16.64], R3 ;  /* 0x0000000310007986 */ /* 0x000fe2000c101124 */
[----:B------:R-:W-:Y:S05]  /*c5b0*/  EXIT ;  /* 0x000000000000794d */ /* 0x000fea0003800000 */
.L_x_877:
[----:B------:R-:W-:Y:S01]  /*c5c0*/  HADD2.F32 R2, -RZ, R2.H0_H0 ;  /* 0x20000002ff027230 */ /* 0x000fe20000004100 */
[----:B------:R-:W-:-:S04]  /*c5d0*/  CS2R R6, SRZ ;  /* 0x0000000000067805 */ /* 0x000fc8000001ff00 */
[----:B------:R-:W-:-:S04]  /*c5e0*/  FMUL.FTZ R2, R2, 1 ;  /* 0x3f80000002027820 */ /* 0x000fc80000410000 */
[----:B------:R-:W0:Y:S02]  /*c5f0*/  F2F.F64.F32 R4, R2 ;  /* 0x0000000200047310 */ /* 0x000e240000201800 */
[----:B0-----:R-:W-:Y:S01]  /*c600*/  STG.E.128 desc[UR36][R16.64], R4 ;  /* 0x0000000410007986 */ /* 0x001fe2000c101d24 */
[----:B------:R-:W-:Y:S05]  /*c610*/  EXIT ;  /* 0x000000000000794d */ /* 0x000fea0003800000 */
.L_x_876:
[----:B------:R-:W-:-:S09]  /*c620*/  UISETP.NE.AND UP0, UPT, UR4, 0xf, UPT ;  /* 0x0000000f0400788c */ /* 0x000fd2000bf05270 */
[----:B------:R-:W-:Y:S05]  /*c630*/  BRA.U !UP0, `(.L_x_878) ;  /* 0x0000000108e87547 */ /* 0x000fea000b800000 */
[----:B------:R-:W-:-:S09]  /*c640*/  UISETP.NE.AND UP0, UPT, UR4, 0x17, UPT ;  /* 0x000000170400788c */ /* 0x000fd2000bf05270 */
[----:B------:R-:W-:Y:S05]  /*c650*/  BRA.U !UP0, `(.L_x_879) ;  /* 0x0000000108907547 */ /* 0x000fea000b800000 */
[----:B------:R-:W-:-:S09]  /*c660*/  UISETP.NE.AND UP0, UPT, UR4, 0x18, UPT ;  /* 0x000000180400788c */ /* 0x000fd2000bf05270 */
[----:B------:R-:W-:Y:S05]  /*c670*/  BRA.U !UP0, `(.L_x_880) ;  /* 0x0000000108447547 */ /* 0x000fea000b800000 */
.L_x_857:
[----:B------:R-:W-:Y:S01]  /*c680*/  MOV R0, 0x0 ;  /* 0x0000000000007802 */ /* 0x000fe20000000f00 */
[----:B------:R-:W0:Y:S01]  /*c690*/  LDCU.64 UR4, c[0x4][0x148] ;  /* 0x01002900ff0477ac */ /* 0x000e220008000a00 */
[----:B------:R-:W-:Y:S02]  /*c6a0*/  HFMA2 R8, -RZ, RZ, 0, 6.020069122314453125e-06 ;  /* 0x00000065ff087431 */ /* 0x000fe400000001ff */
        /* <DEDUP_REMOVED lines=13> */
.L_x_881:
[----:B------:R-:W-:Y:S05]  /*c780*/  EXIT ;  /* 0x000000000000794d */ /* 0x000fea0003800000 */
.L_x_880:
        /* <DEDUP_REMOVED lines=13> */
.L_x_883:
[----:B------:R-:W-:Y:S05]  /*c860*/  BSYNC.RECONVERGENT B0 ;  /* 0x0000000000007941 */ /* 0x000fea0003800200 */
.L_x_882:
[----:B------:R-:W-:-:S05]  /*c870*/  LOP3.LUT R3, R0, 0x80, R3, 0xf8, !PT ;  /* 0x0000008000037812 */ /* 0x000fca00078ef803 */
[----:B------:R-:W-:Y:S01]  /*c880*/  STG.E.U8 desc[UR36][R16.64], R3 ;  /* 0x0000000310007986 */ /* 0x000fe2000c101124 */
[----:B------:R-:W-:Y:S05]  /*c890*/  EXIT ;  /* 0x000000000000794d */ /* 0x000fea0003800000 */
.L_x_879:
        /* <DEDUP_REMOVED lines=12> */
.L_x_885:
[----:B------:R-:W-:Y:S01]  /*c960*/  HFMA2 R0, -RZ, RZ, 0, 7.569789886474609375e-06 ;  /* 0x0000007fff007431 */ /* 0x000fe200000001ff */
[----:B------:R-:W-:-:S04]  /*c970*/  ISETP.GT.U32.AND P0, PT, R2, 0x7f800000, PT ;  /* 0x7f8000000200780c */ /* 0x000fc80003f04070 */
[----:B------:R-:W-:-:S09]  /*c980*/  SEL R0, R0, 0x7c, P0 ;  /* 0x0000007c00007807 */ /* 0x000fd20000000000 */
.L_x_886:
[----:B------:R-:W-:Y:S05]  /*c990*/  BSYNC.RECONVERGENT B0 ;  /* 0x0000000000007941 */ /* 0x000fea0003800200 */
.L_x_884:
[----:B------:R-:W-:-:S04]  /*c9a0*/  SHF.R.U32.HI R3, RZ, 0x18, R3 ;  /* 0x00000018ff037819 */ /* 0x000fc80000011603 */
[----:B------:R-:W-:-:S05]  /*c9b0*/  LOP3.LUT R3, R0, 0x80, R3, 0xf8, !PT ;  /* 0x0000008000037812 */ /* 0x000fca00078ef803 */
[----:B------:R-:W-:Y:S01]  /*c9c0*/  STG.E.U8 desc[UR36][R16.64], R3 ;  /* 0x0000000310007986 */ /* 0x000fe2000c101124 */
[----:B------:R-:W-:Y:S05]  /*c9d0*/  EXIT ;  /* 0x000000000000794d */ /* 0x000fea0003800000 */
.L_x_878:
[----:B------:R-:W-:-:S05]  /*c9e0*/  HADD2.F32 R0, -RZ, R2.H0_H0 ;  /* 0x20000002ff007230 */ /* 0x000fca0000004100 */
[----:B------:R-:W-:-:S05]  /*c9f0*/  F2FP.BF16.F32.PACK_AB R0, RZ, R0 ;  /* 0x00000000ff00723e */ /* 0x000fca00000010ff */
[----:B------:R-:W-:Y:S01]  /*ca00*/  STG.E.U16 desc[UR36][R16.64], R0 ;  /* 0x0000000010007986 */ /* 0x000fe2000c101524 */
[----:B------:R-:W-:Y:S05]  /*ca10*/  EXIT ;  /* 0x000000000000794d */ /* 0x000fea0003800000 */
.L_x_887:
        /* <DEDUP_REMOVED lines=14> */
.L_x_19064:


//--------------------- .text._ZN2at6native27unrolled_elementwise_kernelIZZZNS0_17trunc_kernel_cudaERNS_18TensorIteratorBaseEENKUlvE_clEvENKUlvE1_clEvEUlN3c104HalfEE_St5arrayIPcLm2EELi4E23TrivialOffsetCalculatorILi1EjESD_NS0_6memory12LoadWithCastILi1EEENSE_13StoreWithCastILi1EEEEEviT_T0_T2_T3_T4_T5_ --------------------------
	.section	.text._ZN2at6native27unrolled_elementwise_kernelIZZZNS0_17trunc_kernel_cudaERNS_18TensorIteratorBaseEENKUlvE_clEvENKUlvE1_clEvEUlN3c104HalfEE_St5arrayIPcLm2EELi4E23TrivialOffsetCalculatorILi1EjESD_NS0_6memory12LoadWithCastILi1EEENSE_13StoreWithCastILi1EEEEEviT_T0_T2_T3_T4_T5_,"ax",@progbits
	.align	128
        .global         _ZN2at6native27unrolled_elementwise_kernelIZZZNS0_17trunc_kernel_cudaERNS_18TensorIteratorBaseEENKUlvE_clEvENKUlvE1_clEvEUlN3c104HalfEE_St5arrayIPcLm2EELi4E23TrivialOffsetCalculatorILi1EjESD_NS0_6memory12LoadWithCastILi1EEENSE_13StoreWithCastILi1EEEEEviT_T0_T2_T3_T4_T5_
        .type           _ZN2at6native27unrolled_elementwise_kernelIZZZNS0_17trunc_kernel_cudaERNS_18TensorIteratorBaseEENKUlvE_clEvENKUlvE1_clEvEUlN3c104HalfEE_St5arrayIPcLm2EELi4E23TrivialOffsetCalculatorILi1EjESD_NS0_6memory12LoadWithCastILi1EEENSE_13StoreWithCastILi1EEEEEviT_T0_T2_T3_T4_T5_,@function
        .size           _ZN2at6native27unrolled_elementwise_kernelIZZZNS0_17trunc_kernel_cudaERNS_18TensorIteratorBaseEENKUlvE_clEvENKUlvE1_clEvEUlN3c104HalfEE_St5arrayIPcLm2EELi4E23TrivialOffsetCalculatorILi1EjESD_NS0_6memory12LoadWithCastILi1EEENSE_13StoreWithCastILi1EEEEEviT_T0_T2_T3_T4_T5_,(.L_x_19065 - _ZN2at6native27unrolled_elementwise_kernelIZZZNS0_17trunc_kernel_cudaERNS_18TensorIteratorBaseEENKUlvE_clEvENKUlvE1_clEvEUlN3c104HalfEE_St5arrayIPcLm2EELi4E23TrivialOffsetCalculatorILi1EjESD_NS0_6memory12LoadWithCastILi1EEENSE_13StoreWithCastILi1EEEEEviT_T0_T2_T3_T4_T5_)
        .other          _ZN2at6native27unrolled_elementwise_kernelIZZZNS0_17trunc_kernel_cudaERNS_18TensorIteratorBaseEENKUlvE_clEvENKUlvE1_clEvEUlN3c104HalfEE_St5arrayIPcLm2EELi4E23TrivialOffsetCalculatorILi1EjESD_NS0_6memory12LoadWithCastILi1EEENSE_13StoreWithCastILi1EEEEEviT_T0_T2_T3_T4_T5_,@"STO_CUDA_ENTRY STV_DEFAULT"
_ZN2at6native27unrolled_elementwise_kernelIZZZNS0_17trunc_kernel_cudaERNS_18TensorIteratorBaseEENKUlvE_clEvENKUlvE1_clEvEUlN3c104HalfEE_St5arrayIPcLm2EELi4E23TrivialOffsetCalculatorILi1EjESD_NS0_6memory12LoadWithCastILi1EEENSE_13StoreWithCastILi1EEEEEviT_T0_T2_T3_T4_T5_:
.text._ZN2at6native27unrolled_elementwise_kernelIZZZNS0_17trunc_kernel_cudaERNS_18TensorIteratorBaseEENKUlvE_clEvENKUlvE1_clEvEUlN3c104HalfEE_St5arrayIPcLm2EELi4E23TrivialOffsetCalculatorILi1EjESD_NS0_6memory12LoadWithCastILi1EEENSE_13StoreWithCastILi1EEEEEviT_T0_T2_T3_T4_T5_:
        /* <DEDUP_REMOVED lines=31> */
[----:B0-----:R-:W-:-:S04]  /*01f0*/  F2FP.F16.F32.PACK_AB R0, RZ, R0 ;  /* 0x00000000ff00723e */ /* 0x001fc800000000ff */
[----:B------:R-:W-:Y:S01]  /*0200*/  PRMT R16, R0, 0x7610, R16 ;  /* 0x0000761000107816 */ /* 0x000fe20000000010 */
[----:B------:R-:W-:Y:S06]  /*0210*/  BRA `(.L_x_895) ;  /* 0x0000000c00e87947 */ /* 0x000fec0003800000 */
.L_x_893:
[----:B------:R-:W2:Y:S02]  /*0220*/  LDG.E.U8 R2, desc[UR36][R2.64] ;  /* 0x0000002402027981 */ /* 0x000ea4000c1e1100 */
[----:B--2---:R-:W-:-:S04]  /*0230*/  I2FP.F32.U32 R0, R2 ;  /* 0x0000000200007245 */ /* 0x004fc80000201000 */
[----:B------:R-:W-:-:S04]  /*0240*/  F2FP.F16.F32.PACK_AB R0, RZ, R0 ;  /* 0x00000000ff00723e */ /* 0x000fc800000000ff */
[----:B------:R-:W-:Y:S01]  /*0250*/  PRMT R16, R0, 0x7610, R16 ;  /* 0x0000761000107816 */ /* 0x000fe20000000010 */
[----:B------:R-:W-:Y:S06]  /*0260*/  BRA `(.L_x_895) ;  /* 0x0000000c00d47947 */ /* 0x000fec0003800000 */
.L_x_892:
        /* <DEDUP_REMOVED lines=8> */
[----:B0-----:R-:W-:-:S04]  /*02f0*/  F2FP.F16.F32.PACK_AB R0, RZ, R0 ;  /* 0x00000000ff00723e */ /* 0x001fc800000000ff */
[----:B------:R-:W-:Y:S01]  /*0300*/  PRMT R16, R0, 0x7610, R16 ;  /* 0x0000761000107816 */ /* 0x000fe20000000010 */
[----:B------:R-:W-:Y:S06]  /*0310*/  BRA `(.L_x_895) ;  /* 0x0000000c00a87947 */ /* 0x000fec0003800000 */
.L_x_897:
[----:B------:R-:W2:Y:S02]  /*0320*/  LDG.E R2, desc[UR36][R2.64] ;  /* 0x0000002402027981 */ /* 0x000ea4000c1e1900 */
[----:B--2---:R-:W-:-:S04]  /*0330*/  I2FP.F32.S32 R0, R2 ;  /* 0x0000000200007245 */ /* 0x004fc80000201400 */
[----:B------:R-:W-:-:S04]  /*0340*/  F2FP.F16.F32.PACK_AB R0, RZ, R0 ;  /* 0x00000000ff00723e */ /* 0x000fc800000000ff */
[----:B------:R-:W-:Y:S01]  /*0350*/  PRMT R16, R0, 0x7610, R16 ;  /* 0x0000761000107816 */ /* 0x000fe20000000010 */
[----:B------:R-:W-:Y:S06]  /*0360*/  BRA `(.L_x_895) ;  /* 0x0000000c00947947 */ /* 0x000fec0003800000 */
.L_x_896:
[----:B------:R-:W2:Y:S02]  /*0370*/  LDG.E.U16 R2, desc[UR36][R2.64] ;  /* 0x0000002402027981 */ /* 0x000ea4000c1e1500 */
[----:B--2---:R-:W0:Y:S02]  /*0380*/  I2F.S16 R0, R2 ;  /* 0x0000000200007306 */ /* 0x004e240000101400 */
[----:B0-----:R-:W-:-:S04]  /*0390*/  F2FP.F16.F32.PACK_AB R0, RZ, R0 ;  /* 0x00000000ff00723e */ /* 0x001fc800000000ff */
[----:B------:R-:W-:Y:S01]  /*03a0*/  PRMT R16, R0, 0x7610, R16 ;  /* 0x0000761000107816 */ /* 0x000fe20000000010 */
[----:B------:R-:W-:Y:S06]  /*03b0*/  BRA `(.L_x_895) ;  /* 0x0000000c00807947 */ /* 0x000fec0003800000 */
.L_x_891:
        /* <DEDUP_REMOVED lines=9> */
.L_x_899:
[----:B------:R1:W5:Y:S01]  /*0450*/  LDG.E.U16 R16, desc[UR36][R2.64] ;  /* 0x0000002402107981 */ /* 0x000362000c1e1500 */
[----:B------:R-:W-:Y:S05]  /*0460*/  BRA `(.L_x_895) ;  /* 0x0000000c00547947 */ /* 0x000fea0003800000 */
.L_x_898:
        /* <DEDUP_REMOVED lines=9> */
.L_x_901:
[----:B------:R0:W5:Y:S01]  /*0500*/  LDG.E.U16 R16, desc[UR36][R2.64] ;  /* 0x0000002402107981 */ /* 0x000162000c1e1500 */
[----:B------:R-:W-:Y:S05]  /*0510*/  BRA `(.L_x_895) ;  /* 0x0000000c00287947 */ /* 0x000fea0003800000 */
.L_x_900:
        /* <DEDUP_REMOVED lines=10> */
[----:B------:R-:W-:-:S04]  /*05c0*/  F2FP.F16.F32.PACK_AB R0, RZ, R0 ;  /* 0x00000000ff00723e */ /* 0x000fc800000000ff */
[----:B------:R-:W-:Y:S01]  /*05d0*/  PRMT R16, R0, 0x7610, R16 ;  /* 0x0000761000107816 */ /* 0x000fe20000000010 */
[----:B------:R-:W-:Y:S06]  /*05e0*/  BRA `(.L_x_895) ;  /* 0x0000000800f47947 */ /* 0x000fec0003800000 */
.L_x_890:
        /* <DEDUP_REMOVED lines=11> */
[----:B------:R-:W-:-:S04]  /*06a0*/  F2FP.F16.F32.PACK_AB R0, RZ, R0 ;  /* 0x00000000ff00723e */ /* 0x000fc800000000ff */
[----:B------:R-:W-:Y:S01]  /*06b0*/  PRMT R16, R0, 0x7610, R16 ;  /* 0x0000761000107816 */ /* 0x000fe20000000010 */
[----:B------:R-:W-:Y:S06]  /*06c0*/  BRA `(.L_x_895) ;  /* 0x0000000800bc7947 */ /* 0x000fec0003800000 */
.L_x_904:
        /* <DEDUP_REMOVED lines=13> */
.L_x_903:
        /* <DEDUP_REMOVED lines=27> */
.L_x_906:
        /* <DEDUP_REMOVED lines=11> */
[----:B------:R-:W-:-:S04]  /*0a00*/  F2FP.F16.F32.PACK_AB R0, RZ, R0 ;  /* 0x00000000ff00723e */ /* 0x000fc800000000ff */
[----:B------:R-:W-:Y:S01]  /*0a10*/  PRMT R16, R0, 0x7610, R16 ;  /* 0x0000761000107816 */ /* 0x000fe20000000010 */
[----:B------:R-:W-:Y:S06]  /*0a20*/  BRA `(.L_x_895) ;  /* 0x0000000400e47947 */ /* 0x000fec0003800000 */
.L_x_905:
[----:B------:R-:W2:Y:S02]  /*0a30*/  LDG.E.U16 R0, desc[UR36][R2.64] ;  /* 0x0000002402007981 */ /* 0x000ea4000c1e1500 */
[----:B--2---:R-:W-:-:S05]  /*0a40*/  IMAD.U32 R0, R0, 0x10000, RZ ;  /* 0x0001000000007824 */ /* 0x004fca00078e00ff */
[----:B------:R-:W-:-:S04]  /*0a50*/  F2FP.F16.F32.PACK_AB R0, RZ, R0 ;  /* 0x00000000ff00723e */ /* 0x000fc800000000ff */
[----:B------:R-:W-:Y:S01]  /*0a60*/  PRMT R16, R0, 0x7610, R16 ;  /* 0x0000761000107816 */ /* 0x000fe20000000010 */
[----:B------:R-:W-:Y:S06]  /*0a70*/  BRA `(.L_x_895) ;  /* 0x0000000400d07947 */ /* 0x000fec0003800000 */
.L_x_902:
        /* <DEDUP_REMOVED lines=10> */
[----:B------:R-:W-:-:S04]  /*0b20*/  F2FP.F16.F32.PACK_AB R0, RZ, R0 ;  /* 0x00000000ff00723e */ /* 0x000fc800000000ff */
[----:B------:R-:W-:Y:S01]  /*0b30*/  PRMT R16, R0, 0x7610, R16 ;  /* 0x0000761000107816 */ /* 0x000fe20000000010 */
[----:B------:R-:W-:Y:S06]  /*0b40*/  BRA `(.L_x_895) ;  /* 0x00000004009c7947 */ /* 0x000fec0003800000 */
.L_x_909:
        /* <DEDUP_REMOVED lines=21> */
.L_x_913:
[----:B------:R-:W-:Y:S05]  /*0ca0*/  BSYNC.RECONVERGENT B1 ;  /* 0x0000000000017941 */ /* 0x000fea0003800200 */
.L_x_912:
[----:B------:R-:W-:Y:S01]  /*0cb0*/  IMAD.SHL.U32 R0, R0, 0x100000, RZ ;  /* 0x0010000000007824 */ /* 0x000fe200078e00ff */
[----:B------:R-:W-:-:S04]  /*0cc0*/  LEA R2, R2, 0x3b800000, 0x17 ;  /* 0x3b80000002027811 */ /* 0x000fc800078eb8ff */
[----:B------:R-:W-:-:S07]  /*0cd0*/  LOP3.LUT R0, R2, R0, R7, 0xfe, !PT ;  /* 0x0000000002007212 */ /* 0x000fce00078efe07 */
.L_x_911:
[----:B------:R-:W-:Y:S05]  /*0ce0*/  BSYNC.RECONVERGENT B0 ;  /* 0x0000000000007941 */ /* 0x000fea0003800200 */
.L_x_910:
[----:B------:R-:W-:-:S04]  /*0cf0*/  F2FP.F16.F32.PACK_AB R0, RZ, R0 ;  /* 0x00000000ff00723e */ /* 0x000fc800000000ff */
[----:B------:R-:W-:Y:S01]  /*0d00*/  PRMT R16, R0, 0x7610, R16 ;  /* 0x0000761000107816 */ /* 0x000fe20000000010 */
[----:B------:R-:W-:Y:S06]  /*0d10*/  BRA `(.L_x_895) ;  /* 0x0000000400287947 */ /* 0x000fec0003800000 */
.L_x_908:
        /* <DEDUP_REMOVED lines=21> */
.L_x_917:
[----:B------:R-:W-:Y:S05]  /*0e70*/  BSYNC.RECONVERGENT B1 ;  /* 0x0000000000017941 */ /* 0x000fea0003800200 */
.L_x_916:
[----:B------:R-:W-:Y:S01]  /*0e80*/  IMAD.SHL.U32 R0, R0, 0x200000, RZ ;  /* 0x0020000000007824 */ /* 0x000fe200078e00ff */
[----:B------:R-:W-:-:S04]  /*0e90*/  LEA R2, R2, 0x37800000, 0x17 ;  /* 0x3780000002027811 */ /* 0x000fc800078eb8ff */
[----:B------:R-:W-:-:S07]  /*0ea0*/  LOP3.LUT R0, R2, R0, R7, 0xfe, !PT ;  /* 0x0000000002007212 */ /* 0x000fce00078efe07 */
.L_x_915:
[----:B------:R-:W-:Y:S05]  /*0eb0*/  BSYNC.RECONVERGENT B0 ;  /* 0x0000000000007941 */ /* 0x000fea0003800200 */
.L_x_914:
[----:B------:R-:W-:-:S04]  /*0ec0*/  F2FP.F16.F32.PACK_AB R0, RZ, R0 ;  /* 0x00000000ff00723e */ /* 0x000fc800000000ff */
[----:B------:R-:W-:Y:S01]  /*0ed0*/  PRMT R16, R0, 0x7610, R16 ;  /* 0x0000761000107816 */ /* 0x000fe20000000010 */
[----:B------:R-:W-:Y:S06]  /*0ee0*/  BRA `(.L_x_895) ;  /* 0x0000000000b47947 */ /* 0x000fec0003800000 */
.L_x_907:
[----:B------:R-:W-:-:S09]  /*0ef0*/  UISETP.NE.AND UP0, UPT, UR4, 0x1c, UPT ;  /* 0x0000001c0400788c */ /* 0x000fd2000bf05270 */
[----:B------:R-:W-:Y:S05]  /*0f00*/  BRA.U !UP0, `(.L_x_918) ;  /* 0x00000001089c7547 */ /* 0x000fea000b800000 */
[----:B------:R-:W-:-:S09]  /*0f10*/  UISETP.NE.AND UP0, UPT, UR4, 0x1d, UPT ;  /* 0x0000001d0400788c */ /* 0x000fd2000bf05270 */
[----:B------:R-:W-:Y:S05]  /*0f20*/  BRA.U !UP0, `(.L_x_919) ;  /* 0x0000000108807547 */ /* 0x000fea000b800000 */
[----:B------:R-:W-:-:S09]  /*0f30*/  UISETP.NE.AND UP0, UPT, UR4, 0x2c, UPT ;  /* 0x0000002c0400788c */ /* 0x000fd2000bf05270 */
[----:B------:R-:W-:Y:S05]  /*0f40*/  BRA.U !UP0, `(.L_x_920) ;  /* 0x0000000108487547 */ /* 0x000fea000b800000 */
.L_x_894:
        /* <DEDUP_REMOVED lines=16> */
.L_x_921:
[----:B------:R-:W-:Y:S01]  /*1050*/  PRMT R16, RZ, 0x7610, R16 ;  /* 0x00007610ff107816 */ /* 0x000fe20000000010 */
[----:B------:R-:W-:Y:S06]  /*1060*/  BRA `(.L_x_895) ;  /* 0x0000000000547947 */ /* 0x000fec0003800000 */
.L_x_920:
        /* <DEDUP_REMOVED lines=8> */
.L_x_923:
[----:B------:R-:W-:Y:S05]  /*10f0*/  BSYNC.RECONVERGENT B0 ;  /* 0x0000000000007941 */ /* 0x000fea0003800200 */
.L_x_922:
[----:B------:R-:W-:-:S04]  /*1100*/  F2FP.F16.F32.PACK_AB R0, RZ, R0 ;  /* 0x00000000ff00723e */ /* 0x000fc800000000ff */
[----:B------:R-:W-:Y:S01]  /*1110*/  PRMT R16, R0, 0x7610, R16 ;  /* 0x0000761000107816 */ /* 0x000fe20000000010 */
[----:B------:R-:W-:Y:S06]  /*1120*/  BRA `(.L_x_895) ;  /* 0x0000000000247947 */ /* 0x000fec0003800000 */
.L_x_919:
[----:B------:R-:W2:Y:S02]  /*1130*/  LDG.E.64 R2, desc[UR36][R2.64] ;  /* 0x0000002402027981 */ /* 0x000ea4000c1e1b00 */
[----:B--2---:R-:W0:Y:S02]  /*1140*/  I2F.U64 R0, R2 ;  /* 0x0000000200007312 */ /* 0x004e240000301000 */
[----:B0-----:R-:W-:-:S04]  /*1150*/  F2FP.F16.F32.PACK_AB R0, RZ, R0 ;  /* 0x00000000ff00723e */ /* 0x001fc800000000ff */
[----:B------:R-:W-:Y:S01]  /*1160*/  PRMT R16, R0, 0x7610, R16 ;  /* 0x0000761000107816 */ /* 0x000fe20000000010 */
[----:B------:R-:W-:Y:S06]  /*1170*/  BRA `(.L_x_895) ;  /* 0x0000000000107947 */ /* 0x000fec0003800000 */
.L_x_918:
[----:B------:R-:W2:Y:S02]  /*1180*/  LDG.E R2, desc[UR36][R2.64] ;  /* 0x0000002402027981 */ /* 0x000ea4000c1e1900 */
[----:B--2---:R-:W-:-:S04]  /*1190*/  I2FP.F32.U32 R0, R2 ;  /* 0x0000000200007245 */ /* 0x004fc80000201000 */
[----:B------:R-:W-:-:S04]  /*11a0*/  F2FP.F16.F32.PACK_AB R0, RZ, R0 ;  /* 0x00000000ff00723e */ /* 0x000fc800000000ff */
[----:B------:R-:W-:-:S07]  /*11b0*/  PRMT R16, R0, 0x7610, R16 ;  /* 0x0000761000107816 */ /* 0x000fce0000000010 */
.L_x_895:
[----:B------:R-:W-:-:S07]  /*11c0*/  VIADD R22, R19, 0x80 ;  /* 0x0000008013167836 */ /* 0x000fce0000000000 */
.L_x_889:
[----:B------:R-:W-:Y:S05]  /*11d0*/  BSYNC.RECONVERGENT B6 ;  /* 0x0000000000067941 */ /* 0x000fea0003800200 */
.L_x_888:
[----:B------:R-:W-:Y:S01]  /*11e0*/  ISETP.GE.AND P0, PT, R22, R17, PT ;  /* 0x000000111600720c */ /* 0x000fe20003f06270 */
[----:B------:R-:W-:Y:S01]  /*11f0*/  BSSY.RECONVERGENT B6, `(.L_x_924) ;  /* 0x0000114000067945 */ /* 0x000fe20003800200 */
[----:B------:R-:W-:-:S11]  /*1200*/  PRMT R23, RZ, 0x7610, R23 ;  /* 0x00007610ff177816 */ /* 0x000fd60000000017 */
[----:B------:R-:W-:Y:S05]  /*1210*/  @P0 BRA `(.L_x_925) ;  /* 0x0000001000440947 */ /* 0x000fea0003800000 */
[----:B01----:R-:W0:Y:S01]  /*1220*/  LDC.64 R2, c[0x0][0x390] ;  /* 0x0000e400ff027b82 */ /* 0x003e220000000a00 */
        /* <DEDUP_REMOVED lines=21> */
.L_x_929:
[----:B------:R-:W2:Y:S02]  /*1380*/  LDG.E.U8 R2, desc[UR36][R2.64] ;  /* 0x0000002402027981 */ /* 0x000ea4000c1e1100 */
[----:B--2---:R-:W-:-:S04]  /*1390*/  I2FP.F32.U32 R0, R2 ;  /* 0x0000000200007245 */ /* 0x004fc80000201000 */
[----:B------:R-:W-:-:S04]  /*13a0*/  F2FP.F16.F32.PACK_AB R0, RZ, R0 ;  /* 0x00000000ff00723e */ /* 0x000fc800000000ff */
[----:B------:R-:W-:Y:S01]  /*13b0*/  PRMT R23, R0, 0x7610, R23 ;  /* 0x0000761000177816 */ /* 0x000fe20000000017 */
[----:B------:R-:W-:Y:S06]  /*13c0*/  BRA `(.L_x_931) ;  /* 0x0000000c00d47947 */ /* 0x000fec0003800000 */
.L_x_928:
        /* <DEDUP_REMOVED lines=11> */
.L_x_933:
[----:B------:R-:W2:Y:S02]  /*1480*/  LDG.E R2, desc[UR36][R2.64] ;  /* 0x0000002402027981 */ /* 0x000ea4000c1e1900 */
[----:B--2---:R-:W-:-:S04]  /*1490*/  I2FP.F32.S32 R0, R2 ;  /* 0x0000000200007245 */ /* 0x004fc80000201400 */
[----:B------:R-:W-:-:S04]  /*14a0*/  F2FP.F16.F32.PACK_AB R0, RZ, R0 ;  /* 0x00000000ff00723e */ /* 0x000fc800000000ff */
[----:B------:R-:W-:Y:S01]  /*14b0*/  PRMT R23, R0, 0x7610, R23 ;  /* 0x0000761000177816 */ /* 0x000fe20000000017 */
[----:B------:R-:W-:Y:S06]  /*14c0*/  BRA `(.L_x_931) ;  /* 0x0000000c00947947 */ /* 0x000fec0003800000 */
.L_x_932:
[----:B------:R-:W2:Y:S02]  /*14d0*/  LDG.E.U16 R2, desc[UR36][R2.64] ;  /* 0x0000002402027981 */ /* 0x000ea4000c1e1500 */
[----:B--2---:R-:W0:Y:S02]  /*14e0*/  I2F.S16 R0, R2 ;  /* 0x0000000200007306 */ /* 0x004e240000101400 */
[----:B0-----:R-:W-:-:S04]  /*14f0*/  F2FP.F16.F32.PACK_AB R0, RZ, R0 ;  /* 0x00000000ff00723e */ /* 0x001fc800000000ff */
[----:B------:R-:W-:Y:S01]  /*1500*/  PRMT R23, R0, 0x7610, R23 ;  /* 0x0000761000177816 */ /* 0x000fe20000000017 */
[----:B------:R-:W-:Y:S06]  /*1510*/  BRA `(.L_x_931) ;  /* 0x0000000c00807947 */ /* 0x000fec0003800000 */
.L_x_927:
        /* <DEDUP_REMOVED lines=9> */
.L_x_935:
[----:B------:R0:W5:Y:S01]  /*15b0*/  LDG.E.U16 R23, desc[UR36][R2.64] ;  /* 0x0000002402177981 */ /* 0x000162000c1e1500 */
[----:B------:R-:W-:Y:S05]  /*15c0*/  BRA `(.L_x_931) ;  /* 0x0000000c00547947 */ /* 0x000fea0003800000 */
.L_x_934:
        /* <DEDUP_REMOVED lines=9> */
.L_x_937:
[----:B------:R1:W5:Y:S01]  /*1660*/  LDG.E.U16 R23, desc[UR36][R2.64] ;  /* 0x0000002402177981 */ /* 0x000362000c1e1500 */
[----:B------:R-:W-:Y:S05]  /*1670*/  BRA `(.L_x_931) ;  /* 0x0000000c00287947 */ /* 0x000fea0003800000 */
.L_x_936:
        /* <DEDUP_REMOVED lines=13> */
.L_x_926:
        /* <DEDUP_REMOVED lines=14> */
.L_x_940:
        /* <DEDUP_REMOVED lines=13> */
.L_x_939:
        /* <DEDUP_REMOVED lines=27> */
.L_x_942:
        /* <DEDUP_REMOVED lines=11> */
[----:B------:R-:W-:-:S04]  /*1b60*/  F2FP.F16.F32.PACK_AB R0, RZ, R0 ;  /* 0x00000000ff00723e */ /* 0x000fc800000000ff */
[----:B------:R-:W-:Y:S01]  /*1b70*/  PRMT R23, R0, 0x7610, R23 ;  /* 0x0000761000177816 */ /* 0x000fe20000000017 */
[----:B------:R-:W-:Y:S06]  /*1b80*/  BRA `(.L_x_931) ;  /* 0x0000000400e47947 */ /* 0x000fec0003800000 */
.L_x_941:
[----:B------:R-:W2:Y:S02]  /*1b90*/  LDG.E.U16 R0, desc[UR36][R2.64] ;  /* 0x0000002402007981 */ /* 0x000ea4000c1e1500 */
[----:B--2---:R-:W-:-:S05]  /*1ba0*/  IMAD.U32 R0, R0, 0x10000, RZ ;  /* 0x0001000000007824 */ /* 0x004fca00078e00ff */
[----:B------:R-:W-:-:S04]  /*1bb0*/  F2FP.F16.F32.PACK_AB R0, RZ, R0 ;  /* 0x00000000ff00723e */ /* 0x000fc800000000ff */
[----:B------:R-:W-:Y:S01]  /*1bc0*/  PRMT R23, R0, 0x7610, R23 ;  /* 0x0000761000177816 */ /* 0x000fe20000000017 */
[----:B------:R-:W-:Y:S06]  /*1bd0*/  BRA `(.L_x_931) ;  /* 0x0000000400d07947 */ /* 0x000fec0003800000 */
.L_x_938:
        /* <DEDUP_REMOVED lines=13> */
.L_x_945:
        /* <DEDUP_REMOVED lines=21> */
.L_x_949:
[----:B------:R-:W-:Y:S05]  /*1e00*/  BSYNC.RECONVERGENT B1 ;  /* 0x0000000000017941 */ /* 0x000fea0003800200 */
.L_x_948:
[----:B------:R-:W-:Y:S01]  /*1e10*/  IMAD.SHL.U32 R0, R0, 0x100000, RZ ;  /* 0x0010000000007824 */ /* 0x000fe200078e00ff */
[----:B------:R-:W-:-:S04]  /*1e20*/  LEA R2, R2, 0x3b800000, 0x17 ;  /* 0x3b80000002027811 */ /* 0x000fc800078eb8ff */
[----:B------:R-:W-:-:S07]  /*1e30*/  LOP3.LUT R0, R2, R0, R7, 0xfe, !PT ;  /* 0x0000000002007212 */ /* 0x000fce00078efe07 */
.L_x_947:
[----:B------:R-:W-:Y:S05]  /*1e40*/  BSYNC.RECONVERGENT B0 ;  /* 0x0000000000007941 */ /* 0x000fea0003800200 */
.L_x_946:
[----:B------:R-:W-:-:S04]  /*1e50*/  F2FP.F16.F32.PACK_AB R0, RZ, R0 ;  /* 0x00000000ff00723e */ /* 0x000fc800000000ff */
[----:B------:R-:W-:Y:S01]  /*1e60*/  PRMT R23, R0, 0x7610, R23 ;  /* 0x0000761000177816 */ /* 0x000fe20000000017 */
[----:B------:R-:W-:Y:S06]  /*1e70*/  BRA `(.L_x_931) ;  /* 0x0000000400287947 */ /* 0x000fec0003800000 */
.L_x_944:
        /* <DEDUP_REMOVED lines=21> */
.L_x_953:
[----:B------:R-:W-:Y:S05]  /*1fd0*/  BSYNC.RECONVERGENT B1 ;  /* 0x0000000000017941 */ /* 0x000fea0003800200 */
.L_x_952:
[----:B------:R-:W-:Y:S01]  /*1fe0*/  IMAD.SHL.U32 R0, R0, 0x200000, RZ ;  /* 0x0020000000007824 */ /* 0x000fe200078e00ff */
[----:B------:R-:W-:-:S04]  /*1ff0*/  LEA R2, R2, 0x37800000, 0x17 ;  /* 0x3780000002027811 */ /* 0x000fc800078eb8ff */
[----:B------:R-:W-:-:S07]  /*2000*/  LOP3.LUT R0, R2, R0, R7, 0xfe, !PT ;  /* 0x0000000002007212 */ /* 0x000fce00078efe07 */
.L_x_951:
[----:B------:R-:W-:Y:S05]  /*2010*/  BSYNC.RECONVERGENT B0 ;  /* 0x0000000000007941 */ /* 0x000fea0003800200 */
.L_x_950:
[----:B------:R-:W-:-:S04]  /*2020*/  F2FP.F16.F32.PACK_AB R0, RZ, R0 ;  /* 0x00000000ff00723e */ /* 0x000fc800000000ff */
[----:B------:R-:W-:Y:S01]  /*2030*/  PRMT R23, R0, 0x7610, R23 ;  /* 0x0000761000177816 */ /* 0x000fe20000000017 */
[----:B------:R-:W-:Y:S06]  /*2040*/  BRA `(.L_x_931) ;  /* 0x0000000000b47947 */ /* 0x000fec0003800000 */
.L_x_943:
        /* <DEDUP_REMOVED lines=14> */
.L_x_957:
[----:B------:R-:W-:Y:S05]  /*2130*/  BSYNC.RECONVERGENT B0 ;  /* 0x0000000000007941 */ /* 0x000fea0003800200 */
.L_x_956:
[----:B------:R-:W-:-:S04]  /*2140*/  F2FP.F16.F32.PACK_AB R0, RZ, R0 ;  /* 0x00000000ff00723e */ /* 0x000fc800000000ff */
[----:B------:R-:W-:Y:S01]  /*2150*/  PRMT R23, R0, 0x7610, R23 ;  /* 0x0000761000177816 */ /* 0x000fe20000000017 */
[----:B------:R-:W-:Y:S06]  /*2160*/  BRA `(.L_x_931) ;  /* 0x00000000006c7947 */ /* 0x000fec0003800000 */
.L_x_930:
        /* <DEDUP_REMOVED lines=16> */
.L_x_958:
[----:B------:R-:W-:Y:S01]  /*2270*/  PRMT R23, RZ, 0x7610, R23 ;  /* 0x00007610ff177816 */ /* 0x000fe20000000017 */
[----:B------:R-:W-:Y:S06]  /*2280*/  BRA `(.L_x_931) ;  /* 0x0000000000247947 */ /* 0x000fec0003800000 */
.L_x_955:
[----:B------:R-:W2:Y:S02]  /*2290*/  LDG.E.64 R2, desc[UR36][R2.64] ;  /* 0x0000002402027981 */ /* 0x000ea4000c1e1b00 */
[----:B--2---:R-:W0:Y:S02]  /*22a0*/  I2F.U64 R0, R2 ;  /* 0x0000000200007312 */ /* 0x004e240000301000 */
[----:B0-----:R-:W-:-:S04]  /*22b0*/  F2FP.F16.F32.PACK_AB R0, RZ, R0 ;  /* 0x00000000ff00723e */ /* 0x001fc800000000ff */
[----:B------:R-:W-:Y:S01]  /*22c0*/  PRMT R23, R0, 0x7610, R23 ;  /* 0x0000761000177816 */ /* 0x000fe20000000017 */
[----:B------:R-:W-:Y:S06]  /*22d0*/  BRA `(.L_x_931) ;  /* 0x0000000000107947 */ /* 0x000fec0003800000 */
.L_x_954:
[----:B------:R-:W2:Y:S02]  /*22e0*/  LDG.E R2, desc[UR36][R2.64] ;  /* 0x0000002402027981 */ /* 0x000ea4000c1e1900 */
[----:B--2---:R-:W-:-:S04]  /*22f0*/  I2FP.F32.U32 R0, R2 ;  /* 0x0000000200007245 */ /* 0x004fc80000201000 */
[----:B------:R-:W-:-:S04]  /*2300*/  F2FP.F16.F32.PACK_AB R0, RZ, R0 ;  /* 0x00000000ff00723e */ /* 0x000fc800000000ff */
[----:B------:R-:W-:-:S07]  /*2310*/  PRMT R23, R0, 0x7610, R23 ;  /* 0x0000761000177816 */ /* 0x000fce0000000017 */
.L_x_931:
[----:B------:R-:W-:-:S07]  /*2320*/  VIADD R22, R22, 0x80 ;  /* 0x0000008016167836 */ /* 0x000fce0000000000 */
.L_x_925:
[----:B------:R-:W-:Y:S05]  /*2330*/  BSYNC.RECONVERGENT B6 ;  /* 0x0000000000067941 */ /* 0x000fea0003800200 */
.L_x_924:
        /* <DEDUP_REMOVED lines=26> */
.L_x_964:
[----:B------:R-:W2:Y:S02]  /*24e0*/  LDG.E.U8 R2, desc[UR36][R2.64] ;  /* 0x0000002402027981 */ /* 0x000ea4000c1e1100 */
[----:B--2---:R-:W-:-:S04]  /*24f0*/  I2FP.F32.U32 R0, R2 ;  /* 0x0000000200007245 */ /* 0x004fc80000201000 */
[----:B------:R-:W-:-:S04]  /*2500*/  F2FP.F16.F32.PACK_AB R0, RZ, R0 ;  /* 0x00000000ff00723e */ /* 0x000fc800000000ff */
[----:B------:R-:W-:Y:S01]  /*2510*/  PRMT R24, R0, 0x7610, R24 ;  /* 0x0000761000187816 */ /* 0x000fe20000000018 */
[----:B------:R-:W-:Y:S06]  /*2520*/  BRA `(.L_x_966) ;  /* 0x0000000c00d47947 */ /* 0x000fec0003800000 */
.L_x_963:
        /* <DEDUP_REMOVED lines=11> */
.L_x_968:
[----:B------:R-:W2:Y:S02]  /*25e0*/  LDG.E R2, desc[UR36][R2.64] ;  /* 0x0000002402027981 */ /* 0x000ea4000c1e1900 */
[----:B--2---:R-:W-:-:S04]  /*25f0*/  I2FP.F32.S32 R0, R2 ;  /* 0x0000000200007245 */ /* 0x004fc80000201400 */
[----:B------:R-:W-:-:S04]  /*2600*/  F2FP.F16.F32.PACK_AB R0, RZ, R0 ;  /* 0x00000000ff00723e */ /* 0x000fc800000000ff */
[----:B------:R-:W-:Y:S01]  /*2610*/  PRMT R24, R0, 0x7610, R24 ;  /* 0x0000761000187816 */ /* 0x000fe20000000018 */
[----:B------:R-:W-:Y:S06]  /*2620*/  BRA `(.L_x_966) ;  /* 0x0000000c00947947 */ /* 0x000fec0003800000 */
.L_x_967:
[----:B------:R-:W2:Y:S02]  /*2630*/  LDG.E.U16 R2, desc[UR36][R2.64] ;  /* 0x0000002402027981 */ /* 0x000ea4000c1e1500 */
[----:B--2---:R-:W0:Y:S02]  /*2640*/  I2F.S16 R0, R2 ;  /* 0x0000000200007306 */ /* 0x004e240000101400 */
[----:B0-----:R-:W-:-:S04]  /*2650*/  F2FP.F16.F32.PACK_AB R0, RZ, R0 ;  /* 0x00000000ff00723e */ /* 0x001fc800000000ff */
[----:B------:R-:W-:Y:S01]  /*2660*/  PRMT R24, R0, 0x7610, R24 ;  /* 0x0000761000187816 */ /* 0x000fe20000000018 */
[----:B------:R-:W-:Y:S06]  /*2670*/  BRA `(.L_x_966) ;  /* 0x0000000c00807947 */ /* 0x000fec0003800000 */
.L_x_962:
        /* <DEDUP_REMOVED lines=9> */
.L_x_970:
[----:B------:R0:W5:Y:S01]  /*2710*/  LDG.E.U16 R24, desc[UR36][R2.64] ;  /* 0x0000002402187981 */ /* 0x000162000c1e1500 */
[----:B------:R-:W-:Y:S05]  /*2720*/  BRA `(.L_x_966) ;  /* 0x0000000c00547947 */ /* 0x000fea0003800000 */
.L_x_969:
        /* <DEDUP_REMOVED lines=9> */
.L_x_972:
[----:B------:R1:W5:Y:S01]  /*27c0*/  LDG.E.U16 R24, desc[UR36][R2.64] ;  /* 0x0000002402187981 */ /* 0x000362000c1e1500 */
[----:B------:R-:W-:Y:S05]  /*27d0*/  BRA `(.L_x_966) ;  /* 0x0000000c00287947 */ /* 0x000fea0003800000 */
.L_x_971:
        /* <DEDUP_REMOVED lines=13> */
.L_x_961:
        /* <DEDUP_REMOVED lines=14> */
.L_x_975:
        /* <DEDUP_REMOVED lines=13> */
.L_x_974:
        /* <DEDUP_REMOVED lines=27> */
.L_x_977:
        /* <DEDUP_REMOVED lines=14> */
.L_x_976:
[----:B------:R-:W2:Y:S02]  /*2cf0*/  LDG.E.U16 R0, desc[UR36][R2.64] ;  /* 0x0000002402007981 */ /* 0x000ea4000c1e1500 */
[----:B--2---:R-:W-:-:S05]  /*2d00*/  IMAD.U32 R0, R0, 0x10000, RZ ;  /* 0x0001000000007824 */ /* 0x004fca00078e00ff */
[----:B------:R-:W-:-:S04]  /*2d10*/  F2FP.F16.F32.PACK_AB R0, RZ, R0 ;  /* 0x00000000ff00723e */ /* 0x000fc800000000ff */
[----:B------:R-:W-:Y:S01]  /*2d20*/  PRMT R24, R0, 0x7610, R24 ;  /* 0x0000761000187816 */ /* 0x000fe20000000018 */
[----:B------:R-:W-:Y:S06]  /*2d30*/  BRA `(.L_x_966) ;  /* 0x0000000400d07947 */ /* 0x000fec0003800000 */
.L_x_973:
        /* <DEDUP_REMOVED lines=13> */
.L_x_980:
        /* <DEDUP_REMOVED lines=21> */
.L_x_984:
[----:B------:R-:W-:Y:S05]  /*2f60*/  BSYNC.RECONVERGENT B1 ;  /* 0x0000000000017941 */ /* 0x000fea0003800200 */
.L_x_983:
[----:B------:R-:W-:Y:S01]  /*2f70*/  IMAD.SHL.U32 R0, R0, 0x100000, RZ ;  /* 0x0010000000007824 */ /* 0x000fe200078e00ff */
[----:B------:R-:W-:-:S04]  /*2f80*/  LEA R2, R2, 0x3b800000, 0x17 ;  /* 0x3b80000002027811 */ /* 0x000fc800078eb8ff */
[----:B------:R-:W-:-:S07]  /*2f90*/  LOP3.LUT R0, R2, R0, R7, 0xfe, !PT ;  /* 0x0000000002007212 */ /* 0x000fce00078efe07 */
.L_x_982:
[----:B------:R-:W-:Y:S05]  /*2fa0*/  BSYNC.RECONVERGENT B0 ;  /* 0x0000000000007941 */ /* 0x000fea0003800200 */
.L_x_981:
[----:B------:R-:W-:-:S04]  /*2fb0*/  F2FP.F16.F32.PACK_AB R0, RZ, R0 ;  /* 0x00000000ff00723e */ /* 0x000fc800000000ff */
[----:B------:R-:W-:Y:S01]  /*2fc0*/  PRMT R24, R0, 0x7610, R24 ;  /* 0x0000761000187816 */ /* 0x000fe20000000018 */
[----:B------:R-:W-:Y:S06]  /*2fd0*/  BRA `(.L_x_966) ;  /* 0x0000000400287947 */ /* 0x000fec0003800000 */
.L_x_979:
        /* <DEDUP_REMOVED lines=21> */
.L_x_988:
[----:B------:R-:W-:Y:S05]  /*3130*/  BSYNC.RECONVERGENT B1 ;  /* 0x0000000000017941 */ /* 0x000fea0003800200 */
.L_x_987:
[----:B------:R-:W-:Y:S01]  /*3140*/  IMAD.SHL.U32 R0, R0, 0x200000, RZ ;  /* 0x0020000000007824 */ /* 0x000fe200078e00ff */
[----:B------:R-:W-:-:S04]  /*3150*/  LEA R2, R2, 0x37800000, 0x17 ;  /* 0x3780000002027811 */ /* 0x000fc800078eb8ff */
[----:B------:R-:W-:-:S07]  /*3160*/  LOP3.LUT R0, R2, R0, R7, 0xfe, !PT ;  /* 0x0000000002007212 */ /* 0x000fce00078efe07 */
.L_x_986:
[----:B------:R-:W-:Y:S05]  /*3170*/  BSYNC.RECONVERGENT B0 ;  /* 0x0000000000007941 */ /* 0x000fea0003800200 */
.L_x_985:
[----:B------:R-:W-:-:S04]  /*3180*/  F2FP.F16.F32.PACK_AB R0, RZ, R0 ;  /* 0x00000000ff00723e */ /* 0x000fc800000000ff */
[----:B------:R-:W-:Y:S01]  /*3190*/  PRMT R24, R0, 0x7610, R24 ;  /* 0x0000761000187816 */ /* 0x000fe20000000018 */
[----:B------:R-:W-:Y:S06]  /*31a0*/  BRA `(.L_x_966) ;  /* 0x0000000000b47947 */ /* 0x000fec0003800000 */
.L_x_978:
        /* <DEDUP_REMOVED lines=14> */
.L_x_992:
[----:B------:R-:W-:Y:S05]  /*3290*/  BSYNC.RECONVERGENT B0 ;  /* 0x0000000000007941 */ /* 0x000fea0003800200 */
.L_x_991:
[----:B------:R-:W-:-:S04]  /*32a0*/  F2FP.F16.F32.PACK_AB R0, RZ, R0 ;  /* 0x00000000ff00723e */ /* 0x000fc800000000ff */
[----:B------:R-:W-:Y:S01]  /*32b0*/  PRMT R24, R0, 0x7610, R24 ;  /* 0x0000761000187816 */ /* 0x000fe20000000018 */
[----:B------:R-:W-:Y:S06]  /*32c0*/  BRA `(.L_x_966) ;  /* 0x00000000006c7947 */ /* 0x000fec0003800000 */
.L_x_965:
        /* <DEDUP_REMOVED lines=16> */
.L_x_993:
[----:B------:R-:W-:Y:S01]  /*33d0*/  PRMT R24, RZ, 0x7610, R24 ;  /* 0x00007610ff187816 */ /* 0x000fe20000000018 */
[----:B------:R-:W-:Y:S06]  /*33e0*/  BRA `(.L_x_966) ;  /* 0x0000000000247947 */ /* 0x000fec0003800000 */
.L_x_990:
[----:B------:R-:W2:Y:S02]  /*33f0*/  LDG.E.64 R2, desc[UR36][R2.64] ;  /* 0x0000002402027981 */ /* 0x000ea4000c1e1b00 */
[----:B--2---:R-:W0:Y:S02]  /*3400*/  I2F.U64 R0, R2 ;  /* 0x0000000200007312 */ /* 0x004e240000301000 */
[----:B0-----:R-:W-:-:S04]  /*3410*/  F2FP.F16.F32.PACK_AB R0, RZ, R0 ;  /* 0x00000000ff00723e */ /* 0x001fc800000000ff */
[----:B------:R-:W-:Y:S01]  /*3420*/  PRMT R24, R0, 0x7610, R24 ;  /* 0x0000761000187816 */ /* 0x000fe20000000018 */
[----:B------:R-:W-:Y:S06]  /*3430*/  BRA `(.L_x_966) ;  /* 0x0000000000107947 */ /* 0x000fec0003800000 */
.L_x_989:
[----:B------:R-:W2:Y:S02]  /*3440*/  LDG.E R2, desc[UR36][R2.64] ;  /* 0x0000002402027981 */ /* 0x000ea4000c1e1900 */
[----:B--2---:R-:W-:-:S04]  /*3450*/  I2FP.F32.U32 R0, R2 ;  /* 0x0000000200007245 */ /* 0x004fc80000201000 */
[----:B------:R-:W-:-:S04]  /*3460*/  F2FP.F16.F32.PACK_AB R0, RZ, R0 ;  /* 0x00000000ff00723e */ /* 0x000fc800000000ff */
[----:B------:R-:W-:-:S07]  /*3470*/  PRMT R24, R0, 0x7610, R24 ;  /* 0x0000761000187816 */ /* 0x000fce0000000018 */
.L_x_966:
[----:B------:R-:W-:-:S07]  /*3480*/  VIADD R22, R22, 0x80 ;  /* 0x0000008016167836 */ /* 0x000fce0000000000 */
.L_x_960:
[----:B------:R-:W-:Y:S05]  /*3490*/  BSYNC.RECONVERGENT B6 ;  /* 0x0000000000067941 */ /* 0x000fea0003800200 */
.L_x_959:
        /* <DEDUP_REMOVED lines=25> */
.L_x_999:
[----:B------:R-:W2:Y:S02]  /*3630*/  LDG.E.U8 R2, desc[UR36][R2.64] ;  /* 0x0000002402027981 */ /* 0x000ea4000c1e1100 */
[----:B--2---:R-:W-:-:S04]  /*3640*/  I2FP.F32.U32 R0, R2 ;  /* 0x0000000200007245 */ /* 0x004fc80000201000 */
[----:B------:R-:W-:Y:S01]  /*3650*/  F2FP.F16.F32.PACK_AB R0, RZ, R0 ;  /* 0x00000000ff00723e */ /* 0x000fe200000000ff */
[----:B------:R-:W-:Y:S06]  /*3660*/  BRA `(.L_x_995) ;  /* 0x0000000c009c7947 */ /* 0x000fec0003800000 */
.L_x_998:
        /* <DEDUP_REMOVED lines=10> */
.L_x_1002:
[----:B------:R-:W2:Y:S02]  /*3710*/  LDG.E R2, desc[UR36][R2.64] ;  /* 0x0000002402027981 */ /* 0x000ea4000c1e1900 */
[----:B--2---:R-:W-:-:S04]  /*3720*/  I2FP.F32.S32 R0, R2 ;  /* 0x0000000200007245 */ /* 0x004fc80000201400 */
[----:B------:R-:W-:Y:S01]  /*3730*/  F2FP.F16.F32.PACK_AB R0, RZ, R0 ;  /* 0x00000000ff00723e */ /* 0x000fe200000000ff */
[----:B------:R-:W-:Y:S06]  /*3740*/  BRA `(.L_x_995) ;  /* 0x0000000c00647947 */ /* 0x000fec0003800000 */
.L_x_1001:
[----:B------:R-:W2:Y:S02]  /*3750*/  LDG.E.U16 R2, desc[UR36][R2.64] ;  /* 0x0000002402027981 */ /* 0x000ea4000c1e1500 */
[----:B--2---:R-:W0:Y:S02]  /*3760*/  I2F.S16 R0, R2 ;  /* 0x0000000200007306 */ /* 0x004e240000101400 */
[----:B0-----:R-:W-:Y:S01]  /*3770*/  F2FP.F16.F32.PACK_AB R0, RZ, R0 ;  /* 0x00000000ff00723e */ /* 0x001fe200000000ff */
[----:B------:R-:W-:Y:S06]  /*3780*/  BRA `(.L_x_995) ;  /* 0x0000000c00547947 */ /* 0x000fec0003800000 */
.L_x_997:
        /* <DEDUP_REMOVED lines=9> */
.L_x_1004:
[----:B------:R2:W5:Y:S01]  /*3820*/  LDG.E.U16 R0, desc[UR36][R2.64] ;  /* 0x0000002402007981 */ /* 0x000562000c1e1500 */
[----:B------:R-:W-:Y:S05]  /*3830*/  BRA `(.L_x_995) ;  /* 0x0000000c00287947 */ /* 0x000fea0003800000 */
.L_x_1003:
        /* <DEDUP_REMOVED lines=9> */
.L_x_1006:
[----:B------:R3:W5:Y:S01]  /*38d0*/  LDG.E.U16 R0, desc[UR36][R2.64] ;  /* 0x0000002402007981 */ /* 0x000762000c1e1500 */
[----:B------:R-:W-:Y:S05]  /*38e0*/  BRA `(.L_x_995) ;  /* 0x0000000800fc7947 */ /* 0x000fea0003800000 */
.L_x_1005:
        /* <DEDUP_REMOVED lines=12> */
.L_x_996:
        /* <DEDUP_REMOVED lines=13> */
.L_x_1009:
        /* <DEDUP_REMOVED lines=12> */
.L_x_1008:
        /* <DEDUP_REMOVED lines=27> */
.L_x_1011:
        /* <DEDUP_REMOVED lines=13> */
.L_x_1010:
[----:B------:R-:W2:Y:S02]  /*3dc0*/  LDG.E.U16 R0, desc[UR36][R2.64] ;  /* 0x0000002402007981 */ /* 0x000ea4000c1e1500 */
[----:B--2---:R-:W-:-:S05]  /*3dd0*/  IMAD.U32 R0, R0, 0x10000, RZ ;  /* 0x0001000000007824 */ /* 0x004fca00078e00ff */
[----:B------:R-:W-:Y:S01]  /*3de0*/  F2FP.F16.F32.PACK_AB R0, RZ, R0 ;  /* 0x00000000ff00723e */ /* 0x000fe200000000ff */
[----:B------:R-:W-:Y:S06]  /*3df0*/  BRA `(.L_x_995) ;  /* 0x0000000400b87947 */ /* 0x000fec0003800000 */
.L_x_1007:
        /* <DEDUP_REMOVED lines=12> */
.L_x_1014:
        /* <DEDUP_REMOVED lines=21> */
.L_x_1018:
[----:B------:R-:W-:Y:S05]  /*4010*/  BSYNC.RECONVERGENT B1 ;  /* 0x0000000000017941 */ /* 0x000fea0003800200 */
.L_x_1017:
[----:B------:R-:W-:Y:S01]  /*4020*/  IMAD.SHL.U32 R0, R0, 0x100000, RZ ;  /* 0x0010000000007824 */ /* 0x000fe200078e00ff */
[----:B------:R-:W-:-:S04]  /*4030*/  LEA R2, R2, 0x3b800000, 0x17 ;  /* 0x3b80000002027811 */ /* 0x000fc800078eb8ff */
[----:B------:R-:W-:-:S07]  /*4040*/  LOP3.LUT R0, R2, R0, R7, 0xfe, !PT ;  /* 0x0000000002007212 */ /* 0x000fce00078efe07 */
.L_x_1016:
[----:B------:R-:W-:Y:S05]  /*4050*/  BSYNC.RECONVERGENT B0 ;  /* 0x0000000000007941 */ /* 0x000fea0003800200 */
.L_x_1015:
[----:B------:R-:W-:Y:S01]  /*4060*/  F2FP.F16.F32.PACK_AB R0, RZ, R0 ;  /* 0x00000000ff00723e */ /* 0x000fe200000000ff */
[----:B------:R-:W-:Y:S06]  /*4070*/  BRA `(.L_x_995) ;  /* 0x0000000400187947 */ /* 0x000fec0003800000 */
.L_x_1013:
        /* <DEDUP_REMOVED lines=21> */
.L_x_1022:
[----:B------:R-:W-:Y:S05]  /*41d0*/  BSYNC.RECONVERGENT B1 ;  /* 0x0000000000017941 */ /* 0x000fea0003800200 */
.L_x_1021:
[----:B------:R-:W-:Y:S01]  /*41e0*/  IMAD.SHL.U32 R0, R0, 0x200000, RZ ;  /* 0x0020000000007824 */ /* 0x000fe200078e00ff */
[----:B------:R-:W-:-:S04]  /*41f0*/  LEA R2, R2, 0x37800000, 0x17 ;  /* 0x3780000002027811 */ /* 0x000fc800078eb8ff */
[----:B------:R-:W-:-:S07]  /*4200*/  LOP3.LUT R0, R2, R0, R7, 0xfe, !PT ;  /* 0x0000000002007212 */ /* 0x000fce00078efe07 */
.L_x_1020:
[----:B------:R-:W-:Y:S05]  /*4210*/  BSYNC.RECONVERGENT B0 ;  /* 0x0000000000007941 */ /* 0x000fea0003800200 */
.L_x_1019:
[----:B------:R-:W-:Y:S01]  /*4220*/  F2FP.F16.F32.PACK_AB R0, RZ, R0 ;  /* 0x00000000ff00723e */ /* 0x000fe200000000ff */
[----:B------:R-:W-:Y:S06]  /*4230*/  BRA `(.L_x_995) ;  /* 0x0000000000a87947 */ /* 0x000fec0003800000 */
.L_x_1012:
        /* <DEDUP_REMOVED lines=14> */
.L_x_1026:
[----:B------:R-:W-:Y:S05]  /*4320*/  BSYNC.RECONVERGENT B0 ;  /* 0x0000000000007941 */ /* 0x000fea0003800200 */
.L_x_1025:
[----:B------:R-:W-:Y:S01]  /*4330*/  F2FP.F16.F32.PACK_AB R0, RZ, R0 ;  /* 0x00000000ff00723e */ /* 0x000fe200000000ff */
[----:B------:R-:W-:Y:S06]  /*4340*/  BRA `(.L_x_995) ;  /* 0x0000000000647947 */ /* 0x000fec0003800000 */
.L_x_1000:
        /* <DEDUP_REMOVED lines=16> */
.L_x_1027:
[----:B------:R-:W-:Y:S01]  /*4450*/  PRMT R0, RZ, 0x7610, R0 ;  /* 0x00007610ff007816 */ /* 0x000fe20000000000 */
[----:B------:R-:W-:Y:S06]  /*4460*/  BRA `(.L_x_995) ;  /* 0x00000000001c7947 */ /* 0x000fec0003800000 */
.L_x_1024:
[----:B------:R-:W2:Y:S02]  /*4470*/  LDG.E.64 R2, desc[UR36][R2.64] ;  /* 0x0000002402027981 */ /* 0x000ea4000c1e1b00 */
[----:B--2---:R-:W0:Y:S02]  /*4480*/  I2F.U64 R0, R2 ;  /* 0x0000000200007312 */ /* 0x004e240000301000 */
[----:B0-----:R-:W-:Y:S01]  /*4490*/  F2FP.F16.F32.PACK_AB R0, RZ, R0 ;  /* 0x00000000ff00723e */ /* 0x001fe200000000ff */
[----:B------:R-:W-:Y:S06]  /*44a0*/  BRA `(.L_x_995) ;  /* 0x00000000000c7947 */ /* 0x000fec0003800000 */
.L_x_1023:
[----:B------:R-:W2:Y:S02]  /*44b0*/  LDG.E R2, desc[UR36][R2.64] ;  /* 0x0000002402027981 */ /* 0x000ea4000c1e1900 */
[----:B--2---:R-:W-:-:S04]  /*44c0*/  I2FP.F32.U32 R0, R2 ;  /* 0x0000000200007245 */ /* 0x004fc80000201000 */
[----:B------:R-:W-:-:S07]  /*44d0*/  F2FP.F16.F32.PACK_AB R0, RZ, R0 ;  /* 0x00000000ff00723e */ /* 0x000fce00000000ff */
.L_x_995:
[----:B------:R-:W-:Y:S05]  /*44e0*/  BSYNC.RECONVERGENT B6 ;  /* 0x0000000000067941 */ /* 0x000fea0003800200 */
.L_x_994:
[C---:B0123--:R-:W-:Y:S01]  /*44f0*/  VIADD R2, R19.reuse, 0x100 ;  /* 0x0000010013027836 */ /* 0x04ffe20000000000 */
[CC--:B------:R-:W-:Y:S01]  /*4500*/  ISETP.GE.AND P0, PT, R19.reuse, R17.reuse, PT ;  /* 0x000000111300720c */ /* 0x0c0fe20003f06270 */
[C---:B------:R-:W-:Y:S01]  /*4510*/  VIADD R4, R19.reuse, 0x180 ;  /* 0x0000018013047836 */ /* 0x040fe20000000000 */
[----:B------:R-:W-:Y:S01]  /*4520*/  BSSY.RECONVERGENT B6, `(.L_x_1028) ;  /* 0x000011f000067945 */ /* 0x000fe20003800200 */
[----:B------:R-:W-:Y:S01]  /*4530*/  VIADD R22, R19, 0x80 ;  /* 0x0000008013167836 */ /* 0x000fe20000000000 */
[-C--:B------:R-:W-:Y:S02]  /*4540*/  ISETP.GE.AND P2, PT, R2, R17.reuse, PT ;  /* 0x000000110200720c */ /* 0x080fe40003f46270 */
[-C--:B------:R-:W-:Y:S02]  /*4550*/  ISETP.GE.AND P3, PT, R4, R17.reuse, PT ;  /* 0x000000110400720c */ /* 0x080fe40003f66270 */
[----:B------:R-:W-:-:S05]  /*4560*/  ISETP.GE.AND P1, PT, R22, R17, PT ;  /* 0x000000111600720c */ /* 0x000fca0003f26270 */
[----:B-----5:R-:W-:Y:S02]  /*4570*/  @!P0 HADD2.F32 R2, -RZ, R16.H0_H0 ;  /* 0x20000010ff028230 */ /* 0x020fe40000004100 */
[----:B------:R-:W0:Y:S02]  /*4580*/  LDC.U8 R16, c[0x0][0x3a4] ;  /* 0x0000e900ff107b82 */ /* 0x000e240000000000 */
[----:B------:R-:W-:Y:S02]  /*4590*/  @!P2 HADD2.F32 R4, -RZ, R24.H0_H0 ;  /* 0x20000018ff04a230 */ /* 0x000fe40000004100 */
[----:B------:R-:W-:Y:S01]  /*45a0*/  @!P3 HADD2.F32 R5, -RZ, R0.H0_H0 ;  /* 0x20000000ff05b230 */ /* 0x000fe20000004100 */
[----:B------:R-:W1:Y:S01]  /*45b0*/  @!P0 FRND.TRUNC R2, R2 ;  /* 0x0000000200028307 */ /* 0x000e62000020d000 */
[----:B------:R-:W-:-:S07]  /*45c0*/  @!P1 HADD2.F32 R3, -RZ, R23.H0_H0 ;  /* 0x20000017ff039230 */ /* 0x000fce0000004100 */
[----:B------:R-:W2:Y:S01]  /*45d0*/  @!P2 FRND.TRUNC R4, R4 ;  /* 0x000000040004a307 */ /* 0x000ea2000020d000 */
[----:B-1----:R-:W-:-:S07]  /*45e0*/  @!P0 F2FP.F16.F32.PACK_AB R0, RZ, R2 ;  /* 0x00000002ff00823e */ /* 0x002fce00000000ff */
[----:B------:R-:W1:Y:S01]  /*45f0*/  @!P3 FRND.TRUNC R5, R5 ;  /* 0x000000050005b307 */ /* 0x000e62000020d000 */
[----:B--2---:R-:W-:-:S07]  /*4600*/  @!P2 F2FP.F16.F32.PACK_AB R24, RZ, R4 ;  /* 0x00000004ff18a23e */ /* 0x004fce00000000ff */
[----:B------:R-:W2:Y:S01]  /*4610*/  @!P1 FRND.TRUNC R3, R3 ;  /* 0x0000000300039307 */ /* 0x000ea2000020d000 */
[----:B-1----:R-:W-:Y:S02]  /*4620*/  @!P3 F2FP.F16.F32.PACK_AB R23, RZ, R5 ;  /* 0x00000005ff17b23e */ /* 0x002fe400000000ff */
[----:B--2---:R-:W-:Y:S01]  /*4630*/  @!P1 F2FP.F16.F32.PACK_AB R25, RZ, R3 ;  /* 0x00000003ff19923e */ /* 0x004fe200000000ff */
[----:B0-----:R-:W-:Y:S06]  /*4640*/  @P0 BRA `(.L_x_1029) ;  /* 0x0000001000300947 */ /* 0x001fec0003800000 */
[----:B------:R-:W0:Y:S01]  /*4650*/  LDCU UR4, c[0x0][0x3a8] ;  /* 0x00007500ff0477ac */ /* 0x000e220008000800 */
[----:B------:R-:W1:Y:S01]  /*4660*/  LDC.64 R2, c[0x0][0x388] ;  /* 0x0000e200ff027b82 */ /* 0x000e620000000a00 */
[----:B------:R-:W-:Y:S01]  /*4670*/  IMAD R4, R18, 0x200, R19 ;  /* 0x0000020012047824 */ /* 0x000fe200078e0213 */
[----:B------:R-:W-:-:S03]  /*4680*/  PRMT R6, R16, 0x9910, RZ ;  /* 0x0000991010067816 */ /* 0x000fc600000000ff */
[----:B0-----:R-:W-:Y:S02]  /*4690*/  IMAD R5, R4, UR4, RZ ;  /* 0x0000000404057c24 */ /* 0x001fe4000f8e02ff */
[----:B------:R-:W-:-:S05]  /*46a0*/  IMAD.MOV.U32 R4, RZ, RZ, R6 ;  /* 0x000000ffff047224 */ /* 0x000fca00078e0006 */
[----:B------:R-:W-:Y:S02]  /*46b0*/  ISETP.GT.AND P0, PT, R4, 0x9, PT ;  /* 0x000000090400780c */ /* 0x000fe40003f04270 */
[----:B-1----:R-:W-:-:S05]  /*46c0*/  IADD3 R2, P1, PT, R5, R2, RZ ;  /* 0x0000000205027210 */ /* 0x002fca0007f3e0ff */
        /* <DEDUP_REMOVED lines=10> */
[----:B------:R-:W-:Y:S02]  /*4770*/  HADD2.F32 R0, -RZ, R0.H0_H0 ;  /* 0x20000000ff007230 */ /* 0x000fe40000004100 */
[----:B------:R-:W-:Y:S02]  /*4780*/  IMAD.MOV.U32 R19, RZ, RZ, R22 ;  /* 0x000000ffff137224 */ /* 0x000fe400078e0016 */
[----:B------:R-:W0:Y:S02]  /*4790*/  F2I.FTZ.TRUNC.NTZ R5, R0 ;  /* 0x0000000000057305 */ /* 0x000e24000021f100 */
[----:B0-----:R0:W-:Y:S01]  /*47a0*/  STG.E.U8 desc[UR36][R2.64], R5 ;  /* 0x0000000502007986 */ /* 0x0011e2000c101124 */
[----:B------:R-:W-:Y:S05]  /*47b0*/  BRA `(.L_x_1029) ;  /* 0x0000000c00d47947 */ /* 0x000fea0003800000 */
.L_x_1033:
[----:B------:R-:W-:Y:S02]  /*47c0*/  HADD2.F32 R5, -RZ, R0.H0_H0 ;  /* 0x20000000ff057230 */ /* 0x000fe40000004100 */
[----:B------:R-:W-:-:S04]  /*47d0*/  IMAD.MOV.U32 R19, RZ, RZ, R22 ;  /* 0x000000ffff137224 */ /* 0x000fc800078e0016 */
[----:B------:R-:W0:Y:S02]  /*47e0*/  F2I.S64.TRUNC R4, R5 ;  /* 0x0000000500047311 */ /* 0x000e24000020d900 */
[----:B0-----:R0:W-:Y:S01]  /*47f0*/  STG.E.U8 desc[UR36][R2.64], R4 ;  /* 0x0000000402007986 */ /* 0x0011e2000c101124 */
[----:B------:R-:W-:Y:S05]  /*4800*/  BRA `(.L_x_1029) ;  /* 0x0000000c00c07947 */ /* 0x000fea0003800000 */
.L_x_1032:
[----:B------:R-:W-:-:S13]  /*4810*/  ISETP.NE.AND P0, PT, R4, 0x2, PT ;  /* 0x000000020400780c */ /* 0x000fda0003f05270 */
[----:B------:R-:W-:Y:S05]  /*4820*/  @!P0 BRA `(.L_x_1035) ;  /* 0x0000000000388947 */ /* 0x000fea0003800000 */
[----:B------:R-:W-:-:S13]  /*4830*/  ISETP.NE.AND P0, PT, R4, 0x3, PT ;  /* 0x000000030400780c */ /* 0x000fda0003f05270 */
[----:B------:R-:W-:Y:S05]  /*4840*/  @!P0 BRA `(.L_x_1036) ;  /* 0x00000000001c8947 */ /* 0x000fea0003800000 */
[----:B------:R-:W-:-:S13]  /*4850*/  ISETP.NE.AND P0, PT, R4, 0x4, PT ;  /* 0x000000040400780c */ /* 0x000fda0003f05270 */
[----:B------:R-:W-:Y:S05]  /*4860*/  @P0 BRA `(.L_x_1034) ;  /* 0x0000000800f80947 */ /* 0x000fea0003800000 */
[----:B------:R-:W-:Y:S02]  /*4870*/  HADD2.F32 R4, -RZ, R0.H0_H0 ;  /* 0x20000000ff047230 */ /* 0x000fe40000004100 */
[----:B------:R-:W-:-:S04]  /*4880*/  IMAD.MOV.U32 R19, RZ, RZ, R22 ;  /* 0x000000ffff137224 */ /* 0x000fc800078e0016 */
[----:B------:R-:W0:Y:S02]  /*4890*/  F2I.S64.TRUNC R4, R4 ;  /* 0x0000000400047311 */ /* 0x000e24000020d900 */
[----:B0-----:R0:W-:Y:S01]  /*48a0*/  STG.E.64 desc[UR36][R2.64], R4 ;  /* 0x0000000402007986 */ /* 0x0011e2000c101b24 */
[----:B------:R-:W-:Y:S05]  /*48b0*/  BRA `(.L_x_1029) ;  /* 0x0000000c00947947 */ /* 0x000fea0003800000 */
.L_x_1036:
[----:B------:R-:W-:Y:S02]  /*48c0*/  HADD2.F32 R0, -RZ, R0.H0_H0 ;  /* 0x20000000ff007230 */ /* 0x000fe40000004100 */
[----:B------:R-:W-:Y:S02]  /*48d0*/  IMAD.MOV.U32 R19, RZ, RZ, R22 ;  /* 0x000000ffff137224 */ /* 0x000fe400078e0016 */
[----:B------:R-:W0:Y:S02]  /*48e0*/  F2I.FTZ.TRUNC.NTZ R5, R0 ;  /* 0x0000000000057305 */ /* 0x000e24000021f100 */
[----:B0-----:R0:W-:Y:S01]  /*48f0*/  STG.E desc[UR36][R2.64], R5 ;  /* 0x0000000502007986 */ /* 0x0011e2000c101924 */
[----:B------:R-:W-:Y:S05]  /*4900*/  BRA `(.L_x_1029) ;  /* 0x0000000c00807947 */ /* 0x000fea0003800000 */
.L_x_1035:
[----:B------:R-:W-:Y:S02]  /*4910*/  HADD2.F32 R0, -RZ, R0.H0_H0 ;  /* 0x20000000ff007230 */ /* 0x000fe40000004100 */
[----:B------:R-:W-:Y:S02]  /*4920*/  IMAD.MOV.U32 R19, RZ, RZ, R22 ;  /* 0x000000ffff137224 */ /* 0x000fe400078e0016 */
[----:B------:R-:W0:Y:S02]  /*4930*/  F2I.FTZ.TRUNC.NTZ R5, R0 ;  /* 0x0000000000057305 */ /* 0x000e24000021f100 */
[----:B0-----:R0:W-:Y:S01]  /*4940*/  STG.E.U16 desc[UR36][R2.64], R5 ;  /* 0x0000000502007986 */ /* 0x0011e2000c101524 */
[----:B------:R-:W-:Y:S05]  /*4950*/  BRA `(.L_x_1029) ;  /* 0x0000000c006c7947 */ /* 0x000fea0003800000 */
.L_x_1031:
[----:B------:R-:W-:-:S13]  /*4960*/  ISETP.GT.AND P0, PT, R4, 0x6, PT ;  /* 0x000000060400780c */ /* 0x000fda0003f04270 */
[----:B------:R-:W-:Y:S05]  /*4970*/  @P0 BRA `(.L_x_1037) ;  /* 0x00000000002c0947 */ /* 0x000fea0003800000 */
[----:B------:R-:W-:-:S13]  /*4980*/  ISETP.NE.AND P0, PT, R4, 0x5, PT ;  /* 0x000000050400780c */ /* 0x000fda0003f05270 */
[----:B------:R-:W-:Y:S05]  /*4990*/  @!P0 BRA `(.L_x_1038) ;  /* 0x0000000000188947 */ /* 0x000fea0003800000 */
[----:B------:R-:W-:-:S13]  /*49a0*/  ISETP.NE.AND P0, PT, R4, 0x6, PT ;  /* 0x000000060400780c */ /* 0x000fda0003f05270 */
[----:B------:R-:W-:Y:S05]  /*49b0*/  @P0 BRA `(.L_x_1034) ;  /* 0x0000000800a40947 */ /* 0x000fea0003800000 */
[----:B------:R-:W-:Y:S02]  /*49c0*/  HADD2.F32 R5, -RZ, R0.H0_H0 ;  /* 0x20000000ff057230 */ /* 0x000fe40000004100 */
[----:B------:R-:W-:-:S03]  /*49d0*/  IMAD.MOV.U32 R19, RZ, RZ, R22 ;  /* 0x000000ffff137224 */ /* 0x000fc600078e0016 */
[----:B------:R0:W-:Y:S01]  /*49e0*/  STG.E desc[UR36][R2.64], R5 ;  /* 0x0000000502007986 */ /* 0x0001e2000c101924 */
[----:B------:R-:W-:Y:S05]  /*49f0*/  BRA `(.L_x_1029) ;  /* 0x0000000c00447947 */ /* 0x000fea0003800000 */
.L_x_1038:
[----:B------:R0:W-:Y:S01]  /*4a00*/  STG.E.U16 desc[UR36][R2.64], R0 ;  /* 0x0000000002007986 */ /* 0x0001e2000c101524 */
[----:B------:R-:W-:Y:S01]  /*4a10*/  IMAD.MOV.U32 R19, RZ, RZ, R22 ;  /* 0x000000ffff137224 */ /* 0x000fe200078e0016 */
[----:B------:R-:W-:Y:S06]  /*4a20*/  BRA `(.L_x_1029) ;  /* 0x0000000c00387947 */ /* 0x000fec0003800000 */
.L_x_1037:
[----:B------:R-:W-:-:S13]  /*4a30*/  ISETP.NE.AND P0, PT, R4, 0x7, PT ;  /* 0x000000070400780c */ /* 0x000fda0003f05270 */
[----:B------:R-:W-:Y:S05]  /*4a40*/  @!P0 BRA `(.L_x_1039) ;  /* 0x00000000003c8947 */ /* 0x000fea0003800000 */
[----:B------:R-:W-:-:S13]  /*4a50*/  ISETP.NE.AND P0, PT, R4, 0x8, PT ;  /* 0x000000080400780c */ /* 0x000fda0003f05270 */
[----:B------:R-:W-:Y:S05]  /*4a60*/  @!P0 BRA `(.L_x_1040) ;  /* 0x00000000001c8947 */ /* 0x000fea0003800000 */
[----:B------:R-:W-:-:S13]  /*4a70*/  ISETP.NE.AND P0, PT, R4, 0x9, PT ;  /* 0x000000090400780c */ /* 0x000fda0003f05270 */
[----:B------:R-:W-:Y:S05]  /*4a80*/  @P0 BRA `(.L_x_1034) ;  /* 0x0000000800700947 */ /* 0x000fea0003800000 */
[----:B------:R-:W-:Y:S02]  /*4a90*/  HADD2.F32 R4, -RZ, R0.H0_H0 ;  /* 0x20000000ff047230 */ /* 0x000fe40000004100 */
[----:B------:R-:W-:Y:S02]  /*4aa0*/  IMAD.MOV.U32 R5, RZ, RZ, RZ ;  /* 0x000000ffff057224 */ /* 0x000fe400078e00ff */
[----:B------:R-:W-:-:S03]  /*4ab0*/  IMAD.MOV.U32 R19, RZ, RZ, R22 ;  /* 0x000000ffff137224 */ /* 0x000fc600078e0016 */
[----:B------:R0:W-:Y:S01]  /*4ac0*/  STG.E.64 desc[UR36][R2.64], R4 ;  /* 0x0000000402007986 */ /* 0x0001e2000c101b24 */
[----:B------:R-:W-:Y:S05]  /*4ad0*/  BRA `(.L_x_1029) ;  /* 0x0000000c000c7947 */ /* 0x000fea0003800000 */
.L_x_1040:
[----:B------:R-:W-:Y:S02]  /*4ae0*/  HADD2.F32 R0, -RZ, R0.H0_H0 ;  /* 0x20000000ff007230 */ /* 0x000fe40000004100 */
[----:B------:R-:W-:-:S03]  /*4af0*/  IMAD.MOV.U32 R19, RZ, RZ, R22 ;  /* 0x000000ffff137224 */ /* 0x000fc600078e0016 */
[----:B------:R-:W-:-:S04]  /*4b00*/  F2FP.F16.F32.PACK_AB R0, RZ, R0 ;  /* 0x00000000ff00723e */ /* 0x000fc800000000ff */
[----:B------:R-:W-:-:S05]  /*4b10*/  PRMT R0, R0, 0x5410, RZ ;  /* 0x0000541000007816 */ /* 0x000fca00000000ff */
[----:B------:R0:W-:Y:S01]  /*4b20*/  STG.E desc[UR36][R2.64], R0 ;  /* 0x0000000002007986 */ /* 0x0001e2000c101924 */
[----:B------:R-:W-:Y:S05]  /*4b30*/  BRA `(.L_x_1029) ;  /* 0x0000000800f47947 */ /* 0x000fea0003800000 */
.L_x_1039:
[----:B------:R-:W-:Y:S02]  /*4b40*/  HADD2.F32 R4, -RZ, R0.H0_H0 ;  /* 0x20000000ff047230 */ /* 0x000fe40000004100 */
[----:B------:R-:W-:-:S03]  /*4b50*/  IMAD.MOV.U32 R19, RZ, RZ, R22 ;  /* 0x000000ffff137224 */ /* 0x000fc600078e0016 */
[----:B------:R-:W-:-:S06]  /*4b60*/  FMUL.FTZ R4, R4, 1 ;  /* 0x3f80000004047820 */ /* 0x000fcc0000410000 */
[----:B------:R-:W0:Y:S02]  /*4b70*/  F2F.F64.F32 R4, R4 ;  /* 0x0000000400047310 */ /* 0x000e240000201800 */
[----:B0-----:R0:W-:Y:S01]  /*4b80*/  STG.E.64 desc[UR36][R2.64], R4 ;  /* 0x0000000402007986 */ /* 0x0011e2000c101b24 */
[----:B------:R-:W-:Y:S05]  /*4b90*/  BRA `(.L_x_1029) ;  /* 0x0000000800dc7947 */ /* 0x000fea0003800000 */
.L_x_1030:
        /* <DEDUP_REMOVED lines=10> */
[----:B------:R-:W-:-:S04]  /*4c40*/  FSETP.NEU.FTZ.AND P0, PT, R0, RZ, PT ;  /* 0x000000ff0000720b */ /* 0x000fc80003f1d000 */
[----:B------:R-:W-:-:S05]  /*4c50*/  SEL R5, RZ, 0x1, !P0 ;  /* 0x00000001ff057807 */ /* 0x000fca0004000000 */
[----:B------:R4:W-:Y:S01]  /*4c60*/  STG.E.U8 desc[UR36][R2.64], R5 ;  /* 0x0000000502007986 */ /* 0x0009e2000c101124 */
[----:B------:R-:W-:Y:S05]  /*4c70*/  BRA `(.L_x_1029) ;  /* 0x0000000800a47947 */ /* 0x000fea0003800000 */
.L_x_1043:
[----:B------:R-:W-:Y:S01]  /*4c80*/  HADD2.F32 R0, -RZ, R0.H0_H0 ;  /* 0x20000000ff007230 */ /* 0x000fe20000004100 */
[----:B------:R-:W-:Y:S01]  /*4c90*/  CS2R R6, SRZ ;  /* 0x0000000000067805 */ /* 0x000fe2000001ff00 */
[----:B------:R-:W-:-:S03]  /*4ca0*/  IMAD.MOV.U32 R19, RZ, RZ, R22 ;  /* 0x000000ffff137224 */ /* 0x000fc600078e0016 */
[----:B------:R-:W-:-:S04]  /*4cb0*/  FMUL.FTZ R0, R0, 1 ;  /* 0x3f80000000007820 */ /* 0x000fc80000410000 */
[----:B------:R-:W0:Y:S02]  /*4cc0*/  F2F.F64.F32 R4, R0 ;  /* 0x0000000000047310 */ /* 0x000e240000201800 */
[----:B0-----:R3:W-:Y:S01]  /*4cd0*/  STG.E.128 desc[UR36][R2.64], R4 ;  /* 0x0000000402007986 */ /* 0x0017e2000c101d24 */
[----:B------:R-:W-:Y:S05]  /*4ce0*/  BRA `(.L_x_1029) ;  /* 0x0000000800887947 */ /* 0x000fea0003800000 */
.L_x_1042:
[----:B------:R-:W-:-:S13]  /*4cf0*/  ISETP.NE.AND P0, PT, R4, 0xf, PT ;  /* 0x0000000f0400780c */ /* 0x000fda0003f05270 */
[----:B------:R-:W-:Y:S05]  /*4d00*/  @!P0 BRA `(.L_x_1044) ;  /* 0x0000000000a88947 */ /* 0x000fea0003800000 */
[----:B------:R-:W-:-:S13]  /*4d10*/  ISETP.NE.AND P0, PT, R4, 0x17, PT ;  /* 0x000000170400780c */ /* 0x000fda0003f05270 */
[----:B------:R-:W-:Y:S05]  /*4d20*/  @!P0 BRA `(.L_x_1045) ;  /* 0x0000000000508947 */ /* 0x000fea0003800000 */
[----:B------:R-:W-:-:S13]  /*4d30*/  ISETP.NE.AND P0, PT, R4, 0x18, PT ;  /* 0x000000180400780c */ /* 0x000fda0003f05270 */
[----:B------:R-:W-:Y:S05]  /*4d40*/  @P0 BRA `(.L_x_1034) ;  /* 0x0000000400c00947 */ /* 0x000fea0003800000 */
        /* <DEDUP_REMOVED lines=13> */
.L_x_1047:
[----:B------:R-:W-:Y:S05]  /*4e20*/  BSYNC.RECONVERGENT B0 ;  /* 0x0000000000007941 */ /* 0x000fea0003800200 */
.L_x_1046:
[----:B------:R-:W-:Y:S01]  /*4e30*/  LOP3.LUT R5, R0, 0x80, R5, 0xf8, !PT ;  /* 0x0000008000057812 */ /* 0x000fe200078ef805 */
[----:B------:R-:W-:-:S04]  /*4e40*/  IMAD.MOV.U32 R19, RZ, RZ, R22 ;  /* 0x000000ffff137224 */ /* 0x000fc800078e0016 */
[----:B------:R2:W-:Y:S01]  /*4e50*/  STG.E.U8 desc[UR36][R2.64], R5 ;  /* 0x0000000502007986 */ /* 0x0005e2000c101124 */
[----:B------:R-:W-:Y:S05]  /*4e60*/  BRA `(.L_x_1029) ;  /* 0x0000000800287947 */ /* 0x000fea0003800000 */
.L_x_1045:
        /* <DEDUP_REMOVED lines=15> */
.L_x_1049:
[----:B------:R-:W-:Y:S05]  /*4f60*/  BSYNC.RECONVERGENT B0 ;  /* 0x0000000000007941 */ /* 0x000fea0003800200 */
.L_x_1048:
[----:B------:R-:W-:Y:S01]  /*4f70*/  LOP3.LUT R5, R0, 0x80, R5, 0xf8, !PT ;  /* 0x0000008000057812 */ /* 0x000fe200078ef805 */
[----:B------:R-:W-:-:S04]  /*4f80*/  IMAD.MOV.U32 R19, RZ, RZ, R22 ;  /* 0x000000ffff137224 */ /* 0x000fc800078e0016 */
[----:B------:R1:W-:Y:S01]  /*4f90*/  STG.E.U8 desc[UR36][R2.64], R5 ;  /* 0x0000000502007986 */ /* 0x0003e2000c101124 */
[----:B------:R-:W-:Y:S05]  /*4fa0*/  BRA `(.L_x_1029) ;  /* 0x0000000400d87947 */ /* 0x000fea0003800000 */
.L_x_1044:
[----:B------:R-:W-:Y:S02]  /*4fb0*/  HADD2.F32 R0, -RZ, R0.H0_H0 ;  /* 0x20000000ff007230 */ /* 0x000fe40000004100 */
[----:B------:R-:W-:-:S03]  /*4fc0*/  IMAD.MOV.U32 R19, RZ, RZ, R22 ;  /* 0x000000ffff137224 */ /* 0x000fc600078e0016 */
[----:B------:R-:W-:-:S05]  /*4fd0*/  F2FP.BF16.F32.PACK_AB R0, RZ, R0 ;  /* 0x00000000ff00723e */ /* 0x000fca00000010ff */
[----:B------:R0:W-:Y:S01]  /*4fe0*/  STG.E.U16 desc[UR36][R2.64], R0 ;  /* 0x0000000002007986 */ /* 0x0001e2000c101524 */
[----:B------:R-:W-:Y:S05]  /*4ff0*/  BRA `(.L_x_1029) ;  /* 0x0000000400c47947 */ /* 0x000fea0003800000 */
.L_x_1041:
        /* <DEDUP_REMOVED lines=10> */
[----:B------:R-:W0:Y:S02]  /*50a0*/  F2I.FTZ.U32.TRUNC.NTZ R5, R5 ;  /* 0x0000000500057305 */ /* 0x000e24000021f000 */
[----:B0-----:R0:W-:Y:S01]  /*50b0*/  STG.E.U16 desc[UR36][R2.64], R5 ;  /* 0x0000000502007986 */ /* 0x0011e2000c101524 */
[----:B------:R-:W-:Y:S05]  /*50c0*/  BRA `(.L_x_1029) ;  /* 0x0000000400907947 */ /* 0x000fea0003800000 */
.L_x_1052:
        /* <DEDUP_REMOVED lines=13> */
.L_x_1055:
[----:B------:R-:W-:-:S04]  /*51a0*/  SHF.R.U32.HI R0, RZ, 0x14, R5 ;  /* 0x00000014ff007819 */ /* 0x000fc80000011605 */
[----:B------:R-:W-:-:S04]  /*51b0*/  LOP3.LUT R0, R0, 0x1, RZ, 0xc0, !PT ;  /* 0x0000000100007812 */ /* 0x000fc800078ec0ff */
[----:B------:R-:W-:-:S04]  /*51c0*/  IADD3 R0, PT, PT, R5, 0x487ffff, R0 ;  /* 0x0487ffff05007810 */ /* 0x000fc80007ffe000 */
[----:B------:R-:W-:-:S04]  /*51d0*/  SHF.R.U32.HI R0, RZ, 0x14, R0 ;  /* 0x00000014ff007819 */ /* 0x000fc80000011600 */
[----:B------:R-:W-:-:S07]  /*51e0*/  LOP3.LUT R4, R0, 0xff, RZ, 0xc0, !PT ;  /* 0x000000ff00047812 */ /* 0x000fce00078ec0ff */
.L_x_1056:
[----:B------:R-:W-:-:S04]  /*51f0*/  SHF.R.U32.HI R5, RZ, 0x18, R5 ;  /* 0x00000018ff057819 */ /* 0x000fc80000011605 */
[----:B------:R-:W-:-:S04]  /*5200*/  LOP3.LUT R4, R4, 0x80, R5, 0xf8, !PT ;  /* 0x0000008004047812 */ /* 0x000fc800078ef805 */
[----:B------:R-:W-:-:S07]  /*5210*/  PRMT R0, R4, 0x7610, R0 ;  /* 0x0000761004007816 */ /* 0x000fce0000000000 */
.L_x_1054:
[----:B------:R-:W-:Y:S05]  /*5220*/  BSYNC.RECONVERGENT B0 ;  /* 0x0000000000007941 */ /* 0x000fea0003800200 */
.L_x_1053:
[----:B------:R0:W-:Y:S01]  /*5230*/  STG.E.U8 desc[UR36][R2.64], R0 ;  /* 0x0000000002007986 */ /* 0x0001e2000c101124 */
[----:B------:R-:W-:Y:S01]  /*5240*/  IMAD.MOV.U32 R19, RZ, RZ, R22 ;  /* 0x000000ffff137224 */ /* 0x000fe200078e0016 */
[----:B------:R-:W-:Y:S06]  /*5250*/  BRA `(.L_x_1029) ;  /* 0x00000004002c7947 */ /* 0x000fec0003800000 */
.L_x_1051:
        /* <DEDUP_REMOVED lines=13> */
.L_x_1059:
[----:B------:R-:W-:-:S04]  /*5330*/  SHF.R.U32.HI R0, RZ, 0x15, R5 ;  /* 0x00000015ff007819 */ /* 0x000fc80000011605 */
[----:B------:R-:W-:-:S04]  /*5340*/  LOP3.LUT R0, R0, 0x1, RZ, 0xc0, !PT ;  /* 0x0000000100007812 */ /* 0x000fc800078ec0ff */
[----:B------:R-:W-:-:S04]  /*5350*/  IADD3 R0, PT, PT, R5, 0x88fffff, R0 ;  /* 0x088fffff05007810 */ /* 0x000fc80007ffe000 */
[----:B------:R-:W-:-:S04]  /*5360*/  SHF.R.U32.HI R0, RZ, 0x15, R0 ;  /* 0x00000015ff007819 */ /* 0x000fc80000011600 */
[----:B------:R-:W-:-:S07]  /*5370*/  LOP3.LUT R4, R0, 0xff, RZ, 0xc0, !PT ;  /* 0x000000ff00047812 */ /* 0x000fce00078ec0ff */
.L_x_1060:
[----:B------:R-:W-:-:S04]  /*5380*/  SHF.R.U32.HI R5, RZ, 0x18, R5 ;  /* 0x00000018ff057819 */ /* 0x000fc80000011605 */
[----:B------:R-:W-:-:S04]  /*5390*/  LOP3.LUT R4, R4, 0x80, R5, 0xf8, !PT ;  /* 0x0000008004047812 */ /* 0x000fc800078ef805 */
[----:B------:R-:W-:-:S07]  /*53a0*/  PRMT R0, R4, 0x7610, R0 ;  /* 0x0000761004007816 */ /* 0x000fce0000000000 */
.L_x_1058:
[----:B------:R-:W-:Y:S05]  /*53b0*/  BSYNC.RECONVERGENT B0 ;  /* 0x0000000000007941 */ /* 0x000fea0003800200 */
.L_x_1057:
[----:B------:R0:W-:Y:S01]  /*53c0*/  STG.E.U8 desc[UR36][R2.64], R0 ;  /* 0x0000000002007986 */ /* 0x0001e2000c101124 */
[----:B------:R-:W-:Y:S01]  /*53d0*/  IMAD.MOV.U32 R19, RZ, RZ, R22 ;  /* 0x000000ffff137224 */ /* 0x000fe200078e0016 */
[----:B------:R-:W-:Y:S06]  /*53e0*/  BRA `(.L_x_1029) ;  /* 0x0000000000c87947 */ /* 0x000fec0003800000 */
.L_x_1050:
[----:B------:R-:W-:-:S13]  /*53f0*/  ISETP.NE.AND P0, PT, R4, 0x1c, PT ;  /* 0x0000001c0400780c */ /* 0x000fda0003f05270 */
[----:B------:R-:W-:Y:S05]  /*5400*/  @!P0 BRA `(.L_x_1061) ;  /* 0x0000000000b08947 */ /* 0x000fea0003800000 */
[----:B------:R-:W-:-:S13]  /*5410*/  ISETP.NE.AND P0, PT, R4, 0x1d, PT ;  /* 0x0000001d0400780c */ /* 0x000fda0003f05270 */
[----:B------:R-:W-:Y:S05]  /*5420*/  @!P0 BRA `(.L_x_1062) ;  /* 0x0000000000948947 */ /* 0x000fea0003800000 */
[----:B------:R-:W-:-:S13]  /*5430*/  ISETP.NE.AND P0, PT, R4, 0x2c, PT ;  /* 0x0000002c0400780c */ /* 0x000fda0003f05270 */
[----:B------:R-:W-:Y:S05]  /*5440*/  @!P0 BRA `(.L_x_1063) ;  /* 0x0000000000488947 */ /* 0x000fea0003800000 */
.L_x_1034:
        /* <DEDUP_REMOVED lines=16> */
.L_x_1064:
[----:B------:R-:W-:Y:S01]  /*5550*/  IMAD.MOV.U32 R19, RZ, RZ, R22 ;  /* 0x000000ffff137224 */ /* 0x000fe200078e0016 */
[----:B------:R-:W-:Y:S06]  /*5560*/  BRA `(.L_x_1029) ;  /* 0x0000000000687947 */ /* 0x000fec0003800000 */
.L_x_1063:
[----:B------:R-:W-:Y:S02]  /*5570*/  HADD2.F32 R5, -RZ, R0.H0_H0 ;  /* 0x20000000ff057230 */ /* 0x000fe40000004100 */
        /* <DEDUP_REMOVED lines=16> */
.L_x_1062:
[----:B------:R-:W-:Y:S02]  /*5680*/  HADD2.F32 R4, -RZ, R0.H0_H0 ;  /* 0x20000000ff047230 */ /* 0x000fe40000004100 */
[----:B------:R-:W-:-:S04]  /*5690*/  IMAD.MOV.U32 R19, RZ, RZ, R22 ;  /* 0x000000ffff137224 */ /* 0x000fc800078e0016 */
[----:B------:R-:W0:Y:S02]  /*56a0*/  F2I.U64.TRUNC R4, R4 ;  /* 0x0000000400047311 */ /* 0x000e24000020d800 */
[----:B0-----:R0:W-:Y:S01]  /*56b0*/  STG.E.64 desc[UR36][R2.64], R4 ;  /* 0x0000000402007986 */ /* 0x0011e2000c101b24 */
[----:B------:R-:W-:Y:S05]  /*56c0*/  BRA `(.L_x_1029) ;  /* 0x0000000000107947 */ /* 0x000fea0003800000 */
.L_x_1061:
[----:B------:R-:W-:Y:S02]  /*56d0*/  HADD2.F32 R0, -RZ, R0.H0_H0 ;  /* 0x20000000ff007230 */ /* 0x000fe40000004100 */
[----:B------:R-:W-:Y:S02]  /*56e0*/  IMAD.MOV.U32 R19, RZ, RZ, R22 ;  /* 0x000000ffff137224 */ /* 0x000fe400078e0016 */
[----:B------:R-:W0:Y:S02]  /*56f0*/  F2I.FTZ.U32.TRUNC.NTZ R5, R0 ;  /* 0x0000000000057305 */ /* 0x000e24000021f000 */
[----:B0-----:R0:W-:Y:S03]  /*5700*/  STG.E desc[UR36][R2.64], R5 ;  /* 0x0000000502007986 */ /* 0x0011e6000c101924 */
.L_x_1029:
[----:B------:R-:W-:Y:S05]  /*5710*/  BSYNC.RECONVERGENT B6 ;  /* 0x0000000000067941 */ /* 0x000fea0003800200 */
.L_x_1028:
[----:B------:R-:W-:Y:S01]  /*5720*/  ISETP.GE.AND P0, PT, R19, R17, PT ;  /* 0x000000111300720c */ /* 0x000fe20003f06270 */
[----:B------:R-:W-:-:S12]  /*5730*/  BSSY.RECONVERGENT B6, `(.L_x_1065) ;  /* 0x00001f0000067945 */ /* 0x000fd80003800200 */
[----:B------:R-:W-:Y:S05]  /*5740*/  @P0 BRA `(.L_x_1066) ;  /* 0x0000001c00b80947 */ /* 0x000fea0003800000 */
[----:B------:R-:W5:Y:S01]  /*5750*/  LDCU UR4, c[0x0][0x3a8] ;  /* 0x00007500ff0477ac */ /* 0x000f620008000800 */
[----:B01234-:R-:W0:Y:S01]  /*5760*/  LDC.64 R2, c[0x0][0x388] ;  /* 0x0000e200ff027b82 */ /* 0x01fe220000000a00 */
        /* <DEDUP_REMOVED lines=16> */
[----:B------:R-:W-:-:S06]  /*5870*/  HADD2.F32 R25, -RZ, R25.H0_H0 ;  /* 0x20000019ff197230 */ /* 0x000fcc0000004100 */
[----:B------:R-:W0:Y:S02]  /*5880*/  F2I.FTZ.TRUNC.NTZ R25, R25 ;  /* 0x0000001900197305 */ /* 0x000e24000021f100 */
[----:B0-----:R0:W-:Y:S01]  /*5890*/  STG.E.U8 desc[UR36][R2.64], R25 ;  /* 0x0000001902007986 */ /* 0x0011e2000c101124 */
[----:B------:R-:W-:Y:S05]  /*58a0*/  BRA `(.L_x_1072) ;  /* 0x0000000c007c7947 */ /* 0x000fea0003800000 */
.L_x_1070:
[----:B------:R-:W-:-:S06]  /*58b0*/  HADD2.F32 R5, -RZ, R25.H0_H0 ;  /* 0x20000019ff057230 */ /* 0x000fcc0000004100 */
[----:B------:R-:W0:Y:S02]  /*58c0*/  F2I.S64.TRUNC R4, R5 ;  /* 0x0000000500047311 */ /* 0x000e24000020d900 */
[----:B0-----:R0:W-:Y:S01]  /*58d0*/  STG.E.U8 desc[UR36][R2.64], R4 ;  /* 0x0000000402007986 */ /* 0x0011e2000c101124 */
[----:B------:R-:W-:Y:S05]  /*58e0*/  BRA `(.L_x_1072) ;  /* 0x0000000c006c7947 */ /* 0x000fea0003800000 */
.L_x_1069:
[----:B------:R-:W-:-:S13]  /*58f0*/  ISETP.NE.AND P0, PT, R0, 0x2, PT ;  /* 0x000000020000780c */ /* 0x000fda0003f05270 */
[----:B------:R-:W-:Y:S05]  /*5900*/  @!P0 BRA `(.L_x_1073) ;  /* 0x0000000000308947 */ /* 0x000fea0003800000 */
[----:B------:R-:W-:-:S13]  /*5910*/  ISETP.NE.AND P0, PT, R0, 0x3, PT ;  /* 0x000000030000780c */ /* 0x000fda0003f05270 */
[----:B------:R-:W-:Y:S05]  /*5920*/  @!P0 BRA `(.L_x_1074) ;  /* 0x0000000000188947 */ /* 0x000fea0003800000 */
[----:B------:R-:W-:-:S13]  /*5930*/  ISETP.NE.AND P0, PT, R0, 0x4, PT ;  /* 0x000000040000780c */ /* 0x000fda0003f05270 */
[----:B------:R-:W-:Y:S05]  /*5940*/  @P0 BRA `(.L_x_1071) ;  /* 0x0000000800700947 */ /* 0x000fea0003800000 */
[----:B------:R-:W-:-:S06]  /*5950*/  HADD2.F32 R4, -RZ, R25.H0_H0 ;  /* 0x20000019ff047230 */ /* 0x000fcc0000004100 */
[----:B------:R-:W0:Y:S02]  /*5960*/  F2I.S64.TRUNC R4, R4 ;  /* 0x0000000400047311 */ /* 0x000e24000020d900 */
[----:B0-----:R0:W-:Y:S01]  /*5970*/  STG.E.64 desc[UR36][R2.64], R4 ;  /* 0x0000000402007986 */ /* 0x0011e2000c101b24 */
[----:B------:R-:W-:Y:S05]  /*5980*/  BRA `(.L_x_1072) ;  /* 0x0000000c00447947 */ /* 0x000fea0003800000 */
.L_x_1074:
[----:B------:R-:W-:-:S06]  /*5990*/  HADD2.F32 R25, -RZ, R25.H0_H0 ;  /* 0x20000019ff197230 */ /* 0x000fcc0000004100 */
[----:B------:R-:W0:Y:S02]  /*59a0*/  F2I.FTZ.TRUNC.NTZ R25, R25 ;  /* 0x0000001900197305 */ /* 0x000e24000021f100 */
[----:B0-----:R0:W-:Y:S01]  /*59b0*/  STG.E desc[UR36][R2.64], R25 ;  /* 0x0000001902007986 */ /* 0x0011e2000c101924 */
[----:B------:R-:W-:Y:S05]  /*59c0*/  BRA `(.L_x_1072) ;  /* 0x0000000c00347947 */ /* 0x000fea0003800000 */
.L_x_1073:
[----:B------:R-:W-:-:S06]  /*59d0*/  HADD2.F32 R25, -RZ, R25.H0_H0 ;  /* 0x20000019ff197230 */ /* 0x000fcc0000004100 */
[----:B------:R-:W0:Y:S02]  /*59e0*/  F2I.FTZ.TRUNC.NTZ R25, R25 ;  /* 0x0000001900197305 */ /* 0x000e24000021f100 */
[----:B0-----:R0:W-:Y:S01]  /*59f0*/  STG.E.U16 desc[UR36][R2.64], R25 ;  /* 0x0000001902007986 */ /* 0x0011e2000c101524 */
[----:B------:R-:W-:Y:S05]  /*5a00*/  BRA `(.L_x_1072) ;  /* 0x0000000c00247947 */ /* 0x000fea0003800000 */
.L_x_1068:
[----:B------:R-:W-:-:S13]  /*5a10*/  ISETP.GT.AND P0, PT, R0, 0x6, PT ;  /* 0x000000060000780c */ /* 0x000fda0003f04270 */
[----:B------:R-:W-:Y:S05]  /*5a20*/  @P0 BRA `(.L_x_1075) ;  /* 0x0000000000240947 */ /* 0x000fea0003800000 */
[----:B------:R-:W-:-:S13]  /*5a30*/  ISETP.NE.AND P0, PT, R0, 0x5, PT ;  /* 0x000000050000780c */ /* 0x000fda0003f05270 */
[----:B------:R-:W-:Y:S05]  /*5a40*/  @!P0 BRA `(.L_x_1076) ;  /* 0x0000000000148947 */ /* 0x000fea0003800000 */
[----:B------:R-:W-:-:S13]  /*5a50*/  ISETP.NE.AND P0, PT, R0, 0x6, PT ;  /* 0x000000060000780c */ /* 0x000fda0003f05270 */
[----:B------:R-:W-:Y:S05]  /*5a60*/  @P0 BRA `(.L_x_1071) ;  /* 0x0000000800280947 */ /* 0x000fea0003800000 */
[----:B------:R-:W-:-:S05]  /*5a70*/  HADD2.F32 R25, -RZ, R25.H0_H0 ;  /* 0x20000019ff197230 */ /* 0x000fca0000004100 */
[----:B------:R0:W-:Y:S01]  /*5a80*/  STG.E desc[UR36][R2.64], R25 ;  /* 0x0000001902007986 */ /* 0x0001e2000c101924 */
[----:B------:R-:W-:Y:S05]  /*5a90*/  BRA `(.L_x_1072) ;  /* 0x0000000c00007947 */ /* 0x000fea0003800000 */
.L_x_1076:
[----:B------:R0:W-:Y:S01]  /*5aa0*/  STG.E.U16 desc[UR36][R2.64], R25 ;  /* 0x0000001902007986 */ /* 0x0001e2000c101524 */
[----:B------:R-:W-:Y:S05]  /*5ab0*/  BRA `(.L_x_1072) ;  /* 0x0000000800f87947 */ /* 0x000fea0003800000 */
.L_x_1075:
[----:B------:R-:W-:-:S13]  /*5ac0*/  ISETP.NE.AND P0, PT, R0, 0x7, PT ;  /* 0x000000070000780c */ /* 0x000fda0003f05270 */
[----:B------:R-:W-:Y:S05]  /*5ad0*/  @!P0 BRA `(.L_x_1077) ;  /* 0x0000000000348947 */ /* 0x000fea0003800000 */
[----:B------:R-:W-:-:S13]  /*5ae0*/  ISETP.NE.AND P0, PT, R0, 0x8, PT ;  /* 0x000000080000780c */ /* 0x000fda0003f05270 */
[----:B------:R-:W-:Y:S05]  /*5af0*/  @!P0 BRA `(.L_x_1078) ;  /* 0x0000000000188947 */ /* 0x000fea0003800000 */
[----:B------:R-:W-:-:S13]  /*5b00*/  ISETP.NE.AND P0, PT, R0, 0x9, PT ;  /* 0x000000090000780c */ /* 0x000fda0003f05270 */
[----:B------:R-:W-:Y:S05]  /*5b10*/  @P0 BRA `(.L_x_1071) ;  /* 0x0000000400fc0947 */ /* 0x000fea0003800000 */
[----:B------:R-:W-:Y:S02]  /*5b20*/  HADD2.F32 R4, -RZ, R25.H0_H0 ;  /* 0x20000019ff047230 */ /* 0x000fe40000004100 */
[----:B------:R-:W-:-:S05]  /*5b30*/  IMAD.MOV.U32 R5, RZ, RZ, RZ ;  /* 0x000000ffff057224 */ /* 0x000fca00078e00ff */
[----:B------:R0:W-:Y:S01]  /*5b40*/  STG.E.64 desc[UR36][R2.64], R4 ;  /* 0x0000000402007986 */ /* 0x0001e2000c101b24 */
[----:B------:R-:W-:Y:S05]  /*5b50*/  BRA `(.L_x_1072) ;  /* 0x0000000800d07947 */ /* 0x000fea0003800000 */
.L_x_1078:
[----:B------:R-:W-:-:S05]  /*5b60*/  HADD2.F32 R0, -RZ, R25.H0_H0 ;  /* 0x20000019ff007230 */ /* 0x000fca0000004100 */
[----:B------:R-:W-:-:S04]  /*5b70*/  F2FP.F16.F32.PACK_AB R0, RZ, R0 ;  /* 0x00000000ff00723e */ /* 0x000fc800000000ff */
[----:B------:R-:W-:-:S05]  /*5b80*/  PRMT R0, R0, 0x5410, RZ ;  /* 0x0000541000007816 */ /* 0x000fca00000000ff */
[----:B------:R0:W-:Y:S01]  /*5b90*/  STG.E desc[UR36][R2.64], R0 ;  /* 0x0000000002007986 */ /* 0x0001e2000c101924 */
[----:B------:R-:W-:Y:S05]  /*5ba0*/  BRA `(.L_x_1072) ;  /* 0x0000000800bc7947 */ /* 0x000fea0003800000 */
.L_x_1077:
[----:B------:R-:W-:-:S05]  /*5bb0*/  HADD2.F32 R4, -RZ, R25.H0_H0 ;  /* 0x20000019ff047230 */ /* 0x000fca0000004100 */
[----:B------:R-:W-:-:S06]  /*5bc0*/  FMUL.FTZ R4, R4, 1 ;  /* 0x3f80000004047820 */ /* 0x000fcc0000410000 */
[----:B------:R-:W0:Y:S02]  /*5bd0*/  F2F.F64.F32 R4, R4 ;  /* 0x0000000400047310 */ /* 0x000e240000201800 */
[----:B0-----:R0:W-:Y:S01]  /*5be0*/  STG.E.64 desc[UR36][R2.64], R4 ;  /* 0x0000000402007986 */ /* 0x0011e2000c101b24 */
[----:B------:R-:W-:Y:S05]  /*5bf0*/  BRA `(.L_x_1072) ;  /* 0x0000000800a87947 */ /* 0x000fea0003800000 */
.L_x_1067:
        /* <DEDUP_REMOVED lines=10> */
[----:B------:R-:W-:-:S06]  /*5ca0*/  HADD2.F32 R5, -RZ, R25.H0_H0 ;  /* 0x20000019ff057230 */ /* 0x000fcc0000004100 */
[----:B------:R-:W0:Y:S02]  /*5cb0*/  F2I.FTZ.U32.TRUNC.NTZ R5, R5 ;  /* 0x0000000500057305 */ /* 0x000e24000021f000 */
[----:B0-----:R0:W-:Y:S01]  /*5cc0*/  STG.E.U16 desc[UR36][R2.64], R5 ;  /* 0x0000000502007986 */ /* 0x0011e2000c101524 */
[----:B------:R-:W-:Y:S05]  /*5cd0*/  BRA `(.L_x_1072) ;  /* 0x0000000800707947 */ /* 0x000fea0003800000 */
.L_x_1082:
        /* <DEDUP_REMOVED lines=18> */
.L_x_1085:
[----:B------:R-:W-:-:S04]  /*5e00*/  SHF.R.U32.HI R5, RZ, 0x18, R5 ;  /* 0x00000018ff057819 */ /* 0x000fc80000011605 */
[----:B------:R-:W-:-:S07]  /*5e10*/  LOP3.LUT R0, R0, 0x80, R5, 0xf8, !PT ;  /* 0x0000008000007812 */ /* 0x000fce00078ef805 */
.L_x_1084:
[----:B------:R-:W-:Y:S05]  /*5e20*/  BSYNC.RECONVERGENT B0 ;  /* 0x0000000000007941 */ /* 0x000fea0003800200 */
.L_x_1083:
[----:B------:R0:W-:Y:S01]  /*5e30*/  STG.E.U8 desc[UR36][R2.64], R0 ;  /* 0x0000000002007986 */ /* 0x0001e2000c101124 */
[----:B------:R-:W-:Y:S05]  /*5e40*/  BRA `(.L_x_1072) ;  /* 0x0000000800147947 */ /* 0x000fea0003800000 */
.L_x_1081:
        /* <DEDUP_REMOVED lines=18> */
.L_x_1088:
[----:B------:R-:W-:-:S04]  /*5f70*/  SHF.R.U32.HI R5, RZ, 0x18, R5 ;  /* 0x00000018ff057819 */ /* 0x000fc80000011605 */
[----:B------:R-:W-:-:S07]  /*5f80*/  LOP3.LUT R0, R0, 0x80, R5, 0xf8, !PT ;  /* 0x0000008000007812 */ /* 0x000fce00078ef805 */
.L_x_1087:
[----:B------:R-:W-:Y:S05]  /*5f90*/  BSYNC.RECONVERGENT B0 ;  /* 0x0000000000007941 */ /* 0x000fea0003800200 */
.L_x_1086:
[----:B------:R0:W-:Y:S01]  /*5fa0*/  STG.E.U8 desc[UR36][R2.64], R0 ;  /* 0x0000000002007986 */ /* 0x0001e2000c101124 */
[----:B------:R-:W-:Y:S05]  /*5fb0*/  BRA `(.L_x_1072) ;  /* 0x0000000400b87947 */ /* 0x000fea0003800000 */
.L_x_1080:
[----:B------:R-:W-:-:S13]  /*5fc0*/  ISETP.NE.AND P0, PT, R0, 0x1c, PT ;  /* 0x0000001c0000780c */ /* 0x000fda0003f05270 */
[----:B------:R-:W-:Y:S05]  /*5fd0*/  @!P0 BRA `(.L_x_1089) ;  /* 0x0000000000608947 */ /* 0x000fea0003800000 */
[----:B------:R-:W-:-:S13]  /*5fe0*/  ISETP.NE.AND P0, PT, R0, 0x1d, PT ;  /* 0x0000001d0000780c */ /* 0x000fda0003f05270 */
[----:B------:R-:W-:Y:S05]  /*5ff0*/  @!P0 BRA `(.L_x_1090) ;  /* 0x0000000000488947 */ /* 0x000fea0003800000 */
[----:B------:R-:W-:-:S13]  /*6000*/  ISETP.NE.AND P0, PT, R0, 0x2c, PT ;  /* 0x0000002c0000780c */ /* 0x000fda0003f05270 */
[----:B------:R-:W-:Y:S05]  /*6010*/  @P0 BRA `(.L_x_1071) ;  /* 0x0000000000bc0947 */ /* 0x000fea0003800000 */
[----:B------:R-:W-:Y:S02]  /*6020*/  HADD2.F32 R25, -RZ, R25.H0_H0 ;  /* 0x20000019ff197230 */ /* 0x000fe40000004100 */
        /* <DEDUP_REMOVED lines=15> */
.L_x_1090:
[----:B------:R-:W-:-:S06]  /*6120*/  HADD2.F32 R4, -RZ, R25.H0_H0 ;  /* 0x20000019ff047230 */ /* 0x000fcc0000004100 */
[----:B------:R-:W0:Y:S02]  /*6130*/  F2I.U64.TRUNC R4, R4 ;  /* 0x0000000400047311 */ /* 0x000e24000020d800 */
[----:B0-----:R0:W-:Y:S01]  /*6140*/  STG.E.64 desc[UR36][R2.64], R4 ;  /* 0x0000000402007986 */ /* 0x0011e2000c101b24 */
[----:B------:R-:W-:Y:S05]  /*6150*/  BRA `(.L_x_1072) ;  /* 0x0000000400507947 */ /* 0x000fea0003800000 */
.L_x_1089:
[----:B------:R-:W-:-:S06]  /*6160*/  HADD2.F32 R25, -RZ, R25.H0_H0 ;  /* 0x20000019ff197230 */ /* 0x000fcc0000004100 */
[----:B------:R-:W0:Y:S02]  /*6170*/  F2I.FTZ.U32.TRUNC.NTZ R25, R25 ;  /* 0x0000001900197305 */ /* 0x000e24000021f000 */
[----:B0-----:R0:W-:Y:S01]  /*6180*/  STG.E desc[UR36][R2.64], R25 ;  /* 0x0000001902007986 */ /* 0x0011e2000c101924 */
[----:B------:R-:W-:Y:S05]  /*6190*/  BRA `(.L_x_1072) ;  /* 0x0000000400407947 */ /* 0x000fea0003800000 */
.L_x_1079:
[----:B------:R-:W-:-:S13]  /*61a0*/  ISETP.GT.AND P0, PT, R0, 0xe, PT ;  /* 0x0000000e0000780c */ /* 0x000fda0003f04270 */
[----:B------:R-:W-:Y:S05]  /*61b0*/  @P0 BRA `(.L_x_1091) ;  /* 0x00000000003c0947 */ /* 0x000fea0003800000 */
[----:B------:R-:W-:-:S13]  /*61c0*/  ISETP.NE.AND P0, PT, R0, 0xa, PT ;  /* 0x0000000a0000780c */ /* 0x000fda0003f05270 */
[----:B------:R-:W-:Y:S05]  /*61d0*/  @!P0 BRA `(.L_x_1092) ;  /* 0x00000000001c8947 */ /* 0x000fea0003800000 */
[----:B------:R-:W-:-:S13]  /*61e0*/  ISETP.NE.AND P0, PT, R0, 0xb, PT ;  /* 0x0000000b0000780c */ /* 0x000fda0003f05270 */
[----:B------:R-:W-:Y:S05]  /*61f0*/  @P0 BRA `(.L_x_1071) ;  /* 0x0000000000440947 */ /* 0x000fea0003800000 */
[----:B------:R-:W-:-:S05]  /*6200*/  HADD2.F32 R25, -RZ, R25.H0_H0 ;  /* 0x20000019ff197230 */ /* 0x000fca0000004100 */
[----:B------:R-:W-:-:S04]  /*6210*/  FSETP.NEU.FTZ.AND P0, PT, R25, RZ, PT ;  /* 0x000000ff1900720b */ /* 0x000fc80003f1d000 */
[----:B------:R-:W-:-:S05]  /*6220*/  SEL R5, RZ, 0x1, !P0 ;  /* 0x00000001ff057807 */ /* 0x000fca0004000000 */
[----:B------:R1:W-:Y:S01]  /*6230*/  STG.E.U8 desc[UR36][R2.64], R5 ;  /* 0x0000000502007986 */ /* 0x0003e2000c101124 */
[----:B------:R-:W-:Y:S05]  /*6240*/  BRA `(.L_x_1072) ;  /* 0x0000000400147947 */ /* 0x000fea0003800000 */
.L_x_1092:
[----:B------:R-:W-:Y:S01]  /*6250*/  HADD2.F32 R25, -RZ, R25.H0_H0 ;  /* 0x20000019ff197230 */ /* 0x000fe20000004100 */
[----:B------:R-:W-:-:S04]  /*6260*/  CS2R R6, SRZ ;  /* 0x0000000000067805 */ /* 0x000fc8000001ff00 */
[----:B------:R-:W-:-:S06]  /*6270*/  FMUL.FTZ R4, R25, 1 ;  /* 0x3f80000019047820 */ /* 0x000fcc0000410000 */
[----:B------:R-:W0:Y:S02]  /*6280*/  F2F.F64.F32 R4, R4 ;  /* 0x0000000400047310 */ /* 0x000e240000201800 */
[----:B0-----:R0:W-:Y:S01]  /*6290*/  STG.E.128 desc[UR36][R2.64], R4 ;  /* 0x0000000402007986 */ /* 0x0011e2000c101d24 */
[----:B------:R-:W-:Y:S05]  /*62a0*/  BRA `(.L_x_1072) ;  /* 0x0000000000fc7947 */ /* 0x000fea0003800000 */
.L_x_1091:
[----:B------:R-:W-:-:S13]  /*62b0*/  ISETP.NE.AND P0, PT, R0, 0xf, PT ;  /* 0x0000000f0000780c */ /* 0x000fda0003f05270 */
[----:B------:R-:W-:Y:S05]  /*62c0*/  @!P0 BRA `(.L_x_1093) ;  /* 0x0000000000e88947 */ /* 0x000fea0003800000 */
[----:B------:R-:W-:-:S13]  /*62d0*/  ISETP.NE.AND P0, PT, R0, 0x17, PT ;  /* 0x000000170000780c */ /* 0x000fda0003f05270 */
[----:B------:R-:W-:Y:S05]  /*62e0*/  @!P0 BRA `(.L_x_1094) ;  /* 0x0000000000908947 */ /* 0x000fea0003800000 */
[----:B------:R-:W-:-:S13]  /*62f0*/  ISETP.NE.AND P0, PT, R0, 0x18, PT ;  /* 0x000000180000780c */ /* 0x000fda0003f05270 */
[----:B------:R-:W-:Y:S05]  /*6300*/  @!P0 BRA `(.L_x_1095) ;  /* 0x0000000000448947 */ /* 0x000fea0003800000 */
.L_x_1071:
        /* <DEDUP_REMOVED lines=16> */
.L_x_1096:
[----:B------:R-:W-:Y:S05]  /*6410*/  BRA `(.L_x_1072) ;  /* 0x0000000000a07947 */ /* 0x000fea0003800000 */
.L_x_1095:
        /* <DEDUP_REMOVED lines=13> */
.L_x_1098:
[----:B------:R-:W-:Y:S05]  /*64f0*/  BSYNC.RECONVERGENT B0 ;  /* 0x0000000000007941 */ /* 0x000fea0003800200 */
.L_x_1097:
[----:B------:R-:W-:-:S05]  /*6500*/  LOP3.LUT R5, R0, 0x80, R5, 0xf8, !PT ;  /* 0x0000008000057812 */ /* 0x000fca00078ef805 */
[----:B------:R3:W-:Y:S01]  /*6510*/  STG.E.U8 desc[UR36][R2.64], R5 ;  /* 0x0000000502007986 */ /* 0x0007e2000c101124 */
[----:B------:R-:W-:Y:S05]  /*6520*/  BRA `(.L_x_1072) ;  /* 0x00000000005c7947 */ /* 0x000fea0003800000 */
.L_x_1094:
        /* <DEDUP_REMOVED lines=12> */
.L_x_1100:
[----:B------:R-:W-:Y:S01]  /*65f0*/  IMAD.MOV.U32 R0, RZ, RZ, 0x7f ;  /* 0x0000007fff007424 */ /* 0x000fe200078e00ff */
[----:B------:R-:W-:-:S04]  /*6600*/  ISETP.GT.U32.AND P0, PT, R4, 0x7f800000, PT ;  /* 0x7f8000000400780c */ /* 0x000fc80003f04070 */
[----:B------:R-:W-:-:S09]  /*6610*/  SEL R0, R0, 0x7c, P0 ;  /* 0x0000007c00007807 */ /* 0x000fd20000000000 */
.L_x_1101:
[----:B------:R-:W-:Y:S05]  /*6620*/  BSYNC.RECONVERGENT B0 ;  /* 0x0000000000007941 */ /* 0x000fea0003800200 */
.L_x_1099:
[----:B------:R-:W-:-:S04]  /*6630*/  SHF.R.U32.HI R5, RZ, 0x18, R5 ;  /* 0x00000018ff057819 */ /* 0x000fc80000011605 */
[----:B------:R-:W-:-:S05]  /*6640*/  LOP3.LUT R5, R0, 0x80, R5, 0xf8, !PT ;  /* 0x0000008000057812 */ /* 0x000fca00078ef805 */
[----:B------:R2:W-:Y:S01]  /*6650*/  STG.E.U8 desc[UR36][R2.64], R5 ;  /* 0x0000000502007986 */ /* 0x0005e2000c101124 */
[----:B------:R-:W-:Y:S05]  /*6660*/  BRA `(.L_x_1072) ;  /* 0x00000000000c7947 */ /* 0x000fea0003800000 */
.L_x_1093:
[----:B------:R-:W-:-:S05]  /*6670*/  HADD2.F32 R0, -RZ, R25.H0_H0 ;  /* 0x20000019ff007230 */ /* 0x000fca0000004100 */
[----:B------:R-:W-:-:S05]  /*6680*/  F2FP.BF16.F32.PACK_AB R0, RZ, R0 ;  /* 0x00000000ff00723e */ /* 0x000fca00000010ff */
[----:B------:R4:W-:Y:S02]  /*6690*/  STG.E.U16 desc[UR36][R2.64], R0 ;  /* 0x0000000002007986 */ /* 0x0009e4000c101524 */
.L_x_1072:
[----:B------:R-:W-:-:S05]  /*66a0*/  VIADD R19, R19, 0x80 ;  /* 0x0000008013137836 */ /* 0x000fca0000000000 */
[----:B------:R-:W-:-:S13]  /*66b0*/  ISETP.GE.AND P0, PT, R19, R17, PT ;  /* 0x000000111300720c */ /* 0x000fda0003f06270 */
        /* <DEDUP_REMOVED lines=19> */
[----:B------:R-:W-:-:S04]  /*67f0*/  HADD2.F32 R24, -RZ, R24.H0_H0 ;  /* 0x20000018ff187230 */ /* 0x000fc80000004100 */
[----:B------:R-:W0:Y:S02]  /*6800*/  F2I.FTZ.TRUNC.NTZ R5, R24 ;  /* 0x0000001800057305 */ /* 0x000e24000021f100 */
[----:B0-----:R3:W-:Y:S01]  /*6810*/  STG.E.U8 desc[UR36][R2.64], R5 ;  /* 0x0000000502007986 */ /* 0x0017e2000c101124 */
[----:B------:R-:W-:Y:S05]  /*6820*/  BRA `(.L_x_1107) ;  /* 0x0000000c007c7947 */ /* 0x000fea0003800000 */
.L_x_1105:
[----:B------:R-:W-:-:S06]  /*6830*/  HADD2.F32 R5, -RZ, R24.H0_H0 ;  /* 0x20000018ff057230 */ /* 0x000fcc0000004100 */
[----:B------:R-:W0:Y:S02]  /*6840*/  F2I.S64.TRUNC R4, R5 ;  /* 0x0000000500047311 */ /* 0x000e24000020d900 */
[----:B0-----:R4:W-:Y:S01]  /*6850*/  STG.E.U8 desc[UR36][R2.64], R4 ;  /* 0x0000000402007986 */ /* 0x0019e2000c101124 */
[----:B------:R-:W-:Y:S05]  /*6860*/  BRA `(.L_x_1107) ;  /* 0x0000000c006c7947 */ /* 0x000fea0003800000 */
.L_x_1104:
        /* <DEDUP_REMOVED lines=10> */
.L_x_1109:
[----:B------:R-:W-:-:S04]  /*6910*/  HADD2.F32 R24, -RZ, R24.H0_H0 ;  /* 0x20000018ff187230 */ /* 0x000fc80000004100 */
[----:B------:R-:W0:Y:S02]  /*6920*/  F2I.FTZ.TRUNC.NTZ R5, R24 ;  /* 0x0000001800057305 */ /* 0x000e24000021f100 */
[----:B0-----:R2:W-:Y:S01]  /*6930*/  STG.E desc[UR36][R2.64], R5 ;  /* 0x0000000502007986 */ /* 0x0015e2000c101924 */
[----:B------:R-:W-:Y:S05]  /*6940*/  BRA `(.L_x_1107) ;  /* 0x0000000c00347947 */ /* 0x000fea0003800000 */
.L_x_1108:
[----:B------:R-:W-:-:S04]  /*6950*/  HADD2.F32 R24, -RZ, R24.H0_H0 ;  /* 0x20000018ff187230 */ /* 0x000fc80000004100 */
[----:B------:R-:W0:Y:S02]  /*6960*/  F2I.FTZ.TRUNC.NTZ R5, R24 ;  /* 0x0000001800057305 */ /* 0x000e24000021f100 */
[----:B0-----:R0:W-:Y:S01]  /*6970*/  STG.E.U16 desc[UR36][R2.64], R5 ;  /* 0x0000000502007986 */ /* 0x0011e2000c101524 */
[----:B------:R-:W-:Y:S05]  /*6980*/  BRA `(.L_x_1107) ;  /* 0x0000000c00247947 */ /* 0x000fea0003800000 */
.L_x_1103:
        /* <DEDUP_REMOVED lines=9> */
.L_x_1111:
[----:B------:R0:W-:Y:S01]  /*6a20*/  STG.E.U16 desc[UR36][R2.64], R24 ;  /* 0x0000001802007986 */ /* 0x0001e2000c101524 */
[----:B------:R-:W-:Y:S05]  /*6a30*/  BRA `(.L_x_1107) ;  /* 0x0000000800f87947 */ /* 0x000fea0003800000 */
.L_x_1110:
        /* <DEDUP_REMOVED lines=10> */
.L_x_1113:
[----:B------:R-:W-:-:S05]  /*6ae0*/  HADD2.F32 R0, -RZ, R24.H0_H0 ;  /* 0x20000018ff007230 */ /* 0x000fca0000004100 */
[----:B------:R-:W-:-:S04]  /*6af0*/  F2FP.F16.F32.PACK_AB R0, RZ, R0 ;  /* 0x00000000ff00723e */ /* 0x000fc800000000ff */
[----:B------:R-:W-:-:S05]  /*6b00*/  PRMT R0, R0, 0x5410, RZ ;  /* 0x0000541000007816 */ /* 0x000fca00000000ff */
[----:B------:R0:W-:Y:S01]  /*6b10*/  STG.E desc[UR36][R2.64], R0 ;  /* 0x0000000002007986 */ /* 0x0001e2000c101924 */
[----:B------:R-:W-:Y:S05]  /*6b20*/  BRA `(.L_x_1107) ;  /* 0x0000000800bc7947 */ /* 0x000fea0003800000 */
.L_x_1112:
[----:B------:R-:W-:-:S05]  /*6b30*/  HADD2.F32 R4, -RZ, R24.H0_H0 ;  /* 0x20000018ff047230 */ /* 0x000fca0000004100 */
[----:B------:R-:W-:-:S06]  /*6b40*/  FMUL.FTZ R4, R4, 1 ;  /* 0x3f80000004047820 */ /* 0x000fcc0000410000 */
[----:B------:R-:W0:Y:S02]  /*6b50*/  F2F.F64.F32 R4, R4 ;  /* 0x0000000400047310 */ /* 0x000e240000201800 */
[----:B0-----:R0:W-:Y:S01]  /*6b60*/  STG.E.64 desc[UR36][R2.64], R4 ;  /* 0x0000000402007986 */ /* 0x0011e2000c101b24 */
[----:B------:R-:W-:Y:S05]  /*6b70*/  BRA `(.L_x_1107) ;  /* 0x0000000800a87947 */ /* 0x000fea0003800000 */
.L_x_1102:
        /* <DEDUP_REMOVED lines=14> */
.L_x_1117:
        /* <DEDUP_REMOVED lines=18> */
.L_x_1120:
[----:B------:R-:W-:-:S04]  /*6d80*/  SHF.R.U32.HI R5, RZ, 0x18, R5 ;  /* 0x00000018ff057819 */ /* 0x000fc80000011605 */
[----:B------:R-:W-:-:S07]  /*6d90*/  LOP3.LUT R0, R0, 0x80, R5, 0xf8, !PT ;  /* 0x0000008000007812 */ /* 0x000fce00078ef805 */
.L_x_1119:
[----:B------:R-:W-:Y:S05]  /*6da0*/  BSYNC.RECONVERGENT B0 ;  /* 0x0000000000007941 */ /* 0x000fea0003800200 */
.L_x_1118:
[----:B------:R0:W-:Y:S01]  /*6db0*/  STG.E.U8 desc[UR36][R2.64], R0 ;  /* 0x0000000002007986 */ /* 0x0001e2000c101124 */
[----:B------:R-:W-:Y:S05]  /*6dc0*/  BRA `(.L_x_1107) ;  /* 0x0000000800147947 */ /* 0x000fea0003800000 */
.L_x_1116:
        /* <DEDUP_REMOVED lines=18> */
.L_x_1123:
[----:B------:R-:W-:-:S04]  /*6ef0*/  SHF.R.U32.HI R5, RZ, 0x18, R5 ;  /* 0x00000018ff057819 */ /* 0x000fc80000011605 */
[----:B------:R-:W-:-:S07]  /*6f00*/  LOP3.LUT R0, R0, 0x80, R5, 0xf8, !PT ;  /* 0x0000008000007812 */ /* 0x000fce00078ef805 */
.L_x_1122:
[----:B------:R-:W-:Y:S05]  /*6f10*/  BSYNC.RECONVERGENT B0 ;  /* 0x0000000000007941 */ /* 0x000fea0003800200 */
.L_x_1121:
[----:B------:R0:W-:Y:S01]  /*6f20*/  STG.E.U8 desc[UR36][R2.64], R0 ;  /* 0x0000000002007986 */ /* 0x0001e2000c101124 */
[----:B------:R-:W-:Y:S05]  /*6f30*/  BRA `(.L_x_1107) ;  /* 0x0000000400b87947 */ /* 0x000fea0003800000 */
.L_x_1115:
[----:B------:R-:W-:-:S13]  /*6f40*/  ISETP.NE.AND P0, PT, R0, 0x1c, PT ;  /* 0x0000001c0000780c */ /* 0x000fda0003f05270 */
[----:B------:R-:W-:Y:S05]  /*6f50*/  @!P0 BRA `(.L_x_1124) ;  /* 0x0000000000608947 */ /* 0x000fea0003800000 */
[----:B------:R-:W-:-:S13]  /*6f60*/  ISETP.NE.AND P0, PT, R0, 0x1d, PT ;  /* 0x0000001d0000780c */ /* 0x000fda0003f05270 */
[----:B------:R-:W-:Y:S05]  /*6f70*/  @!P0 BRA `(.L_x_1125) ;  /* 0x0000000000488947 */ /* 0x000fea0003800000 */
[----:B------:R-:W-:-:S13]  /*6f80*/  ISETP.NE.AND P0, PT, R0, 0x2c, PT ;  /* 0x0000002c0000780c */ /* 0x000fda0003f05270 */
[----:B------:R-:W-:Y:S05]  /*6f90*/  @P0 BRA `(.L_x_1106) ;  /* 0x0000000000bc0947 */ /* 0x000fea0003800000 */
        /* <DEDUP_REMOVED lines=16> */
.L_x_1125:
[----:B------:R-:W-:-:S06]  /*70a0*/  HADD2.F32 R4, -RZ, R24.H0_H0 ;  /* 0x20000018ff047230 */ /* 0x000fcc0000004100 */
[----:B------:R-:W0:Y:S02]  /*70b0*/  F2I.U64.TRUNC R4, R4 ;  /* 0x0000000400047311 */ /* 0x000e24000020d800 */
[----:B0-----:R0:W-:Y:S01]  /*70c0*/  STG.E.64 desc[UR36][R2.64], R4 ;  /* 0x0000000402007986 */ /* 0x0011e2000c101b24 */
[----:B------:R-:W-:Y:S05]  /*70d0*/  BRA `(.L_x_1107) ;  /* 0x0000000400507947 */ /* 0x000fea0003800000 */
.L_x_1124:
[----:B------:R-:W-:-:S04]  /*70e0*/  HADD2.F32 R24, -RZ, R24.H0_H0 ;  /* 0x20000018ff187230 */ /* 0x000fc80000004100 */
[----:B------:R-:W0:Y:S02]  /*70f0*/  F2I.FTZ.U32.TRUNC.NTZ R5, R24 ;  /* 0x0000001800057305 */ /* 0x000e24000021f000 */
[----:B0-----:R0:W-:Y:S01]  /*7100*/  STG.E desc[UR36][R2.64], R5 ;  /* 0x0000000502007986 */ /* 0x0011e2000c101924 */
[----:B------:R-:W-:Y:S05]  /*7110*/  BRA `(.L_x_1107) ;  /* 0x0000000400407947 */ /* 0x000fea0003800000 */
.L_x_1114:
        /* <DEDUP_REMOVED lines=11> */
.L_x_1127:
[----:B------:R-:W-:Y:S01]  /*71d0*/  HADD2.F32 R24, -RZ, R24.H0_H0 ;  /* 0x20000018ff187230 */ /* 0x000fe20000004100 */
[----:B------:R-:W-:-:S04]  /*71e0*/  CS2R R6, SRZ ;  /* 0x0000000000067805 */ /* 0x000fc8000001ff00 */
[----:B------:R-:W-:-:S06]  /*71f0*/  FMUL.FTZ R4, R24, 1 ;  /* 0x3f80000018047820 */ /* 0x000fcc0000410000 */
[----:B------:R-:W0:Y:S02]  /*7200*/  F2F.F64.F32 R4, R4 ;  /* 0x0000000400047310 */ /* 0x000e240000201800 */
[----:B0-----:R0:W-:Y:S01]  /*7210*/  STG.E.128 desc[UR36][R2.64], R4 ;  /* 0x0000000402007986 */ /* 0x0011e2000c101d24 */
[----:B------:R-:W-:Y:S05]  /*7220*/  BRA `(.L_x_1107) ;  /* 0x0000000000fc7947 */ /* 0x000fea0003800000 */
.L_x_1126:
[----:B------:R-:W-:-:S13]  /*7230*/  ISETP.NE.AND P0, PT, R0, 0xf, PT ;  /* 0x0000000f0000780c */ /* 0x000fda0003f05270 */
[----:B------:R-:W-:Y:S05]  /*7240*/  @!P0 BRA `(.L_x_1128) ;  /* 0x0000000000e88947 */ /* 0x000fea0003800000 */
[----:B------:R-:W-:-:S13]  /*7250*/  ISETP.NE.AND P0, PT, R0, 0x17, PT ;  /* 0x000000170000780c */ /* 0x000fda0003f05270 */
[----:B------:R-:W-:Y:S05]  /*7260*/  @!P0 BRA `(.L_x_1129) ;  /* 0x0000000000908947 */ /* 0x000fea0003800000 */
[----:B------:R-:W-:-:S13]  /*7270*/  ISETP.NE.AND P0, PT, R0, 0x18, PT ;  /* 0x000000180000780c */ /* 0x000fda0003f05270 */
[----:B------:R-:W-:Y:S05]  /*7280*/  @!P0 BRA `(.L_x_1130) ;  /* 0x0000000000448947 */ /* 0x000fea0003800000 */
.L_x_1106:
        /* <DEDUP_REMOVED lines=16> */
.L_x_1131:
[----:B------:R-:W-:Y:S05]  /*7390*/  BRA `(.L_x_1107) ;  /* 0x0000000000a07947 */ /* 0x000fea0003800000 */
.L_x_1130:
        /* <DEDUP_REMOVED lines=13> */
.L_x_1133:
[----:B------:R-:W-:Y:S05]  /*7470*/  BSYNC.RECONVERGENT B0 ;  /* 0x0000000000007941 */ /* 0x000fea0003800200 */
.L_x_1132:
[----:B------:R-:W-:-:S05]  /*7480*/  LOP3.LUT R5, R0, 0x80, R5, 0xf8, !PT ;  /* 0x0000008000057812 */ /* 0x000fca00078ef805 */
[----:B------:R0:W-:Y:S01]  /*7490*/  STG.E.U8 desc[UR36][R2.64], R5 ;  /* 0x0000000502007986 */ /* 0x0001e2000c101124 */
[----:B------:R-:W-:Y:S05]  /*74a0*/  BRA `(.L_x_1107) ;  /* 0x00000000005c7947 */ /* 0x000fea0003800000 */
.L_x_1129:
        /* <DEDUP_REMOVED lines=12> */
.L_x_1135:
[----:B------:R-:W-:Y:S01]  /*7570*/  IMAD.MOV.U32 R0, RZ, RZ, 0x7f ;  /* 0x0000007fff007424 */ /* 0x000fe200078e00ff */
[----:B------:R-:W-:-:S04]  /*7580*/  ISETP.GT.U32.AND P0, PT, R4, 0x7f800000, PT ;  /* 0x7f8000000400780c */ /* 0x000fc80003f04070 */
[----:B------:R-:W-:-:S09]  /*7590*/  SEL R0, R0, 0x7c, P0 ;  /* 0x0000007c00007807 */ /* 0x000fd20000000000 */
.L_x_1136:
[----:B------:R-:W-:Y:S05]  /*75a0*/  BSYNC.RECONVERGENT B0 ;  /* 0x0000000000007941 */ /* 0x000fea0003800200 */
.L_x_1134:
[----:B------:R-:W-:-:S04]  /*75b0*/  SHF.R.U32.HI R5, RZ, 0x18, R5 ;  /* 0x00000018ff057819 */ /* 0x000fc80000011605 */
[----:B------:R-:W-:-:S05]  /*75c0*/  LOP3.LUT R5, R0, 0x80, R5, 0xf8, !PT ;  /* 0x0000008000057812 */ /* 0x000fca00078ef805 */
[----:B------:R0:W-:Y:S01]  /*75d0*/  STG.E.U8 desc[UR36][R2.64], R5 ;  /* 0x0000000502007986 */ /* 0x0001e2000c101124 */
[----:B------:R-:W-:Y:S05]  /*75e0*/  BRA `(.L_x_1107) ;  /* 0x00000000000c7947 */ /* 0x000fea0003800000 */
.L_x_1128:
[----:B------:R-:W-:-:S05]  /*75f0*/  HADD2.F32 R0, -RZ, R24.H0_H0 ;  /* 0x20000018ff007230 */ /* 0x000fca0000004100 */
[----:B------:R-:W-:-:S05]  /*7600*/  F2FP.BF16.F32.PACK_AB R0, RZ, R0 ;  /* 0x00000000ff00723e */ /* 0x000fca00000010ff */
[----:B------:R0:W-:Y:S02]  /*7610*/  STG.E.U16 desc[UR36][R2.64], R0 ;  /* 0x0000000002007986 */ /* 0x0001e4000c101524 */
.L_x_1107:
[----:B------:R-:W-:-:S07]  /*7620*/  VIADD R19, R19, 0x80 ;  /* 0x0000008013137836 */ /* 0x000fce0000000000 */
.L_x_1066:
[----:B------:R-:W-:Y:S05]  /*7630*/  BSYNC.RECONVERGENT B6 ;  /* 0x0000000000067941 */ /* 0x000fea0003800200 */
.L_x_1065:
[----:B------:R-:W-:-:S13]  /*7640*/  ISETP.GE.AND P0, PT, R19, R17, PT ;  /* 0x000000111300720c */ /* 0x000fda0003f06270 */
[----:B------:R-:W-:Y:S05]  /*7650*/  @P0 EXIT ;  /* 0x000000000000094d */ /* 0x000fea0003800000 */
[----:B01234-:R-:W0:Y:S01]  /*7660*/  LDC.64 R2, c[0x0][0x388] ;  /* 0x0000e200ff027b82 */ /* 0x01fe220000000a00 */
[----:B------:R-:W1:Y:S01]  /*7670*/  LDCU UR4, c[0x0][0x3a8] ;  /* 0x00007500ff0477ac */ /* 0x000e620008000800 */
[----:B------:R-:W-:Y:S01]  /*7680*/  PRMT R0, R16, 0x9910, RZ ;  /* 0x0000991010007816 */ /* 0x000fe200000000ff */
[----:B------:R-:W-:-:S03]  /*7690*/  IMAD R18, R18, 0x200, R19 ;  /* 0x0000020012127824 */ /* 0x000fc600078e0213 */
[----:B------:R-:W-:Y:S01]  /*76a0*/  ISETP.GT.AND P1, PT, R0, 0x9, PT ;  /* 0x000000090000780c */ /* 0x000fe20003f24270 */
[----:B-1----:R-:W-:-:S05]  /*76b0*/  IMAD R5, R18, UR4, RZ ;  /* 0x0000000412057c24 */ /* 0x002fca000f8e02ff */
        /* <DEDUP_REMOVED lines=13> */
[----:B0-----:R-:W-:Y:S01]  /*7790*/  STG.E.U8 desc[UR36][R2.64], R23 ;  /* 0x0000001702007986 */ /* 0x001fe2000c101124 */
[----:B------:R-:W-:Y:S05]  /*77a0*/  EXIT ;  /* 0x000000000000794d */ /* 0x000fea0003800000 */
.L_x_1140:
[----:B------:R-:W-:-:S06]  /*77b0*/  HADD2.F32 R5, -RZ, R23.H0_H0 ;  /* 0x20000017ff057230 */ /* 0x000fcc0000004100 */
[----:B------:R-:W0:Y:S02]  /*77c0*/  F2I.S64.TRUNC R4, R5 ;  /* 0x0000000500047311 */ /* 0x000e24000020d900 */
[----:B0-----:R-:W-:Y:S01]  /*77d0*/  STG.E.U8 desc[UR36][R2.64], R4 ;  /* 0x0000000402007986 */ /* 0x001fe2000c101124 */
[----:B------:R-:W-:Y:S05]  /*77e0*/  EXIT ;  /* 0x000000000000794d */ /* 0x000fea0003800000 */
.L_x_1139:
        /* <DEDUP_REMOVED lines=8> */
[----:B0-----:R-:W-:Y:S01]  /*7870*/  STG.E.64 desc[UR36][R2.64], R4 ;  /* 0x0000000402007986 */ /* 0x001fe2000c101b24 */
[----:B------:R-:W-:Y:S05]  /*7880*/  EXIT ;  /* 0x000000000000794d */ /* 0x000fea0003800000 */
.L_x_1143:
[----:B------:R-:W-:-:S06]  /*7890*/  HADD2.F32 R23, -RZ, R23.H0_H0 ;  /* 0x20000017ff177230 */ /* 0x000fcc0000004100 */
[----:B------:R-:W0:Y:S02]  /*78a0*/  F2I.FTZ.TRUNC.NTZ R23, R23 ;  /* 0x0000001700177305 */ /* 0x000e24000021f100 */
[----:B0-----:R-:W-:Y:S01]  /*78b0*/  STG.E desc[UR36][R2.64], R23 ;  /* 0x0000001702007986 */ /* 0x001fe2000c101924 */
[----:B------:R-:W-:Y:S05]  /*78c0*/  EXIT ;  /* 0x000000000000794d */ /* 0x000fea0003800000 */
.L_x_1142:
[----:B------:R-:W-:-:S06]  /*78d0*/  HADD2.F32 R23, -RZ, R23.H0_H0 ;  /* 0x20000017ff177230 */ /* 0x000fcc0000004100 */
[----:B------:R-:W0:Y:S02]  /*78e0*/  F2I.FTZ.TRUNC.NTZ R23, R23 ;  /* 0x0000001700177305 */ /* 0x000e24000021f100 */
[----:B0-----:R-:W-:Y:S01]  /*78f0*/  STG.E.U16 desc[UR36][R2.64], R23 ;  /* 0x0000001702007986 */ /* 0x001fe2000c101524 */
[----:B------:R-:W-:Y:S05]  /*7900*/  EXIT ;  /* 0x000000000000794d */ /* 0x000fea0003800000 */
.L_x_1138:
[----:B------:R-:W-:-:S13]  /*7910*/  ISETP.GT.AND P0, PT, R0, 0x6, PT ;  /* 0x000000060000780c */ /* 0x000fda0003f04270 */
[----:B------:R-:W-:Y:S05]  /*7920*/  @P0 BRA `(.L_x_1144) ;  /* 0x0000000000240947 */ /* 0x000fea0003800000 */
[----:B------:R-:W-:-:S13]  /*7930*/  ISETP.NE.AND P0, PT, R0, 0x5, PT ;  /* 0x000000050000780c */ /* 0x000fda0003f05270 */
[----:B------:R-:W-:Y:S05]  /*7940*/  @!P0 BRA `(.L_x_1145) ;  /* 0x0000000000148947 */ /* 0x000fea0003800000 */
[----:B------:R-:W-:-:S13]  /*7950*/  ISETP.NE.AND P0, PT, R0, 0x6, PT ;  /* 0x000000060000780c */ /* 0x000fda0003f05270 */
[----:B------:R-:W-:Y:S05]  /*7960*/  @P0 BRA `(.L_x_1141) ;  /* 0x0000000800280947 */ /* 0x000fea0003800000 */
[----:B------:R-:W-:-:S05]  /*7970*/  HADD2.F32 R23, -RZ, R23.H0_H0 ;  /* 0x20000017ff177230 */ /* 0x000fca0000004100 */
[----:B------:R-:W-:Y:S01]  /*7980*/  STG.E desc[UR36][R2.64], R23 ;  /* 0x0000001702007986 */ /* 0x000fe2000c101924 */
[----:B------:R-:W-:Y:S05]  /*7990*/  EXIT ;  /* 0x000000000000794d */ /* 0x000fea0003800000 */
.L_x_1145:
[----:B------:R-:W-:Y:S01]  /*79a0*/  STG.E.U16 desc[UR36][R2.64], R23 ;  /* 0x0000001702007986 */ /* 0x000fe2000c101524 */
[----:B------:R-:W-:Y:S05]  /*79b0*/  EXIT ;  /* 0x000000000000794d */ /* 0x000fea0003800000 */
.L_x_1144:
        /* <DEDUP_REMOVED lines=8> */
[----:B------:R-:W-:Y:S01]  /*7a40*/  STG.E.64 desc[UR36][R2.64], R4 ;  /* 0x0000000402007986 */ /* 0x000fe2000c101b24 */
[----:B------:R-:W-:Y:S05]  /*7a50*/  EXIT ;  /* 0x000000000000794d */ /* 0x000fea0003800000 */
.L_x_1147:
[----:B------:R-:W-:-:S05]  /*7a60*/  HADD2.F32 R0, -RZ, R23.H0_H0 ;  /* 0x20000017ff007230 */ /* 0x000fca0000004100 */
[----:B------:R-:W-:-:S04]  /*7a70*/  F2FP.F16.F32.PACK_AB R0, RZ, R0 ;  /* 0x00000000ff00723e */ /* 0x000fc800000000ff */
[----:B------:R-:W-:-:S05]  /*7a80*/  PRMT R0, R0, 0x5410, RZ ;  /* 0x0000541000007816 */ /* 0x000fca00000000ff */
[----:B------:R-:W-:Y:S01]  /*7a90*/  STG.E desc[UR36][R2.64], R0 ;  /* 0x0000000002007986 */ /* 0x000fe2000c101924 */
[----:B------:R-:W-:Y:S05]  /*7aa0*/  EXIT ;  /* 0x000000000000794d */ /* 0x000fea0003800000 */
.L_x_1146:
[----:B------:R-:W-:-:S05]  /*7ab0*/  HADD2.F32 R4, -RZ, R23.H0_H0 ;  /* 0x20000017ff047230 */ /* 0x000fca0000004100 */
[----:B------:R-:W-:-:S06]  /*7ac0*/  FMUL.FTZ R4, R4, 1 ;  /* 0x3f80000004047820 */ /* 0x000fcc0000410000 */
[----:B------:R-:W0:Y:S02]  /*7ad0*/  F2F.F64.F32 R4, R4 ;  /* 0x0000000400047310 */ /* 0x000e240000201800 */
[----:B0-----:R-:W-:Y:S01]  /*7ae0*/  STG.E.64 desc[UR36][R2.64], R4 ;  /* 0x0000000402007986 */ /* 0x001fe2000c101b24 */
[----:B------:R-:W-:Y:S05]  /*7af0*/  EXIT ;  /* 0x000000000000794d */ /* 0x000fea0003800000 */
.L_x_1137:
        /* <DEDUP_REMOVED lines=12> */
[----:B0-----:R-:W-:Y:S01]  /*7bc0*/  STG.E.U16 desc[UR36][R2.64], R5 ;  /* 0x0000000502007986 */ /* 0x001fe2000c101524 */
[----:B------:R-:W-:Y:S05]  /*7bd0*/  EXIT ;  /* 0x000000000000794d */ /* 0x000fea0003800000 */
.L_x_1151:
        /* <DEDUP_REMOVED lines=18> */
.L_x_1154:
[----:B------:R-:W-:-:S04]  /*7d00*/  SHF.R.U32.HI R5, RZ, 0x18, R5 ;  /* 0x00000018ff057819 */ /* 0x000fc80000011605 */
[----:B------:R-:W-:-:S07]  /*7d10*/  LOP3.LUT R0, R0, 0x80, R5, 0xf8, !PT ;  /* 0x0000008000007812 */ /* 0x000fce00078ef805 */
.L_x_1153:
[----:B------:R-:W-:Y:S05]  /*7d20*/  BSYNC.RECONVERGENT B0 ;  /* 0x0000000000007941 */ /* 0x000fea0003800200 */
.L_x_1152:
[----:B------:R-:W-:Y:S01]  /*7d30*/  STG.E.U8 desc[UR36][R2.64], R0 ;  /* 0x0000000002007986 */ /* 0x000fe2000c101124 */
[----:B------:R-:W-:Y:S05]  /*7d40*/  EXIT ;  /* 0x000000000000794d */ /* 0x000fea0003800000 */
.L_x_1150:
        /* <DEDUP_REMOVED lines=18> */
.L_x_1157:
[----:B------:R-:W-:-:S04]  /*7e70*/  SHF.R.U32.HI R5, RZ, 0x18, R5 ;  /* 0x00000018ff057819 */ /* 0x000fc80000011605 */
[----:B------:R-:W-:-:S07]  /*7e80*/  LOP3.LUT R0, R0, 0x80, R5, 0xf8, !PT ;  /* 0x0000008000007812 */ /* 0x000fce00078ef805 */
.L_x_1156:
[----:B------:R-:W-:Y:S05]  /*7e90*/  BSYNC.RECONVERGENT B0 ;  /* 0x0000000000007941 */ /* 0x000fea0003800200 */
.L_x_1155:
[----:B------:R-:W-:Y:S01]  /*7ea0*/  STG.E.U8 desc[UR36][R2.64], R0 ;  /* 0x0000000002007986 */ /* 0x000fe2000c101124 */
[----:B------:R-:W-:Y:S05]  /*7eb0*/  EXIT ;  /* 0x000000000000794d */ /* 0x000fea0003800000 */
.L_x_1149:
        /* <DEDUP_REMOVED lines=22> */
.L_x_1159:
[----:B------:R-:W-:-:S06]  /*8020*/  HADD2.F32 R4, -RZ, R23.H0_H0 ;  /* 0x20000017ff047230 */ /* 0x000fcc0000004100 */
[----:B------:R-:W0:Y:S02]  /*8030*/  F2I.U64.TRUNC R4, R4 ;  /* 0x0000000400047311 */ /* 0x000e24000020d800 */
[----:B0-----:R-:W-:Y:S01]  /*8040*/  STG.E.64 desc[UR36][R2.64], R4 ;  /* 0x0000000402007986 */ /* 0x001fe2000c101b24 */
[----:B------:R-:W-:Y:S05]  /*8050*/  EXIT ;  /* 0x000000000000794d */ /* 0x000fea0003800000 */
.L_x_1158:
[----:B------:R-:W-:-:S06]  /*8060*/  HADD2.F32 R23, -RZ, R23.H0_H0 ;  /* 0x20000017ff177230 */ /* 0x000fcc0000004100 */
[----:B------:R-:W0:Y:S02]  /*8070*/  F2I.FTZ.U32.TRUNC.NTZ R23, R23 ;  /* 0x0000001700177305 */ /* 0x000e24000021f000 */
[----:B0-----:R-:W-:Y:S01]  /*8080*/  STG.E desc[UR36][R2.64], R23 ;  /* 0x0000001702007986 */ /* 0x001fe2000c101924 */
[----:B------:R-:W-:Y:S05]  /*8090*/  EXIT ;  /* 0x000000000000794d */ /* 0x000fea0003800000 */
.L_x_1148:
        /* <DEDUP_REMOVED lines=9> */
[----:B------:R-:W-:Y:S01]  /*8130*/  STG.E.U8 desc[UR36][R2.64], R5 ;  /* 0x0000000502007986 */ /* 0x000fe2000c101124 */
[----:B------:R-:W-:Y:S05]  /*8140*/  EXIT ;  /* 0x000000000000794d */ /* 0x000fea0003800000 */
.L_x_1161:
[----:B------:R-:W-:Y:S01]  /*8150*/  HADD2.F32 R23, -RZ, R23.H0_H0 ;  /* 0x20000017ff177230 */ /* 0x000fe20000004100 */
[----:B------:R-:W-:-:S04]  /*8160*/  CS2R R6, SRZ ;  /* 0x0000000000067805 */ /* 0x000fc8000001ff00 */
[----:B------:R-:W-:-:S06]  /*8170*/  FMUL.FTZ R4, R23, 1 ;  /* 0x3f80000017047820 */ /* 0x000fcc0000410000 */
[----:B------:R-:W0:Y:S02]  /*8180*/  F2F.F64.F32 R4, R4 ;  /* 0x0000000400047310 */ /* 0x000e240000201800 */
[----:B0-----:R-:W-:Y:S01]  /*8190*/  STG.E.128 desc[UR36][R2.64], R4 ;  /* 0x0000000402007986 */ /* 0x001fe2000c101d24 */
[----:B------:R-:W-:Y:S05]  /*81a0*/  EXIT ;  /* 0x000000000000794d */ /* 0x000fea0003800000 */
.L_x_1160:
[----:B------:R-:W-:-:S13]  /*81b0*/  ISETP.NE.AND P0, PT, R0, 0xf, PT ;  /* 0x0000000f0000780c */ /* 0x000fda0003f05270 */
[----:B------:R-:W-:Y:S05]  /*81c0*/  @!P0 BRA `(.L_x_1162) ;  /* 0x0000000000e88947 */ /* 0x000fea0003800000 */
[----:B------:R-:W-:-:S13]  /*81d0*/  ISETP.NE.AND P0, PT, R0, 0x17, PT ;  /* 0x000000170000780c */ /* 0x000fda0003f05270 */
[----:B------:R-:W-:Y:S05]  /*81e0*/  @!P0 BRA `(.L_x_1163) ;  /* 0x0000000000908947 */ /* 0x000fea0003800000 */
[----:B------:R-:W-:-:S13]  /*81f0*/  ISETP.NE.AND P0, PT, R0, 0x18, PT ;  /* 0x000000180000780c */ /* 0x000fda0003f05270 */
[----:B------:R-:W-:Y:S05]  /*8200*/  @!P0 BRA `(.L_x_1164) ;  /* 0x0000000000448947 */ /* 0x000fea0003800000 */
.L_x_1141:
[----:B------:R-:W-:Y:S01]  /*8210*/  MOV R0, 0x0 ;  /* 0x0000000000007802 */ /* 0x000fe20000000f00 */
[----:B------:R-:W0:Y:S01]  /*8220*/  LDCU.64 UR4, c[0x4][0x148] ;  /* 0x01002900ff0477ac */ /* 0x000e220008000a00 */
[----:B------:R-:W-:Y:S02]  /*8230*/  IMAD.MOV.U32 R8, RZ, RZ, 0x65 ;  /* 0x00000065ff087424 */ /* 0x000fe400078e00ff */
[----:B------:R1:W2:Y:S01]  /*8240*/  LDC.64 R2, c[0x4][R0] ;  /* 0x0100000000027b82 */ /* 0x0002a20000000a00 */
[----:B------:R-:W3:Y:S01]  /*8250*/  LDCU.64 UR6, c[0x4][0x150] ;  /* 0x01002a00ff0677ac */ /* 0x000ee20008000a00 */
[----:B------:R-:W-:Y:S02]  /*8260*/  IMAD.MOV.U32 R12, RZ, RZ, 0x1 ;  /* 0x00000001ff0c7424 */ /* 0x000fe400078e00ff */
[----:B------:R-:W-:Y:S01]  /*8270*/  IMAD.MOV.U32 R13, RZ, RZ, RZ ;  /* 0x000000ffff0d7224 */ /* 0x000fe200078e00ff */
[----:B------:R-:W4:Y:S01]  /*8280*/  LDCU.64 UR8, c[0x4][0x30] ;  /* 0x01000600ff0877ac */ /* 0x000f220008000a00 */
[----:B0-----:R-:W-:-:S02]  /*8290*/  IMAD.U32 R4, RZ, RZ, UR4 ;  /* 0x00000004ff047e24 */ /* 0x001fc4000f8e00ff */
[----:B------:R-:W-:Y:S02]  /*82a0*/  IMAD.U32 R5, RZ, RZ, UR5 ;  /* 0x00000005ff057e24 */ /* 0x000fe4000f8e00ff */
[----:B---3--:R-:W-:Y:S02]  /*82b0*/  IMAD.U32 R6, RZ, RZ, UR6 ;  /* 0x00000006ff067e24 */ /* 0x008fe4000f8e00ff */
[----:B------:R-:W-:Y:S02]  /*82c0*/  IMAD.U32 R7, RZ, RZ, UR7 ;  /* 0x00000007ff077e24 */ /* 0x000fe4000f8e00ff */
[----:B----4-:R-:W-:Y:S02]  /*82d0*/  IMAD.U32 R10, RZ, RZ, UR8 ;  /* 0x00000008ff0a7e24 */ /* 0x010fe4000f8e00ff */
[----:B-1----:R-:W-:-:S07]  /*82e0*/  IMAD.U32 R11, RZ, RZ, UR9 ;  /* 0x00000009ff0b7e24 */ /* 0x002fce000f8e00ff */
[----:B------:R-:W-:-:S07]  /*82f0*/  LEPC R20, `(.L_x_1165) ;  /* 0x000000001014794e */ /* 0x000fce0000000000 */
[----:B--2---:R-:W-:Y:S05]  /*8300*/  CALL.ABS.NOINC R2 ;  /* 0x0000000002007343 */ /* 0x004fea0003c00000 */
.L_x_1165:
[----:B------:R-:W-:Y:S05]  /*8310*/  EXIT ;  /* 0x000000000000794d */ /* 0x000fea0003800000 */
.L_x_1164:
        /* <DEDUP_REMOVED lines=13> */
.L_x_1167:
[----:B------:R-:W-:Y:S05]  /*83f0*/  BSYNC.RECONVERGENT B0 ;  /* 0x0000000000007941 */ /* 0x000fea0003800200 */
.L_x_1166:
[----:B------:R-:W-:-:S05]  /*8400*/  LOP3.LUT R5, R0, 0x80, R5, 0xf8, !PT ;  /* 0x0000008000057812 */ /* 0x000fca00078ef805 */
[----:B------:R-:W-:Y:S01]  /*8410*/  STG.E.U8 desc[UR36][R2.64], R5 ;  /* 0x0000000502007986 */ /* 0x000fe2000c101124 */
[----:B------:R-:W-:Y:S05]  /*8420*/  EXIT ;  /* 0x000000000000794d */ /* 0x000fea0003800000 */
.L_x_1163:
        /* <DEDUP_REMOVED lines=12> */
.L_x_1169:
[----:B------:R-:W-:Y:S01]  /*84f0*/  IMAD.MOV.U32 R0, RZ, RZ, 0x7f ;  /* 0x0000007fff007424 */ /* 0x000fe200078e00ff */
[----:B------:R-:W-:-:S04]  /*8500*/  ISETP.GT.U32.AND P0, PT, R4, 0x7f800000, PT ;  /* 0x7f8000000400780c */ /* 0x000fc80003f04070 */
[----:B------:R-:W-:-:S09]  /*8510*/  SEL R0, R0, 0x7c, P0 ;  /* 0x0000007c00007807 */ /* 0x000fd20000000000 */
.L_x_1170:
[----:B------:R-:W-:Y:S05]  /*8520*/  BSYNC.RECONVERGENT B0 ;  /* 0x0000000000007941 */ /* 0x000fea0003800200 */
.L_x_1168:
[----:B------:R-:W-:-:S04]  /*8530*/  SHF.R.U32.HI R5, RZ, 0x18, R5 ;  /* 0x00000018ff057819 */ /* 0x000fc80000011605 */
[----:B------:R-:W-:-:S05]  /*8540*/  LOP3.LUT R5, R0, 0x80, R5, 0xf8, !PT ;  /* 0x0000008000057812 */ /* 0x000fca00078ef805 */
[----:B------:R-:W-:Y:S01]  /*8550*/  STG.E.U8 desc[UR36][R2.64], R5 ;  /* 0x0000000502007986 */ /* 0x000fe2000c101124 */
[----:B------:R-:W-:Y:S05]  /*8560*/  EXIT ;  /* 0x000000000000794d */ /* 0x000fea0003800000 */
.L_x_1162:
[----:B------:R-:W-:-:S05]  /*8570*/  HADD2.F32 R0, -RZ, R23.H0_H0 ;  /* 0x20000017ff007230 */ /* 0x000fca0000004100 */
[----:B------:R-:W-:-:S05]  /*8580*/  F2FP.BF16.F32.PACK_AB R0, RZ, R0 ;  /* 0x00000000ff00723e */ /* 0x000fca00000010ff */
[----:B------:R-:W-:Y:S01]  /*8590*/  STG.E.U16 desc[UR36][R2.64], R0 ;  /* 0x0000000002007986 */ /* 0x000fe2000c101524 */
[----:B------:R-:W-:Y:S05]  /*85a0*/  EXIT ;  /* 0x000000000000794d */ /* 0x000fea0003800000 */
.L_x_1171:
        /* <DEDUP_REMOVED lines=13> */
.L_x_19065:


//--------------------- .text._ZN2at6native18elementwise_kernelILi128ELi4EZNS0_22gpu_kernel_impl_nocastIZZZNS0_17trunc_kernel_cudaERNS_18TensorIteratorBaseEENKUlvE_clEvENKUlvE1_clEvEUlN3c104HalfEE_EEvS4_RKT_EUliE_EEviT1_ --------------------------
	.section	.text._ZN2at6native18elementwise_kernelILi128ELi4EZNS0_22gpu_kernel_impl_nocastIZZZNS0_17trunc_kernel_cudaERNS_18TensorIteratorBaseEENKUlvE_clEvENKUlvE1_clEvEUlN3c104HalfEE_EEvS4_RKT_EUliE_EEviT1_,"ax",@progbits
	.align	128
        .global         _ZN2at6native18elementwise_kernelILi128ELi4EZNS0_22gpu_kernel_impl_nocastIZZZNS0_17trunc_kernel_cudaERNS_18TensorIteratorBaseEENKUlvE_clEvENKUlvE1_clEvEUlN3c104HalfEE_EEvS4_RKT_EUliE_EEviT1_
        .type           _ZN2at6native18elementwise_kernelILi128ELi4EZNS0_22gpu_kernel_impl_nocastIZZZNS0_17trunc_kernel_cudaERNS_18TensorIteratorBaseEENKUlvE_clEvENKUlvE1_clEvEUlN3c104HalfEE_EEvS4_RKT_EUliE_EEviT1_,@function
        .size           _ZN2at6native18elementwise_kernelILi128ELi4EZNS0_22gpu_kernel_impl_nocastIZZZNS0_17trunc_kernel_cudaERNS_18TensorIteratorBaseEENKUlvE_clEvENKUlvE1_clEvEUlN3c104HalfEE_EEvS4_RKT_EUliE_EEviT1_,(.L_x_19066 - _ZN2at6native18elementwise_kernelILi128ELi4EZNS0_22gpu_kernel_impl_nocastIZZZNS0_17trunc_kernel_cudaERNS_18TensorIteratorBaseEENKUlvE_clEvENKUlvE1_clEvEUlN3c104HalfEE_EEvS4_RKT_EUliE_EEviT1_)
        .other          _ZN2at6native18elementwise_kernelILi128ELi4EZNS0_22gpu_kernel_impl_nocastIZZZNS0_17trunc_kernel_cudaERNS_18TensorIteratorBaseEENKUlvE_clEvENKUlvE1_clEvEUlN3c104HalfEE_EEvS4_RKT_EUliE_EEviT1_,@"STO_CUDA_ENTRY STV_DEFAULT"
_ZN2at6native18elementwise_kernelILi128ELi4EZNS0_22gpu_kernel_impl_nocastIZZZNS0_17trunc_kernel_cudaERNS_18TensorIteratorBaseEENKUlvE_clEvENKUlvE1_clEvEUlN3c104HalfEE_EEvS4_RKT_EUliE_EEviT1_:
.text._ZN2at6native18elementwise_kernelILi128ELi4EZNS0_22gpu_kernel_impl_nocastIZZZNS0_17trunc_kernel_cudaERNS_18TensorIteratorBaseEENKUlvE_clEvENKUlvE1_clEvEUlN3c104HalfEE_EEvS4_RKT_EUliE_EEviT1_:
        /* <DEDUP_REMOVED lines=20> */
[----:B--2---:R-:W-:-:S06]  /*0140*/  HADD2.F32 R0, -RZ, R4.H0_H0 ;  /* 0x20000004ff007230 */ /* 0x004fcc0000004100 */
[----:B------:R-:W1:Y:S02]  /*0150*/  FRND.TRUNC R0, R0 ;  /* 0x0000000000007307 */ /* 0x000e64000020d000 */
[----:B-1----:R-:W-:-:S05]  /*0160*/  F2FP.F16.F32.PACK_AB R2, RZ, R0 ;  /* 0x00000000ff02723e */ /* 0x002fca00000000ff */
[----:B0-----:R0:W-:Y:S01]  /*0170*/  STG.E.U16 desc[UR6][R6.64], R2 ;  /* 0x0000000206007986 */ /* 0x0011e2000c101506 */
[----:B------:R-:W-:Y:S05]  /*0180*/  @P0 BRA `(.L_x_1176) ;  /* 0x0000000000500947 */ /* 0x000fea0003800000 */
[----:B------:R-:W1:Y:S02]  /*0190*/  LDC.64 R4, c[0x0][0x588] ;  /* 0x00016200ff047b82 */ /* 0x000e640000000a00 */
[----:B-1----:R-:W2:Y:S06]  /*01a0*/  LDG.E.U16 R4, desc[UR6][R4.64] ;  /* 0x0000000604047981 */ /* 0x002eac000c1e1500 */
[----:B0-----:R-:W0:Y:S01]  /*01b0*/  LDC.64 R6, c[0x0][0x580] ;  /* 0x00016000ff067b82 */ /* 0x001e220000000a00 */
[----:B------:R-:W-:Y:S01]  /*01c0*/  IADD3 R3, PT, PT, R3, 0x80, RZ ;  /* 0x0000008003037810 */ /* 0x000fe20007ffe0ff */
[----:B--2---:R-:W-:-:S06]  /*01d0*/  HADD2.F32 R0, -RZ, R4.H0_H0 ;  /* 0x20000004ff007230 */ /* 0x004fcc0000004100 */
[----:B------:R-:W1:Y:S02]  /*01e0*/  FRND.TRUNC R0, R0 ;  /* 0x0000000000007307 */ /* 0x000e64000020d000 */
[----:B-1----:R-:W-:-:S05]  /*01f0*/  F2FP.F16.F32.PACK_AB R2, RZ, R0 ;  /* 0x00000000ff02723e */ /* 0x002fca00000000ff */
[----:B0-----:R0:W-:Y:S02]  /*0200*/  STG.E.U16 desc[UR6][R6.64], R2 ;  /* 0x0000000206007986 */ /* 0x0011e4000c101506 */
.L_x_1175:
[----:B------:R-:W-:-:S13]  /*0210*/  ISETP.GE.AND P0, PT, R3, UR4, PT ;  /* 0x0000000403007c0c */ /* 0x000fda000bf06270 */
[----:B------:R-:W-:Y:S05]  /*0220*/  @P0 BREAK.RELIABLE B1 ;  /* 0x0000000000010942 */ /* 0x000fea0003800100 */
[----:B------:R-:W-:Y:S05]  /*0230*/  @P0 BRA `(.L_x_1176) ;  /* 0x0000000000240947 */ /* 0x000fea0003800000 */
[----:B------:R-:W-:Y:S05]  /*0240*/  BSYNC.RELIABLE B1 ;  /* 0x0000000000017941 */ /* 0x000fea0003800100 */
.L_x_1174:
        /* <DEDUP_REMOVED lines=8> */
.L_x_1176:
[----:B------:R-:W-:Y:S05]  /*02d0*/  BSYNC.RECONVERGENT B0 ;  /* 0x0000000000007941 */ /* 0x000fea0003800200 */
.L_x_1173:
[----:B------:R-:W-:Y:S05]  /*02e0*/  WARPSYNC.ALL ;  /* 0x0000000000007948 */ /* 0x000fea0003800000 */
[----:B------:R-:W-:-:S13]  /*02f0*/  ISETP.GE.AND P0, PT, R3, UR4, PT ;  /* 0x0000000403007c0c */ /* 0x000fda000bf06270 */
[----:B------:R-:W-:Y:S05]  /*0300*/  @P0 EXIT ;  /* 0x000000000000094d */ /* 0x000fea0003800000 */
[----:B01----:R-:W0:Y:S02]  /*0310*/  LDC.64 R2, c[0x0][0x588] ;  /* 0x00016200ff027b82 */ /* 0x003e240000000a00 */
[----:B0-----:R-:W2:Y:S06]  /*0320*/  LDG.E.U16 R2, desc[UR6][R2.64] ;  /* 0x0000000602027981 */ /* 0x001eac000c1e1500 */
[----:B------:R-:W0:Y:S01]  /*0330*/  LDC.64 R4, c[0x0][0x580] ;  /* 0x00016000ff047b82 */ /* 0x000e220000000a00 */
[----:B--2---:R-:W-:-:S06]  /*0340*/  HADD2.F32 R0, -RZ, R2.H0_H0 ;  /* 0x20000002ff007230 */ /* 0x004fcc0000004100 */
[----:B------:R-:W1:Y:S02]  /*0350*/  FRND.TRUNC R0, R0 ;  /* 0x0000000000007307 */ /* 0x000e64000020d000 */
[----:B-1----:R-:W-:-:S05]  /*0360*/  F2FP.F16.F32.PACK_AB R3, RZ, R0 ;  /* 0x00000000ff03723e */ /* 0x002fca00000000ff */
[----:B0-----:R-:W-:Y:S01]  /*0370*/  STG.E.U16 desc[UR6][R4.64], R3 ;  /* 0x0000000304007986 */ /* 0x001fe2000c101506 */
[----:B------:R-:W-:Y:S05]  /*0380*/  EXIT ;  /* 0x000000000000794d */ /* 0x000fea0003800000 */
.L_x_1172:
[----:B------:R-:W0:Y:S01]  /*0390*/  LDCU UR4, c[0x0][0x380] ;  /* 0x00007000ff0477ac */ /* 0x000e220008000800 */
[----:B------:R-:W-:Y:S01]  /*03a0*/  IADD3 R2, PT, PT, R2, -0x1, RZ ;  /* 0xffffffff02027810 */ /* 0x000fe20007ffe0ff */
[----:B------:R-:W-:Y:S04]  /*03b0*/  BSSY.RECONVERGENT B0, `(.L_x_1177) ;  /* 0x00003ac000007945 */ /* 0x000fe80003800200 */
[----:B------:R-:W-:Y:S01]  /*03c0*/  BSSY.RELIABLE B1, `(.L_x_1178) ;  /* 0x0000275000017945 */ /* 0x000fe20003800100 */
[----:B------:R-:W-:-:S04]  /*03d0*/  VIMNMX.U32 R0, PT, PT, R2, 0x18, PT ;  /* 0x0000001802007848 */ /* 0x000fc80003fe0000 */
[----:B------:R-:W-:Y:S02]  /*03e0*/  IADD3 R0, PT, PT, R0, 0x1, RZ ;  /* 0x0000000100007810 */ /* 0x000fe40007ffe0ff */
        /* <DEDUP_REMOVED lines=300> */
.L_x_1180:
        /* <DEDUP_REMOVED lines=9> */
[----:B--2---:R-:W-:-:S06]  /*1740*/  HADD2.F32 R8, -RZ, R6.H0_H0 ;  /* 0x20000006ff087230 */ /* 0x004fcc0000004100 */
[----:B------:R-:W0:Y:S02]  /*1750*/  FRND.TRUNC R8, R8 ;  /* 0x0000000800087307 */ /* 0x000e24000020d000 */
[----:B0-----:R-:W-:-:S05]  /*1760*/  F2FP.F16.F32.PACK_AB R7, RZ, R8 ;  /* 0x00000008ff07723e */ /* 0x001fca00000000ff */
[----:B------:R0:W-:Y:S01]  /*1770*/  STG.E.U16 desc[UR6][R4.64], R7 ;  /* 0x0000000704007986 */ /* 0x0001e2000c101506 */
[----:B------:R-:W-:Y:S05]  /*1780*/  @P0 BRA `(.L_x_1181) ;  /* 0x0000002400b80947 */ /* 0x000fea0003800000 */
[----:B------:R-:W1:Y:S01]  /*1790*/  LDCU.64 UR8, c[0x0][0x390] ;  /* 0x00007200ff0877ac */ /* 0x000e620008000a00 */
[----:B0-----:R-:W-:Y:S01]  /*17a0*/  MOV R5, R3 ;  /* 0x0000000300057202 */ /* 0x001fe20000000f00 */
[----:B------:R-:W-:Y:S01]  /*17b0*/  IMAD.MOV.U32 R4, RZ, RZ, RZ ;  /* 0x000000ffff047224 */ /* 0x000fe200078e00ff */
        /* <DEDUP_REMOVED lines=295> */
.L_x_1182:
[----:B------:R-:W0:Y:S02]  /*2a30*/  LDCU.128 UR8, c[0x0][0x580] ;  /* 0x0000b000ff0877ac */ /* 0x000e240008000c00 */
[----:B0-----:R-:W-:-:S04]  /*2a40*/  IADD3 R6, P0, PT, R4, UR10, RZ ;  /* 0x0000000a04067c10 */ /* 0x001fc8000ff1e0ff */
[----:B------:R-:W-:-:S05]  /*2a50*/  IADD3.X R7, PT, PT, RZ, UR11, RZ, P0, !PT ;  /* 0x0000000bff077c10 */ /* 0x000fca00087fe4ff */
[----:B------:R-:W2:Y:S01]  /*2a60*/  LDG.E.U16 R6, desc[UR6][R6.64] ;  /* 0x0000000606067981 */ /* 0x000ea2000c1e1500 */
[----:B------:R-:W-:Y:S02]  /*2a70*/  IADD3 R4, P0, PT, R5, UR8, RZ ;  /* 0x0000000805047c10 */ /* 0x000fe4000ff1e0ff */
[----:B------:R-:W-:Y:S02]  /*2a80*/  IADD3 R3, PT, PT, R3, 0x80, RZ ;  /* 0x0000008003037810 */ /* 0x000fe40007ffe0ff */
[----:B------:R-:W-:Y:S01]  /*2a90*/  IADD3.X R5, PT, PT, RZ, UR9, RZ, P0, !PT ;  /* 0x00000009ff057c10 */ /* 0x000fe200087fe4ff */
[----:B--2---:R-:W-:-:S06]  /*2aa0*/  HADD2.F32 R8, -RZ, R6.H0_H0 ;  /* 0x20000006ff087230 */ /* 0x004fcc0000004100 */
[----:B------:R-:W0:Y:S02]  /*2ab0*/  FRND.TRUNC R8, R8 ;  /* 0x0000000800087307 */ /* 0x000e24000020d000 */
[----:B0-----:R-:W-:-:S05]  /*2ac0*/  F2FP.F16.F32.PACK_AB R7, RZ, R8 ;  /* 0x00000008ff07723e */ /* 0x001fca00000000ff */
[----:B------:R0:W-:Y:S02]  /*2ad0*/  STG.E.U16 desc[UR6][R4.64], R7 ;  /* 0x0000000704007986 */ /* 0x0001e4000c101506 */
.L_x_1179:
[----:B------:R-:W-:-:S13]  /*2ae0*/  ISETP.GE.AND P0, PT, R3, UR4, PT ;  /* 0x0000000403007c0c */ /* 0x000fda000bf06270 */
[----:B------:R-:W-:Y:S05]  /*2af0*/  @P0 BREAK.RELIABLE B1 ;  /* 0x0000000000010942 */ /* 0x000fea0003800100 */
[----:B------:R-:W-:Y:S05]  /*2b00*/  @P0 BRA `(.L_x_1181) ;  /* 0x0000001000d80947 */ /* 0x000fea0003800000 */
[----:B------:R-:W-:Y:S05]  /*2b10*/  BSYNC.RELIABLE B1 ;  /* 0x0000000000017941 */ /* 0x000fea0003800100 */
.L_x_1178:
[----:B------:R-:W1:Y:S01]  /*2b20*/  LDCU.64 UR8, c[0x0][0x390] ;  /* 0x00007200ff0877ac */ /* 0x000e620008000a00 */
[----:B0-----:R-:W-:Y:S02]  /*2b30*/  MOV R4, RZ ;  /* 0x000000ff00047202 */ /* 0x001fe40000000f00 */
[----:B------:R-:W-:Y:S01]  /*2b40*/  MOV R5, R3 ;  /* 0x0000000300057202 */ /* 0x000fe20000000f00 */
[----:B------:R-:W0:Y:S01]  /*2b50*/  LDCU UR5, c[0x0][0x38c] ;  /* 0x00007180ff0577ac */ /* 0x000e220008000800 */
[----:B------:R-:W-:Y:S01]  /*2b60*/  ISETP.NE.AND P0, PT, R2, RZ, PT ;  /* 0x000000ff0200720c */ /* 0x000fe20003f05270 */
        /* <DEDUP_REMOVED lines=293> */
.L_x_1183:
        /* <DEDUP_REMOVED lines=11> */
.L_x_1181:
[----:B------:R-:W-:Y:S05]  /*3e70*/  BSYNC.RECONVERGENT B0 ;  /* 0x0000000000007941 */ /* 0x000fea0003800200 */
.L_x_1177:
[----:B------:R-:W-:Y:S05]  /*3e80*/  WARPSYNC.ALL ;  /* 0x0000000000007948 */ /* 0x000fea0003800000 */
[----:B------:R-:W-:-:S13]  /*3e90*/  ISETP.GE.AND P0, PT, R3, UR4, PT ;  /* 0x0000000403007c0c */ /* 0x000fda000bf06270 */
[----:B------:R-:W-:Y:S05]  /*3ea0*/  @P0 EXIT ;  /* 0x000000000000094d */ /* 0x000fea0003800000 */
[----:B------:R-:W2:Y:S01]  /*3eb0*/  LDCU.64 UR4, c[0x0][0x390] ;  /* 0x00007200ff0477ac */ /* 0x000ea20008000a00 */
[----:B01----:R-:W-:Y:S01]  /*3ec0*/  MOV R4, RZ ;  /* 0x000000ff00047202 */ /* 0x003fe20000000f00 */
[----:B------:R-:W-:Y:S01]  /*3ed0*/  IMAD.MOV.U32 R5, RZ, RZ, R3 ;  /* 0x000000ffff057224 */ /* 0x000fe200078e0003 */
        /* <DEDUP_REMOVED lines=295> */
.L_x_1184:
[----:B------:R-:W0:Y:S02]  /*5150*/  LDCU.128 UR8, c[0x0][0x580] ;  /* 0x0000b000ff0877ac */ /* 0x000e240008000c00 */
[----:B0-----:R-:W-:-:S04]  /*5160*/  IADD3 R4, P0, PT, R2, UR10, RZ ;  /* 0x0000000a02047c10 */ /* 0x001fc8000ff1e0ff */
[----:B------:R-:W-:-:S05]  /*5170*/  IADD3.X R5, PT, PT, RZ, UR11, RZ, P0, !PT ;  /* 0x0000000bff057c10 */ /* 0x000fca00087fe4ff */
[----:B------:R-:W2:Y:S01]  /*5180*/  LDG.E.U16 R4, desc[UR6][R4.64] ;  /* 0x0000000604047981 */ /* 0x000ea2000c1e1500 */
[----:B------:R-:W-:-:S04]  /*5190*/  IADD3 R2, P0, PT, R3, UR8, RZ ;  /* 0x0000000803027c10 */ /* 0x000fc8000ff1e0ff */
[----:B------:R-:W-:Y:S01]  /*51a0*/  IADD3.X R3, PT, PT, RZ, UR9, RZ, P0, !PT ;  /* 0x00000009ff037c10 */ /* 0x000fe200087fe4ff */
[----:B--2---:R-:W-:-:S06]  /*51b0*/  HADD2.F32 R0, -RZ, R4.H0_H0 ;  /* 0x20000004ff007230 */ /* 0x004fcc0000004100 */
[----:B------:R-:W0:Y:S02]  /*51c0*/  FRND.TRUNC R0, R0 ;  /* 0x0000000000007307 */ /* 0x000e24000020d000 */
[----:B0-----:R-:W-:-:S05]  /*51d0*/  F2FP.F16.F32.PACK_AB R5, RZ, R0 ;  /* 0x00000000ff05723e */ /* 0x001fca00000000ff */
[----:B------:R-:W-:Y:S01]  /*51e0*/  STG.E.U16 desc[UR6][R2.64], R5 ;  /* 0x0000000502007986 */ /* 0x000fe2000c101506 */
[----:B------:R-:W-:Y:S05]  /*51f0*/  EXIT ;  /* 0x000000000000794d */ /* 0x000fea0003800000 */
.L_x_1185:
        /* <DEDUP_REMOVED lines=16> */
.L_x_19066:


//--------------------- .text._ZN2at6native27unrolled_elementwise_kernelIZZZNS0_17trunc_kernel_cudaERNS_18TensorIteratorBaseEENKUlvE_clEvENKUlvE1_clEvEUlN3c104HalfEE_St5arrayIPcLm2EELi4E23TrivialOffsetCalculatorILi1EjESD_NS0_6memory15LoadWithoutCastENSE_16StoreWithoutCastEEEviT_T0_T2_T3_T4_T5_ --------------------------
	.section	.text._ZN2at6native27unrolled_elementwise_kernelIZZZNS0_17trunc_kernel_cudaERNS_18TensorIteratorBaseEENKUlvE_clEvENKUlvE1_clEvEUlN3c104HalfEE_St5arrayIPcLm2EELi4E23TrivialOffsetCalculatorILi1EjESD_NS0_6memory15LoadWithoutCastENSE_16StoreWithoutCastEEEviT_T0_T2_T3_T4_T5_,"ax",@progbits
	.align	128
        .global         _ZN2at6native27unrolled_elementwise_kernelIZZZNS0_17trunc_kernel_cudaERNS_18TensorIteratorBaseEENKUlvE_clEvENKUlvE1_clEvEUlN3c104HalfEE_St5arrayIPcLm2EELi4E23TrivialOffsetCalculatorILi1EjESD_NS0_6memory15LoadWithoutCastENSE_16StoreWithoutCastEEEviT_T0_T2_T3_T4_T5_
        .type           _ZN2at6native27unrolled_elementwise_kernelIZZZNS0_17trunc_kernel_cudaERNS_18TensorIteratorBaseEENKUlvE_clEvENKUlvE1_clEvEUlN3c104HalfEE_St5arrayIPcLm2EELi4E23TrivialOffsetCalculatorILi1EjESD_NS0_6memory15LoadWithoutCastENSE_16StoreWithoutCastEEEviT_T0_T2_T3_T4_T5_,@function
        .size           _ZN2at6native27unrolled_elementwise_kernelIZZZNS0_17trunc_kernel_cudaERNS_18TensorIteratorBaseEENKUlvE_clEvENKUlvE1_clEvEUlN3c104HalfEE_St5arrayIPcLm2EELi4E23TrivialOffsetCalculatorILi1EjESD_NS0_6memory15LoadWithoutCastENSE_16StoreWithoutCastEEEviT_T0_T2_T3_T4_T5_,(.L_x_19067 - _ZN2at6native27unrolled_elementwise_kernelIZZZNS0_17trunc_kernel_cudaERNS_18TensorIteratorBaseEENKUlvE_clEvENKUlvE1_clEvEUlN3c104HalfEE_St5arrayIPcLm2EELi4E23TrivialOffsetCalculatorILi1EjESD_NS0_6memory15LoadWithoutCastENSE_16StoreWithoutCastEEEviT_T0_T2_T3_T4_T5_)
        .other          _ZN2at6native27unrolled_elementwise_kernelIZZZNS0_17trunc_kernel_cudaERNS_18TensorIteratorBaseEENKUlvE_clEvENKUlvE1_clEvEUlN3c104HalfEE_St5arrayIPcLm2EELi4E23TrivialOffsetCalculatorILi1EjESD_NS0_6memory15LoadWithoutCastENSE_16StoreWithoutCastEEEviT_T0_T2_T3_T4_T5_,@"STO_CUDA_ENTRY STV_DEFAULT"
_ZN2at6native27unrolled_elementwise_kernelIZZZNS0_17trunc_kernel_cudaERNS_18TensorIteratorBaseEENKUlvE_clEvENKUlvE1_clEvEUlN3c104HalfEE_St5arrayIPcLm2EELi4E23TrivialOffsetCalculatorILi1EjESD_NS0_6memory15LoadWithoutCastENSE_16StoreWithoutCastEEEviT_T0_T2_T3_T4_T5_:
.text._ZN2at6native27unrolled_elementwise_kernelIZZZNS0_17trunc_kernel_cudaERNS_18TensorIteratorBaseEENKUlvE_clEvENKUlvE1_clEvEUlN3c104HalfEE_St5arrayIPcLm2EELi4E23TrivialOffsetCalculatorILi1EjESD_NS0_6memory15LoadWithoutCastENSE_16StoreWithoutCastEEEviT_T0_T2_T3_T4_T5_:
        /* <DEDUP_REMOVED lines=12> */
[----:B------:R-:W-:Y:S01]  /*00c0*/  @!P1 LEA R15, R3, R20, 0x9 ;  /* 0x00000014030f9211 */ /* 0x000fe200078e48ff */
[----:B------:R-:W-:Y:S01]  /*00d0*/  @!P1 VIADD R20, R20, 0x80 ;  /* 0x0000008014149836 */ /* 0x000fe20000000000 */
[----:B------:R-:W2:Y:S04]  /*00e0*/  @!P1 LDC.64 R10, c[0x0][0x390] ;  /* 0x0000e400ff0a9b82 */ /* 0x000ea80000000a00 */
[----:B------:R-:W-:Y:S01]  /*00f0*/  ISETP.GE.AND P2, PT, R20, R5, PT ;  /* 0x000000051400720c */ /* 0x000fe20003f46270 */
[----:B0-----:R-:W-:Y:S01]  /*0100*/  @!P0 IMAD.WIDE.U32 R12, R7, 0x2, R12 ;  /* 0x00000002070c8825 */ /* 0x001fe200078e000c */
[----:B------:R-:W-:-:S06]  /*0110*/  PRMT R7, RZ, 0x7610, R7 ;  /* 0x00007610ff077816 */ /* 0x000fcc0000000007 */
[----:B-1----:R0:W3:Y:S05]  /*0120*/  @!P0 LDG.E.U16 R7, desc[UR4][R12.64] ;  /* 0x000000040c078981 */ /* 0x0020ea000c1e1500 */
[----:B------:R-:W1:Y:S01]  /*0130*/  @!P2 LDC.64 R8, c[0x0][0x390] ;  /* 0x0000e400ff08ab82 */ /* 0x000e620000000a00 */
[----:B------:R-:W-:Y:S01]  /*0140*/  @!P2 LEA R19, R3, R20, 0x9 ;  /* 0x000000140313a211 */ /* 0x000fe200078e48ff */
[----:B------:R-:W-:Y:S01]  /*0150*/  @!P2 VIADD R20, R20, 0x80 ;  /* 0x000000801414a836 */ /* 0x000fe20000000000 */
[----:B------:R-:W-:Y:S01]  /*0160*/  PRMT R21, RZ, 0x7610, R21 ;  /* 0x00007610ff157816 */ /* 0x000fe20000000015 */
        /* <DEDUP_REMOVED lines=9> */
[C---:B------:R-:W-:Y:S01]  /*0200*/  IADD3 R20, PT, PT, R0.reuse, 0x80, RZ ;  /* 0x0000008000147810 */ /* 0x040fe20007ffe0ff */
[----:B0-----:R-:W-:-:S03]  /*0210*/  VIADD R12, R0, 0x100 ;  /* 0x00000100000c7836 */ /* 0x001fc60000000000 */
[----:B------:R-:W-:Y:S01]  /*0220*/  ISETP.GE.AND P2, PT, R20, R5, PT ;  /* 0x000000051400720c */ /* 0x000fe20003f46270 */
[----:B-1----:R-:W-:-:S06]  /*0230*/  @!P0 IMAD.WIDE.U32 R16, R9, 0x2, R16 ;  /* 0x0000000209108825 */ /* 0x002fcc00078e0010 */
[----:B------:R-:W0:Y:S01]  /*0240*/  @!P1 LDC.64 R8, c[0x0][0x388] ;  /* 0x0000e200ff089b82 */ /* 0x000e220000000a00 */
[----:B------:R-:W-:Y:S02]  /*0250*/  ISETP.GE.AND P3, PT, R12, R5, PT ;  /* 0x000000050c00720c */ /* 0x000fe40003f66270 */
[----:B------:R-:W-:Y:S02]  /*0260*/  @!P1 LEA R13, R3, R0, 0x9 ;  /* 0x00000000030d9211 */ /* 0x000fe400078e48ff */
[----:B------:R-:W-:Y:S01]  /*0270*/  PRMT R10, RZ, 0x7610, R10 ;  /* 0x00007610ff0a7816 */ /* 0x000fe2000000000a */
[----:B------:R-:W-:Y:S02]  /*0280*/  VIADD R12, R0, 0x180 ;  /* 0x00000180000c7836 */ /* 0x000fe40000000000 */
[----:B------:R-:W-:-:S03]  /*0290*/  @!P1 IMAD.MOV.U32 R0, RZ, RZ, R20 ;  /* 0x000000ffff009224 */ /* 0x000fc600078e0014 */
[----:B------:R1:W5:Y:S02]  /*02a0*/  @!P0 LDG.E.U16 R10, desc[UR4][R16.64] ;  /* 0x00000004100a8981 */ /* 0x000364000c1e1500 */
[-C--:B------:R-:W-:Y:S01]  /*02b0*/  ISETP.GE.AND P4, PT, R0, R5.reuse, PT ;  /* 0x000000050000720c */ /* 0x080fe20003f86270 */
[----:B0-----:R-:W-:Y:S01]  /*02c0*/  @!P1 IMAD.WIDE.U32 R8, R13, 0x2, R8 ;  /* 0x000000020d089825 */ /* 0x001fe200078e0008 */
[----:B------:R-:W-:Y:S01]  /*02d0*/  BSSY.RECONVERGENT B0, `(.L_x_1186) ;  /* 0x0000017000007945 */ /* 0x000fe20003800200 */
[----:B------:R-:W-:Y:S02]  /*02e0*/  ISETP.GE.AND P0, PT, R12, R5, PT ;  /* 0x000000050c00720c */ /* 0x000fe40003f06270 */
[----:B---3--:R-:W-:-:S06]  /*02f0*/  @!P1 HADD2.F32 R7, -RZ, R7.H0_H0 ;  /* 0x20000007ff079230 */ /* 0x008fcc0000004100 */
[----:B------:R-:W0:Y:S02]  /*0300*/  @!P1 FRND.TRUNC R7, R7 ;  /* 0x0000000700079307 */ /* 0x000e24000020d000 */
[----:B0-----:R-:W-:Y:S01]  /*0310*/  @!P1 F2FP.F16.F32.PACK_AB R6, RZ, R7 ;  /* 0x00000007ff06923e */ /* 0x001fe200000000ff */
[----:B--2---:R-:W-:-:S04]  /*0320*/  @!P2 HADD2.F32 R11, -RZ, R11.H0_H0 ;  /* 0x2000000bff0ba230 */ /* 0x004fc80000004100 */
[----:B------:R1:W-:Y:S02]  /*0330*/  @!P1 STG.E.U16 desc[UR4][R8.64], R6 ;  /* 0x0000000608009986 */ /* 0x0003e4000c101504 */
[----:B------:R-:W0:Y:S01]  /*0340*/  @!P2 FRND.TRUNC R11, R11 ;  /* 0x0000000b000ba307 */ /* 0x000e22000020d000 */
[----:B----4-:R-:W-:-:S07]  /*0350*/  @!P3 HADD2.F32 R21, -RZ, R21.H0_H0 ;  /* 0x20000015ff15b230 */ /* 0x010fce0000004100 */
[----:B------:R-:W2:Y:S01]  /*0360*/  @!P3 FRND.TRUNC R21, R21 ;  /* 0x000000150015b307 */ /* 0x000ea2000020d000 */
[----:B0-----:R-:W-:Y:S02]  /*0370*/  @!P2 F2FP.F16.F32.PACK_AB R2, RZ, R11 ;  /* 0x0000000bff02a23e */ /* 0x001fe400000000ff */
[----:B--2---:R-:W-:Y:S01]  /*0380*/  @!P3 F2FP.F16.F32.PACK_AB R4, RZ, R21 ;  /* 0x00000015ff04b23e */ /* 0x004fe200000000ff */
[----:B-1----:R-:W-:Y:S06]  /*0390*/  @P4 BRA `(.L_x_1187) ;  /* 0x0000000000284947 */ /* 0x002fec0003800000 */
[----:B------:R-:W0:Y:S01]  /*03a0*/  LDC.64 R6, c[0x0][0x388] ;  /* 0x0000e200ff067b82 */ /* 0x000e220000000a00 */
[----:B------:R-:W-:Y:S01]  /*03b0*/  LEA R9, R3, R0, 0x9 ;  /* 0x0000000003097211 */ /* 0x000fe200078e48ff */
        /* <DEDUP_REMOVED lines=8> */
.L_x_1187:
[----:B------:R-:W-:Y:S05]  /*0440*/  BSYNC.RECONVERGENT B0 ;  /* 0x0000000000007941 */ /* 0x000fea0003800200 */
.L_x_1186:
[----:B------:R-:W-:Y:S01]  /*0450*/  ISETP.GE.AND P1, PT, R0, R5, PT ;  /* 0x000000050000720c */ /* 0x000fe20003f26270 */
[----:B-----5:R-:W-:-:S12]  /*0460*/  @!P0 HADD2.F32 R10, -RZ, R10.H0_H0 ;  /* 0x2000000aff0a8230 */ /* 0x020fd80000004100 */
[----:B------:R-:W-:Y:S05]  /*0470*/  @P1 EXIT ;  /* 0x000000000000194d */ /* 0x000fea0003800000 */
[----:B0-----:R-:W0:Y:S01]  /*0480*/  LDC.64 R4, c[0x0][0x388] ;  /* 0x0000e200ff047b82 */ /* 0x001e220000000a00 */
[----:B------:R-:W1:Y:S01]  /*0490*/  @!P0 FRND.TRUNC R10, R10 ;  /* 0x0000000a000a8307 */ /* 0x000e62000020d000 */
[----:B------:R-:W-:Y:S02]  /*04a0*/  LEA R3, R3, R0, 0x9 ;  /* 0x0000000003037211 */ /* 0x000fe400078e48ff */
[----:B-1----:R-:W-:-:S04]  /*04b0*/  @!P0 F2FP.F16.F32.PACK_AB R2, RZ, R10 ;  /* 0x0000000aff02823e */ /* 0x002fc800000000ff */
[----:B------:R-:W-:Y:S01]  /*04c0*/  PRMT R0, R2, 0x7610, R0 ;  /* 0x0000761002007816 */ /* 0x000fe20000000000 */
[----:B0-----:R-:W-:-:S05]  /*04d0*/  IMAD.WIDE.U32 R2, R3, 0x2, R4 ;  /* 0x0000000203027825 */ /* 0x001fca00078e0004 */
[----:B------:R-:W-:Y:S01]  /*04e0*/  STG.E.U16 desc[UR4][R2.64], R0 ;  /* 0x0000000002007986 */ /* 0x000fe2000c101504 */
[----:B------:R-:W-:Y:S05]  /*04f0*/  EXIT ;  /* 0x000000000000794d */ /* 0x000fea0003800000 */
.L_x_1188:
        /* <DEDUP_REMOVED lines=16> */
.L_x_19067:


//--------------------- .text._ZN2at6native29vectorized_elementwise_kernelILi2EZZZNS0_17trunc_kernel_cudaERNS_18TensorIteratorBaseEENKUlvE_clEvENKUlvE1_clEvEUlN3c104HalfEE_St5arrayIPcLm2EEEEviT0_T1_ --------------------------
	.section	.text._ZN2at6native29vectorized_elementwise_kernelILi2EZZZNS0_17trunc_kernel_cudaERNS_18TensorIteratorBaseEENKUlvE_clEvENKUlvE1_clEvEUlN3c104HalfEE_St5arrayIPcLm2EEEEviT0_T1_,"ax",@progbits
	.align	128
        .global         _ZN2at6native29vectorized_elementwise_kernelILi2EZZZNS0_17trunc_kernel_cudaERNS_18TensorIteratorBaseEENKUlvE_clEvENKUlvE1_clEvEUlN3c104HalfEE_St5arrayIPcLm2EEEEviT0_T1_
        .type           _ZN2at6native29vectorized_elementwise_kernelILi2EZZZNS0_17trunc_kernel_cudaERNS_18TensorIteratorBaseEENKUlvE_clEvENKUlvE1_clEvEUlN3c104HalfEE_St5arrayIPcLm2EEEEviT0_T1_,@function
        .size           _ZN2at6native29vectorized_elementwise_kernelILi2EZZZNS0_17trunc_kernel_cudaERNS_18TensorIteratorBaseEENKUlvE_clEvENKUlvE1_clEvEUlN3c104HalfEE_St5arrayIPcLm2EEEEviT0_T1_,(.L_x_19068 - _ZN2at6native29vectorized_elementwise_kernelILi2EZZZNS0_17trunc_kernel_cudaERNS_18TensorIteratorBaseEENKUlvE_clEvENKUlvE1_clEvEUlN3c104HalfEE_St5arrayIPcLm2EEEEviT0_T1_)
        .other          _ZN2at6native29vectorized_elementwise_kernelILi2EZZZNS0_17trunc_kernel_cudaERNS_18TensorIteratorBaseEENKUlvE_clEvENKUlvE1_clEvEUlN3c104HalfEE_St5arrayIPcLm2EEEEviT0_T1_,@"STO_CUDA_ENTRY STV_DEFAULT"
_ZN2at6native29vectorized_elementwise_kernelILi2EZZZNS0_17trunc_kernel_cudaERNS_18TensorIteratorBaseEENKUlvE_clEvENKUlvE1_clEvEUlN3c104HalfEE_St5arrayIPcLm2EEEEviT0_T1_:
.text._ZN2at6native29vectorized_elementwise_kernelILi2EZZZNS0_17trunc_kernel_cudaERNS_18TensorIteratorBaseEENKUlvE_clEvENKUlvE1_clEvEUlN3c104HalfEE_St5arrayIPcLm2EEEEviT0_T1_:
        /* <DEDUP_REMOVED lines=11> */
[----:B------:R-:W-:Y:S01]  /*00b0*/  @!P5 IADD3 R23, PT, PT, R3, 0x80, RZ ;  /* 0x000000800317d810 */ /* 0x000fe20007ffe0ff */
[----:B------:R-:W0:Y:S01]  /*00c0*/  @!P5 LDC.64 R18, c[0x0][0x390] ;  /* 0x0000e400ff12db82 */ /* 0x000e220000000a00 */
[----:B------:R-:W-:Y:S02]  /*00d0*/  @!P5 IADD3 R11, PT, PT, R0, R3, RZ ;  /* 0x00000003000bd210 */ /* 0x000fe40007ffe0ff */
[----:B------:R-:W-:-:S13]  /*00e0*/  ISETP.GE.U32.AND P0, PT, R23, R2, PT ;  /* 0x000000021700720c */ /* 0x000fda0003f06070 */
[----:B------:R-:W-:Y:S01]  /*00f0*/  @!P0 IMAD.IADD R21, R0, 0x1, R23 ;  /* 0x0000000100158824 */ /* 0x000fe200078e0217 */
[----:B------:R-:W1:Y:S01]  /*0100*/  @!P0 LDC.64 R12, c[0x0][0x390] ;  /* 0x0000e400ff0c8b82 */ /* 0x000e620000000a00 */
[----:B------:R-:W-:-:S05]  /*0110*/  @!P0 VIADD R23, R23, 0x80 ;  /* 0x0000008017178836 */ /* 0x000fca0000000000 */
[----:B------:R-:W-:Y:S01]  /*0120*/  ISETP.GE.U32.AND P6, PT, R23, R2, PT ;  /* 0x000000021700720c */ /* 0x000fe20003fc6070 */
[----:B0-----:R-:W-:Y:S01]  /*0130*/  @!P5 IMAD.WIDE.U32 R18, R11, 0x2, R18 ;  /* 0x000000020b12d825 */ /* 0x001fe200078e0012 */
[----:B------:R-:W-:Y:S02]  /*0140*/  PRMT R11, RZ, 0x7610, R11 ;  /* 0x00007610ff0b7816 */ /* 0x000fe4000000000b */
[----:B------:R-:W-:-:S04]  /*0150*/  PRMT R22, RZ, 0x7610, R22 ;  /* 0x00007610ff167816 */ /* 0x000fc80000000016 */
[----:B------:R0:W2:Y:S05]  /*0160*/  @!P5 LDG.E.U16 R11, desc[UR4][R18.64] ;  /* 0x00000004120bd981 */ /* 0x0000aa000c1e1500 */
[----:B------:R-:W-:Y:S01]  /*0170*/  @!P6 IADD3 R25, PT, PT, R0, R23, RZ ;  /* 0x000000170019e210 */ /* 0x000fe20007ffe0ff */
[----:B------:R-:W-:Y:S01]  /*0180*/  @!P6 VIADD R23, R23, 0x80 ;  /* 0x000000801717e836 */ /* 0x000fe20000000000 */
[----:B------:R-:W3:Y:S04]  /*0190*/  @!P6 LDC.64 R16, c[0x0][0x390] ;  /* 0x0000e400ff10eb82 */ /* 0x000ee80000000a00 */
[----:B------:R-:W-:-:S13]  /*01a0*/  ISETP.GE.U32.AND P1, PT, R23, R2, PT ;  /* 0x000000021700720c */ /* 0x000fda0003f26070 */
[----:B------:R-:W-:Y:S01]  /*01b0*/  @!P1 IMAD.IADD R15, R0, 0x1, R23 ;  /* 0x00000001000f9824 */ /* 0x000fe200078e0217 */
[----:B------:R-:W-:Y:S01]  /*01c0*/  @!P1 IADD3 R23, PT, PT, R23, 0x80, RZ ;  /* 0x0000008017179810 */ /* 0x000fe20007ffe0ff */
[----:B------:R-:W4:Y:S03]  /*01d0*/  @!P1 LDC.64 R28, c[0x0][0x390] ;  /* 0x0000e400ff1c9b82 */ /* 0x000f260000000a00 */
        /* <DEDUP_REMOVED lines=10> */
[C---:B------:R-:W-:Y:S01]  /*0280*/  @!P4 IADD3 R25, PT, PT, R0.reuse, R23, RZ ;  /* 0x000000170019c210 */ /* 0x040fe20007ffe0ff */
[----:B------:R-:W-:Y:S01]  /*0290*/  @!P4 VIADD R23, R23, 0x80 ;  /* 0x000000801717c836 */ /* 0x000fe20000000000 */
[----:B------:R1:W3:Y:S04]  /*02a0*/  @!P6 LDG.E.U16 R22, desc[UR4][R16.64] ;  /* 0x000000041016e981 */ /* 0x0002e8000c1e1500 */
        /* <DEDUP_REMOVED lines=22> */
[----:B0-----:R-:W-:-:S04]  /*0410*/  IADD3 R19, PT, PT, R3, 0x100, RZ ;  /* 0x0000010003137810 */ /* 0x001fc80007ffe0ff */
[-C--:B------:R-:W-:Y:S02]  /*0420*/  ISETP.GE.U32.AND P5, PT, R19, R2.reuse, PT ;  /* 0x000000021300720c */ /* 0x080fe40003fa6070 */
[C---:B------:R-:W-:Y:S01]  /*0430*/  ISETP.GE.U32.AND P0, PT, R3.reuse, R2, PT ;  /* 0x000000020300720c */ /* 0x040fe20003f06070 */
[C---:B-1----:R-:W-:Y:S02]  /*0440*/  VIADD R13, R3.reuse, 0x180 ;  /* 0x00000180030d7836 */ /* 0x042fe40000000000 */
[----:B------:R-:W-:-:S03]  /*0450*/  VIADD R19, R3, 0x280 ;  /* 0x0000028003137836 */ /* 0x000fc60000000000 */
[-C--:B------:R-:W-:Y:S02]  /*0460*/  ISETP.GE.U32.AND P2, PT, R13, R2.reuse, PT ;  /* 0x000000020d00720c */ /* 0x080fe40003f46070 */
[----:B------:R-:W-:Y:S02]  /*0470*/  IADD3 R13, PT, PT, R3, 0x200, RZ ;  /* 0x00000200030d7810 */ /* 0x000fe40007ffe0ff */
[-C--:B------:R-:W-:Y:S02]  /*0480*/  ISETP.GE.U32.AND P4, PT, R19, R2.reuse, PT ;  /* 0x000000021300720c */ /* 0x080fe40003f86070 */
[----:B------:R-:W-:Y:S02]  /*0490*/  ISETP.GE.U32.AND P3, PT, R13, R2, PT ;  /* 0x000000020d00720c */ /* 0x000fe40003f66070 */
[----:B------:R-:W0:Y:S01]  /*04a0*/  @!P0 LDC.64 R12, c[0x0][0x388] ;  /* 0x0000e200ff0c8b82 */ /* 0x000e220000000a00 */
[C---:B------:R-:W-:Y:S01]  /*04b0*/  IADD3 R19, PT, PT, R3.reuse, 0x300, RZ ;  /* 0x0000030003137810 */ /* 0x040fe20007ffe0ff */
[----:B------:R-:W-:-:S03]  /*04c0*/  VIADD R17, R3, 0x80 ;  /* 0x0000008003117836 */ /* 0x000fc60000000000 */
[-C--:B------:R-:W-:Y:S01]  /*04d0*/  ISETP.GE.U32.AND P6, PT, R19, R2.reuse, PT ;  /* 0x000000021300720c */ /* 0x080fe20003fc6070 */
[----:B------:R-:W-:Y:S01]  /*04e0*/  VIADD R19, R3, 0x380 ;  /* 0x0000038003137836 */ /* 0x000fe20000000000 */
[----:B------:R-:W-:Y:S01]  /*04f0*/  ISETP.GE.U32.AND P1, PT, R17, R2, PT ;  /* 0x000000021100720c */ /* 0x000fe20003f26070 */
[----:B------:R-:W-:Y:S04]  /*0500*/  BSSY.RECONVERGENT B0, `(.L_x_1190) ;  /* 0x000004a000007945 */ /* 0x000fe80003800200 */
[----:B------:R-:W-:Y:S01]  /*0510*/  BSSY.RELIABLE B1, `(.L_x_1191) ;  /* 0x0000042000017945 */ /* 0x000fe20003800100 */
[----:B--2---:R-:W-:-:S06]  /*0520*/  @!P0 HADD2.F32 R11, -RZ, R11.H0_H0 ;  /* 0x2000000bff0b8230 */ /* 0x004fcc0000004100 */
[----:B------:R-:W1:Y:S02]  /*0530*/  @!P0 FRND.TRUNC R11, R11 ;  /* 0x0000000b000b8307 */ /* 0x000e64000020d000 */
[----:B-1----:R-:W-:Y:S01]  /*0540*/  @!P0 F2FP.F16.F32.PACK_AB R20, RZ, R11 ;  /* 0x0000000bff14823e */ /* 0x002fe200000000ff */
[----:B---3--:R-:W-:-:S06]  /*0550*/  @!P5 HADD2.F32 R22, -RZ, R22.H0_H0 ;  /* 0x20000016ff16d230 */ /* 0x008fcc0000004100 */
[----:B------:R-:W1:Y:S02]  /*0560*/  @!P5 FRND.TRUNC R22, R22 ;  /* 0x000000160016d307 */ /* 0x000e64000020d000 */
[----:B-1----:R-:W-:Y:S02]  /*0570*/  @!P5 F2FP.F16.F32.PACK_AB R4, RZ, R22 ;  /* 0x00000016ff04d23e */ /* 0x002fe400000000ff */
[----:B------:R-:W-:Y:S02]  /*0580*/  ISETP.GE.U32.AND P5, PT, R19, R2, PT ;  /* 0x000000021300720c */ /* 0x000fe40003fa6070 */
[----:B------:R-:W-:Y:S01]  /*0590*/  @!P0 IADD3 R19, PT, PT, R0, R3, RZ ;  /* 0x0000000300138210 */ /* 0x000fe20007ffe0ff */
[----:B-----5:R-:W-:Y:S02]  /*05a0*/  @!P1 HADD2.F32 R14, -RZ, R21.H0_H0 ;  /* 0x20000015ff0e9230 */ /* 0x020fe40000004100 */
[----:B------:R-:W-:Y:S02]  /*05b0*/  @!P0 IMAD.MOV.U32 R3, RZ, RZ, R17 ;  /* 0x000000ffff038224 */ /* 0x000fe400078e0011 */
[----:B0-----:R-:W-:-:S04]  /*05c0*/  @!P0 IMAD.WIDE.U32 R12, R19, 0x2, R12 ;  /* 0x00000002130c8825 */ /* 0x001fc800078e000c */
[----:B------:R-:W-:Y:S02]  /*05d0*/  @!P2 HADD2.F32 R15, -RZ, R24.H0_H0 ;  /* 0x20000018ff0fa230 */ /* 0x000fe40000004100 */
[----:B------:R-:W-:Y:S02]  /*05e0*/  @!P3 HADD2.F32 R16, -RZ, R26.H0_H0 ;  /* 0x2000001aff10b230 */ /* 0x000fe40000004100 */
[----:B------:R-:W-:Y:S02]  /*05f0*/  @!P4 HADD2.F32 R27, -RZ, R27.H0_H0 ;  /* 0x2000001bff1bc230 */ /* 0x000fe40000004100 */
[----:B------:R-:W-:Y:S01]  /*0600*/  @!P5 HADD2.F32 R23, -RZ, R23.H0_H0 ;  /* 0x20000017ff17d230 */ /* 0x000fe20000004100 */
[----:B------:R0:W-:Y:S01]  /*0610*/  @!P0 STG.E.U16 desc[UR4][R12.64], R20 ;  /* 0x000000140c008986 */ /* 0x0001e2000c101504 */
[----:B------:R-:W1:Y:S01]  /*0620*/  @!P1 FRND.TRUNC R14, R14 ;  /* 0x0000000e000e9307 */ /* 0x000e62000020d000 */
[----:B----4-:R-:W-:Y:S01]  /*0630*/  @!P6 HADD2.F32 R25, -RZ, R25.H0_H0 ;  /* 0x20000019ff19e230 */ /* 0x010fe20000004100 */
[----:B------:R-:W-:-:S06]  /*0640*/  ISETP.GE.U32.AND P0, PT, R3, R2, PT ;  /* 0x000000020300720c */ /* 0x000fcc0003f06070 */
[----:B------:R-:W2:Y:S08]  /*0650*/  @!P2 FRND.TRUNC R15, R15 ;  /* 0x0000000f000fa307 */ /* 0x000eb0000020d000 */
[----:B------:R-:W3:Y:S08]  /*0660*/  @!P3 FRND.TRUNC R16, R16 ;  /* 0x000000100010b307 */ /* 0x000ef0000020d000 */
[----:B------:R-:W4:Y:S08]  /*0670*/  @!P4 FRND.TRUNC R27, R27 ;  /* 0x0000001b001bc307 */ /* 0x000f30000020d000 */
[----:B------:R-:W5:Y:S08]  /*0680*/  @!P6 FRND.TRUNC R25, R25 ;  /* 0x000000190019e307 */ /* 0x000f70000020d000 */
[----:B------:R-:W0:Y:S01]  /*0690*/  @!P5 FRND.TRUNC R23, R23 ;  /* 0x000000170017d307 */ /* 0x000e22000020d000 */
[----:B-1----:R-:W-:-:S02]  /*06a0*/  @!P1 F2FP.F16.F32.PACK_AB R5, RZ, R14 ;  /* 0x0000000eff05923e */ /* 0x002fc400000000ff */
[----:B--2---:R-:W-:Y:S02]  /*06b0*/  @!P2 F2FP.F16.F32.PACK_AB R6, RZ, R15 ;  /* 0x0000000fff06a23e */ /* 0x004fe400000000ff */
[----:B---3--:R-:W-:Y:S02]  /*06c0*/  @!P3 F2FP.F16.F32.PACK_AB R7, RZ, R16 ;  /* 0x00000010ff07b23e */ /* 0x008fe400000000ff */
[----:B----4-:R-:W-:Y:S02]  /*06d0*/  @!P4 F2FP.F16.F32.PACK_AB R8, RZ, R27 ;  /* 0x0000001bff08c23e */ /* 0x010fe400000000ff */
[----:B-----5:R-:W-:Y:S02]  /*06e0*/  @!P6 F2FP.F16.F32.PACK_AB R9, RZ, R25 ;  /* 0x00000019ff09e23e */ /* 0x020fe400000000ff */
[----:B0-----:R-:W-:Y:S01]  /*06f0*/  @!P5 F2FP.F16.F32.PACK_AB R10, RZ, R23 ;  /* 0x00000017ff0ad23e */ /* 0x001fe200000000ff */
[----:B------:R-:W-:Y:S06]  /*0700*/  @P0 BRA `(.L_x_1192) ;  /* 0x0000000000300947 */ /* 0x000fec0003800000 */
[----:B------:R-:W0:Y:S01]  /*0710*/  LDC.64 R12, c[0x0][0x388] ;  /* 0x0000e200ff0c7b82 */ /* 0x000e220000000a00 */
[----:B------:R-:W-:Y:S01]  /*0720*/  IADD3 R11, PT, PT, R0, R3, RZ ;  /* 0x00000003000b7210 */ /* 0x000fe20007ffe0ff */
[----:B------:R-:W-:-:S05]  /*0730*/  VIADD R3, R3, 0x80 ;  /* 0x0000008003037836 */ /* 0x000fca0000000000 */
[----:B------:R-:W-:Y:S01]  /*0740*/  ISETP.GE.U32.AND P0, PT, R3, R2, PT ;  /* 0x000000020300720c */ /* 0x000fe20003f06070 */
[----:B0-----:R-:W-:-:S05]  /*0750*/  IMAD.WIDE.U32 R12, R11, 0x2, R12 ;  /* 0x000000020b0c7825 */ /* 0x001fca00078e000c */
[----:B------:R0:W-:Y:S07]  /*0760*/  STG.E.U16 desc[UR4][R12.64], R5 ;  /* 0x000000050c007986 */ /* 0x0001ee000c101504 */
[----:B------:R-:W-:Y:S05]  /*0770*/  @P0 BRA `(.L_x_1193) ;  /* 0x0000000000300947 */ /* 0x000fea0003800000 */
[----:B0-----:R-:W0:Y:S01]  /*0780*/  LDC.64 R12, c[0x0][0x388] ;  /* 0x0000e200ff0c7b82 */ /* 0x001e220000000a00 */
[----:B------:R-:W-:Y:S01]  /*0790*/  IADD3 R5, PT, PT, R0, R3, RZ ;  /* 0x0000000300057210 */ /* 0x000fe20007ffe0ff */
[----:B------:R-:W-:-:S04]  /*07a0*/  VIADD R3, R3, 0x80 ;  /* 0x0000008003037836 */ /* 0x000fc80000000000 */
[----:B0-----:R-:W-:-:S05]  /*07b0*/  IMAD.WIDE.U32 R12, R5, 0x2, R12 ;  /* 0x00000002050c7825 */ /* 0x001fca00078e000c */
[----:B------:R0:W-:Y:S02]  /*07c0*/  STG.E.U16 desc[UR4][R12.64], R4 ;  /* 0x000000040c007986 */ /* 0x0001e4000c101504 */
.L_x_1192:
[----:B------:R-:W-:-:S13]  /*07d0*/  ISETP.GE.U32.AND P0, PT, R3, R2, PT ;  /* 0x000000020300720c */ /* 0x000fda0003f06070 */
[----:B------:R-:W-:Y:S05]  /*07e0*/  @P0 BRA `(.L_x_1194) ;  /* 0x0000000000300947 */ /* 0x000fea0003800000 */
[----:B0-----:R-:W0:Y:S01]  /*07f0*/  LDC.64 R4, c[0x0][0x388] ;  /* 0x0000e200ff047b82 */ /* 0x001e220000000a00 */
[----:B------:R-:W-:Y:S01]  /*0800*/  IADD3 R11, PT, PT, R0, R3, RZ ;  /* 0x00000003000b7210 */ /* 0x000fe20007ffe0ff */
[----:B------:R-:W-:-:S04]  /*0810*/  VIADD R3, R3, 0x80 ;  /* 0x0000008003037836 */ /* 0x000fc80000000000 */
[----:B0-----:R-:W-:-:S05]  /*0820*/  IMAD.WIDE.U32 R4, R11, 0x2, R4 ;  /* 0x000000020b047825 */ /* 0x001fca00078e0004 */
[----:B------:R1:W-:Y:S02]  /*0830*/  STG.E.U16 desc[UR4][R4.64], R6 ;  /* 0x0000000604007986 */ /* 0x0003e4000c101504 */
.L_x_1193:
[----:B------:R-:W-:-:S13]  /*0840*/  ISETP.GE.U32.AND P0, PT, R3, R2, PT ;  /* 0x000000020300720c */ /* 0x000fda0003f06070 */
[----:B------:R-:W-:Y:S05]  /*0850*/  @P0 BRA `(.L_x_1195) ;  /* 0x0000000000340947 */ /* 0x000fea0003800000 */
[----:B01----:R-:W0:Y:S01]  /*0860*/  LDC.64 R4, c[0x0][0x388] ;  /* 0x0000e200ff047b82 */ /* 0x003e220000000a00 */
[----:B------:R-:W-:Y:S01]  /*0870*/  IADD3 R11, PT, PT, R0, R3, RZ ;  /* 0x00000003000b7210 */ /* 0x000fe20007ffe0ff */
[----:B------:R-:W-:-:S04]  /*0880*/  VIADD R3, R3, 0x80 ;  /* 0x0000008003037836 */ /* 0x000fc80000000000 */
[----:B0-----:R-:W-:-:S05]  /*0890*/  IMAD.WIDE.U32 R4, R11, 0x2, R4 ;  /* 0x000000020b047825 */ /* 0x001fca00078e0004 */
[----:B------:R1:W-:Y:S02]  /*08a0*/  STG.E.U16 desc[UR4][R4.64], R7 ;  /* 0x0000000704007986 */ /* 0x0003e4000c101504 */
.L_x_1194:
[----:B------:R-:W-:-:S13]  /*08b0*/  ISETP.GE.U32.AND P0, PT, R3, R2, PT ;  /* 0x000000020300720c */ /* 0x000fda0003f06070 */
[----:B------:R-:W-:Y:S05]  /*08c0*/  @P0 BREAK.RELIABLE B1 ;  /* 0x0000000000010942 */ /* 0x000fea0003800100 */
[----:B------:R-:W-:Y:S05]  /*08d0*/  @P0 BRA `(.L_x_1196) ;  /* 0x0000000000300947 */ /* 0x000fea0003800000 */
[----:B01----:R-:W0:Y:S01]  /*08e0*/  LDC.64 R4, c[0x0][0x388] ;  /* 0x0000e200ff047b82 */ /* 0x003e220000000a00 */
[----:B------:R-:W-:Y:S01]  /*08f0*/  IADD3 R7, PT, PT, R0, R3, RZ ;  /* 0x0000000300077210 */ /* 0x000fe20007ffe0ff */
[----:B------:R-:W-:-:S04]  /*0900*/  VIADD R3, R3, 0x80 ;  /* 0x0000008003037836 */ /* 0x000fc80000000000 */
[----:B0-----:R-:W-:-:S05]  /*0910*/  IMAD.WIDE.U32 R4, R7, 0x2, R4 ;  /* 0x0000000207047825 */ /* 0x001fca00078e0004 */
[----:B------:R2:W-:Y:S02]  /*0920*/  STG.E.U16 desc[UR4][R4.64], R8 ;  /* 0x0000000804007986 */ /* 0x0005e4000c101504 */
.L_x_1195:
[----:B------:R-:W-:Y:S05]  /*0930*/  BSYNC.RELIABLE B1 ;  /* 0x0000000000017941 */ /* 0x000fea0003800100 */
.L_x_1191:
[----:B------:R-:W-:-:S13]  /*0940*/  ISETP.GE.U32.AND P0, PT, R3, R2, PT ;  /* 0x000000020300720c */ /* 0x000fda0003f06070 */
[----:B012---:R-:W0:Y:S01]  /*0950*/  @!P0 LDC.64 R4, c[0x0][0x388] ;  /* 0x0000e200ff048b82 */ /* 0x007e220000000a00 */
[----:B------:R-:W-:Y:S01]  /*0960*/  @!P0 IADD3 R7, PT, PT, R0, R3, RZ ;  /* 0x0000000300078210 */ /* 0x000fe20007ffe0ff */
[----:B------:R-:W-:-:S04]  /*0970*/  @!P0 VIADD R3, R3, 0x80 ;  /* 0x0000008003038836 */ /* 0x000fc80000000000 */
[----:B0-----:R-:W-:-:S05]  /*0980*/  @!P0 IMAD.WIDE.U32 R4, R7, 0x2, R4 ;  /* 0x0000000207048825 */ /* 0x001fca00078e0004 */
[----:B------:R2:W-:Y:S02]  /*0990*/  @!P0 STG.E.U16 desc[UR4][R4.64], R9 ;  /* 0x0000000904008986 */ /* 0x0005e4000c101504 */
.L_x_1196:
[----:B------:R-:W-:Y:S05]  /*09a0*/  BSYNC.RECONVERGENT B0 ;  /* 0x0000000000007941 */ /* 0x000fea0003800200 */
.L_x_1190:
[----:B------:R-:W-:Y:S05]  /*09b0*/  WARPSYNC.ALL ;  /* 0x0000000000007948 */ /* 0x000fea0003800000 */
[----:B------:R-:W-:-:S13]  /*09c0*/  ISETP.GE.U32.AND P0, PT, R3, R2, PT ;  /* 0x000000020300720c */ /* 0x000fda0003f06070 */
[----:B------:R-:W-:Y:S05]  /*09d0*/  @P0 EXIT ;  /* 0x000000000000094d */ /* 0x000fea0003800000 */
[----:B012---:R-:W0:Y:S01]  /*09e0*/  LDC.64 R4, c[0x0][0x388] ;  /* 0x0000e200ff047b82 */ /* 0x007e220000000a00 */
[----:B------:R-:W-:-:S05]  /*09f0*/  IADD3 R3, PT, PT, R0, R3, RZ ;  /* 0x0000000300037210 */ /* 0x000fca0007ffe0ff */
[----:B0-----:R-:W-:-:S05]  /*0a00*/  IMAD.WIDE.U32 R2, R3, 0x2, R4 ;  /* 0x0000000203027825 */ /* 0x001fca00078e0004 */
[----:B------:R-:W-:Y:S01]  /*0a10*/  STG.E.U16 desc[UR4][R2.64], R10 ;  /* 0x0000000a02007986 */ /* 0x000fe2000c101504 */
[----:B------:R-:W-:Y:S05]  /*0a20*/  EXIT ;  /* 0x000000000000794d */ /* 0x000fea0003800000 */
.L_x_1189:
        /* <DEDUP_REMOVED lines=8> */
[----:B--2---:R-:W-:-:S02]  /*0ab0*/  HADD2.F32 R9, -RZ, R2.H0_H0 ;  /* 0x20000002ff097230 */ /* 0x004fc40000004100 */
[----:B------:R-:W-:Y:S02]  /*0ac0*/  HADD2.F32 R10, -RZ, R2.H1_H1 ;  /* 0x30000002ff0a7230 */ /* 0x000fe40000004100 */
[--C-:B---3--:R-:W-:Y:S02]  /*0ad0*/  HADD2.F32 R11, -RZ, R3.reuse.H0_H0 ;  /* 0x20000003ff0b7230 */ /* 0x108fe40000004100 */
[----:B------:R-:W-:Y:S02]  /*0ae0*/  HADD2.F32 R12, -RZ, R3.H1_H1 ;  /* 0x30000003ff0c7230 */ /* 0x000fe40000004100 */
[----:B------:R-:W0:Y:S01]  /*0af0*/  LDC.64 R2, c[0x0][0x388] ;  /* 0x0000e200ff027b82 */ /* 0x000e220000000a00 */
[--C-:B----4-:R-:W-:Y:S02]  /*0b00*/  HADD2.F32 R7, -RZ, R8.reuse.H0_H0 ;  /* 0x20000008ff077230 */ /* 0x110fe40000004100 */
[----:B------:R-:W-:Y:S02]  /*0b10*/  HADD2.F32 R8, -RZ, R8.H1_H1 ;  /* 0x30000008ff087230 */ /* 0x000fe40000004100 */
[----:B-----5:R-:W-:-:S02]  /*0b20*/  HADD2.F32 R13, -RZ, R5.H0_H0 ;  /* 0x20000005ff0d7230 */ /* 0x020fc40000004100 */
[----:B------:R-:W-:Y:S01]  /*0b30*/  HADD2.F32 R5, -RZ, R5.H1_H1 ;  /* 0x30000005ff057230 */ /* 0x000fe20000004100 */
[----:B------:R-:W-:Y:S08]  /*0b40*/  FRND.TRUNC R9, R9 ;  /* 0x0000000900097307 */ /* 0x000ff0000020d000 */
[----:B------:R-:W1:Y:S08]  /*0b50*/  FRND.TRUNC R10, R10 ;  /* 0x0000000a000a7307 */ /* 0x000e70000020d000 */
[----:B------:R-:W-:Y:S08]  /*0b60*/  FRND.TRUNC R11, R11 ;  /* 0x0000000b000b7307 */ /* 0x000ff0000020d000 */
[----:B------:R-:W2:Y:S08]  /*0b70*/  FRND.TRUNC R12, R12 ;  /* 0x0000000c000c7307 */ /* 0x000eb0000020d000 */
[----:B------:R-:W-:Y:S08]  /*0b80*/  FRND.TRUNC R13, R13 ;  /* 0x0000000d000d7307 */ /* 0x000ff0000020d000 */
[----:B------:R-:W3:Y:S08]  /*0b90*/  FRND.TRUNC R6, R5 ;  /* 0x0000000500067307 */ /* 0x000ef0000020d000 */
[----:B------:R-:W-:Y:S08]  /*0ba0*/  FRND.TRUNC R7, R7 ;  /* 0x0000000700077307 */ /* 0x000ff0000020d000 */
[----:B------:R-:W4:Y:S01]  /*0bb0*/  FRND.TRUNC R8, R8 ;  /* 0x0000000800087307 */ /* 0x000f22000020d000 */
[----:B0-----:R-:W-:Y:S01]  /*0bc0*/  IMAD.WIDE.U32 R2, R0, 0x2, R2 ;  /* 0x0000000200027825 */ /* 0x001fe200078e0002 */
[----:B-1----:R-:W-:-:S02]  /*0bd0*/  F2FP.F16.F32.PACK_AB R9, R10, R9 ;  /* 0x000000090a09723e */ /* 0x002fc400000000ff */
[----:B--2---:R-:W-:Y:S02]  /*0be0*/  F2FP.F16.F32.PACK_AB R11, R12, R11 ;  /* 0x0000000b0c0b723e */ /* 0x004fe400000000ff */
[----:B---3--:R-:W-:Y:S01]  /*0bf0*/  F2FP.F16.F32.PACK_AB R13, R6, R13 ;  /* 0x0000000d060d723e */ /* 0x008fe200000000ff */
[----:B------:R-:W-:Y:S01]  /*0c00*/  IMAD.WIDE.U32 R2, R4, 0x4, R2 ;  /* 0x0000000404027825 */ /* 0x000fe200078e0002 */
[----:B----4-:R-:W-:-:S04]  /*0c10*/  F2FP.F16.F32.PACK_AB R15, R8, R7 ;  /* 0x00000007080f723e */ /* 0x010fc800000000ff */
[----:B------:R-:W-:Y:S04]  /*0c20*/  STG.E desc[UR4][R2.64], R9 ;  /* 0x0000000902007986 */ /* 0x000fe8000c101904 */
[----:B------:R-:W-:Y:S04]  /*0c30*/  STG.E desc[UR4][R2.64+0x200], R11 ;  /* 0x0002000b02007986 */ /* 0x000fe8000c101904 */
[----:B------:R-:W-:Y:S04]  /*0c40*/  STG.E desc[UR4][R2.64+0x400], R13 ;  /* 0x0004000d02007986 */ /* 0x000fe8000c101904 */
[----:B------:R-:W-:Y:S01]  /*0c50*/  STG.E desc[UR4][R2.64+0x600], R15 ;  /* 0x0006000f02007986 */ /* 0x000fe2000c101904 */
[----:B------:R-:W-:Y:S05]  /*0c60*/  EXIT ;  /* 0x000000000000794d */ /* 0x000fea0003800000 */
.L_x_1197:
        /* <DEDUP_REMOVED lines=9> */
.L_x_19068:


//--------------------- .text._ZN2at6native29vectorized_elementwise_kernelILi4EZZZNS0_17trunc_kernel_cudaERNS_18TensorIteratorBaseEENKUlvE_clEvENKUlvE1_clEvEUlN3c104HalfEE_St5arrayIPcLm2EEEEviT0_T1_ --------------------------
	.section	.text._ZN2at6native29vectorized_elementwise_kernelILi4EZZZNS0_17trunc_kernel_cudaERNS_18TensorIteratorBaseEENKUlvE_clEvENKUlvE1_clEvEUlN3c104HalfEE_St5arrayIPcLm2EEEEviT0_T1_,"ax",@progbits
	.align	128
        .global         _ZN2at6native29vectorized_elementwise_kernelILi4EZZZNS0_17trunc_kernel_cudaERNS_18TensorIteratorBaseEENKUlvE_clEvENKUlvE1_clEvEUlN3c104HalfEE_St5arrayIPcLm2EEEEviT0_T1_
        .type           _ZN2at6native29vectorized_elementwise_kernelILi4EZZZNS0_17trunc_kernel_cudaERNS_18TensorIteratorBaseEENKUlvE_clEvENKUlvE1_clEvEUlN3c104HalfEE_St5arrayIPcLm2EEEEviT0_T1_,@function
        .size           _ZN2at6native29vectorized_elementwise_kernelILi4EZZZNS0_17trunc_kernel_cudaERNS_18TensorIteratorBaseEENKUlvE_clEvENKUlvE1_clEvEUlN3c104HalfEE_St5arrayIPcLm2EEEEviT0_T1_,(.L_x_19069 - _ZN2at6native29vectorized_elementwise_kernelILi4EZZZNS0_17trunc_kernel_cudaERNS_18TensorIteratorBaseEENKUlvE_clEvENKUlvE1_clEvEUlN3c104HalfEE_St5arrayIPcLm2EEEEviT0_T1_)
        .other          _ZN2at6native29vectorized_elementwise_kernelILi4EZZZNS0_17trunc_kernel_cudaERNS_18TensorIteratorBaseEENKUlvE_clEvENKUlvE1_clEvEUlN3c104HalfEE_St5arrayIPcLm2EEEEviT0_T1_,@"STO_CUDA_ENTRY STV_DEFAULT"
_ZN2at6native29vectorized_elementwise_kernelILi4EZZZNS0_17trunc_kernel_cudaERNS_18TensorIteratorBaseEENKUlvE_clEvENKUlvE1_clEvEUlN3c104HalfEE_St5arrayIPcLm2EEEEviT0_T1_:
.text._ZN2at6native29vectorized_elementwise_kernelILi4EZZZNS0_17trunc_kernel_cudaERNS_18TensorIteratorBaseEENKUlvE_clEvENKUlvE1_clEvEUlN3c104HalfEE_St5arrayIPcLm2EEEEviT0_T1_:
        /* <DEDUP_REMOVED lines=125> */
.L_x_1201:
[----:B------:R-:W-:-:S13]  /*07d0*/  ISETP.GE.U32.AND P0, PT, R3, R2, PT ;  /* 0x000000020300720c */ /* 0x000fda0003f06070 */
[----:B------:R-:W-:Y:S05]  /*07e0*/  @P0 BRA `(.L_x_1203) ;  /* 0x0000000000300947 */ /* 0x000fea0003800000 */
[----:B0-----:R-:W0:Y:S01]  /*07f0*/  LDC.64 R4, c[0x0][0x388] ;  /* 0x0000e200ff047b82 */ /* 0x001e220000000a00 */
[----:B------:R-:W-:Y:S01]  /*0800*/  IADD3 R11, PT, PT, R0, R3, RZ ;  /* 0x00000003000b7210 */ /* 0x000fe20007ffe0ff */
[----:B------:R-:W-:-:S04]  /*0810*/  VIADD R3, R3, 0x80 ;  /* 0x0000008003037836 */ /* 0x000fc80000000000 */
[----:B0-----:R-:W-:-:S05]  /*0820*/  IMAD.WIDE.U32 R4, R11, 0x2, R4 ;  /* 0x000000020b047825 */ /* 0x001fca00078e0004 */
[----:B------:R1:W-:Y:S02]  /*0830*/  STG.E.U16 desc[UR4][R4.64], R6 ;  /* 0x0000000604007986 */ /* 0x0003e4000c101504 */
.L_x_1202:
[----:B------:R-:W-:-:S13]  /*0840*/  ISETP.GE.U32.AND P0, PT, R3, R2, PT ;  /* 0x000000020300720c */ /* 0x000fda0003f06070 */
[----:B------:R-:W-:Y:S05]  /*0850*/  @P0 BRA `(.L_x_1204) ;  /* 0x0000000000340947 */ /* 0x000fea0003800000 */
[----:B01----:R-:W0:Y:S01]  /*0860*/  LDC.64 R4, c[0x0][0x388] ;  /* 0x0000e200ff047b82 */ /* 0x003e220000000a00 */
[----:B------:R-:W-:Y:S01]  /*0870*/  IADD3 R11, PT, PT, R0, R3, RZ ;  /* 0x00000003000b7210 */ /* 0x000fe20007ffe0ff */
[----:B------:R-:W-:-:S04]  /*0880*/  VIADD R3, R3, 0x80 ;  /* 0x0000008003037836 */ /* 0x000fc80000000000 */
[----:B0-----:R-:W-:-:S05]  /*0890*/  IMAD.WIDE.U32 R4, R11, 0x2, R4 ;  /* 0x000000020b047825 */ /* 0x001fca00078e0004 */
[----:B------:R1:W-:Y:S02]  /*08a0*/  STG.E.U16 desc[UR4][R4.64], R7 ;  /* 0x0000000704007986 */ /* 0x0003e4000c101504 */
.L_x_1203:
        /* <DEDUP_REMOVED lines=8> */
.L_x_1204:
[----:B------:R-:W-:Y:S05]  /*0930*/  BSYNC.RELIABLE B1 ;  /* 0x0000000000017941 */ /* 0x000fea0003800100 */
.L_x_1200:
[----:B------:R-:W-:-:S13]  /*0940*/  ISETP.GE.U32.AND P0, PT, R3, R2, PT ;  /* 0x000000020300720c */ /* 0x000fda0003f06070 */
[----:B012---:R-:W0:Y:S01]  /*0950*/  @!P0 LDC.64 R4, c[0x0][0x388] ;  /* 0x0000e200ff048b82 */ /* 0x007e220000000a00 */
[----:B------:R-:W-:Y:S01]  /*0960*/  @!P0 IADD3 R7, PT, PT, R0, R3, RZ ;  /* 0x0000000300078210 */ /* 0x000fe20007ffe0ff */
[----:B------:R-:W-:-:S04]  /*0970*/  @!P0 VIADD R3, R3, 0x80 ;  /* 0x0000008003038836 */ /* 0x000fc80000000000 */
[----:B0-----:R-:W-:-:S05]  /*0980*/  @!P0 IMAD.WIDE.U32 R4, R7, 0x2, R4 ;  /* 0x0000000207048825 */ /* 0x001fca00078e0004 */
[----:B------:R2:W-:Y:S02]  /*0990*/  @!P0 STG.E.U16 desc[UR4][R4.64], R9 ;  /* 0x0000000904008986 */ /* 0x0005e4000c101504 */
.L_x_1205:
[----:B------:R-:W-:Y:S05]  /*09a0*/  BSYNC.RECONVERGENT B0 ;  /* 0x0000000000007941 */ /* 0x000fea0003800200 */
.L_x_1199:
        /* <DEDUP_REMOVED lines=8> */
.L_x_1198:
[----:B------:R-:W0:Y:S01]  /*0a30*/  S2R R6, SR_TID.X ;  /* 0x0000000000067919 */ /* 0x000e220000002100 */
[----:B------:R-:W1:Y:S02]  /*0a40*/  LDC.64 R2, c[0x0][0x390] ;  /* 0x0000e400ff027b82 */ /* 0x000e640000000a00 */
[----:B-1----:R-:W-:-:S04]  /*0a50*/  IMAD.WIDE.U32 R2, R0, 0x2, R2 ;  /* 0x0000000200027825 */ /* 0x002fc800078e0002 */
[----:B0-----:R-:W-:-:S05]  /*0a60*/  IMAD.WIDE.U32 R8, R6, 0x8, R2 ;  /* 0x0000000806087825 */ /* 0x001fca00078e0002 */
[----:B------:R-:W2:Y:S04]  /*0a70*/  LDG.E.64 R4, desc[UR4][R8.64] ;  /* 0x0000000408047981 */ /* 0x000ea8000c1e1b00 */
[----:B------:R-:W3:Y:S01]  /*0a80*/  LDG.E.64 R2, desc[UR4][R8.64+0x400] ;  /* 0x0004000408027981 */ /* 0x000ee2000c1e1b00 */
[--C-:B--2---:R-:W-:Y:S02]  /*0a90*/  HADD2.F32 R7, -RZ, R4.reuse.H0_H0 ;  /* 0x20000004ff077230 */ /* 0x104fe40000004100 */
[----:B------:R-:W-:Y:S02]  /*0aa0*/  HADD2.F32 R10, -RZ, R4.H1_H1 ;  /* 0x30000004ff0a7230 */ /* 0x000fe40000004100 */
[--C-:B------:R-:W-:Y:S02]  /*0ab0*/  HADD2.F32 R11, -RZ, R5.reuse.H0_H0 ;  /* 0x20000005ff0b7230 */ /* 0x100fe40000004100 */
[----:B------:R-:W-:Y:S01]  /*0ac0*/  HADD2.F32 R12, -RZ, R5.H1_H1 ;  /* 0x30000005ff0c7230 */ /* 0x000fe20000004100 */
[----:B------:R-:W-:Y:S01]  /*0ad0*/  FRND.TRUNC R7, R7 ;  /* 0x0000000700077307 */ /* 0x000fe2000020d000 */
[----:B------:R-:W0:Y:S01]  /*0ae0*/  LDC.64 R4, c[0x0][0x388] ;  /* 0x0000e200ff047b82 */ /* 0x000e220000000a00 */
[----:B---3--:R-:W-:-:S02]  /*0af0*/  HADD2.F32 R13, -RZ, R2.H0_H0 ;  /* 0x20000002ff0d7230 */ /* 0x008fc40000004100 */
[--C-:B------:R-:W-:Y:S02]  /*0b00*/  HADD2.F32 R8, -RZ, R3.reuse.H0_H0 ;  /* 0x20000003ff087230 */ /* 0x100fe40000004100 */
[----:B------:R-:W-:Y:S02]  /*0b10*/  HADD2.F32 R2, -RZ, R2.H1_H1 ;  /* 0x30000002ff027230 */ /* 0x000fe40000004100 */
[----:B------:R-:W-:Y:S01]  /*0b20*/  HADD2.F32 R3, -RZ, R3.H1_H1 ;  /* 0x30000003ff037230 */ /* 0x000fe20000004100 */
[----:B------:R-:W1:Y:S08]  /*0b30*/  FRND.TRUNC R10, R10 ;  /* 0x0000000a000a7307 */ /* 0x000e70000020d000 */
[----:B------:R-:W-:Y:S01]  /*0b40*/  FRND.TRUNC R11, R11 ;  /* 0x0000000b000b7307 */ /* 0x000fe2000020d000 */
[----:B-1----:R-:W-:-:S07]  /*0b50*/  F2FP.F16.F32.PACK_AB R10, R10, R7 ;  /* 0x000000070a0a723e */ /* 0x002fce00000000ff */
[----:B------:R-:W1:Y:S01]  /*0b60*/  FRND.TRUNC R12, R12 ;  /* 0x0000000c000c7307 */ /* 0x000e62000020d000 */
[----:B0-----:R-:W-:-:S04]  /*0b70*/  IMAD.WIDE.U32 R4, R0, 0x2, R4 ;  /* 0x0000000200047825 */ /* 0x001fc800078e0004 */
[----:B------:R-:W-:-:S03]  /*0b80*/  IMAD.WIDE.U32 R4, R6, 0x8, R4 ;  /* 0x0000000806047825 */ /* 0x000fc600078e0004 */
[----:B------:R-:W-:Y:S01]  /*0b90*/  FRND.TRUNC R13, R13 ;  /* 0x0000000d000d7307 */ /* 0x000fe2000020d000 */
[----:B-1----:R-:W-:-:S07]  /*0ba0*/  F2FP.F16.F32.PACK_AB R11, R12, R11 ;  /* 0x0000000b0c0b723e */ /* 0x002fce00000000ff */
[----:B------:R-:W0:Y:S01]  /*0bb0*/  FRND.TRUNC R2, R2 ;  /* 0x0000000200027307 */ /* 0x000e22000020d000 */
[----:B------:R-:W-:Y:S07]  /*0bc0*/  STG.E.64 desc[UR4][R4.64], R10 ;  /* 0x0000000a04007986 */ /* 0x000fee000c101b04 */
[----:B------:R-:W-:Y:S01]  /*0bd0*/  FRND.TRUNC R8, R8 ;  /* 0x0000000800087307 */ /* 0x000fe2000020d000 */
[----:B0-----:R-:W-:-:S07]  /*0be0*/  F2FP.F16.F32.PACK_AB R6, R2, R13 ;  /* 0x0000000d0206723e */ /* 0x001fce00000000ff */
[----:B------:R-:W0:Y:S02]  /*0bf0*/  FRND.TRUNC R3, R3 ;  /* 0x0000000300037307 */ /* 0x000e24000020d000 */
[----:B0-----:R-:W-:-:S05]  /*0c00*/  F2FP.F16.F32.PACK_AB R7, R3, R8 ;  /* 0x000000080307723e */ /* 0x001fca00000000ff */
[----:B------:R-:W-:Y:S01]  /*0c10*/  STG.E.64 desc[UR4][R4.64+0x400], R6 ;  /* 0x0004000604007986 */ /* 0x000fe2000c101b04 */
[----:B------:R-:W-:Y:S05]  /*0c20*/  EXIT ;  /* 0x000000000000794d */ /* 0x000fea0003800000 */
.L_x_1206:
        /* <DEDUP_REMOVED lines=13> */
.L_x_19069:


//--------------------- .text._ZN2at6native29vectorized_elementwise_kernelILi8EZZZNS0_17trunc_kernel_cudaERNS_18TensorIteratorBaseEENKUlvE_clEvENKUlvE1_clEvEUlN3c104HalfEE_St5arrayIPcLm2EEEEviT0_T1_ --------------------------
	.section	.text._ZN2at6native29vectorized_elementwise_kernelILi8EZZZNS0_17trunc_kernel_cudaERNS_18TensorIteratorBaseEENKUlvE_clEvENKUlvE1_clEvEUlN3c104HalfEE_St5arrayIPcLm2EEEEviT0_T1_,"ax",@progbits
	.align	128
        .global         _ZN2at6native29vectorized_elementwise_kernelILi8EZZZNS0_17trunc_kernel_cudaERNS_18TensorIteratorBaseEENKUlvE_clEvENKUlvE1_clEvEUlN3c104HalfEE_St5arrayIPcLm2EEEEviT0_T1_
        .type           _ZN2at6native29vectorized_elementwise_kernelILi8EZZZNS0_17trunc_kernel_cudaERNS_18TensorIteratorBaseEENKUlvE_clEvENKUlvE1_clEvEUlN3c104HalfEE_St5arrayIPcLm2EEEEviT0_T1_,@function
        .size           _ZN2at6native29vectorized_elementwise_kernelILi8EZZZNS0_17trunc_kernel_cudaERNS_18TensorIteratorBaseEENKUlvE_clEvENKUlvE1_clEvEUlN3c104HalfEE_St5arrayIPcLm2EEEEviT0_T1_,(.L_x_19070 - _ZN2at6native29vectorized_elementwise_kernelILi8EZZZNS0_17trunc_kernel_cudaERNS_18TensorIteratorBaseEENKUlvE_clEvENKUlvE1_clEvEUlN3c104HalfEE_St5arrayIPcLm2EEEEviT0_T1_)
        .other          _ZN2at6native29vectorized_elementwise_kernelILi8EZZZNS0_17trunc_kernel_cudaERNS_18TensorIteratorBaseEENKUlvE_clEvENKUlvE1_clEvEUlN3c104HalfEE_St5arrayIPcLm2EEEEviT0_T1_,@"STO_CUDA_ENTRY STV_DEFAULT"
_ZN2at6native29vectorized_elementwise_kernelILi8EZZZNS0_17trunc_kernel_cudaERNS_18TensorIteratorBaseEENKUlvE_clEvENKUlvE1_clEvEUlN3c104HalfEE_St5arrayIPcLm2EEEEviT0_T1_:
.text._ZN2at6native29vectorized_elementwise_kernelILi8EZZZNS0_17trunc_kernel_cudaERNS_18TensorIteratorBaseEENKUlvE_clEvENKUlvE1_clEvEUlN3c104HalfEE_St5arrayIPcLm2EEEEviT0_T1_:
[----:B------:R-:W-:Y:S01]  /*0000*/  LDC R1, c[0x0][0x37c] ;  /* 0x0000df00ff017b82 */ /* 0x000fe20000000800 */
[----:B------:R-:W-:Y:S05]  /*0010*/  EXIT ;  /* 0x000000000000794d */ /* 0x000fea0003800000 */
.L_x_1207:
        /* <DEDUP_REMOVED lines=14> */
.L_x_19070:


//--------------------- .text._ZN2at6native18elementwise_kernelILi128ELi4EZNS0_15gpu_kernel_implIZZZNS0_17trunc_kernel_cudaERNS_18TensorIteratorBaseEENKUlvE_clEvENKUlvE0_clEvEUlfE_EEvS4_RKT_EUliE_EEviT1_ --------------------------
	.section	.text._ZN2at6native18elementwise_kernelILi128ELi4EZNS0_15gpu_kernel_implIZZZNS0_17trunc_kernel_cudaERNS_18TensorIteratorBaseEENKUlvE_clEvENKUlvE0_clEvEUlfE_EEvS4_RKT_EUliE_EEviT1_,"ax",@progbits
	.align	128
        .global         _ZN2at6native18elementwise_kernelILi128ELi4EZNS0_15gpu_kernel_implIZZZNS0_17trunc_kernel_cudaERNS_18TensorIteratorBaseEENKUlvE_clEvENKUlvE0_clEvEUlfE_EEvS4_RKT_EUliE_EEviT1_
        .type           _ZN2at6native18elementwise_kernelILi128ELi4EZNS0_15gpu_kernel_implIZZZNS0_17trunc_kernel_cudaERNS_18TensorIteratorBaseEENKUlvE_clEvENKUlvE0_clEvEUlfE_EEvS4_RKT_EUliE_EEviT1_,@function
        .size           _ZN2at6native18elementwise_kernelILi128ELi4EZNS0_15gpu_kernel_implIZZZNS0_17trunc_kernel_cudaERNS_18TensorIteratorBaseEENKUlvE_clEvENKUlvE0_clEvEUlfE_EEvS4_RKT_EUliE_EEviT1_,(.L_x_19071 - _ZN2at6native18elementwise_kernelILi128ELi4EZNS0_15gpu_kernel_implIZZZNS0_17trunc_kernel_cudaERNS_18TensorIteratorBaseEENKUlvE_clEvENKUlvE0_clEvEUlfE_EEvS4_RKT_EUliE_EEviT1_)
        .other          _ZN2at6native18elementwise_kernelILi128ELi4EZNS0_15gpu_kernel_implIZZZNS0_17trunc_kernel_cudaERNS_18TensorIteratorBaseEENKUlvE_clEvENKUlvE0_clEvEUlfE_EEvS4_RKT_EUliE_EEviT1_,@"STO_CUDA_ENTRY STV_DEFAULT"
_ZN2at6native18elementwise_kernelILi128ELi4EZNS0_15gpu_kernel_implIZZZNS0_17trunc_kernel_cudaERNS_18TensorIteratorBaseEENKUlvE_clEvENKUlvE0_clEvEUlfE_EEvS4_RKT_EUliE_EEviT1_:
.text._ZN2at6native18elementwise_kernelILi128ELi4EZNS0_15gpu_kernel_implIZZZNS0_17trunc_kernel_cudaERNS_18TensorIteratorBaseEENKUlvE_clEvENKUlvE0_clEvEUlfE_EEvS4_RKT_EUliE_EEviT1_:
        /* <DEDUP_REMOVED lines=319> */
.L_x_1210:
[----:B------:R-:W0:Y:S01]  /*13f0*/  LDCU.64 UR6, c[0x0][0x588] ;  /* 0x0000b100ff0677ac */ /* 0x000e220008000a00 */
[----:B------:R-:W-:Y:S01]  /*1400*/  BSSY.RECONVERGENT B6, `(.L_x_1211) ;  /* 0x00000e5000067945 */ /* 0x000fe20003800200 */
        /* <DEDUP_REMOVED lines=14> */
[----:B--2---:R4:W0:Y:S01]  /*14f0*/  I2F.S16 R5, R2 ;  /* 0x0000000200057306 */ /* 0x0048220000101400 */
[----:B------:R-:W-:Y:S05]  /*1500*/  BRA `(.L_x_1217) ;  /* 0x0000000c00507947 */ /* 0x000fea0003800000 */
.L_x_1215:
[----:B------:R-:W2:Y:S02]  /*1510*/  LDG.E.U8 R2, desc[UR36][R2.64] ;  /* 0x0000002402027981 */ /* 0x000ea4000c1e1100 */
[----:B--2---:R-:W-:Y:S01]  /*1520*/  I2FP.F32.U32 R5, R2 ;  /* 0x0000000200057245 */ /* 0x004fe20000201000 */
[----:B------:R-:W-:Y:S06]  /*1530*/  BRA `(.L_x_1217) ;  /* 0x0000000c00447947 */ /* 0x000fec0003800000 */
.L_x_1214:
[----:B------:R-:W-:-:S09]  /*1540*/  UISETP.NE.AND UP0, UPT, UR4, 0x2, UPT ;  /* 0x000000020400788c */ /* 0x000fd2000bf05270 */
[----:B------:R-:W-:Y:S05]  /*1550*/  BRA.U !UP0, `(.L_x_1218) ;  /* 0x0000000108287547 */ /* 0x000fea000b800000 */
[----:B------:R-:W-:-:S09]  /*1560*/  UISETP.NE.AND UP0, UPT, UR4, 0x3, UPT ;  /* 0x000000030400788c */ /* 0x000fd2000bf05270 */
[----:B------:R-:W-:Y:S05]  /*1570*/  BRA.U !UP0, `(.L_x_1219) ;  /* 0x0000000108147547 */ /* 0x000fea000b800000 */
[----:B------:R-:W-:-:S09]  /*1580*/  UISETP.NE.AND UP0, UPT, UR4, 0x4, UPT ;  /* 0x000000040400788c */ /* 0x000fd2000bf05270 */
[----:B------:R-:W-:Y:S05]  /*1590*/  BRA.U UP0, `(.L_x_1216) ;  /* 0x0000000900b07547 */ /* 0x000fea000b800000 */
[----:B------:R-:W2:Y:S02]  /*15a0*/  LDG.E.64 R2, desc[UR36][R2.64] ;  /* 0x0000002402027981 */ /* 0x000ea4000c1e1b00 */
[----:B--2---:R2:W3:Y:S02]  /*15b0*/  I2F.S64 R5, R2 ;  /* 0x0000000200057312 */ /* 0x0044e40000301400 */
[----:B--23--:R-:W-:Y:S05]  /*15c0*/  BRA `(.L_x_1217) ;  /* 0x0000000c00207947 */ /* 0x00cfea0003800000 */
.L_x_1219:
[----:B------:R-:W2:Y:S02]  /*15d0*/  LDG.E R2, desc[UR36][R2.64] ;  /* 0x0000002402027981 */ /* 0x000ea4000c1e1900 */
[----:B--2---:R-:W-:Y:S01]  /*15e0*/  I2FP.F32.S32 R5, R2 ;  /* 0x0000000200057245 */ /* 0x004fe20000201400 */
[----:B------:R-:W-:Y:S06]  /*15f0*/  BRA `(.L_x_1217) ;  /* 0x0000000c00147947 */ /* 0x000fec0003800000 */
.L_x_1218:
[----:B------:R-:W2:Y:S02]  /*1600*/  LDG.E.U16 R2, desc[UR36][R2.64] ;  /* 0x0000002402027981 */ /* 0x000ea4000c1e1500 */
[----:B--2---:R2:W3:Y:S01]  /*1610*/  I2F.S16 R5, R2 ;  /* 0x0000000200057306 */ /* 0x0044e20000101400 */
[----:B------:R-:W-:Y:S05]  /*1620*/  BRA `(.L_x_1217) ;  /* 0x0000000c00087947 */ /* 0x000fea0003800000 */
.L_x_1213:
[----:B------:R-:W-:-:S09]  /*1630*/  UISETP.GT.AND UP0, UPT, UR4, 0x6, UPT ;  /* 0x000000060400788c */ /* 0x000fd2000bf04270 */
[----:B------:R-:W-:Y:S05]  /*1640*/  BRA.U UP0, `(.L_x_1220) ;  /* 0x0000000100247547 */ /* 0x000fea000b800000 */
[----:B------:R-:W-:-:S09]  /*1650*/  UISETP.NE.AND UP0, UPT, UR4, 0x5, UPT ;  /* 0x000000050400788c */ /* 0x000fd2000bf05270 */
[----:B------:R-:W-:Y:S05]  /*1660*/  BRA.U !UP0, `(.L_x_1221) ;  /* 0x0000000108107547 */ /* 0x000fea000b800000 */
[----:B------:R-:W-:-:S09]  /*1670*/  UISETP.NE.AND UP0, UPT, UR4, 0x6, UPT ;  /* 0x000000060400788c */ /* 0x000fd2000bf05270 */
[----:B------:R-:W-:Y:S05]  /*1680*/  BRA.U UP0, `(.L_x_1216) ;  /* 0x0000000900747547 */ /* 0x000fea000b800000 */
[----:B------:R0:W5:Y:S01]  /*1690*/  LDG.E R5, desc[UR36][R2.64] ;  /* 0x0000002402057981 */ /* 0x000162000c1e1900 */
[----:B------:R-:W-:Y:S05]  /*16a0*/  BRA `(.L_x_1217) ;  /* 0x0000000800e87947 */ /* 0x000fea0003800000 */
.L_x_1221:
[----:B------:R-:W2:Y:S02]  /*16b0*/  LDG.E.U16 R2, desc[UR36][R2.64] ;  /* 0x0000002402027981 */ /* 0x000ea4000c1e1500 */
[----:B--2---:R-:W-:Y:S01]  /*16c0*/  HADD2.F32 R5, -RZ, R2.H0_H0 ;  /* 0x20000002ff057230 */ /* 0x004fe20000004100 */
[----:B------:R-:W-:Y:S06]  /*16d0*/  BRA `(.L_x_1217) ;  /* 0x0000000800dc7947 */ /* 0x000fec0003800000 */
.L_x_1220:
[----:B------:R-:W-:-:S09]  /*16e0*/  UISETP.NE.AND UP0, UPT, UR4, 0x7, UPT ;  /* 0x000000070400788c */ /* 0x000fd2000bf05270 */
[----:B------:R-:W-:Y:S05]  /*16f0*/  BRA.U !UP0, `(.L_x_1222) ;  /* 0x0000000108247547 */ /* 0x000fea000b800000 */
[----:B------:R-:W-:-:S09]  /*1700*/  UISETP.NE.AND UP0, UPT, UR4, 0x8, UPT ;  /* 0x000000080400788c */ /* 0x000fd2000bf05270 */
[----:B------:R-:W-:Y:S05]  /*1710*/  BRA.U !UP0, `(.L_x_1223) ;  /* 0x0000000108107547 */ /* 0x000fea000b800000 */
[----:B------:R-:W-:-:S09]  /*1720*/  UISETP.NE.AND UP0, UPT, UR4, 0x9, UPT ;  /* 0x000000090400788c */ /* 0x000fd2000bf05270 */
[----:B------:R-:W-:Y:S05]  /*1730*/  BRA.U UP0, `(.L_x_1216) ;  /* 0x0000000900487547 */ /* 0x000fea000b800000 */
[----:B------:R1:W5:Y:S01]  /*1740*/  LDG.E R5, desc[UR36][R2.64] ;  /* 0x0000002402057981 */ /* 0x000362000c1e1900 */
[----:B------:R-:W-:Y:S05]  /*1750*/  BRA `(.L_x_1217) ;  /* 0x0000000800bc7947 */ /* 0x000fea0003800000 */
.L_x_1223:
[----:B------:R-:W2:Y:S02]  /*1760*/  LDG.E.U16 R2, desc[UR36][R2.64] ;  /* 0x0000002402027981 */ /* 0x000ea4000c1e1500 */
[----:B--2---:R-:W-:Y:S01]  /*1770*/  HADD2.F32 R5, -RZ, R2.H0_H0 ;  /* 0x20000002ff057230 */ /* 0x004fe20000004100 */
[----:B------:R-:W-:Y:S06]  /*1780*/  BRA `(.L_x_1217) ;  /* 0x0000000800b07947 */ /* 0x000fec0003800000 */
.L_x_1222:
        /* <DEDUP_REMOVED lines=9> */
[----:B0-----:R-:W-:Y:S01]  /*1820*/  @!P0 FMUL R5, R5, 1.175494350822287508e-38 ;  /* 0x0080000005058820 */ /* 0x001fe20000400000 */
[----:B------:R-:W-:Y:S06]  /*1830*/  BRA `(.L_x_1217) ;  /* 0x0000000800847947 */ /* 0x000fec0003800000 */
.L_x_1212:
        /* <DEDUP_REMOVED lines=10> */
[----:B------:R-:W-:Y:S01]  /*18e0*/  FSEL R5, RZ, 1, !P0 ;  /* 0x3f800000ff057808 */ /* 0x000fe20004000000 */
[----:B------:R-:W-:Y:S08]  /*18f0*/  BRA `(.L_x_1217) ;  /* 0x0000000800547947 */ /* 0x000ff00003800000 */
.L_x_1226:
        /* <DEDUP_REMOVED lines=11> */
.L_x_1225:
        /* <DEDUP_REMOVED lines=14> */
[----:B------:R-:W-:Y:S01]  /*1a90*/  IADD3 R7, PT, PT, R4, -0x4, RZ ;  /* 0xfffffffc04077810 */ /* 0x000fe20007ffe0ff */
[----:B------:R-:W-:-:S03]  /*1aa0*/  VIADD R4, R0, 0x1000000 ;  /* 0x0100000000047836 */ /* 0x000fc60000000000 */
[----:B------:R-:W-:Y:S01]  /*1ab0*/  SHF.L.U32 R6, R0, R7, RZ ;  /* 0x0000000700067219 */ /* 0x000fe200000006ff */
[----:B------:R-:W-:Y:S01]  /*1ac0*/  IMAD.SHL.U32 R7, R7, 0x800000, RZ ;  /* 0x0080000007077824 */ /* 0x000fe200078e00ff */
[----:B------:R-:W-:-:S04]  /*1ad0*/  SHF.R.S32.HI R4, RZ, 0x8, R4 ;  /* 0x00000008ff047819 */ /* 0x000fc80000011404 */
[----:B------:R-:W-:-:S04]  /*1ae0*/  LEA.HI R6, R6, -R7, RZ, 0x1c ;  /* 0x8000000706067211 */ /* 0x000fc800078fe0ff */
[----:B------:R-:W-:-:S04]  /*1af0*/  IADD3 R3, PT, PT, R6, 0x3c000000, RZ ;  /* 0x3c00000006037810 */ /* 0x000fc80007ffe0ff */
[----:B------:R-:W-:-:S04]  /*1b00*/  LOP3.LUT R3, R3, 0x7f800000, R4, 0xf8, !PT ;  /* 0x7f80000003037812 */ /* 0x000fc800078ef804 */
[----:B------:R-:W-:-:S04]  /*1b10*/  SEL R0, R3, RZ, P0 ;  /* 0x000000ff03007207 */ /* 0x000fc80000000000 */
[----:B------:R-:W-:Y:S01]  /*1b20*/  LOP3.LUT R5, R0, 0x80000000, R5, 0xf8, !PT ;  /* 0x8000000000057812 */ /* 0x000fe200078ef805 */
[----:B------:R-:W-:Y:S06]  /*1b30*/  BRA `(.L_x_1217) ;  /* 0x0000000400c47947 */ /* 0x000fec0003800000 */
.L_x_1228:
        /* <DEDUP_REMOVED lines=10> */
[----:B------:R-:W-:Y:S01]  /*1be0*/  LOP3.LUT R5, R0, 0x80000000, R5, 0xf8, !PT ;  /* 0x8000000000057812 */ /* 0x000fe200078ef805 */
[----:B------:R-:W-:Y:S06]  /*1bf0*/  BRA `(.L_x_1217) ;  /* 0x0000000400947947 */ /* 0x000fec0003800000 */
.L_x_1227:
[----:B------:R-:W2:Y:S02]  /*1c00*/  LDG.E.U16 R2, desc[UR36][R2.64] ;  /* 0x0000002402027981 */ /* 0x000ea4000c1e1500 */
[----:B--2---:R-:W-:Y:S01]  /*1c10*/  SHF.L.U32 R5, R2, 0x10, RZ ;  /* 0x0000001002057819 */ /* 0x004fe200000006ff */
[----:B------:R-:W-:Y:S06]  /*1c20*/  BRA `(.L_x_1217) ;  /* 0x0000000400887947 */ /* 0x000fec0003800000 */
.L_x_1224:
        /* <DEDUP_REMOVED lines=9> */
[----:B--2---:R-:W-:Y:S01]  /*1cc0*/  I2FP.F32.U32 R5, R2 ;  /* 0x0000000200057245 */ /* 0x004fe20000201000 */
[----:B------:R-:W-:Y:S06]  /*1cd0*/  BRA `(.L_x_1217) ;  /* 0x00000004005c7947 */ /* 0x000fec0003800000 */
.L_x_1231:
[----:B------:R-:W2:Y:S01]  /*1ce0*/  LDG.E.U8 R3, desc[UR36][R2.64] ;  /* 0x0000002402037981 */ /* 0x000ea2000c1e1100 */
        /* <DEDUP_REMOVED lines=19> */
.L_x_1233:
[----:B------:R-:W-:Y:S05]  /*1e20*/  BSYNC.RECONVERGENT B0 ;  /* 0x0000000000007941 */ /* 0x000fea0003800200 */
.L_x_1232:
[----:B------:R-:W-:Y:S01]  /*1e30*/  IMAD.SHL.U32 R0, R0, 0x100000, RZ ;  /* 0x0010000000007824 */ /* 0x000fe200078e00ff */
[----:B------:R-:W-:-:S04]  /*1e40*/  LEA R2, R2, 0x3b800000, 0x17 ;  /* 0x3b80000002027811 */ /* 0x000fc800078eb8ff */
[----:B------:R-:W-:Y:S01]  /*1e50*/  LOP3.LUT R5, R2, R0, R7, 0xfe, !PT ;  /* 0x0000000002057212 */ /* 0x000fe200078efe07 */
[----:B------:R-:W-:Y:S06]  /*1e60*/  BRA `(.L_x_1217) ;  /* 0x0000000000f87947 */ /* 0x000fec0003800000 */
.L_x_1230:
[----:B------:R-:W2:Y:S01]  /*1e70*/  LDG.E.U8 R3, desc[UR36][R2.64] ;  /* 0x0000002402037981 */ /* 0x000ea2000c1e1100 */
        /* <DEDUP_REMOVED lines=19> */
.L_x_1235:
[----:B------:R-:W-:Y:S05]  /*1fb0*/  BSYNC.RECONVERGENT B0 ;  /* 0x0000000000007941 */ /* 0x000fea0003800200 */
.L_x_1234:
[----:B------:R-:W-:Y:S01]  /*1fc0*/  IMAD.SHL.U32 R0, R0, 0x200000, RZ ;  /* 0x0020000000007824 */ /* 0x000fe200078e00ff */
[----:B------:R-:W-:-:S04]  /*1fd0*/  LEA R2, R2, 0x37800000, 0x17 ;  /* 0x3780000002027811 */ /* 0x000fc800078eb8ff */
[----:B------:R-:W-:Y:S01]  /*1fe0*/  LOP3.LUT R5, R2, R0, R7, 0xfe, !PT ;  /* 0x0000000002057212 */ /* 0x000fe200078efe07 */
[----:B------:R-:W-:Y:S06]  /*1ff0*/  BRA `(.L_x_1217) ;  /* 0x0000000000947947 */ /* 0x000fec0003800000 */
.L_x_1229:
[----:B------:R-:W-:-:S09]  /*2000*/  UISETP.NE.AND UP0, UPT, UR4, 0x1c, UPT ;  /* 0x0000001c0400788c */ /* 0x000fd2000bf05270 */
[----:B------:R-:W-:Y:S05]  /*2010*/  BRA.U !UP0, `(.L_x_1236) ;  /* 0x0000000108847547 */ /* 0x000fea000b800000 */
[----:B------:R-:W-:-:S09]  /*2020*/  UISETP.NE.AND UP0, UPT, UR4, 0x1d, UPT ;  /* 0x0000001d0400788c */ /* 0x000fd2000bf05270 */
[----:B------:R-:W-:Y:S05]  /*2030*/  BRA.U !UP0, `(.L_x_1237) ;  /* 0x0000000108707547 */ /* 0x000fea000b800000 */
[----:B------:R-:W-:-:S09]  /*2040*/  UISETP.NE.AND UP0, UPT, UR4, 0x2c, UPT ;  /* 0x0000002c0400788c */ /* 0x000fd2000bf05270 */
[----:B------:R-:W-:Y:S05]  /*2050*/  BRA.U !UP0, `(.L_x_1238) ;  /* 0x0000000108487547 */ /* 0x000fea000b800000 */
.L_x_1216:
        /* <DEDUP_REMOVED lines=16> */
.L_x_1239:
[----:B------:R-:W-:Y:S01]  /*2160*/  IMAD.MOV.U32 R5, RZ, RZ, RZ ;  /* 0x000000ffff057224 */ /* 0x000fe200078e00ff */
[----:B------:R-:W-:Y:S06]  /*2170*/  BRA `(.L_x_1217) ;  /* 0x0000000000347947 */ /* 0x000fec0003800000 */
.L_x_1238:
[----:B------:R-:W2:Y:S01]  /*2180*/  LDG.E.U8 R2, desc[UR36][R2.64] ;  /* 0x0000002402027981 */ /* 0x000ea2000c1e1100 */
[----:B------:R-:W-:Y:S02]  /*2190*/  MOV R5, 0x400000 ;  /* 0x0040000000057802 */ /* 0x000fe40000000f00 */
[----:B--2---:R-:W-:-:S13]  /*21a0*/  ISETP.NE.AND P0, PT, R2, RZ, PT ;  /* 0x000000ff0200720c */ /* 0x004fda0003f05270 */
[----:B------:R-:W-:Y:S05]  /*21b0*/  @!P0 BRA `(.L_x_1217) ;  /* 0x0000000000248947 */ /* 0x000fea0003800000 */
[----:B------:R-:W-:-:S13]  /*21c0*/  ISETP.NE.AND P0, PT, R2, 0xff, PT ;  /* 0x000000ff0200780c */ /* 0x000fda0003f05270 */
[----:B------:R-:W-:Y:S02]  /*21d0*/  @!P0 IMAD.MOV.U32 R5, RZ, RZ, 0x7f800001 ;  /* 0x7f800001ff058424 */ /* 0x000fe400078e00ff */
[----:B------:R-:W-:Y:S01]  /*21e0*/  @P0 IMAD.SHL.U32 R5, R2, 0x800000, RZ ;  /* 0x0080000002050824 */ /* 0x000fe200078e00ff */
[----:B------:R-:W-:Y:S06]  /*21f0*/  BRA `(.L_x_1217) ;  /* 0x0000000000147947 */ /* 0x000fec0003800000 */
.L_x_1237:
[----:B------:R-:W2:Y:S02]  /*2200*/  LDG.E.64 R2, desc[UR36][R2.64] ;  /* 0x0000002402027981 */ /* 0x000ea4000c1e1b00 */
[----:B--2---:R0:W1:Y:S02]  /*2210*/  I2F.U64 R5, R2 ;  /* 0x0000000200057312 */ /* 0x0040640000301000 */
[----:B01----:R-:W-:Y:S05]  /*2220*/  BRA `(.L_x_1217) ;  /* 0x0000000000087947 */ /* 0x003fea0003800000 */
.L_x_1236:
[----:B------:R-:W2:Y:S02]  /*2230*/  LDG.E R2, desc[UR36][R2.64] ;  /* 0x0000002402027981 */ /* 0x000ea4000c1e1900 */
[----:B--2---:R-:W-:-:S07]  /*2240*/  I2FP.F32.U32 R5, R2 ;  /* 0x0000000200057245 */ /* 0x004fce0000201000 */
.L_x_1217:
[----:B------:R-:W-:Y:S05]  /*2250*/  BSYNC.RECONVERGENT B6 ;  /* 0x0000000000067941 */ /* 0x000fea0003800200 */
.L_x_1211:
[----:B------:R-:W1:Y:S01]  /*2260*/  LDCU.64 UR6, c[0x0][0x580] ;  /* 0x0000b000ff0677ac */ /* 0x000e620008000a00 */
[----:B0--3-5:R0:W3:Y:S01]  /*2270*/  FRND.TRUNC R4, R5 ;  /* 0x0000000500047307 */ /* 0x0290e2000020d000 */
[----:B------:R-:W-:-:S04]  /*2280*/  UPRMT UR4, UR42, 0x9910, URZ ;  /* 0x000099102a047896 */ /* 0x000fc800080000ff */
[----:B------:R-:W-:Y:S01]  /*2290*/  UISETP.GT.AND UP0, UPT, UR4, 0x9, UPT ;  /* 0x000000090400788c */ /* 0x000fe2000bf04270 */
[----:B-12-4-:R-:W-:-:S04]  /*22a0*/  IADD3 R2, P0, PT, R16, UR6, RZ ;  /* 0x0000000610027c10 */ /* 0x016fc8000ff1e0ff */
[----:B------:R-:W-:-:S04]  /*22b0*/  IADD3.X R3, PT, PT, RZ, UR7, RZ, P0, !PT ;  /* 0x00000007ff037c10 */ /* 0x000fc800087fe4ff */
[----:B0--3--:R-:W-:Y:S05]  /*22c0*/  BRA.U UP0, `(.L_x_1240) ;  /* 0x0000000100e47547 */ /* 0x009fea000b800000 */
        /* <DEDUP_REMOVED lines=8> */
[----:B------:R-:W0:Y:S02]  /*2350*/  F2I.TRUNC.NTZ R5, R5 ;  /* 0x0000000500057305 */ /* 0x000e24000020f100 */
[----:B0-----:R0:W-:Y:S01]  /*2360*/  STG.E.U8 desc[UR36][R2.64], R5 ;  /* 0x0000000502007986 */ /* 0x0011e2000c101124 */
[----:B------:R-:W-:Y:S05]  /*2370*/  BRA `(.L_x_1245) ;  /* 0x0000000c00387947 */ /* 0x000fea0003800000 */
.L_x_1243:
[----:B------:R-:W0:Y:S02]  /*2380*/  F2I.S64.TRUNC R4, R5 ;  /* 0x0000000500047311 */ /* 0x000e24000020d900 */
[----:B0-----:R0:W-:Y:S01]  /*2390*/  STG.E.U8 desc[UR36][R2.64], R4 ;  /* 0x0000000402007986 */ /* 0x0011e2000c101124 */
[----:B------:R-:W-:Y:S05]  /*23a0*/  BRA `(.L_x_1245) ;  /* 0x0000000c002c7947 */ /* 0x000fea0003800000 */
.L_x_1242:
[----:B------:R-:W-:-:S09]  /*23b0*/  UISETP.NE.AND UP0, UPT, UR4, 0x2, UPT ;  /* 0x000000020400788c */ /* 0x000fd2000bf05270 */
[----:B------:R-:W-:Y:S05]  /*23c0*/  BRA.U !UP0, `(.L_x_1246) ;  /* 0x0000000108287547 */ /* 0x000fea000b800000 */
[----:B------:R-:W-:-:S09]  /*23d0*/  UISETP.NE.AND UP0, UPT, UR4, 0x3, UPT ;  /* 0x000000030400788c */ /* 0x000fd2000bf05270 */
[----:B------:R-:W-:Y:S05]  /*23e0*/  BRA.U !UP0, `(.L_x_1247) ;  /* 0x0000000108147547 */ /* 0x000fea000b800000 */
[----:B------:R-:W-:-:S09]  /*23f0*/  UISETP.NE.AND UP0, UPT, UR4, 0x4, UPT ;  /* 0x000000040400788c */ /* 0x000fd2000bf05270 */
[----:B------:R-:W-:Y:S05]  /*2400*/  BRA.U UP0, `(.L_x_1244) ;  /* 0x0000000900807547 */ /* 0x000fea000b800000 */
[----:B------:R-:W0:Y:S02]  /*2410*/  F2I.S64.TRUNC R4, R5 ;  /* 0x0000000500047311 */ /* 0x000e24000020d900 */
[----:B0-----:R0:W-:Y:S01]  /*2420*/  STG.E.64 desc[UR36][R2.64], R4 ;  /* 0x0000000402007986 */ /* 0x0011e2000c101b24 */
[----:B------:R-:W-:Y:S05]  /*2430*/  BRA `(.L_x_1245) ;  /* 0x0000000c00087947 */ /* 0x000fea0003800000 */
.L_x_1247:
[----:B------:R-:W0:Y:S02]  /*2440*/  F2I.TRUNC.NTZ R5, R5 ;  /* 0x0000000500057305 */ /* 0x000e24000020f100 */
[----:B0-----:R0:W-:Y:S01]  /*2450*/  STG.E desc[UR36][R2.64], R5 ;  /* 0x0000000502007986 */ /* 0x0011e2000c101924 */
[----:B------:R-:W-:Y:S05]  /*2460*/  BRA `(.L_x_1245) ;  /* 0x0000000800fc7947 */ /* 0x000fea0003800000 */
.L_x_1246:
[----:B------:R-:W0:Y:S02]  /*2470*/  F2I.TRUNC.NTZ R5, R5 ;  /* 0x0000000500057305 */ /* 0x000e24000020f100 */
[----:B0-----:R0:W-:Y:S01]  /*2480*/  STG.E.U16 desc[UR36][R2.64], R5 ;  /* 0x0000000502007986 */ /* 0x0011e2000c101524 */
[----:B------:R-:W-:Y:S05]  /*2490*/  BRA `(.L_x_1245) ;  /* 0x0000000800f07947 */ /* 0x000fea0003800000 */
.L_x_1241:
[----:B------:R-:W-:-:S09]  /*24a0*/  UISETP.GT.AND UP0, UPT, UR4, 0x6, UPT ;  /* 0x000000060400788c */ /* 0x000fd2000bf04270 */
[----:B------:R-:W-:Y:S05]  /*24b0*/  BRA.U UP0, `(.L_x_1248) ;  /* 0x0000000100247547 */ /* 0x000fea000b800000 */
[----:B------:R-:W-:-:S09]  /*24c0*/  UISETP.NE.AND UP0, UPT, UR4, 0x5, UPT ;  /* 0x000000050400788c */ /* 0x000fd2000bf05270 */
[----:B------:R-:W-:Y:S05]  /*24d0*/  BRA.U !UP0, `(.L_x_1249) ;  /* 0x0000000108107547 */ /* 0x000fea000b800000 */
[----:B------:R-:W-:-:S09]  /*24e0*/  UISETP.NE.AND UP0, UPT, UR4, 0x6, UPT ;  /* 0x000000060400788c */ /* 0x000fd2000bf05270 */
[----:B------:R-:W-:Y:S05]  /*24f0*/  BRA.U UP0, `(.L_x_1244) ;  /* 0x0000000900447547 */ /* 0x000fea000b800000 */
[----:B------:R0:W-:Y:S01]  /*2500*/  STG.E desc[UR36][R2.64], R4 ;  /* 0x0000000402007986 */ /* 0x0001e2000c101924 */
[----:B------:R-:W-:Y:S05]  /*2510*/  BRA `(.L_x_1245) ;  /* 0x0000000800d07947 */ /* 0x000fea0003800000 */
.L_x_1249:
[----:B------:R-:W-:-:S05]  /*2520*/  F2FP.F16.F32.PACK_AB R4, RZ, R4 ;  /* 0x00000004ff04723e */ /* 0x000fca00000000ff */
[----:B------:R0:W-:Y:S01]  /*2530*/  STG.E.U16 desc[UR36][R2.64], R4 ;  /* 0x0000000402007986 */ /* 0x0001e2000c101524 */
[----:B------:R-:W-:Y:S05]  /*2540*/  BRA `(.L_x_1245) ;  /* 0x0000000800c47947 */ /* 0x000fea0003800000 */
.L_x_1248:
[----:B------:R-:W-:-:S09]  /*2550*/  UISETP.NE.AND UP0, UPT, UR4, 0x7, UPT ;  /* 0x000000070400788c */ /* 0x000fd2000bf05270 */
[----:B------:R-:W-:Y:S05]  /*2560*/  BRA.U !UP0, `(.L_x_1250) ;  /* 0x00000001082c7547 */ /* 0x000fea000b800000 */
[----:B------:R-:W-:-:S09]  /*2570*/  UISETP.NE.AND UP0, UPT, UR4, 0x8, UPT ;  /* 0x000000080400788c */ /* 0x000fd2000bf05270 */
[----:B------:R-:W-:Y:S05]  /*2580*/  BRA.U !UP0, `(.L_x_1251) ;  /* 0x0000000108147547 */ /* 0x000fea000b800000 */
[----:B------:R-:W-:-:S09]  /*2590*/  UISETP.NE.AND UP0, UPT, UR4, 0x9, UPT ;  /* 0x000000090400788c */ /* 0x000fd2000bf05270 */
[----:B------:R-:W-:Y:S05]  /*25a0*/  BRA.U UP0, `(.L_x_1244) ;  /* 0x0000000900187547 */ /* 0x000fea000b800000 */
[----:B------:R-:W-:-:S05]  /*25b0*/  IMAD.MOV.U32 R5, RZ, RZ, RZ ;  /* 0x000000ffff057224 */ /* 0x000fca00078e00ff */
[----:B------:R0:W-:Y:S01]  /*25c0*/  STG.E.64 desc[UR36][R2.64], R4 ;  /* 0x0000000402007986 */ /* 0x0001e2000c101b24 */
[----:B------:R-:W-:Y:S05]  /*25d0*/  BRA `(.L_x_1245) ;  /* 0x0000000800a07947 */ /* 0x000fea0003800000 */
.L_x_1251:
[----:B------:R-:W-:-:S04]  /*25e0*/  F2FP.F16.F32.PACK_AB R5, RZ, R4 ;  /* 0x00000004ff05723e */ /* 0x000fc800000000ff */
[----:B------:R-:W-:-:S05]  /*25f0*/  PRMT R5, R5, 0x5410, RZ ;  /* 0x0000541005057816 */ /* 0x000fca00000000ff */
[----:B------:R0:W-:Y:S01]  /*2600*/  STG.E desc[UR36][R2.64], R5 ;  /* 0x0000000502007986 */ /* 0x0001e2000c101924 */
[----:B------:R-:W-:Y:S05]  /*2610*/  BRA `(.L_x_1245) ;  /* 0x0000000800907947 */ /* 0x000fea0003800000 */
.L_x_1250:
[----:B------:R-:W-:-:S06]  /*2620*/  FMUL.FTZ R4, R4, 1 ;  /* 0x3f80000004047820 */ /* 0x000fcc0000410000 */
[----:B------:R-:W0:Y:S02]  /*2630*/  F2F.F64.F32 R4, R4 ;  /* 0x0000000400047310 */ /* 0x000e240000201800 */
[----:B0-----:R0:W-:Y:S01]  /*2640*/  STG.E.64 desc[UR36][R2.64], R4 ;  /* 0x0000000402007986 */ /* 0x0011e2000c101b24 */
[----:B------:R-:W-:Y:S05]  /*2650*/  BRA `(.L_x_1245) ;  /* 0x0000000800807947 */ /* 0x000fea0003800000 */
.L_x_1240:
        /* <DEDUP_REMOVED lines=8> */
[----:B------:R-:W-:-:S04]  /*26e0*/  FSETP.NEU.FTZ.AND P0, PT, R4, RZ, PT ;  /* 0x000000ff0400720b */ /* 0x000fc80003f1d000 */
[----:B------:R-:W-:-:S05]  /*26f0*/  SEL R5, RZ, 0x1, !P0 ;  /* 0x00000001ff057807 */ /* 0x000fca0004000000 */
[----:B------:R0:W-:Y:S01]  /*2700*/  STG.E.U8 desc[UR36][R2.64], R5 ;  /* 0x0000000502007986 */ /* 0x0001e2000c101124 */
[----:B------:R-:W-:Y:S05]  /*2710*/  BRA `(.L_x_1245) ;  /* 0x0000000800507947 */ /* 0x000fea0003800000 */
.L_x_1254:
[----:B------:R-:W-:Y:S01]  /*2720*/  FMUL.FTZ R4, R4, 1 ;  /* 0x3f80000004047820 */ /* 0x000fe20000410000 */
[----:B------:R-:W-:-:S05]  /*2730*/  CS2R R6, SRZ ;  /* 0x0000000000067805 */ /* 0x000fca000001ff00 */
[----:B------:R-:W0:Y:S02]  /*2740*/  F2F.F64.F32 R4, R4 ;  /* 0x0000000400047310 */ /* 0x000e240000201800 */
[----:B0-----:R0:W-:Y:S01]  /*2750*/  STG.E.128 desc[UR36][R2.64], R4 ;  /* 0x0000000402007986 */ /* 0x0011e2000c101d24 */
[----:B------:R-:W-:Y:S05]  /*2760*/  BRA `(.L_x_1245) ;  /* 0x00000008003c7947 */ /* 0x000fea0003800000 */
.L_x_1253:
[----:B------:R-:W-:-:S09]  /*2770*/  UISETP.NE.AND UP0, UPT, UR4, 0xf, UPT ;  /* 0x0000000f0400788c */ /* 0x000fd2000bf05270 */
[----:B------:R-:W-:Y:S05]  /*2780*/  BRA.U !UP0, `(.L_x_1255) ;  /* 0x0000000108987547 */ /* 0x000fea000b800000 */
[----:B------:R-:W-:-:S09]  /*2790*/  UISETP.NE.AND UP0, UPT, UR4, 0x17, UPT ;  /* 0x000000170400788c */ /* 0x000fd2000bf05270 */
[----:B------:R-:W-:Y:S05]  /*27a0*/  BRA.U !UP0, `(.L_x_1256) ;  /* 0x0000000108487547 */ /* 0x000fea000b800000 */
[----:B------:R-:W-:-:S09]  /*27b0*/  UISETP.NE.AND UP0, UPT, UR4, 0x18, UPT ;  /* 0x000000180400788c */ /* 0x000fd2000bf05270 */
[----:B------:R-:W-:Y:S05]  /*27c0*/  BRA.U UP0, `(.L_x_1244) ;  /* 0x0000000500907547 */ /* 0x000fea000b800000 */
[----:B------:R-:W-:Y:S01]  /*27d0*/  LOP3.LUT R6, R4, 0x7fffffff, RZ, 0xc0, !PT ;  /* 0x7fffffff04067812 */ /* 0x000fe200078ec0ff */
[----:B------:R-:W-:Y:S01]  /*27e0*/  BSSY.RECONVERGENT B0, `(.L_x_1257) ;  /* 0x000000b000007945 */ /* 0x000fe20003800200 */
[----:B------:R-:W-:Y:S01]  /*27f0*/  SHF.R.U32.HI R7, RZ, 0x18, R4 ;  /* 0x00000018ff077819 */ /* 0x000fe20000011604 */
[----:B------:R-:W-:Y:S01]  /*2800*/  IMAD.MOV.U32 R0, RZ, RZ, 0x7f ;  /* 0x0000007fff007424 */ /* 0x000fe200078e00ff */
        /* <DEDUP_REMOVED lines=8> */
.L_x_1258:
[----:B------:R-:W-:Y:S05]  /*2890*/  BSYNC.RECONVERGENT B0 ;  /* 0x0000000000007941 */ /* 0x000fea0003800200 */
.L_x_1257:
[----:B------:R-:W-:-:S05]  /*28a0*/  LOP3.LUT R7, R0, 0x80, R7, 0xf8, !PT ;  /* 0x0000008000077812 */ /* 0x000fca00078ef807 */
[----:B------:R0:W-:Y:S01]  /*28b0*/  STG.E.U8 desc[UR36][R2.64], R7 ;  /* 0x0000000702007986 */ /* 0x0001e2000c101124 */
[----:B------:R-:W-:Y:S05]  /*28c0*/  BRA `(.L_x_1245) ;  /* 0x0000000400e47947 */ /* 0x000fea0003800000 */
.L_x_1256:
[----:B------:R-:W-:Y:S01]  /*28d0*/  LOP3.LUT R6, R4, 0x7fffffff, RZ, 0xc0, !PT ;  /* 0x7fffffff04067812 */ /* 0x000fe200078ec0ff */
[----:B------:R-:W-:Y:S01]  /*28e0*/  BSSY.RECONVERGENT B0, `(.L_x_1259) ;  /* 0x000000d000007945 */ /* 0x000fe20003800200 */
[----:B------:R-:W-:Y:S02]  /*28f0*/  SHF.R.U32.HI R7, RZ, 0x18, R4 ;  /* 0x00000018ff077819 */ /* 0x000fe40000011604 */
[----:B------:R-:W-:-:S13]  /*2900*/  ISETP.GE.U32.AND P1, PT, R6, 0x47800000, PT ;  /* 0x478000000600780c */ /* 0x000fda0003f26070 */
[----:B------:R-:W-:Y:S02]  /*2910*/  @P1 ISETP.GT.U32.AND P0, PT, R6, 0x7f800000, PT ;  /* 0x7f8000000600180c */ /* 0x000fe40003f04070 */
[----:B------:R-:W-:-:S04]  /*2920*/  @P1 MOV R0, 0x7f ;  /* 0x0000007f00001802 */ /* 0x000fc80000000f00 */
[----:B------:R-:W-:Y:S01]  /*2930*/  @P1 SEL R0, R0, 0x7c, P0 ;  /* 0x0000007c00001807 */ /* 0x000fe20000000000 */
[----:B------:R-:W-:Y:S06]  /*2940*/  @P1 BRA `(.L_x_1260) ;  /* 0x0000000000181947 */ /* 0x000fec0003800000 */
[----:B------:R-:W-:-:S13]  /*2950*/  ISETP.GT.U32.AND P0, PT, R6, 0x387fffff, PT ;  /* 0x387fffff0600780c */ /* 0x000fda0003f04070 */
[----:B------:R-:W-:-:S04]  /*2960*/  @P0 SHF.R.U32.HI R0, RZ, 0x15, R4 ;  /* 0x00000015ff000819 */ /* 0x000fc80000011604 */
[----:B------:R-:W-:Y:S01]  /*2970*/  @P0 LOP3.LUT R5, R0, 0x1, RZ, 0xc0, !PT ;  /* 0x0000000100050812 */ /* 0x000fe200078ec0ff */
[----:B------:R-:W-:-:S03]  /*2980*/  @!P0 FADD.FTZ R0, R6, 128 ;  /* 0x4300000006008421 */ /* 0x000fc60000010000 */
[----:B------:R-:W-:-:S04]  /*2990*/  @P0 IADD3 R5, PT, PT, R4, 0x80fffff, R5 ;  /* 0x080fffff04050810 */ /* 0x000fc80007ffe005 */
[----:B------:R-:W-:-:S07]  /*29a0*/  @P0 SHF.R.U32.HI R0, RZ, 0x15, R5 ;  /* 0x00000015ff000819 */ /* 0x000fce0000011605 */
.L_x_1260:
[----:B------:R-:W-:Y:S05]  /*29b0*/  BSYNC.RECONVERGENT B0 ;  /* 0x0000000000007941 */ /* 0x000fea0003800200 */
.L_x_1259:
[----:B------:R-:W-:-:S05]  /*29c0*/  LOP3.LUT R5, R0, 0x80, R7, 0xf8, !PT ;  /* 0x0000008000057812 */ /* 0x000fca00078ef807 */
[----:B------:R0:W-:Y:S01]  /*29d0*/  STG.E.U8 desc[UR36][R2.64], R5 ;  /* 0x0000000502007986 */ /* 0x0001e2000c101124 */
[----:B------:R-:W-:Y:S05]  /*29e0*/  BRA `(.L_x_1245) ;  /* 0x00000004009c7947 */ /* 0x000fea0003800000 */
.L_x_1255:
[----:B------:R-:W-:-:S05]  /*29f0*/  F2FP.BF16.F32.PACK_AB R4, RZ, R4 ;  /* 0x00000004ff04723e */ /* 0x000fca00000010ff */
[----:B------:R0:W-:Y:S01]  /*2a00*/  STG.E.U16 desc[UR36][R2.64], R4 ;  /* 0x0000000402007986 */ /* 0x0001e2000c101524 */
[----:B------:R-:W-:Y:S05]  /*2a10*/  BRA `(.L_x_1245) ;  /* 0x0000000400907947 */ /* 0x000fea0003800000 */
.L_x_1252:
        /* <DEDUP_REMOVED lines=8> */
[----:B------:R-:W0:Y:S02]  /*2aa0*/  F2I.U32.TRUNC.NTZ R5, R5 ;  /* 0x0000000500057305 */ /* 0x000e24000020f000 */
[----:B0-----:R0:W-:Y:S01]  /*2ab0*/  STG.E.U16 desc[UR36][R2.64], R5 ;  /* 0x0000000502007986 */ /* 0x0011e2000c101524 */
[----:B------:R-:W-:Y:S05]  /*2ac0*/  BRA `(.L_x_1245) ;  /* 0x0000000400647947 */ /* 0x000fea0003800000 */
.L_x_1263:
[----:B------:R-:W-:Y:S01]  /*2ad0*/  LOP3.LUT R5, R4, 0x7fffffff, RZ, 0xc0, !PT ;  /* 0x7fffffff04057812 */ /* 0x000fe200078ec0ff */
[----:B------:R-:W-:Y:S01]  /*2ae0*/  BSSY.RECONVERGENT B0, `(.L_x_1264) ;  /* 0x0000013000007945 */ /* 0x000fe20003800200 */
[----:B------:R-:W-:Y:S02]  /*2af0*/  IMAD.MOV.U32 R0, RZ, RZ, 0x80 ;  /* 0x00000080ff007424 */ /* 0x000fe400078e00ff */
        /* <DEDUP_REMOVED lines=9> */
.L_x_1266:
[----:B------:R-:W-:-:S04]  /*2b90*/  SHF.R.U32.HI R0, RZ, 0x14, R4 ;  /* 0x00000014ff007819 */ /* 0x000fc80000011604 */
[----:B------:R-:W-:-:S04]  /*2ba0*/  LOP3.LUT R5, R0, 0x1, RZ, 0xc0, !PT ;  /* 0x0000000100057812 */ /* 0x000fc800078ec0ff */
[----:B------:R-:W-:-:S04]  /*2bb0*/  IADD3 R0, PT, PT, R4, 0x487ffff, R5 ;  /* 0x0487ffff04007810 */ /* 0x000fc80007ffe005 */
[----:B------:R-:W-:-:S04]  /*2bc0*/  SHF.R.U32.HI R0, RZ, 0x14, R0 ;  /* 0x00000014ff007819 */ /* 0x000fc80000011600 */
[----:B------:R-:W-:-:S07]  /*2bd0*/  LOP3.LUT R5, R0, 0xff, RZ, 0xc0, !PT ;  /* 0x000000ff00057812 */ /* 0x000fce00078ec0ff */
.L_x_1267:
[----:B------:R-:W-:-:S04]  /*2be0*/  SHF.R.U32.HI R4, RZ, 0x18, R4 ;  /* 0x00000018ff047819 */ /* 0x000fc80000011604 */
[----:B------:R-:W-:-:S04]  /*2bf0*/  LOP3.LUT R5, R5, 0x80, R4, 0xf8, !PT ;  /* 0x0000008005057812 */ /* 0x000fc800078ef804 */
[----:B------:R-:W-:-:S07]  /*2c00*/  PRMT R0, R5, 0x7610, R0 ;  /* 0x0000761005007816 */ /* 0x000fce0000000000 */
.L_x_1265:
[----:B------:R-:W-:Y:S05]  /*2c10*/  BSYNC.RECONVERGENT B0 ;  /* 0x0000000000007941 */ /* 0x000fea0003800200 */
.L_x_1264:
[----:B------:R4:W-:Y:S01]  /*2c20*/  STG.E.U8 desc[UR36][R2.64], R0 ;  /* 0x0000000002007986 */ /* 0x0009e2000c101124 */
[----:B------:R-:W-:Y:S05]  /*2c30*/  BRA `(.L_x_1245) ;  /* 0x0000000400087947 */ /* 0x000fea0003800000 */
.L_x_1262:
        /* <DEDUP_REMOVED lines=12> */
.L_x_1270:
[----:B------:R-:W-:-:S04]  /*2d00*/  SHF.R.U32.HI R0, RZ, 0x15, R4 ;  /* 0x00000015ff007819 */ /* 0x000fc80000011604 */
[----:B------:R-:W-:-:S04]  /*2d10*/  LOP3.LUT R5, R0, 0x1, RZ, 0xc0, !PT ;  /* 0x0000000100057812 */ /* 0x000fc800078ec0ff */
[----:B------:R-:W-:-:S04]  /*2d20*/  IADD3 R0, PT, PT, R4, 0x88fffff, R5 ;  /* 0x088fffff04007810 */ /* 0x000fc80007ffe005 */
[----:B------:R-:W-:-:S04]  /*2d30*/  SHF.R.U32.HI R0, RZ, 0x15, R0 ;  /* 0x00000015ff007819 */ /* 0x000fc80000011600 */
[----:B------:R-:W-:-:S07]  /*2d40*/  LOP3.LUT R5, R0, 0xff, RZ, 0xc0, !PT ;  /* 0x000000ff00057812 */ /* 0x000fce00078ec0ff */
.L_x_1271:
[----:B------:R-:W-:-:S04]  /*2d50*/  SHF.R.U32.HI R4, RZ, 0x18, R4 ;  /* 0x00000018ff047819 */ /* 0x000fc80000011604 */
[----:B------:R-:W-:-:S04]  /*2d60*/  LOP3.LUT R5, R5, 0x80, R4, 0xf8, !PT ;  /* 0x0000008005057812 */ /* 0x000fc800078ef804 */
[----:B------:R-:W-:-:S07]  /*2d70*/  PRMT R0, R5, 0x7610, R0 ;  /* 0x0000761005007816 */ /* 0x000fce0000000000 */
.L_x_1269:
[----:B------:R-:W-:Y:S05]  /*2d80*/  BSYNC.RECONVERGENT B0 ;  /* 0x0000000000007941 */ /* 0x000fea0003800200 */
.L_x_1268:
[----:B------:R3:W-:Y:S01]  /*2d90*/  STG.E.U8 desc[UR36][R2.64], R0 ;  /* 0x0000000002007986 */ /* 0x0007e2000c101124 */
[----:B------:R-:W-:Y:S05]  /*2da0*/  BRA `(.L_x_1245) ;  /* 0x0000000000ac7947 */ /* 0x000fea0003800000 */
.L_x_1261:
[----:B------:R-:W-:-:S09]  /*2db0*/  UISETP.NE.AND UP0, UPT, UR4, 0x1c, UPT ;  /* 0x0000001c0400788c */ /* 0x000fd2000bf05270 */
[----:B------:R-:W-:Y:S05]  /*2dc0*/  BRA.U !UP0, `(.L_x_1272) ;  /* 0x00000001089c7547 */ /* 0x000fea000b800000 */
[----:B------:R-:W-:-:S09]  /*2dd0*/  UISETP.NE.AND UP0, UPT, UR4, 0x1d, UPT ;  /* 0x0000001d0400788c */ /* 0x000fd2000bf05270 */
[----:B------:R-:W-:Y:S05]  /*2de0*/  BRA.U !UP0, `(.L_x_1273) ;  /* 0x0000000108887547 */ /* 0x000fea000b800000 */
[----:B------:R-:W-:-:S09]  /*2df0*/  UISETP.NE.AND UP0, UPT, UR4, 0x2c, UPT ;  /* 0x0000002c0400788c */ /* 0x000fd2000bf05270 */
[----:B------:R-:W-:Y:S05]  /*2e00*/  BRA.U !UP0, `(.L_x_1274) ;  /* 0x0000000108447547 */ /* 0x000fea000b800000 */
.L_x_1244:
        /* <DEDUP_REMOVED lines=16> */
.L_x_1275:
[----:B------:R-:W-:Y:S05]  /*2f10*/  BRA `(.L_x_1245) ;  /* 0x0000000000507947 */ /* 0x000fea0003800000 */
.L_x_1274:
        /* <DEDUP_REMOVED lines=15> */
.L_x_1273:
[----:B------:R-:W0:Y:S02]  /*3010*/  F2I.U64.TRUNC R4, R5 ;  /* 0x0000000500047311 */ /* 0x000e24000020d800 */
[----:B0-----:R1:W-:Y:S01]  /*3020*/  STG.E.64 desc[UR36][R2.64], R4 ;  /* 0x0000000402007986 */ /* 0x0013e2000c101b24 */
[----:B------:R-:W-:Y:S05]  /*3030*/  BRA `(.L_x_1245) ;  /* 0x0000000000087947 */ /* 0x000fea0003800000 */
.L_x_1272:
[----:B------:R-:W0:Y:S02]  /*3040*/  F2I.U32.TRUNC.NTZ R5, R5 ;  /* 0x0000000500057305 */ /* 0x000e24000020f000 */
[----:B0-----:R0:W-:Y:S02]  /*3050*/  STG.E desc[UR36][R2.64], R5 ;  /* 0x0000000502007986 */ /* 0x0011e4000c101924 */
.L_x_1245:
[----:B------:R-:W-:-:S07]  /*3060*/  VIADD R17, R17, 0x80 ;  /* 0x0000008011117836 */ /* 0x000fce0000000000 */
.L_x_1209:
[----:B------:R-:W-:Y:S05]  /*3070*/  BSYNC.RECONVERGENT B7 ;  /* 0x0000000000077941 */ /* 0x000fea0003800200 */
.L_x_1208:
[----:B------:R-:W5:Y:S01]  /*3080*/  LDCU UR4, c[0x0][0x380] ;  /* 0x00007000ff0477ac */ /* 0x000f620008000800 */
[----:B------:R-:W-:Y:S01]  /*3090*/  BSSY.RECONVERGENT B7, `(.L_x_1276) ;  /* 0x00002f9000077945 */ /* 0x000fe20003800200 */
[----:B-----5:R-:W-:-:S13]  /*30a0*/  ISETP.GE.AND P0, PT, R17, UR4, PT ;  /* 0x0000000411007c0c */ /* 0x020fda000bf06270 */
[----:B------:R-:W-:Y:S05]  /*30b0*/  @P0 BRA `(.L_x_1277) ;  /* 0x0000002c00d80947 */ /* 0x000fea0003800000 */
[----:B------:R-:W5:Y:S01]  /*30c0*/  LDCU UR4, c[0x0][0x388] ;  /* 0x00007100ff0477ac */ /* 0x000f620008000800 */
[----:B------:R-:W-:Y:S02]  /*30d0*/  HFMA2 R16, -RZ, RZ, 0, 0 ;  /* 0x00000000ff107431 */ /* 0x000fe400000001ff */
[----:B---34-:R-:W-:Y:S01]  /*30e0*/  IMAD.MOV.U32 R0, RZ, RZ, RZ ;  /* 0x000000ffff007224 */ /* 0x018fe200078e00ff */
[----:B-----5:R-:W-:-:S09]  /*30f0*/  UISETP.NE.AND UP0, UPT, UR4, URZ, UPT ;  /* 0x000000ff0400728c */ /* 0x020fd2000bf05270 */
[----:B------:R-:W-:Y:S05]  /*3100*/  BRA.U !UP0, `(.L_x_1278) ;  /* 0x0000001108a87547 */ /* 0x000fea000b800000 */
[----:B------:R-:W0:Y:S01]  /*3110*/  LDCU.64 UR4, c[0x0][0x390] ;  /* 0x00007200ff0477ac */ /* 0x000e220008000a00 */
[----:B------:R-:W-:Y:S01]  /*3120*/  IMAD.MOV.U32 R16, RZ, RZ, RZ ;  /* 0x000000ffff107224 */ /* 0x000fe200078e00ff */
[----:B------:R-:W3:Y:S01]  /*3130*/  LDCU UR6, c[0x0][0x38c] ;  /* 0x00007180ff0677ac */ /* 0x000ee20008000800 */
[----:B------:R-:W4:Y:S01]  /*3140*/  LDCU.64 UR8, c[0x0][0x4b8] ;  /* 0x00009700ff0877ac */ /* 0x000f220008000a00 */
[----:B------:R-:W-:Y:S01]  /*3150*/  UISETP.NE.AND UP0, UPT, UR40, URZ, UPT ;  /* 0x000000ff2800728c */ /* 0x000fe2000bf05270 */
[----:B012---:R-:W-:-:S05]  /*3160*/  IMAD.HI.U32 R2, R17, UR4, R16 ;  /* 0x0000000411027c27 */ /* 0x007fca000f8e0010 */
[----:B------:R-:W-:-:S05]  /*3170*/  SHF.R.U32.HI R3, RZ, UR5, R2 ;  /* 0x00000005ff037c19 */ /* 0x000fca0008011602 */
[----:B------:R-:W-:-:S04]  /*3180*/  IMAD.MOV R0, RZ, RZ, -R3 ;  /* 0x000000ffff007224 */ /* 0x000fc800078e0a03 */
[----:B---3--:R-:W-:-:S04]  /*3190*/  IMAD R0, R0, UR6, R17 ;  /* 0x0000000600007c24 */ /* 0x008fc8000f8e0211 */
[C---:B----4-:R-:W-:Y:S02]  /*31a0*/  IMAD R16, R0.reuse, UR8, RZ ;  /* 0x0000000800107c24 */ /* 0x050fe4000f8e02ff */
        /* <DEDUP_REMOVED lines=288> */
.L_x_1278:
[----:B------:R-:W0:Y:S01]  /*43b0*/  LDCU.64 UR6, c[0x0][0x588] ;  /* 0x0000b100ff0677ac */ /* 0x000e220008000a00 */
[----:B------:R-:W-:Y:S01]  /*43c0*/  BSSY.RECONVERGENT B6, `(.L_x_1279) ;  /* 0x00000e5000067945 */ /* 0x000fe20003800200 */
[----:B------:R-:W-:-:S04]  /*43d0*/  UPRMT UR4, UR41, 0x9910, URZ ;  /* 0x0000991029047896 */ /* 0x000fc800080000ff */
[----:B------:R-:W-:Y:S01]  /*43e0*/  UISETP.GT.AND UP0, UPT, UR4, 0x9, UPT ;  /* 0x000000090400788c */ /* 0x000fe2000bf04270 */
[----:B012---:R-:W-:-:S04]  /*43f0*/  IADD3 R2, P0, PT, R0, UR6, RZ ;  /* 0x0000000600027c10 */ /* 0x007fc8000ff1e0ff */
        /* <DEDUP_REMOVED lines=13> */
.L_x_1283:
[----:B------:R-:W2:Y:S02]  /*44d0*/  LDG.E.U8 R2, desc[UR36][R2.64] ;  /* 0x0000002402027981 */ /* 0x000ea4000c1e1100 */
[----:B--2---:R-:W-:Y:S01]  /*44e0*/  I2FP.F32.U32 R5, R2 ;  /* 0x0000000200057245 */ /* 0x004fe20000201000 */
[----:B------:R-:W-:Y:S06]  /*44f0*/  BRA `(.L_x_1285) ;  /* 0x0000000c00447947 */ /* 0x000fec0003800000 */
.L_x_1282:
        /* <DEDUP_REMOVED lines=9> */
.L_x_1287:
[----:B------:R-:W2:Y:S02]  /*4590*/  LDG.E R2, desc[UR36][R2.64] ;  /* 0x0000002402027981 */ /* 0x000ea4000c1e1900 */
[----:B--2---:R-:W-:Y:S01]  /*45a0*/  I2FP.F32.S32 R5, R2 ;  /* 0x0000000200057245 */ /* 0x004fe20000201400 */
[----:B------:R-:W-:Y:S06]  /*45b0*/  BRA `(.L_x_1285) ;  /* 0x0000000c00147947 */ /* 0x000fec0003800000 */
.L_x_1286:
[----:B------:R-:W2:Y:S02]  /*45c0*/  LDG.E.U16 R2, desc[UR36][R2.64] ;  /* 0x0000002402027981 */ /* 0x000ea4000c1e1500 */
[----:B--2---:R2:W3:Y:S01]  /*45d0*/  I2F.S16 R5, R2 ;  /* 0x0000000200057306 */ /* 0x0044e20000101400 */
[----:B------:R-:W-:Y:S05]  /*45e0*/  BRA `(.L_x_1285) ;  /* 0x0000000c00087947 */ /* 0x000fea0003800000 */
.L_x_1281:
        /* <DEDUP_REMOVED lines=8> */
.L_x_1289:
[----:B------:R-:W2:Y:S02]  /*4670*/  LDG.E.U16 R2, desc[UR36][R2.64] ;  /* 0x0000002402027981 */ /* 0x000ea4000c1e1500 */
[----:B--2---:R-:W-:Y:S01]  /*4680*/  HADD2.F32 R5, -RZ, R2.H0_H0 ;  /* 0x20000002ff057230 */ /* 0x004fe20000004100 */
[----:B------:R-:W-:Y:S06]  /*4690*/  BRA `(.L_x_1285) ;  /* 0x0000000800dc7947 */ /* 0x000fec0003800000 */
.L_x_1288:
        /* <DEDUP_REMOVED lines=8> */
.L_x_1291:
[----:B------:R-:W2:Y:S02]  /*4720*/  LDG.E.U16 R2, desc[UR36][R2.64] ;  /* 0x0000002402027981 */ /* 0x000ea4000c1e1500 */
[----:B--2---:R-:W-:Y:S01]  /*4730*/  HADD2.F32 R5, -RZ, R2.H0_H0 ;  /* 0x20000002ff057230 */ /* 0x004fe20000004100 */
[----:B------:R-:W-:Y:S06]  /*4740*/  BRA `(.L_x_1285) ;  /* 0x0000000800b07947 */ /* 0x000fec0003800000 */
.L_x_1290:
        /* <DEDUP_REMOVED lines=11> */
.L_x_1280:
        /* <DEDUP_REMOVED lines=12> */
.L_x_1294:
        /* <DEDUP_REMOVED lines=11> */
.L_x_1293:
        /* <DEDUP_REMOVED lines=14> */
[----:B------:R-:W-:Y:S01]  /*4a50*/  VIADD R7, R4, 0xfffffffc ;  /* 0xfffffffc04077836 */ /* 0x000fe20000000000 */
[----:B------:R-:W-:-:S04]  /*4a60*/  IADD3 R4, PT, PT, R0, 0x1000000, RZ ;  /* 0x0100000000047810 */ /* 0x000fc80007ffe0ff */
[----:B------:R-:W-:Y:S01]  /*4a70*/  SHF.L.U32 R6, R0, R7, RZ ;  /* 0x0000000700067219 */ /* 0x000fe200000006ff */
[----:B------:R-:W-:Y:S01]  /*4a80*/  IMAD.SHL.U32 R7, R7, 0x800000, RZ ;  /* 0x0080000007077824 */ /* 0x000fe200078e00ff */
[----:B------:R-:W-:-:S04]  /*4a90*/  SHF.R.S32.HI R4, RZ, 0x8, R4 ;  /* 0x00000008ff047819 */ /* 0x000fc80000011404 */
[----:B------:R-:W-:-:S05]  /*4aa0*/  LEA.HI R6, R6, -R7, RZ, 0x1c ;  /* 0x8000000706067211 */ /* 0x000fca00078fe0ff */
[----:B------:R-:W-:-:S05]  /*4ab0*/  VIADD R3, R6, 0x3c000000 ;  /* 0x3c00000006037836 */ /* 0x000fca0000000000 */
[----:B------:R-:W-:-:S04]  /*4ac0*/  LOP3.LUT R3, R3, 0x7f800000, R4, 0xf8, !PT ;  /* 0x7f80000003037812 */ /* 0x000fc800078ef804 */
[----:B------:R-:W-:-:S04]  /*4ad0*/  SEL R0, R3, RZ, P0 ;  /* 0x000000ff03007207 */ /* 0x000fc80000000000 */
[----:B------:R-:W-:Y:S01]  /*4ae0*/  LOP3.LUT R5, R0, 0x80000000, R5, 0xf8, !PT ;  /* 0x8000000000057812 */ /* 0x000fe200078ef805 */
[----:B------:R-:W-:Y:S06]  /*4af0*/  BRA `(.L_x_1285) ;  /* 0x0000000400c47947 */ /* 0x000fec0003800000 */
.L_x_1296:
        /* <DEDUP_REMOVED lines=10> */
[----:B------:R-:W-:Y:S01]  /*4ba0*/  LOP3.LUT R5, R0, 0x80000000, R5, 0xf8, !PT ;  /* 0x8000000000057812 */ /* 0x000fe200078ef805 */
[----:B------:R-:W-:Y:S06]  /*4bb0*/  BRA `(.L_x_1285) ;  /* 0x0000000400947947 */ /* 0x000fec0003800000 */
.L_x_1295:
[----:B------:R-:W2:Y:S02]  /*4bc0*/  LDG.E.U16 R2, desc[UR36][R2.64] ;  /* 0x0000002402027981 */ /* 0x000ea4000c1e1500 */
[----:B--2---:R-:W-:Y:S01]  /*4bd0*/  IMAD.U32 R5, R2, 0x10000, RZ ;  /* 0x0001000002057824 */ /* 0x004fe200078e00ff */
[----:B------:R-:W-:Y:S06]  /*4be0*/  BRA `(.L_x_1285) ;  /* 0x0000000400887947 */ /* 0x000fec0003800000 */
.L_x_1292:
        /* <DEDUP_REMOVED lines=11> */
.L_x_1299:
[----:B------:R-:W2:Y:S01]  /*4ca0*/  LDG.E.U8 R3, desc[UR36][R2.64] ;  /* 0x0000002402037981 */ /* 0x000ea2000c1e1100 */
        /* <DEDUP_REMOVED lines=19> */
.L_x_1301:
[----:B------:R-:W-:Y:S05]  /*4de0*/  BSYNC.RECONVERGENT B0 ;  /* 0x0000000000007941 */ /* 0x000fea0003800200 */
.L_x_1300:
[----:B------:R-:W-:Y:S02]  /*4df0*/  SHF.L.U32 R0, R0, 0x14, RZ ;  /* 0x0000001400007819 */ /* 0x000fe400000006ff */
[----:B------:R-:W-:-:S04]  /*4e00*/  LEA R2, R2, 0x3b800000, 0x17 ;  /* 0x3b80000002027811 */ /* 0x000fc800078eb8ff */
[----:B------:R-:W-:Y:S01]  /*4e10*/  LOP3.LUT R5, R2, R0, R7, 0xfe, !PT ;  /* 0x0000000002057212 */ /* 0x000fe200078efe07 */
[----:B------:R-:W-:Y:S06]  /*4e20*/  BRA `(.L_x_1285) ;  /* 0x0000000000f87947 */ /* 0x000fec0003800000 */
.L_x_1298:
        /* <DEDUP_REMOVED lines=20> */
.L_x_1303:
[----:B------:R-:W-:Y:S05]  /*4f70*/  BSYNC.RECONVERGENT B0 ;  /* 0x0000000000007941 */ /* 0x000fea0003800200 */
.L_x_1302:
[----:B------:R-:W-:Y:S01]  /*4f80*/  IMAD.SHL.U32 R0, R0, 0x200000, RZ ;  /* 0x0020000000007824 */ /* 0x000fe200078e00ff */
[----:B------:R-:W-:-:S04]  /*4f90*/  LEA R2, R2, 0x37800000, 0x17 ;  /* 0x3780000002027811 */ /* 0x000fc800078eb8ff */
[----:B------:R-:W-:Y:S01]  /*4fa0*/  LOP3.LUT R5, R2, R0, R7, 0xfe, !PT ;  /* 0x0000000002057212 */ /* 0x000fe200078efe07 */
[----:B------:R-:W-:Y:S06]  /*4fb0*/  BRA `(.L_x_1285) ;  /* 0x0000000000947947 */ /* 0x000fec0003800000 */
.L_x_1297:
[----:B------:R-:W-:-:S09]  /*4fc0*/  UISETP.NE.AND UP0, UPT, UR4, 0x1c, UPT ;  /* 0x0000001c0400788c */ /* 0x000fd2000bf05270 */
[----:B------:R-:W-:Y:S05]  /*4fd0*/  BRA.U !UP0, `(.L_x_1304) ;  /* 0x0000000108847547 */ /* 0x000fea000b800000 */
[----:B------:R-:W-:-:S09]  /*4fe0*/  UISETP.NE.AND UP0, UPT, UR4, 0x1d, UPT ;  /* 0x0000001d0400788c */ /* 0x000fd2000bf05270 */
[----:B------:R-:W-:Y:S05]  /*4ff0*/  BRA.U !UP0, `(.L_x_1305) ;  /* 0x0000000108707547 */ /* 0x000fea000b800000 */
[----:B------:R-:W-:-:S09]  /*5000*/  UISETP.NE.AND UP0, UPT, UR4, 0x2c, UPT ;  /* 0x0000002c0400788c */ /* 0x000fd2000bf05270 */
[----:B------:R-:W-:Y:S05]  /*5010*/  BRA.U UP0, `(.L_x_1284) ;  /* 0x0000000100207547 */ /* 0x000fea000b800000 */
[----:B------:R-:W2:Y:S01]  /*5020*/  LDG.E.U8 R2, desc[UR36][R2.64] ;  /* 0x0000002402027981 */ /* 0x000ea2000c1e1100 */
[----:B------:R-:W-:Y:S01]  /*5030*/  HFMA2 R5, -RZ, RZ, 3.814697265625e-06, 0 ;  /* 0x00400000ff057431 */ /* 0x000fe200000001ff */
[----:B--2---:R-:W-:-:S13]  /*5040*/  ISETP.NE.AND P0, PT, R2, RZ, PT ;  /* 0x000000ff0200720c */ /* 0x004fda0003f05270 */
[----:B------:R-:W-:Y:S05]  /*5050*/  @!P0 BRA `(.L_x_1285) ;  /* 0x00000000006c8947 */ /* 0x000fea0003800000 */
[----:B------:R-:W-:-:S13]  /*5060*/  ISETP.NE.AND P0, PT, R2, 0xff, PT ;  /* 0x000000ff0200780c */ /* 0x000fda0003f05270 */
[----:B------:R-:W-:Y:S02]  /*5070*/  @!P0 IMAD.MOV.U32 R5, RZ, RZ, 0x7f800001 ;  /* 0x7f800001ff058424 */ /* 0x000fe400078e00ff */
[----:B------:R-:W-:Y:S01]  /*5080*/  @P0 IMAD.SHL.U32 R5, R2, 0x800000, RZ ;  /* 0x0080000002050824 */ /* 0x000fe200078e00ff */
[----:B------:R-:W-:Y:S06]  /*5090*/  BRA `(.L_x_1285) ;  /* 0x00000000005c7947 */ /* 0x000fec0003800000 */
.L_x_1284:
        /* <DEDUP_REMOVED lines=16> */
.L_x_1306:
[----:B------:R-:W-:Y:S01]  /*51a0*/  MOV R5, RZ ;  /* 0x000000ff00057202 */ /* 0x000fe20000000f00 */
[----:B------:R-:W-:Y:S06]  /*51b0*/  BRA `(.L_x_1285) ;  /* 0x0000000000147947 */ /* 0x000fec0003800000 */
.L_x_1305:
[----:B------:R-:W2:Y:S02]  /*51c0*/  LDG.E.64 R2, desc[UR36][R2.64] ;  /* 0x0000002402027981 */ /* 0x000ea4000c1e1b00 */
[----:B--2---:R0:W1:Y:S02]  /*51d0*/  I2F.U64 R5, R2 ;  /* 0x0000000200057312 */ /* 0x0040640000301000 */
[----:B01----:R-:W-:Y:S05]  /*51e0*/  BRA `(.L_x_1285) ;  /* 0x0000000000087947 */ /* 0x003fea0003800000 */
.L_x_1304:
[----:B------:R-:W2:Y:S02]  /*51f0*/  LDG.E R2, desc[UR36][R2.64] ;  /* 0x0000002402027981 */ /* 0x000ea4000c1e1900 */
[----:B--2---:R-:W-:-:S07]  /*5200*/  I2FP.F32.U32 R5, R2 ;  /* 0x0000000200057245 */ /* 0x004fce0000201000 */
.L_x_1285:
[----:B------:R-:W-:Y:S05]  /*5210*/  BSYNC.RECONVERGENT B6 ;  /* 0x0000000000067941 */ /* 0x000fea0003800200 */
.L_x_1279:
[----:B------:R-:W1:Y:S01]  /*5220*/  LDCU.64 UR6, c[0x0][0x580] ;  /* 0x0000b000ff0677ac */ /* 0x000e620008000a00 */
[----:B0--3-5:R0:W3:Y:S01]  /*5230*/  FRND.TRUNC R4, R5 ;  /* 0x0000000500047307 */ /* 0x0290e2000020d000 */
[----:B------:R-:W-:-:S04]  /*5240*/  UPRMT UR4, UR42, 0x9910, URZ ;  /* 0x000099102a047896 */ /* 0x000fc800080000ff */
[----:B------:R-:W-:Y:S01]  /*5250*/  UISETP.GT.AND UP0, UPT, UR4, 0x9, UPT ;  /* 0x000000090400788c */ /* 0x000fe2000bf04270 */
[----:B-12-4-:R-:W-:-:S05]  /*5260*/  IADD3 R2, P0, PT, R16, UR6, RZ ;  /* 0x0000000610027c10 */ /* 0x016fca000ff1e0ff */
[----:B------:R-:W-:-:S03]  /*5270*/  IMAD.X R3, RZ, RZ, UR7, P0 ;  /* 0x00000007ff037e24 */ /* 0x000fc600080e06ff */
        /* <DEDUP_REMOVED lines=12> */
.L_x_1310:
[----:B------:R-:W0:Y:S02]  /*5340*/  F2I.S64.TRUNC R4, R5 ;  /* 0x0000000500047311 */ /* 0x000e24000020d900 */
[----:B0-----:R3:W-:Y:S01]  /*5350*/  STG.E.U8 desc[UR36][R2.64], R4 ;  /* 0x0000000402007986 */ /* 0x0017e2000c101124 */
[----:B------:R-:W-:Y:S05]  /*5360*/  BRA `(.L_x_1312) ;  /* 0x0000000c00287947 */ /* 0x000fea0003800000 */
.L_x_1309:
        /* <DEDUP_REMOVED lines=9> */
.L_x_1314:
[----:B------:R-:W0:Y:S02]  /*5400*/  F2I.TRUNC.NTZ R5, R5 ;  /* 0x0000000500057305 */ /* 0x000e24000020f100 */
[----:B0-----:R2:W-:Y:S01]  /*5410*/  STG.E desc[UR36][R2.64], R5 ;  /* 0x0000000502007986 */ /* 0x0015e2000c101924 */
[----:B------:R-:W-:Y:S05]  /*5420*/  BRA `(.L_x_1312) ;  /* 0x0000000800f87947 */ /* 0x000fea0003800000 */
.L_x_1313:
[----:B------:R-:W0:Y:S02]  /*5430*/  F2I.TRUNC.NTZ R5, R5 ;  /* 0x0000000500057305 */ /* 0x000e24000020f100 */
[----:B0-----:R0:W-:Y:S01]  /*5440*/  STG.E.U16 desc[UR36][R2.64], R5 ;  /* 0x0000000502007986 */ /* 0x0011e2000c101524 */
[----:B------:R-:W-:Y:S05]  /*5450*/  BRA `(.L_x_1312) ;  /* 0x0000000800ec7947 */ /* 0x000fea0003800000 */
.L_x_1308:
        /* <DEDUP_REMOVED lines=8> */
.L_x_1316:
[----:B------:R-:W-:-:S05]  /*54e0*/  F2FP.F16.F32.PACK_AB R4, RZ, R4 ;  /* 0x00000004ff04723e */ /* 0x000fca00000000ff */
[----:B------:R0:W-:Y:S01]  /*54f0*/  STG.E.U16 desc[UR36][R2.64], R4 ;  /* 0x0000000402007986 */ /* 0x0001e2000c101524 */
[----:B------:R-:W-:Y:S05]  /*5500*/  BRA `(.L_x_1312) ;  /* 0x0000000800c07947 */ /* 0x000fea0003800000 */
.L_x_1315:
        /* <DEDUP_REMOVED lines=9> */
.L_x_1318:
[----:B------:R-:W-:-:S04]  /*55a0*/  F2FP.F16.F32.PACK_AB R5, RZ, R4 ;  /* 0x00000004ff05723e */ /* 0x000fc800000000ff */
[----:B------:R-:W-:-:S05]  /*55b0*/  PRMT R5, R5, 0x5410, RZ ;  /* 0x0000541005057816 */ /* 0x000fca00000000ff */
[----:B------:R0:W-:Y:S01]  /*55c0*/  STG.E desc[UR36][R2.64], R5 ;  /* 0x0000000502007986 */ /* 0x0001e2000c101924 */
[----:B------:R-:W-:Y:S05]  /*55d0*/  BRA `(.L_x_1312) ;  /* 0x00000008008c7947 */ /* 0x000fea0003800000 */
.L_x_1317:
[----:B------:R-:W-:-:S06]  /*55e0*/  FMUL.FTZ R4, R4, 1 ;  /* 0x3f80000004047820 */ /* 0x000fcc0000410000 */
[----:B------:R-:W0:Y:S02]  /*55f0*/  F2F.F64.F32 R4, R4 ;  /* 0x0000000400047310 */ /* 0x000e240000201800 */
[----:B0-----:R0:W-:Y:S01]  /*5600*/  STG.E.64 desc[UR36][R2.64], R4 ;  /* 0x0000000402007986 */ /* 0x0011e2000c101b24 */
[----:B------:R-:W-:Y:S05]  /*5610*/  BRA `(.L_x_1312) ;  /* 0x00000008007c7947 */ /* 0x000fea0003800000 */
.L_x_1307:
        /* <DEDUP_REMOVED lines=13> */
.L_x_1322:
[----:B------:R-:W-:Y:S01]  /*56f0*/  LOP3.LUT R6, R4, 0x7fffffff, RZ, 0xc0, !PT ;  /* 0x7fffffff04067812 */ /* 0x000fe200078ec0ff */
[----:B------:R-:W-:Y:S01]  /*5700*/  BSSY.RECONVERGENT B0, `(.L_x_1323) ;  /* 0x0000012000007945 */ /* 0x000fe20003800200 */
[----:B------:R-:W-:Y:S02]  /*5710*/  HFMA2 R0, -RZ, RZ, 0, 7.62939453125e-06 ;  /* 0x00000080ff007431 */ /* 0x000fe400000001ff */
        /* <DEDUP_REMOVED lines=13> */
.L_x_1325:
[----:B------:R-:W-:-:S04]  /*57f0*/  SHF.R.U32.HI R4, RZ, 0x18, R4 ;  /* 0x00000018ff047819 */ /* 0x000fc80000011604 */
[----:B------:R-:W-:-:S04]  /*5800*/  LOP3.LUT R4, R5, 0x80, R4, 0xf8, !PT ;  /* 0x0000008005047812 */ /* 0x000fc800078ef804 */
[----:B------:R-:W-:-:S07]  /*5810*/  PRMT R0, R4, 0x7610, R0 ;  /* 0x0000761004007816 */ /* 0x000fce0000000000 */
.L_x_1324:
[----:B------:R-:W-:Y:S05]  /*5820*/  BSYNC.RECONVERGENT B0 ;  /* 0x0000000000007941 */ /* 0x000fea0003800200 */
.L_x_1323:
[----:B------:R0:W-:Y:S01]  /*5830*/  STG.E.U8 desc[UR36][R2.64], R0 ;  /* 0x0000000002007986 */ /* 0x0001e2000c101124 */
[----:B------:R-:W-:Y:S05]  /*5840*/  BRA `(.L_x_1312) ;  /* 0x0000000400f07947 */ /* 0x000fea0003800000 */
.L_x_1321:
[----:B------:R-:W-:Y:S01]  /*5850*/  LOP3.LUT R6, R4, 0x7fffffff, RZ, 0xc0, !PT ;  /* 0x7fffffff04067812 */ /* 0x000fe200078ec0ff */
[----:B------:R-:W-:Y:S01]  /*5860*/  BSSY.RECONVERGENT B0, `(.L_x_1326) ;  /* 0x0000012000007945 */ /* 0x000fe20003800200 */
[----:B------:R-:W-:Y:S02]  /*5870*/  IMAD.MOV.U32 R0, RZ, RZ, 0x80 ;  /* 0x00000080ff007424 */ /* 0x000fe400078e00ff */
        /* <DEDUP_REMOVED lines=13> */
.L_x_1328:
[----:B------:R-:W-:-:S04]  /*5950*/  SHF.R.U32.HI R4, RZ, 0x18, R4 ;  /* 0x00000018ff047819 */ /* 0x000fc80000011604 */
[----:B------:R-:W-:-:S04]  /*5960*/  LOP3.LUT R5, R5, 0x80, R4, 0xf8, !PT ;  /* 0x0000008005057812 */ /* 0x000fc800078ef804 */
[----:B------:R-:W-:-:S07]  /*5970*/  PRMT R0, R5, 0x7610, R0 ;  /* 0x0000761005007816 */ /* 0x000fce0000000000 */
.L_x_1327:
[----:B------:R-:W-:Y:S05]  /*5980*/  BSYNC.RECONVERGENT B0 ;  /* 0x0000000000007941 */ /* 0x000fea0003800200 */
.L_x_1326:
[----:B------:R0:W-:Y:S01]  /*5990*/  STG.E.U8 desc[UR36][R2.64], R0 ;  /* 0x0000000002007986 */ /* 0x0001e2000c101124 */
[----:B------:R-:W-:Y:S05]  /*59a0*/  BRA `(.L_x_1312) ;  /* 0x0000000400987947 */ /* 0x000fea0003800000 */
.L_x_1320:
[----:B------:R-:W-:-:S09]  /*59b0*/  UISETP.NE.AND UP0, UPT, UR4, 0x1c, UPT ;  /* 0x0000001c0400788c */ /* 0x000fd2000bf05270 */
[----:B------:R-:W-:Y:S05]  /*59c0*/  BRA.U !UP0, `(.L_x_1329) ;  /* 0x0000000108587547 */ /* 0x000fea000b800000 */
[----:B------:R-:W-:-:S09]  /*59d0*/  UISETP.NE.AND UP0, UPT, UR4, 0x1d, UPT ;  /* 0x0000001d0400788c */ /* 0x000fd2000bf05270 */
[----:B------:R-:W-:Y:S05]  /*59e0*/  BRA.U !UP0, `(.L_x_1330) ;  /* 0x0000000108447547 */ /* 0x000fea000b800000 */
[----:B------:R-:W-:-:S09]  /*59f0*/  UISETP.NE.AND UP0, UPT, UR4, 0x2c, UPT ;  /* 0x0000002c0400788c */ /* 0x000fd2000bf05270 */
[----:B------:R-:W-:Y:S05]  /*5a00*/  BRA.U UP0, `(.L_x_1311) ;  /* 0x0000000100a87547 */ /* 0x000fea000b800000 */
        /* <DEDUP_REMOVED lines=15> */
.L_x_1330:
[----:B------:R-:W0:Y:S02]  /*5b00*/  F2I.U64.TRUNC R4, R5 ;  /* 0x0000000500047311 */ /* 0x000e24000020d800 */
[----:B0-----:R0:W-:Y:S01]  /*5b10*/  STG.E.64 desc[UR36][R2.64], R4 ;  /* 0x0000000402007986 */ /* 0x0011e2000c101b24 */
[----:B------:R-:W-:Y:S05]  /*5b20*/  BRA `(.L_x_1312) ;  /* 0x0000000400387947 */ /* 0x000fea0003800000 */
.L_x_1329:
[----:B------:R-:W0:Y:S02]  /*5b30*/  F2I.U32.TRUNC.NTZ R5, R5 ;  /* 0x0000000500057305 */ /* 0x000e24000020f000 */
[----:B0-----:R0:W-:Y:S01]  /*5b40*/  STG.E desc[UR36][R2.64], R5 ;  /* 0x0000000502007986 */ /* 0x0011e2000c101924 */
[----:B------:R-:W-:Y:S05]  /*5b50*/  BRA `(.L_x_1312) ;  /* 0x00000004002c7947 */ /* 0x000fea0003800000 */
.L_x_1319:
        /* <DEDUP_REMOVED lines=10> */
.L_x_1332:
[----:B------:R-:W-:Y:S01]  /*5c00*/  FMUL.FTZ R4, R4, 1 ;  /* 0x3f80000004047820 */ /* 0x000fe20000410000 */
[----:B------:R-:W-:-:S05]  /*5c10*/  CS2R R6, SRZ ;  /* 0x0000000000067805 */ /* 0x000fca000001ff00 */
[----:B------:R-:W0:Y:S02]  /*5c20*/  F2F.F64.F32 R4, R4 ;  /* 0x0000000400047310 */ /* 0x000e240000201800 */
[----:B0-----:R0:W-:Y:S01]  /*5c30*/  STG.E.128 desc[UR36][R2.64], R4 ;  /* 0x0000000402007986 */ /* 0x0011e2000c101d24 */
[----:B------:R-:W-:Y:S05]  /*5c40*/  BRA `(.L_x_1312) ;  /* 0x0000000000f07947 */ /* 0x000fea0003800000 */
.L_x_1331:
[----:B------:R-:W-:-:S09]  /*5c50*/  UISETP.NE.AND UP0, UPT, UR4, 0xf, UPT ;  /* 0x0000000f0400788c */ /* 0x000fd2000bf05270 */
[----:B------:R-:W-:Y:S05]  /*5c60*/  BRA.U !UP0, `(.L_x_1333) ;  /* 0x0000000108e07547 */ /* 0x000fea000b800000 */
[----:B------:R-:W-:-:S09]  /*5c70*/  UISETP.NE.AND UP0, UPT, UR4, 0x17, UPT ;  /* 0x000000170400788c */ /* 0x000fd2000bf05270 */
[----:B------:R-:W-:Y:S05]  /*5c80*/  BRA.U !UP0, `(.L_x_1334) ;  /* 0x00000001088c7547 */ /* 0x000fea000b800000 */
[----:B------:R-:W-:-:S09]  /*5c90*/  UISETP.NE.AND UP0, UPT, UR4, 0x18, UPT ;  /* 0x000000180400788c */ /* 0x000fd2000bf05270 */
[----:B------:R-:W-:Y:S05]  /*5ca0*/  BRA.U !UP0, `(.L_x_1335) ;  /* 0x0000000108447547 */ /* 0x000fea000b800000 */
.L_x_1311:
        /* <DEDUP_REMOVED lines=16> */
.L_x_1336:
[----:B------:R-:W-:Y:S05]  /*5db0*/  BRA `(.L_x_1312) ;  /* 0x0000000000947947 */ /* 0x000fea0003800000 */
.L_x_1335:
[----:B------:R-:W-:Y:S01]  /*5dc0*/  LOP3.LUT R6, R4, 0x7fffffff, RZ, 0xc0, !PT ;  /* 0x7fffffff04067812 */ /* 0x000fe200078ec0ff */
[----:B------:R-:W-:Y:S01]  /*5dd0*/  BSSY.RECONVERGENT B0, `(.L_x_1337) ;  /* 0x000000b000007945 */ /* 0x000fe20003800200 */
[----:B------:R-:W-:Y:S02]  /*5de0*/  SHF.R.U32.HI R7, RZ, 0x18, R4 ;  /* 0x00000018ff077819 */ /* 0x000fe40000011604 */
[----:B------:R-:W-:Y:S02]  /*5df0*/  ISETP.GT.U32.AND P0, PT, R6, 0x43efffff, PT ;  /* 0x43efffff0600780c */ /* 0x000fe40003f04070 */
[----:B------:R-:W-:-:S11]  /*5e00*/  MOV R0, 0x7f ;  /* 0x0000007f00007802 */ /* 0x000fd60000000f00 */
[----:B------:R-:W-:Y:S05]  /*5e10*/  @P0 BRA `(.L_x_1338) ;  /* 0x0000000000180947 */ /* 0x000fea0003800000 */
[----:B------:R-:W-:-:S13]  /*5e20*/  ISETP.GE.U32.AND P0, PT, R6, 0x3c800000, PT ;  /* 0x3c8000000600780c */ /* 0x000fda0003f06070 */
[----:B------:R-:W-:-:S04]  /*5e30*/  @P0 SHF.R.U32.HI R0, RZ, 0x14, R4 ;  /* 0x00000014ff000819 */ /* 0x000fc80000011604 */
[----:B------:R-:W-:-:S04]  /*5e40*/  @P0 LOP3.LUT R5, R0, 0x1, RZ, 0xc0, !PT ;  /* 0x0000000100050812 */ /* 0x000fc800078ec0ff */
[----:B------:R-:W-:-:S04]  /*5e50*/  @P0 IADD3 R0, PT, PT, R4, 0x407ffff, R5 ;  /* 0x0407ffff04000810 */ /* 0x000fc80007ffe005 */
[----:B------:R-:W-:Y:S01]  /*5e60*/  @P0 SHF.R.U32.HI R0, RZ, 0x14, R0 ;  /* 0x00000014ff000819 */ /* 0x000fe20000011600 */
[----:B------:R-:W-:-:S07]  /*5e70*/  @!P0 FADD.FTZ R0, R6, 16384 ;  /* 0x4680000006008421 */ /* 0x000fce0000010000 */
.L_x_1338:
[----:B------:R-:W-:Y:S05]  /*5e80*/  BSYNC.RECONVERGENT B0 ;  /* 0x0000000000007941 */ /* 0x000fea0003800200 */
.L_x_1337:
[----:B------:R-:W-:-:S05]  /*5e90*/  LOP3.LUT R5, R0, 0x80, R7, 0xf8, !PT ;  /* 0x0000008000057812 */ /* 0x000fca00078ef807 */
[----:B------:R0:W-:Y:S01]  /*5ea0*/  STG.E.U8 desc[UR36][R2.64], R5 ;  /* 0x0000000502007986 */ /* 0x0001e2000c101124 */
[----:B------:R-:W-:Y:S05]  /*5eb0*/  BRA `(.L_x_1312) ;  /* 0x0000000000547947 */ /* 0x000fea0003800000 */
.L_x_1334:
[----:B------:R-:W-:Y:S01]  /*5ec0*/  LOP3.LUT R6, R4, 0x7fffffff, RZ, 0xc0, !PT ;  /* 0x7fffffff04067812 */ /* 0x000fe200078ec0ff */
[----:B------:R-:W-:Y:S03]  /*5ed0*/  BSSY.RECONVERGENT B0, `(.L_x_1339) ;  /* 0x000000d000007945 */ /* 0x000fe60003800200 */
        /* <DEDUP_REMOVED lines=9> */
.L_x_1340:
[----:B------:R-:W-:Y:S01]  /*5f70*/  IMAD.MOV.U32 R0, RZ, RZ, 0x7f ;  /* 0x0000007fff007424 */ /* 0x000fe200078e00ff */
[----:B------:R-:W-:-:S04]  /*5f80*/  ISETP.GT.U32.AND P0, PT, R6, 0x7f800000, PT ;  /* 0x7f8000000600780c */ /* 0x000fc80003f04070 */
[----:B------:R-:W-:-:S09]  /*5f90*/  SEL R0, R0, 0x7c, P0 ;  /* 0x0000007c00007807 */ /* 0x000fd20000000000 */
.L_x_1341:
[----:B------:R-:W-:Y:S05]  /*5fa0*/  BSYNC.RECONVERGENT B0 ;  /* 0x0000000000007941 */ /* 0x000fea0003800200 */
.L_x_1339:
[----:B------:R-:W-:-:S04]  /*5fb0*/  SHF.R.U32.HI R5, RZ, 0x18, R4 ;  /* 0x00000018ff057819 */ /* 0x000fc80000011604 */
[----:B------:R-:W-:-:S05]  /*5fc0*/  LOP3.LUT R5, R0, 0x80, R5, 0xf8, !PT ;  /* 0x0000008000057812 */ /* 0x000fca00078ef805 */
[----:B------:R0:W-:Y:S01]  /*5fd0*/  STG.E.U8 desc[UR36][R2.64], R5 ;  /* 0x0000000502007986 */ /* 0x0001e2000c101124 */
[----:B------:R-:W-:Y:S05]  /*5fe0*/  BRA `(.L_x_1312) ;  /* 0x0000000000087947 */ /* 0x000fea0003800000 */
.L_x_1333:
[----:B------:R-:W-:-:S05]  /*5ff0*/  F2FP.BF16.F32.PACK_AB R4, RZ, R4 ;  /* 0x00000004ff04723e */ /* 0x000fca00000010ff */
[----:B------:R0:W-:Y:S02]  /*6000*/  STG.E.U16 desc[UR36][R2.64], R4 ;  /* 0x0000000402007986 */ /* 0x0001e4000c101524 */
.L_x_1312:
[----:B------:R-:W-:-:S07]  /*6010*/  VIADD R17, R17, 0x80 ;  /* 0x0000008011117836 */ /* 0x000fce0000000000 */
.L_x_1277:
[----:B------:R-:W-:Y:S05]  /*6020*/  BSYNC.RECONVERGENT B7 ;  /* 0x0000000000077941 */ /* 0x000fea0003800200 */
.L_x_1276:
[----:B------:R-:W5:Y:S01]  /*6030*/  LDCU UR4, c[0x0][0x380] ;  /* 0x00007000ff0477ac */ /* 0x000f620008000800 */
[----:B------:R-:W-:Y:S01]  /*6040*/  BSSY.RECONVERGENT B7, `(.L_x_1342) ;  /* 0x00002f9000077945 */ /* 0x000fe20003800200 */
[----:B-----5:R-:W-:-:S13]  /*6050*/  ISETP.GE.AND P0, PT, R17, UR4, PT ;  /* 0x0000000411007c0c */ /* 0x020fda000bf06270 */
[----:B------:R-:W-:Y:S05]  /*6060*/  @P0 BRA `(.L_x_1343) ;  /* 0x0000002c00d80947 */ /* 0x000fea0003800000 */
[----:B------:R-:W5:Y:S01]  /*6070*/  LDCU UR4, c[0x0][0x388] ;  /* 0x00007100ff0477ac */ /* 0x000f620008000800 */
[----:B0--34-:R-:W-:Y:S02]  /*6080*/  HFMA2 R0, -RZ, RZ, 0, 0 ;  /* 0x00000000ff007431 */ /* 0x019fe400000001ff */
[----:B------:R-:W-:Y:S01]  /*6090*/  IMAD.MOV.U32 R16, RZ, RZ, RZ ;  /* 0x000000ffff107224 */ /* 0x000fe200078e00ff */
[----:B-----5:R-:W-:-:S09]  /*60a0*/  UISETP.NE.AND UP0, UPT, UR4, URZ, UPT ;  /* 0x000000ff0400728c */ /* 0x020fd2000bf05270 */
[----:B------:R-:W-:Y:S05]  /*60b0*/  BRA.U !UP0, `(.L_x_1344) ;  /* 0x0000001108a87547 */ /* 0x000fea000b800000 */
[----:B------:R-:W1:Y:S01]  /*60c0*/  LDCU.64 UR4, c[0x0][0x390] ;  /* 0x00007200ff0477ac */ /* 0x000e620008000a00 */
[----:B------:R-:W-:Y:S01]  /*60d0*/  IMAD.MOV.U32 R16, RZ, RZ, RZ ;  /* 0x000000ffff107224 */ /* 0x000fe200078e00ff */
[----:B------:R-:W0:Y:S01]  /*60e0*/  LDCU UR6, c[0x0][0x38c] ;  /* 0x00007180ff0677ac */ /* 0x000e220008000800 */
[----:B------:R-:W3:Y:S01]  /*60f0*/  LDCU.64 UR8, c[0x0][0x4b8] ;  /* 0x00009700ff0877ac */ /* 0x000ee20008000a00 */
[----:B------:R-:W-:Y:S01]  /*6100*/  UISETP.NE.AND UP0, UPT, UR40, URZ, UPT ;  /* 0x000000ff2800728c */ /* 0x000fe2000bf05270 */
[----:B-12---:R-:W-:-:S05]  /*6110*/  IMAD.HI.U32 R2, R17, UR4, R16 ;  /* 0x0000000411027c27 */ /* 0x006fca000f8e0010 */
[----:B------:R-:W-:-:S04]  /*6120*/  SHF.R.U32.HI R3, RZ, UR5, R2 ;  /* 0x00000005ff037c19 */ /* 0x000fc80008011602 */
[----:B------:R-:W-:-:S05]  /*6130*/  IADD3 R0, PT, PT, -R3, RZ, RZ ;  /* 0x000000ff03007210 */ /* 0x000fca0007ffe1ff */
[----:B0-----:R-:W-:-:S04]  /*6140*/  IMAD R0, R0, UR6, R17 ;  /* 0x0000000600007c24 */ /* 0x001fc8000f8e0211 */
[C---:B---3--:R-:W-:Y:S02]  /*6150*/  IMAD R16, R0.reuse, UR8, RZ ;  /* 0x0000000800107c24 */ /* 0x048fe4000f8e02ff */
        /* <DEDUP_REMOVED lines=288> */
.L_x_1344:
[----:B------:R-:W1:Y:S01]  /*7360*/  LDCU.64 UR6, c[0x0][0x588] ;  /* 0x0000b100ff0677ac */ /* 0x000e620008000a00 */
[----:B------:R-:W-:Y:S01]  /*7370*/  BSSY.RECONVERGENT B6, `(.L_x_1345) ;  /* 0x00000e5000067945 */ /* 0x000fe20003800200 */
[----:B------:R-:W-:-:S04]  /*7380*/  UPRMT UR4, UR41, 0x9910, URZ ;  /* 0x0000991029047896 */ /* 0x000fc800080000ff */
[----:B------:R-:W-:Y:S01]  /*7390*/  UISETP.GT.AND UP0, UPT, UR4, 0x9, UPT ;  /* 0x000000090400788c */ /* 0x000fe2000bf04270 */
[----:B-12---:R-:W-:-:S05]  /*73a0*/  IADD3 R2, P0, PT, R0, UR6, RZ ;  /* 0x0000000600027c10 */ /* 0x006fca000ff1e0ff */
        /* <DEDUP_REMOVED lines=11> */
[----:B--2---:R0:W1:Y:S01]  /*7460*/  I2F.S16 R5, R2 ;  /* 0x0000000200057306 */ /* 0x0040620000101400 */
[----:B------:R-:W-:Y:S05]  /*7470*/  BRA `(.L_x_1351) ;  /* 0x0000000c00507947 */ /* 0x000fea0003800000 */
.L_x_1349:
[----:B------:R-:W2:Y:S02]  /*7480*/  LDG.E.U8 R2, desc[UR36][R2.64] ;  /* 0x0000002402027981 */ /* 0x000ea4000c1e1100 */
[----:B--2---:R-:W-:Y:S01]  /*7490*/  I2FP.F32.U32 R5, R2 ;  /* 0x0000000200057245 */ /* 0x004fe20000201000 */
[----:B------:R-:W-:Y:S06]  /*74a0*/  BRA `(.L_x_1351) ;  /* 0x0000000c00447947 */ /* 0x000fec0003800000 */
.L_x_1348:
[----:B------:R-:W-:-:S09]  /*74b0*/  UISETP.NE.AND UP0, UPT, UR4, 0x2, UPT ;  /* 0x000000020400788c */ /* 0x000fd2000bf05270 */
[----:B------:R-:W-:Y:S05]  /*74c0*/  BRA.U !UP0, `(.L_x_1352) ;  /* 0x0000000108287547 */ /* 0x000fea000b800000 */
[----:B------:R-:W-:-:S09]  /*74d0*/  UISETP.NE.AND UP0, UPT, UR4, 0x3, UPT ;  /* 0x000000030400788c */ /* 0x000fd2000bf05270 */
[----:B------:R-:W-:Y:S05]  /*74e0*/  BRA.U !UP0, `(.L_x_1353) ;  /* 0x0000000108147547 */ /* 0x000fea000b800000 */
[----:B------:R-:W-:-:S09]  /*74f0*/  UISETP.NE.AND UP0, UPT, UR4, 0x4, UPT ;  /* 0x000000040400788c */ /* 0x000fd2000bf05270 */
[----:B------:R-:W-:Y:S05]  /*7500*/  BRA.U UP0, `(.L_x_1350) ;  /* 0x0000000900d07547 */ /* 0x000fea000b800000 */
[----:B------:R-:W2:Y:S02]  /*7510*/  LDG.E.64 R2, desc[UR36][R2.64] ;  /* 0x0000002402027981 */ /* 0x000ea4000c1e1b00 */
[----:B--2---:R4:W0:Y:S02]  /*7520*/  I2F.S64 R5, R2 ;  /* 0x0000000200057312 */ /* 0x0048240000301400 */
[----:B0---4-:R-:W-:Y:S05]  /*7530*/  BRA `(.L_x_1351) ;  /* 0x0000000c00207947 */ /* 0x011fea0003800000 */
.L_x_1353:
[----:B------:R-:W2:Y:S02]  /*7540*/  LDG.E R2, desc[UR36][R2.64] ;  /* 0x0000002402027981 */ /* 0x000ea4000c1e1900 */
[----:B--2---:R-:W-:Y:S01]  /*7550*/  I2FP.F32.S32 R5, R2 ;  /* 0x0000000200057245 */ /* 0x004fe20000201400 */
[----:B------:R-:W-:Y:S06]  /*7560*/  BRA `(.L_x_1351) ;  /* 0x0000000c00147947 */ /* 0x000fec0003800000 */
.L_x_1352:
[----:B------:R-:W2:Y:S02]  /*7570*/  LDG.E.U16 R2, desc[UR36][R2.64] ;  /* 0x0000002402027981 */ /* 0x000ea4000c1e1500 */
[----:B--2---:R2:W3:Y:S01]  /*7580*/  I2F.S16 R5, R2 ;  /* 0x0000000200057306 */ /* 0x0044e20000101400 */
[----:B------:R-:W-:Y:S05]  /*7590*/  BRA `(.L_x_1351) ;  /* 0x0000000c00087947 */ /* 0x000fea0003800000 */
.L_x_1347:
        /* <DEDUP_REMOVED lines=8> */
.L_x_1355:
[----:B------:R-:W2:Y:S02]  /*7620*/  LDG.E.U16 R2, desc[UR36][R2.64] ;  /* 0x0000002402027981 */ /* 0x000ea4000c1e1500 */
[----:B--2---:R-:W-:Y:S01]  /*7630*/  HADD2.F32 R5, -RZ, R2.H0_H0 ;  /* 0x20000002ff057230 */ /* 0x004fe20000004100 */
[----:B------:R-:W-:Y:S06]  /*7640*/  BRA `(.L_x_1351) ;  /* 0x0000000800dc7947 */ /* 0x000fec0003800000 */
.L_x_1354:
        /* <DEDUP_REMOVED lines=8> */
.L_x_1357:
[----:B------:R-:W2:Y:S02]  /*76d0*/  LDG.E.U16 R2, desc[UR36][R2.64] ;  /* 0x0000002402027981 */ /* 0x000ea4000c1e1500 */
[----:B--2---:R-:W-:Y:S01]  /*76e0*/  HADD2.F32 R5, -RZ, R2.H0_H0 ;  /* 0x20000002ff057230 */ /* 0x004fe20000004100 */
[----:B------:R-:W-:Y:S06]  /*76f0*/  BRA `(.L_x_1351) ;  /* 0x0000000800b07947 */ /* 0x000fec0003800000 */
.L_x_1356:
        /* <DEDUP_REMOVED lines=11> */
.L_x_1346:
        /* <DEDUP_REMOVED lines=12> */
.L_x_1360:
        /* <DEDUP_REMOVED lines=11> */
.L_x_1359:
        /* <DEDUP_REMOVED lines=14> */
[----:B------:R-:W-:Y:S02]  /*7a00*/  VIADD R7, R4, 0xfffffffc ;  /* 0xfffffffc04077836 */ /* 0x000fe40000000000 */
[----:B------:R-:W-:-:S03]  /*7a10*/  VIADD R4, R0, 0x1000000 ;  /* 0x0100000000047836 */ /* 0x000fc60000000000 */
[----:B------:R-:W-:Y:S02]  /*7a20*/  SHF.L.U32 R6, R0, R7, RZ ;  /* 0x0000000700067219 */ /* 0x000fe400000006ff */
[----:B------:R-:W-:Y:S02]  /*7a30*/  SHF.L.U32 R7, R7, 0x17, RZ ;  /* 0x0000001707077819 */ /* 0x000fe400000006ff */
[----:B------:R-:W-:Y:S02]  /*7a40*/  SHF.R.S32.HI R4, RZ, 0x8, R4 ;  /* 0x00000008ff047819 */ /* 0x000fe40000011404 */
[----:B------:R-:W-:-:S05]  /*7a50*/  LEA.HI R6, R6, -R7, RZ, 0x1c ;  /* 0x8000000706067211 */ /* 0x000fca00078fe0ff */
[----:B------:R-:W-:-:S05]  /*7a60*/  VIADD R3, R6, 0x3c000000 ;  /* 0x3c00000006037836 */ /* 0x000fca0000000000 */
[----:B------:R-:W-:-:S04]  /*7a70*/  LOP3.LUT R3, R3, 0x7f800000, R4, 0xf8, !PT ;  /* 0x7f80000003037812 */ /* 0x000fc800078ef804 */
[----:B------:R-:W-:-:S04]  /*7a80*/  SEL R0, R3, RZ, P0 ;  /* 0x000000ff03007207 */ /* 0x000fc80000000000 */
[----:B------:R-:W-:Y:S01]  /*7a90*/  LOP3.LUT R5, R0, 0x80000000, R5, 0xf8, !PT ;  /* 0x8000000000057812 */ /* 0x000fe200078ef805 */
[----:B------:R-:W-:Y:S06]  /*7aa0*/  BRA `(.L_x_1351) ;  /* 0x0000000400c47947 */ /* 0x000fec0003800000 */
.L_x_1362:
        /* <DEDUP_REMOVED lines=12> */
.L_x_1361:
[----:B------:R-:W2:Y:S02]  /*7b70*/  LDG.E.U16 R2, desc[UR36][R2.64] ;  /* 0x0000002402027981 */ /* 0x000ea4000c1e1500 */
[----:B--2---:R-:W-:Y:S01]  /*7b80*/  IMAD.U32 R5, R2, 0x10000, RZ ;  /* 0x0001000002057824 */ /* 0x004fe200078e00ff */
[----:B------:R-:W-:Y:S06]  /*7b90*/  BRA `(.L_x_1351) ;  /* 0x0000000400887947 */ /* 0x000fec0003800000 */
.L_x_1358:
        /* <DEDUP_REMOVED lines=11> */
.L_x_1365:
[----:B------:R-:W2:Y:S01]  /*7c50*/  LDG.E.U8 R3, desc[UR36][R2.64] ;  /* 0x0000002402037981 */ /* 0x000ea2000c1e1100 */
        /* <DEDUP_REMOVED lines=19> */
.L_x_1367:
[----:B------:R-:W-:Y:S05]  /*7d90*/  BSYNC.RECONVERGENT B0 ;  /* 0x0000000000007941 */ /* 0x000fea0003800200 */
.L_x_1366:
[----:B------:R-:W-:Y:S01]  /*7da0*/  IMAD.SHL.U32 R0, R0, 0x100000, RZ ;  /* 0x0010000000007824 */ /* 0x000fe200078e00ff */
[----:B------:R-:W-:-:S04]  /*7db0*/  LEA R2, R2, 0x3b800000, 0x17 ;  /* 0x3b80000002027811 */ /* 0x000fc800078eb8ff */
[----:B------:R-:W-:Y:S01]  /*7dc0*/  LOP3.LUT R5, R2, R0, R7, 0xfe, !PT ;  /* 0x0000000002057212 */ /* 0x000fe200078efe07 */
[----:B------:R-:W-:Y:S06]  /*7dd0*/  BRA `(.L_x_1351) ;  /* 0x0000000000f87947 */ /* 0x000fec0003800000 */
.L_x_1364:
        /* <DEDUP_REMOVED lines=20> */
.L_x_1369:
[----:B------:R-:W-:Y:S05]  /*7f20*/  BSYNC.RECONVERGENT B0 ;  /* 0x0000000000007941 */ /* 0x000fea0003800200 */
.L_x_1368:
[----:B------:R-:W-:Y:S02]  /*7f30*/  SHF.L.U32 R0, R0, 0x15, RZ ;  /* 0x0000001500007819 */ /* 0x000fe400000006ff */
[----:B------:R-:W-:-:S04]  /*7f40*/  LEA R2, R2, 0x37800000, 0x17 ;  /* 0x3780000002027811 */ /* 0x000fc800078eb8ff */
[----:B------:R-:W-:Y:S01]  /*7f50*/  LOP3.LUT R5, R2, R0, R7, 0xfe, !PT ;  /* 0x0000000002057212 */ /* 0x000fe200078efe07 */
[----:B------:R-:W-:Y:S06]  /*7f60*/  BRA `(.L_x_1351) ;  /* 0x0000000000947947 */ /* 0x000fec0003800000 */
.L_x_1363:
        /* <DEDUP_REMOVED lines=8> */
[----:B--2---:R-:W-:-:S13]  /*7ff0*/  ISETP.NE.AND P0, PT, R2, RZ, PT ;  /* 0x000000ff0200720c */ /* 0x004fda0003f05270 */
[----:B------:R-:W-:Y:S05]  /*8000*/  @!P0 BRA `(.L_x_1351) ;  /* 0x00000000006c8947 */ /* 0x000fea0003800000 */
[----:B------:R-:W-:-:S13]  /*8010*/  ISETP.NE.AND P0, PT, R2, 0xff, PT ;  /* 0x000000ff0200780c */ /* 0x000fda0003f05270 */
[----:B------:R-:W-:Y:S01]  /*8020*/  @!P0 IMAD.MOV.U32 R5, RZ, RZ, 0x7f800001 ;  /* 0x7f800001ff058424 */ /* 0x000fe200078e00ff */
[----:B------:R-:W-:Y:S01]  /*8030*/  @P0 SHF.L.U32 R5, R2, 0x17, RZ ;  /* 0x0000001702050819 */ /* 0x000fe200000006ff */
[----:B------:R-:W-:Y:S06]  /*8040*/  BRA `(.L_x_1351) ;  /* 0x00000000005c7947 */ /* 0x000fec0003800000 */
.L_x_1350:
        /* <DEDUP_REMOVED lines=16> */
.L_x_1372:
[----:B------:R-:W-:Y:S01]  /*8150*/  IMAD.MOV.U32 R5, RZ, RZ, RZ ;  /* 0x000000ffff057224 */ /* 0x000fe200078e00ff */
[----:B------:R-:W-:Y:S06]  /*8160*/  BRA `(.L_x_1351) ;  /* 0x0000000000147947 */ /* 0x000fec0003800000 */
.L_x_1371:
[----:B------:R-:W2:Y:S02]  /*8170*/  LDG.E.64 R2, desc[UR36][R2.64] ;  /* 0x0000002402027981 */ /* 0x000ea4000c1e1b00 */
[----:B--2---:R0:W1:Y:S02]  /*8180*/  I2F.U64 R5, R2 ;  /* 0x0000000200057312 */ /* 0x0040640000301000 */
[----:B01----:R-:W-:Y:S05]  /*8190*/  BRA `(.L_x_1351) ;  /* 0x0000000000087947 */ /* 0x003fea0003800000 */
.L_x_1370:
[----:B------:R-:W2:Y:S02]  /*81a0*/  LDG.E R2, desc[UR36][R2.64] ;  /* 0x0000002402027981 */ /* 0x000ea4000c1e1900 */
[----:B--2---:R-:W-:-:S07]  /*81b0*/  I2FP.F32.U32 R5, R2 ;  /* 0x0000000200057245 */ /* 0x004fce0000201000 */
.L_x_1351:
[----:B------:R-:W-:Y:S05]  /*81c0*/  BSYNC.RECONVERGENT B6 ;  /* 0x0000000000067941 */ /* 0x000fea0003800200 */
.L_x_1345:
[----:B------:R-:W0:Y:S01]  /*81d0*/  LDCU.64 UR6, c[0x0][0x580] ;  /* 0x0000b000ff0677ac */ /* 0x000e220008000a00 */
[----:B-1-3-5:R1:W3:Y:S01]  /*81e0*/  FRND.TRUNC R4, R5 ;  /* 0x0000000500047307 */ /* 0x02a2e2000020d000 */
[----:B------:R-:W-:-:S04]  /*81f0*/  UPRMT UR4, UR42, 0x9910, URZ ;  /* 0x000099102a047896 */ /* 0x000fc800080000ff */
[----:B------:R-:W-:Y:S01]  /*8200*/  UISETP.GT.AND UP0, UPT, UR4, 0x9, UPT ;  /* 0x000000090400788c */ /* 0x000fe2000bf04270 */
[----:B0-2-4-:R-:W-:-:S05]  /*8210*/  IADD3 R2, P0, PT, R16, UR6, RZ ;  /* 0x0000000610027c10 */ /* 0x015fca000ff1e0ff */
[----:B------:R-:W-:-:S03]  /*8220*/  IMAD.X R3, RZ, RZ, UR7, P0 ;  /* 0x00000007ff037e24 */ /* 0x000fc600080e06ff */
[----:B-1-3--:R-:W-:Y:S05]  /*8230*/  BRA.U UP0, `(.L_x_1373) ;  /* 0x0000000100e47547 */ /* 0x00afea000b800000 */
        /* <DEDUP_REMOVED lines=11> */
.L_x_1376:
[----:B------:R-:W0:Y:S02]  /*82f0*/  F2I.S64.TRUNC R4, R5 ;  /* 0x0000000500047311 */ /* 0x000e24000020d900 */
[----:B0-----:R0:W-:Y:S01]  /*8300*/  STG.E.U8 desc[UR36][R2.64], R4 ;  /* 0x0000000402007986 */ /* 0x0011e2000c101124 */
[----:B------:R-:W-:Y:S05]  /*8310*/  BRA `(.L_x_1378) ;  /* 0x0000000c00287947 */ /* 0x000fea0003800000 */
.L_x_1375:
        /* <DEDUP_REMOVED lines=9> */
.L_x_1380:
[----:B------:R-:W0:Y:S02]  /*83b0*/  F2I.TRUNC.NTZ R5, R5 ;  /* 0x0000000500057305 */ /* 0x000e24000020f100 */
[----:B0-----:R0:W-:Y:S01]  /*83c0*/  STG.E desc[UR36][R2.64], R5 ;  /* 0x0000000502007986 */ /* 0x0011e2000c101924 */
[----:B------:R-:W-:Y:S05]  /*83d0*/  BRA `(.L_x_1378) ;  /* 0x0000000800f87947 */ /* 0x000fea0003800000 */
.L_x_1379:
[----:B------:R-:W0:Y:S02]  /*83e0*/  F2I.TRUNC.NTZ R5, R5 ;  /* 0x0000000500057305 */ /* 0x000e24000020f100 */
[----:B0-----:R0:W-:Y:S01]  /*83f0*/  STG.E.U16 desc[UR36][R2.64], R5 ;  /* 0x0000000502007986 */ /* 0x0011e2000c101524 */
[----:B------:R-:W-:Y:S05]  /*8400*/  BRA `(.L_x_1378) ;  /* 0x0000000800ec7947 */ /* 0x000fea0003800000 */
.L_x_1374:
        /* <DEDUP_REMOVED lines=8> */
.L_x_1382:
[----:B------:R-:W-:-:S05]  /*8490*/  F2FP.F16.F32.PACK_AB R4, RZ, R4 ;  /* 0x00000004ff04723e */ /* 0x000fca00000000ff */
[----:B------:R0:W-:Y:S01]  /*84a0*/  STG.E.U16 desc[UR36][R2.64], R4 ;  /* 0x0000000402007986 */ /* 0x0001e2000c101524 */
[----:B------:R-:W-:Y:S05]  /*84b0*/  BRA `(.L_x_1378) ;  /* 0x0000000800c07947 */ /* 0x000fea0003800000 */
.L_x_1381:
[----:B------:R-:W-:-:S09]  /*84c0*/  UISETP.NE.AND UP0, UPT, UR4, 0x7, UPT ;  /* 0x000000070400788c */ /* 0x000fd2000bf05270 */
[----:B------:R-:W-:Y:S05]  /*84d0*/  BRA.U !UP0, `(.L_x_1383) ;  /* 0x00000001082c7547 */ /* 0x000fea000b800000 */
[----:B------:R-:W-:-:S09]  /*84e0*/  UISETP.NE.AND UP0, UPT, UR4, 0x8, UPT ;  /* 0x000000080400788c */ /* 0x000fd2000bf05270 */
[----:B------:R-:W-:Y:S05]  /*84f0*/  BRA.U !UP0, `(.L_x_1384) ;  /* 0x0000000108147547 */ /* 0x000fea000b800000 */
[----:B------:R-:W-:-:S09]  /*8500*/  UISETP.NE.AND UP0, UPT, UR4, 0x9, UPT ;  /* 0x000000090400788c */ /* 0x000fd2000bf05270 */
[----:B------:R-:W-:Y:S05]  /*8510*/  BRA.U UP0, `(.L_x_1377) ;  /* 0x0000000500d07547 */ /* 0x000fea000b800000 */
[----:B------:R-:W-:-:S05]  /*8520*/  MOV R5, RZ ;  /* 0x000000ff00057202 */ /* 0x000fca0000000f00 */
[----:B------:R0:W-:Y:S01]  /*8530*/  STG.E.64 desc[UR36][R2.64], R4 ;  /* 0x0000000402007986 */ /* 0x0001e2000c101b24 */
[----:B------:R-:W-:Y:S05]  /*8540*/  BRA `(.L_x_1378) ;  /* 0x00000008009c7947 */ /* 0x000fea0003800000 */
.L_x_1384:
[----:B------:R-:W-:-:S04]  /*8550*/  F2FP.F16.F32.PACK_AB R5, RZ, R4 ;  /* 0x00000004ff05723e */ /* 0x000fc800000000ff */
[----:B------:R-:W-:-:S05]  /*8560*/  PRMT R5, R5, 0x5410, RZ ;  /* 0x0000541005057816 */ /* 0x000fca00000000ff */
[----:B------:R0:W-:Y:S01]  /*8570*/  STG.E desc[UR36][R2.64], R5 ;  /* 0x0000000502007986 */ /* 0x0001e2000c101924 */
[----:B------:R-:W-:Y:S05]  /*8580*/  BRA `(.L_x_1378) ;  /* 0x00000008008c7947 */ /* 0x000fea0003800000 */
.L_x_1383:
[----:B------:R-:W-:-:S06]  /*8590*/  FMUL.FTZ R4, R4, 1 ;  /* 0x3f80000004047820 */ /* 0x000fcc0000410000 */
[----:B------:R-:W0:Y:S02]  /*85a0*/  F2F.F64.F32 R4, R4 ;  /* 0x0000000400047310 */ /* 0x000e240000201800 */
[----:B0-----:R0:W-:Y:S01]  /*85b0*/  STG.E.64 desc[UR36][R2.64], R4 ;  /* 0x0000000402007986 */ /* 0x0011e2000c101b24 */
[----:B------:R-:W-:Y:S05]  /*85c0*/  BRA `(.L_x_1378) ;  /* 0x00000008007c7947 */ /* 0x000fea0003800000 */
.L_x_1373:
        /* <DEDUP_REMOVED lines=13> */
.L_x_1388:
        /* <DEDUP_REMOVED lines=16> */
.L_x_1391:
[----:B------:R-:W-:-:S04]  /*87a0*/  SHF.R.U32.HI R4, RZ, 0x18, R4 ;  /* 0x00000018ff047819 */ /* 0x000fc80000011604 */
[----:B------:R-:W-:-:S04]  /*87b0*/  LOP3.LUT R4, R5, 0x80, R4, 0xf8, !PT ;  /* 0x0000008005047812 */ /* 0x000fc800078ef804 */
[----:B------:R-:W-:-:S07]  /*87c0*/  PRMT R0, R4, 0x7610, R0 ;  /* 0x0000761004007816 */ /* 0x000fce0000000000 */
.L_x_1390:
[----:B------:R-:W-:Y:S05]  /*87d0*/  BSYNC.RECONVERGENT B0 ;  /* 0x0000000000007941 */ /* 0x000fea0003800200 */
.L_x_1389:
[----:B------:R0:W-:Y:S01]  /*87e0*/  STG.E.U8 desc[UR36][R2.64], R0 ;  /* 0x0000000002007986 */ /* 0x0001e2000c101124 */
[----:B------:R-:W-:Y:S05]  /*87f0*/  BRA `(.L_x_1378) ;  /* 0x0000000400f07947 */ /* 0x000fea0003800000 */
.L_x_1387:
        /* <DEDUP_REMOVED lines=16> */
.L_x_1394:
[----:B------:R-:W-:-:S04]  /*8900*/  SHF.R.U32.HI R4, RZ, 0x18, R4 ;  /* 0x00000018ff047819 */ /* 0x000fc80000011604 */
[----:B------:R-:W-:-:S04]  /*8910*/  LOP3.LUT R5, R5, 0x80, R4, 0xf8, !PT ;  /* 0x0000008005057812 */ /* 0x000fc800078ef804 */
[----:B------:R-:W-:-:S07]  /*8920*/  PRMT R0, R5, 0x7610, R0 ;  /* 0x0000761005007816 */ /* 0x000fce0000000000 */
.L_x_1393:
[----:B------:R-:W-:Y:S05]  /*8930*/  BSYNC.RECONVERGENT B0 ;  /* 0x0000000000007941 */ /* 0x000fea0003800200 */
.L_x_1392:
[----:B------:R0:W-:Y:S01]  /*8940*/  STG.E.U8 desc[UR36][R2.64], R0 ;  /* 0x0000000002007986 */ /* 0x0001e2000c101124 */
[----:B------:R-:W-:Y:S05]  /*8950*/  BRA `(.L_x_1378) ;  /* 0x0000000400987947 */ /* 0x000fea0003800000 */
.L_x_1386:
        /* <DEDUP_REMOVED lines=21> */
.L_x_1396:
[----:B------:R-:W0:Y:S02]  /*8ab0*/  F2I.U64.TRUNC R4, R5 ;  /* 0x0000000500047311 */ /* 0x000e24000020d800 */
[----:B0-----:R0:W-:Y:S01]  /*8ac0*/  STG.E.64 desc[UR36][R2.64], R4 ;  /* 0x0000000402007986 */ /* 0x0011e2000c101b24 */
[----:B------:R-:W-:Y:S05]  /*8ad0*/  BRA `(.L_x_1378) ;  /* 0x0000000400387947 */ /* 0x000fea0003800000 */
.L_x_1395:
[----:B------:R-:W0:Y:S02]  /*8ae0*/  F2I.U32.TRUNC.NTZ R5, R5 ;  /* 0x0000000500057305 */ /* 0x000e24000020f000 */
[----:B0-----:R0:W-:Y:S01]  /*8af0*/  STG.E desc[UR36][R2.64], R5 ;  /* 0x0000000502007986 */ /* 0x0011e2000c101924 */
[----:B------:R-:W-:Y:S05]  /*8b00*/  BRA `(.L_x_1378) ;  /* 0x00000004002c7947 */ /* 0x000fea0003800000 */
.L_x_1385:
        /* <DEDUP_REMOVED lines=10> */
.L_x_1398:
[----:B------:R-:W-:Y:S01]  /*8bb0*/  FMUL.FTZ R4, R4, 1 ;  /* 0x3f80000004047820 */ /* 0x000fe20000410000 */
[----:B------:R-:W-:-:S05]  /*8bc0*/  CS2R R6, SRZ ;  /* 0x0000000000067805 */ /* 0x000fca000001ff00 */
[----:B------:R-:W0:Y:S02]  /*8bd0*/  F2F.F64.F32 R4, R4 ;  /* 0x0000000400047310 */ /* 0x000e240000201800 */
[----:B0-----:R4:W-:Y:S01]  /*8be0*/  STG.E.128 desc[UR36][R2.64], R4 ;  /* 0x0000000402007986 */ /* 0x0019e2000c101d24 */
[----:B------:R-:W-:Y:S05]  /*8bf0*/  BRA `(.L_x_1378) ;  /* 0x0000000000f07947 */ /* 0x000fea0003800000 */
.L_x_1397:
[----:B------:R-:W-:-:S09]  /*8c00*/  UISETP.NE.AND UP0, UPT, UR4, 0xf, UPT ;  /* 0x0000000f0400788c */ /* 0x000fd2000bf05270 */
[----:B------:R-:W-:Y:S05]  /*8c10*/  BRA.U !UP0, `(.L_x_1399) ;  /* 0x0000000108e07547 */ /* 0x000fea000b800000 */
[----:B------:R-:W-:-:S09]  /*8c20*/  UISETP.NE.AND UP0, UPT, UR4, 0x17, UPT ;  /* 0x000000170400788c */ /* 0x000fd2000bf05270 */
[----:B------:R-:W-:Y:S05]  /*8c30*/  BRA.U !UP0, `(.L_x_1400) ;  /* 0x00000001088c7547 */ /* 0x000fea000b800000 */
[----:B------:R-:W-:-:S09]  /*8c40*/  UISETP.NE.AND UP0, UPT, UR4, 0x18, UPT ;  /* 0x000000180400788c */ /* 0x000fd2000bf05270 */
[----:B------:R-:W-:Y:S05]  /*8c50*/  BRA.U !UP0, `(.L_x_1401) ;  /* 0x0000000108447547 */ /* 0x000fea000b800000 */
.L_x_1377:
[----:B------:R-:W-:Y:S01]  /*8c60*/  MOV R0, 0x0 ;  /* 0x0000000000007802 */ /* 0x000fe20000000f00 */
[----:B------:R-:W0:Y:S01]  /*8c70*/  LDCU.64 UR4, c[0x4][0x148] ;  /* 0x01002900ff0477ac */ /* 0x000e220008000a00 */
[----:B------:R-:W-:Y:S02]  /*8c80*/  HFMA2 R13, -RZ, RZ, 0, 0 ;  /* 0x00000000ff0d7431 */ /* 0x000fe400000001ff */
[----:B------:R-:W-:Y:S01]  /*8c90*/  IMAD.MOV.U32 R8, RZ, RZ, 0x65 ;  /* 0x00000065ff087424 */ /* 0x000fe200078e00ff */
[----:B------:R1:W2:Y:S01]  /*8ca0*/  LDC.64 R2, c[0x4][R0] ;  /* 0x0100000000027b82 */ /* 0x0002a20000000a00 */
        /* <DEDUP_REMOVED lines=11> */
.L_x_1402:
[----:B------:R-:W-:Y:S05]  /*8d60*/  BRA `(.L_x_1378) ;  /* 0x0000000000947947 */ /* 0x000fea0003800000 */
.L_x_1401:
[----:B------:R-:W-:Y:S01]  /*8d70*/  LOP3.LUT R6, R4, 0x7fffffff, RZ, 0xc0, !PT ;  /* 0x7fffffff04067812 */ /* 0x000fe200078ec0ff */
[----:B------:R-:W-:Y:S01]  /*8d80*/  BSSY.RECONVERGENT B0, `(.L_x_1403) ;  /* 0x000000b000007945 */ /* 0x000fe20003800200 */
[----:B------:R-:W-:Y:S01]  /*8d90*/  SHF.R.U32.HI R7, RZ, 0x18, R4 ;  /* 0x00000018ff077819 */ /* 0x000fe20000011604 */
[----:B------:R-:W-:Y:S01]  /*8da0*/  IMAD.MOV.U32 R0, RZ, RZ, 0x7f ;  /* 0x0000007fff007424 */ /* 0x000fe200078e00ff */
        /* <DEDUP_REMOVED lines=8> */
.L_x_1404:
[----:B------:R-:W-:Y:S05]  /*8e30*/  BSYNC.RECONVERGENT B0 ;  /* 0x0000000000007941 */ /* 0x000fea0003800200 */
.L_x_1403:
[----:B------:R-:W-:-:S05]  /*8e40*/  LOP3.LUT R5, R0, 0x80, R7, 0xf8, !PT ;  /* 0x0000008000057812 */ /* 0x000fca00078ef807 */
[----:B------:R2:W-:Y:S01]  /*8e50*/  STG.E.U8 desc[UR36][R2.64], R5 ;  /* 0x0000000502007986 */ /* 0x0005e2000c101124 */
[----:B------:R-:W-:Y:S05]  /*8e60*/  BRA `(.L_x_1378) ;  /* 0x0000000000547947 */ /* 0x000fea0003800000 */
.L_x_1400:
        /* <DEDUP_REMOVED lines=11> */
.L_x_1406:
[----:B------:R-:W-:Y:S01]  /*8f20*/  IMAD.MOV.U32 R0, RZ, RZ, 0x7f ;  /* 0x0000007fff007424 */ /* 0x000fe200078e00ff */
[----:B------:R-:W-:-:S04]  /*8f30*/  ISETP.GT.U32.AND P0, PT, R6, 0x7f800000, PT ;  /* 0x7f8000000600780c */ /* 0x000fc80003f04070 */
[----:B------:R-:W-:-:S09]  /*8f40*/  SEL R0, R0, 0x7c, P0 ;  /* 0x0000007c00007807 */ /* 0x000fd20000000000 */
.L_x_1407:
[----:B------:R-:W-:Y:S05]  /*8f50*/  BSYNC.RECONVERGENT B0 ;  /* 0x0000000000007941 */ /* 0x000fea0003800200 */
.L_x_1405:
[----:B------:R-:W-:-:S04]  /*8f60*/  SHF.R.U32.HI R5, RZ, 0x18, R4 ;  /* 0x00000018ff057819 */ /* 0x000fc80000011604 */
[----:B------:R-:W-:-:S05]  /*8f70*/  LOP3.LUT R5, R0, 0x80, R5, 0xf8, !PT ;  /* 0x0000008000057812 */ /* 0x000fca00078ef805 */
[----:B------:R1:W-:Y:S01]  /*8f80*/  STG.E.U8 desc[UR36][R2.64], R5 ;  /* 0x0000000502007986 */ /* 0x0003e2000c101124 */
[----:B------:R-:W-:Y:S05]  /*8f90*/  BRA `(.L_x_1378) ;  /* 0x0000000000087947 */ /* 0x000fea0003800000 */
.L_x_1399:
[----:B------:R-:W-:-:S05]  /*8fa0*/  F2FP.BF16.F32.PACK_AB R4, RZ, R4 ;  /* 0x00000004ff04723e */ /* 0x000fca00000010ff */
[----:B------:R0:W-:Y:S02]  /*8fb0*/  STG.E.U16 desc[UR36][R2.64], R4 ;  /* 0x0000000402007986 */ /* 0x0001e4000c101524 */
.L_x_1378:
[----:B------:R-:W-:-:S07]  /*8fc0*/  IADD3 R17, PT, PT, R17, 0x80, RZ ;  /* 0x0000008011117810 */ /* 0x000fce0007ffe0ff */
.L_x_1343:
[----:B------:R-:W-:Y:S05]  /*8fd0*/  BSYNC.RECONVERGENT B7 ;  /* 0x0000000000077941 */ /* 0x000fea0003800200 */
.L_x_1342:
[----:B------:R-:W5:Y:S02]  /*8fe0*/  LDCU UR4, c[0x0][0x380] ;  /* 0x00007000ff0477ac */ /* 0x000f640008000800 */
[----:B-----5:R-:W-:-:S13]  /*8ff0*/  ISETP.GE.AND P0, PT, R17, UR4, PT ;  /* 0x0000000411007c0c */ /* 0x020fda000bf06270 */
[----:B------:R-:W-:Y:S05]  /*9000*/  @P0 EXIT ;  /* 0x000000000000094d */ /* 0x000fea0003800000 */
[----:B------:R-:W5:Y:S01]  /*9010*/  LDCU UR4, c[0x0][0x388] ;  /* 0x00007100ff0477ac */ /* 0x000f620008000800 */
[----:B0--34-:R-:W-:Y:S02]  /*9020*/  IMAD.MOV.U32 R0, RZ, RZ, RZ ;  /* 0x000000ffff007224 */ /* 0x019fe400078e00ff */
[----:B------:R-:W-:Y:S01]  /*9030*/  IMAD.MOV.U32 R16, RZ, RZ, RZ ;  /* 0x000000ffff107224 */ /* 0x000fe200078e00ff */
[----:B-----5:R-:W-:-:S09]  /*9040*/  UISETP.NE.AND UP0, UPT, UR4, URZ, UPT ;  /* 0x000000ff0400728c */ /* 0x020fd2000bf05270 */
[----:B------:R-:W-:Y:S05]  /*9050*/  BRA.U !UP0, `(.L_x_1408) ;  /* 0x0000001108a87547 */ /* 0x000fea000b800000 */
[----:B------:R-:W1:Y:S01]  /*9060*/  LDCU.64 UR4, c[0x0][0x390] ;  /* 0x00007200ff0477ac */ /* 0x000e620008000a00 */
[----:B------:R-:W-:Y:S01]  /*9070*/  MOV R16, RZ ;  /* 0x000000ff00107202 */ /* 0x000fe20000000f00 */
[----:B------:R-:W0:Y:S01]  /*9080*/  LDCU UR6, c[0x0][0x38c] ;  /* 0x00007180ff0677ac */ /* 0x000e220008000800 */
[----:B------:R-:W3:Y:S01]  /*9090*/  LDCU.64 UR8, c[0x0][0x4b8] ;  /* 0x00009700ff0877ac */ /* 0x000ee20008000a00 */
[----:B------:R-:W-:Y:S02]  /*90a0*/  UISETP.NE.AND UP0, UPT, UR40, URZ, UPT ;  /* 0x000000ff2800728c */ /* 0x000fe4000bf05270 */
[----:B-12---:R-:W-:-:S05]  /*90b0*/  IMAD.HI.U32 R2, R17, UR4, R16 ;  /* 0x0000000411027c27 */ /* 0x006fca000f8e0010 */
[----:B------:R-:W-:-:S05]  /*90c0*/  SHF.R.U32.HI R3, RZ, UR5, R2 ;  /* 0x00000005ff037c19 */ /* 0x000fca0008011602 */
[----:B------:R-:W-:-:S04]  /*90d0*/  IMAD.MOV R0, RZ, RZ, -R3 ;  /* 0x000000ffff007224 */ /* 0x000fc800078e0a03 */
        /* <DEDUP_REMOVED lines=290> */
.L_x_1408:
[----:B------:R-:W1:Y:S01]  /*a300*/  LDCU.128 UR8, c[0x0][0x580] ;  /* 0x0000b000ff0877ac */ /* 0x000e620008000c00 */
[----:B------:R-:W-:Y:S01]  /*a310*/  BSSY.RECONVERGENT B6, `(.L_x_1409) ;  /* 0x00000e7000067945 */ /* 0x000fe20003800200 */
[----:B------:R-:W-:-:S04]  /*a320*/  UPRMT UR4, UR41, 0x9910, URZ ;  /* 0x0000991029047896 */ /* 0x000fc800080000ff */
[----:B------:R-:W-:Y:S01]  /*a330*/  UISETP.GT.AND UP0, UPT, UR4, 0x9, UPT ;  /* 0x000000090400788c */ /* 0x000fe2000bf04270 */
[----:B-12---:R-:W-:Y:S02]  /*a340*/  IADD3 R2, P1, PT, R0, UR10, RZ ;  /* 0x0000000a00027c10 */ /* 0x006fe4000ff3e0ff */
[----:B------:R-:W-:-:S03]  /*a350*/  IADD3 R16, P0, PT, R16, UR8, RZ ;  /* 0x0000000810107c10 */ /* 0x000fc6000ff1e0ff */
        /* <DEDUP_REMOVED lines=12> */
[----:B--2---:R2:W3:Y:S01]  /*a420*/  I2F.S16 R0, R2 ;  /* 0x0000000200007306 */ /* 0x0044e20000101400 */
[----:B------:R-:W-:Y:S05]  /*a430*/  BRA `(.L_x_1415) ;  /* 0x0000000c00507947 */ /* 0x000fea0003800000 */
.L_x_1413:
[----:B------:R-:W2:Y:S02]  /*a440*/  LDG.E.U8 R0, desc[UR36][R2.64] ;  /* 0x0000002402007981 */ /* 0x000ea4000c1e1100 */
[----:B--2---:R-:W-:Y:S01]  /*a450*/  I2FP.F32.U32 R0, R0 ;  /* 0x0000000000007245 */ /* 0x004fe20000201000 */
[----:B------:R-:W-:Y:S06]  /*a460*/  BRA `(.L_x_1415) ;  /* 0x0000000c00447947 */ /* 0x000fec0003800000 */
.L_x_1412:
        /* <DEDUP_REMOVED lines=9> */
.L_x_1417:
[----:B------:R-:W2:Y:S02]  /*a500*/  LDG.E R0, desc[UR36][R2.64] ;  /* 0x0000002402007981 */ /* 0x000ea4000c1e1900 */
[----:B--2---:R-:W-:Y:S01]  /*a510*/  I2FP.F32.S32 R0, R0 ;  /* 0x0000000000007245 */ /* 0x004fe20000201400 */
[----:B------:R-:W-:Y:S06]  /*a520*/  BRA `(.L_x_1415) ;  /* 0x0000000c00147947 */ /* 0x000fec0003800000 */
.L_x_1416:
[----:B------:R-:W2:Y:S02]  /*a530*/  LDG.E.U16 R0, desc[UR36][R2.64] ;  /* 0x0000002402007981 */ /* 0x000ea4000c1e1500 */
[----:B--2---:R-:W4:Y:S01]  /*a540*/  I2F.S16 R0, R0 ;  /* 0x0000000000007306 */ /* 0x004f220000101400 */
[----:B------:R-:W-:Y:S05]  /*a550*/  BRA `(.L_x_1415) ;  /* 0x0000000c00087947 */ /* 0x000fea0003800000 */
.L_x_1411:
        /* <DEDUP_REMOVED lines=8> */
.L_x_1419:
[----:B------:R-:W2:Y:S02]  /*a5e0*/  LDG.E.U16 R0, desc[UR36][R2.64] ;  /* 0x0000002402007981 */ /* 0x000ea4000c1e1500 */
[----:B--2---:R-:W-:Y:S01]  /*a5f0*/  HADD2.F32 R0, -RZ, R0.H0_H0 ;  /* 0x20000000ff007230 */ /* 0x004fe20000004100 */
[----:B------:R-:W-:Y:S06]  /*a600*/  BRA `(.L_x_1415) ;  /* 0x0000000800dc7947 */ /* 0x000fec0003800000 */
.L_x_1418:
        /* <DEDUP_REMOVED lines=8> */
.L_x_1421:
[----:B------:R-:W2:Y:S02]  /*a690*/  LDG.E.U16 R0, desc[UR36][R2.64] ;  /* 0x0000002402007981 */ /* 0x000ea4000c1e1500 */
[----:B--2---:R-:W-:Y:S01]  /*a6a0*/  HADD2.F32 R0, -RZ, R0.H0_H0 ;  /* 0x20000000ff007230 */ /* 0x004fe20000004100 */
[----:B------:R-:W-:Y:S06]  /*a6b0*/  BRA `(.L_x_1415) ;  /* 0x0000000800b07947 */ /* 0x000fec0003800000 */
.L_x_1420:
        /* <DEDUP_REMOVED lines=11> */
.L_x_1410:
        /* <DEDUP_REMOVED lines=12> */
.L_x_1424:
        /* <DEDUP_REMOVED lines=11> */
.L_x_1423:
        /* <DEDUP_REMOVED lines=12> */
[----:B0-----:R-:W-:-:S04]  /*a9a0*/  IADD3 R5, PT, PT, -R5, RZ, RZ ;  /* 0x000000ff05057210 */ /* 0x001fc80007ffe1ff */
[----:B------:R-:W-:-:S05]  /*a9b0*/  VIADDMNMX.U32 R5, R5, R6, 0x4, !PT ;  /* 0x0000000405057446 */ /* 0x000fca0007800006 */
[----:B------:R-:W-:-:S05]  /*a9c0*/  VIADD R5, R5, 0xfffffffc ;  /* 0xfffffffc05057836 */ /* 0x000fca0000000000 */
[C---:B------:R-:W-:Y:S02]  /*a9d0*/  SHF.L.U32 R6, R4.reuse, R5, RZ ;  /* 0x0000000504067219 */ /* 0x040fe400000006ff */
[----:B------:R-:W-:Y:S01]  /*a9e0*/  SHF.L.U32 R7, R5, 0x17, RZ ;  /* 0x0000001705077819 */ /* 0x000fe200000006ff */
[----:B------:R-:W-:-:S03]  /*a9f0*/  VIADD R5, R4, 0x1000000 ;  /* 0x0100000004057836 */ /* 0x000fc60000000000 */
[----:B------:R-:W-:Y:S02]  /*aa00*/  LEA.HI R6, R6, -R7, RZ, 0x1c ;  /* 0x8000000706067211 */ /* 0x000fe400078fe0ff */
[----:B------:R-:W-:Y:S02]  /*aa10*/  SHF.R.S32.HI R5, RZ, 0x8, R5 ;  /* 0x00000008ff057819 */ /* 0x000fe40000011405 */
[----:B------:R-:W-:-:S04]  /*aa20*/  IADD3 R6, PT, PT, R6, 0x3c000000, RZ ;  /* 0x3c00000006067810 */ /* 0x000fc80007ffe0ff */
[----:B------:R-:W-:-:S04]  /*aa30*/  LOP3.LUT R5, R6, 0x7f800000, R5, 0xf8, !PT ;  /* 0x7f80000006057812 */ /* 0x000fc800078ef805 */
[----:B------:R-:W-:-:S04]  /*aa40*/  SEL R5, R5, RZ, P0 ;  /* 0x000000ff05057207 */ /* 0x000fc80000000000 */
[----:B------:R-:W-:Y:S01]  /*aa50*/  LOP3.LUT R0, R5, 0x80000000, R0, 0xf8, !PT ;  /* 0x8000000005007812 */ /* 0x000fe200078ef800 */
[----:B------:R-:W-:Y:S06]  /*aa60*/  BRA `(.L_x_1415) ;  /* 0x0000000400c47947 */ /* 0x000fec0003800000 */
.L_x_1426:
        /* <DEDUP_REMOVED lines=12> */
.L_x_1425:
[----:B------:R-:W2:Y:S02]  /*ab30*/  LDG.E.U16 R0, desc[UR36][R2.64] ;  /* 0x0000002402007981 */ /* 0x000ea4000c1e1500 */
[----:B--2---:R-:W-:Y:S01]  /*ab40*/  IMAD.U32 R0, R0, 0x10000, RZ ;  /* 0x0001000000007824 */ /* 0x004fe200078e00ff */
[----:B------:R-:W-:Y:S06]  /*ab50*/  BRA `(.L_x_1415) ;  /* 0x0000000400887947 */ /* 0x000fec0003800000 */
.L_x_1422:
        /* <DEDUP_REMOVED lines=11> */
.L_x_1429:
        /* <DEDUP_REMOVED lines=20> */
.L_x_1431:
[----:B------:R-:W-:Y:S05]  /*ad50*/  BSYNC.RECONVERGENT B0 ;  /* 0x0000000000007941 */ /* 0x000fea0003800200 */
.L_x_1430:
[----:B------:R-:W-:Y:S02]  /*ad60*/  SHF.L.U32 R0, R0, 0x14, RZ ;  /* 0x0000001400007819 */ /* 0x000fe400000006ff */
[----:B------:R-:W-:-:S04]  /*ad70*/  LEA R2, R2, 0x3b800000, 0x17 ;  /* 0x3b80000002027811 */ /* 0x000fc800078eb8ff */
[----:B------:R-:W-:Y:S01]  /*ad80*/  LOP3.LUT R0, R2, R0, R7, 0xfe, !PT ;  /* 0x0000000002007212 */ /* 0x000fe200078efe07 */
[----:B------:R-:W-:Y:S06]  /*ad90*/  BRA `(.L_x_1415) ;  /* 0x0000000000f87947 */ /* 0x000fec0003800000 */
.L_x_1428:
        /* <DEDUP_REMOVED lines=20> */
.L_x_1433:
[----:B------:R-:W-:Y:S05]  /*aee0*/  BSYNC.RECONVERGENT B0 ;  /* 0x0000000000007941 */ /* 0x000fea0003800200 */
.L_x_1432:
[----:B------:R-:W-:Y:S01]  /*aef0*/  IMAD.SHL.U32 R0, R0, 0x200000, RZ ;  /* 0x0020000000007824 */ /* 0x000fe200078e00ff */
[----:B------:R-:W-:-:S04]  /*af00*/  LEA R2, R2, 0x37800000, 0x17 ;  /* 0x3780000002027811 */ /* 0x000fc800078eb8ff */
[----:B------:R-:W-:Y:S01]  /*af10*/  LOP3.LUT R0, R2, R0, R7, 0xfe, !PT ;  /* 0x0000000002007212 */ /* 0x000fe200078efe07 */
[----:B------:R-:W-:Y:S06]  /*af20*/  BRA `(.L_x_1415) ;  /* 0x0000000000947947 */ /* 0x000fec0003800000 */
.L_x_1427:
        /* <DEDUP_REMOVED lines=11> */
[----:B------:R-:W-:Y:S01]  /*afe0*/  @!P0 IMAD.MOV.U32 R0, RZ, RZ, 0x7f800001 ;  /* 0x7f800001ff008424 */ /* 0x000fe200078e00ff */
[----:B------:R-:W-:Y:S01]  /*aff0*/  @P0 SHF.L.U32 R0, R2, 0x17, RZ ;  /* 0x0000001702000819 */ /* 0x000fe200000006ff */
[----:B------:R-:W-:Y:S06]  /*b000*/  BRA `(.L_x_1415) ;  /* 0x00000000005c7947 */ /* 0x000fec0003800000 */
.L_x_1414:
        /* <DEDUP_REMOVED lines=10> */
[----:B---3--:R-:W-:Y:S01]  /*b0b0*/  IMAD.U32 R6, RZ, RZ, UR6 ;  /* 0x00000006ff067e24 */ /* 0x008fe2000f8e00ff */
[----:B------:R-:W-:Y:S01]  /*b0c0*/  MOV R7, UR7 ;  /* 0x0000000700077c02 */ /* 0x000fe20008000f00 */
[----:B----4-:R-:W-:Y:S01]  /*b0d0*/  IMAD.U32 R10, RZ, RZ, UR8 ;  /* 0x00000008ff0a7e24 */ /* 0x010fe2000f8e00ff */
[----:B-1----:R-:W-:-:S07]  /*b0e0*/  MOV R11, UR9 ;  /* 0x00000009000b7c02 */ /* 0x002fce0008000f00 */
[----:B------:R-:W-:-:S07]  /*b0f0*/  LEPC R20, `(.L_x_1436) ;  /* 0x000000001014794e */ /* 0x000fce0000000000 */
[----:B--2---:R-:W-:Y:S05]  /*b100*/  CALL.ABS.NOINC R2 ;  /* 0x0000000002007343 */ /* 0x004fea0003c00000 */
.L_x_1436:
[----:B------:R-:W-:Y:S01]  /*b110*/  MOV R0, RZ ;  /* 0x000000ff00007202 */ /* 0x000fe20000000f00 */
[----:B------:R-:W-:Y:S06]  /*b120*/  BRA `(.L_x_1415) ;  /* 0x0000000000147947 */ /* 0x000fec0003800000 */
.L_x_1435:
[----:B------:R-:W2:Y:S02]  /*b130*/  LDG.E.64 R2, desc[UR36][R2.64] ;  /* 0x0000002402027981 */ /* 0x000ea4000c1e1b00 */
[----:B--2---:R0:W1:Y:S02]  /*b140*/  I2F.U64 R0, R2 ;  /* 0x0000000200007312 */ /* 0x0040640000301000 */
[----:B01----:R-:W-:Y:S05]  /*b150*/  BRA `(.L_x_1415) ;  /* 0x0000000000087947 */ /* 0x003fea0003800000 */
.L_x_1434:
[----:B------:R-:W2:Y:S02]  /*b160*/  LDG.E R0, desc[UR36][R2.64] ;  /* 0x0000002402007981 */ /* 0x000ea4000c1e1900 */
[----:B--2---:R-:W-:-:S07]  /*b170*/  I2FP.F32.U32 R0, R0 ;  /* 0x0000000000007245 */ /* 0x004fce0000201000 */
.L_x_1415:
[----:B------:R-:W-:Y:S05]  /*b180*/  BSYNC.RECONVERGENT B6 ;  /* 0x0000000000067941 */ /* 0x000fea0003800200 */
.L_x_1409:
[----:B------:R-:W-:Y:S01]  /*b190*/  UPRMT UR4, UR42, 0x9910, URZ ;  /* 0x000099102a047896 */ /* 0x000fe200080000ff */
[----:B012345:R0:W1:Y:S03]  /*b1a0*/  FRND.TRUNC R2, R0 ;  /* 0x0000000000027307 */ /* 0x03f066000020d000 */
[----:B------:R-:W-:-:S09]  /*b1b0*/  UISETP.GT.AND UP0, UPT, UR4, 0x9, UPT ;  /* 0x000000090400788c */ /* 0x000fd2000bf04270 */
[----:B0-----:R-:W-:Y:S05]  /*b1c0*/  BRA.U UP0, `(.L_x_1437) ;  /* 0x0000000100e47547 */ /* 0x001fea000b800000 */
        /* <DEDUP_REMOVED lines=9> */
[----:B0-----:R-:W-:Y:S01]  /*b260*/  STG.E.U8 desc[UR36][R16.64], R3 ;  /* 0x0000000310007986 */ /* 0x001fe2000c101124 */
[----:B------:R-:W-:Y:S05]  /*b270*/  EXIT ;  /* 0x000000000000794d */ /* 0x000fea0003800000 */
.L_x_1440:
[----:B-1----:R-:W0:Y:S02]  /*b280*/  F2I.S64.TRUNC R2, R0 ;  /* 0x0000000000027311 */ /* 0x002e24000020d900 */
[----:B0-----:R-:W-:Y:S01]  /*b290*/  STG.E.U8 desc[UR36][R16.64], R2 ;  /* 0x0000000210007986 */ /* 0x001fe2000c101124 */
[----:B------:R-:W-:Y:S05]  /*b2a0*/  EXIT ;  /* 0x000000000000794d */ /* 0x000fea0003800000 */
.L_x_1439:
[----:B------:R-:W-:-:S09]  /*b2b0*/  UISETP.NE.AND UP0, UPT, UR4, 0x2, UPT ;  /* 0x000000020400788c */ /* 0x000fd2000bf05270 */
[----:B------:R-:W-:Y:S05]  /*b2c0*/  BRA.U !UP0, `(.L_x_1442) ;  /* 0x0000000108287547 */ /* 0x000fea000b800000 */
[----:B------:R-:W-:-:S09]  /*b2d0*/  UISETP.NE.AND UP0, UPT, UR4, 0x3, UPT ;  /* 0x000000030400788c */ /* 0x000fd2000bf05270 */
[----:B------:R-:W-:Y:S05]  /*b2e0*/  BRA.U !UP0, `(.L_x_1443) ;  /* 0x0000000108147547 */ /* 0x000fea000b800000 */
[----:B------:R-:W-:-:S09]  /*b2f0*/  UISETP.NE.AND UP0, UPT, UR4, 0x4, UPT ;  /* 0x000000040400788c */ /* 0x000fd2000bf05270 */
[----:B------:R-:W-:Y:S05]  /*b300*/  BRA.U UP0, `(.L_x_1441) ;  /* 0x0000000900387547 */ /* 0x000fea000b800000 */
[----:B-1----:R-:W0:Y:S02]  /*b310*/  F2I.S64.TRUNC R2, R0 ;  /* 0x0000000000027311 */ /* 0x002e24000020d900 */
[----:B0-----:R-:W-:Y:S01]  /*b320*/  STG.E.64 desc[UR36][R16.64], R2 ;  /* 0x0000000210007986 */ /* 0x001fe2000c101b24 */
[----:B------:R-:W-:Y:S05]  /*b330*/  EXIT ;  /* 0x000000000000794d */ /* 0x000fea0003800000 */
.L_x_1443:
[----:B------:R-:W0:Y:S02]  /*b340*/  F2I.TRUNC.NTZ R3, R0 ;  /* 0x0000000000037305 */ /* 0x000e24000020f100 */
[----:B0-----:R-:W-:Y:S01]  /*b350*/  STG.E desc[UR36][R16.64], R3 ;  /* 0x0000000310007986 */ /* 0x001fe2000c101924 */
[----:B------:R-:W-:Y:S05]  /*b360*/  EXIT ;  /* 0x000000000000794d */ /* 0x000fea0003800000 */
.L_x_1442:
[----:B------:R-:W0:Y:S02]  /*b370*/  F2I.TRUNC.NTZ R3, R0 ;  /* 0x0000000000037305 */ /* 0x000e24000020f100 */
[----:B0-----:R-:W-:Y:S01]  /*b380*/  STG.E.U16 desc[UR36][R16.64], R3 ;  /* 0x0000000310007986 */ /* 0x001fe2000c101524 */
[----:B------:R-:W-:Y:S05]  /*b390*/  EXIT ;  /* 0x000000000000794d */ /* 0x000fea0003800000 */
.L_x_1438:
[----:B------:R-:W-:-:S09]  /*b3a0*/  UISETP.GT.AND UP0, UPT, UR4, 0x6, UPT ;  /* 0x000000060400788c */ /* 0x000fd2000bf04270 */
[----:B------:R-:W-:Y:S05]  /*b3b0*/  BRA.U UP0, `(.L_x_1444) ;  /* 0x0000000100247547 */ /* 0x000fea000b800000 */
[----:B------:R-:W-:-:S09]  /*b3c0*/  UISETP.NE.AND UP0, UPT, UR4, 0x5, UPT ;  /* 0x000000050400788c */ /* 0x000fd2000bf05270 */
[----:B------:R-:W-:Y:S05]  /*b3d0*/  BRA.U !UP0, `(.L_x_1445) ;  /* 0x0000000108107547 */ /* 0x000fea000b800000 */
[----:B------:R-:W-:-:S09]  /*b3e0*/  UISETP.NE.AND UP0, UPT, UR4, 0x6, UPT ;  /* 0x000000060400788c */ /* 0x000fd2000bf05270 */
[----:B------:R-:W-:Y:S05]  /*b3f0*/  BRA.U UP0, `(.L_x_1441) ;  /* 0x0000000500fc7547 */ /* 0x000fea000b800000 */
[----:B-1----:R-:W-:Y:S01]  /*b400*/  STG.E desc[UR36][R16.64], R2 ;  /* 0x0000000210007986 */ /* 0x002fe2000c101924 */
[----:B------:R-:W-:Y:S05]  /*b410*/  EXIT ;  /* 0x000000000000794d */ /* 0x000fea0003800000 */
.L_x_1445:
[----:B-1----:R-:W-:-:S05]  /*b420*/  F2FP.F16.F32.PACK_AB R2, RZ, R2 ;  /* 0x00000002ff02723e */ /* 0x002fca00000000ff */
[----:B------:R-:W-:Y:S01]  /*b430*/  STG.E.U16 desc[UR36][R16.64], R2 ;  /* 0x0000000210007986 */ /* 0x000fe2000c101524 */
[----:B------:R-:W-:Y:S05]  /*b440*/  EXIT ;  /* 0x000000000000794d */ /* 0x000fea0003800000 */
.L_x_1444:
[----:B------:R-:W-:-:S09]  /*b450*/  UISETP.NE.AND UP0, UPT, UR4, 0x7, UPT ;  /* 0x000000070400788c */ /* 0x000fd2000bf05270 */
[----:B------:R-:W-:Y:S05]  /*b460*/  BRA.U !UP0, `(.L_x_1446) ;  /* 0x00000001082c7547 */ /* 0x000fea000b800000 */
[----:B------:R-:W-:-:S09]  /*b470*/  UISETP.NE.AND UP0, UPT, UR4, 0x8, UPT ;  /* 0x000000080400788c */ /* 0x000fd2000bf05270 */
[----:B------:R-:W-:Y:S05]  /*b480*/  BRA.U !UP0, `(.L_x_1447) ;  /* 0x0000000108147547 */ /* 0x000fea000b800000 */
[----:B------:R-:W-:-:S09]  /*b490*/  UISETP.NE.AND UP0, UPT, UR4, 0x9, UPT ;  /* 0x000000090400788c */ /* 0x000fd2000bf05270 */
[----:B------:R-:W-:Y:S05]  /*b4a0*/  BRA.U UP0, `(.L_x_1441) ;  /* 0x0000000500d07547 */ /* 0x000fea000b800000 */
[----:B------:R-:W-:-:S05]  /*b4b0*/  IMAD.MOV.U32 R3, RZ, RZ, RZ ;  /* 0x000000ffff037224 */ /* 0x000fca00078e00ff */
[----:B-1----:R-:W-:Y:S01]  /*b4c0*/  STG.E.64 desc[UR36][R16.64], R2 ;  /* 0x0000000210007986 */ /* 0x002fe2000c101b24 */
[----:B------:R-:W-:Y:S05]  /*b4d0*/  EXIT ;  /* 0x000000000000794d */ /* 0x000fea0003800000 */
.L_x_1447:
[----:B-1----:R-:W-:-:S04]  /*b4e0*/  F2FP.F16.F32.PACK_AB R3, RZ, R2 ;  /* 0x00000002ff03723e */ /* 0x002fc800000000ff */
[----:B------:R-:W-:-:S05]  /*b4f0*/  PRMT R3, R3, 0x5410, RZ ;  /* 0x0000541003037816 */ /* 0x000fca00000000ff */
[----:B------:R-:W-:Y:S01]  /*b500*/  STG.E desc[UR36][R16.64], R3 ;  /* 0x0000000310007986 */ /* 0x000fe2000c101924 */
[----:B------:R-:W-:Y:S05]  /*b510*/  EXIT ;  /* 0x000000000000794d */ /* 0x000fea0003800000 */
.L_x_1446:
[----:B-1----:R-:W-:-:S06]  /*b520*/  FMUL.FTZ R2, R2, 1 ;  /* 0x3f80000002027820 */ /* 0x002fcc0000410000 */
[----:B------:R-:W0:Y:S02]  /*b530*/  F2F.F64.F32 R2, R2 ;  /* 0x0000000200027310 */ /* 0x000e240000201800 */
[----:B0-----:R-:W-:Y:S01]  /*b540*/  STG.E.64 desc[UR36][R16.64], R2 ;  /* 0x0000000210007986 */ /* 0x001fe2000c101b24 */
[----:B------:R-:W-:Y:S05]  /*b550*/  EXIT ;  /* 0x000000000000794d */ /* 0x000fea0003800000 */
.L_x_1437:
        /* <DEDUP_REMOVED lines=11> */
[----:B0-----:R-:W-:Y:S01]  /*b610*/  STG.E.U16 desc[UR36][R16.64], R3 ;  /* 0x0000000310007986 */ /* 0x001fe2000c101524 */
[----:B------:R-:W-:Y:S05]  /*b620*/  EXIT ;  /* 0x000000000000794d */ /* 0x000fea0003800000 */
.L_x_1451:
[----:B-1----:R-:W-:Y:S01]  /*b630*/  LOP3.LUT R4, R2, 0x7fffffff, RZ, 0xc0, !PT ;  /* 0x7fffffff02047812 */ /* 0x002fe200078ec0ff */
        /* <DEDUP_REMOVED lines=15> */
.L_x_1454:
[----:B------:R-:W-:-:S04]  /*b730*/  SHF.R.U32.HI R2, RZ, 0x18, R2 ;  /* 0x00000018ff027819 */ /* 0x000fc80000011602 */
[----:B------:R-:W-:-:S04]  /*b740*/  LOP3.LUT R2, R3, 0x80, R2, 0xf8, !PT ;  /* 0x0000008003027812 */ /* 0x000fc800078ef802 */
[----:B------:R-:W-:-:S07]  /*b750*/  PRMT R8, R2, 0x7610, R8 ;  /* 0x0000761002087816 */ /* 0x000fce0000000008 */
.L_x_1453:
[----:B------:R-:W-:Y:S05]  /*b760*/  BSYNC.RECONVERGENT B0 ;  /* 0x0000000000007941 */ /* 0x000fea0003800200 */
.L_x_1452:
[----:B------:R-:W-:Y:S01]  /*b770*/  STG.E.U8 desc[UR36][R16.64], R8 ;  /* 0x0000000810007986 */ /* 0x000fe2000c101124 */
[----:B------:R-:W-:Y:S05]  /*b780*/  EXIT ;  /* 0x000000000000794d */ /* 0x000fea0003800000 */
.L_x_1450:
[----:B-1----:R-:W-:Y:S01]  /*b790*/  LOP3.LUT R4, R2, 0x7fffffff, RZ, 0xc0, !PT ;  /* 0x7fffffff02047812 */ /* 0x002fe200078ec0ff */
        /* <DEDUP_REMOVED lines=15> */
.L_x_1457:
[----:B------:R-:W-:-:S04]  /*b890*/  SHF.R.U32.HI R2, RZ, 0x18, R2 ;  /* 0x00000018ff027819 */ /* 0x000fc80000011602 */
[----:B------:R-:W-:-:S04]  /*b8a0*/  LOP3.LUT R3, R3, 0x80, R2, 0xf8, !PT ;  /* 0x0000008003037812 */ /* 0x000fc800078ef802 */
[----:B------:R-:W-:-:S07]  /*b8b0*/  PRMT R8, R3, 0x7610, R8 ;  /* 0x0000761003087816 */ /* 0x000fce0000000008 */
.L_x_1456:
[----:B------:R-:W-:Y:S05]  /*b8c0*/  BSYNC.RECONVERGENT B0 ;  /* 0x0000000000007941 */ /* 0x000fea0003800200 */
.L_x_1455:
[----:B------:R-:W-:Y:S01]  /*b8d0*/  STG.E.U8 desc[UR36][R16.64], R8 ;  /* 0x0000000810007986 */ /* 0x000fe2000c101124 */
[----:B------:R-:W-:Y:S05]  /*b8e0*/  EXIT ;  /* 0x000000000000794d */ /* 0x000fea0003800000 */
.L_x_1449:
[----:B------:R-:W-:-:S09]  /*b8f0*/  UISETP.NE.AND UP0, UPT, UR4, 0x1c, UPT ;  /* 0x0000001c0400788c */ /* 0x000fd2000bf05270 */
[----:B------:R-:W-:Y:S05]  /*b900*/  BRA.U !UP0, `(.L_x_1458) ;  /* 0x0000000108587547 */ /* 0x000fea000b800000 */
[----:B------:R-:W-:-:S09]  /*b910*/  UISETP.NE.AND UP0, UPT, UR4, 0x1d, UPT ;  /* 0x0000001d0400788c */ /* 0x000fd2000bf05270 */
[----:B------:R-:W-:Y:S05]  /*b920*/  BRA.U !UP0, `(.L_x_1459) ;  /* 0x0000000108447547 */ /* 0x000fea000b800000 */
[----:B------:R-:W-:-:S09]  /*b930*/  UISETP.NE.AND UP0, UPT, UR4, 0x2c, UPT ;  /* 0x0000002c0400788c */ /* 0x000fd2000bf05270 */
[----:B------:R-:W-:Y:S05]  /*b940*/  BRA.U UP0, `(.L_x_1441) ;  /* 0x0000000100a87547 */ /* 0x000fea000b800000 */
[----:B-1----:R-:W-:-:S04]  /*b950*/  SHF.R.U32.HI R4, RZ, 0x17, R2 ;  /* 0x00000017ff047819 */ /* 0x002fc80000011602 */
        /* <DEDUP_REMOVED lines=14> */
.L_x_1459:
[----:B-1----:R-:W0:Y:S02]  /*ba40*/  F2I.U64.TRUNC R2, R0 ;  /* 0x0000000000027311 */ /* 0x002e24000020d800 */
[----:B0-----:R-:W-:Y:S01]  /*ba50*/  STG.E.64 desc[UR36][R16.64], R2 ;  /* 0x0000000210007986 */ /* 0x001fe2000c101b24 */
[----:B------:R-:W-:Y:S05]  /*ba60*/  EXIT ;  /* 0x000000000000794d */ /* 0x000fea0003800000 */
.L_x_1458:
[----:B------:R-:W0:Y:S02]  /*ba70*/  F2I.U32.TRUNC.NTZ R3, R0 ;  /* 0x0000000000037305 */ /* 0x000e24000020f000 */
[----:B0-----:R-:W-:Y:S01]  /*ba80*/  STG.E desc[UR36][R16.64], R3 ;  /* 0x0000000310007986 */ /* 0x001fe2000c101924 */
[----:B------:R-:W-:Y:S05]  /*ba90*/  EXIT ;  /* 0x000000000000794d */ /* 0x000fea0003800000 */
.L_x_1448:
[----:B------:R-:W-:-:S09]  /*baa0*/  UISETP.GT.AND UP0, UPT, UR4, 0xe, UPT ;  /* 0x0000000e0400788c */ /* 0x000fd2000bf04270 */
[----:B------:R-:W-:Y:S05]  /*bab0*/  BRA.U UP0, `(.L_x_1460) ;  /* 0x0000000100347547 */ /* 0x000fea000b800000 */
[----:B------:R-:W-:-:S09]  /*bac0*/  UISETP.NE.AND UP0, UPT, UR4, 0xa, UPT ;  /* 0x0000000a0400788c */ /* 0x000fd2000bf05270 */
[----:B------:R-:W-:Y:S05]  /*bad0*/  BRA.U !UP0, `(.L_x_1461) ;  /* 0x0000000108187547 */ /* 0x000fea000b800000 */
[----:B------:R-:W-:-:S09]  /*bae0*/  UISETP.NE.AND UP0, UPT, UR4, 0xb, UPT ;  /* 0x0000000b0400788c */ /* 0x000fd2000bf05270 */
[----:B------:R-:W-:Y:S05]  /*baf0*/  BRA.U UP0, `(.L_x_1441) ;  /* 0x00000001003c7547 */ /* 0x000fea000b800000 */
[----:B-1----:R-:W-:-:S04]  /*bb00*/  FSETP.NEU.FTZ.AND P0, PT, R2, RZ, PT ;  /* 0x000000ff0200720b */ /* 0x002fc80003f1d000 */
[----:B------:R-:W-:-:S05]  /*bb10*/  SEL R3, RZ, 0x1, !P0 ;  /* 0x00000001ff037807 */ /* 0x000fca0004000000 */
[----:B------:R-:W-:Y:S01]  /*bb20*/  STG.E.U8 desc[UR36][R16.64], R3 ;  /* 0x0000000310007986 */ /* 0x000fe2000c101124 */
[----:B------:R-:W-:Y:S05]  /*bb30*/  EXIT ;  /* 0x000000000000794d */ /* 0x000fea0003800000 */
.L_x_1461:
[----:B-1----:R-:W-:Y:S01]  /*bb40*/  FMUL.FTZ R4, R2, 1 ;  /* 0x3f80000002047820 */ /* 0x002fe20000410000 */
[----:B------:R-:W-:-:S05]  /*bb50*/  CS2R R6, SRZ ;  /* 0x0000000000067805 */ /* 0x000fca000001ff00 */
[----:B------:R-:W0:Y:S02]  /*bb60*/  F2F.F64.F32 R4, R4 ;  /* 0x0000000400047310 */ /* 0x000e240000201800 */
[----:B0-----:R-:W-:Y:S01]  /*bb70*/  STG.E.128 desc[UR36][R16.64], R4 ;  /* 0x0000000410007986 */ /* 0x001fe2000c101d24 */
[----:B------:R-:W-:Y:S05]  /*bb80*/  EXIT ;  /* 0x000000000000794d */ /* 0x000fea0003800000 */
.L_x_1460:
[----:B------:R-:W-:-:S09]  /*bb90*/  UISETP.NE.AND UP0, UPT, UR4, 0xf, UPT ;  /* 0x0000000f0400788c */ /* 0x000fd2000bf05270 */
[----:B------:R-:W-:Y:S05]  /*bba0*/  BRA.U !UP0, `(.L_x_1462) ;  /* 0x0000000108e07547 */ /* 0x000fea000b800000 */
[----:B------:R-:W-:-:S09]  /*bbb0*/  UISETP.NE.AND UP0, UPT, UR4, 0x17, UPT ;  /* 0x000000170400788c */ /* 0x000fd2000bf05270 */
[----:B------:R-:W-:Y:S05]  /*bbc0*/  BRA.U !UP0, `(.L_x_1463) ;  /* 0x00000001088c7547 */ /* 0x000fea000b800000 */
[----:B------:R-:W-:-:S09]  /*bbd0*/  UISETP.NE.AND UP0, UPT, UR4, 0x18, UPT ;  /* 0x000000180400788c */ /* 0x000fd2000bf05270 */
[----:B------:R-:W-:Y:S05]  /*bbe0*/  BRA.U !UP0, `(.L_x_1464) ;  /* 0x0000000108447547 */ /* 0x000fea000b800000 */
.L_x_1441:
[----:B------:R-:W-:Y:S01]  /*bbf0*/  MOV R0, 0x0 ;  /* 0x0000000000007802 */ /* 0x000fe20000000f00 */
[----:B------:R-:W0:Y:S01]  /*bc00*/  LDCU.64 UR4, c[0x4][0x148] ;  /* 0x01002900ff0477ac */ /* 0x000e220008000a00 */
[----:B------:R-:W-:Y:S02]  /*bc10*/  HFMA2 R8, -RZ, RZ, 0, 6.020069122314453125e-06 ;  /* 0x00000065ff087431 */ /* 0x000fe400000001ff */
[----:B------:R-:W-:Y:S01]  /*bc20*/  IMAD.MOV.U32 R12, RZ, RZ, 0x1 ;  /* 0x00000001ff0c7424 */ /* 0x000fe200078e00ff */
[----:B-1----:R1:W2:Y:S01]  /*bc30*/  LDC.64 R2, c[0x4][R0] ;  /* 0x0100000000027b82 */ /* 0x0022a20000000a00 */
        /* <DEDUP_REMOVED lines=11> */
.L_x_1465:
[----:B------:R-:W-:Y:S05]  /*bcf0*/  EXIT ;  /* 0x000000000000794d */ /* 0x000fea0003800000 */
.L_x_1464:
[----:B-1----:R-:W-:Y:S01]  /*bd00*/  LOP3.LUT R4, R2, 0x7fffffff, RZ, 0xc0, !PT ;  /* 0x7fffffff02047812 */ /* 0x002fe200078ec0ff */
        /* <DEDUP_REMOVED lines=11> */
.L_x_1467:
[----:B------:R-:W-:Y:S05]  /*bdc0*/  BSYNC.RECONVERGENT B0 ;  /* 0x0000000000007941 */ /* 0x000fea0003800200 */
.L_x_1466:
[----:B------:R-:W-:-:S05]  /*bdd0*/  LOP3.LUT R3, R0, 0x80, R5, 0xf8, !PT ;  /* 0x0000008000037812 */ /* 0x000fca00078ef805 */
[----:B------:R-:W-:Y:S01]  /*bde0*/  STG.E.U8 desc[UR36][R16.64], R3 ;  /* 0x0000000310007986 */ /* 0x000fe2000c101124 */
[----:B------:R-:W-:Y:S05]  /*bdf0*/  EXIT ;  /* 0x000000000000794d */ /* 0x000fea0003800000 */
.L_x_1463:
[----:B-1----:R-:W-:Y:S01]  /*be00*/  LOP3.LUT R4, R2, 0x7fffffff, RZ, 0xc0, !PT ;  /* 0x7fffffff02047812 */ /* 0x002fe200078ec0ff */
        /* <DEDUP_REMOVED lines=10> */
.L_x_1469:
[----:B------:R-:W-:Y:S01]  /*beb0*/  HFMA2 R0, -RZ, RZ, 0, 7.569789886474609375e-06 ;  /* 0x0000007fff007431 */ /* 0x000fe200000001ff */
[----:B------:R-:W-:-:S04]  /*bec0*/  ISETP.GT.U32.AND P0, PT, R4, 0x7f800000, PT ;  /* 0x7f8000000400780c */ /* 0x000fc80003f04070 */
[----:B------:R-:W-:-:S09]  /*bed0*/  SEL R0, R0, 0x7c, P0 ;  /* 0x0000007c00007807 */ /* 0x000fd20000000000 */
.L_x_1470:
[----:B------:R-:W-:Y:S05]  /*bee0*/  BSYNC.RECONVERGENT B0 ;  /* 0x0000000000007941 */ /* 0x000fea0003800200 */
.L_x_1468:
[----:B------:R-:W-:-:S04]  /*bef0*/  SHF.R.U32.HI R3, RZ, 0x18, R2 ;  /* 0x00000018ff037819 */ /* 0x000fc80000011602 */
[----:B------:R-:W-:-:S05]  /*bf00*/  LOP3.LUT R3, R0, 0x80, R3, 0xf8, !PT ;  /* 0x0000008000037812 */ /* 0x000fca00078ef803 */
[----:B------:R-:W-:Y:S01]  /*bf10*/  STG.E.U8 desc[UR36][R16.64], R3 ;  /* 0x0000000310007986 */ /* 0x000fe2000c101124 */
[----:B------:R-:W-:Y:S05]  /*bf20*/  EXIT ;  /* 0x000000000000794d */ /* 0x000fea0003800000 */
.L_x_1462:
[----:B-1----:R-:W-:-:S05]  /*bf30*/  F2FP.BF16.F32.PACK_AB R2, RZ, R2 ;  /* 0x00000002ff02723e */ /* 0x002fca00000010ff */
[----:B------:R-:W-:Y:S01]  /*bf40*/  STG.E.U16 desc[UR36][R16.64], R2 ;  /* 0x0000000210007986 */ /* 0x000fe2000c101524 */
[----:B------:R-:W-:Y:S05]  /*bf50*/  EXIT ;  /* 0x000000000000794d */ /* 0x000fea0003800000 */
.L_x_1471:
        /* <DEDUP_REMOVED lines=10> */
.L_x_19071:


//--------------------- .text._ZN2at6native27unrolled_elementwise_kernelIZZZNS0_17trunc_kernel_cudaERNS_18TensorIteratorBaseEENKUlvE_clEvENKUlvE0_clEvEUlfE_St5arrayIPcLm2EELi4E23TrivialOffsetCalculatorILi1EjESB_NS0_6memory12LoadWithCastILi1EEENSC_13StoreWithCastILi1EEEEEviT_T0_T2_T3_T4_T5_ --------------------------
	.section	.text._ZN2at6native27unrolled_elementwise_kernelIZZZNS0_17trunc_kernel_cudaERNS_18TensorIteratorBaseEENKUlvE_clEvENKUlvE0_clEvEUlfE_St5arrayIPcLm2EELi4E23TrivialOffsetCalculatorILi1EjESB_NS0_6memory12LoadWithCastILi1EEENSC_13StoreWithCastILi1EEEEEviT_T0_T2_T3_T4_T5_,"ax",@progbits
	.align	128
        .global         _ZN2at6native27unrolled_elementwise_kernelIZZZNS0_17trunc_kernel_cudaERNS_18TensorIteratorBaseEENKUlvE_clEvENKUlvE0_clEvEUlfE_St5arrayIPcLm2EELi4E23TrivialOffsetCalculatorILi1EjESB_NS0_6memory12LoadWithCastILi1EEENSC_13StoreWithCastILi1EEEEEviT_T0_T2_T3_T4_T5_
        .type           _ZN2at6native27unrolled_elementwise_kernelIZZZNS0_17trunc_kernel_cudaERNS_18TensorIteratorBaseEENKUlvE_clEvENKUlvE0_clEvEUlfE_St5arrayIPcLm2EELi4E23TrivialOffsetCalculatorILi1EjESB_NS0_6memory12LoadWithCastILi1EEENSC_13StoreWithCastILi1EEEEEviT_T0_T2_T3_T4_T5_,@function
        .size           _ZN2at6native27unrolled_elementwise_kernelIZZZNS0_17trunc_kernel_cudaERNS_18TensorIteratorBaseEENKUlvE_clEvENKUlvE0_clEvEUlfE_St5arrayIPcLm2EELi4E23TrivialOffsetCalculatorILi1EjESB_NS0_6memory12LoadWithCastILi1EEENSC_13StoreWithCastILi1EEEEEviT_T0_T2_T3_T4_T5_,(.L_x_19072 - _ZN2at6native27unrolled_elementwise_kernelIZZZNS0_17trunc_kernel_cudaERNS_18TensorIteratorBaseEENKUlvE_clEvENKUlvE0_clEvEUlfE_St5arrayIPcLm2EELi4E23TrivialOffsetCalculatorILi1EjESB_NS0_6memory12LoadWithCastILi1EEENSC_13StoreWithCastILi1EEEEEviT_T0_T2_T3_T4_T5_)
        .other          _ZN2at6native27unrolled_elementwise_kernelIZZZNS0_17trunc_kernel_cudaERNS_18TensorIteratorBaseEENKUlvE_clEvENKUlvE0_clEvEUlfE_St5arrayIPcLm2EELi4E23TrivialOffsetCalculatorILi1EjESB_NS0_6memory12LoadWithCastILi1EEENSC_13StoreWithCastILi1EEEEEviT_T0_T2_T3_T4_T5_,@"STO_CUDA_ENTRY STV_DEFAULT"
_ZN2at6native27unrolled_elementwise_kernelIZZZNS0_17trunc_kernel_cudaERNS_18TensorIteratorBaseEENKUlvE_clEvENKUlvE0_clEvEUlfE_St5arrayIPcLm2EELi4E23TrivialOffsetCalculatorILi1EjESB_NS0_6memory12LoadWithCastILi1EEENSC_13StoreWithCastILi1EEEEEviT_T0_T2_T3_T4_T5_:
.text._ZN2at6native27unrolled_elementwise_kernelIZZZNS0_17trunc_kernel_cudaERNS_18TensorIteratorBaseEENKUlvE_clEvENKUlvE0_clEvEUlfE_St5arrayIPcLm2EELi4E23TrivialOffsetCalculatorILi1EjESB_NS0_6memory12LoadWithCastILi1EEENSC_13StoreWithCastILi1EEEEEviT_T0_T2_T3_T4_T5_:
[----:B------:R-:W0:Y:S01]  /*0000*/  LDC R1, c[0x0][0x37c] ;  /* 0x0000df00ff017b82 */ /* 0x000e220000000800 */
[----:B------:R-:W1:Y:S07]  /*0010*/  S2R R2, SR_CTAID.X ;  /* 0x0000000000027919 */ /* 0x000e6e0000002500 */
[----:B------:R-:W1:Y:S01]  /*0020*/  LDC R3, c[0x0][0x380] ;  /* 0x0000e000ff037b82 */ /* 0x000e620000000800 */
[----:B------:R-:W2:Y:S01]  /*0030*/  LDCU.64 UR36, c[0x0][0x358] ;  /* 0x00006b00ff2477ac */ /* 0x000ea20008000a00 */
[----:B------:R-:W-:Y:S01]  /*0040*/  BSSY.RECONVERGENT B7, `(.L_x_1472) ;  /* 0x00000f4000077945 */ /* 0x000fe20003800200 */
[----:B------:R-:W3:Y:S01]  /*0050*/  S2R R17, SR_TID.X ;  /* 0x0000000000117919 */ /* 0x000ee20000002100 */
[----:B------:R-:W-:Y:S01]  /*0060*/  IMAD.MOV.U32 R26, RZ, RZ, RZ ;  /* 0x000000ffff1a7224 */ /* 0x000fe200078e00ff */
        /* <DEDUP_REMOVED lines=8> */
[----:B------:R-:W-:Y:S01]  /*00f0*/  BSSY.RECONVERGENT B6, `(.L_x_1474) ;  /* 0x00000e7000067945 */ /* 0x000fe20003800200 */
        /* <DEDUP_REMOVED lines=17> */
.L_x_1478:
[----:B------:R-:W2:Y:S02]  /*0210*/  LDG.E.U8 R4, desc[UR36][R4.64] ;  /* 0x0000002404047981 */ /* 0x000ea4000c1e1100 */
[----:B--2---:R-:W-:Y:S01]  /*0220*/  I2FP.F32.U32 R26, R4 ;  /* 0x00000004001a7245 */ /* 0x004fe20000201000 */
[----:B------:R-:W-:Y:S06]  /*0230*/  BRA `(.L_x_1480) ;  /* 0x0000000c00487947 */ /* 0x000fec0003800000 */
.L_x_1477:
[----:B------:R-:W-:-:S09]  /*0240*/  UISETP.NE.AND UP0, UPT, UR4, 0x2, UPT ;  /* 0x000000020400788c */ /* 0x000fd2000bf05270 */
[----:B------:R-:W-:Y:S05]  /*0250*/  BRA.U !UP0, `(.L_x_1481) ;  /* 0x0000000108287547 */ /* 0x000fea000b800000 */
[----:B------:R-:W-:-:S09]  /*0260*/  UISETP.NE.AND UP0, UPT, UR4, 0x3, UPT ;  /* 0x000000030400788c */ /* 0x000fd2000bf05270 */
[----:B------:R-:W-:Y:S05]  /*0270*/  BRA.U !UP0, `(.L_x_1482) ;  /* 0x0000000108147547 */ /* 0x000fea000b800000 */
[----:B------:R-:W-:-:S09]  /*0280*/  UISETP.NE.AND UP0, UPT, UR4, 0x4, UPT ;  /* 0x000000040400788c */ /* 0x000fd2000bf05270 */
[----:B------:R-:W-:Y:S05]  /*0290*/  BRA.U UP0, `(.L_x_1479) ;  /* 0x0000000900b47547 */ /* 0x000fea000b800000 */
[----:B------:R-:W2:Y:S02]  /*02a0*/  LDG.E.64 R26, desc[UR36][R4.64] ;  /* 0x00000024041a7981 */ /* 0x000ea4000c1e1b00 */
[----:B--2---:R0:W1:Y:S02]  /*02b0*/  I2F.S64 R26, R26 ;  /* 0x0000001a001a7312 */ /* 0x0040640000301400 */
[----:B01----:R-:W-:Y:S05]  /*02c0*/  BRA `(.L_x_1480) ;  /* 0x0000000c00247947 */ /* 0x003fea0003800000 */
.L_x_1482:
[----:B------:R-:W2:Y:S02]  /*02d0*/  LDG.E R4, desc[UR36][R4.64] ;  /* 0x0000002404047981 */ /* 0x000ea4000c1e1900 */
[----:B--2---:R-:W-:Y:S01]  /*02e0*/  I2FP.F32.S32 R26, R4 ;  /* 0x00000004001a7245 */ /* 0x004fe20000201400 */
[----:B------:R-:W-:Y:S06]  /*02f0*/  BRA `(.L_x_1480) ;  /* 0x0000000c00187947 */ /* 0x000fec0003800000 */
.L_x_1481:
[----:B------:R-:W2:Y:S02]  /*0300*/  LDG.E.U16 R4, desc[UR36][R4.64] ;  /* 0x0000002404047981 */ /* 0x000ea4000c1e1500 */
[----:B--2---:R0:W1:Y:S01]  /*0310*/  I2F.S16 R26, R4 ;  /* 0x00000004001a7306 */ /* 0x0040620000101400 */
[----:B------:R-:W-:Y:S05]  /*0320*/  BRA `(.L_x_1480) ;  /* 0x0000000c000c7947 */ /* 0x000fea0003800000 */
.L_x_1476:
        /* <DEDUP_REMOVED lines=8> */
.L_x_1484:
[----:B------:R-:W2:Y:S02]  /*03b0*/  LDG.E.U16 R4, desc[UR36][R4.64] ;  /* 0x0000002404047981 */ /* 0x000ea4000c1e1500 */
[----:B--2---:R-:W-:Y:S01]  /*03c0*/  HADD2.F32 R26, -RZ, R4.H0_H0 ;  /* 0x20000004ff1a7230 */ /* 0x004fe20000004100 */
[----:B------:R-:W-:Y:S06]  /*03d0*/  BRA `(.L_x_1480) ;  /* 0x0000000800e07947 */ /* 0x000fec0003800000 */
.L_x_1483:
        /* <DEDUP_REMOVED lines=8> */
.L_x_1486:
[----:B------:R-:W2:Y:S02]  /*0460*/  LDG.E.U16 R4, desc[UR36][R4.64] ;  /* 0x0000002404047981 */ /* 0x000ea4000c1e1500 */
[----:B--2---:R-:W-:Y:S01]  /*0470*/  HADD2.F32 R26, -RZ, R4.H0_H0 ;  /* 0x20000004ff1a7230 */ /* 0x004fe20000004100 */
[----:B------:R-:W-:Y:S06]  /*0480*/  BRA `(.L_x_1480) ;  /* 0x0000000800b47947 */ /* 0x000fec0003800000 */
.L_x_1485:
        /* <DEDUP_REMOVED lines=11> */
.L_x_1475:
        /* <DEDUP_REMOVED lines=12> */
.L_x_1489:
        /* <DEDUP_REMOVED lines=11> */
.L_x_1488:
        /* <DEDUP_REMOVED lines=23> */
[----:B------:R-:W-:Y:S01]  /*0820*/  LOP3.LUT R26, R3, 0x80000000, R26, 0xf8, !PT ;  /* 0x80000000031a7812 */ /* 0x000fe200078ef81a */
[----:B------:R-:W-:Y:S06]  /*0830*/  BRA `(.L_x_1480) ;  /* 0x0000000400c87947 */ /* 0x000fec0003800000 */
.L_x_1491:
        /* <DEDUP_REMOVED lines=11> */
[----:B------:R-:W-:Y:S01]  /*08f0*/  LOP3.LUT R26, R0, 0x80000000, R3, 0xf8, !PT ;  /* 0x80000000001a7812 */ /* 0x000fe200078ef803 */
[----:B------:R-:W-:Y:S06]  /*0900*/  BRA `(.L_x_1480) ;  /* 0x0000000400947947 */ /* 0x000fec0003800000 */
.L_x_1490:
[----:B------:R-:W2:Y:S02]  /*0910*/  LDG.E.U16 R4, desc[UR36][R4.64] ;  /* 0x0000002404047981 */ /* 0x000ea4000c1e1500 */
[----:B--2---:R-:W-:Y:S01]  /*0920*/  IMAD.U32 R26, R4, 0x10000, RZ ;  /* 0x00010000041a7824 */ /* 0x004fe200078e00ff */
[----:B------:R-:W-:Y:S06]  /*0930*/  BRA `(.L_x_1480) ;  /* 0x0000000400887947 */ /* 0x000fec0003800000 */
.L_x_1487:
        /* <DEDUP_REMOVED lines=11> */
.L_x_1494:
        /* <DEDUP_REMOVED lines=20> */
.L_x_1496:
[----:B------:R-:W-:Y:S05]  /*0b30*/  BSYNC.RECONVERGENT B0 ;  /* 0x0000000000007941 */ /* 0x000fea0003800200 */
.L_x_1495:
[----:B------:R-:W-:Y:S01]  /*0b40*/  IMAD.SHL.U32 R0, R0, 0x100000, RZ ;  /* 0x0010000000007824 */ /* 0x000fe200078e00ff */
[----:B------:R-:W-:-:S04]  /*0b50*/  LEA R3, R3, 0x3b800000, 0x17 ;  /* 0x3b80000003037811 */ /* 0x000fc800078eb8ff */
[----:B------:R-:W-:Y:S01]  /*0b60*/  LOP3.LUT R26, R3, R0, R7, 0xfe, !PT ;  /* 0x00000000031a7212 */ /* 0x000fe200078efe07 */
[----:B------:R-:W-:Y:S06]  /*0b70*/  BRA `(.L_x_1480) ;  /* 0x0000000000f87947 */ /* 0x000fec0003800000 */
.L_x_1493:
        /* <DEDUP_REMOVED lines=20> */
.L_x_1498:
[----:B------:R-:W-:Y:S05]  /*0cc0*/  BSYNC.RECONVERGENT B0 ;  /* 0x0000000000007941 */ /* 0x000fea0003800200 */
.L_x_1497:
[----:B------:R-:W-:Y:S01]  /*0cd0*/  IMAD.SHL.U32 R0, R0, 0x200000, RZ ;  /* 0x0020000000007824 */ /* 0x000fe200078e00ff */
[----:B------:R-:W-:-:S04]  /*0ce0*/  LEA R3, R3, 0x37800000, 0x17 ;  /* 0x3780000003037811 */ /* 0x000fc800078eb8ff */
[----:B------:R-:W-:Y:S01]  /*0cf0*/  LOP3.LUT R26, R3, R0, R7, 0xfe, !PT ;  /* 0x00000000031a7212 */ /* 0x000fe200078efe07 */
[----:B------:R-:W-:Y:S06]  /*0d00*/  BRA `(.L_x_1480) ;  /* 0x0000000000947947 */ /* 0x000fec0003800000 */
.L_x_1492:
[----:B------:R-:W-:-:S09]  /*0d10*/  UISETP.NE.AND UP0, UPT, UR4, 0x1c, UPT ;  /* 0x0000001c0400788c */ /* 0x000fd2000bf05270 */
[----:B------:R-:W-:Y:S05]  /*0d20*/  BRA.U !UP0, `(.L_x_1499) ;  /* 0x0000000108847547 */ /* 0x000fea000b800000 */
[----:B------:R-:W-:-:S09]  /*0d30*/  UISETP.NE.AND UP0, UPT, UR4, 0x1d, UPT ;  /* 0x0000001d0400788c */ /* 0x000fd2000bf05270 */
[----:B------:R-:W-:Y:S05]  /*0d40*/  BRA.U !UP0, `(.L_x_1500) ;  /* 0x0000000108707547 */ /* 0x000fea000b800000 */
[----:B------:R-:W-:-:S09]  /*0d50*/  UISETP.NE.AND UP0, UPT, UR4, 0x2c, UPT ;  /* 0x0000002c0400788c */ /* 0x000fd2000bf05270 */
[----:B------:R-:W-:Y:S05]  /*0d60*/  BRA.U !UP0, `(.L_x_1501) ;  /* 0x0000000108487547 */ /* 0x000fea000b800000 */
.L_x_1479:
        /* <DEDUP_REMOVED lines=16> */
.L_x_1502:
[----:B------:R-:W-:Y:S01]  /*0e70*/  IMAD.MOV.U32 R26, RZ, RZ, RZ ;  /* 0x000000ffff1a7224 */ /* 0x000fe200078e00ff */
[----:B------:R-:W-:Y:S06]  /*0e80*/  BRA `(.L_x_1480) ;  /* 0x0000000000347947 */ /* 0x000fec0003800000 */
.L_x_1501:
[----:B------:R-:W2:Y:S01]  /*0e90*/  LDG.E.U8 R4, desc[UR36][R4.64] ;  /* 0x0000002404047981 */ /* 0x000ea2000c1e1100 */
[----:B------:R-:W-:Y:S01]  /*0ea0*/  IMAD.MOV.U32 R26, RZ, RZ, 0x400000 ;  /* 0x00400000ff1a7424 */ /* 0x000fe200078e00ff */
[----:B--2---:R-:W-:-:S13]  /*0eb0*/  ISETP.NE.AND P0, PT, R4, RZ, PT ;  /* 0x000000ff0400720c */ /* 0x004fda0003f05270 */
[----:B------:R-:W-:Y:S05]  /*0ec0*/  @!P0 BRA `(.L_x_1480) ;  /* 0x0000000000248947 */ /* 0x000fea0003800000 */
[----:B------:R-:W-:-:S13]  /*0ed0*/  ISETP.NE.AND P0, PT, R4, 0xff, PT ;  /* 0x000000ff0400780c */ /* 0x000fda0003f05270 */
[----:B------:R-:W-:Y:S02]  /*0ee0*/  @!P0 IMAD.MOV.U32 R26, RZ, RZ, 0x7f800001 ;  /* 0x7f800001ff1a8424 */ /* 0x000fe400078e00ff */
[----:B------:R-:W-:Y:S01]  /*0ef0*/  @P0 IMAD.SHL.U32 R26, R4, 0x800000, RZ ;  /* 0x00800000041a0824 */ /* 0x000fe200078e00ff */
[----:B------:R-:W-:Y:S06]  /*0f00*/  BRA `(.L_x_1480) ;  /* 0x0000000000147947 */ /* 0x000fec0003800000 */
.L_x_1500:
[----:B------:R-:W2:Y:S02]  /*0f10*/  LDG.E.64 R26, desc[UR36][R4.64] ;  /* 0x00000024041a7981 */ /* 0x000ea4000c1e1b00 */
[----:B--2---:R0:W1:Y:S02]  /*0f20*/  I2F.U64 R26, R26 ;  /* 0x0000001a001a7312 */ /* 0x0040640000301000 */
[----:B01----:R-:W-:Y:S05]  /*0f30*/  BRA `(.L_x_1480) ;  /* 0x0000000000087947 */ /* 0x003fea0003800000 */
.L_x_1499:
[----:B------:R-:W2:Y:S02]  /*0f40*/  LDG.E R4, desc[UR36][R4.64] ;  /* 0x0000002404047981 */ /* 0x000ea4000c1e1900 */
[----:B--2---:R-:W-:-:S07]  /*0f50*/  I2FP.F32.U32 R26, R4 ;  /* 0x00000004001a7245 */ /* 0x004fce0000201000 */
.L_x_1480:
[----:B------:R-:W-:Y:S05]  /*0f60*/  BSYNC.RECONVERGENT B6 ;  /* 0x0000000000067941 */ /* 0x000fea0003800200 */
.L_x_1474:
[----:B------:R-:W-:-:S07]  /*0f70*/  VIADD R17, R25, 0x80 ;  /* 0x0000008019117836 */ /* 0x000fce0000000000 */
.L_x_1473:
[----:B------:R-:W-:Y:S05]  /*0f80*/  BSYNC.RECONVERGENT B7 ;  /* 0x0000000000077941 */ /* 0x000fea0003800200 */
.L_x_1472:
[----:B------:R-:W-:Y:S01]  /*0f90*/  ISETP.GE.AND P0, PT, R17, R24, PT ;  /* 0x000000181100720c */ /* 0x000fe20003f06270 */
[----:B------:R-:W-:Y:S01]  /*0fa0*/  BSSY.RECONVERGENT B7, `(.L_x_1503) ;  /* 0x00000ee000077945 */ /* 0x000fe20003800200 */
[----:B------:R-:W-:-:S11]  /*0fb0*/  IMAD.MOV.U32 R19, RZ, RZ, RZ ;  /* 0x000000ffff137224 */ /* 0x000fd600078e00ff */
[----:B------:R-:W-:Y:S05]  /*0fc0*/  @P0 BRA `(.L_x_1504) ;  /* 0x0000000c00ac0947 */ /* 0x000fea0003800000 */
[----:B0-2-4-:R-:W0:Y:S01]  /*0fd0*/  LDC.64 R4, c[0x0][0x390] ;  /* 0x0000e400ff047b82 */ /* 0x015e220000000a00 */
[----:B------:R-:W2:Y:S01]  /*0fe0*/  LDCU UR5, c[0x0][0x3a0] ;  /* 0x00007400ff0577ac */ /* 0x000ea20008000800 */
[----:B------:R-:W-:Y:S01]  /*0ff0*/  IMAD R0, R2, 0x200, R17 ;  /* 0x0000020002007824 */ /* 0x000fe200078e0211 */
[----:B------:R-:W-:Y:S01]  /*1000*/  BSSY.RECONVERGENT B6, `(.L_x_1505) ;  /* 0x00000e6000067945 */ /* 0x000fe20003800200 */
[----:B------:R-:W-:-:S04]  /*1010*/  UPRMT UR4, UR38, 0x9910, URZ ;  /* 0x0000991026047896 */ /* 0x000fc800080000ff */
[----:B------:R-:W-:Y:S01]  /*1020*/  UISETP.GT.AND UP0, UPT, UR4, 0x9, UPT ;  /* 0x000000090400788c */ /* 0x000fe2000bf04270 */
[----:B--2---:R-:W-:-:S05]  /*1030*/  IMAD R3, R0, UR5, RZ ;  /* 0x0000000500037c24 */ /* 0x004fca000f8e02ff */
        /* <DEDUP_REMOVED lines=14> */
.L_x_1509:
[----:B------:R-:W2:Y:S02]  /*1120*/  LDG.E.U8 R4, desc[UR36][R4.64] ;  /* 0x0000002404047981 */ /* 0x000ea4000c1e1100 */
[----:B--2---:R-:W-:Y:S01]  /*1130*/  I2FP.F32.U32 R19, R4 ;  /* 0x0000000400137245 */ /* 0x004fe20000201000 */
[----:B------:R-:W-:Y:S06]  /*1140*/  BRA `(.L_x_1511) ;  /* 0x0000000c00447947 */ /* 0x000fec0003800000 */
.L_x_1508:
[----:B------:R-:W-:-:S09]  /*1150*/  UISETP.NE.AND UP0, UPT, UR4, 0x2, UPT ;  /* 0x000000020400788c */ /* 0x000fd2000bf05270 */
[----:B------:R-:W-:Y:S05]  /*1160*/  BRA.U !UP0, `(.L_x_1512) ;  /* 0x0000000108287547 */ /* 0x000fea000b800000 */
[----:B------:R-:W-:-:S09]  /*1170*/  UISETP.NE.AND UP0, UPT, UR4, 0x3, UPT ;  /* 0x000000030400788c */ /* 0x000fd2000bf05270 */
[----:B------:R-:W-:Y:S05]  /*1180*/  BRA.U !UP0, `(.L_x_1513) ;  /* 0x0000000108147547 */ /* 0x000fea000b800000 */
[----:B------:R-:W-:-:S09]  /*1190*/  UISETP.NE.AND UP0, UPT, UR4, 0x4, UPT ;  /* 0x000000040400788c */ /* 0x000fd2000bf05270 */
[----:B------:R-:W-:Y:S05]  /*11a0*/  BRA.U UP0, `(.L_x_1510) ;  /* 0x0000000900d07547 */ /* 0x000fea000b800000 */
[----:B------:R-:W2:Y:S02]  /*11b0*/  LDG.E.64 R4, desc[UR36][R4.64] ;  /* 0x0000002404047981 */ /* 0x000ea4000c1e1b00 */
[----:B--2---:R0:W2:Y:S02]  /*11c0*/  I2F.S64 R19, R4 ;  /* 0x0000000400137312 */ /* 0x0040a40000301400 */
[----:B0-2---:R-:W-:Y:S05]  /*11d0*/  BRA `(.L_x_1511) ;  /* 0x0000000c00207947 */ /* 0x005fea0003800000 */
.L_x_1513:
[----:B------:R-:W2:Y:S02]  /*11e0*/  LDG.E R4, desc[UR36][R4.64] ;  /* 0x0000002404047981 */ /* 0x000ea4000c1e1900 */
[----:B--2---:R-:W-:Y:S01]  /*11f0*/  I2FP.F32.S32 R19, R4 ;  /* 0x0000000400137245 */ /* 0x004fe20000201400 */
[----:B------:R-:W-:Y:S06]  /*1200*/  BRA `(.L_x_1511) ;  /* 0x0000000c00147947 */ /* 0x000fec0003800000 */
.L_x_1512:
[----:B------:R-:W2:Y:S02]  /*1210*/  LDG.E.U16 R4, desc[UR36][R4.64] ;  /* 0x0000002404047981 */ /* 0x000ea4000c1e1500 */
[----:B--2---:R0:W2:Y:S01]  /*1220*/  I2F.S16 R19, R4 ;  /* 0x0000000400137306 */ /* 0x0040a20000101400 */
[----:B------:R-:W-:Y:S05]  /*1230*/  BRA `(.L_x_1511) ;  /* 0x0000000c00087947 */ /* 0x000fea0003800000 */
.L_x_1507:
        /* <DEDUP_REMOVED lines=8> */
.L_x_1515:
[----:B------:R-:W2:Y:S02]  /*12c0*/  LDG.E.U16 R4, desc[UR36][R4.64] ;  /* 0x0000002404047981 */ /* 0x000ea4000c1e1500 */
[----:B--2---:R-:W-:Y:S01]  /*12d0*/  HADD2.F32 R19, -RZ, R4.H0_H0 ;  /* 0x20000004ff137230 */ /* 0x004fe20000004100 */
[----:B------:R-:W-:Y:S06]  /*12e0*/  BRA `(.L_x_1511) ;  /* 0x0000000800dc7947 */ /* 0x000fec0003800000 */
.L_x_1514:
        /* <DEDUP_REMOVED lines=8> */
.L_x_1517:
[----:B------:R-:W2:Y:S02]  /*1370*/  LDG.E.U16 R4, desc[UR36][R4.64] ;  /* 0x0000002404047981 */ /* 0x000ea4000c1e1500 */
[----:B--2---:R-:W-:Y:S01]  /*1380*/  HADD2.F32 R19, -RZ, R4.H0_H0 ;  /* 0x20000004ff137230 */ /* 0x004fe20000004100 */
[----:B------:R-:W-:Y:S06]  /*1390*/  BRA `(.L_x_1511) ;  /* 0x0000000800b07947 */ /* 0x000fec0003800000 */
.L_x_1516:
        /* <DEDUP_REMOVED lines=11> */
.L_x_1506:
        /* <DEDUP_REMOVED lines=12> */
.L_x_1520:
        /* <DEDUP_REMOVED lines=11> */
.L_x_1519:
        /* <DEDUP_REMOVED lines=25> */
.L_x_1522:
[----:B------:R-:W2:Y:S02]  /*1750*/  LDG.E.U8 R4, desc[UR36][R4.64] ;  /* 0x0000002404047981 */ /* 0x000ea4000c1e1100 */
[C---:B--2---:R-:W-:Y:S02]  /*1760*/  IMAD.SHL.U32 R0, R4.reuse, 0x2000000, RZ ;  /* 0x0200000004007824 */ /* 0x044fe400078e00ff */
[----:B------:R-:W-:-:S03]  /*1770*/  IMAD.SHL.U32 R6, R4, 0x100, RZ ;  /* 0x0000010004067824 */ /* 0x000fc600078e00ff */
[----:B------:R-:W-:Y:S02]  /*1780*/  ISETP.GE.U32.AND P0, PT, R0, 0x8000000, PT ;  /* 0x080000000000780c */ /* 0x000fe40003f06070 */
[----:B------:R-:W-:-:S11]  /*1790*/  PRMT R19, R6, 0x9910, RZ ;  /* 0x0000991006137816 */ /* 0x000fd600000000ff */
[----:B------:R-:W-:Y:S02]  /*17a0*/  @!P0 LOP3.LUT R3, R6, 0x7f00, RZ, 0xc0, !PT ;  /* 0x00007f0006038812 */ /* 0x000fe400078ec0ff */
[----:B------:R-:W-:Y:S02]  /*17b0*/  @P0 LEA.HI R0, R0, 0x70000000, RZ, 0x1c ;  /* 0x7000000000000811 */ /* 0x000fe400078fe0ff */
[----:B------:R-:W-:-:S03]  /*17c0*/  @!P0 LOP3.LUT R3, R3, 0x3f000000, RZ, 0xfc, !PT ;  /* 0x3f00000003038812 */ /* 0x000fc600078efcff */
[----:B------:R-:W-:Y:S02]  /*17d0*/  @P0 FMUL.FTZ R0, R0, 1.9259299443872358531e-34 ;  /* 0x0780000000000820 */ /* 0x000fe40000410000 */
[----:B------:R-:W-:-:S05]  /*17e0*/  @!P0 FADD.FTZ R0, R3, -0.5 ;  /* 0xbf00000003008421 */ /* 0x000fca0000010000 */
[----:B------:R-:W-:Y:S01]  /*17f0*/  LOP3.LUT R19, R0, 0x80000000, R19, 0xf8, !PT ;  /* 0x8000000000137812 */ /* 0x000fe200078ef813 */
[----:B------:R-:W-:Y:S06]  /*1800*/  BRA `(.L_x_1511) ;  /* 0x0000000400947947 */ /* 0x000fec0003800000 */
.L_x_1521:
[----:B------:R-:W2:Y:S02]  /*1810*/  LDG.E.U16 R4, desc[UR36][R4.64] ;  /* 0x0000002404047981 */ /* 0x000ea4000c1e1500 */
[----:B--2---:R-:W-:Y:S01]  /*1820*/  IMAD.U32 R19, R4, 0x10000, RZ ;  /* 0x0001000004137824 */ /* 0x004fe200078e00ff */
[----:B------:R-:W-:Y:S06]  /*1830*/  BRA `(.L_x_1511) ;  /* 0x0000000400887947 */ /* 0x000fec0003800000 */
.L_x_1518:
        /* <DEDUP_REMOVED lines=11> */
.L_x_1525:
        /* <DEDUP_REMOVED lines=20> */
.L_x_1527:
[----:B------:R-:W-:Y:S05]  /*1a30*/  BSYNC.RECONVERGENT B0 ;  /* 0x0000000000007941 */ /* 0x000fea0003800200 */
.L_x_1526:
[----:B------:R-:W-:Y:S01]  /*1a40*/  IMAD.SHL.U32 R0, R0, 0x100000, RZ ;  /* 0x0010000000007824 */ /* 0x000fe200078e00ff */
[----:B------:R-:W-:-:S04]  /*1a50*/  LEA R3, R3, 0x3b800000, 0x17 ;  /* 0x3b80000003037811 */ /* 0x000fc800078eb8ff */
[----:B------:R-:W-:Y:S01]  /*1a60*/  LOP3.LUT R19, R3, R0, R19, 0xfe, !PT ;  /* 0x0000000003137212 */ /* 0x000fe200078efe13 */
[----:B------:R-:W-:Y:S06]  /*1a70*/  BRA `(.L_x_1511) ;  /* 0x0000000000f87947 */ /* 0x000fec0003800000 */
.L_x_1524:
        /* <DEDUP_REMOVED lines=20> */
.L_x_1529:
[----:B------:R-:W-:Y:S05]  /*1bc0*/  BSYNC.RECONVERGENT B0 ;  /* 0x0000000000007941 */ /* 0x000fea0003800200 */
.L_x_1528:
[----:B------:R-:W-:Y:S01]  /*1bd0*/  IMAD.SHL.U32 R0, R0, 0x200000, RZ ;  /* 0x0020000000007824 */ /* 0x000fe200078e00ff */
[----:B------:R-:W-:-:S04]  /*1be0*/  LEA R3, R3, 0x37800000, 0x17 ;  /* 0x3780000003037811 */ /* 0x000fc800078eb8ff */
[----:B------:R-:W-:Y:S01]  /*1bf0*/  LOP3.LUT R19, R3, R0, R19, 0xfe, !PT ;  /* 0x0000000003137212 */ /* 0x000fe200078efe13 */
[----:B------:R-:W-:Y:S06]  /*1c00*/  BRA `(.L_x_1511) ;  /* 0x0000000000947947 */ /* 0x000fec0003800000 */
.L_x_1523:
        /* <DEDUP_REMOVED lines=14> */
.L_x_1510:
[----:B------:R-:W-:Y:S01]  /*1cf0*/  MOV R14, 0x0 ;  /* 0x00000000000e7802 */ /* 0x000fe20000000f00 */
[----:B------:R-:W0:Y:S01]  /*1d00*/  LDCU.64 UR4, c[0x4][0x148] ;  /* 0x01002900ff0477ac */ /* 0x000e220008000a00 */
[----:B------:R-:W-:Y:S02]  /*1d10*/  IMAD.MOV.U32 R8, RZ, RZ, 0x4e ;  /* 0x0000004eff087424 */ /* 0x000fe400078e00ff */
[----:B------:R-:W-:Y:S01]  /*1d20*/  IMAD.MOV.U32 R12, RZ, RZ, 0x1 ;  /* 0x00000001ff0c7424 */ /* 0x000fe200078e00ff */
[----:B------:R-:W2:Y:S01]  /*1d30*/  LDCU.64 UR6, c[0x4][0x150] ;  /* 0x01002a00ff0677ac */ /* 0x000ea20008000a00 */
[----:B------:R-:W4:Y:S01]  /*1d40*/  LDC.64 R14, c[0x4][R14] ;  /* 0x010000000e0e7b82 */ /* 0x000f220000000a00 */
[----:B------:R-:W-:Y:S01]  /*1d50*/  IMAD.MOV.U32 R13, RZ, RZ, RZ ;  /* 0x000000ffff0d7224 */ /* 0x000fe200078e00ff */
[----:B------:R-:W1:Y:S01]  /*1d60*/  LDCU.64 UR8, c[0x4][0x18] ;  /* 0x01000300ff0877ac */ /* 0x000e620008000a00 */
[----:B0-----:R-:W-:Y:S02]  /*1d70*/  IMAD.U32 R4, RZ, RZ, UR4 ;  /* 0x00000004ff047e24 */ /* 0x001fe4000f8e00ff */
[----:B------:R-:W-:-:S02]  /*1d80*/  IMAD.U32 R5, RZ, RZ, UR5 ;  /* 0x00000005ff057e24 */ /* 0x000fc4000f8e00ff */
[----:B--2---:R-:W-:Y:S02]  /*1d90*/  IMAD.U32 R6, RZ, RZ, UR6 ;  /* 0x00000006ff067e24 */ /* 0x004fe4000f8e00ff */
[----:B------:R-:W-:Y:S02]  /*1da0*/  IMAD.U32 R7, RZ, RZ, UR7 ;  /* 0x00000007ff077e24 */ /* 0x000fe4000f8e00ff */
[----:B-1----:R-:W-:Y:S02]  /*1db0*/  IMAD.U32 R10, RZ, RZ, UR8 ;  /* 0x00000008ff0a7e24 */ /* 0x002fe4000f8e00ff */
[----:B------:R-:W-:-:S07]  /*1dc0*/  IMAD.U32 R11, RZ, RZ, UR9 ;  /* 0x00000009ff0b7e24 */ /* 0x000fce000f8e00ff */
[----:B------:R-:W-:-:S07]  /*1dd0*/  LEPC R20, `(.L_x_1532) ;  /* 0x000000001014794e */ /* 0x000fce0000000000 */
[----:B---345:R-:W-:Y:S05]  /*1de0*/  CALL.ABS.NOINC R14 ;  /* 0x000000000e007343 */ /* 0x038fea0003c00000 */
.L_x_1532:
[----:B------:R-:W-:Y:S01]  /*1df0*/  IMAD.MOV.U32 R19, RZ, RZ, RZ ;  /* 0x000000ffff137224 */ /* 0x000fe200078e00ff */
[----:B------:R-:W-:Y:S06]  /*1e00*/  BRA `(.L_x_1511) ;  /* 0x0000000000147947 */ /* 0x000fec0003800000 */
.L_x_1531:
[----:B------:R-:W2:Y:S02]  /*1e10*/  LDG.E.64 R4, desc[UR36][R4.64] ;  /* 0x0000002404047981 */ /* 0x000ea4000c1e1b00 */
[----:B--2---:R0:W2:Y:S02]  /*1e20*/  I2F.U64 R19, R4 ;  /* 0x0000000400137312 */ /* 0x0040a40000301000 */
[----:B0-2---:R-:W-:Y:S05]  /*1e30*/  BRA `(.L_x_1511) ;  /* 0x0000000000087947 */ /* 0x005fea0003800000 */
.L_x_1530:
[----:B------:R-:W2:Y:S02]  /*1e40*/  LDG.E R4, desc[UR36][R4.64] ;  /* 0x0000002404047981 */ /* 0x000ea4000c1e1900 */
[----:B--2---:R-:W-:-:S07]  /*1e50*/  I2FP.F32.U32 R19, R4 ;  /* 0x0000000400137245 */ /* 0x004fce0000201000 */
.L_x_1511:
[----:B------:R-:W-:Y:S05]  /*1e60*/  BSYNC.RECONVERGENT B6 ;  /* 0x0000000000067941 */ /* 0x000fea0003800200 */
.L_x_1505:
[----:B------:R-:W-:-:S07]  /*1e70*/  VIADD R17, R17, 0x80 ;  /* 0x0000008011117836 */ /* 0x000fce0000000000 */
.L_x_1504:
[----:B------:R-:W-:Y:S05]  /*1e80*/  BSYNC.RECONVERGENT B7 ;  /* 0x0000000000077941 */ /* 0x000fea0003800200 */
.L_x_1503:
        /* <DEDUP_REMOVED lines=25> */
.L_x_1539:
[----:B------:R-:W2:Y:S02]  /*2020*/  LDG.E.U8 R4, desc[UR36][R4.64] ;  /* 0x0000002404047981 */ /* 0x000ea4000c1e1100 */
[----:B--2---:R-:W-:Y:S01]  /*2030*/  I2FP.F32.U32 R23, R4 ;  /* 0x0000000400177245 */ /* 0x004fe20000201000 */
[----:B------:R-:W-:Y:S06]  /*2040*/  BRA `(.L_x_1541) ;  /* 0x0000000c00447947 */ /* 0x000fec0003800000 */
.L_x_1538:
        /* <DEDUP_REMOVED lines=9> */
.L_x_1543:
[----:B------:R-:W2:Y:S02]  /*20e0*/  LDG.E R4, desc[UR36][R4.64] ;  /* 0x0000002404047981 */ /* 0x000ea4000c1e1900 */
[----:B--2---:R-:W-:Y:S01]  /*20f0*/  I2FP.F32.S32 R23, R4 ;  /* 0x0000000400177245 */ /* 0x004fe20000201400 */
[----:B------:R-:W-:Y:S06]  /*2100*/  BRA `(.L_x_1541) ;  /* 0x0000000c00147947 */ /* 0x000fec0003800000 */
.L_x_1542:
[----:B------:R-:W2:Y:S02]  /*2110*/  LDG.E.U16 R4, desc[UR36][R4.64] ;  /* 0x0000002404047981 */ /* 0x000ea4000c1e1500 */
[----:B--2---:R0:W2:Y:S01]  /*2120*/  I2F.S16 R23, R4 ;  /* 0x0000000400177306 */ /* 0x0040a20000101400 */
[----:B------:R-:W-:Y:S05]  /*2130*/  BRA `(.L_x_1541) ;  /* 0x0000000c00087947 */ /* 0x000fea0003800000 */
.L_x_1537:
        /* <DEDUP_REMOVED lines=8> */
.L_x_1545:
[----:B------:R-:W2:Y:S02]  /*21c0*/  LDG.E.U16 R4, desc[UR36][R4.64] ;  /* 0x0000002404047981 */ /* 0x000ea4000c1e1500 */
[----:B--2---:R-:W-:Y:S01]  /*21d0*/  HADD2.F32 R23, -RZ, R4.H0_H0 ;  /* 0x20000004ff177230 */ /* 0x004fe20000004100 */
[----:B------:R-:W-:Y:S06]  /*21e0*/  BRA `(.L_x_1541) ;  /* 0x0000000800dc7947 */ /* 0x000fec0003800000 */
.L_x_1544:
        /* <DEDUP_REMOVED lines=8> */
.L_x_1547:
[----:B------:R-:W2:Y:S02]  /*2270*/  LDG.E.U16 R4, desc[UR36][R4.64] ;  /* 0x0000002404047981 */ /* 0x000ea4000c1e1500 */
[----:B--2---:R-:W-:Y:S01]  /*2280*/  HADD2.F32 R23, -RZ, R4.H0_H0 ;  /* 0x20000004ff177230 */ /* 0x004fe20000004100 */
[----:B------:R-:W-:Y:S06]  /*2290*/  BRA `(.L_x_1541) ;  /* 0x0000000800b07947 */ /* 0x000fec0003800000 */
.L_x_1546:
        /* <DEDUP_REMOVED lines=11> */
.L_x_1536:
        /* <DEDUP_REMOVED lines=12> */
.L_x_1550:
        /* <DEDUP_REMOVED lines=11> */
.L_x_1549:
        /* <DEDUP_REMOVED lines=25> */
.L_x_1552:
        /* <DEDUP_REMOVED lines=12> */
.L_x_1551:
[----:B------:R-:W2:Y:S02]  /*2710*/  LDG.E.U16 R4, desc[UR36][R4.64] ;  /* 0x0000002404047981 */ /* 0x000ea4000c1e1500 */
[----:B--2---:R-:W-:Y:S01]  /*2720*/  IMAD.U32 R23, R4, 0x10000, RZ ;  /* 0x0001000004177824 */ /* 0x004fe200078e00ff */
[----:B------:R-:W-:Y:S06]  /*2730*/  BRA `(.L_x_1541) ;  /* 0x0000000400887947 */ /* 0x000fec0003800000 */
.L_x_1548:
        /* <DEDUP_REMOVED lines=11> */
.L_x_1555:
        /* <DEDUP_REMOVED lines=20> */
.L_x_1557:
[----:B------:R-:W-:Y:S05]  /*2930*/  BSYNC.RECONVERGENT B0 ;  /* 0x0000000000007941 */ /* 0x000fea0003800200 */
.L_x_1556:
[----:B------:R-:W-:Y:S01]  /*2940*/  IMAD.SHL.U32 R0, R0, 0x100000, RZ ;  /* 0x0010000000007824 */ /* 0x000fe200078e00ff */
[----:B------:R-:W-:-:S04]  /*2950*/  LEA R3, R3, 0x3b800000, 0x17 ;  /* 0x3b80000003037811 */ /* 0x000fc800078eb8ff */
[----:B------:R-:W-:Y:S01]  /*2960*/  LOP3.LUT R23, R3, R0, R23, 0xfe, !PT ;  /* 0x0000000003177212 */ /* 0x000fe200078efe17 */
[----:B------:R-:W-:Y:S06]  /*2970*/  BRA `(.L_x_1541) ;  /* 0x0000000000f87947 */ /* 0x000fec0003800000 */
.L_x_1554:
        /* <DEDUP_REMOVED lines=20> */
.L_x_1559:
[----:B------:R-:W-:Y:S05]  /*2ac0*/  BSYNC.RECONVERGENT B0 ;  /* 0x0000000000007941 */ /* 0x000fea0003800200 */
.L_x_1558:
[----:B------:R-:W-:Y:S01]  /*2ad0*/  IMAD.SHL.U32 R0, R0, 0x200000, RZ ;  /* 0x0020000000007824 */ /* 0x000fe200078e00ff */
[----:B------:R-:W-:-:S04]  /*2ae0*/  LEA R3, R3, 0x37800000, 0x17 ;  /* 0x3780000003037811 */ /* 0x000fc800078eb8ff */
[----:B------:R-:W-:Y:S01]  /*2af0*/  LOP3.LUT R23, R3, R0, R23, 0xfe, !PT ;  /* 0x0000000003177212 */ /* 0x000fe200078efe17 */
[----:B------:R-:W-:Y:S06]  /*2b00*/  BRA `(.L_x_1541) ;  /* 0x0000000000947947 */ /* 0x000fec0003800000 */
.L_x_1553:
        /* <DEDUP_REMOVED lines=14> */
.L_x_1540:
        /* <DEDUP_REMOVED lines=16> */
.L_x_1562:
[----:B------:R-:W-:Y:S01]  /*2cf0*/  IMAD.MOV.U32 R23, RZ, RZ, RZ ;  /* 0x000000ffff177224 */ /* 0x000fe200078e00ff */
[----:B------:R-:W-:Y:S06]  /*2d00*/  BRA `(.L_x_1541) ;  /* 0x0000000000147947 */ /* 0x000fec0003800000 */
.L_x_1561:
[----:B------:R-:W2:Y:S02]  /*2d10*/  LDG.E.64 R4, desc[UR36][R4.64] ;  /* 0x0000002404047981 */ /* 0x000ea4000c1e1b00 */
[----:B--2---:R0:W2:Y:S02]  /*2d20*/  I2F.U64 R23, R4 ;  /* 0x0000000400177312 */ /* 0x0040a40000301000 */
[----:B0-2---:R-:W-:Y:S05]  /*2d30*/  BRA `(.L_x_1541) ;  /* 0x0000000000087947 */ /* 0x005fea0003800000 */
.L_x_1560:
[----:B------:R-:W2:Y:S02]  /*2d40*/  LDG.E R4, desc[UR36][R4.64] ;  /* 0x0000002404047981 */ /* 0x000ea4000c1e1900 */
[----:B--2---:R-:W-:-:S07]  /*2d50*/  I2FP.F32.U32 R23, R4 ;  /* 0x0000000400177245 */ /* 0x004fce0000201000 */
.L_x_1541:
[----:B------:R-:W-:Y:S05]  /*2d60*/  BSYNC.RECONVERGENT B6 ;  /* 0x0000000000067941 */ /* 0x000fea0003800200 */
.L_x_1535:
[----:B------:R-:W-:-:S07]  /*2d70*/  VIADD R17, R17, 0x80 ;  /* 0x0000008011117836 */ /* 0x000fce0000000000 */
.L_x_1534:
[----:B------:R-:W-:Y:S05]  /*2d80*/  BSYNC.RECONVERGENT B7 ;  /* 0x0000000000077941 */ /* 0x000fea0003800200 */
.L_x_1533:
[----:B------:R-:W-:Y:S01]  /*2d90*/  ISETP.GE.AND P0, PT, R17, R24, PT ;  /* 0x000000181100720c */ /* 0x000fe20003f06270 */
[----:B------:R-:W-:Y:S01]  /*2da0*/  BSSY.RECONVERGENT B6, `(.L_x_1563) ;  /* 0x00000e9000067945 */ /* 0x000fe20003800200 */
[----:B------:R-:W-:-:S11]  /*2db0*/  IMAD.MOV.U32 R16, RZ, RZ, RZ ;  /* 0x000000ffff107224 */ /* 0x000fd600078e00ff */
[----:B------:R-:W-:Y:S05]  /*2dc0*/  @P0 BRA `(.L_x_1564) ;  /* 0x0000000c00980947 */ /* 0x000fea0003800000 */
[----:B0-2-4-:R-:W0:Y:S01]  /*2dd0*/  LDC.64 R4, c[0x0][0x390] ;  /* 0x0000e400ff047b82 */ /* 0x015e220000000a00 */
[----:B------:R-:W2:Y:S01]  /*2de0*/  LDCU UR5, c[0x0][0x3a0] ;  /* 0x00007400ff0577ac */ /* 0x000ea20008000800 */
[----:B------:R-:W-:Y:S01]  /*2df0*/  IMAD R0, R2, 0x200, R17 ;  /* 0x0000020002007824 */ /* 0x000fe200078e0211 */
        /* <DEDUP_REMOVED lines=15> */
[----:B--2---:R0:W2:Y:S01]  /*2ef0*/  I2F.S16 R16, R4 ;  /* 0x0000000400107306 */ /* 0x0040a20000101400 */
[----:B------:R-:W-:Y:S05]  /*2f00*/  BRA `(.L_x_1564) ;  /* 0x0000000c00487947 */ /* 0x000fea0003800000 */
.L_x_1568:
[----:B------:R-:W2:Y:S02]  /*2f10*/  LDG.E.U8 R4, desc[UR36][R4.64] ;  /* 0x0000002404047981 */ /* 0x000ea4000c1e1100 */
[----:B--2---:R-:W-:Y:S01]  /*2f20*/  I2FP.F32.U32 R16, R4 ;  /* 0x0000000400107245 */ /* 0x004fe20000201000 */
[----:B------:R-:W-:Y:S06]  /*2f30*/  BRA `(.L_x_1564) ;  /* 0x0000000c003c7947 */ /* 0x000fec0003800000 */
.L_x_1567:
        /* <DEDUP_REMOVED lines=9> */
.L_x_1571:
[----:B------:R-:W2:Y:S02]  /*2fd0*/  LDG.E R4, desc[UR36][R4.64] ;  /* 0x0000002404047981 */ /* 0x000ea4000c1e1900 */
[----:B--2---:R-:W-:Y:S01]  /*2fe0*/  I2FP.F32.S32 R16, R4 ;  /* 0x0000000400107245 */ /* 0x004fe20000201400 */
[----:B------:R-:W-:Y:S06]  /*2ff0*/  BRA `(.L_x_1564) ;  /* 0x0000000c000c7947 */ /* 0x000fec0003800000 */
.L_x_1570:
[----:B------:R-:W2:Y:S02]  /*3000*/  LDG.E.U16 R4, desc[UR36][R4.64] ;  /* 0x0000002404047981 */ /* 0x000ea4000c1e1500 */
[----:B--2---:R0:W2:Y:S01]  /*3010*/  I2F.S16 R16, R4 ;  /* 0x0000000400107306 */ /* 0x0040a20000101400 */
[----:B------:R-:W-:Y:S05]  /*3020*/  BRA `(.L_x_1564) ;  /* 0x0000000c00007947 */ /* 0x000fea0003800000 */
.L_x_1566:
        /* <DEDUP_REMOVED lines=8> */
.L_x_1573:
[----:B------:R-:W2:Y:S02]  /*30b0*/  LDG.E.U16 R4, desc[UR36][R4.64] ;  /* 0x0000002404047981 */ /* 0x000ea4000c1e1500 */
[----:B--2---:R-:W-:Y:S01]  /*30c0*/  HADD2.F32 R16, -RZ, R4.H0_H0 ;  /* 0x20000004ff107230 */ /* 0x004fe20000004100 */
[----:B------:R-:W-:Y:S06]  /*30d0*/  BRA `(.L_x_1564) ;  /* 0x0000000800d47947 */ /* 0x000fec0003800000 */
.L_x_1572:
        /* <DEDUP_REMOVED lines=8> */
.L_x_1575:
[----:B------:R-:W2:Y:S02]  /*3160*/  LDG.E.U16 R4, desc[UR36][R4.64] ;  /* 0x0000002404047981 */ /* 0x000ea4000c1e1500 */
[----:B--2---:R-:W-:Y:S01]  /*3170*/  HADD2.F32 R16, -RZ, R4.H0_H0 ;  /* 0x20000004ff107230 */ /* 0x004fe20000004100 */
[----:B------:R-:W-:Y:S06]  /*3180*/  BRA `(.L_x_1564) ;  /* 0x0000000800a87947 */ /* 0x000fec0003800000 */
.L_x_1574:
        /* <DEDUP_REMOVED lines=11> */
.L_x_1565:
        /* <DEDUP_REMOVED lines=12> */
.L_x_1578:
        /* <DEDUP_REMOVED lines=11> */
.L_x_1577:
        /* <DEDUP_REMOVED lines=25> */
.L_x_1580:
        /* <DEDUP_REMOVED lines=11> */
[----:B------:R-:W-:Y:S01]  /*35f0*/  LOP3.LUT R16, R0, 0x80000000, R3, 0xf8, !PT ;  /* 0x8000000000107812 */ /* 0x000fe200078ef803 */
[----:B------:R-:W-:Y:S06]  /*3600*/  BRA `(.L_x_1564) ;  /* 0x0000000400887947 */ /* 0x000fec0003800000 */
.L_x_1579:
[----:B------:R-:W2:Y:S02]  /*3610*/  LDG.E.U16 R4, desc[UR36][R4.64] ;  /* 0x0000002404047981 */ /* 0x000ea4000c1e1500 */
[----:B--2---:R-:W-:Y:S01]  /*3620*/  IMAD.U32 R16, R4, 0x10000, RZ ;  /* 0x0001000004107824 */ /* 0x004fe200078e00ff */
[----:B------:R-:W-:Y:S06]  /*3630*/  BRA `(.L_x_1564) ;  /* 0x00000004007c7947 */ /* 0x000fec0003800000 */
.L_x_1576:
        /* <DEDUP_REMOVED lines=11> */
.L_x_1583:
[----:B------:R-:W2:Y:S02]  /*36f0*/  LDG.E.U8 R4, desc[UR36][R4.64] ;  /* 0x0000002404047981 */ /* 0x000ea4000c1e1100 */
        /* <DEDUP_REMOVED lines=18> */
.L_x_1585:
[----:B------:R-:W-:Y:S05]  /*3820*/  BSYNC.RECONVERGENT B0 ;  /* 0x0000000000007941 */ /* 0x000fea0003800200 */
.L_x_1584:
[----:B------:R-:W-:Y:S01]  /*3830*/  IMAD.SHL.U32 R0, R0, 0x100000, RZ ;  /* 0x0010000000007824 */ /* 0x000fe200078e00ff */
[----:B------:R-:W-:-:S04]  /*3840*/  LEA R3, R3, 0x3b800000, 0x17 ;  /* 0x3b80000003037811 */ /* 0x000fc800078eb8ff */
[----:B------:R-:W-:Y:S01]  /*3850*/  LOP3.LUT R16, R3, R0, R7, 0xfe, !PT ;  /* 0x0000000003107212 */ /* 0x000fe200078efe07 */
[----:B------:R-:W-:Y:S06]  /*3860*/  BRA `(.L_x_1564) ;  /* 0x0000000000f07947 */ /* 0x000fec0003800000 */
.L_x_1582:
        /* <DEDUP_REMOVED lines=19> */
.L_x_1587:
[----:B------:R-:W-:Y:S05]  /*39a0*/  BSYNC.RECONVERGENT B0 ;  /* 0x0000000000007941 */ /* 0x000fea0003800200 */
.L_x_1586:
[----:B------:R-:W-:Y:S01]  /*39b0*/  IMAD.SHL.U32 R0, R0, 0x200000, RZ ;  /* 0x0020000000007824 */ /* 0x000fe200078e00ff */
[----:B------:R-:W-:-:S04]  /*39c0*/  LEA R3, R3, 0x37800000, 0x17 ;  /* 0x3780000003037811 */ /* 0x000fc800078eb8ff */
[----:B------:R-:W-:Y:S01]  /*39d0*/  LOP3.LUT R16, R3, R0, R7, 0xfe, !PT ;  /* 0x0000000003107212 */ /* 0x000fe200078efe07 */
[----:B------:R-:W-:Y:S06]  /*39e0*/  BRA `(.L_x_1564) ;  /* 0x0000000000907947 */ /* 0x000fec0003800000 */
.L_x_1581:
        /* <DEDUP_REMOVED lines=14> */
.L_x_1569:
        /* <DEDUP_REMOVED lines=16> */
.L_x_1590:
[----:B------:R-:W-:Y:S05]  /*3bd0*/  BRA `(.L_x_1564) ;  /* 0x0000000000147947 */ /* 0x000fea0003800000 */
.L_x_1589:
[----:B------:R-:W2:Y:S02]  /*3be0*/  LDG.E.64 R16, desc[UR36][R4.64] ;  /* 0x0000002404107981 */ /* 0x000ea4000c1e1b00 */
[----:B--2---:R0:W2:Y:S02]  /*3bf0*/  I2F.U64 R16, R16 ;  /* 0x0000001000107312 */ /* 0x0040a40000301000 */
[----:B0-2---:R-:W-:Y:S05]  /*3c00*/  BRA `(.L_x_1564) ;  /* 0x0000000000087947 */ /* 0x005fea0003800000 */
.L_x_1588:
[----:B------:R-:W2:Y:S02]  /*3c10*/  LDG.E R4, desc[UR36][R4.64] ;  /* 0x0000002404047981 */ /* 0x000ea4000c1e1900 */
[----:B--2---:R-:W-:-:S07]  /*3c20*/  I2FP.F32.U32 R16, R4 ;  /* 0x0000000400107245 */ /* 0x004fce0000201000 */
.L_x_1564:
[----:B------:R-:W-:Y:S05]  /*3c30*/  BSYNC.RECONVERGENT B6 ;  /* 0x0000000000067941 */ /* 0x000fea0003800200 */
.L_x_1563:
[----:B------:R-:W1:Y:S01]  /*3c40*/  LDC.U8 R17, c[0x0][0x3a4] ;  /* 0x0000e900ff117b82 */ /* 0x000e620000000000 */
[----:B------:R-:W-:Y:S01]  /*3c50*/  ISETP.GE.AND P0, PT, R25, R24, PT ;  /* 0x000000181900720c */ /* 0x000fe20003f06270 */
[----:B0-2--5:R0:W2:Y:S01]  /*3c60*/  FRND.TRUNC R22, R23 ;  /* 0x0000001700167307 */ /* 0x0250a2000020d000 */
[----:B------:R-:W-:Y:S04]  /*3c70*/  BSSY.RECONVERGENT B7, `(.L_x_1591) ;  /* 0x00002b7000077945 */ /* 0x000fe80003800200 */
[----:B------:R-:W-:Y:S07]  /*3c80*/  BSSY.RELIABLE B6, `(.L_x_1592) ;  /* 0x00001d2000067945 */ /* 0x000fee0003800100 */
[----:B0-----:R-:W-:Y:S05]  /*3c90*/  @P0 BRA `(.L_x_1593) ;  /* 0x0000001c00340947 */ /* 0x001fea0003800000 */
[----:B------:R-:W0:Y:S01]  /*3ca0*/  LDCU UR4, c[0x0][0x3a8] ;  /* 0x00007500ff0477ac */ /* 0x000e220008000800 */
[----:B------:R-:W5:Y:S01]  /*3cb0*/  LDC.64 R8, c[0x0][0x388] ;  /* 0x0000e200ff087b82 */ /* 0x000f620000000a00 */
[----:B------:R-:W-:Y:S01]  /*3cc0*/  IMAD R0, R2, 0x200, R25 ;  /* 0x0000020002007824 */ /* 0x000fe200078e0219 */
[----:B-1--4-:R-:W-:Y:S01]  /*3cd0*/  PRMT R5, R17, 0x9910, RZ ;  /* 0x0000991011057816 */ /* 0x012fe200000000ff */
[----:B---3--:R1:W3:Y:S01]  /*3ce0*/  FRND.TRUNC R4, R26 ;  /* 0x0000001a00047307 */ /* 0x0082e2000020d000 */
[----:B------:R-:W-:-:S07]  /*3cf0*/  VIADD R25, R25, 0x80 ;  /* 0x0000008019197836 */ /* 0x000fce0000000000 */
[----:B------:R1:W4:Y:S01]  /*3d00*/  FRND.TRUNC R18, R19 ;  /* 0x0000001300127307 */ /* 0x000322000020d000 */
[----:B0-----:R-:W-:Y:S02]  /*3d10*/  IMAD R3, R0, UR4, RZ ;  /* 0x0000000400037c24 */ /* 0x001fe4000f8e02ff */
[----:B------:R-:W-:-:S05]  /*3d20*/  IMAD.MOV.U32 R0, RZ, RZ, R5 ;  /* 0x000000ffff007224 */ /* 0x000fca00078e0005 */
[----:B------:R-:W-:Y:S02]  /*3d30*/  ISETP.GT.AND P0, PT, R0, 0x9, PT ;  /* 0x000000090000780c */ /* 0x000fe40003f04270 */
[----:B-----5:R-:W-:-:S05]  /*3d40*/  IADD3 R8, P1, PT, R3, R8, RZ ;  /* 0x0000000803087210 */ /* 0x020fca0007f3e0ff */
[----:B------:R-:W-:-:S06]  /*3d50*/  IMAD.X R9, RZ, RZ, R9, P1 ;  /* 0x000000ffff097224 */ /* 0x000fcc00008e0609 */
[----:B-1-34-:R-:W-:Y:S05]  /*3d60*/  @P0 BRA `(.L_x_1594) ;  /* 0x0000000000e80947 */ /* 0x01afea0003800000 */
        /* <DEDUP_REMOVED lines=8> */
[----:B------:R-:W0:Y:S02]  /*3df0*/  F2I.TRUNC.NTZ R3, R26 ;  /* 0x0000001a00037305 */ /* 0x000e24000020f100 */
[----:B0-----:R0:W-:Y:S01]  /*3e00*/  STG.E.U8 desc[UR36][R8.64], R3 ;  /* 0x0000000308007986 */ /* 0x0011e2000c101124 */
[----:B------:R-:W-:Y:S05]  /*3e10*/  BRA `(.L_x_1599) ;  /* 0x0000000c003c7947 */ /* 0x000fea0003800000 */
.L_x_1597:
[----:B------:R-:W0:Y:S02]  /*3e20*/  F2I.S64.TRUNC R26, R26 ;  /* 0x0000001a001a7311 */ /* 0x000e24000020d900 */
[----:B0-----:R-:W-:-:S05]  /*3e30*/  IMAD.MOV.U32 R3, RZ, RZ, R26 ;  /* 0x000000ffff037224 */ /* 0x001fca00078e001a */
[----:B------:R0:W-:Y:S01]  /*3e40*/  STG.E.U8 desc[UR36][R8.64], R3 ;  /* 0x0000000308007986 */ /* 0x0001e2000c101124 */
[----:B------:R-:W-:Y:S05]  /*3e50*/  BRA `(.L_x_1599) ;  /* 0x0000000c002c7947 */ /* 0x000fea0003800000 */
.L_x_1596:
[----:B------:R-:W-:-:S13]  /*3e60*/  ISETP.NE.AND P0, PT, R0, 0x2, PT ;  /* 0x000000020000780c */ /* 0x000fda0003f05270 */
[----:B------:R-:W-:Y:S05]  /*3e70*/  @!P0 BRA `(.L_x_1600) ;  /* 0x0000000000288947 */ /* 0x000fea0003800000 */
[----:B------:R-:W-:-:S13]  /*3e80*/  ISETP.NE.AND P0, PT, R0, 0x3, PT ;  /* 0x000000030000780c */ /* 0x000fda0003f05270 */
[----:B------:R-:W-:Y:S05]  /*3e90*/  @!P0 BRA `(.L_x_1601) ;  /* 0x0000000000148947 */ /* 0x000fea0003800000 */
[----:B------:R-:W-:-:S13]  /*3ea0*/  ISETP.NE.AND P0, PT, R0, 0x4, PT ;  /* 0x000000040000780c */ /* 0x000fda0003f05270 */
[----:B------:R-:W-:Y:S05]  /*3eb0*/  @P0 BRA `(.L_x_1598) ;  /* 0x0000000800800947 */ /* 0x000fea0003800000 */
[----:B------:R-:W0:Y:S02]  /*3ec0*/  F2I.S64.TRUNC R26, R26 ;  /* 0x0000001a001a7311 */ /* 0x000e24000020d900 */
[----:B0-----:R0:W-:Y:S01]  /*3ed0*/  STG.E.64 desc[UR36][R8.64], R26 ;  /* 0x0000001a08007986 */ /* 0x0011e2000c101b24 */
[----:B------:R-:W-:Y:S05]  /*3ee0*/  BRA `(.L_x_1599) ;  /* 0x0000000c00087947 */ /* 0x000fea0003800000 */
.L_x_1601:
[----:B------:R-:W0:Y:S02]  /*3ef0*/  F2I.TRUNC.NTZ R3, R26 ;  /* 0x0000001a00037305 */ /* 0x000e24000020f100 */
[----:B0-----:R0:W-:Y:S01]  /*3f00*/  STG.E desc[UR36][R8.64], R3 ;  /* 0x0000000308007986 */ /* 0x0011e2000c101924 */
[----:B------:R-:W-:Y:S05]  /*3f10*/  BRA `(.L_x_1599) ;  /* 0x0000000800fc7947 */ /* 0x000fea0003800000 */
.L_x_1600:
[----:B------:R-:W0:Y:S02]  /*3f20*/  F2I.TRUNC.NTZ R3, R26 ;  /* 0x0000001a00037305 */ /* 0x000e24000020f100 */
[----:B0-----:R0:W-:Y:S01]  /*3f30*/  STG.E.U16 desc[UR36][R8.64], R3 ;  /* 0x0000000308007986 */ /* 0x0011e2000c101524 */
[----:B------:R-:W-:Y:S05]  /*3f40*/  BRA `(.L_x_1599) ;  /* 0x0000000800f07947 */ /* 0x000fea0003800000 */
.L_x_1595:
[----:B------:R-:W-:-:S13]  /*3f50*/  ISETP.GT.AND P0, PT, R0, 0x6, PT ;  /* 0x000000060000780c */ /* 0x000fda0003f04270 */
[----:B------:R-:W-:Y:S05]  /*3f60*/  @P0 BRA `(.L_x_1602) ;  /* 0x0000000000240947 */ /* 0x000fea0003800000 */
[----:B------:R-:W-:-:S13]  /*3f70*/  ISETP.NE.AND P0, PT, R0, 0x5, PT ;  /* 0x000000050000780c */ /* 0x000fda0003f05270 */
[----:B------:R-:W-:Y:S05]  /*3f80*/  @!P0 BRA `(.L_x_1603) ;  /* 0x0000000000108947 */ /* 0x000fea0003800000 */
[----:B------:R-:W-:-:S13]  /*3f90*/  ISETP.NE.AND P0, PT, R0, 0x6, PT ;  /* 0x000000060000780c */ /* 0x000fda0003f05270 */
[----:B------:R-:W-:Y:S05]  /*3fa0*/  @P0 BRA `(.L_x_1598) ;  /* 0x0000000800440947 */ /* 0x000fea0003800000 */
[----:B------:R0:W-:Y:S01]  /*3fb0*/  STG.E desc[UR36][R8.64], R4 ;  /* 0x0000000408007986 */ /* 0x0001e2000c101924 */
[----:B------:R-:W-:Y:S05]  /*3fc0*/  BRA `(.L_x_1599) ;  /* 0x0000000800d07947 */ /* 0x000fea0003800000 */
.L_x_1603:
[----:B------:R-:W-:-:S05]  /*3fd0*/  F2FP.F16.F32.PACK_AB R4, RZ, R4 ;  /* 0x00000004ff04723e */ /* 0x000fca00000000ff */
[----:B------:R0:W-:Y:S01]  /*3fe0*/  STG.E.U16 desc[UR36][R8.64], R4 ;  /* 0x0000000408007986 */ /* 0x0001e2000c101524 */
[----:B------:R-:W-:Y:S05]  /*3ff0*/  BRA `(.L_x_1599) ;  /* 0x0000000800c47947 */ /* 0x000fea0003800000 */
.L_x_1602:
[----:B------:R-:W-:-:S13]  /*4000*/  ISETP.NE.AND P0, PT, R0, 0x7, PT ;  /* 0x000000070000780c */ /* 0x000fda0003f05270 */
[----:B------:R-:W-:Y:S05]  /*4010*/  @!P0 BRA `(.L_x_1604) ;  /* 0x00000000002c8947 */ /* 0x000fea0003800000 */
[----:B------:R-:W-:-:S13]  /*4020*/  ISETP.NE.AND P0, PT, R0, 0x8, PT ;  /* 0x000000080000780c */ /* 0x000fda0003f05270 */
[----:B------:R-:W-:Y:S05]  /*4030*/  @!P0 BRA `(.L_x_1605) ;  /* 0x0000000000148947 */ /* 0x000fea0003800000 */
[----:B------:R-:W-:-:S13]  /*4040*/  ISETP.NE.AND P0, PT, R0, 0x9, PT ;  /* 0x000000090000780c */ /* 0x000fda0003f05270 */
[----:B------:R-:W-:Y:S05]  /*4050*/  @P0 BRA `(.L_x_1598) ;  /* 0x0000000800180947 */ /* 0x000fea0003800000 */
[----:B------:R-:W-:-:S05]  /*4060*/  IMAD.MOV.U32 R5, RZ, RZ, RZ ;  /* 0x000000ffff057224 */ /* 0x000fca00078e00ff */
[----:B------:R0:W-:Y:S01]  /*4070*/  STG.E.64 desc[UR36][R8.64], R4 ;  /* 0x0000000408007986 */ /* 0x0001e2000c101b24 */
[----:B------:R-:W-:Y:S05]  /*4080*/  BRA `(.L_x_1599) ;  /* 0x0000000800a07947 */ /* 0x000fea0003800000 */
.L_x_1605:
[----:B------:R-:W-:-:S04]  /*4090*/  F2FP.F16.F32.PACK_AB R3, RZ, R4 ;  /* 0x00000004ff03723e */ /* 0x000fc800000000ff */
[----:B------:R-:W-:-:S05]  /*40a0*/  PRMT R3, R3, 0x5410, RZ ;  /* 0x0000541003037816 */ /* 0x000fca00000000ff */
[----:B------:R0:W-:Y:S01]  /*40b0*/  STG.E desc[UR36][R8.64], R3 ;  /* 0x0000000308007986 */ /* 0x0001e2000c101924 */
[----:B------:R-:W-:Y:S05]  /*40c0*/  BRA `(.L_x_1599) ;  /* 0x0000000800907947 */ /* 0x000fea0003800000 */
.L_x_1604:
[----:B------:R-:W-:-:S06]  /*40d0*/  FMUL.FTZ R4, R4, 1 ;  /* 0x3f80000004047820 */ /* 0x000fcc0000410000 */
[----:B------:R-:W0:Y:S02]  /*40e0*/  F2F.F64.F32 R4, R4 ;  /* 0x0000000400047310 */ /* 0x000e240000201800 */
[----:B0-----:R0:W-:Y:S01]  /*40f0*/  STG.E.64 desc[UR36][R8.64], R4 ;  /* 0x0000000408007986 */ /* 0x0011e2000c101b24 */
[----:B------:R-:W-:Y:S05]  /*4100*/  BRA `(.L_x_1599) ;  /* 0x0000000800807947 */ /* 0x000fea0003800000 */
.L_x_1594:
        /* <DEDUP_REMOVED lines=8> */
[----:B------:R-:W-:-:S04]  /*4190*/  FSETP.NEU.FTZ.AND P0, PT, R4, RZ, PT ;  /* 0x000000ff0400720b */ /* 0x000fc80003f1d000 */
[----:B------:R-:W-:-:S05]  /*41a0*/  SEL R3, RZ, 0x1, !P0 ;  /* 0x00000001ff037807 */ /* 0x000fca0004000000 */
[----:B------:R0:W-:Y:S01]  /*41b0*/  STG.E.U8 desc[UR36][R8.64], R3 ;  /* 0x0000000308007986 */ /* 0x0001e2000c101124 */
[----:B------:R-:W-:Y:S05]  /*41c0*/  BRA `(.L_x_1599) ;  /* 0x0000000800507947 */ /* 0x000fea0003800000 */
.L_x_1608:
[----:B------:R-:W-:Y:S01]  /*41d0*/  FMUL.FTZ R4, R4, 1 ;  /* 0x3f80000004047820 */ /* 0x000fe20000410000 */
[----:B------:R-:W-:-:S05]  /*41e0*/  CS2R R6, SRZ ;  /* 0x0000000000067805 */ /* 0x000fca000001ff00 */
[----:B------:R-:W0:Y:S02]  /*41f0*/  F2F.F64.F32 R4, R4 ;  /* 0x0000000400047310 */ /* 0x000e240000201800 */
[----:B0-----:R0:W-:Y:S01]  /*4200*/  STG.E.128 desc[UR36][R8.64], R4 ;  /* 0x0000000408007986 */ /* 0x0011e2000c101d24 */
[----:B------:R-:W-:Y:S05]  /*4210*/  BRA `(.L_x_1599) ;  /* 0x00000008003c7947 */ /* 0x000fea0003800000 */
.L_x_1607:
[----:B------:R-:W-:-:S13]  /*4220*/  ISETP.NE.AND P0, PT, R0, 0xf, PT ;  /* 0x0000000f0000780c */ /* 0x000fda0003f05270 */
[----:B------:R-:W-:Y:S05]  /*4230*/  @!P0 BRA `(.L_x_1609) ;  /* 0x0000000000988947 */ /* 0x000fea0003800000 */
[----:B------:R-:W-:-:S13]  /*4240*/  ISETP.NE.AND P0, PT, R0, 0x17, PT ;  /* 0x000000170000780c */ /* 0x000fda0003f05270 */
[----:B------:R-:W-:Y:S05]  /*4250*/  @!P0 BRA `(.L_x_1610) ;  /* 0x0000000000488947 */ /* 0x000fea0003800000 */
[----:B------:R-:W-:-:S13]  /*4260*/  ISETP.NE.AND P0, PT, R0, 0x18, PT ;  /* 0x000000180000780c */ /* 0x000fda0003f05270 */
[----:B------:R-:W-:Y:S05]  /*4270*/  @P0 BRA `(.L_x_1598) ;  /* 0x0000000400900947 */ /* 0x000fea0003800000 */
        /* <DEDUP_REMOVED lines=12> */
.L_x_1612:
[----:B------:R-:W-:Y:S05]  /*4340*/  BSYNC.RECONVERGENT B0 ;  /* 0x0000000000007941 */ /* 0x000fea0003800200 */
.L_x_1611:
[----:B------:R-:W-:-:S05]  /*4350*/  LOP3.LUT R5, R0, 0x80, R5, 0xf8, !PT ;  /* 0x0000008000057812 */ /* 0x000fca00078ef805 */
[----:B------:R0:W-:Y:S01]  /*4360*/  STG.E.U8 desc[UR36][R8.64], R5 ;  /* 0x0000000508007986 */ /* 0x0001e2000c101124 */
[----:B------:R-:W-:Y:S05]  /*4370*/  BRA `(.L_x_1599) ;  /* 0x0000000400e47947 */ /* 0x000fea0003800000 */
.L_x_1610:
[----:B------:R-:W-:Y:S01]  /*4380*/  LOP3.LUT R5, R4, 0x7fffffff, RZ, 0xc0, !PT ;  /* 0x7fffffff04057812 */ /* 0x000fe200078ec0ff */
[----:B------:R-:W-:Y:S01]  /*4390*/  BSSY.RECONVERGENT B0, `(.L_x_1613) ;  /* 0x000000d000007945 */ /* 0x000fe20003800200 */
        /* <DEDUP_REMOVED lines=12> */
.L_x_1614:
[----:B------:R-:W-:Y:S05]  /*4460*/  BSYNC.RECONVERGENT B0 ;  /* 0x0000000000007941 */ /* 0x000fea0003800200 */
.L_x_1613:
[----:B------:R-:W-:-:S05]  /*4470*/  LOP3.LUT R3, R0, 0x80, R7, 0xf8, !PT ;  /* 0x0000008000037812 */ /* 0x000fca00078ef807 */
[----:B------:R0:W-:Y:S01]  /*4480*/  STG.E.U8 desc[UR36][R8.64], R3 ;  /* 0x0000000308007986 */ /* 0x0001e2000c101124 */
[----:B------:R-:W-:Y:S05]  /*4490*/  BRA `(.L_x_1599) ;  /* 0x00000004009c7947 */ /* 0x000fea0003800000 */
.L_x_1609:
[----:B------:R-:W-:-:S05]  /*44a0*/  F2FP.BF16.F32.PACK_AB R4, RZ, R4 ;  /* 0x00000004ff04723e */ /* 0x000fca00000010ff */
[----:B------:R0:W-:Y:S01]  /*44b0*/  STG.E.U16 desc[UR36][R8.64], R4 ;  /* 0x0000000408007986 */ /* 0x0001e2000c101524 */
[----:B------:R-:W-:Y:S05]  /*44c0*/  BRA `(.L_x_1599) ;  /* 0x0000000400907947 */ /* 0x000fea0003800000 */
.L_x_1606:
        /* <DEDUP_REMOVED lines=8> */
[----:B------:R-:W0:Y:S02]  /*4550*/  F2I.U32.TRUNC.NTZ R3, R26 ;  /* 0x0000001a00037305 */ /* 0x000e24000020f000 */
[----:B0-----:R0:W-:Y:S01]  /*4560*/  STG.E.U16 desc[UR36][R8.64], R3 ;  /* 0x0000000308007986 */ /* 0x0011e2000c101524 */
[----:B------:R-:W-:Y:S05]  /*4570*/  BRA `(.L_x_1599) ;  /* 0x0000000400647947 */ /* 0x000fea0003800000 */
.L_x_1617:
        /* <DEDUP_REMOVED lines=12> */
.L_x_1620:
[----:B------:R-:W-:-:S04]  /*4640*/  SHF.R.U32.HI R0, RZ, 0x14, R4 ;  /* 0x00000014ff007819 */ /* 0x000fc80000011604 */
[----:B------:R-:W-:-:S04]  /*4650*/  LOP3.LUT R3, R0, 0x1, RZ, 0xc0, !PT ;  /* 0x0000000100037812 */ /* 0x000fc800078ec0ff */
[----:B------:R-:W-:-:S04]  /*4660*/  IADD3 R0, PT, PT, R4, 0x487ffff, R3 ;  /* 0x0487ffff04007810 */ /* 0x000fc80007ffe003 */
[----:B------:R-:W-:-:S04]  /*4670*/  SHF.R.U32.HI R0, RZ, 0x14, R0 ;  /* 0x00000014ff007819 */ /* 0x000fc80000011600 */
[----:B------:R-:W-:-:S07]  /*4680*/  LOP3.LUT R3, R0, 0xff, RZ, 0xc0, !PT ;  /* 0x000000ff00037812 */ /* 0x000fce00078ec0ff */
.L_x_1621:
[----:B------:R-:W-:-:S04]  /*4690*/  SHF.R.U32.HI R4, RZ, 0x18, R4 ;  /* 0x00000018ff047819 */ /* 0x000fc80000011604 */
[----:B------:R-:W-:-:S04]  /*46a0*/  LOP3.LUT R3, R3, 0x80, R4, 0xf8, !PT ;  /* 0x0000008003037812 */ /* 0x000fc800078ef804 */
[----:B------:R-:W-:-:S07]  /*46b0*/  PRMT R0, R3, 0x7610, R0 ;  /* 0x0000761003007816 */ /* 0x000fce0000000000 */
.L_x_1619:
[----:B------:R-:W-:Y:S05]  /*46c0*/  BSYNC.RECONVERGENT B0 ;  /* 0x0000000000007941 */ /* 0x000fea0003800200 */
.L_x_1618:
[----:B------:R1:W-:Y:S01]  /*46d0*/  STG.E.U8 desc[UR36][R8.64], R0 ;  /* 0x0000000008007986 */ /* 0x0003e2000c101124 */
[----:B------:R-:W-:Y:S05]  /*46e0*/  BRA `(.L_x_1599) ;  /* 0x0000000400087947 */ /* 0x000fea0003800000 */
.L_x_1616:
        /* <DEDUP_REMOVED lines=12> */
.L_x_1624:
[----:B------:R-:W-:-:S04]  /*47b0*/  SHF.R.U32.HI R0, RZ, 0x15, R4 ;  /* 0x00000015ff007819 */ /* 0x000fc80000011604 */
[----:B------:R-:W-:-:S04]  /*47c0*/  LOP3.LUT R3, R0, 0x1, RZ, 0xc0, !PT ;  /* 0x0000000100037812 */ /* 0x000fc800078ec0ff */
[----:B------:R-:W-:-:S04]  /*47d0*/  IADD3 R0, PT, PT, R4, 0x88fffff, R3 ;  /* 0x088fffff04007810 */ /* 0x000fc80007ffe003 */
[----:B------:R-:W-:-:S04]  /*47e0*/  SHF.R.U32.HI R0, RZ, 0x15, R0 ;  /* 0x00000015ff007819 */ /* 0x000fc80000011600 */
[----:B------:R-:W-:-:S07]  /*47f0*/  LOP3.LUT R3, R0, 0xff, RZ, 0xc0, !PT ;  /* 0x000000ff00037812 */ /* 0x000fce00078ec0ff */
.L_x_1625:
[----:B------:R-:W-:-:S04]  /*4800*/  SHF.R.U32.HI R4, RZ, 0x18, R4 ;  /* 0x00000018ff047819 */ /* 0x000fc80000011604 */
[----:B------:R-:W-:-:S04]  /*4810*/  LOP3.LUT R3, R3, 0x80, R4, 0xf8, !PT ;  /* 0x0000008003037812 */ /* 0x000fc800078ef804 */
[----:B------:R-:W-:-:S07]  /*4820*/  PRMT R0, R3, 0x7610, R0 ;  /* 0x0000761003007816 */ /* 0x000fce0000000000 */
.L_x_1623:
[----:B------:R-:W-:Y:S05]  /*4830*/  BSYNC.RECONVERGENT B0 ;  /* 0x0000000000007941 */ /* 0x000fea0003800200 */
.L_x_1622:
[----:B------:R3:W-:Y:S01]  /*4840*/  STG.E.U8 desc[UR36][R8.64], R0 ;  /* 0x0000000008007986 */ /* 0x0007e2000c101124 */
[----:B------:R-:W-:Y:S05]  /*4850*/  BRA `(.L_x_1599) ;  /* 0x0000000000ac7947 */ /* 0x000fea0003800000 */
.L_x_1615:
[----:B------:R-:W-:-:S13]  /*4860*/  ISETP.NE.AND P0, PT, R0, 0x1c, PT ;  /* 0x0000001c0000780c */ /* 0x000fda0003f05270 */
[----:B------:R-:W-:Y:S05]  /*4870*/  @!P0 BRA `(.L_x_1626) ;  /* 0x00000000009c8947 */ /* 0x000fea0003800000 */
[----:B------:R-:W-:-:S13]  /*4880*/  ISETP.NE.AND P0, PT, R0, 0x1d, PT ;  /* 0x0000001d0000780c */ /* 0x000fda0003f05270 */
[----:B------:R-:W-:Y:S05]  /*4890*/  @!P0 BRA `(.L_x_1627) ;  /* 0x0000000000888947 */ /* 0x000fea0003800000 */
[----:B------:R-:W-:-:S13]  /*48a0*/  ISETP.NE.AND P0, PT, R0, 0x2c, PT ;  /* 0x0000002c0000780c */ /* 0x000fda0003f05270 */
[----:B------:R-:W-:Y:S05]  /*48b0*/  @!P0 BRA `(.L_x_1628) ;  /* 0x0000000000448947 */ /* 0x000fea0003800000 */
.L_x_1598:
[----:B------:R-:W-:Y:S01]  /*48c0*/  MOV R14, 0x0 ;  /* 0x00000000000e7802 */ /* 0x000fe20000000f00 */
[----:B------:R-:W0:Y:S01]  /*48d0*/  LDCU.64 UR6, c[0x4][0x148] ;  /* 0x01002900ff0677ac */ /* 0x000e220008000a00 */
[----:B------:R-:W-:Y:S02]  /*48e0*/  IMAD.MOV.U32 R8, RZ, RZ, 0x65 ;  /* 0x00000065ff087424 */ /* 0x000fe400078e00ff */
[----:B------:R-:W-:Y:S01]  /*48f0*/  IMAD.MOV.U32 R12, RZ, RZ, 0x1 ;  /* 0x00000001ff0c7424 */ /* 0x000fe200078e00ff */
[----:B------:R-:W1:Y:S01]  /*4900*/  LDCU.64 UR8, c[0x4][0x150] ;  /* 0x01002a00ff0877ac */ /* 0x000e620008000a00 */
[----:B------:R-:W3:Y:S01]  /*4910*/  LDC.64 R14, c[0x4][R14] ;  /* 0x010000000e0e7b82 */ /* 0x000ee20000000a00 */
        /* <DEDUP_REMOVED lines=10> */
.L_x_1629:
[----:B------:R-:W-:Y:S05]  /*49c0*/  BRA `(.L_x_1599) ;  /* 0x0000000000507947 */ /* 0x000fea0003800000 */
.L_x_1628:
        /* <DEDUP_REMOVED lines=15> */
.L_x_1627:
[----:B------:R-:W0:Y:S02]  /*4ac0*/  F2I.U64.TRUNC R26, R26 ;  /* 0x0000001a001a7311 */ /* 0x000e24000020d800 */
[----:B0-----:R0:W-:Y:S01]  /*4ad0*/  STG.E.64 desc[UR36][R8.64], R26 ;  /* 0x0000001a08007986 */ /* 0x0011e2000c101b24 */
[----:B------:R-:W-:Y:S05]  /*4ae0*/  BRA `(.L_x_1599) ;  /* 0x0000000000087947 */ /* 0x000fea0003800000 */
.L_x_1626:
[----:B------:R-:W0:Y:S02]  /*4af0*/  F2I.U32.TRUNC.NTZ R3, R26 ;  /* 0x0000001a00037305 */ /* 0x000e24000020f000 */
[----:B0-----:R4:W-:Y:S02]  /*4b00*/  STG.E desc[UR36][R8.64], R3 ;  /* 0x0000000308007986 */ /* 0x0019e4000c101924 */
.L_x_1599:
[----:B------:R-:W-:-:S13]  /*4b10*/  ISETP.GE.AND P0, PT, R25, R24, PT ;  /* 0x000000181900720c */ /* 0x000fda0003f06270 */
[----:B------:R-:W-:Y:S05]  /*4b20*/  @P0 BREAK.RELIABLE B6 ;  /* 0x0000000000060942 */ /* 0x000fea0003800100 */
        /* <DEDUP_REMOVED lines=22> */
.L_x_1634:
[----:B------:R-:W0:Y:S02]  /*4c90*/  F2I.S64.TRUNC R4, R19 ;  /* 0x0000001300047311 */ /* 0x000e24000020d900 */
[----:B0-----:R0:W-:Y:S01]  /*4ca0*/  STG.E.U8 desc[UR36][R8.64], R4 ;  /* 0x0000000408007986 */ /* 0x0011e2000c101124 */
[----:B------:R-:W-:Y:S05]  /*4cb0*/  BRA `(.L_x_1636) ;  /* 0x0000000c00287947 */ /* 0x000fea0003800000 */
.L_x_1633:
        /* <DEDUP_REMOVED lines=9> */
.L_x_1638:
[----:B------:R-:W0:Y:S02]  /*4d50*/  F2I.TRUNC.NTZ R19, R19 ;  /* 0x0000001300137305 */ /* 0x000e24000020f100 */
[----:B0-----:R0:W-:Y:S01]  /*4d60*/  STG.E desc[UR36][R8.64], R19 ;  /* 0x0000001308007986 */ /* 0x0011e2000c101924 */
[----:B------:R-:W-:Y:S05]  /*4d70*/  BRA `(.L_x_1636) ;  /* 0x0000000800f87947 */ /* 0x000fea0003800000 */
.L_x_1637:
[----:B------:R-:W0:Y:S02]  /*4d80*/  F2I.TRUNC.NTZ R19, R19 ;  /* 0x0000001300137305 */ /* 0x000e24000020f100 */
[----:B0-----:R0:W-:Y:S01]  /*4d90*/  STG.E.U16 desc[UR36][R8.64], R19 ;  /* 0x0000001308007986 */ /* 0x0011e2000c101524 */
[----:B------:R-:W-:Y:S05]  /*4da0*/  BRA `(.L_x_1636) ;  /* 0x0000000800ec7947 */ /* 0x000fea0003800000 */
.L_x_1632:
        /* <DEDUP_REMOVED lines=8> */
.L_x_1640:
[----:B------:R-:W-:-:S05]  /*4e30*/  F2FP.F16.F32.PACK_AB R18, RZ, R18 ;  /* 0x00000012ff12723e */ /* 0x000fca00000000ff */
[----:B------:R0:W-:Y:S01]  /*4e40*/  STG.E.U16 desc[UR36][R8.64], R18 ;  /* 0x0000001208007986 */ /* 0x0001e2000c101524 */
[----:B------:R-:W-:Y:S05]  /*4e50*/  BRA `(.L_x_1636) ;  /* 0x0000000800c07947 */ /* 0x000fea0003800000 */
.L_x_1639:
        /* <DEDUP_REMOVED lines=9> */
.L_x_1642:
[----:B------:R-:W-:-:S04]  /*4ef0*/  F2FP.F16.F32.PACK_AB R3, RZ, R18 ;  /* 0x00000012ff03723e */ /* 0x000fc800000000ff */
[----:B------:R-:W-:-:S05]  /*4f00*/  PRMT R3, R3, 0x5410, RZ ;  /* 0x0000541003037816 */ /* 0x000fca00000000ff */
[----:B------:R0:W-:Y:S01]  /*4f10*/  STG.E desc[UR36][R8.64], R3 ;  /* 0x0000000308007986 */ /* 0x0001e2000c101924 */
[----:B------:R-:W-:Y:S05]  /*4f20*/  BRA `(.L_x_1636) ;  /* 0x00000008008c7947 */ /* 0x000fea0003800000 */
.L_x_1641:
[----:B------:R-:W-:-:S06]  /*4f30*/  FMUL.FTZ R4, R18, 1 ;  /* 0x3f80000012047820 */ /* 0x000fcc0000410000 */
[----:B------:R-:W0:Y:S02]  /*4f40*/  F2F.F64.F32 R4, R4 ;  /* 0x0000000400047310 */ /* 0x000e240000201800 */
[----:B0-----:R0:W-:Y:S01]  /*4f50*/  STG.E.64 desc[UR36][R8.64], R4 ;  /* 0x0000000408007986 */ /* 0x0011e2000c101b24 */
[----:B------:R-:W-:Y:S05]  /*4f60*/  BRA `(.L_x_1636) ;  /* 0x00000008007c7947 */ /* 0x000fea0003800000 */
.L_x_1631:
        /* <DEDUP_REMOVED lines=13> */
.L_x_1646:
        /* <DEDUP_REMOVED lines=16> */
.L_x_1649:
[----:B------:R-:W-:-:S04]  /*5140*/  SHF.R.U32.HI R18, RZ, 0x18, R18 ;  /* 0x00000018ff127819 */ /* 0x000fc80000011612 */
[----:B------:R-:W-:-:S04]  /*5150*/  LOP3.LUT R3, R3, 0x80, R18, 0xf8, !PT ;  /* 0x0000008003037812 */ /* 0x000fc800078ef812 */
[----:B------:R-:W-:-:S07]  /*5160*/  PRMT R4, R3, 0x7610, R4 ;  /* 0x0000761003047816 */ /* 0x000fce0000000004 */
.L_x_1648:
[----:B------:R-:W-:Y:S05]  /*5170*/  BSYNC.RECONVERGENT B0 ;  /* 0x0000000000007941 */ /* 0x000fea0003800200 */
.L_x_1647:
[----:B------:R0:W-:Y:S01]  /*5180*/  STG.E.U8 desc[UR36][R8.64], R4 ;  /* 0x0000000408007986 */ /* 0x0001e2000c101124 */
[----:B------:R-:W-:Y:S05]  /*5190*/  BRA `(.L_x_1636) ;  /* 0x0000000400f07947 */ /* 0x000fea0003800000 */
.L_x_1645:
        /* <DEDUP_REMOVED lines=16> */
.L_x_1652:
[----:B------:R-:W-:-:S04]  /*52a0*/  SHF.R.U32.HI R18, RZ, 0x18, R18 ;  /* 0x00000018ff127819 */ /* 0x000fc80000011612 */
[----:B------:R-:W-:-:S04]  /*52b0*/  LOP3.LUT R3, R3, 0x80, R18, 0xf8, !PT ;  /* 0x0000008003037812 */ /* 0x000fc800078ef812 */
[----:B------:R-:W-:-:S07]  /*52c0*/  PRMT R4, R3, 0x7610, R4 ;  /* 0x0000761003047816 */ /* 0x000fce0000000004 */
.L_x_1651:
[----:B------:R-:W-:Y:S05]  /*52d0*/  BSYNC.RECONVERGENT B0 ;  /* 0x0000000000007941 */ /* 0x000fea0003800200 */
.L_x_1650:
[----:B------:R0:W-:Y:S01]  /*52e0*/  STG.E.U8 desc[UR36][R8.64], R4 ;  /* 0x0000000408007986 */ /* 0x0001e2000c101124 */
[----:B------:R-:W-:Y:S05]  /*52f0*/  BRA `(.L_x_1636) ;  /* 0x0000000400987947 */ /* 0x000fea0003800000 */
.L_x_1644:
[----:B------:R-:W-:-:S13]  /*5300*/  ISETP.NE.AND P0, PT, R0, 0x1c, PT ;  /* 0x0000001c0000780c */ /* 0x000fda0003f05270 */
[----:B------:R-:W-:Y:S05]  /*5310*/  @!P0 BRA `(.L_x_1653) ;  /* 0x0000000000588947 */ /* 0x000fea0003800000 */
[----:B------:R-:W-:-:S13]  /*5320*/  ISETP.NE.AND P0, PT, R0, 0x1d, PT ;  /* 0x0000001d0000780c */ /* 0x000fda0003f05270 */
[----:B------:R-:W-:Y:S05]  /*5330*/  @!P0 BRA `(.L_x_1654) ;  /* 0x0000000000448947 */ /* 0x000fea0003800000 */
[----:B------:R-:W-:-:S13]  /*5340*/  ISETP.NE.AND P0, PT, R0, 0x2c, PT ;  /* 0x0000002c0000780c */ /* 0x000fda0003f05270 */
[----:B------:R-:W-:Y:S05]  /*5350*/  @P0 BRA `(.L_x_1635) ;  /* 0x0000000000a80947 */ /* 0x000fea0003800000 */
        /* <DEDUP_REMOVED lines=15> */
.L_x_1654:
[----:B------:R-:W0:Y:S02]  /*5450*/  F2I.U64.TRUNC R4, R19 ;  /* 0x0000001300047311 */ /* 0x000e24000020d800 */
[----:B0-----:R0:W-:Y:S01]  /*5460*/  STG.E.64 desc[UR36][R8.64], R4 ;  /* 0x0000000408007986 */ /* 0x0011e2000c101b24 */
[----:B------:R-:W-:Y:S05]  /*5470*/  BRA `(.L_x_1636) ;  /* 0x0000000400387947 */ /* 0x000fea0003800000 */
.L_x_1653:
[----:B------:R-:W0:Y:S02]  /*5480*/  F2I.U32.TRUNC.NTZ R19, R19 ;  /* 0x0000001300137305 */ /* 0x000e24000020f000 */
[----:B0-----:R0:W-:Y:S01]  /*5490*/  STG.E desc[UR36][R8.64], R19 ;  /* 0x0000001308007986 */ /* 0x0011e2000c101924 */
[----:B------:R-:W-:Y:S05]  /*54a0*/  BRA `(.L_x_1636) ;  /* 0x00000004002c7947 */ /* 0x000fea0003800000 */
.L_x_1643:
        /* <DEDUP_REMOVED lines=10> */
.L_x_1656:
[----:B------:R-:W-:Y:S01]  /*5550*/  FMUL.FTZ R4, R18, 1 ;  /* 0x3f80000012047820 */ /* 0x000fe20000410000 */
[----:B------:R-:W-:-:S05]  /*5560*/  CS2R R6, SRZ ;  /* 0x0000000000067805 */ /* 0x000fca000001ff00 */
[----:B------:R-:W0:Y:S02]  /*5570*/  F2F.F64.F32 R4, R4 ;  /* 0x0000000400047310 */ /* 0x000e240000201800 */
[----:B0-----:R0:W-:Y:S01]  /*5580*/  STG.E.128 desc[UR36][R8.64], R4 ;  /* 0x0000000408007986 */ /* 0x0011e2000c101d24 */
[----:B------:R-:W-:Y:S05]  /*5590*/  BRA `(.L_x_1636) ;  /* 0x0000000000f07947 */ /* 0x000fea0003800000 */
.L_x_1655:
[----:B------:R-:W-:-:S13]  /*55a0*/  ISETP.NE.AND P0, PT, R0, 0xf, PT ;  /* 0x0000000f0000780c */ /* 0x000fda0003f05270 */
[----:B------:R-:W-:Y:S05]  /*55b0*/  @!P0 BRA `(.L_x_1657) ;  /* 0x0000000000e08947 */ /* 0x000fea0003800000 */
[----:B------:R-:W-:-:S13]  /*55c0*/  ISETP.NE.AND P0, PT, R0, 0x17, PT ;  /* 0x000000170000780c */ /* 0x000fda0003f05270 */
[----:B------:R-:W-:Y:S05]  /*55d0*/  @!P0 BRA `(.L_x_1658) ;  /* 0x00000000008c8947 */ /* 0x000fea0003800000 */
[----:B------:R-:W-:-:S13]  /*55e0*/  ISETP.NE.AND P0, PT, R0, 0x18, PT ;  /* 0x000000180000780c */ /* 0x000fda0003f05270 */
[----:B------:R-:W-:Y:S05]  /*55f0*/  @!P0 BRA `(.L_x_1659) ;  /* 0x0000000000448947 */ /* 0x000fea0003800000 */
.L_x_1635:
        /* <DEDUP_REMOVED lines=16> */
.L_x_1660:
[----:B------:R-:W-:Y:S05]  /*5700*/  BRA `(.L_x_1636) ;  /* 0x0000000000947947 */ /* 0x000fea0003800000 */
.L_x_1659:
        /* <DEDUP_REMOVED lines=12> */
.L_x_1662:
[----:B------:R-:W-:Y:S05]  /*57d0*/  BSYNC.RECONVERGENT B0 ;  /* 0x0000000000007941 */ /* 0x000fea0003800200 */
.L_x_1661:
[----:B------:R-:W-:-:S05]  /*57e0*/  LOP3.LUT R3, R0, 0x80, R5, 0xf8, !PT ;  /* 0x0000008000037812 */ /* 0x000fca00078ef805 */
[----:B------:R4:W-:Y:S01]  /*57f0*/  STG.E.U8 desc[UR36][R8.64], R3 ;  /* 0x0000000308007986 */ /* 0x0009e2000c101124 */
[----:B------:R-:W-:Y:S05]  /*5800*/  BRA `(.L_x_1636) ;  /* 0x0000000000547947 */ /* 0x000fea0003800000 */
.L_x_1658:
        /* <DEDUP_REMOVED lines=11> */
.L_x_1664:
[----:B------:R-:W-:Y:S01]  /*58c0*/  IMAD.MOV.U32 R0, RZ, RZ, 0x7f ;  /* 0x0000007fff007424 */ /* 0x000fe200078e00ff */
[----:B------:R-:W-:-:S04]  /*58d0*/  ISETP.GT.U32.AND P0, PT, R4, 0x7f800000, PT ;  /* 0x7f8000000400780c */ /* 0x000fc80003f04070 */
[----:B------:R-:W-:-:S09]  /*58e0*/  SEL R0, R0, 0x7c, P0 ;  /* 0x0000007c00007807 */ /* 0x000fd20000000000 */
.L_x_1665:
[----:B------:R-:W-:Y:S05]  /*58f0*/  BSYNC.RECONVERGENT B0 ;  /* 0x0000000000007941 */ /* 0x000fea0003800200 */
.L_x_1663:
[----:B------:R-:W-:-:S04]  /*5900*/  SHF.R.U32.HI R3, RZ, 0x18, R18 ;  /* 0x00000018ff037819 */ /* 0x000fc80000011612 */
[----:B------:R-:W-:-:S05]  /*5910*/  LOP3.LUT R3, R0, 0x80, R3, 0xf8, !PT ;  /* 0x0000008000037812 */ /* 0x000fca00078ef803 */
[----:B------:R3:W-:Y:S01]  /*5920*/  STG.E.U8 desc[UR36][R8.64], R3 ;  /* 0x0000000308007986 */ /* 0x0007e2000c101124 */
[----:B------:R-:W-:Y:S05]  /*5930*/  BRA `(.L_x_1636) ;  /* 0x0000000000087947 */ /* 0x000fea0003800000 */
.L_x_1657:
[----:B------:R-:W-:-:S05]  /*5940*/  F2FP.BF16.F32.PACK_AB R18, RZ, R18 ;  /* 0x00000012ff12723e */ /* 0x000fca00000010ff */
[----:B------:R0:W-:Y:S02]  /*5950*/  STG.E.U16 desc[UR36][R8.64], R18 ;  /* 0x0000001208007986 */ /* 0x0001e4000c101524 */
.L_x_1636:
[----:B------:R-:W-:-:S07]  /*5960*/  VIADD R25, R25, 0x80 ;  /* 0x0000008019197836 */ /* 0x000fce0000000000 */
.L_x_1593:
[----:B------:R-:W-:-:S13]  /*5970*/  ISETP.GE.AND P0, PT, R25, R24, PT ;  /* 0x000000181900720c */ /* 0x000fda0003f06270 */
[----:B------:R-:W-:Y:S05]  /*5980*/  @P0 BREAK.RELIABLE B6 ;  /* 0x0000000000060942 */ /* 0x000fea0003800100 */
[----:B------:R-:W-:Y:S05]  /*5990*/  @P0 BRA `(.L_x_1630) ;  /* 0x0000000c00900947 */ /* 0x000fea0003800000 */
[----:B------:R-:W-:Y:S05]  /*59a0*/  BSYNC.RELIABLE B6 ;  /* 0x0000000000067941 */ /* 0x000fea0003800100 */
.L_x_1592:
        /* <DEDUP_REMOVED lines=21> */
.L_x_1669:
[----:B------:R-:W0:Y:S02]  /*5b00*/  F2I.S64.TRUNC R4, R23 ;  /* 0x0000001700047311 */ /* 0x000e24000020d900 */
[----:B0-----:R0:W-:Y:S01]  /*5b10*/  STG.E.U8 desc[UR36][R8.64], R4 ;  /* 0x0000000408007986 */ /* 0x0011e2000c101124 */
[----:B------:R-:W-:Y:S05]  /*5b20*/  BRA `(.L_x_1671) ;  /* 0x0000000c00287947 */ /* 0x000fea0003800000 */
.L_x_1668:
        /* <DEDUP_REMOVED lines=9> */
.L_x_1673:
[----:B------:R-:W0:Y:S02]  /*5bc0*/  F2I.TRUNC.NTZ R23, R23 ;  /* 0x0000001700177305 */ /* 0x000e24000020f100 */
[----:B0-----:R0:W-:Y:S01]  /*5bd0*/  STG.E desc[UR36][R8.64], R23 ;  /* 0x0000001708007986 */ /* 0x0011e2000c101924 */
[----:B------:R-:W-:Y:S05]  /*5be0*/  BRA `(.L_x_1671) ;  /* 0x0000000800f87947 */ /* 0x000fea0003800000 */
.L_x_1672:
[----:B------:R-:W0:Y:S02]  /*5bf0*/  F2I.TRUNC.NTZ R23, R23 ;  /* 0x0000001700177305 */ /* 0x000e24000020f100 */
[----:B0-----:R0:W-:Y:S01]  /*5c00*/  STG.E.U16 desc[UR36][R8.64], R23 ;  /* 0x0000001708007986 */ /* 0x0011e2000c101524 */
[----:B------:R-:W-:Y:S05]  /*5c10*/  BRA `(.L_x_1671) ;  /* 0x0000000800ec7947 */ /* 0x000fea0003800000 */
.L_x_1667:
[----:B------:R-:W-:-:S13]  /*5c20*/  ISETP.GT.AND P0, PT, R0, 0x6, PT ;  /* 0x000000060000780c */ /* 0x000fda0003f04270 */
[----:B------:R-:W-:Y:S05]  /*5c30*/  @P0 BRA `(.L_x_1674) ;  /* 0x0000000000240947 */ /* 0x000fea0003800000 */
[----:B------:R-:W-:-:S13]  /*5c40*/  ISETP.NE.AND P0, PT, R0, 0x5, PT ;  /* 0x000000050000780c */ /* 0x000fda0003f05270 */
[----:B------:R-:W-:Y:S05]  /*5c50*/  @!P0 BRA `(.L_x_1675) ;  /* 0x0000000000108947 */ /* 0x000fea0003800000 */
[----:B------:R-:W-:-:S13]  /*5c60*/  ISETP.NE.AND P0, PT, R0, 0x6, PT ;  /* 0x000000060000780c */ /* 0x000fda0003f05270 */
[----:B------:R-:W-:Y:S05]  /*5c70*/  @P0 BRA `(.L_x_1670) ;  /* 0x0000000400fc0947 */ /* 0x000fea0003800000 */
[----:B--2---:R0:W-:Y:S01]  /*5c80*/  STG.E desc[UR36][R8.64], R22 ;  /* 0x0000001608007986 */ /* 0x0041e2000c101924 */
[----:B------:R-:W-:Y:S05]  /*5c90*/  BRA `(.L_x_1671) ;  /* 0x0000000800cc7947 */ /* 0x000fea0003800000 */
.L_x_1675:
[----:B--2---:R-:W-:-:S05]  /*5ca0*/  F2FP.F16.F32.PACK_AB R22, RZ, R22 ;  /* 0x00000016ff16723e */ /* 0x004fca00000000ff */
[----:B------:R0:W-:Y:S01]  /*5cb0*/  STG.E.U16 desc[UR36][R8.64], R22 ;  /* 0x0000001608007986 */ /* 0x0001e2000c101524 */
[----:B------:R-:W-:Y:S05]  /*5cc0*/  BRA `(.L_x_1671) ;  /* 0x0000000800c07947 */ /* 0x000fea0003800000 */
.L_x_1674:
[----:B------:R-:W-:-:S13]  /*5cd0*/  ISETP.NE.AND P0, PT, R0, 0x7, PT ;  /* 0x000000070000780c */ /* 0x000fda0003f05270 */
[----:B------:R-:W-:Y:S05]  /*5ce0*/  @!P0 BRA `(.L_x_1676) ;  /* 0x00000000002c8947 */ /* 0x000fea0003800000 */
[----:B------:R-:W-:-:S13]  /*5cf0*/  ISETP.NE.AND P0, PT, R0, 0x8, PT ;  /* 0x000000080000780c */ /* 0x000fda0003f05270 */
[----:B------:R-:W-:Y:S05]  /*5d00*/  @!P0 BRA `(.L_x_1677) ;  /* 0x0000000000148947 */ /* 0x000fea0003800000 */
[----:B------:R-:W-:-:S13]  /*5d10*/  ISETP.NE.AND P0, PT, R0, 0x9, PT ;  /* 0x000000090000780c */ /* 0x000fda0003f05270 */
[----:B------:R-:W-:Y:S05]  /*5d20*/  @P0 BRA `(.L_x_1670) ;  /* 0x0000000400d00947 */ /* 0x000fea0003800000 */
[----:B------:R-:W-:-:S05]  /*5d30*/  IMAD.MOV.U32 R23, RZ, RZ, RZ ;  /* 0x000000ffff177224 */ /* 0x000fca00078e00ff */
[----:B--2---:R0:W-:Y:S01]  /*5d40*/  STG.E.64 desc[UR36][R8.64], R22 ;  /* 0x0000001608007986 */ /* 0x0041e2000c101b24 */
[----:B------:R-:W-:Y:S05]  /*5d50*/  BRA `(.L_x_1671) ;  /* 0x00000008009c7947 */ /* 0x000fea0003800000 */
.L_x_1677:
[----:B--2---:R-:W-:-:S04]  /*5d60*/  F2FP.F16.F32.PACK_AB R3, RZ, R22 ;  /* 0x00000016ff03723e */ /* 0x004fc800000000ff */
[----:B------:R-:W-:-:S05]  /*5d70*/  PRMT R3, R3, 0x5410, RZ ;  /* 0x0000541003037816 */ /* 0x000fca00000000ff */
[----:B------:R0:W-:Y:S01]  /*5d80*/  STG.E desc[UR36][R8.64], R3 ;  /* 0x0000000308007986 */ /* 0x0001e2000c101924 */
[----:B------:R-:W-:Y:S05]  /*5d90*/  BRA `(.L_x_1671) ;  /* 0x00000008008c7947 */ /* 0x000fea0003800000 */
.L_x_1676:
[----:B--2---:R-:W-:-:S06]  /*5da0*/  FMUL.FTZ R4, R22, 1 ;  /* 0x3f80000016047820 */ /* 0x004fcc0000410000 */
[----:B------:R-:W0:Y:S02]  /*5db0*/  F2F.F64.F32 R4, R4 ;  /* 0x0000000400047310 */ /* 0x000e240000201800 */
[----:B0-----:R0:W-:Y:S01]  /*5dc0*/  STG.E.64 desc[UR36][R8.64], R4 ;  /* 0x0000000408007986 */ /* 0x0011e2000c101b24 */
[----:B------:R-:W-:Y:S05]  /*5dd0*/  BRA `(.L_x_1671) ;  /* 0x00000008007c7947 */ /* 0x000fea0003800000 */
.L_x_1666:
        /* <DEDUP_REMOVED lines=13> */
.L_x_1681:
[----:B--2---:R-:W-:Y:S01]  /*5eb0*/  LOP3.LUT R5, R22, 0x7fffffff, RZ, 0xc0, !PT ;  /* 0x7fffffff16057812 */ /* 0x004fe200078ec0ff */
        /* <DEDUP_REMOVED lines=15> */
.L_x_1684:
[----:B------:R-:W-:-:S04]  /*5fb0*/  SHF.R.U32.HI R22, RZ, 0x18, R22 ;  /* 0x00000018ff167819 */ /* 0x000fc80000011616 */
[----:B------:R-:W-:-:S04]  /*5fc0*/  LOP3.LUT R3, R3, 0x80, R22, 0xf8, !PT ;  /* 0x0000008003037812 */ /* 0x000fc800078ef816 */
[----:B------:R-:W-:-:S07]  /*5fd0*/  PRMT R4, R3, 0x7610, R4 ;  /* 0x0000761003047816 */ /* 0x000fce0000000004 */
.L_x_1683:
[----:B------:R-:W-:Y:S05]  /*5fe0*/  BSYNC.RECONVERGENT B0 ;  /* 0x0000000000007941 */ /* 0x000fea0003800200 */
.L_x_1682:
[----:B------:R0:W-:Y:S01]  /*5ff0*/  STG.E.U8 desc[UR36][R8.64], R4 ;  /* 0x0000000408007986 */ /* 0x0001e2000c101124 */
[----:B------:R-:W-:Y:S05]  /*6000*/  BRA `(.L_x_1671) ;  /* 0x0000000400f07947 */ /* 0x000fea0003800000 */
.L_x_1680:
        /* <DEDUP_REMOVED lines=16> */
.L_x_1687:
[----:B------:R-:W-:-:S04]  /*6110*/  SHF.R.U32.HI R22, RZ, 0x18, R22 ;  /* 0x00000018ff167819 */ /* 0x000fc80000011616 */
[----:B------:R-:W-:-:S04]  /*6120*/  LOP3.LUT R3, R3, 0x80, R22, 0xf8, !PT ;  /* 0x0000008003037812 */ /* 0x000fc800078ef816 */
[----:B------:R-:W-:-:S07]  /*6130*/  PRMT R4, R3, 0x7610, R4 ;  /* 0x0000761003047816 */ /* 0x000fce0000000004 */
.L_x_1686:
[----:B------:R-:W-:Y:S05]  /*6140*/  BSYNC.RECONVERGENT B0 ;  /* 0x0000000000007941 */ /* 0x000fea0003800200 */
.L_x_1685:
[----:B------:R0:W-:Y:S01]  /*6150*/  STG.E.U8 desc[UR36][R8.64], R4 ;  /* 0x0000000408007986 */ /* 0x0001e2000c101124 */
[----:B------:R-:W-:Y:S05]  /*6160*/  BRA `(.L_x_1671) ;  /* 0x0000000400987947 */ /* 0x000fea0003800000 */
.L_x_1679:
[----:B------:R-:W-:-:S13]  /*6170*/  ISETP.NE.AND P0, PT, R0, 0x1c, PT ;  /* 0x0000001c0000780c */ /* 0x000fda0003f05270 */
[----:B------:R-:W-:Y:S05]  /*6180*/  @!P0 BRA `(.L_x_1688) ;  /* 0x0000000000588947 */ /* 0x000fea0003800000 */
[----:B------:R-:W-:-:S13]  /*6190*/  ISETP.NE.AND P0, PT, R0, 0x1d, PT ;  /* 0x0000001d0000780c */ /* 0x000fda0003f05270 */
[----:B------:R-:W-:Y:S05]  /*61a0*/  @!P0 BRA `(.L_x_1689) ;  /* 0x0000000000448947 */ /* 0x000fea0003800000 */
[----:B------:R-:W-:-:S13]  /*61b0*/  ISETP.NE.AND P0, PT, R0, 0x2c, PT ;  /* 0x0000002c0000780c */ /* 0x000fda0003f05270 */
[----:B------:R-:W-:Y:S05]  /*61c0*/  @P0 BRA `(.L_x_1670) ;  /* 0x0000000000a80947 */ /* 0x000fea0003800000 */
[----:B--2---:R-:W-:-:S04]  /*61d0*/  SHF.R.U32.HI R4, RZ, 0x17, R22 ;  /* 0x00000017ff047819 */ /* 0x004fc80000011616 */
        /* <DEDUP_REMOVED lines=14> */
.L_x_1689:
[----:B------:R-:W0:Y:S02]  /*62c0*/  F2I.U64.TRUNC R4, R23 ;  /* 0x0000001700047311 */ /* 0x000e24000020d800 */
[----:B0-----:R0:W-:Y:S01]  /*62d0*/  STG.E.64 desc[UR36][R8.64], R4 ;  /* 0x0000000408007986 */ /* 0x0011e2000c101b24 */
[----:B------:R-:W-:Y:S05]  /*62e0*/  BRA `(.L_x_1671) ;  /* 0x0000000400387947 */ /* 0x000fea0003800000 */
.L_x_1688:
[----:B------:R-:W0:Y:S02]  /*62f0*/  F2I.U32.TRUNC.NTZ R23, R23 ;  /* 0x0000001700177305 */ /* 0x000e24000020f000 */
[----:B0-----:R0:W-:Y:S01]  /*6300*/  STG.E desc[UR36][R8.64], R23 ;  /* 0x0000001708007986 */ /* 0x0011e2000c101924 */
[----:B------:R-:W-:Y:S05]  /*6310*/  BRA `(.L_x_1671) ;  /* 0x00000004002c7947 */ /* 0x000fea0003800000 */
.L_x_1678:
[----:B------:R-:W-:-:S13]  /*6320*/  ISETP.GT.AND P0, PT, R0, 0xe, PT ;  /* 0x0000000e0000780c */ /* 0x000fda0003f04270 */
[----:B------:R-:W-:Y:S05]  /*6330*/  @P0 BRA `(.L_x_1690) ;  /* 0x0000000000340947 */ /* 0x000fea0003800000 */
[----:B------:R-:W-:-:S13]  /*6340*/  ISETP.NE.AND P0, PT, R0, 0xa, PT ;  /* 0x0000000a0000780c */ /* 0x000fda0003f05270 */
[----:B------:R-:W-:Y:S05]  /*6350*/  @!P0 BRA `(.L_x_1691) ;  /* 0x0000000000188947 */ /* 0x000fea0003800000 */
[----:B------:R-:W-:-:S13]  /*6360*/  ISETP.NE.AND P0, PT, R0, 0xb, PT ;  /* 0x0000000b0000780c */ /* 0x000fda0003f05270 */
[----:B------:R-:W-:Y:S05]  /*6370*/  @P0 BRA `(.L_x_1670) ;  /* 0x00000000003c0947 */ /* 0x000fea0003800000 */
[----:B--2---:R-:W-:-:S04]  /*6380*/  FSETP.NEU.FTZ.AND P0, PT, R22, RZ, PT ;  /* 0x000000ff1600720b */ /* 0x004fc80003f1d000 */
[----:B------:R-:W-:-:S05]  /*6390*/  SEL R3, RZ, 0x1, !P0 ;  /* 0x00000001ff037807 */ /* 0x000fca0004000000 */
[----:B------:R3:W-:Y:S01]  /*63a0*/  STG.E.U8 desc[UR36][R8.64], R3 ;  /* 0x0000000308007986 */ /* 0x0007e2000c101124 */
[----:B------:R-:W-:Y:S05]  /*63b0*/  BRA `(.L_x_1671) ;  /* 0x0000000400047947 */ /* 0x000fea0003800000 */
.L_x_1691:
[----:B--2---:R-:W-:Y:S01]  /*63c0*/  FMUL.FTZ R4, R22, 1 ;  /* 0x3f80000016047820 */ /* 0x004fe20000410000 */
[----:B------:R-:W-:-:S05]  /*63d0*/  CS2R R6, SRZ ;  /* 0x0000000000067805 */ /* 0x000fca000001ff00 */
[----:B------:R-:W0:Y:S02]  /*63e0*/  F2F.F64.F32 R4, R4 ;  /* 0x0000000400047310 */ /* 0x000e240000201800 */
[----:B0-----:R4:W-:Y:S01]  /*63f0*/  STG.E.128 desc[UR36][R8.64], R4 ;  /* 0x0000000408007986 */ /* 0x0019e2000c101d24 */
[----:B------:R-:W-:Y:S05]  /*6400*/  BRA `(.L_x_1671) ;  /* 0x0000000000f07947 */ /* 0x000fea0003800000 */
.L_x_1690:
[----:B------:R-:W-:-:S13]  /*6410*/  ISETP.NE.AND P0, PT, R0, 0xf, PT ;  /* 0x0000000f0000780c */ /* 0x000fda0003f05270 */
[----:B------:R-:W-:Y:S05]  /*6420*/  @!P0 BRA `(.L_x_1692) ;  /* 0x0000000000e08947 */ /* 0x000fea0003800000 */
[----:B------:R-:W-:-:S13]  /*6430*/  ISETP.NE.AND P0, PT, R0, 0x17, PT ;  /* 0x000000170000780c */ /* 0x000fda0003f05270 */
[----:B------:R-:W-:Y:S05]  /*6440*/  @!P0 BRA `(.L_x_1693) ;  /* 0x00000000008c8947 */ /* 0x000fea0003800000 */
[----:B------:R-:W-:-:S13]  /*6450*/  ISETP.NE.AND P0, PT, R0, 0x18, PT ;  /* 0x000000180000780c */ /* 0x000fda0003f05270 */
[----:B------:R-:W-:Y:S05]  /*6460*/  @!P0 BRA `(.L_x_1694) ;  /* 0x0000000000448947 */ /* 0x000fea0003800000 */
.L_x_1670:
        /* <DEDUP_REMOVED lines=16> */
.L_x_1695:
[----:B------:R-:W-:Y:S05]  /*6570*/  BRA `(.L_x_1671) ;  /* 0x0000000000947947 */ /* 0x000fea0003800000 */
.L_x_1694:
[----:B--2---:R-:W-:Y:S01]  /*6580*/  LOP3.LUT R4, R22, 0x7fffffff, RZ, 0xc0, !PT ;  /* 0x7fffffff16047812 */ /* 0x004fe200078ec0ff */
        /* <DEDUP_REMOVED lines=11> */
.L_x_1697:
[----:B------:R-:W-:Y:S05]  /*6640*/  BSYNC.RECONVERGENT B0 ;  /* 0x0000000000007941 */ /* 0x000fea0003800200 */
.L_x_1696:
[----:B------:R-:W-:-:S05]  /*6650*/  LOP3.LUT R3, R0, 0x80, R5, 0xf8, !PT ;  /* 0x0000008000037812 */ /* 0x000fca00078ef805 */
[----:B------:R1:W-:Y:S01]  /*6660*/  STG.E.U8 desc[UR36][R8.64], R3 ;  /* 0x0000000308007986 */ /* 0x0003e2000c101124 */
[----:B------:R-:W-:Y:S05]  /*6670*/  BRA `(.L_x_1671) ;  /* 0x0000000000547947 */ /* 0x000fea0003800000 */
.L_x_1693:
[----:B--2---:R-:W-:Y:S01]  /*6680*/  LOP3.LUT R4, R22, 0x7fffffff, RZ, 0xc0, !PT ;  /* 0x7fffffff16047812 */ /* 0x004fe200078ec0ff */
        /* <DEDUP_REMOVED lines=10> */
.L_x_1699:
[----:B------:R-:W-:Y:S01]  /*6730*/  IMAD.MOV.U32 R0, RZ, RZ, 0x7f ;  /* 0x0000007fff007424 */ /* 0x000fe200078e00ff */
[----:B------:R-:W-:-:S04]  /*6740*/  ISETP.GT.U32.AND P0, PT, R4, 0x7f800000, PT ;  /* 0x7f8000000400780c */ /* 0x000fc80003f04070 */
[----:B------:R-:W-:-:S09]  /*6750*/  SEL R0, R0, 0x7c, P0 ;  /* 0x0000007c00007807 */ /* 0x000fd20000000000 */
.L_x_1700:
[----:B------:R-:W-:Y:S05]  /*6760*/  BSYNC.RECONVERGENT B0 ;  /* 0x0000000000007941 */ /* 0x000fea0003800200 */
.L_x_1698:
[----:B------:R-:W-:-:S04]  /*6770*/  SHF.R.U32.HI R3, RZ, 0x18, R22 ;  /* 0x00000018ff037819 */ /* 0x000fc80000011616 */
[----:B------:R-:W-:-:S05]  /*6780*/  LOP3.LUT R3, R0, 0x80, R3, 0xf8, !PT ;  /* 0x0000008000037812 */ /* 0x000fca00078ef803 */
[----:B------:R2:W-:Y:S01]  /*6790*/  STG.E.U8 desc[UR36][R8.64], R3 ;  /* 0x0000000308007986 */ /* 0x0005e2000c101124 */
[----:B------:R-:W-:Y:S05]  /*67a0*/  BRA `(.L_x_1671) ;  /* 0x0000000000087947 */ /* 0x000fea0003800000 */
.L_x_1692:
[----:B--2---:R-:W-:-:S05]  /*67b0*/  F2FP.BF16.F32.PACK_AB R22, RZ, R22 ;  /* 0x00000016ff16723e */ /* 0x004fca00000010ff */
[----:B------:R0:W-:Y:S02]  /*67c0*/  STG.E.U16 desc[UR36][R8.64], R22 ;  /* 0x0000001608007986 */ /* 0x0001e4000c101524 */
.L_x_1671:
[----:B------:R-:W-:-:S07]  /*67d0*/  VIADD R25, R25, 0x80 ;  /* 0x0000008019197836 */ /* 0x000fce0000000000 */
.L_x_1630:
[----:B------:R-:W-:Y:S05]  /*67e0*/  BSYNC.RECONVERGENT B7 ;  /* 0x0000000000077941 */ /* 0x000fea0003800200 */
.L_x_1591:
[----:B------:R-:W-:-:S13]  /*67f0*/  ISETP.GE.AND P0, PT, R25, R24, PT ;  /* 0x000000181900720c */ /* 0x000fda0003f06270 */
[----:B------:R-:W-:Y:S05]  /*6800*/  @P0 EXIT ;  /* 0x000000000000094d */ /* 0x000fea0003800000 */
[----:B0---4-:R-:W0:Y:S01]  /*6810*/  LDC.64 R6, c[0x0][0x388] ;  /* 0x0000e200ff067b82 */ /* 0x011e220000000a00 */
[----:B------:R-:W2:Y:S01]  /*6820*/  LDCU UR4, c[0x0][0x3a8] ;  /* 0x00007500ff0477ac */ /* 0x000ea20008000800 */
[----:B-1-3--:R-:W-:Y:S01]  /*6830*/  PRMT R0, R17, 0x9910, RZ ;  /* 0x0000991011007816 */ /* 0x00afe200000000ff */
[----:B------:R-:W-:Y:S01]  /*6840*/  IMAD R2, R2, 0x200, R25 ;  /* 0x0000020002027824 */ /* 0x000fe200078e0219 */
[----:B------:R1:W3:Y:S02]  /*6850*/  FRND.TRUNC R4, R16 ;  /* 0x0000001000047307 */ /* 0x0002e4000020d000 */
[----:B------:R-:W-:Y:S01]  /*6860*/  ISETP.GT.AND P1, PT, R0, 0x9, PT ;  /* 0x000000090000780c */ /* 0x000fe20003f24270 */
[----:B--2---:R-:W-:-:S05]  /*6870*/  IMAD R3, R2, UR4, RZ ;  /* 0x0000000402037c24 */ /* 0x004fca000f8e02ff */
[----:B0-----:R-:W-:-:S05]  /*6880*/  IADD3 R2, P0, PT, R3, R6, RZ ;  /* 0x0000000603027210 */ /* 0x001fca0007f1e0ff */
[----:B------:R-:W-:Y:S02]  /*6890*/  IMAD.X R3, RZ, RZ, R7, P0 ;  /* 0x000000ffff037224 */ /* 0x000fe400000e0607 */
[----:B-1-3--:R-:W-:Y:S06]  /*68a0*/  @P1 BRA `(.L_x_1701) ;  /* 0x0000000000e81947 */ /* 0x00afec0003800000 */
        /* <DEDUP_REMOVED lines=9> */
[----:B0-----:R-:W-:Y:S01]  /*6940*/  STG.E.U8 desc[UR36][R2.64], R5 ;  /* 0x0000000502007986 */ /* 0x001fe2000c101124 */
[----:B------:R-:W-:Y:S05]  /*6950*/  EXIT ;  /* 0x000000000000794d */ /* 0x000fea0003800000 */
.L_x_1704:
[----:B------:R-:W0:Y:S02]  /*6960*/  F2I.S64.TRUNC R16, R16 ;  /* 0x0000001000107311 */ /* 0x000e24000020d900 */
[----:B0-----:R-:W-:-:S05]  /*6970*/  IMAD.MOV.U32 R5, RZ, RZ, R16 ;  /* 0x000000ffff057224 */ /* 0x001fca00078e0010 */
[----:B------:R-:W-:Y:S01]  /*6980*/  STG.E.U8 desc[UR36][R2.64], R5 ;  /* 0x0000000502007986 */ /* 0x000fe2000c101124 */
[----:B------:R-:W-:Y:S05]  /*6990*/  EXIT ;  /* 0x000000000000794d */ /* 0x000fea0003800000 */
.L_x_1703:
[----:B------:R-:W-:-:S13]  /*69a0*/  ISETP.NE.AND P0, PT, R0, 0x2, PT ;  /* 0x000000020000780c */ /* 0x000fda0003f05270 */
[----:B------:R-:W-:Y:S05]  /*69b0*/  @!P0 BRA `(.L_x_1706) ;  /* 0x0000000000288947 */ /* 0x000fea0003800000 */
[----:B------:R-:W-:-:S13]  /*69c0*/  ISETP.NE.AND P0, PT, R0, 0x3, PT ;  /* 0x000000030000780c */ /* 0x000fda0003f05270 */
[----:B------:R-:W-:Y:S05]  /*69d0*/  @!P0 BRA `(.L_x_1707) ;  /* 0x0000000000148947 */ /* 0x000fea0003800000 */
[----:B------:R-:W-:-:S13]  /*69e0*/  ISETP.NE.AND P0, PT, R0, 0x4, PT ;  /* 0x000000040000780c */ /* 0x000fda0003f05270 */
[----:B------:R-:W-:Y:S05]  /*69f0*/  @P0 BRA `(.L_x_1705) ;  /* 0x0000000800380947 */ /* 0x000fea0003800000 */
[----:B------:R-:W0:Y:S02]  /*6a00*/  F2I.S64.TRUNC R16, R16 ;  /* 0x0000001000107311 */ /* 0x000e24000020d900 */
[----:B0-----:R-:W-:Y:S01]  /*6a10*/  STG.E.64 desc[UR36][R2.64], R16 ;  /* 0x0000001002007986 */ /* 0x001fe2000c101b24 */
[----:B------:R-:W-:Y:S05]  /*6a20*/  EXIT ;  /* 0x000000000000794d */ /* 0x000fea0003800000 */
.L_x_1707:
[----:B------:R-:W0:Y:S02]  /*6a30*/  F2I.TRUNC.NTZ R5, R16 ;  /* 0x0000001000057305 */ /* 0x000e24000020f100 */
[----:B0-----:R-:W-:Y:S01]  /*6a40*/  STG.E desc[UR36][R2.64], R5 ;  /* 0x0000000502007986 */ /* 0x001fe2000c101924 */
[----:B------:R-:W-:Y:S05]  /*6a50*/  EXIT ;  /* 0x000000000000794d */ /* 0x000fea0003800000 */
.L_x_1706:
[----:B------:R-:W0:Y:S02]  /*6a60*/  F2I.TRUNC.NTZ R5, R16 ;  /* 0x0000001000057305 */ /* 0x000e24000020f100 */
[----:B0-----:R-:W-:Y:S01]  /*6a70*/  STG.E.U16 desc[UR36][R2.64], R5 ;  /* 0x0000000502007986 */ /* 0x001fe2000c101524 */
[----:B------:R-:W-:Y:S05]  /*6a80*/  EXIT ;  /* 0x000000000000794d */ /* 0x000fea0003800000 */
.L_x_1702:
[----:B------:R-:W-:-:S13]  /*6a90*/  ISETP.GT.AND P0, PT, R0, 0x6, PT ;  /* 0x000000060000780c */ /* 0x000fda0003f04270 */
[----:B------:R-:W-:Y:S05]  /*6aa0*/  @P0 BRA `(.L_x_1708) ;  /* 0x0000000000240947 */ /* 0x000fea0003800000 */
[----:B------:R-:W-:-:S13]  /*6ab0*/  ISETP.NE.AND P0, PT, R0, 0x5, PT ;  /* 0x000000050000780c */ /* 0x000fda0003f05270 */
[----:B------:R-:W-:Y:S05]  /*6ac0*/  @!P0 BRA `(.L_x_1709) ;  /* 0x0000000000108947 */ /* 0x000fea0003800000 */
[----:B------:R-:W-:-:S13]  /*6ad0*/  ISETP.NE.AND P0, PT, R0, 0x6, PT ;  /* 0x000000060000780c */ /* 0x000fda0003f05270 */
[----:B------:R-:W-:Y:S05]  /*6ae0*/  @P0 BRA `(.L_x_1705) ;  /* 0x0000000400fc0947 */ /* 0x000fea0003800000 */
[----:B------:R-:W-:Y:S01]  /*6af0*/  STG.E desc[UR36][R2.64], R4 ;  /* 0x0000000402007986 */ /* 0x000fe2000c101924 */
[----:B------:R-:W-:Y:S05]  /*6b00*/  EXIT ;  /* 0x000000000000794d */ /* 0x000fea0003800000 */
.L_x_1709:
[----:B------:R-:W-:-:S05]  /*6b10*/  F2FP.F16.F32.PACK_AB R4, RZ, R4 ;  /* 0x00000004ff04723e */ /* 0x000fca00000000ff */
[----:B------:R-:W-:Y:S01]  /*6b20*/  STG.E.U16 desc[UR36][R2.64], R4 ;  /* 0x0000000402007986 */ /* 0x000fe2000c101524 */
[----:B------:R-:W-:Y:S05]  /*6b30*/  EXIT ;  /* 0x000000000000794d */ /* 0x000fea0003800000 */
.L_x_1708:
[----:B------:R-:W-:-:S13]  /*6b40*/  ISETP.NE.AND P0, PT, R0, 0x7, PT ;  /* 0x000000070000780c */ /* 0x000fda0003f05270 */
[----:B------:R-:W-:Y:S05]  /*6b50*/  @!P0 BRA `(.L_x_1710) ;  /* 0x00000000002c8947 */ /* 0x000fea0003800000 */
[----:B------:R-:W-:-:S13]  /*6b60*/  ISETP.NE.AND P0, PT, R0, 0x8, PT ;  /* 0x000000080000780c */ /* 0x000fda0003f05270 */
[----:B------:R-:W-:Y:S05]  /*6b70*/  @!P0 BRA `(.L_x_1711) ;  /* 0x0000000000148947 */ /* 0x000fea0003800000 */
[----:B------:R-:W-:-:S13]  /*6b80*/  ISETP.NE.AND P0, PT, R0, 0x9, PT ;  /* 0x000000090000780c */ /* 0x000fda0003f05270 */
[----:B------:R-:W-:Y:S05]  /*6b90*/  @P0 BRA `(.L_x_1705) ;  /* 0x0000000400d00947 */ /* 0x000fea0003800000 */
[----:B------:R-:W-:-:S05]  /*6ba0*/  IMAD.MOV.U32 R5, RZ, RZ, RZ ;  /* 0x000000ffff057224 */ /* 0x000fca00078e00ff */
[----:B------:R-:W-:Y:S01]  /*6bb0*/  STG.E.64 desc[UR36][R2.64], R4 ;  /* 0x0000000402007986 */ /* 0x000fe2000c101b24 */
[----:B------:R-:W-:Y:S05]  /*6bc0*/  EXIT ;  /* 0x000000000000794d */ /* 0x000fea0003800000 */
.L_x_1711:
[----:B------:R-:W-:-:S04]  /*6bd0*/  F2FP.F16.F32.PACK_AB R5, RZ, R4 ;  /* 0x00000004ff05723e */ /* 0x000fc800000000ff */
[----:B------:R-:W-:-:S05]  /*6be0*/  PRMT R5, R5, 0x5410, RZ ;  /* 0x0000541005057816 */ /* 0x000fca00000000ff */
[----:B------:R-:W-:Y:S01]  /*6bf0*/  STG.E desc[UR36][R2.64], R5 ;  /* 0x0000000502007986 */ /* 0x000fe2000c101924 */
[----:B------:R-:W-:Y:S05]  /*6c00*/  EXIT ;  /* 0x000000000000794d */ /* 0x000fea0003800000 */
.L_x_1710:
[----:B------:R-:W-:-:S06]  /*6c10*/  FMUL.FTZ R4, R4, 1 ;  /* 0x3f80000004047820 */ /* 0x000fcc0000410000 */
[----:B------:R-:W0:Y:S02]  /*6c20*/  F2F.F64.F32 R4, R4 ;  /* 0x0000000400047310 */ /* 0x000e240000201800 */
[----:B0-----:R-:W-:Y:S01]  /*6c30*/  STG.E.64 desc[UR36][R2.64], R4 ;  /* 0x0000000402007986 */ /* 0x001fe2000c101b24 */
[----:B------:R-:W-:Y:S05]  /*6c40*/  EXIT ;  /* 0x000000000000794d */ /* 0x000fea0003800000 */
.L_x_1701:
        /* <DEDUP_REMOVED lines=11> */
[----:B0-----:R-:W-:Y:S01]  /*6d00*/  STG.E.U16 desc[UR36][R2.64], R5 ;  /* 0x0000000502007986 */ /* 0x001fe2000c101524 */
[----:B------:R-:W-:Y:S05]  /*6d10*/  EXIT ;  /* 0x000000000000794d */ /* 0x000fea0003800000 */
.L_x_1715:
        /* <DEDUP_REMOVED lines=16> */
.L_x_1718:
[----:B------:R-:W-:-:S04]  /*6e20*/  SHF.R.U32.HI R4, RZ, 0x18, R4 ;  /* 0x00000018ff047819 */ /* 0x000fc80000011604 */
[----:B------:R-:W-:-:S04]  /*6e30*/  LOP3.LUT R4, R5, 0x80, R4, 0xf8, !PT ;  /* 0x0000008005047812 */ /* 0x000fc800078ef804 */
[----:B------:R-:W-:-:S07]  /*6e40*/  PRMT R0, R4, 0x7610, R0 ;  /* 0x0000761004007816 */ /* 0x000fce0000000000 */
.L_x_1717:
[----:B------:R-:W-:Y:S05]  /*6e50*/  BSYNC.RECONVERGENT B0 ;  /* 0x0000000000007941 */ /* 0x000fea0003800200 */
.L_x_1716:
[----:B------:R-:W-:Y:S01]  /*6e60*/  STG.E.U8 desc[UR36][R2.64], R0 ;  /* 0x0000000002007986 */ /* 0x000fe2000c101124 */
[----:B------:R-:W-:Y:S05]  /*6e70*/  EXIT ;  /* 0x000000000000794d */ /* 0x000fea0003800000 */
.L_x_1714:
        /* <DEDUP_REMOVED lines=16> */
.L_x_1721:
[----:B------:R-:W-:-:S04]  /*6f80*/  SHF.R.U32.HI R4, RZ, 0x18, R4 ;  /* 0x00000018ff047819 */ /* 0x000fc80000011604 */
[----:B------:R-:W-:-:S04]  /*6f90*/  LOP3.LUT R5, R5, 0x80, R4, 0xf8, !PT ;  /* 0x0000008005057812 */ /* 0x000fc800078ef804 */
[----:B------:R-:W-:-:S07]  /*6fa0*/  PRMT R0, R5, 0x7610, R0 ;  /* 0x0000761005007816 */ /* 0x000fce0000000000 */
.L_x_1720:
[----:B------:R-:W-:Y:S05]  /*6fb0*/  BSYNC.RECONVERGENT B0 ;  /* 0x0000000000007941 */ /* 0x000fea0003800200 */
.L_x_1719:
[----:B------:R-:W-:Y:S01]  /*6fc0*/  STG.E.U8 desc[UR36][R2.64], R0 ;  /* 0x0000000002007986 */ /* 0x000fe2000c101124 */
[----:B------:R-:W-:Y:S05]  /*6fd0*/  EXIT ;  /* 0x000000000000794d */ /* 0x000fea0003800000 */
.L_x_1713:
        /* <DEDUP_REMOVED lines=21> */
.L_x_1723:
[----:B------:R-:W0:Y:S02]  /*7130*/  F2I.U64.TRUNC R16, R16 ;  /* 0x0000001000107311 */ /* 0x000e24000020d800 */
[----:B0-----:R-:W-:Y:S01]  /*7140*/  STG.E.64 desc[UR36][R2.64], R16 ;  /* 0x0000001002007986 */ /* 0x001fe2000c101b24 */
[----:B------:R-:W-:Y:S05]  /*7150*/  EXIT ;  /* 0x000000000000794d */ /* 0x000fea0003800000 */
.L_x_1722:
[----:B------:R-:W0:Y:S02]  /*7160*/  F2I.U32.TRUNC.NTZ R5, R16 ;  /* 0x0000001000057305 */ /* 0x000e24000020f000 */
[----:B0-----:R-:W-:Y:S01]  /*7170*/  STG.E desc[UR36][R2.64], R5 ;  /* 0x0000000502007986 */ /* 0x001fe2000c101924 */
[----:B------:R-:W-:Y:S05]  /*7180*/  EXIT ;  /* 0x000000000000794d */ /* 0x000fea0003800000 */
.L_x_1712:
        /* <DEDUP_REMOVED lines=8> */
[----:B------:R-:W-:Y:S01]  /*7210*/  STG.E.U8 desc[UR36][R2.64], R5 ;  /* 0x0000000502007986 */ /* 0x000fe2000c101124 */
[----:B------:R-:W-:Y:S05]  /*7220*/  EXIT ;  /* 0x000000000000794d */ /* 0x000fea0003800000 */
.L_x_1725:
[----:B------:R-:W-:Y:S01]  /*7230*/  FMUL.FTZ R4, R4, 1 ;  /* 0x3f80000004047820 */ /* 0x000fe20000410000 */
[----:B------:R-:W-:-:S05]  /*7240*/  CS2R R6, SRZ ;  /* 0x0000000000067805 */ /* 0x000fca000001ff00 */
[----:B------:R-:W0:Y:S02]  /*7250*/  F2F.F64.F32 R4, R4 ;  /* 0x0000000400047310 */ /* 0x000e240000201800 */
[----:B0-----:R-:W-:Y:S01]  /*7260*/  STG.E.128 desc[UR36][R2.64], R4 ;  /* 0x0000000402007986 */ /* 0x001fe2000c101d24 */
[----:B------:R-:W-:Y:S05]  /*7270*/  EXIT ;  /* 0x000000000000794d */ /* 0x000fea0003800000 */
.L_x_1724:
[----:B------:R-:W-:-:S13]  /*7280*/  ISETP.NE.AND P0, PT, R0, 0xf, PT ;  /* 0x0000000f0000780c */ /* 0x000fda0003f05270 */
[----:B------:R-:W-:Y:S05]  /*7290*/  @!P0 BRA `(.L_x_1726) ;  /* 0x0000000000e08947 */ /* 0x000fea0003800000 */
[----:B------:R-:W-:-:S13]  /*72a0*/  ISETP.NE.AND P0, PT, R0, 0x17, PT ;  /* 0x000000170000780c */ /* 0x000fda0003f05270 */
[----:B------:R-:W-:Y:S05]  /*72b0*/  @!P0 BRA `(.L_x_1727) ;  /* 0x00000000008c8947 */ /* 0x000fea0003800000 */
[----:B------:R-:W-:-:S13]  /*72c0*/  ISETP.NE.AND P0, PT, R0, 0x18, PT ;  /* 0x000000180000780c */ /* 0x000fda0003f05270 */
[----:B------:R-:W-:Y:S05]  /*72d0*/  @!P0 BRA `(.L_x_1728) ;  /* 0x0000000000448947 */ /* 0x000fea0003800000 */
.L_x_1705:
        /* <DEDUP_REMOVED lines=16> */
.L_x_1729:
[----:B------:R-:W-:Y:S05]  /*73e0*/  EXIT ;  /* 0x000000000000794d */ /* 0x000fea0003800000 */
.L_x_1728:
        /* <DEDUP_REMOVED lines=12> */
.L_x_1731:
[----:B------:R-:W-:Y:S05]  /*74b0*/  BSYNC.RECONVERGENT B0 ;  /* 0x0000000000007941 */ /* 0x000fea0003800200 */
.L_x_1730:
[----:B------:R-:W-:-:S05]  /*74c0*/  LOP3.LUT R5, R0, 0x80, R7, 0xf8, !PT ;  /* 0x0000008000057812 */ /* 0x000fca00078ef807 */
[----:B------:R-:W-:Y:S01]  /*74d0*/  STG.E.U8 desc[UR36][R2.64], R5 ;  /* 0x0000000502007986 */ /* 0x000fe2000c101124 */
[----:B------:R-:W-:Y:S05]  /*74e0*/  EXIT ;  /* 0x000000000000794d */ /* 0x000fea0003800000 */
.L_x_1727:
        /* <DEDUP_REMOVED lines=11> */
.L_x_1733:
[----:B------:R-:W-:Y:S01]  /*75a0*/  IMAD.MOV.U32 R0, RZ, RZ, 0x7f ;  /* 0x0000007fff007424 */ /* 0x000fe200078e00ff */
[----:B------:R-:W-:-:S04]  /*75b0*/  ISETP.GT.U32.AND P0, PT, R6, 0x7f800000, PT ;  /* 0x7f8000000600780c */ /* 0x000fc80003f04070 */
[----:B------:R-:W-:-:S09]  /*75c0*/  SEL R0, R0, 0x7c, P0 ;  /* 0x0000007c00007807 */ /* 0x000fd20000000000 */
.L_x_1734:
[----:B------:R-:W-:Y:S05]  /*75d0*/  BSYNC.RECONVERGENT B0 ;  /* 0x0000000000007941 */ /* 0x000fea0003800200 */
.L_x_1732:
[----:B------:R-:W-:-:S04]  /*75e0*/  SHF.R.U32.HI R5, RZ, 0x18, R4 ;  /* 0x00000018ff057819 */ /* 0x000fc80000011604 */
[----:B------:R-:W-:-:S05]  /*75f0*/  LOP3.LUT R5, R0, 0x80, R5, 0xf8, !PT ;  /* 0x0000008000057812 */ /* 0x000fca00078ef805 */
[----:B------:R-:W-:Y:S01]  /*7600*/  STG.E.U8 desc[UR36][R2.64], R5 ;  /* 0x0000000502007986 */ /* 0x000fe2000c101124 */
[----:B------:R-:W-:Y:S05]  /*7610*/  EXIT ;  /* 0x000000000000794d */ /* 0x000fea0003800000 */
.L_x_1726:
[----:B------:R-:W-:-:S05]  /*7620*/  F2FP.BF16.F32.PACK_AB R4, RZ, R4 ;  /* 0x00000004ff04723e */ /* 0x000fca00000010ff */
[----:B------:R-:W-:Y:S01]  /*7630*/  STG.E.U16 desc[UR36][R2.64], R4 ;  /* 0x0000000402007986 */ /* 0x000fe2000c101524 */
[----:B------:R-:W-:Y:S05]  /*7640*/  EXIT ;  /* 0x000000000000794d */ /* 0x000fea0003800000 */
.L_x_1735:
        /* <DEDUP_REMOVED lines=11> */
.L_x_19072:


//--------------------- .text._ZN2at6native18elementwise_kernelILi128ELi2EZNS0_22gpu_kernel_impl_nocastIZZZNS0_17trunc_kernel_cudaERNS_18TensorIteratorBaseEENKUlvE_clEvENKUlvE0_clEvEUlfE_EEvS4_RKT_EUliE_EEviT1_ --------------------------
	.section	.text._ZN2at6native18elementwise_kernelILi128ELi2EZNS0_22gpu_kernel_impl_nocastIZZZNS0_17trunc_kernel_cudaERNS_18TensorIteratorBaseEENKUlvE_clEvENKUlvE0_clEvEUlfE_EEvS4_RKT_EUliE_EEviT1_,"ax",@progbits
	.align	128
        .global         _ZN2at6native18elementwise_kernelILi128ELi2EZNS0_22gpu_kernel_impl_nocastIZZZNS0_17trunc_kernel_cudaERNS_18TensorIteratorBaseEENKUlvE_clEvENKUlvE0_clEvEUlfE_EEvS4_RKT_EUliE_EEviT1_
        .type           _ZN2at6native18elementwise_kernelILi128ELi2EZNS0_22gpu_kernel_impl_nocastIZZZNS0_17trunc_kernel_cudaERNS_18TensorIteratorBaseEENKUlvE_clEvENKUlvE0_clEvEUlfE_EEvS4_RKT_EUliE_EEviT1_,@function
        .size           _ZN2at6native18elementwise_kernelILi128ELi2EZNS0_22gpu_kernel_impl_nocastIZZZNS0_17trunc_kernel_cudaERNS_18TensorIteratorBaseEENKUlvE_clEvENKUlvE0_clEvEUlfE_EEvS4_RKT_EUliE_EEviT1_,(.L_x_19073 - _ZN2at6native18elementwise_kernelILi128ELi2EZNS0_22gpu_kernel_impl_nocastIZZZNS0_17trunc_kernel_cudaERNS_18TensorIteratorBaseEENKUlvE_clEvENKUlvE0_clEvEUlfE_EEvS4_RKT_EUliE_EEviT1_)
        .other          _ZN2at6native18elementwise_kernelILi128ELi2EZNS0_22gpu_kernel_impl_nocastIZZZNS0_17trunc_kernel_cudaERNS_18TensorIteratorBaseEENKUlvE_clEvENKUlvE0_clEvEUlfE_EEvS4_RKT_EUliE_EEviT1_,@"STO_CUDA_ENTRY STV_DEFAULT"
_ZN2at6native18elementwise_kernelILi128ELi2EZNS0_22gpu_kernel_impl_nocastIZZZNS0_17trunc_kernel_cudaERNS_18TensorIteratorBaseEENKUlvE_clEvENKUlvE0_clEvEUlfE_EEvS4_RKT_EUliE_EEviT1_:
.text._ZN2at6native18elementwise_kernelILi128ELi2EZNS0_22gpu_kernel_impl_nocastIZZZNS0_17trunc_kernel_cudaERNS_18TensorIteratorBaseEENKUlvE_clEvENKUlvE0_clEvEUlfE_EEvS4_RKT_EUliE_EEviT1_:
        /* <DEDUP_REMOVED lines=10> */
[----:B------:R-:W-:Y:S01]  /*00a0*/  BSSY.RECONVERGENT B0, `(.L_x_1737) ;  /* 0x0000009000007945 */ /* 0x000fe20003800200 */
[----:B0-----:R-:W-:-:S13]  /*00b0*/  ISETP.GE.AND P0, PT, R3, UR4, PT ;  /* 0x0000000403007c0c */ /* 0x001fda000bf06270 */
[----:B------:R-:W-:Y:S05]  /*00c0*/  @P0 BRA `(.L_x_1738) ;  /* 0x0000000000180947 */ /* 0x000fea0003800000 */
[----:B------:R-:W0:Y:S02]  /*00d0*/  LDC.64 R4, c[0x0][0x588] ;  /* 0x00016200ff047b82 */ /* 0x000e240000000a00 */
[----:B0-----:R-:W2:Y:S06]  /*00e0*/  LDG.E R4, desc[UR6][R4.64] ;  /* 0x0000000604047981 */ /* 0x001eac000c1e1900 */
[----:B------:R-:W0:Y:S01]  /*00f0*/  LDC.64 R6, c[0x0][0x580] ;  /* 0x00016000ff067b82 */ /* 0x000e220000000a00 */
[----:B------:R-:W-:Y:S01]  /*0100*/  IADD3 R3, PT, PT, R3, 0x80, RZ ;  /* 0x0000008003037810 */ /* 0x000fe20007ffe0ff */
[----:B--2---:R-:W0:Y:S02]  /*0110*/  FRND.TRUNC R9, R4 ;  /* 0x0000000400097307 */ /* 0x004e24000020d000 */
[----:B0-----:R0:W-:Y:S04]  /*0120*/  STG.E desc[UR6][R6.64], R9 ;  /* 0x0000000906007986 */ /* 0x0011e8000c101906 */
.L_x_1738:
[----:B------:R-:W-:Y:S05]  /*0130*/  BSYNC.RECONVERGENT B0 ;  /* 0x0000000000007941 */ /* 0x000fea0003800200 */
.L_x_1737:
[----:B------:R-:W-:-:S13]  /*0140*/  ISETP.GE.AND P0, PT, R3, UR4, PT ;  /* 0x0000000403007c0c */ /* 0x000fda000bf06270 */
[----:B------:R-:W-:Y:S05]  /*0150*/  @P0 EXIT ;  /* 0x000000000000094d */ /* 0x000fea0003800000 */
[----:B------:R-:W1:Y:S02]  /*0160*/  LDC.64 R2, c[0x0][0x588] ;  /* 0x00016200ff027b82 */ /* 0x000e640000000a00 */
[----:B-1----:R-:W0:Y:S06]  /*0170*/  LDG.E R2, desc[UR6][R2.64] ;  /* 0x0000000602027981 */ /* 0x002e2c000c1e1900 */
[----:B------:R-:W1:Y:S01]  /*0180*/  LDC.64 R4, c[0x0][0x580] ;  /* 0x00016000ff047b82 */ /* 0x000e620000000a00 */
[----:B0-----:R-:W1:Y:S02]  /*0190*/  FRND.TRUNC R7, R2 ;  /* 0x0000000200077307 */ /* 0x001e64000020d000 */
[----:B-1----:R-:W-:Y:S01]  /*01a0*/  STG.E desc[UR6][R4.64], R7 ;  /* 0x0000000704007986 */ /* 0x002fe2000c101906 */
[----:B------:R-:W-:Y:S05]  /*01b0*/  EXIT ;  /* 0x000000000000794d */ /* 0x000fea0003800000 */
.L_x_1736:
[----:B------:R-:W0:Y:S01]  /*01c0*/  LDCU UR4, c[0x0][0x380] ;  /* 0x00007000ff0477ac */ /* 0x000e220008000800 */
[----:B------:R-:W-:Y:S01]  /*01d0*/  IADD3 R2, PT, PT, R2, -0x1, RZ ;  /* 0xffffffff02027810 */ /* 0x000fe20007ffe0ff */
[----:B------:R-:W-:Y:S03]  /*01e0*/  BSSY.RECONVERGENT B0, `(.L_x_1739) ;  /* 0x0000138000007945 */ /* 0x000fe60003800200 */
        /* <DEDUP_REMOVED lines=302> */
.L_x_1741:
[----:B------:R-:W0:Y:S02]  /*14d0*/  LDCU.128 UR8, c[0x0][0x580] ;  /* 0x0000b000ff0877ac */ /* 0x000e240008000c00 */
[----:B0-----:R-:W-:-:S04]  /*14e0*/  IADD3 R6, P0, PT, R4, UR10, RZ ;  /* 0x0000000a04067c10 */ /* 0x001fc8000ff1e0ff */
[----:B------:R-:W-:-:S05]  /*14f0*/  IADD3.X R7, PT, PT, RZ, UR11, RZ, P0, !PT ;  /* 0x0000000bff077c10 */ /* 0x000fca00087fe4ff */
[----:B------:R-:W2:Y:S01]  /*1500*/  LDG.E R6, desc[UR6][R6.64] ;  /* 0x0000000606067981 */ /* 0x000ea2000c1e1900 */
[----:B------:R-:W-:Y:S02]  /*1510*/  IADD3 R4, P0, PT, R5, UR8, RZ ;  /* 0x0000000805047c10 */ /* 0x000fe4000ff1e0ff */
[----:B------:R-:W-:-:S03]  /*1520*/  IADD3 R3, PT, PT, R3, 0x80, RZ ;  /* 0x0000008003037810 */ /* 0x000fc60007ffe0ff */
[----:B------:R-:W-:Y:S01]  /*1530*/  IMAD.X R5, RZ, RZ, UR9, P0 ;  /* 0x00000009ff057e24 */ /* 0x000fe200080e06ff */
[----:B--2---:R-:W0:Y:S04]  /*1540*/  FRND.TRUNC R9, R6 ;  /* 0x0000000600097307 */ /* 0x004e28000020d000 */
[----:B0-----:R0:W-:Y:S03]  /*1550*/  STG.E desc[UR6][R4.64], R9 ;  /* 0x0000000904007986 */ /* 0x0011e6000c101906 */
.L_x_1740:
[----:B------:R-:W-:Y:S05]  /*1560*/  BSYNC.RECONVERGENT B0 ;  /* 0x0000000000007941 */ /* 0x000fea0003800200 */
.L_x_1739:
[----:B------:R-:W-:-:S13]  /*1570*/  ISETP.GE.AND P0, PT, R3, UR4, PT ;  /* 0x0000000403007c0c */ /* 0x000fda000bf06270 */
[----:B------:R-:W-:Y:S05]  /*1580*/  @P0 EXIT ;  /* 0x000000000000094d */ /* 0x000fea0003800000 */
[----:B------:R-:W1:Y:S01]  /*1590*/  LDCU.64 UR4, c[0x0][0x390] ;  /* 0x00007200ff0477ac */ /* 0x000e620008000a00 */
[----:B0-----:R-:W-:Y:S01]  /*15a0*/  HFMA2 R4, -RZ, RZ, 0, 0 ;  /* 0x00000000ff047431 */ /* 0x001fe200000001ff */
        /* <DEDUP_REMOVED lines=296> */
.L_x_1742:
[----:B------:R-:W0:Y:S02]  /*2830*/  LDCU.128 UR8, c[0x0][0x580] ;  /* 0x0000b000ff0877ac */ /* 0x000e240008000c00 */
[----:B0-----:R-:W-:-:S04]  /*2840*/  IADD3 R4, P0, PT, R2, UR10, RZ ;  /* 0x0000000a02047c10 */ /* 0x001fc8000ff1e0ff */
[----:B------:R-:W-:-:S05]  /*2850*/  IADD3.X R5, PT, PT, RZ, UR11, RZ, P0, !PT ;  /* 0x0000000bff057c10 */ /* 0x000fca00087fe4ff */
[----:B------:R-:W2:Y:S01]  /*2860*/  LDG.E R4, desc[UR6][R4.64] ;  /* 0x0000000604047981 */ /* 0x000ea2000c1e1900 */
[----:B------:R-:W-:-:S04]  /*2870*/  IADD3 R2, P0, PT, R3, UR8, RZ ;  /* 0x0000000803027c10 */ /* 0x000fc8000ff1e0ff */
[----:B------:R-:W-:Y:S01]  /*2880*/  IADD3.X R3, PT, PT, RZ, UR9, RZ, P0, !PT ;  /* 0x00000009ff037c10 */ /* 0x000fe200087fe4ff */
[----:B--2---:R-:W0:Y:S04]  /*2890*/  FRND.TRUNC R7, R4 ;  /* 0x0000000400077307 */ /* 0x004e28000020d000 */
[----:B0-----:R-:W-:Y:S01]  /*28a0*/  STG.E desc[UR6][R2.64], R7 ;  /* 0x0000000702007986 */ /* 0x001fe2000c101906 */
[----:B------:R-:W-:Y:S05]  /*28b0*/  EXIT ;  /* 0x000000000000794d */ /* 0x000fea0003800000 */
.L_x_1743:
        /* <DEDUP_REMOVED lines=12> */
.L_x_19073:


//--------------------- .text._ZN2at6native27unrolled_elementwise_kernelIZZZNS0_17trunc_kernel_cudaERNS_18TensorIteratorBaseEENKUlvE_clEvENKUlvE0_clEvEUlfE_St5arrayIPcLm2EELi4E23TrivialOffsetCalculatorILi1EjESB_NS0_6memory15LoadWithoutCastENSC_16StoreWithoutCastEEEviT_T0_T2_T3_T4_T5_ --------------------------
	.section	.text._ZN2at6native27unrolled_elementwise_kernelIZZZNS0_17trunc_kernel_cudaERNS_18TensorIteratorBaseEENKUlvE_clEvENKUlvE0_clEvEUlfE_St5arrayIPcLm2EELi4E23TrivialOffsetCalculatorILi1EjESB_NS0_6memory15LoadWithoutCastENSC_16StoreWithoutCastEEEviT_T0_T2_T3_T4_T5_,"ax",@progbits
	.align	128
        .global         _ZN2at6native27unrolled_elementwise_kernelIZZZNS0_17trunc_kernel_cudaERNS_18TensorIteratorBaseEENKUlvE_clEvENKUlvE0_clEvEUlfE_St5arrayIPcLm2EELi4E23TrivialOffsetCalculatorILi1EjESB_NS0_6memory15LoadWithoutCastENSC_16StoreWithoutCastEEEviT_T0_T2_T3_T4_T5_
        .type           _ZN2at6native27unrolled_elementwise_kernelIZZZNS0_17trunc_kernel_cudaERNS_18TensorIteratorBaseEENKUlvE_clEvENKUlvE0_clEvEUlfE_St5arrayIPcLm2EELi4E23TrivialOffsetCalculatorILi1EjESB_NS0_6memory15LoadWithoutCastENSC_16StoreWithoutCastEEEviT_T0_T2_T3_T4_T5_,@function
        .size           _ZN2at6native27unrolled_elementwise_kernelIZZZNS0_17trunc_kernel_cudaERNS_18TensorIteratorBaseEENKUlvE_clEvENKUlvE0_clEvEUlfE_St5arrayIPcLm2EELi4E23TrivialOffsetCalculatorILi1EjESB_NS0_6memory15LoadWithoutCastENSC_16StoreWithoutCastEEEviT_T0_T2_T3_T4_T5_,(.L_x_19074 - _ZN2at6native27unrolled_elementwise_kernelIZZZNS0_17trunc_kernel_cudaERNS_18TensorIteratorBaseEENKUlvE_clEvENKUlvE0_clEvEUlfE_St5arrayIPcLm2EELi4E23TrivialOffsetCalculatorILi1EjESB_NS0_6memory15LoadWithoutCastENSC_16StoreWithoutCastEEEviT_T0_T2_T3_T4_T5_)
        .other          _ZN2at6native27unrolled_elementwise_kernelIZZZNS0_17trunc_kernel_cudaERNS_18TensorIteratorBaseEENKUlvE_clEvENKUlvE0_clEvEUlfE_St5arrayIPcLm2EELi4E23TrivialOffsetCalculatorILi1EjESB_NS0_6memory15LoadWithoutCastENSC_16StoreWithoutCastEEEviT_T0_T2_T3_T4_T5_,@"STO_CUDA_ENTRY STV_DEFAULT"
_ZN2at6native27unrolled_elementwise_kernelIZZZNS0_17trunc_kernel_cudaERNS_18TensorIteratorBaseEENKUlvE_clEvENKUlvE0_clEvEUlfE_St5arrayIPcLm2EELi4E23TrivialOffsetCalculatorILi1EjESB_NS0_6memory15LoadWithoutCastENSC_16StoreWithoutCastEEEviT_T0_T2_T3_T4_T5_:
.text._ZN2at6native27unrolled_elementwise_kernelIZZZNS0_17trunc_kernel_cudaERNS_18TensorIteratorBaseEENKUlvE_clEvENKUlvE0_clEvEUlfE_St5arrayIPcLm2EELi4E23TrivialOffsetCalculatorILi1EjESB_NS0_6memory15LoadWithoutCastENSC_16StoreWithoutCastEEEviT_T0_T2_T3_T4_T5_:
        /* <DEDUP_REMOVED lines=8> */
[----:B------:R-:W-:Y:S01]  /*0080*/  @!P0 IADD3 R13, PT, PT, R3, 0x80, RZ ;  /* 0x00000080030d8810 */ /* 0x000fe20007ffe0ff */
[----:B------:R-:W0:Y:S01]  /*0090*/  @!P0 LDC.64 R4, c[0x0][0x390] ;  /* 0x0000e400ff048b82 */ /* 0x000e220000000a00 */
[----:B------:R-:W-:Y:S02]  /*00a0*/  @!P0 IMAD R15, R0, 0x200, R3 ;  /* 0x00000200000f8824 */ /* 0x000fe400078e0203 */
[----:B------:R-:W-:-:S13]  /*00b0*/  ISETP.GE.AND P1, PT, R13, R2, PT ;  /* 0x000000020d00720c */ /* 0x000fda0003f26270 */
[----:B------:R-:W-:Y:S01]  /*00c0*/  @!P1 IMAD R17, R0, 0x200, R13 ;  /* 0x0000020000119824 */ /* 0x000fe200078e020d */
[----:B------:R-:W-:Y:S01]  /*00d0*/  @!P1 IADD3 R13, PT, PT, R13, 0x80, RZ ;  /* 0x000000800d0d9810 */ /* 0x000fe20007ffe0ff */
[----:B------:R-:W2:Y:S03]  /*00e0*/  @!P1 LDC.64 R8, c[0x0][0x390] ;  /* 0x0000e400ff089b82 */ /* 0x000ea60000000a00 */
[----:B------:R-:W-:Y:S01]  /*00f0*/  ISETP.GE.AND P3, PT, R13, R2, PT ;  /* 0x000000020d00720c */ /* 0x000fe20003f66270 */
[----:B0-----:R-:W-:Y:S01]  /*0100*/  @!P0 IMAD.WIDE.U32 R4, R15, 0x4, R4 ;  /* 0x000000040f048825 */ /* 0x001fe200078e0004 */
[----:B------:R-:W-:-:S06]  /*0110*/  CS2R R14, SRZ ;  /* 0x00000000000e7805 */ /* 0x000fcc000001ff00 */
[----:B-1----:R0:W5:Y:S05]  /*0120*/  @!P0 LDG.E R14, desc[UR4][R4.64] ;  /* 0x00000004040e8981 */ /* 0x00216a000c1e1900 */
[----:B------:R-:W-:Y:S01]  /*0130*/  @!P3 IMAD R21, R0, 0x200, R13 ;  /* 0x000002000015b824 */ /* 0x000fe200078e020d */
[----:B------:R-:W-:Y:S01]  /*0140*/  @!P3 IADD3 R13, PT, PT, R13, 0x80, RZ ;  /* 0x000000800d0db810 */ /* 0x000fe20007ffe0ff */
[----:B------:R-:W1:Y:S03]  /*0150*/  @!P3 LDC.64 R10, c[0x0][0x390] ;  /* 0x0000e400ff0abb82 */ /* 0x000e660000000a00 */
[----:B------:R-:W-:Y:S01]  /*0160*/  ISETP.GE.AND P2, PT, R13, R2, PT ;  /* 0x000000020d00720c */ /* 0x000fe20003f46270 */
[----:B--2---:R-:W-:-:S05]  /*0170*/  @!P1 IMAD.WIDE.U32 R8, R17, 0x4, R8 ;  /* 0x0000000411089825 */ /* 0x004fca00078e0008 */
[----:B------:R0:W5:Y:S07]  /*0180*/  @!P1 LDG.E R15, desc[UR4][R8.64] ;  /* 0x00000004080f9981 */ /* 0x00016e000c1e1900 */
[----:B------:R-:W2:Y:S01]  /*0190*/  @!P2 LDC.64 R6, c[0x0][0x390] ;  /* 0x0000e400ff06ab82 */ /* 0x000ea20000000a00 */
[----:B------:R-:W-:Y:S01]  /*01a0*/  @!P2 LEA R19, R0, R13, 0x9 ;  /* 0x0000000d0013a211 */ /* 0x000fe200078e48ff */
[----:B-1----:R-:W-:-:S04]  /*01b0*/  @!P3 IMAD.WIDE.U32 R12, R21, 0x4, R10 ;  /* 0x00000004150cb825 */ /* 0x002fc800078e000a */
[----:B--2---:R-:W-:Y:S01]  /*01c0*/  @!P2 IMAD.WIDE.U32 R10, R19, 0x4, R6 ;  /* 0x00000004130aa825 */ /* 0x004fe200078e0006 */
[----:B------:R-:W-:-:S06]  /*01d0*/  CS2R R6, SRZ ;  /* 0x0000000000067805 */ /* 0x000fcc000001ff00 */
[----:B------:R0:W5:Y:S04]  /*01e0*/  @!P3 LDG.E R7, desc[UR4][R12.64] ;  /* 0x000000040c07b981 */ /* 0x000168000c1e1900 */
[----:B------:R0:W5:Y:S01]  /*01f0*/  @!P2 LDG.E R6, desc[UR4][R10.64] ;  /* 0x000000040a06a981 */ /* 0x000162000c1e1900 */
[----:B------:R-:W-:Y:S01]  /*0200*/  ISETP.GE.AND P0, PT, R3, R2, PT ;  /* 0x000000020300720c */ /* 0x000fe20003f06270 */
[----:B------:R-:W-:Y:S04]  /*0210*/  BSSY.RECONVERGENT B0, `(.L_x_1744) ;  /* 0x000001a000007945 */ /* 0x000fe80003800200 */
[----:B------:R-:W-:Y:S08]  /*0220*/  BSSY.RELIABLE B1, `(.L_x_1745) ;  /* 0x0000011000017945 */ /* 0x000ff00003800100 */
[----:B0-----:R-:W-:Y:S05]  /*0230*/  @P0 BRA `(.L_x_1746) ;  /* 0x00000000003c0947 */ /* 0x001fea0003800000 */
[----:B------:R-:W0:Y:S01]  /*0240*/  LDC.64 R4, c[0x0][0x388] ;  /* 0x0000e200ff047b82 */ /* 0x000e220000000a00 */
[----:B-----5:R-:W1:Y:S01]  /*0250*/  FRND.TRUNC R9, R14 ;  /* 0x0000000e00097307 */ /* 0x020e62000020d000 */
[----:B------:R-:W-:Y:S01]  /*0260*/  IMAD R11, R0, 0x200, R3 ;  /* 0x00000200000b7824 */ /* 0x000fe200078e0203 */
[----:B------:R-:W-:-:S04]  /*0270*/  IADD3 R3, PT, PT, R3, 0x80, RZ ;  /* 0x0000008003037810 */ /* 0x000fc80007ffe0ff */
[----:B------:R-:W-:-:S13]  /*0280*/  ISETP.GE.AND P0, PT, R3, R2, PT ;  /* 0x000000020300720c */ /* 0x000fda0003f06270 */
[----:B------:R-:W-:Y:S05]  /*0290*/  @P0 BREAK.RELIABLE B1 ;  /* 0x0000000000010942 */ /* 0x000fea0003800100 */
[----:B0-----:R-:W-:-:S05]  /*02a0*/  IMAD.WIDE.U32 R4, R11, 0x4, R4 ;  /* 0x000000040b047825 */ /* 0x001fca00078e0004 */
[----:B-1----:R0:W-:Y:S01]  /*02b0*/  STG.E desc[UR4][R4.64], R9 ;  /* 0x0000000904007986 */ /* 0x0021e2000c101904 */
[----:B------:R-:W-:Y:S05]  /*02c0*/  @P0 BRA `(.L_x_1747) ;  /* 0x0000000000380947 */ /* 0x000fea0003800000 */
[----:B0-----:R-:W0:Y:S01]  /*02d0*/  LDC.64 R4, c[0x0][0x388] ;  /* 0x0000e200ff047b82 */ /* 0x001e220000000a00 */
[----:B------:R-:W1:Y:S01]  /*02e0*/  FRND.TRUNC R15, R15 ;  /* 0x0000000f000f7307 */ /* 0x000e62000020d000 */
[----:B------:R-:W-:Y:S01]  /*02f0*/  IMAD R9, R0, 0x200, R3 ;  /* 0x0000020000097824 */ /* 0x000fe200078e0203 */
[----:B------:R-:W-:-:S03]  /*0300*/  IADD3 R3, PT, PT, R3, 0x80, RZ ;  /* 0x0000008003037810 */ /* 0x000fc60007ffe0ff */
[----:B0-----:R-:W-:-:S05]  /*0310*/  IMAD.WIDE.U32 R4, R9, 0x4, R4 ;  /* 0x0000000409047825 */ /* 0x001fca00078e0004 */
[----:B-1----:R0:W-:Y:S02]  /*0320*/  STG.E desc[UR4][R4.64], R15 ;  /* 0x0000000f04007986 */ /* 0x0021e4000c101904 */
.L_x_1746:
[----:B------:R-:W-:Y:S05]  /*0330*/  BSYNC.RELIABLE B1 ;  /* 0x0000000000017941 */ /* 0x000fea0003800100 */
.L_x_1745:
[----:B------:R-:W-:-:S13]  /*0340*/  ISETP.GE.AND P0, PT, R3, R2, PT ;  /* 0x000000020300720c */ /* 0x000fda0003f06270 */
[----:B0-----:R-:W0:Y:S01]  /*0350*/  @!P0 LDC.64 R4, c[0x0][0x388] ;  /* 0x0000e200ff048b82 */ /* 0x001e220000000a00 */
[----:B-----5:R-:W1:Y:S01]  /*0360*/  @!P0 FRND.TRUNC R7, R7 ;  /* 0x0000000700078307 */ /* 0x020e62000020d000 */
[----:B------:R-:W-:Y:S01]  /*0370*/  @!P0 IMAD R9, R0, 0x200, R3 ;  /* 0x0000020000098824 */ /* 0x000fe200078e0203 */
[----:B------:R-:W-:-:S03]  /*0380*/  @!P0 IADD3 R3, PT, PT, R3, 0x80, RZ ;  /* 0x0000008003038810 */ /* 0x000fc60007ffe0ff */
[----:B0-----:R-:W-:-:S05]  /*0390*/  @!P0 IMAD.WIDE.U32 R4, R9, 0x4, R4 ;  /* 0x0000000409048825 */ /* 0x001fca00078e0004 */
[----:B-1----:R1:W-:Y:S02]  /*03a0*/  @!P0 STG.E desc[UR4][R4.64], R7 ;  /* 0x0000000704008986 */ /* 0x0023e4000c101904 */
.L_x_1747:
[----:B------:R-:W-:Y:S05]  /*03b0*/  BSYNC.RECONVERGENT B0 ;  /* 0x0000000000007941 */ /* 0x000fea0003800200 */
.L_x_1744:
[----:B------:R-:W-:Y:S05]  /*03c0*/  WARPSYNC.ALL ;  /* 0x0000000000007948 */ /* 0x000fea0003800000 */
[----:B------:R-:W-:-:S13]  /*03d0*/  ISETP.GE.AND P0, PT, R3, R2, PT ;  /* 0x000000020300720c */ /* 0x000fda0003f06270 */
[----:B------:R-:W-:Y:S05]  /*03e0*/  @P0 EXIT ;  /* 0x000000000000094d */ /* 0x000fea0003800000 */
[----:B01----:R-:W0:Y:S01]  /*03f0*/  LDC.64 R4, c[0x0][0x388] ;  /* 0x0000e200ff047b82 */ /* 0x003e220000000a00 */
[----:B------:R-:W1:Y:S01]  /*0400*/  FRND.TRUNC R7, R6 ;  /* 0x0000000600077307 */ /* 0x000e62000020d000 */
[----:B------:R-:W-:-:S04]  /*0410*/  IMAD R3, R0, 0x200, R3 ;  /* 0x0000020000037824 */ /* 0x000fc800078e0203 */
[----:B0-----:R-:W-:-:S05]  /*0420*/  IMAD.WIDE.U32 R2, R3, 0x4, R4 ;  /* 0x0000000403027825 */ /* 0x001fca00078e0004 */
[----:B-1----:R-:W-:Y:S01]  /*0430*/  STG.E desc[UR4][R2.64], R7 ;  /* 0x0000000702007986 */ /* 0x002fe2000c101904 */
[----:B------:R-:W-:Y:S05]  /*0440*/  EXIT ;  /* 0x000000000000794d */ /* 0x000fea0003800000 */
.L_x_1748:
        /* <DEDUP_REMOVED lines=11> */
.L_x_19074:


//--------------------- .text._ZN2at6native29vectorized_elementwise_kernelILi2EZZZNS0_17trunc_kernel_cudaERNS_18TensorIteratorBaseEENKUlvE_clEvENKUlvE0_clEvEUlfE_St5arrayIPcLm2EEEEviT0_T1_ --------------------------
	.section	.text._ZN2at6native29vectorized_elementwise_kernelILi2EZZZNS0_17trunc_kernel_cudaERNS_18TensorIteratorBaseEENKUlvE_clEvENKUlvE0_clEvEUlfE_St5arrayIPcLm2EEEEviT0_T1_,"ax",@progbits
	.align	128
        .global         _ZN2at6native29vectorized_elementwise_kernelILi2EZZZNS0_17trunc_kernel_cudaERNS_18TensorIteratorBaseEENKUlvE_clEvENKUlvE0_clEvEUlfE_St5arrayIPcLm2EEEEviT0_T1_
        .type           _ZN2at6native29vectorized_elementwise_kernelILi2EZZZNS0_17trunc_kernel_cudaERNS_18TensorIteratorBaseEENKUlvE_clEvENKUlvE0_clEvEUlfE_St5arrayIPcLm2EEEEviT0_T1_,@function
        .size           _ZN2at6native29vectorized_elementwise_kernelILi2EZZZNS0_17trunc_kernel_cudaERNS_18TensorIteratorBaseEENKUlvE_clEvENKUlvE0_clEvEUlfE_St5arrayIPcLm2EEEEviT0_T1_,(.L_x_19075 - _ZN2at6native29vectorized_elementwise_kernelILi2EZZZNS0_17trunc_kernel_cudaERNS_18TensorIteratorBaseEENKUlvE_clEvENKUlvE0_clEvEUlfE_St5arrayIPcLm2EEEEviT0_T1_)
        .other          _ZN2at6native29vectorized_elementwise_kernelILi2EZZZNS0_17trunc_kernel_cudaERNS_18TensorIteratorBaseEENKUlvE_clEvENKUlvE0_clEvEUlfE_St5arrayIPcLm2EEEEviT0_T1_,@"STO_CUDA_ENTRY STV_DEFAULT"
_ZN2at6native29vectorized_elementwise_kernelILi2EZZZNS0_17trunc_kernel_cudaERNS_18TensorIteratorBaseEENKUlvE_clEvENKUlvE0_clEvEUlfE_St5arrayIPcLm2EEEEviT0_T1_:
.text._ZN2at6native29vectorized_elementwise_kernelILi2EZZZNS0_17trunc_kernel_cudaERNS_18TensorIteratorBaseEENKUlvE_clEvENKUlvE0_clEvEUlfE_St5arrayIPcLm2EEEEviT0_T1_:
[----:B------:R-:W-:Y:S01]  /*0000*/  LDC R1, c[0x0][0x37c] ;  /* 0x0000df00ff017b82 */ /* 0x000fe20000000800 */
[----:B------:R-:W0:Y:S01]  /*0010*/  S2R R0, SR_CTAID.X ;  /* 0x0000000000007919 */ /* 0x000e220000002500 */
[----:B------:R-:W1:Y:S01]  /*0020*/  LDCU UR6, c[0x0][0x380] ;  /* 0x00007000ff0677ac */ /* 0x000e620008000800 */
[----:B------:R-:W2:Y:S01]  /*0030*/  LDCU.64 UR4, c[0x0][0x358] ;  /* 0x00006b00ff0477ac */ /* 0x000ea20008000a00 */
[----:B0-----:R-:W-:-:S04]  /*0040*/  SHF.L.U32 R0, R0, 0xa, RZ ;  /* 0x0000000a00007819 */ /* 0x001fc800000006ff */
[----:B-1----:R-:W-:-:S04]  /*0050*/  IADD3 R16, PT, PT, -R0, UR6, RZ ;  /* 0x0000000600107c10 */ /* 0x002fc8000fffe1ff */
[----:B------:R-:W-:-:S13]  /*0060*/  ISETP.GT.U32.AND P0, PT, R16, 0x3ff, PT ;  /* 0x000003ff1000780c */ /* 0x000fda0003f04070 */
[----:B--2---:R-:W-:Y:S05]  /*0070*/  @P0 BRA `(.L_x_1749) ;  /* 0x0000000400f40947 */ /* 0x004fea0003800000 */
[----:B------:R-:W0:Y:S01]  /*0080*/  S2R R25, SR_TID.X ;  /* 0x0000000000197919 */ /* 0x000e220000002100 */
[----:B------:R-:W-:Y:S01]  /*0090*/  HFMA2 R18, -RZ, RZ, 0, 0 ;  /* 0x00000000ff127431 */ /* 0x000fe200000001ff */
[----:B0-----:R-:W-:Y:S01]  /*00a0*/  ISETP.GE.U32.AND P6, PT, R25, R16, PT ;  /* 0x000000101900720c */ /* 0x001fe20003fc6070 */
[----:B------:R-:W-:-:S12]  /*00b0*/  IMAD.MOV.U32 R17, RZ, RZ, R25 ;  /* 0x000000ffff117224 */ /* 0x000fd800078e0019 */
[----:B------:R-:W-:Y:S01]  /*00c0*/  @!P6 IADD3 R25, PT, PT, R17, 0x80, RZ ;  /* 0x000000801119e810 */ /* 0x000fe20007ffe0ff */
[----:B------:R-:W0:Y:S01]  /*00d0*/  @!P6 LDC.64 R2, c[0x0][0x390] ;  /* 0x0000e400ff02eb82 */ /* 0x000e220000000a00 */
[----:B------:R-:W-:Y:S02]  /*00e0*/  @!P6 IMAD.IADD R5, R0, 0x1, R17 ;  /* 0x000000010005e824 */ /* 0x000fe400078e0211 */
[----:B------:R-:W-:-:S13]  /*00f0*/  ISETP.GE.U32.AND P5, PT, R25, R16, PT ;  /* 0x000000101900720c */ /* 0x000fda0003fa6070 */
[----:B------:R-:W-:Y:S01]  /*0100*/  @!P5 IMAD.IADD R20, R0, 0x1, R25 ;  /* 0x000000010014d824 */ /* 0x000fe200078e0219 */
[----:B------:R-:W-:Y:S01]  /*0110*/  @!P5 IADD3 R25, PT, PT, R25, 0x80, RZ ;  /* 0x000000801919d810 */ /* 0x000fe20007ffe0ff */
[----:B------:R-:W1:Y:S03]  /*0120*/  @!P5 LDC.64 R12, c[0x0][0x390] ;  /* 0x0000e400ff0cdb82 */ /* 0x000e660000000a00 */
[----:B------:R-:W-:Y:S01]  /*0130*/  ISETP.GE.U32.AND P4, PT, R25, R16, PT ;  /* 0x000000101900720c */ /* 0x000fe20003f86070 */
[----:B0-----:R-:W-:-:S05]  /*0140*/  @!P6 IMAD.WIDE.U32 R2, R5, 0x4, R2 ;  /* 0x000000040502e825 */ /* 0x001fca00078e0002 */
[----:B------:R0:W5:Y:S07]  /*0150*/  @!P6 LDG.E R18, desc[UR4][R2.64] ;  /* 0x000000040212e981 */ /* 0x00016e000c1e1900 */
[----:B------:R-:W-:Y:S01]  /*0160*/  @!P4 IMAD.IADD R29, R0, 0x1, R25 ;  /* 0x00000001001dc824 */ /* 0x000fe200078e0219 */
[----:B------:R-:W-:Y:S01]  /*0170*/  @!P4 IADD3 R25, PT, PT, R25, 0x80, RZ ;  /* 0x000000801919c810 */ /* 0x000fe20007ffe0ff */
[----:B------:R-:W2:Y:S03]  /*0180*/  @!P4 LDC.64 R14, c[0x0][0x390] ;  /* 0x0000e400ff0ecb82 */ /* 0x000ea60000000a00 */
[----:B------:R-:W-:-:S13]  /*0190*/  ISETP.GE.U32.AND P3, PT, R25, R16, PT ;  /* 0x000000101900720c */ /* 0x000fda0003f66070 */
[----:B------:R-:W-:Y:S01]  /*01a0*/  @!P3 IMAD.IADD R27, R0, 0x1, R25 ;  /* 0x00000001001bb824 */ /* 0x000fe200078e0219 */
[----:B------:R-:W-:Y:S01]  /*01b0*/  @!P3 IADD3 R25, PT, PT, R25, 0x80, RZ ;  /* 0x000000801919b810 */ /* 0x000fe20007ffe0ff */
[----:B------:R-:W3:Y:S03]  /*01c0*/  @!P3 LDC.64 R10, c[0x0][0x390] ;  /* 0x0000e400ff0abb82 */ /* 0x000ee60000000a00 */
[----:B------:R-:W-:-:S13]  /*01d0*/  ISETP.GE.U32.AND P2, PT, R25, R16, PT ;  /* 0x000000101900720c */ /* 0x000fda0003f46070 */
[----:B------:R-:W-:Y:S01]  /*01e0*/  @!P2 IMAD.IADD R23, R0, 0x1, R25 ;  /* 0x000000010017a824 */ /* 0x000fe200078e0219 */
[----:B------:R-:W-:Y:S01]  /*01f0*/  @!P2 IADD3 R25, PT, PT, R25, 0x80, RZ ;  /* 0x000000801919a810 */ /* 0x000fe20007ffe0ff */
[----:B0-----:R-:W0:Y:S03]  /*0200*/  @!P2 LDC.64 R2, c[0x0][0x390] ;  /* 0x0000e400ff02ab82 */ /* 0x001e260000000a00 */
[----:B------:R-:W-:-:S13]  /*0210*/  ISETP.GE.U32.AND P1, PT, R25, R16, PT ;  /* 0x000000101900720c */ /* 0x000fda0003f26070 */
[----:B------:R-:W-:Y:S01]  /*0220*/  @!P1 IMAD.IADD R21, R0, 0x1, R25 ;  /* 0x0000000100159824 */ /* 0x000fe200078e0219 */
[----:B------:R-:W-:Y:S01]  /*0230*/  @!P1 IADD3 R25, PT, PT, R25, 0x80, RZ ;  /* 0x0000008019199810 */ /* 0x000fe20007ffe0ff */
[----:B------:R-:W4:Y:S03]  /*0240*/  @!P1 LDC.64 R4, c[0x0][0x390] ;  /* 0x0000e400ff049b82 */ /* 0x000f260000000a00 */
[----:B------:R-:W-:-:S13]  /*0250*/  ISETP.GE.U32.AND P0, PT, R25, R16, PT ;  /* 0x000000101900720c */ /* 0x000fda0003f06070 */
[----:B------:R-:W-:Y:S01]  /*0260*/  @!P0 IMAD.IADD R19, R0, 0x1, R25 ;  /* 0x0000000100138824 */ /* 0x000fe200078e0219 */
[----:B------:R-:W-:Y:S01]  /*0270*/  @!P0 IADD3 R25, PT, PT, R25, 0x80, RZ ;  /* 0x0000008019198810 */ /* 0x000fe20007ffe0ff */
[----:B------:R-:W2:Y:S03]  /*0280*/  @!P0 LDC.64 R6, c[0x0][0x390] ;  /* 0x0000e400ff068b82 */ /* 0x000ea60000000a00 */
[----:B------:R-:W-:-:S13]  /*0290*/  ISETP.GE.U32.AND P6, PT, R25, R16, PT ;  /* 0x000000101900720c */ /* 0x000fda0003fc6070 */
[----:B------:R-:W3:Y:S01]  /*02a0*/  @!P6 LDC.64 R8, c[0x0][0x390] ;  /* 0x0000e400ff08eb82 */ /* 0x000ee20000000a00 */
[----:B-1----:R-:W-:-:S04]  /*02b0*/  @!P5 IMAD.WIDE.U32 R12, R20, 0x4, R12 ;  /* 0x00000004140cd825 */ /* 0x002fc800078e000c */
[----:B------:R-:W-:Y:S02]  /*02c0*/  IMAD.MOV.U32 R20, RZ, RZ, RZ ;  /* 0x000000ffff147224 */ /* 0x000fe400078e00ff */
[----:B------:R-:W-:Y:S01]  /*02d0*/  @!P6 IMAD.IADD R25, R0, 0x1, R25 ;  /* 0x000000010019e824 */ /* 0x000fe200078e0219 */
[----:B------:R-:W-:Y:S01]  /*02e0*/  MOV R22, RZ ;  /* 0x000000ff00167202 */ /* 0x000fe20000000f00 */
[----:B0-----:R-:W-:Y:S01]  /*02f0*/  @!P2 IMAD.WIDE.U32 R2, R23, 0x4, R2 ;  /* 0x000000041702a825 */ /* 0x001fe200078e0002 */
[----:B------:R-:W-:Y:S01]  /*0300*/  MOV R23, RZ ;  /* 0x000000ff00177202 */ /* 0x000fe20000000f00 */
[----:B------:R0:W5:Y:S02]  /*0310*/  @!P5 LDG.E R20, desc[UR4][R12.64] ;  /* 0x000000040c14d981 */ /* 0x000164000c1e1900 */
[----:B----4-:R-:W-:-:S04]  /*0320*/  @!P1 IMAD.WIDE.U32 R4, R21, 0x4, R4 ;  /* 0x0000000415049825 */ /* 0x010fc800078e0004 */
[----:B--2---:R-:W-:-:S04]  /*0330*/  @!P0 IMAD.WIDE.U32 R6, R19, 0x4, R6 ;  /* 0x0000000413068825 */ /* 0x004fc800078e0006 */
[----:B------:R-:W-:Y:S01]  /*0340*/  HFMA2 R19, -RZ, RZ, 0, 0 ;  /* 0x00000000ff137431 */ /* 0x000fe200000001ff */
[----:B------:R1:W5:Y:S01]  /*0350*/  @!P1 LDG.E R23, desc[UR4][R4.64] ;  /* 0x0000000404179981 */ /* 0x000362000c1e1900 */
[----:B------:R-:W-:Y:S01]  /*0360*/  IMAD.MOV.U32 R21, RZ, RZ, RZ ;  /* 0x000000ffff157224 */ /* 0x000fe200078e00ff */
[----:B0-----:R-:W-:Y:S01]  /*0370*/  CS2R R12, SRZ ;  /* 0x00000000000c7805 */ /* 0x001fe2000001ff00 */
[----:B------:R-:W-:-:S04]  /*0380*/  @!P4 IMAD.WIDE.U32 R14, R29, 0x4, R14 ;  /* 0x000000041d0ec825 */ /* 0x000fc800078e000e */
[----:B---3--:R-:W-:Y:S01]  /*0390*/  @!P3 IMAD.WIDE.U32 R10, R27, 0x4, R10 ;  /* 0x000000041b0ab825 */ /* 0x008fe200078e000a */
[----:B------:R1:W5:Y:S03]  /*03a0*/  @!P4 LDG.E R22, desc[UR4][R14.64] ;  /* 0x000000040e16c981 */ /* 0x000366000c1e1900 */
[----:B------:R-:W-:Y:S01]  /*03b0*/  @!P6 IMAD.WIDE.U32 R8, R25, 0x4, R8 ;  /* 0x000000041908e825 */ /* 0x000fe200078e0008 */
[----:B------:R1:W5:Y:S04]  /*03c0*/  @!P3 LDG.E R19, desc[UR4][R10.64] ;  /* 0x000000040a13b981 */ /* 0x000368000c1e1900 */
[----:B------:R1:W5:Y:S04]  /*03d0*/  @!P2 LDG.E R21, desc[UR4][R2.64] ;  /* 0x000000040215a981 */ /* 0x000368000c1e1900 */
[----:B------:R1:W5:Y:S04]  /*03e0*/  @!P6 LDG.E R12, desc[UR4][R8.64] ;  /* 0x00000004080ce981 */ /* 0x000368000c1e1900 */
[----:B------:R1:W5:Y:S01]  /*03f0*/  @!P0 LDG.E R13, desc[UR4][R6.64] ;  /* 0x00000004060d8981 */ /* 0x000362000c1e1900 */
[----:B------:R-:W-:Y:S01]  /*0400*/  ISETP.GE.U32.AND P0, PT, R17, R16, PT ;  /* 0x000000101100720c */ /* 0x000fe20003f06070 */
[----:B------:R-:W-:Y:S04]  /*0410*/  BSSY.RECONVERGENT B0, `(.L_x_1750) ;  /* 0x000003a000007945 */ /* 0x000fe80003800200 */
[----:B------:R-:W-:Y:S08]  /*0420*/  BSSY.RELIABLE B1, `(.L_x_1751) ;  /* 0x0000031000017945 */ /* 0x000ff00003800100 */
[----:B-1----:R-:W-:Y:S05]  /*0430*/  @P0 BRA `(.L_x_1752) ;  /* 0x0000000000380947 */ /* 0x002fea0003800000 */
[----:B------:R-:W0:Y:S01]  /*0440*/  LDC.64 R2, c[0x0][0x388] ;  /* 0x0000e200ff027b82 */ /* 0x000e220000000a00 */
[----:B-----5:R-:W1:Y:S01]  /*0450*/  FRND.TRUNC R5, R18 ;  /* 0x0000001200057307 */ /* 0x020e62000020d000 */
[----:B------:R-:W-:Y:S01]  /*0460*/  IMAD.IADD R7, R0, 0x1, R17 ;  /* 0x0000000100077824 */ /* 0x000fe200078e0211 */
[----:B------:R-:W-:-:S04]  /*0470*/  IADD3 R17, PT, PT, R17, 0x80, RZ ;  /* 0x0000008011117810 */ /* 0x000fc80007ffe0ff */
[----:B------:R-:W-:Y:S01]  /*0480*/  ISETP.GE.U32.AND P0, PT, R17, R16, PT ;  /* 0x000000101100720c */ /* 0x000fe20003f06070 */
[----:B0-----:R-:W-:-:S05]  /*0490*/  IMAD.WIDE.U32 R2, R7, 0x4, R2 ;  /* 0x0000000407027825 */ /* 0x001fca00078e0002 */
[----:B-1----:R0:W-:Y:S07]  /*04a0*/  STG.E desc[UR4][R2.64], R5 ;  /* 0x0000000502007986 */ /* 0x0021ee000c101904 */
[----:B------:R-:W-:Y:S05]  /*04b0*/  @P0 BRA `(.L_x_1753) ;  /* 0x0000000000380947 */ /* 0x000fea0003800000 */
[----:B0-----:R-:W0:Y:S01]  /*04c0*/  LDC.64 R2, c[0x0][0x388] ;  /* 0x0000e200ff027b82 */ /* 0x001e220000000a00 */
[----:B------:R-:W1:Y:S01]  /*04d0*/  FRND.TRUNC R5, R20 ;  /* 0x0000001400057307 */ /* 0x000e62000020d000 */
[----:B------:R-:W-:Y:S01]  /*04e0*/  IMAD.IADD R7, R0, 0x1, R17 ;  /* 0x0000000100077824 */ /* 0x000fe200078e0211 */
[----:B------:R-:W-:-:S03]  /*04f0*/  IADD3 R17, PT, PT, R17, 0x80, RZ ;  /* 0x0000008011117810 */ /* 0x000fc60007ffe0ff */
[----:B0-----:R-:W-:-:S05]  /*0500*/  IMAD.WIDE.U32 R2, R7, 0x4, R2 ;  /* 0x0000000407027825 */ /* 0x001fca00078e0002 */
[----:B-1----:R0:W-:Y:S02]  /*0510*/  STG.E desc[UR4][R2.64], R5 ;  /* 0x0000000502007986 */ /* 0x0021e4000c101904 */
.L_x_1752:
[----:B------:R-:W-:-:S13]  /*0520*/  ISETP.GE.U32.AND P0, PT, R17, R16, PT ;  /* 0x000000101100720c */ /* 0x000fda0003f06070 */
[----:B------:R-:W-:Y:S05]  /*0530*/  @P0 BRA `(.L_x_1754) ;  /* 0x0000000000380947 */ /* 0x000fea0003800000 */
[----:B0-----:R-:W0:Y:S01]  /*0540*/  LDC.64 R2, c[0x0][0x388] ;  /* 0x0000e200ff027b82 */ /* 0x001e220000000a00 */
[----:B-----5:R-:W1:Y:S01]  /*0550*/  FRND.TRUNC R5, R22 ;  /* 0x0000001600057307 */ /* 0x020e62000020d000 */
[----:B------:R-:W-:Y:S01]  /*0560*/  IMAD.IADD R7, R0, 0x1, R17 ;  /* 0x0000000100077824 */ /* 0x000fe200078e0211 */
[----:B------:R-:W-:-:S03]  /*0570*/  IADD3 R17, PT, PT, R17, 0x80, RZ ;  /* 0x0000008011117810 */ /* 0x000fc60007ffe0ff */
[----:B0-----:R-:W-:-:S05]  /*0580*/  IMAD.WIDE.U32 R2, R7, 0x4, R2 ;  /* 0x0000000407027825 */ /* 0x001fca00078e0002 */
[----:B-1----:R1:W-:Y:S02]  /*0590*/  STG.E desc[UR4][R2.64], R5 ;  /* 0x0000000502007986 */ /* 0x0023e4000c101904 */
.L_x_1753:
[----:B------:R-:W-:-:S13]  /*05a0*/  ISETP.GE.U32.AND P0, PT, R17, R16, PT ;  /* 0x000000101100720c */ /* 0x000fda0003f06070 */
[----:B------:R-:W-:Y:S05]  /*05b0*/  @P0 BRA `(.L_x_1755) ;  /* 0x0000000000380947 */ /* 0x000fea0003800000 */
[----:B01----:R-:W0:Y:S01]  /*05c0*/  LDC.64 R2, c[0x0][0x388] ;  /* 0x0000e200ff027b82 */ /* 0x003e220000000a00 */
[----:B------:R-:W1:Y:S01]  /*05d0*/  FRND.TRUNC R19, R19 ;  /* 0x0000001300137307 */ /* 0x000e62000020d000 */
[----:B------:R-:W-:Y:S01]  /*05e0*/  IMAD.IADD R5, R0, 0x1, R17 ;  /* 0x0000000100057824 */ /* 0x000fe200078e0211 */
[----:B------:R-:W-:-:S03]  /*05f0*/  IADD3 R17, PT, PT, R17, 0x80, RZ ;  /* 0x0000008011117810 */ /* 0x000fc60007ffe0ff */
[----:B0-----:R-:W-:-:S05]  /*0600*/  IMAD.WIDE.U32 R2, R5, 0x4, R2 ;  /* 0x0000000405027825 */ /* 0x001fca00078e0002 */
[----:B-1----:R1:W-:Y:S02]  /*0610*/  STG.E desc[UR4][R2.64], R19 ;  /* 0x0000001302007986 */ /* 0x0023e4000c101904 */
.L_x_1754:
[----:B------:R-:W-:-:S13]  /*0620*/  ISETP.GE.U32.AND P0, PT, R17, R16, PT ;  /* 0x000000101100720c */ /* 0x000fda0003f06070 */
[----:B------:R-:W-:Y:S05]  /*0630*/  @P0 BRA `(.L_x_1756) ;  /* 0x00000000003c0947 */ /* 0x000fea0003800000 */
[----:B01----:R-:W0:Y:S01]  /*0640*/  LDC.64 R2, c[0x0][0x388] ;  /* 0x0000e200ff027b82 */ /* 0x003e220000000a00 */
[----:B-----5:R-:W1:Y:S01]  /*0650*/  FRND.TRUNC R21, R21 ;  /* 0x0000001500157307 */ /* 0x020e62000020d000 */
[----:B------:R-:W-:Y:S01]  /*0660*/  IMAD.IADD R5, R0, 0x1, R17 ;  /* 0x0000000100057824 */ /* 0x000fe200078e0211 */
[----:B------:R-:W-:-:S03]  /*0670*/  IADD3 R17, PT, PT, R17, 0x80, RZ ;  /* 0x0000008011117810 */ /* 0x000fc60007ffe0ff */
[----:B0-----:R-:W-:-:S05]  /*0680*/  IMAD.WIDE.U32 R2, R5, 0x4, R2 ;  /* 0x0000000405027825 */ /* 0x001fca00078e0002 */
[----:B-1----:R2:W-:Y:S02]  /*0690*/  STG.E desc[UR4][R2.64], R21 ;  /* 0x0000001502007986 */ /* 0x0025e4000c101904 */
.L_x_1755:
[----:B------:R-:W-:-:S13]  /*06a0*/  ISETP.GE.U32.AND P0, PT, R17, R16, PT ;  /* 0x000000101100720c */ /* 0x000fda0003f06070 */
[----:B------:R-:W-:Y:S05]  /*06b0*/  @P0 BREAK.RELIABLE B1 ;  /* 0x0000000000010942 */ /* 0x000fea0003800100 */
[----:B------:R-:W-:Y:S05]  /*06c0*/  @P0 BRA `(.L_x_1757) ;  /* 0x0000000000380947 */ /* 0x000fea0003800000 */
[----:B012---:R-:W0:Y:S01]  /*06d0*/  LDC.64 R2, c[0x0][0x388] ;  /* 0x0000e200ff027b82 */ /* 0x007e220000000a00 */
[----:B------:R-:W1:Y:S01]  /*06e0*/  FRND.TRUNC R23, R23 ;  /* 0x0000001700177307 */ /* 0x000e62000020d000 */
[----:B------:R-:W-:Y:S01]  /*06f0*/  IMAD.IADD R5, R0, 0x1, R17 ;  /* 0x0000000100057824 */ /* 0x000fe200078e0211 */
[----:B------:R-:W-:-:S03]  /*0700*/  IADD3 R17, PT, PT, R17, 0x80, RZ ;  /* 0x0000008011117810 */ /* 0x000fc60007ffe0ff */
[----:B0-----:R-:W-:-:S05]  /*0710*/  IMAD.WIDE.U32 R2, R5, 0x4, R2 ;  /* 0x0000000405027825 */ /* 0x001fca00078e0002 */
[----:B-1----:R2:W-:Y:S02]  /*0720*/  STG.E desc[UR4][R2.64], R23 ;  /* 0x0000001702007986 */ /* 0x0025e4000c101904 */
.L_x_1756:
[----:B------:R-:W-:Y:S05]  /*0730*/  BSYNC.RELIABLE B1 ;  /* 0x0000000000017941 */ /* 0x000fea0003800100 */
.L_x_1751:
[----:B------:R-:W-:-:S13]  /*0740*/  ISETP.GE.U32.AND P0, PT, R17, R16, PT ;  /* 0x000000101100720c */ /* 0x000fda0003f06070 */
[----:B012---:R-:W0:Y:S01]  /*0750*/  @!P0 LDC.64 R2, c[0x0][0x388] ;  /* 0x0000e200ff028b82 */ /* 0x007e220000000a00 */
[----:B-----5:R-:W1:Y:S01]  /*0760*/  @!P0 FRND.TRUNC R13, R13 ;  /* 0x0000000d000d8307 */ /* 0x020e62000020d000 */
[----:B------:R-:W-:Y:S01]  /*0770*/  @!P0 IMAD.IADD R5, R0, 0x1, R17 ;  /* 0x0000000100058824 */ /* 0x000fe200078e0211 */
[----:B------:R-:W-:-:S03]  /*0780*/  @!P0 IADD3 R17, PT, PT, R17, 0x80, RZ ;  /* 0x0000008011118810 */ /* 0x000fc60007ffe0ff */
[----:B0-----:R-:W-:-:S05]  /*0790*/  @!P0 IMAD.WIDE.U32 R2, R5, 0x4, R2 ;  /* 0x0000000405028825 */ /* 0x001fca00078e0002 */
[----:B-1----:R3:W-:Y:S02]  /*07a0*/  @!P0 STG.E desc[UR4][R2.64], R13 ;  /* 0x0000000d02008986 */ /* 0x0027e4000c101904 */
.L_x_1757:
[----:B------:R-:W-:Y:S05]  /*07b0*/  BSYNC.RECONVERGENT B0 ;  /* 0x0000000000007941 */ /* 0x000fea0003800200 */
.L_x_1750:
[----:B------:R-:W-:Y:S05]  /*07c0*/  WARPSYNC.ALL ;  /* 0x0000000000007948 */ /* 0x000fea0003800000 */
[----:B------:R-:W-:-:S13]  /*07d0*/  ISETP.GE.U32.AND P0, PT, R17, R16, PT ;  /* 0x000000101100720c */ /* 0x000fda0003f06070 */
[----:B------:R-:W-:Y:S05]  /*07e0*/  @P0 EXIT ;  /* 0x000000000000094d */ /* 0x000fea0003800000 */
[----:B0123--:R-:W0:Y:S01]  /*07f0*/  LDC.64 R2, c[0x0][0x388] ;  /* 0x0000e200ff027b82 */ /* 0x00fe220000000a00 */
[----:B------:R-:W1:Y:S01]  /*0800*/  FRND.TRUNC R5, R12 ;  /* 0x0000000c00057307 */ /* 0x000e62000020d000 */
[----:B------:R-:W-:-:S05]  /*0810*/  IADD3 R17, PT, PT, R0, R17, RZ ;  /* 0x0000001100117210 */ /* 0x000fca0007ffe0ff */
[----:B0-----:R-:W-:-:S05]  /*0820*/  IMAD.WIDE.U32 R2, R17, 0x4, R2 ;  /* 0x0000000411027825 */ /* 0x001fca00078e0002 */
[----:B-1----:R-:W-:Y:S01]  /*0830*/  STG.E desc[UR4][R2.64], R5 ;  /* 0x0000000502007986 */ /* 0x002fe2000c101904 */
[----:B------:R-:W-:Y:S05]  /*0840*/  EXIT ;  /* 0x000000000000794d */ /* 0x000fea0003800000 */
.L_x_1749:
[----:B------:R-:W0:Y:S01]  /*0850*/  S2R R15, SR_TID.X ;  /* 0x00000000000f7919 */ /* 0x000e220000002100 */
[----:B------:R-:W1:Y:S08]  /*0860*/  LDC.64 R2, c[0x0][0x390] ;  /* 0x0000e400ff027b82 */ /* 0x000e700000000a00 */
[----:B------:R-:W2:Y:S01]  /*0870*/  LDC.64 R4, c[0x0][0x388] ;  /* 0x0000e200ff047b82 */ /* 0x000ea20000000a00 */
[----:B-1----:R-:W-:-:S04]  /*0880*/  IMAD.WIDE.U32 R2, R0, 0x4, R2 ;  /* 0x0000000400027825 */ /* 0x002fc800078e0002 */
[----:B0-----:R-:W-:-:S05]  /*0890*/  IMAD.WIDE.U32 R2, R15, 0x8, R2 ;  /* 0x000000080f027825 */ /* 0x001fca00078e0002 */
[----:B------:R-:W3:Y:S04]  /*08a0*/  LDG.E.64 R6, desc[UR4][R2.64] ;  /* 0x0000000402067981 */ /* 0x000ee8000c1e1b00 */
[----:B------:R-:W4:Y:S04]  /*08b0*/  LDG.E.64 R8, desc[UR4][R2.64+0x400] ;  /* 0x0004000402087981 */ /* 0x000f28000c1e1b00 */
[----:B------:R-:W5:Y:S04]  /*08c0*/  LDG.E.64 R10, desc[UR4][R2.64+0x800] ;  /* 0x00080004020a7981 */ /* 0x000f68000c1e1b00 */
[----:B------:R-:W5:Y:S01]  /*08d0*/  LDG.E.64 R12, desc[UR4][R2.64+0xc00] ;  /* 0x000c0004020c7981 */ /* 0x000f62000c1e1b00 */
[----:B--2---:R-:W-:-:S04]  /*08e0*/  IMAD.WIDE.U32 R4, R0, 0x4, R4 ;  /* 0x0000000400047825 */ /* 0x004fc800078e0004 */
[----:B------:R-:W-:Y:S01]  /*08f0*/  IMAD.WIDE.U32 R4, R15, 0x8, R4 ;  /* 0x000000080f047825 */ /* 0x000fe200078e0004 */
[----:B---3--:R-:W-:Y:S08]  /*0900*/  FRND.TRUNC R6, R6 ;  /* 0x0000000600067307 */ /* 0x008ff0000020d000 */
[----:B------:R-:W0:Y:S08]  /*0910*/  FRND.TRUNC R7, R7 ;  /* 0x0000000700077307 */ /* 0x000e30000020d000 */
[----:B----4-:R-:W-:Y:S01]  /*0920*/  FRND.TRUNC R8, R8 ;  /* 0x0000000800087307 */ /* 0x010fe2000020d000 */
[----:B0-----:R-:W-:Y:S07]  /*0930*/  STG.E.64 desc[UR4][R4.64], R6 ;  /* 0x0000000604007986 */ /* 0x001fee000c101b04 */
[----:B------:R-:W0:Y:S08]  /*0940*/  FRND.TRUNC R9, R9 ;  /* 0x0000000900097307 */ /* 0x000e30000020d000 */
[----:B-----5:R-:W-:Y:S01]  /*0950*/  FRND.TRUNC R10, R10 ;  /* 0x0000000a000a7307 */ /* 0x020fe2000020d000 */
[----:B0-----:R-:W-:Y:S07]  /*0960*/  STG.E.64 desc[UR4][R4.64+0x400], R8 ;  /* 0x0004000804007986 */ /* 0x001fee000c101b04 */
[----:B------:R-:W0:Y:S08]  /*0970*/  FRND.TRUNC R11, R11 ;  /* 0x0000000b000b7307 */ /* 0x000e30000020d000 */
[----:B------:R-:W-:Y:S01]  /*0980*/  FRND.TRUNC R12, R12 ;  /* 0x0000000c000c7307 */ /* 0x000fe2000020d000 */
[----:B0-----:R-:W-:Y:S07]  /*0990*/  STG.E.64 desc[UR4][R4.64+0x800], R10 ;  /* 0x0008000a04007986 */ /* 0x001fee000c101b04 */
[----:B------:R-:W0:Y:S02]  /*09a0*/  FRND.TRUNC R13, R13 ;  /* 0x0000000d000d7307 */ /* 0x000e24000020d000 */
[----:B0-----:R-:W-:Y:S01]  /*09b0*/  STG.E.64 desc[UR4][R4.64+0xc00], R12 ;  /* 0x000c000c04007986 */ /* 0x001fe2000c101b04 */
[----:B------:R-:W-:Y:S05]  /*09c0*/  EXIT ;  /* 0x000000000000794d */ /* 0x000fea0003800000 */
.L_x_1758:
        /* <DEDUP_REMOVED lines=11> */
.L_x_19075:


//--------------------- .text._ZN2at6native29vectorized_elementwise_kernelILi4EZZZNS0_17trunc_kernel_cudaERNS_18TensorIteratorBaseEENKUlvE_clEvENKUlvE0_clEvEUlfE_St5arrayIPcLm2EEEEviT0_T1_ --------------------------
	.section	.text._ZN2at6native29vectorized_elementwise_kernelILi4EZZZNS0_17trunc_kernel_cudaERNS_18TensorIteratorBaseEENKUlvE_clEvENKUlvE0_clEvEUlfE_St5arrayIPcLm2EEEEviT0_T1_,"ax",@progbits
	.align	128
        .global         _ZN2at6native29vectorized_elementwise_kernelILi4EZZZNS0_17trunc_kernel_cudaERNS_18TensorIteratorBaseEENKUlvE_clEvENKUlvE0_clEvEUlfE_St5arrayIPcLm2EEEEviT0_T1_
        .type           _ZN2at6native29vectorized_elementwise_kernelILi4EZZZNS0_17trunc_kernel_cudaERNS_18TensorIteratorBaseEENKUlvE_clEvENKUlvE0_clEvEUlfE_St5arrayIPcLm2EEEEviT0_T1_,@function
        .size           _ZN2at6native29vectorized_elementwise_kernelILi4EZZZNS0_17trunc_kernel_cudaERNS_18TensorIteratorBaseEENKUlvE_clEvENKUlvE0_clEvEUlfE_St5arrayIPcLm2EEEEviT0_T1_,(.L_x_19076 - _ZN2at6native29vectorized_elementwise_kernelILi4EZZZNS0_17trunc_kernel_cudaERNS_18TensorIteratorBaseEENKUlvE_clEvENKUlvE0_clEvEUlfE_St5arrayIPcLm2EEEEviT0_T1_)
        .other          _ZN2at6native29vectorized_elementwise_kernelILi4EZZZNS0_17trunc_kernel_cudaERNS_18TensorIteratorBaseEENKUlvE_clEvENKUlvE0_clEvEUlfE_St5arrayIPcLm2EEEEviT0_T1_,@"STO_CUDA_ENTRY STV_DEFAULT"
_ZN2at6native29vectorized_elementwise_kernelILi4EZZZNS0_17trunc_kernel_cudaERNS_18TensorIteratorBaseEENKUlvE_clEvENKUlvE0_clEvEUlfE_St5arrayIPcLm2EEEEviT0_T1_:
.text._ZN2at6native29vectorized_elementwise_kernelILi4EZZZNS0_17trunc_kernel_cudaERNS_18TensorIteratorBaseEENKUlvE_clEvENKUlvE0_clEvEUlfE_St5arrayIPcLm2EEEEviT0_T1_:
        /* <DEDUP_REMOVED lines=82> */
.L_x_1762:
        /* <DEDUP_REMOVED lines=8> */
.L_x_1763:
        /* <DEDUP_REMOVED lines=8> */
.L_x_1764:
        /* <DEDUP_REMOVED lines=8> */
.L_x_1765:
        /* <DEDUP_REMOVED lines=9> */
.L_x_1766:
[----:B------:R-:W-:Y:S05]  /*0730*/  BSYNC.RELIABLE B1 ;  /* 0x0000000000017941 */ /* 0x000fea0003800100 */
.L_x_1761:
[----:B------:R-:W-:-:S13]  /*0740*/  ISETP.GE.U32.AND P0, PT, R17, R16, PT ;  /* 0x000000101100720c */ /* 0x000fda0003f06070 */
[----:B012---:R-:W0:Y:S01]  /*0750*/  @!P0 LDC.64 R2, c[0x0][0x388] ;  /* 0x0000e200ff028b82 */ /* 0x007e220000000a00 */
[----:B-----5:R-:W1:Y:S01]  /*0760*/  @!P0 FRND.TRUNC R13, R13 ;  /* 0x0000000d000d8307 */ /* 0x020e62000020d000 */
[----:B------:R-:W-:Y:S01]  /*0770*/  @!P0 IMAD.IADD R5, R0, 0x1, R17 ;  /* 0x0000000100058824 */ /* 0x000fe200078e0211 */
[----:B------:R-:W-:-:S03]  /*0780*/  @!P0 IADD3 R17, PT, PT, R17, 0x80, RZ ;  /* 0x0000008011118810 */ /* 0x000fc60007ffe0ff */
[----:B0-----:R-:W-:-:S05]  /*0790*/  @!P0 IMAD.WIDE.U32 R2, R5, 0x4, R2 ;  /* 0x0000000405028825 */ /* 0x001fca00078e0002 */
[----:B-1----:R3:W-:Y:S02]  /*07a0*/  @!P0 STG.E desc[UR4][R2.64], R13 ;  /* 0x0000000d02008986 */ /* 0x0027e4000c101904 */
.L_x_1767:
[----:B------:R-:W-:Y:S05]  /*07b0*/  BSYNC.RECONVERGENT B0 ;  /* 0x0000000000007941 */ /* 0x000fea0003800200 */
.L_x_1760:
        /* <DEDUP_REMOVED lines=9> */
.L_x_1759:
[----:B------:R-:W0:Y:S01]  /*0850*/  S2R R15, SR_TID.X ;  /* 0x00000000000f7919 */ /* 0x000e220000002100 */
[----:B------:R-:W1:Y:S08]  /*0860*/  LDC.64 R2, c[0x0][0x390] ;  /* 0x0000e400ff027b82 */ /* 0x000e700000000a00 */
[----:B------:R-:W2:Y:S01]  /*0870*/  LDC.64 R12, c[0x0][0x388] ;  /* 0x0000e200ff0c7b82 */ /* 0x000ea20000000a00 */
[----:B-1----:R-:W-:-:S04]  /*0880*/  IMAD.WIDE.U32 R2, R0, 0x4, R2 ;  /* 0x0000000400027825 */ /* 0x002fc800078e0002 */
[----:B0-----:R-:W-:-:S05]  /*0890*/  IMAD.WIDE.U32 R2, R15, 0x10, R2 ;  /* 0x000000100f027825 */ /* 0x001fca00078e0002 */
[----:B------:R-:W3:Y:S04]  /*08a0*/  LDG.E.128 R4, desc[UR4][R2.64] ;  /* 0x0000000402047981 */ /* 0x000ee8000c1e1d00 */
[----:B------:R-:W4:Y:S01]  /*08b0*/  LDG.E.128 R8, desc[UR4][R2.64+0x800] ;  /* 0x0008000402087981 */ /* 0x000f22000c1e1d00 */
[----:B--2---:R-:W-:-:S04]  /*08c0*/  IMAD.WIDE.U32 R12, R0, 0x4, R12 ;  /* 0x00000004000c7825 */ /* 0x004fc800078e000c */
[----:B------:R-:W-:Y:S01]  /*08d0*/  IMAD.WIDE.U32 R12, R15, 0x10, R12 ;  /* 0x000000100f0c7825 */ /* 0x000fe200078e000c */
[----:B---3--:R-:W-:Y:S08]  /*08e0*/  FRND.TRUNC R4, R4 ;  /* 0x0000000400047307 */ /* 0x008ff0000020d000 */
[----:B------:R-:W-:Y:S08]  /*08f0*/  FRND.TRUNC R5, R5 ;  /* 0x0000000500057307 */ /* 0x000ff0000020d000 */
[----:B------:R-:W-:Y:S08]  /*0900*/  FRND.TRUNC R6, R6 ;  /* 0x0000000600067307 */ /* 0x000ff0000020d000 */
[----:B------:R-:W0:Y:S08]  /*0910*/  FRND.TRUNC R7, R7 ;  /* 0x0000000700077307 */ /* 0x000e30000020d000 */
[----:B----4-:R-:W-:Y:S01]  /*0920*/  FRND.TRUNC R8, R8 ;  /* 0x0000000800087307 */ /* 0x010fe2000020d000 */
[----:B0-----:R-:W-:Y:S07]  /*0930*/  STG.E.128 desc[UR4][R12.64], R4 ;  /* 0x000000040c007986 */ /* 0x001fee000c101d04 */
[----:B------:R-:W-:Y:S08]  /*0940*/  FRND.TRUNC R9, R9 ;  /* 0x0000000900097307 */ /* 0x000ff0000020d000 */
[----:B------:R-:W-:Y:S08]  /*0950*/  FRND.TRUNC R10, R10 ;  /* 0x0000000a000a7307 */ /* 0x000ff0000020d000 */
[----:B------:R-:W0:Y:S02]  /*0960*/  FRND.TRUNC R11, R11 ;  /* 0x0000000b000b7307 */ /* 0x000e24000020d000 */
[----:B0-----:R-:W-:Y:S01]  /*0970*/  STG.E.128 desc[UR4][R12.64+0x800], R8 ;  /* 0x000800080c007986 */ /* 0x001fe2000c101d04 */
[----:B------:R-:W-:Y:S05]  /*0980*/  EXIT ;  /* 0x000000000000794d */ /* 0x000fea0003800000 */
.L_x_1768:
        /* <DEDUP_REMOVED lines=15> */
.L_x_19076:


//--------------------- .text._ZN2at6native29vectorized_elementwise_kernelILi8EZZZNS0_17trunc_kernel_cudaERNS_18TensorIteratorBaseEENKUlvE_clEvENKUlvE0_clEvEUlfE_St5arrayIPcLm2EEEEviT0_T1_ --------------------------
	.section	.text._ZN2at6native29vectorized_elementwise_kernelILi8EZZZNS0_17trunc_kernel_cudaERNS_18TensorIteratorBaseEENKUlvE_clEvENKUlvE0_clEvEUlfE_St5arrayIPcLm2EEEEviT0_T1_,"ax",@progbits
	.align	128
        .global         _ZN2at6native29vectorized_elementwise_kernelILi8EZZZNS0_17trunc_kernel_cudaERNS_18TensorIteratorBaseEENKUlvE_clEvENKUlvE0_clEvEUlfE_St5arrayIPcLm2EEEEviT0_T1_
        .type           _ZN2at6native29vectorized_elementwise_kernelILi8EZZZNS0_17trunc_kernel_cudaERNS_18TensorIteratorBaseEENKUlvE_clEvENKUlvE0_clEvEUlfE_St5arrayIPcLm2EEEEviT0_T1_,@function
        .size           _ZN2at6native29vectorized_elementwise_kernelILi8EZZZNS0_17trunc_kernel_cudaERNS_18TensorIteratorBaseEENKUlvE_clEvENKUlvE0_clEvEUlfE_St5arrayIPcLm2EEEEviT0_T1_,(.L_x_19077 - _ZN2at6native29vectorized_elementwise_kernelILi8EZZZNS0_17trunc_kernel_cudaERNS_18TensorIteratorBaseEENKUlvE_clEvENKUlvE0_clEvEUlfE_St5arrayIPcLm2EEEEviT0_T1_)
        .other          _ZN2at6native29vectorized_elementwise_kernelILi8EZZZNS0_17trunc_kernel_cudaERNS_18TensorIteratorBaseEENKUlvE_clEvENKUlvE0_clEvEUlfE_St5arrayIPcLm2EEEEviT0_T1_,@"STO_CUDA_ENTRY STV_DEFAULT"
_ZN2at6native29vectorized_elementwise_kernelILi8EZZZNS0_17trunc_kernel_cudaERNS_18TensorIteratorBaseEENKUlvE_clEvENKUlvE0_clEvEUlfE_St5arrayIPcLm2EEEEviT0_T1_:
.text._ZN2at6native29vectorized_elementwise_kernelILi8EZZZNS0_17trunc_kernel_cudaERNS_18TensorIteratorBaseEENKUlvE_clEvENKUlvE0_clEvEUlfE_St5arrayIPcLm2EEEEviT0_T1_:
[----:B------:R-:W-:Y:S01]  /*0000*/  LDC R1, c[0x0][0x37c] ;  /* 0x0000df00ff017b82 */ /* 0x000fe20000000800 */
[----:B------:R-:W-:Y:S05]  /*0010*/  EXIT ;  /* 0x000000000000794d */ /* 0x000fea0003800000 */
.L_x_1769:
        /* <DEDUP_REMOVED lines=14> */
.L_x_19077:


//--------------------- .text._ZN2at6native18elementwise_kernelILi128ELi4EZNS0_15gpu_kernel_implIZZZNS0_17trunc_kernel_cudaERNS_18TensorIteratorBaseEENKUlvE_clEvENKUlvE_clEvEUldE_EEvS4_RKT_EUliE_EEviT1_ --------------------------
	.section	.text._ZN2at6native18elementwise_kernelILi128ELi4EZNS0_15gpu_kernel_implIZZZNS0_17trunc_kernel_cudaERNS_18TensorIteratorBaseEENKUlvE_clEvENKUlvE_clEvEUldE_EEvS4_RKT_EUliE_EEviT1_,"ax",@progbits
	.align	128
        .global         _ZN2at6native18elementwise_kernelILi128ELi4EZNS0_15gpu_kernel_implIZZZNS0_17trunc_kernel_cudaERNS_18TensorIteratorBaseEENKUlvE_clEvENKUlvE_clEvEUldE_EEvS4_RKT_EUliE_EEviT1_
        .type           _ZN2at6native18elementwise_kernelILi128ELi4EZNS0_15gpu_kernel_implIZZZNS0_17trunc_kernel_cudaERNS_18TensorIteratorBaseEENKUlvE_clEvENKUlvE_clEvEUldE_EEvS4_RKT_EUliE_EEviT1_,@function
        .size           _ZN2at6native18elementwise_kernelILi128ELi4EZNS0_15gpu_kernel_implIZZZNS0_17trunc_kernel_cudaERNS_18TensorIteratorBaseEENKUlvE_clEvENKUlvE_clEvEUldE_EEvS4_RKT_EUliE_EEviT1_,(.L_x_19078 - _ZN2at6native18elementwise_kernelILi128ELi4EZNS0_15gpu_kernel_implIZZZNS0_17trunc_kernel_cudaERNS_18TensorIteratorBaseEENKUlvE_clEvENKUlvE_clEvEUldE_EEvS4_RKT_EUliE_EEviT1_)
        .other          _ZN2at6native18elementwise_kernelILi128ELi4EZNS0_15gpu_kernel_implIZZZNS0_17trunc_kernel_cudaERNS_18TensorIteratorBaseEENKUlvE_clEvENKUlvE_clEvEUldE_EEvS4_RKT_EUliE_EEviT1_,@"STO_CUDA_ENTRY STV_DEFAULT"
_ZN2at6native18elementwise_kernelILi128ELi4EZNS0_15gpu_kernel_implIZZZNS0_17trunc_kernel_cudaERNS_18TensorIteratorBaseEENKUlvE_clEvENKUlvE_clEvEUldE_EEvS4_RKT_EUliE_EEviT1_:
.text._ZN2at6native18elementwise_kernelILi128ELi4EZNS0_15gpu_kernel_implIZZZNS0_17trunc_kernel_cudaERNS_18TensorIteratorBaseEENKUlvE_clEvENKUlvE_clEvEUldE_EEvS4_RKT_EUliE_EEviT1_:
        /* <DEDUP_REMOVED lines=319> */
.L_x_1772:
        /* <DEDUP_REMOVED lines=16> */
[----:B--2---:R4:W0:Y:S02]  /*14f0*/  I2F.F64.S16 R6, R2 ;  /* 0x0000000200067312 */ /* 0x0048240000101c00 */
[----:B0---4-:R-:W-:Y:S05]  /*1500*/  BRA `(.L_x_1779) ;  /* 0x0000000c006c7947 */ /* 0x011fea0003800000 */
.L_x_1777:
[----:B------:R-:W2:Y:S02]  /*1510*/  LDG.E.U8 R2, desc[UR36][R2.64] ;  /* 0x0000002402027981 */ /* 0x000ea4000c1e1100 */
[----:B--2---:R4:W0:Y:S02]  /*1520*/  I2F.F64.U16 R6, R2 ;  /* 0x0000000200067312 */ /* 0x0048240000101800 */
[----:B0---4-:R-:W-:Y:S05]  /*1530*/  BRA `(.L_x_1779) ;  /* 0x0000000c00607947 */ /* 0x011fea0003800000 */
.L_x_1776:
[----:B------:R-:W-:-:S09]  /*1540*/  UISETP.NE.AND UP0, UPT, UR4, 0x2, UPT ;  /* 0x000000020400788c */ /* 0x000fd2000bf05270 */
[----:B------:R-:W-:Y:S05]  /*1550*/  BRA.U !UP0, `(.L_x_1780) ;  /* 0x0000000108287547 */ /* 0x000fea000b800000 */
[----:B------:R-:W-:-:S09]  /*1560*/  UISETP.NE.AND UP0, UPT, UR4, 0x3, UPT ;  /* 0x000000030400788c */ /* 0x000fd2000bf05270 */
[----:B------:R-:W-:Y:S05]  /*1570*/  BRA.U !UP0, `(.L_x_1781) ;  /* 0x0000000108147547 */ /* 0x000fea000b800000 */
[----:B------:R-:W-:-:S09]  /*1580*/  UISETP.NE.AND UP0, UPT, UR4, 0x4, UPT ;  /* 0x000000040400788c */ /* 0x000fd2000bf05270 */
[----:B------:R-:W-:Y:S05]  /*1590*/  BRA.U UP0, `(.L_x_1778) ;  /* 0x0000000900bc7547 */ /* 0x000fea000b800000 */
[----:B------:R-:W2:Y:S02]  /*15a0*/  LDG.E.64 R6, desc[UR36][R2.64] ;  /* 0x0000002402067981 */ /* 0x000ea4000c1e1b00 */
[----:B--2---:R-:W4:Y:S02]  /*15b0*/  I2F.F64.S64 R6, R6 ;  /* 0x0000000600067312 */ /* 0x004f240000301c00 */
[----:B----4-:R-:W-:Y:S05]  /*15c0*/  BRA `(.L_x_1779) ;  /* 0x0000000c003c7947 */ /* 0x010fea0003800000 */
.L_x_1781:
[----:B------:R-:W2:Y:S02]  /*15d0*/  LDG.E R2, desc[UR36][R2.64] ;  /* 0x0000002402027981 */ /* 0x000ea4000c1e1900 */
[----:B--2---:R4:W0:Y:S02]  /*15e0*/  I2F.F64 R6, R2 ;  /* 0x0000000200067312 */ /* 0x0048240000201c00 */
[----:B0---4-:R-:W-:Y:S05]  /*15f0*/  BRA `(.L_x_1779) ;  /* 0x0000000c00307947 */ /* 0x011fea0003800000 */
.L_x_1780:
[----:B------:R-:W2:Y:S02]  /*1600*/  LDG.E.U16 R2, desc[UR36][R2.64] ;  /* 0x0000002402027981 */ /* 0x000ea4000c1e1500 */
[----:B--2---:R4:W0:Y:S02]  /*1610*/  I2F.F64.S16 R6, R2 ;  /* 0x0000000200067312 */ /* 0x0048240000101c00 */
[----:B0---4-:R-:W-:Y:S05]  /*1620*/  BRA `(.L_x_1779) ;  /* 0x0000000c00247947 */ /* 0x011fea0003800000 */
.L_x_1775:
[----:B------:R-:W-:-:S09]  /*1630*/  UISETP.GT.AND UP0, UPT, UR4, 0x6, UPT ;  /* 0x000000060400788c */ /* 0x000fd2000bf04270 */
[----:B------:R-:W-:Y:S05]  /*1640*/  BRA.U UP0, `(.L_x_1782) ;  /* 0x0000000100347547 */ /* 0x000fea000b800000 */
[----:B------:R-:W-:-:S09]  /*1650*/  UISETP.NE.AND UP0, UPT, UR4, 0x5, UPT ;  /* 0x000000050400788c */ /* 0x000fd2000bf05270 */
[----:B------:R-:W-:Y:S05]  /*1660*/  BRA.U !UP0, `(.L_x_1783) ;  /* 0x0000000108187547 */ /* 0x000fea000b800000 */
[----:B------:R-:W-:-:S09]  /*1670*/  UISETP.NE.AND UP0, UPT, UR4, 0x6, UPT ;  /* 0x000000060400788c */ /* 0x000fd2000bf05270 */
[----:B------:R-:W-:Y:S05]  /*1680*/  BRA.U UP0, `(.L_x_1778) ;  /* 0x0000000900807547 */ /* 0x000fea000b800000 */
[----:B------:R-:W2:Y:S02]  /*1690*/  LDG.E R6, desc[UR36][R2.64] ;  /* 0x0000002402067981 */ /* 0x000ea4000c1e1900 */
[----:B--2---:R-:W-:-:S06]  /*16a0*/  FMUL.FTZ R6, R6, 1 ;  /* 0x3f80000006067820 */ /* 0x004fcc0000410000 */
[----:B------:R-:W3:Y:S02]  /*16b0*/  F2F.F64.F32 R6, R6 ;  /* 0x0000000600067310 */ /* 0x000ee40000201800 */
[----:B---3--:R-:W-:Y:S05]  /*16c0*/  BRA `(.L_x_1779) ;  /* 0x0000000800fc7947 */ /* 0x008fea0003800000 */
.L_x_1783:
[----:B------:R-:W2:Y:S02]  /*16d0*/  LDG.E.U16 R0, desc[UR36][R2.64] ;  /* 0x0000002402007981 */ /* 0x000ea4000c1e1500 */
[----:B--2---:R-:W-:-:S05]  /*16e0*/  HADD2.F32 R0, -RZ, R0.H0_H0 ;  /* 0x20000000ff007230 */ /* 0x004fca0000004100 */
[----:B------:R-:W-:-:S04]  /*16f0*/  FMUL.FTZ R0, R0, 1 ;  /* 0x3f80000000007820 */ /* 0x000fc80000410000 */
[----:B------:R3:W4:Y:S02]  /*1700*/  F2F.F64.F32 R6, R0 ;  /* 0x0000000000067310 */ /* 0x0007240000201800 */
[----:B---34-:R-:W-:Y:S05]  /*1710*/  BRA `(.L_x_1779) ;  /* 0x0000000800e87947 */ /* 0x018fea0003800000 */
.L_x_1782:
[----:B------:R-:W-:-:S09]  /*1720*/  UISETP.NE.AND UP0, UPT, UR4, 0x7, UPT ;  /* 0x000000070400788c */ /* 0x000fd2000bf05270 */
[----:B------:R-:W-:Y:S05]  /*1730*/  BRA.U !UP0, `(.L_x_1784) ;  /* 0x0000000108347547 */ /* 0x000fea000b800000 */
[----:B------:R-:W-:-:S09]  /*1740*/  UISETP.NE.AND UP0, UPT, UR4, 0x8, UPT ;  /* 0x000000080400788c */ /* 0x000fd2000bf05270 */
[----:B------:R-:W-:Y:S05]  /*1750*/  BRA.U !UP0, `(.L_x_1785) ;  /* 0x0000000108187547 */ /* 0x000fea000b800000 */
[----:B------:R-:W-:-:S09]  /*1760*/  UISETP.NE.AND UP0, UPT, UR4, 0x9, UPT ;  /* 0x000000090400788c */ /* 0x000fd2000bf05270 */
[----:B------:R-:W-:Y:S05]  /*1770*/  BRA.U UP0, `(.L_x_1778) ;  /* 0x0000000900447547 */ /* 0x000fea000b800000 */
[----:B------:R-:W2:Y:S02]  /*1780*/  LDG.E R2, desc[UR36][R2.64] ;  /* 0x0000002402027981 */ /* 0x000ea4000c1e1900 */
[----:B--2---:R-:W-:-:S06]  /*1790*/  FMUL.FTZ R6, R2, 1 ;  /* 0x3f80000002067820 */ /* 0x004fcc0000410000 */
[----:B------:R-:W4:Y:S02]  /*17a0*/  F2F.F64.F32 R6, R6 ;  /* 0x0000000600067310 */ /* 0x000f240000201800 */
[----:B----4-:R-:W-:Y:S05]  /*17b0*/  BRA `(.L_x_1779) ;  /* 0x0000000800c07947 */ /* 0x010fea0003800000 */
.L_x_1785:
[----:B------:R-:W2:Y:S02]  /*17c0*/  LDG.E.U16 R2, desc[UR36][R2.64] ;  /* 0x0000002402027981 */ /* 0x000ea4000c1e1500 */
[----:B--2---:R-:W-:-:S05]  /*17d0*/  HADD2.F32 R0, -RZ, R2.H0_H0 ;  /* 0x20000002ff007230 */ /* 0x004fca0000004100 */
[----:B------:R-:W-:-:S04]  /*17e0*/  FMUL.FTZ R0, R0, 1 ;  /* 0x3f80000000007820 */ /* 0x000fc80000410000 */
[----:B------:R4:W0:Y:S02]  /*17f0*/  F2F.F64.F32 R6, R0 ;  /* 0x0000000000067310 */ /* 0x0008240000201800 */
[----:B0---4-:R-:W-:Y:S05]  /*1800*/  BRA `(.L_x_1779) ;  /* 0x0000000800ac7947 */ /* 0x011fea0003800000 */
.L_x_1784:
[----:B------:R3:W5:Y:S01]  /*1810*/  LDG.E.64 R6, desc[UR36][R2.64] ;  /* 0x0000002402067981 */ /* 0x000762000c1e1b00 */
[----:B------:R-:W-:Y:S05]  /*1820*/  BRA `(.L_x_1779) ;  /* 0x0000000800a47947 */ /* 0x000fea0003800000 */
.L_x_1774:
        /* <DEDUP_REMOVED lines=8> */
[----:B------:R-:W2:Y:S01]  /*18b0*/  LDG.E.U8 R2, desc[UR36][R2.64] ;  /* 0x0000002402027981 */ /* 0x000ea2000c1e1100 */
[----:B------:R-:W-:Y:S02]  /*18c0*/  MOV R6, RZ ;  /* 0x000000ff00067202 */ /* 0x000fe40000000f00 */
[----:B--2---:R-:W-:-:S04]  /*18d0*/  ISETP.NE.AND P0, PT, R2, RZ, PT ;  /* 0x000000ff0200720c */ /* 0x004fc80003f05270 */
[----:B------:R-:W-:Y:S01]  /*18e0*/  FSEL R7, RZ, 1.875, !P0 ;  /* 0x3ff00000ff077808 */ /* 0x000fe20004000000 */
[----:B------:R-:W-:Y:S08]  /*18f0*/  BRA `(.L_x_1779) ;  /* 0x0000000800707947 */ /* 0x000ff00003800000 */
.L_x_1788:
[----:B------:R2:W5:Y:S01]  /*1900*/  LDG.E.64 R6, desc[UR36][R2.64] ;  /* 0x0000002402067981 */ /* 0x000562000c1e1b00 */
[----:B------:R-:W-:Y:S05]  /*1910*/  BRA `(.L_x_1779) ;  /* 0x0000000800687947 */ /* 0x000fea0003800000 */
.L_x_1787:
        /* <DEDUP_REMOVED lines=23> */
[----:B------:R-:W-:-:S05]  /*1a90*/  LOP3.LUT R5, R5, 0x80000000, R0, 0xf8, !PT ;  /* 0x8000000005057812 */ /* 0x000fca00078ef800 */
[----:B------:R-:W-:-:S04]  /*1aa0*/  FMUL.FTZ R5, R5, 1 ;  /* 0x3f80000005057820 */ /* 0x000fc80000410000 */
[----:B------:R2:W3:Y:S02]  /*1ab0*/  F2F.F64.F32 R6, R5 ;  /* 0x0000000500067310 */ /* 0x0004e40000201800 */
[----:B--23--:R-:W-:Y:S05]  /*1ac0*/  BRA `(.L_x_1779) ;  /* 0x0000000400fc7947 */ /* 0x00cfea0003800000 */
.L_x_1790:
[----:B------:R-:W2:Y:S02]  /*1ad0*/  LDG.E.U8 R2, desc[UR36][R2.64] ;  /* 0x0000002402027981 */ /* 0x000ea4000c1e1100 */
[C---:B--2---:R-:W-:Y:S01]  /*1ae0*/  IMAD.SHL.U32 R4, R2.reuse, 0x2000000, RZ ;  /* 0x0200000002047824 */ /* 0x044fe200078e00ff */
[----:B------:R-:W-:-:S04]  /*1af0*/  SHF.L.U32 R5, R2, 0x8, RZ ;  /* 0x0000000802057819 */ /* 0x000fc800000006ff */
[----:B------:R-:W-:-:S13]  /*1b00*/  ISETP.GT.U32.AND P0, PT, R4, 0x7ffffff, PT ;  /* 0x07ffffff0400780c */ /* 0x000fda0003f04070 */
[C---:B------:R-:W-:Y:S02]  /*1b10*/  @!P0 LOP3.LUT R0, R5.reuse, 0x7f00, RZ, 0xc0, !PT ;  /* 0x00007f0005008812 */ /* 0x040fe400078ec0ff */
[----:B------:R-:W-:Y:S02]  /*1b20*/  @P0 LEA.HI R4, R4, 0x70000000, RZ, 0x1c ;  /* 0x7000000004040811 */ /* 0x000fe400078fe0ff */
[----:B------:R-:W-:Y:S02]  /*1b30*/  @!P0 LOP3.LUT R0, R0, 0x3f000000, RZ, 0xfc, !PT ;  /* 0x3f00000000008812 */ /* 0x000fe400078efcff */
[----:B------:R-:W-:-:S03]  /*1b40*/  PRMT R5, R5, 0x9910, RZ ;  /* 0x0000991005057816 */ /* 0x000fc600000000ff */
[----:B------:R-:W-:Y:S01]  /*1b50*/  @!P0 FADD.FTZ R0, R0, -0.5 ;  /* 0xbf00000000008421 */ /* 0x000fe20000010000 */
[----:B------:R-:W-:-:S05]  /*1b60*/  @P0 FMUL.FTZ R0, R4, 1.9259299443872358531e-34 ;  /* 0x0780000004000820 */ /* 0x000fca0000410000 */
[----:B------:R-:W-:-:S05]  /*1b70*/  LOP3.LUT R0, R0, 0x80000000, R5, 0xf8, !PT ;  /* 0x8000000000007812 */ /* 0x000fca00078ef805 */
[----:B------:R-:W-:-:S04]  /*1b80*/  FMUL.FTZ R0, R0, 1 ;  /* 0x3f80000000007820 */ /* 0x000fc80000410000 */
[----:B------:R2:W3:Y:S02]  /*1b90*/  F2F.F64.F32 R6, R0 ;  /* 0x0000000000067310 */ /* 0x0004e40000201800 */
[----:B--23--:R-:W-:Y:S05]  /*1ba0*/  BRA `(.L_x_1779) ;  /* 0x0000000400c47947 */ /* 0x00cfea0003800000 */
.L_x_1789:
[----:B------:R-:W2:Y:S02]  /*1bb0*/  LDG.E.U16 R0, desc[UR36][R2.64] ;  /* 0x0000002402007981 */ /* 0x000ea4000c1e1500 */
[----:B--2---:R-:W-:-:S04]  /*1bc0*/  IMAD.U32 R0, R0, 0x10000, RZ ;  /* 0x0001000000007824 */ /* 0x004fc800078e00ff */
[----:B------:R-:W-:-:S04]  /*1bd0*/  FMUL.FTZ R0, R0, 1 ;  /* 0x3f80000000007820 */ /* 0x000fc80000410000 */
[----:B------:R2:W3:Y:S02]  /*1be0*/  F2F.F64.F32 R6, R0 ;  /* 0x0000000000067310 */ /* 0x0004e40000201800 */
[----:B--23--:R-:W-:Y:S05]  /*1bf0*/  BRA `(.L_x_1779) ;  /* 0x0000000400b07947 */ /* 0x00cfea0003800000 */
.L_x_1786:
        /* <DEDUP_REMOVED lines=9> */
[----:B--2---:R2:W3:Y:S02]  /*1c90*/  I2F.F64.U16 R6, R2 ;  /* 0x0000000200067312 */ /* 0x0044e40000101800 */
[----:B--23--:R-:W-:Y:S05]  /*1ca0*/  BRA `(.L_x_1779) ;  /* 0x0000000400847947 */ /* 0x00cfea0003800000 */
.L_x_1793:
[----:B------:R-:W2:Y:S01]  /*1cb0*/  LDG.E.U8 R3, desc[UR36][R2.64] ;  /* 0x0000002402037981 */ /* 0x000ea2000c1e1100 */
[----:B------:R-:W-:Y:S02]  /*1cc0*/  CS2R R6, SRZ ;  /* 0x0000000000067805 */ /* 0x000fe4000001ff00 */
[----:B--2---:R-:W-:-:S13]  /*1cd0*/  ISETP.NE.AND P0, PT, R3, RZ, PT ;  /* 0x000000ff0300720c */ /* 0x004fda0003f05270 */
[----:B------:R-:W-:Y:S05]  /*1ce0*/  @!P0 BRA `(.L_x_1779) ;  /* 0x0000000400748947 */ /* 0x000fea0003800000 */
[----:B------:R-:W-:-:S13]  /*1cf0*/  ISETP.NE.AND P0, PT, R3, 0x80, PT ;  /* 0x000000800300780c */ /* 0x000fda0003f05270 */
[----:B------:R-:W-:Y:S01]  /*1d00*/  @!P0 IMAD.MOV.U32 R6, RZ, RZ, 0x20000000 ;  /* 0x20000000ff068424 */ /* 0x000fe200078e00ff */
        /* <DEDUP_REMOVED lines=15> */
.L_x_1795:
[----:B------:R-:W-:Y:S05]  /*1e00*/  BSYNC.RECONVERGENT B0 ;  /* 0x0000000000007941 */ /* 0x000fea0003800200 */
.L_x_1794:
[----:B------:R-:W-:Y:S02]  /*1e10*/  SHF.L.U32 R0, R0, 0x14, RZ ;  /* 0x0000001400007819 */ /* 0x000fe400000006ff */
[----:B------:R-:W-:-:S04]  /*1e20*/  LEA R2, R2, 0x3b800000, 0x17 ;  /* 0x3b80000002027811 */ /* 0x000fc800078eb8ff */
[----:B------:R-:W-:-:S05]  /*1e30*/  LOP3.LUT R0, R2, R0, R7, 0xfe, !PT ;  /* 0x0000000002007212 */ /* 0x000fca00078efe07 */
[----:B------:R-:W-:-:S04]  /*1e40*/  FMUL.FTZ R0, R0, 1 ;  /* 0x3f80000000007820 */ /* 0x000fc80000410000 */
[----:B------:R2:W3:Y:S02]  /*1e50*/  F2F.F64.F32 R6, R0 ;  /* 0x0000000000067310 */ /* 0x0004e40000201800 */
[----:B--23--:R-:W-:Y:S05]  /*1e60*/  BRA `(.L_x_1779) ;  /* 0x0000000400147947 */ /* 0x00cfea0003800000 */
.L_x_1792:
[----:B------:R-:W2:Y:S01]  /*1e70*/  LDG.E.U8 R3, desc[UR36][R2.64] ;  /* 0x0000002402037981 */ /* 0x000ea2000c1e1100 */
[----:B------:R-:W-:Y:S02]  /*1e80*/  CS2R R6, SRZ ;  /* 0x0000000000067805 */ /* 0x000fe4000001ff00 */
[----:B--2---:R-:W-:-:S13]  /*1e90*/  ISETP.NE.AND P0, PT, R3, RZ, PT ;  /* 0x000000ff0300720c */ /* 0x004fda0003f05270 */
[----:B------:R-:W-:Y:S05]  /*1ea0*/  @!P0 BRA `(.L_x_1779) ;  /* 0x0000000400048947 */ /* 0x000fea0003800000 */
[----:B------:R-:W-:-:S13]  /*1eb0*/  ISETP.NE.AND P0, PT, R3, 0x80, PT ;  /* 0x000000800300780c */ /* 0x000fda0003f05270 */
[----:B------:R-:W-:Y:S02]  /*1ec0*/  @!P0 IMAD.MOV.U32 R6, RZ, RZ, 0x20000000 ;  /* 0x20000000ff068424 */ /* 0x000fe400078e00ff */
        /* <DEDUP_REMOVED lines=15> */
.L_x_1797:
[----:B------:R-:W-:Y:S05]  /*1fc0*/  BSYNC.RECONVERGENT B0 ;  /* 0x0000000000007941 */ /* 0x000fea0003800200 */
.L_x_1796:
[----:B------:R-:W-:Y:S01]  /*1fd0*/  IMAD.SHL.U32 R0, R0, 0x200000, RZ ;  /* 0x0020000000007824 */ /* 0x000fe200078e00ff */
[----:B------:R-:W-:-:S04]  /*1fe0*/  LEA R2, R2, 0x37800000, 0x17 ;  /* 0x3780000002027811 */ /* 0x000fc800078eb8ff */
[----:B------:R-:W-:-:S05]  /*1ff0*/  LOP3.LUT R0, R2, R0, R7, 0xfe, !PT ;  /* 0x0000000002007212 */ /* 0x000fca00078efe07 */
[----:B------:R-:W-:-:S04]  /*2000*/  FMUL.FTZ R0, R0, 1 ;  /* 0x3f80000000007820 */ /* 0x000fc80000410000 */
[----:B------:R2:W3:Y:S02]  /*2010*/  F2F.F64.F32 R6, R0 ;  /* 0x0000000000067310 */ /* 0x0004e40000201800 */
[----:B--23--:R-:W-:Y:S05]  /*2020*/  BRA `(.L_x_1779) ;  /* 0x0000000000a47947 */ /* 0x00cfea0003800000 */
.L_x_1791:
[----:B------:R-:W-:-:S09]  /*2030*/  UISETP.NE.AND UP0, UPT, UR4, 0x1c, UPT ;  /* 0x0000001c0400788c */ /* 0x000fd2000bf05270 */
[----:B------:R-:W-:Y:S05]  /*2040*/  BRA.U !UP0, `(.L_x_1798) ;  /* 0x0000000108947547 */ /* 0x000fea000b800000 */
[----:B------:R-:W-:-:S09]  /*2050*/  UISETP.NE.AND UP0, UPT, UR4, 0x1d, UPT ;  /* 0x0000001d0400788c */ /* 0x000fd2000bf05270 */
[----:B------:R-:W-:Y:S05]  /*2060*/  BRA.U !UP0, `(.L_x_1799) ;  /* 0x0000000108807547 */ /* 0x000fea000b800000 */
[----:B------:R-:W-:-:S09]  /*2070*/  UISETP.NE.AND UP0, UPT, UR4, 0x2c, UPT ;  /* 0x0000002c0400788c */ /* 0x000fd2000bf05270 */
[----:B------:R-:W-:Y:S05]  /*2080*/  BRA.U !UP0, `(.L_x_1800) ;  /* 0x0000000108487547 */ /* 0x000fea000b800000 */
.L_x_1778:
        /* <DEDUP_REMOVED lines=16> */
.L_x_1801:
[----:B------:R-:W-:Y:S01]  /*2190*/  CS2R R6, SRZ ;  /* 0x0000000000067805 */ /* 0x000fe2000001ff00 */
[----:B------:R-:W-:Y:S06]  /*21a0*/  BRA `(.L_x_1779) ;  /* 0x0000000000447947 */ /* 0x000fec0003800000 */
.L_x_1800:
[----:B------:R-:W2:Y:S01]  /*21b0*/  LDG.E.U8 R0, desc[UR36][R2.64] ;  /* 0x0000002402007981 */ /* 0x000ea2000c1e1100 */
[----:B------:R-:W-:Y:S01]  /*21c0*/  MOV R6, 0x0 ;  /* 0x0000000000067802 */ /* 0x000fe20000000f00 */
[----:B------:R-:W-:Y:S01]  /*21d0*/  IMAD.MOV.U32 R7, RZ, RZ, 0x38000000 ;  /* 0x38000000ff077424 */ /* 0x000fe200078e00ff */
[----:B--2---:R-:W-:-:S13]  /*21e0*/  ISETP.NE.AND P0, PT, R0, RZ, PT ;  /* 0x000000ff0000720c */ /* 0x004fda0003f05270 */
[----:B------:R-:W-:Y:S05]  /*21f0*/  @!P0 BRA `(.L_x_1779) ;  /* 0x0000000000308947 */ /* 0x000fea0003800000 */
[----:B------:R-:W-:-:S13]  /*2200*/  ISETP.NE.AND P0, PT, R0, 0xff, PT ;  /* 0x000000ff0000780c */ /* 0x000fda0003f05270 */
[----:B------:R-:W-:Y:S01]  /*2210*/  @P0 IMAD.SHL.U32 R0, R0, 0x800000, RZ ;  /* 0x0080000000000824 */ /* 0x000fe200078e00ff */
[----:B------:R-:W-:Y:S01]  /*2220*/  @!P0 MOV R6, 0x20000000 ;  /* 0x2000000000068802 */ /* 0x000fe20000000f00 */
[----:B------:R-:W-:Y:S02]  /*2230*/  @!P0 IMAD.MOV.U32 R7, RZ, RZ, 0x7ff80000 ;  /* 0x7ff80000ff078424 */ /* 0x000fe400078e00ff */
[----:B------:R-:W-:-:S04]  /*2240*/  @P0 FMUL.FTZ R0, R0, 1 ;  /* 0x3f80000000000820 */ /* 0x000fc80000410000 */
[----:B------:R2:W3:Y:S02]  /*2250*/  @P0 F2F.F64.F32 R6, R0 ;  /* 0x0000000000060310 */ /* 0x0004e40000201800 */
[----:B--23--:R-:W-:Y:S05]  /*2260*/  BRA `(.L_x_1779) ;  /* 0x0000000000147947 */ /* 0x00cfea0003800000 */
.L_x_1799:
[----:B------:R-:W2:Y:S02]  /*2270*/  LDG.E.64 R6, desc[UR36][R2.64] ;  /* 0x0000002402067981 */ /* 0x000ea4000c1e1b00 */
[----:B--2---:R-:W2:Y:S02]  /*2280*/  I2F.F64.U64 R6, R6 ;  /* 0x0000000600067312 */ /* 0x004ea40000301800 */
[----:B--2---:R-:W-:Y:S05]  /*2290*/  BRA `(.L_x_1779) ;  /* 0x0000000000087947 */ /* 0x004fea0003800000 */
.L_x_1798:
[----:B------:R-:W2:Y:S02]  /*22a0*/  LDG.E R2, desc[UR36][R2.64] ;  /* 0x0000002402027981 */ /* 0x000ea4000c1e1900 */
[----:B--2---:R0:W1:Y:S02]  /*22b0*/  I2F.F64.U32 R6, R2 ;  /* 0x0000000200067312 */ /* 0x0040640000201800 */
.L_x_1779:
[----:B------:R-:W-:Y:S05]  /*22c0*/  BSYNC.RECONVERGENT B6 ;  /* 0x0000000000067941 */ /* 0x000fea0003800200 */
.L_x_1773:
[----:B------:R-:W0:Y:S01]  /*22d0*/  LDCU.64 UR6, c[0x0][0x580] ;  /* 0x0000b000ff0677ac */ /* 0x000e220008000a00 */
[----:B-1---5:R1:W4:Y:S01]  /*22e0*/  FRND.F64.TRUNC R4, R6 ;  /* 0x0000000600047313 */ /* 0x022322000030d800 */
[----:B------:R-:W-:-:S04]  /*22f0*/  UPRMT UR4, UR42, 0x9910, URZ ;  /* 0x000099102a047896 */ /* 0x000fc800080000ff */
[----:B------:R-:W-:Y:S01]  /*2300*/  UISETP.GT.AND UP0, UPT, UR4, 0x9, UPT ;  /* 0x000000090400788c */ /* 0x000fe2000bf04270 */
[----:B0-23--:R-:W-:-:S05]  /*2310*/  IADD3 R2, P0, PT, R16, UR6, RZ ;  /* 0x0000000610027c10 */ /* 0x00dfca000ff1e0ff */
[----:B------:R-:W-:-:S03]  /*2320*/  IMAD.X R3, RZ, RZ, UR7, P0 ;  /* 0x00000007ff037e24 */ /* 0x000fc600080e06ff */
[----:B-1--4-:R-:W-:Y:S05]  /*2330*/  BRA.U UP0, `(.L_x_1802) ;  /* 0x0000000500707547 */ /* 0x012fea000b800000 */
        /* <DEDUP_REMOVED lines=8> */
[----:B------:R-:W0:Y:S02]  /*23c0*/  F2I.F64.TRUNC R7, R6 ;  /* 0x0000000600077311 */ /* 0x000e24000030d100 */
[----:B0-----:R0:W-:Y:S01]  /*23d0*/  STG.E.U8 desc[UR36][R2.64], R7 ;  /* 0x0000000702007986 */ /* 0x0011e2000c101124 */
[----:B------:R-:W-:Y:S05]  /*23e0*/  BRA `(.L_x_1807) ;  /* 0x0000001000947947 */ /* 0x000fea0003800000 */
.L_x_1805:
[----:B------:R-:W0:Y:S02]  /*23f0*/  F2I.S64.F64.TRUNC R6, R6 ;  /* 0x0000000600067311 */ /* 0x000e24000030d900 */
[----:B0-----:R-:W-:-:S05]  /*2400*/  MOV R5, R6 ;  /* 0x0000000600057202 */ /* 0x001fca0000000f00 */
[----:B------:R0:W-:Y:S01]  /*2410*/  STG.E.U8 desc[UR36][R2.64], R5 ;  /* 0x0000000502007986 */ /* 0x0001e2000c101124 */
[----:B------:R-:W-:Y:S05]  /*2420*/  BRA `(.L_x_1807) ;  /* 0x0000001000847947 */ /* 0x000fea0003800000 */
.L_x_1804:
[----:B------:R-:W-:-:S09]  /*2430*/  UISETP.NE.AND UP0, UPT, UR4, 0x2, UPT ;  /* 0x000000020400788c */ /* 0x000fd2000bf05270 */
[----:B------:R-:W-:Y:S05]  /*2440*/  BRA.U !UP0, `(.L_x_1808) ;  /* 0x0000000108287547 */ /* 0x000fea000b800000 */
[----:B------:R-:W-:-:S09]  /*2450*/  UISETP.NE.AND UP0, UPT, UR4, 0x3, UPT ;  /* 0x000000030400788c */ /* 0x000fd2000bf05270 */
[----:B------:R-:W-:Y:S05]  /*2460*/  BRA.U !UP0, `(.L_x_1809) ;  /* 0x0000000108147547 */ /* 0x000fea000b800000 */
[----:B------:R-:W-:-:S09]  /*2470*/  UISETP.NE.AND UP0, UPT, UR4, 0x4, UPT ;  /* 0x000000040400788c */ /* 0x000fd2000bf05270 */
[----:B------:R-:W-:Y:S05]  /*2480*/  BRA.U UP0, `(.L_x_1806) ;  /* 0x0000000d00b47547 */ /* 0x000fea000b800000 */
[----:B------:R-:W0:Y:S02]  /*2490*/  F2I.S64.F64.TRUNC R6, R6 ;  /* 0x0000000600067311 */ /* 0x000e24000030d900 */
[----:B0-----:R0:W-:Y:S01]  /*24a0*/  STG.E.64 desc[UR36][R2.64], R6 ;  /* 0x0000000602007986 */ /* 0x0011e2000c101b24 */
[----:B------:R-:W-:Y:S05]  /*24b0*/  BRA `(.L_x_1807) ;  /* 0x0000001000607947 */ /* 0x000fea0003800000 */
.L_x_1809:
[----:B------:R-:W0:Y:S02]  /*24c0*/  F2I.F64.TRUNC R7, R6 ;  /* 0x0000000600077311 */ /* 0x000e24000030d100 */
[----:B0-----:R0:W-:Y:S01]  /*24d0*/  STG.E desc[UR36][R2.64], R7 ;  /* 0x0000000702007986 */ /* 0x0011e2000c101924 */
[----:B------:R-:W-:Y:S05]  /*24e0*/  BRA `(.L_x_1807) ;  /* 0x0000001000547947 */ /* 0x000fea0003800000 */
.L_x_1808:
[----:B------:R-:W0:Y:S02]  /*24f0*/  F2I.F64.TRUNC R7, R6 ;  /* 0x0000000600077311 */ /* 0x000e24000030d100 */
[----:B0-----:R0:W-:Y:S01]  /*2500*/  STG.E.U16 desc[UR36][R2.64], R7 ;  /* 0x0000000702007986 */ /* 0x0011e2000c101524 */
[----:B------:R-:W-:Y:S05]  /*2510*/  BRA `(.L_x_1807) ;  /* 0x0000001000487947 */ /* 0x000fea0003800000 */
.L_x_1803:
[----:B------:R-:W-:-:S09]  /*2520*/  UISETP.GT.AND UP0, UPT, UR4, 0x6, UPT ;  /* 0x000000060400788c */ /* 0x000fd2000bf04270 */
[----:B------:R-:W-:Y:S05]  /*2530*/  BRA.U UP0, `(.L_x_1810) ;  /* 0x00000001006c7547 */ /* 0x000fea000b800000 */
[----:B------:R-:W-:-:S09]  /*2540*/  UISETP.NE.AND UP0, UPT, UR4, 0x5, UPT ;  /* 0x000000050400788c */ /* 0x000fd2000bf05270 */
[----:B------:R-:W-:Y:S05]  /*2550*/  BRA.U !UP0, `(.L_x_1811) ;  /* 0x0000000108347547 */ /* 0x000fea000b800000 */
[----:B------:R-:W-:-:S09]  /*2560*/  UISETP.NE.AND UP0, UPT, UR4, 0x6, UPT ;  /* 0x000000060400788c */ /* 0x000fd2000bf05270 */
[----:B------:R-:W-:Y:S05]  /*2570*/  BRA.U UP0, `(.L_x_1806) ;  /* 0x0000000d00787547 */ /* 0x000fea000b800000 */
[----:B------:R-:W-:Y:S01]  /*2580*/  UMOV UR4, 0xf0000000 ;  /* 0xf000000000047882 */ /* 0x000fe20000000000 */
[----:B------:R-:W-:Y:S01]  /*2590*/  UMOV UR5, 0x380fffff ;  /* 0x380fffff00057882 */ /* 0x000fe20000000000 */
[----:B------:R-:W0:-:S15]  /*25a0*/  F2F.F32.F64 R7, R4 ;  /* 0x0000000400077310 */ /* 0x000e1e0000301000 */
[----:B------:R-:W-:-:S15]  /*25b0*/  NOP ;  /* 0x0000000000007918 */ /* 0x000fde0000000000 */
[----:B------:R-:W-:-:S15]  /*25c0*/  NOP ;  /* 0x0000000000007918 */ /* 0x000fde0000000000 */
[----:B------:R-:W-:-:S15]  /*25d0*/  NOP ;  /* 0x0000000000007918 */ /* 0x000fde0000000000 */
[----:B------:R-:W-:-:S04]  /*25e0*/  NOP ;  /* 0x0000000000007918 */ /* 0x000fc80000000000 */
[----:B------:R-:W0:Y:S02]  /*25f0*/  DSETP.GEU.AND P0, PT, |R4|, UR4, PT ;  /* 0x0000000404007e2a */ /* 0x000e24000bf0e200 */
[----:B0-----:R-:W-:-:S05]  /*2600*/  @!P0 FMUL R7, R7, 1.175494350822287508e-38 ;  /* 0x0080000007078820 */ /* 0x001fca0000400000 */
[----:B------:R0:W-:Y:S01]  /*2610*/  STG.E desc[UR36][R2.64], R7 ;  /* 0x0000000702007986 */ /* 0x0001e2000c101924 */
[----:B------:R-:W-:Y:S05]  /*2620*/  BRA `(.L_x_1807) ;  /* 0x0000001000047947 */ /* 0x000fea0003800000 */
.L_x_1811:
        /* <DEDUP_REMOVED lines=9> */
[----:B------:R-:W-:-:S05]  /*26c0*/  F2FP.F16.F32.PACK_AB R0, RZ, R0 ;  /* 0x00000000ff00723e */ /* 0x000fca00000000ff */
[----:B------:R0:W-:Y:S01]  /*26d0*/  STG.E.U16 desc[UR36][R2.64], R0 ;  /* 0x0000000002007986 */ /* 0x0001e2000c101524 */
[----:B------:R-:W-:Y:S05]  /*26e0*/  BRA `(.L_x_1807) ;  /* 0x0000000c00d47947 */ /* 0x000fea0003800000 */
.L_x_1810:
[----:B------:R-:W-:-:S09]  /*26f0*/  UISETP.NE.AND UP0, UPT, UR4, 0x7, UPT ;  /* 0x000000070400788c */ /* 0x000fd2000bf05270 */
[----:B------:R-:W-:Y:S05]  /*2700*/  BRA.U !UP0, `(.L_x_1812) ;  /* 0x0000000108747547 */ /* 0x000fea000b800000 */
        /* <DEDUP_REMOVED lines=11> */
[----:B------:R-:W0:Y:S01]  /*27c0*/  DSETP.GEU.AND P0, PT, |R4|, UR4, PT ;  /* 0x0000000404007e2a */ /* 0x000e22000bf0e200 */
[----:B------:R-:W-:Y:S02]  /*27d0*/  IMAD.MOV.U32 R7, RZ, RZ, RZ ;  /* 0x000000ffff077224 */ /* 0x000fe400078e00ff */
[----:B0-----:R-:W-:-:S05]  /*27e0*/  @!P0 FMUL R6, R6, 1.175494350822287508e-38 ;  /* 0x0080000006068820 */ /* 0x001fca0000400000 */
[----:B------:R0:W-:Y:S01]  /*27f0*/  STG.E.64 desc[UR36][R2.64], R6 ;  /* 0x0000000602007986 */ /* 0x0001e2000c101b24 */
[----:B------:R-:W-:Y:S05]  /*2800*/  BRA `(.L_x_1807) ;  /* 0x0000000c008c7947 */ /* 0x000fea0003800000 */
.L_x_1813:
        /* <DEDUP_REMOVED lines=9> */
[----:B------:R-:W-:-:S04]  /*28a0*/  F2FP.F16.F32.PACK_AB R5, RZ, R0 ;  /* 0x00000000ff05723e */ /* 0x000fc800000000ff */
[----:B------:R-:W-:-:S05]  /*28b0*/  PRMT R5, R5, 0x5410, RZ ;  /* 0x0000541005057816 */ /* 0x000fca00000000ff */
[----:B------:R0:W-:Y:S01]  /*28c0*/  STG.E desc[UR36][R2.64], R5 ;  /* 0x0000000502007986 */ /* 0x0001e2000c101924 */
[----:B------:R-:W-:Y:S05]  /*28d0*/  BRA `(.L_x_1807) ;  /* 0x0000000c00587947 */ /* 0x000fea0003800000 */
.L_x_1812:
[----:B------:R0:W-:Y:S01]  /*28e0*/  STG.E.64 desc[UR36][R2.64], R4 ;  /* 0x0000000402007986 */ /* 0x0001e2000c101b24 */
[----:B------:R-:W-:Y:S05]  /*28f0*/  BRA `(.L_x_1807) ;  /* 0x0000000c00507947 */ /* 0x000fea0003800000 */
.L_x_1802:
        /* <DEDUP_REMOVED lines=8> */
[----:B------:R-:W0:Y:S02]  /*2980*/  DSETP.NEU.AND P0, PT, R4, RZ, PT ;  /* 0x000000ff0400722a */ /* 0x000e240003f0d000 */
[----:B0-----:R-:W-:-:S05]  /*2990*/  SEL R5, RZ, 0x1, !P0 ;  /* 0x00000001ff057807 */ /* 0x001fca0004000000 */
[----:B------:R0:W-:Y:S01]  /*29a0*/  STG.E.U8 desc[UR36][R2.64], R5 ;  /* 0x0000000502007986 */ /* 0x0001e2000c101124 */
[----:B------:R-:W-:Y:S05]  /*29b0*/  BRA `(.L_x_1807) ;  /* 0x0000000c00207947 */ /* 0x000fea0003800000 */
.L_x_1816:
[----:B------:R-:W-:-:S05]  /*29c0*/  CS2R R6, SRZ ;  /* 0x0000000000067805 */ /* 0x000fca000001ff00 */
[----:B------:R0:W-:Y:S01]  /*29d0*/  STG.E.128 desc[UR36][R2.64], R4 ;  /* 0x0000000402007986 */ /* 0x0001e2000c101d24 */
[----:B------:R-:W-:Y:S05]  /*29e0*/  BRA `(.L_x_1807) ;  /* 0x0000000c00147947 */ /* 0x000fea0003800000 */
.L_x_1815:
        /* <DEDUP_REMOVED lines=14> */
[----:B------:R-:W-:Y:S01]  /*2ad0*/  BSSY.RECONVERGENT B0, `(.L_x_1819) ;  /* 0x000000d000007945 */ /* 0x000fe20003800200 */
[----:B0-----:R-:W-:Y:S01]  /*2ae0*/  @!P0 FMUL R9, R9, 1.175494350822287508e-38 ;  /* 0x0080000009098820 */ /* 0x001fe20000400000 */
[----:B------:R-:W-:-:S04]  /*2af0*/  IMAD.MOV.U32 R0, RZ, RZ, 0x7f ;  /* 0x0000007fff007424 */ /* 0x000fc800078e00ff */
        /* <DEDUP_REMOVED lines=10> */
.L_x_1820:
[----:B------:R-:W-:Y:S05]  /*2ba0*/  BSYNC.RECONVERGENT B0 ;  /* 0x0000000000007941 */ /* 0x000fea0003800200 */
.L_x_1819:
[----:B------:R-:W-:-:S05]  /*2bb0*/  LOP3.LUT R7, R0, 0x80, R7, 0xf8, !PT ;  /* 0x0000008000077812 */ /* 0x000fca00078ef807 */
[----:B------:R0:W-:Y:S01]  /*2bc0*/  STG.E.U8 desc[UR36][R2.64], R7 ;  /* 0x0000000702007986 */ /* 0x0001e2000c101124 */
[----:B------:R-:W-:Y:S05]  /*2bd0*/  BRA `(.L_x_1807) ;  /* 0x0000000800987947 */ /* 0x000fea0003800000 */
.L_x_1818:
        /* <DEDUP_REMOVED lines=9> */
[----:B0-----:R-:W-:-:S05]  /*2c70*/  @!P0 FMUL R9, R9, 1.175494350822287508e-38 ;  /* 0x0080000009098820 */ /* 0x001fca0000400000 */
[----:B------:R-:W-:Y:S02]  /*2c80*/  LOP3.LUT R6, R9, 0x7fffffff, RZ, 0xc0, !PT ;  /* 0x7fffffff09067812 */ /* 0x000fe400078ec0ff */
        /* <DEDUP_REMOVED lines=12> */
.L_x_1822:
[----:B------:R-:W-:Y:S05]  /*2d50*/  BSYNC.RECONVERGENT B0 ;  /* 0x0000000000007941 */ /* 0x000fea0003800200 */
.L_x_1821:
[----:B------:R-:W-:-:S05]  /*2d60*/  LOP3.LUT R7, R0, 0x80, R7, 0xf8, !PT ;  /* 0x0000008000077812 */ /* 0x000fca00078ef807 */
[----:B------:R0:W-:Y:S01]  /*2d70*/  STG.E.U8 desc[UR36][R2.64], R7 ;  /* 0x0000000702007986 */ /* 0x0001e2000c101124 */
[----:B------:R-:W-:Y:S05]  /*2d80*/  BRA `(.L_x_1807) ;  /* 0x00000008002c7947 */ /* 0x000fea0003800000 */
.L_x_1817:
        /* <DEDUP_REMOVED lines=9> */
[----:B------:R-:W-:-:S05]  /*2e20*/  F2FP.BF16.F32.PACK_AB R0, RZ, R0 ;  /* 0x00000000ff00723e */ /* 0x000fca00000010ff */
[----:B------:R0:W-:Y:S01]  /*2e30*/  STG.E.U16 desc[UR36][R2.64], R0 ;  /* 0x0000000002007986 */ /* 0x0001e2000c101524 */
[----:B------:R-:W-:Y:S05]  /*2e40*/  BRA `(.L_x_1807) ;  /* 0x0000000400fc7947 */ /* 0x000fea0003800000 */
.L_x_1814:
        /* <DEDUP_REMOVED lines=8> */
[----:B------:R-:W0:Y:S02]  /*2ed0*/  F2I.U32.F64.TRUNC R7, R6 ;  /* 0x0000000600077311 */ /* 0x000e24000030d000 */
[----:B0-----:R0:W-:Y:S01]  /*2ee0*/  STG.E.U16 desc[UR36][R2.64], R7 ;  /* 0x0000000702007986 */ /* 0x0011e2000c101524 */
[----:B------:R-:W-:Y:S05]  /*2ef0*/  BRA `(.L_x_1807) ;  /* 0x0000000400d07947 */ /* 0x000fea0003800000 */
.L_x_1825:
        /* <DEDUP_REMOVED lines=21> */
.L_x_1828:
[----:B------:R-:W-:-:S04]  /*3050*/  SHF.R.U32.HI R0, RZ, 0x14, R7 ;  /* 0x00000014ff007819 */ /* 0x000fc80000011607 */
[----:B------:R-:W-:-:S04]  /*3060*/  LOP3.LUT R0, R0, 0x1, RZ, 0xc0, !PT ;  /* 0x0000000100007812 */ /* 0x000fc800078ec0ff */
[----:B------:R-:W-:-:S04]  /*3070*/  IADD3 R0, PT, PT, R7, 0x487ffff, R0 ;  /* 0x0487ffff07007810 */ /* 0x000fc80007ffe000 */
[----:B------:R-:W-:-:S04]  /*3080*/  SHF.R.U32.HI R0, RZ, 0x14, R0 ;  /* 0x00000014ff007819 */ /* 0x000fc80000011600 */
[----:B------:R-:W-:-:S07]  /*3090*/  LOP3.LUT R4, R0, 0xff, RZ, 0xc0, !PT ;  /* 0x000000ff00047812 */ /* 0x000fce00078ec0ff */
.L_x_1829:
[----:B------:R-:W-:-:S04]  /*30a0*/  SHF.R.U32.HI R5, RZ, 0x18, R7 ;  /* 0x00000018ff057819 */ /* 0x000fc80000011607 */
[----:B------:R-:W-:-:S04]  /*30b0*/  LOP3.LUT R4, R4, 0x80, R5, 0xf8, !PT ;  /* 0x0000008004047812 */ /* 0x000fc800078ef805 */
[----:B------:R-:W-:-:S07]  /*30c0*/  PRMT R0, R4, 0x7610, R0 ;  /* 0x0000761004007816 */ /* 0x000fce0000000000 */
.L_x_1827:
[----:B------:R-:W-:Y:S05]  /*30d0*/  BSYNC.RECONVERGENT B0 ;  /* 0x0000000000007941 */ /* 0x000fea0003800200 */
.L_x_1826:
[----:B------:R4:W-:Y:S01]  /*30e0*/  STG.E.U8 desc[UR36][R2.64], R0 ;  /* 0x0000000002007986 */ /* 0x0009e2000c101124 */
[----:B------:R-:W-:Y:S05]  /*30f0*/  BRA `(.L_x_1807) ;  /* 0x0000000400507947 */ /* 0x000fea0003800000 */
.L_x_1824:
        /* <DEDUP_REMOVED lines=21> */
.L_x_1832:
[----:B------:R-:W-:-:S04]  /*3250*/  SHF.R.U32.HI R0, RZ, 0x15, R7 ;  /* 0x00000015ff007819 */ /* 0x000fc80000011607 */
[----:B------:R-:W-:-:S04]  /*3260*/  LOP3.LUT R0, R0, 0x1, RZ, 0xc0, !PT ;  /* 0x0000000100007812 */ /* 0x000fc800078ec0ff */
[----:B------:R-:W-:-:S04]  /*3270*/  IADD3 R0, PT, PT, R7, 0x88fffff, R0 ;  /* 0x088fffff07007810 */ /* 0x000fc80007ffe000 */
[----:B------:R-:W-:-:S04]  /*3280*/  SHF.R.U32.HI R0, RZ, 0x15, R0 ;  /* 0x00000015ff007819 */ /* 0x000fc80000011600 */
[----:B------:R-:W-:-:S07]  /*3290*/  LOP3.LUT R4, R0, 0xff, RZ, 0xc0, !PT ;  /* 0x000000ff00047812 */ /* 0x000fce00078ec0ff */
.L_x_1833:
[----:B------:R-:W-:-:S04]  /*32a0*/  SHF.R.U32.HI R5, RZ, 0x18, R7 ;  /* 0x00000018ff057819 */ /* 0x000fc80000011607 */
[----:B------:R-:W-:-:S04]  /*32b0*/  LOP3.LUT R4, R4, 0x80, R5, 0xf8, !PT ;  /* 0x0000008004047812 */ /* 0x000fc800078ef805 */
[----:B------:R-:W-:-:S07]  /*32c0*/  PRMT R0, R4, 0x7610, R0 ;  /* 0x0000761004007816 */ /* 0x000fce0000000000 */
.L_x_1831:
[----:B------:R-:W-:Y:S05]  /*32d0*/  BSYNC.RECONVERGENT B0 ;  /* 0x0000000000007941 */ /* 0x000fea0003800200 */
.L_x_1830:
[----:B------:R3:W-:Y:S01]  /*32e0*/  STG.E.U8 desc[UR36][R2.64], R0 ;  /* 0x0000000002007986 */ /* 0x0007e2000c101124 */
[----:B------:R-:W-:Y:S05]  /*32f0*/  BRA `(.L_x_1807) ;  /* 0x0000000000d07947 */ /* 0x000fea0003800000 */
.L_x_1823:
[----:B------:R-:W-:-:S09]  /*3300*/  UISETP.NE.AND UP0, UPT, UR4, 0x1c, UPT ;  /* 0x0000001c0400788c */ /* 0x000fd2000bf05270 */
[----:B------:R-:W-:Y:S05]  /*3310*/  BRA.U !UP0, `(.L_x_1834) ;  /* 0x0000000108c07547 */ /* 0x000fea000b800000 */
[----:B------:R-:W-:-:S09]  /*3320*/  UISETP.NE.AND UP0, UPT, UR4, 0x1d, UPT ;  /* 0x0000001d0400788c */ /* 0x000fd2000bf05270 */
[----:B------:R-:W-:Y:S05]  /*3330*/  BRA.U !UP0, `(.L_x_1835) ;  /* 0x0000000108ac7547 */ /* 0x000fea000b800000 */
[----:B------:R-:W-:-:S09]  /*3340*/  UISETP.NE.AND UP0, UPT, UR4, 0x2c, UPT ;  /* 0x0000002c0400788c */ /* 0x000fd2000bf05270 */
[----:B------:R-:W-:Y:S05]  /*3350*/  BRA.U !UP0, `(.L_x_1836) ;  /* 0x0000000108447547 */ /* 0x000fea000b800000 */
.L_x_1806:
        /* <DEDUP_REMOVED lines=16> */
.L_x_1837:
[----:B------:R-:W-:Y:S05]  /*3460*/  BRA `(.L_x_1807) ;  /* 0x0000000000747947 */ /* 0x000fea0003800000 */
.L_x_1836:
        /* <DEDUP_REMOVED lines=8> */
[----:B0-----:R-:W-:Y:S01]  /*34f0*/  @!P0 FMUL R8, R8, 1.175494350822287508e-38 ;  /* 0x0080000008088820 */ /* 0x001fe20000400000 */
[----:B------:R-:W-:-:S04]  /*3500*/  HFMA2 R5, -RZ, RZ, 0, 1.5199184417724609375e-05 ;  /* 0x000000ffff057431 */ /* 0x000fc800000001ff */
        /* <DEDUP_REMOVED lines=14> */
.L_x_1835:
[----:B------:R-:W0:Y:S02]  /*35f0*/  F2I.U64.F64.TRUNC R6, R6 ;  /* 0x0000000600067311 */ /* 0x000e24000030d800 */
[----:B0-----:R1:W-:Y:S01]  /*3600*/  STG.E.64 desc[UR36][R2.64], R6 ;  /* 0x0000000602007986 */ /* 0x0013e2000c101b24 */
[----:B------:R-:W-:Y:S05]  /*3610*/  BRA `(.L_x_1807) ;  /* 0x0000000000087947 */ /* 0x000fea0003800000 */
.L_x_1834:
[----:B------:R-:W0:Y:S02]  /*3620*/  F2I.U32.F64.TRUNC R7, R6 ;  /* 0x0000000600077311 */ /* 0x000e24000030d000 */
[----:B0-----:R0:W-:Y:S02]  /*3630*/  STG.E desc[UR36][R2.64], R7 ;  /* 0x0000000702007986 */ /* 0x0011e4000c101924 */
.L_x_1807:
[----:B------:R-:W-:-:S07]  /*3640*/  VIADD R17, R17, 0x80 ;  /* 0x0000008011117836 */ /* 0x000fce0000000000 */
.L_x_1771:
[----:B------:R-:W-:Y:S05]  /*3650*/  BSYNC.RECONVERGENT B7 ;  /* 0x0000000000077941 */ /* 0x000fea0003800200 */
.L_x_1770:
[----:B------:R-:W5:Y:S01]  /*3660*/  LDCU UR4, c[0x0][0x380] ;  /* 0x00007000ff0477ac */ /* 0x000f620008000800 */
[----:B------:R-:W-:Y:S01]  /*3670*/  BSSY.RECONVERGENT B7, `(.L_x_1838) ;  /* 0x0000357000077945 */ /* 0x000fe20003800200 */
[----:B-----5:R-:W-:-:S13]  /*3680*/  ISETP.GE.AND P0, PT, R17, UR4, PT ;  /* 0x0000000411007c0c */ /* 0x020fda000bf06270 */
[----:B------:R-:W-:Y:S05]  /*3690*/  @P0 BRA `(.L_x_1839) ;  /* 0x0000003400500947 */ /* 0x000fea0003800000 */
[----:B------:R-:W5:Y:S01]  /*36a0*/  LDCU UR4, c[0x0][0x388] ;  /* 0x00007100ff0477ac */ /* 0x000f620008000800 */
[----:B------:R-:W-:Y:S02]  /*36b0*/  HFMA2 R16, -RZ, RZ, 0, 0 ;  /* 0x00000000ff107431 */ /* 0x000fe400000001ff */
[----:B0--34-:R-:W-:Y:S01]  /*36c0*/  IMAD.MOV.U32 R0, RZ, RZ, RZ ;  /* 0x000000ffff007224 */ /* 0x019fe200078e00ff */
        /* <DEDUP_REMOVED lines=300> */
.L_x_1840:
        /* <DEDUP_REMOVED lines=18> */
.L_x_1845:
[----:B------:R-:W2:Y:S02]  /*4ab0*/  LDG.E.U8 R2, desc[UR36][R2.64] ;  /* 0x0000002402027981 */ /* 0x000ea4000c1e1100 */
[----:B--2---:R4:W0:Y:S02]  /*4ac0*/  I2F.F64.U16 R6, R2 ;  /* 0x0000000200067312 */ /* 0x0048240000101800 */
[----:B0---4-:R-:W-:Y:S05]  /*4ad0*/  BRA `(.L_x_1847) ;  /* 0x0000000c00607947 */ /* 0x011fea0003800000 */
.L_x_1844:
        /* <DEDUP_REMOVED lines=9> */
.L_x_1849:
[----:B------:R-:W2:Y:S02]  /*4b70*/  LDG.E R2, desc[UR36][R2.64] ;  /* 0x0000002402027981 */ /* 0x000ea4000c1e1900 */
[----:B--2---:R4:W0:Y:S02]  /*4b80*/  I2F.F64 R6, R2 ;  /* 0x0000000200067312 */ /* 0x0048240000201c00 */
[----:B0---4-:R-:W-:Y:S05]  /*4b90*/  BRA `(.L_x_1847) ;  /* 0x0000000c00307947 */ /* 0x011fea0003800000 */
.L_x_1848:
[----:B------:R-:W2:Y:S02]  /*4ba0*/  LDG.E.U16 R2, desc[UR36][R2.64] ;  /* 0x0000002402027981 */ /* 0x000ea4000c1e1500 */
[----:B--2---:R4:W0:Y:S02]  /*4bb0*/  I2F.F64.S16 R6, R2 ;  /* 0x0000000200067312 */ /* 0x0048240000101c00 */
[----:B0---4-:R-:W-:Y:S05]  /*4bc0*/  BRA `(.L_x_1847) ;  /* 0x0000000c00247947 */ /* 0x011fea0003800000 */
.L_x_1843:
        /* <DEDUP_REMOVED lines=10> */
.L_x_1851:
[----:B------:R-:W2:Y:S02]  /*4c70*/  LDG.E.U16 R0, desc[UR36][R2.64] ;  /* 0x0000002402007981 */ /* 0x000ea4000c1e1500 */
[----:B--2---:R-:W-:-:S05]  /*4c80*/  HADD2.F32 R0, -RZ, R0.H0_H0 ;  /* 0x20000000ff007230 */ /* 0x004fca0000004100 */
[----:B------:R-:W-:-:S04]  /*4c90*/  FMUL.FTZ R0, R0, 1 ;  /* 0x3f80000000007820 */ /* 0x000fc80000410000 */
[----:B------:R3:W4:Y:S02]  /*4ca0*/  F2F.F64.F32 R6, R0 ;  /* 0x0000000000067310 */ /* 0x0007240000201800 */
[----:B---34-:R-:W-:Y:S05]  /*4cb0*/  BRA `(.L_x_1847) ;  /* 0x0000000800e87947 */ /* 0x018fea0003800000 */
.L_x_1850:
        /* <DEDUP_REMOVED lines=10> */
.L_x_1853:
[----:B------:R-:W2:Y:S02]  /*4d60*/  LDG.E.U16 R2, desc[UR36][R2.64] ;  /* 0x0000002402027981 */ /* 0x000ea4000c1e1500 */
[----:B--2---:R-:W-:-:S05]  /*4d70*/  HADD2.F32 R0, -RZ, R2.H0_H0 ;  /* 0x20000002ff007230 */ /* 0x004fca0000004100 */
[----:B------:R-:W-:-:S04]  /*4d80*/  FMUL.FTZ R0, R0, 1 ;  /* 0x3f80000000007820 */ /* 0x000fc80000410000 */
[----:B------:R4:W0:Y:S02]  /*4d90*/  F2F.F64.F32 R6, R0 ;  /* 0x0000000000067310 */ /* 0x0008240000201800 */
[----:B0---4-:R-:W-:Y:S05]  /*4da0*/  BRA `(.L_x_1847) ;  /* 0x0000000800ac7947 */ /* 0x011fea0003800000 */
.L_x_1852:
[----:B------:R3:W5:Y:S01]  /*4db0*/  LDG.E.64 R6, desc[UR36][R2.64] ;  /* 0x0000002402067981 */ /* 0x000762000c1e1b00 */
[----:B------:R-:W-:Y:S05]  /*4dc0*/  BRA `(.L_x_1847) ;  /* 0x0000000800a47947 */ /* 0x000fea0003800000 */
.L_x_1842:
        /* <DEDUP_REMOVED lines=9> */
[----:B------:R-:W-:Y:S01]  /*4e60*/  HFMA2 R6, -RZ, RZ, 0, 0 ;  /* 0x00000000ff067431 */ /* 0x000fe200000001ff */
[----:B--2---:R-:W-:-:S04]  /*4e70*/  ISETP.NE.AND P0, PT, R2, RZ, PT ;  /* 0x000000ff0200720c */ /* 0x004fc80003f05270 */
[----:B------:R-:W-:Y:S01]  /*4e80*/  FSEL R7, RZ, 1.875, !P0 ;  /* 0x3ff00000ff077808 */ /* 0x000fe20004000000 */
[----:B------:R-:W-:Y:S08]  /*4e90*/  BRA `(.L_x_1847) ;  /* 0x0000000800707947 */ /* 0x000ff00003800000 */
.L_x_1856:
[----:B------:R0:W5:Y:S01]  /*4ea0*/  LDG.E.64 R6, desc[UR36][R2.64] ;  /* 0x0000002402067981 */ /* 0x000162000c1e1b00 */
[----:B------:R-:W-:Y:S05]  /*4eb0*/  BRA `(.L_x_1847) ;  /* 0x0000000800687947 */ /* 0x000fea0003800000 */
.L_x_1855:
        /* <DEDUP_REMOVED lines=23> */
[----:B------:R-:W-:-:S05]  /*5030*/  LOP3.LUT R5, R5, 0x80000000, R0, 0xf8, !PT ;  /* 0x8000000005057812 */ /* 0x000fca00078ef800 */
[----:B------:R-:W-:-:S04]  /*5040*/  FMUL.FTZ R5, R5, 1 ;  /* 0x3f80000005057820 */ /* 0x000fc80000410000 */
[----:B------:R0:W1:Y:S02]  /*5050*/  F2F.F64.F32 R6, R5 ;  /* 0x0000000500067310 */ /* 0x0000640000201800 */
[----:B01----:R-:W-:Y:S05]  /*5060*/  BRA `(.L_x_1847) ;  /* 0x0000000400fc7947 */ /* 0x003fea0003800000 */
.L_x_1858:
        /* <DEDUP_REMOVED lines=10> */
[----:B------:R-:W-:-:S05]  /*5110*/  LOP3.LUT R0, R0, 0x80000000, R5, 0xf8, !PT ;  /* 0x8000000000007812 */ /* 0x000fca00078ef805 */
[----:B------:R-:W-:-:S04]  /*5120*/  FMUL.FTZ R0, R0, 1 ;  /* 0x3f80000000007820 */ /* 0x000fc80000410000 */
[----:B------:R0:W1:Y:S02]  /*5130*/  F2F.F64.F32 R6, R0 ;  /* 0x0000000000067310 */ /* 0x0000640000201800 */
[----:B01----:R-:W-:Y:S05]  /*5140*/  BRA `(.L_x_1847) ;  /* 0x0000000400c47947 */ /* 0x003fea0003800000 */
.L_x_1857:
[----:B------:R-:W2:Y:S02]  /*5150*/  LDG.E.U16 R0, desc[UR36][R2.64] ;  /* 0x0000002402007981 */ /* 0x000ea4000c1e1500 */
[----:B--2---:R-:W-:-:S05]  /*5160*/  SHF.L.U32 R0, R0, 0x10, RZ ;  /* 0x0000001000007819 */ /* 0x004fca00000006ff */
[----:B------:R-:W-:-:S04]  /*5170*/  FMUL.FTZ R0, R0, 1 ;  /* 0x3f80000000007820 */ /* 0x000fc80000410000 */
[----:B------:R0:W1:Y:S02]  /*5180*/  F2F.F64.F32 R6, R0 ;  /* 0x0000000000067310 */ /* 0x0000640000201800 */
[----:B01----:R-:W-:Y:S05]  /*5190*/  BRA `(.L_x_1847) ;  /* 0x0000000400b07947 */ /* 0x003fea0003800000 */
.L_x_1854:
        /* <DEDUP_REMOVED lines=9> */
[----:B--2---:R3:W4:Y:S02]  /*5230*/  I2F.F64.U16 R6, R2 ;  /* 0x0000000200067312 */ /* 0x0047240000101800 */
[----:B---34-:R-:W-:Y:S05]  /*5240*/  BRA `(.L_x_1847) ;  /* 0x0000000400847947 */ /* 0x018fea0003800000 */
.L_x_1861:
        /* <DEDUP_REMOVED lines=21> */
.L_x_1863:
[----:B------:R-:W-:Y:S05]  /*53a0*/  BSYNC.RECONVERGENT B0 ;  /* 0x0000000000007941 */ /* 0x000fea0003800200 */
.L_x_1862:
[----:B------:R-:W-:Y:S01]  /*53b0*/  IMAD.SHL.U32 R0, R0, 0x100000, RZ ;  /* 0x0010000000007824 */ /* 0x000fe200078e00ff */
[----:B------:R-:W-:-:S04]  /*53c0*/  LEA R2, R2, 0x3b800000, 0x17 ;  /* 0x3b80000002027811 */ /* 0x000fc800078eb8ff */
[----:B------:R-:W-:-:S05]  /*53d0*/  LOP3.LUT R0, R2, R0, R7, 0xfe, !PT ;  /* 0x0000000002007212 */ /* 0x000fca00078efe07 */
[----:B------:R-:W-:-:S04]  /*53e0*/  FMUL.FTZ R0, R0, 1 ;  /* 0x3f80000000007820 */ /* 0x000fc80000410000 */
[----:B------:R3:W4:Y:S02]  /*53f0*/  F2F.F64.F32 R6, R0 ;  /* 0x0000000000067310 */ /* 0x0007240000201800 */
[----:B---34-:R-:W-:Y:S05]  /*5400*/  BRA `(.L_x_1847) ;  /* 0x0000000400147947 */ /* 0x018fea0003800000 */
.L_x_1860:
[----:B------:R-:W2:Y:S01]  /*5410*/  LDG.E.U8 R3, desc[UR36][R2.64] ;  /* 0x0000002402037981 */ /* 0x000ea2000c1e1100 */
[----:B------:R-:W-:Y:S02]  /*5420*/  CS2R R6, SRZ ;  /* 0x0000000000067805 */ /* 0x000fe4000001ff00 */
[----:B--2---:R-:W-:-:S13]  /*5430*/  ISETP.NE.AND P0, PT, R3, RZ, PT ;  /* 0x000000ff0300720c */ /* 0x004fda0003f05270 */
[----:B------:R-:W-:Y:S05]  /*5440*/  @!P0 BRA `(.L_x_1847) ;  /* 0x0000000400048947 */ /* 0x000fea0003800000 */
[----:B------:R-:W-:-:S13]  /*5450*/  ISETP.NE.AND P0, PT, R3, 0x80, PT ;  /* 0x000000800300780c */ /* 0x000fda0003f05270 */
[----:B------:R-:W-:Y:S01]  /*5460*/  @!P0 MOV R6, 0x20000000 ;  /* 0x2000000000068802 */ /* 0x000fe20000000f00 */
        /* <DEDUP_REMOVED lines=15> */
.L_x_1865:
[----:B------:R-:W-:Y:S05]  /*5560*/  BSYNC.RECONVERGENT B0 ;  /* 0x0000000000007941 */ /* 0x000fea0003800200 */
.L_x_1864:
[----:B------:R-:W-:Y:S02]  /*5570*/  SHF.L.U32 R0, R0, 0x15, RZ ;  /* 0x0000001500007819 */ /* 0x000fe400000006ff */
[----:B------:R-:W-:-:S04]  /*5580*/  LEA R2, R2, 0x37800000, 0x17 ;  /* 0x3780000002027811 */ /* 0x000fc800078eb8ff */
[----:B------:R-:W-:-:S05]  /*5590*/  LOP3.LUT R0, R2, R0, R7, 0xfe, !PT ;  /* 0x0000000002007212 */ /* 0x000fca00078efe07 */
[----:B------:R-:W-:-:S04]  /*55a0*/  FMUL.FTZ R0, R0, 1 ;  /* 0x3f80000000007820 */ /* 0x000fc80000410000 */
[----:B------:R3:W4:Y:S02]  /*55b0*/  F2F.F64.F32 R6, R0 ;  /* 0x0000000000067310 */ /* 0x0007240000201800 */
[----:B---34-:R-:W-:Y:S05]  /*55c0*/  BRA `(.L_x_1847) ;  /* 0x0000000000a47947 */ /* 0x018fea0003800000 */
.L_x_1859:
[----:B------:R-:W-:-:S09]  /*55d0*/  UISETP.NE.AND UP0, UPT, UR4, 0x1c, UPT ;  /* 0x0000001c0400788c */ /* 0x000fd2000bf05270 */
[----:B------:R-:W-:Y:S05]  /*55e0*/  BRA.U !UP0, `(.L_x_1866) ;  /* 0x0000000108947547 */ /* 0x000fea000b800000 */
[----:B------:R-:W-:-:S09]  /*55f0*/  UISETP.NE.AND UP0, UPT, UR4, 0x1d, UPT ;  /* 0x0000001d0400788c */ /* 0x000fd2000bf05270 */
[----:B------:R-:W-:Y:S05]  /*5600*/  BRA.U !UP0, `(.L_x_1867) ;  /* 0x0000000108807547 */ /* 0x000fea000b800000 */
[----:B------:R-:W-:-:S09]  /*5610*/  UISETP.NE.AND UP0, UPT, UR4, 0x2c, UPT ;  /* 0x0000002c0400788c */ /* 0x000fd2000bf05270 */
[----:B------:R-:W-:Y:S05]  /*5620*/  BRA.U UP0, `(.L_x_1846) ;  /* 0x0000000100307547 */ /* 0x000fea000b800000 */
[----:B------:R-:W2:Y:S01]  /*5630*/  LDG.E.U8 R0, desc[UR36][R2.64] ;  /* 0x0000002402007981 */ /* 0x000ea2000c1e1100 */
[----:B------:R-:W-:Y:S02]  /*5640*/  HFMA2 R7, -RZ, RZ, 0.5, 0 ;  /* 0x38000000ff077431 */ /* 0x000fe400000001ff */
        /* <DEDUP_REMOVED lines=8> */
[----:B------:R3:W4:Y:S02]  /*56d0*/  @P0 F2F.F64.F32 R6, R0 ;  /* 0x0000000000060310 */ /* 0x0007240000201800 */
[----:B---34-:R-:W-:Y:S05]  /*56e0*/  BRA `(.L_x_1847) ;  /* 0x00000000005c7947 */ /* 0x018fea0003800000 */
.L_x_1846:
[----:B------:R-:W-:Y:S01]  /*56f0*/  MOV R2, 0x0 ;  /* 0x0000000000027802 */ /* 0x000fe20000000f00 */
[----:B------:R-:W0:Y:S01]  /*5700*/  LDCU.64 UR4, c[0x4][0x148] ;  /* 0x01002900ff0477ac */ /* 0x000e220008000a00 */
[----:B------:R-:W-:Y:S02]  /*5710*/  HFMA2 R8, -RZ, RZ, 0, 4.64916229248046875e-06 ;  /* 0x0000004eff087431 */ /* 0x000fe400000001ff */
[----:B------:R-:W-:Y:S01]  /*5720*/  IMAD.MOV.U32 R12, RZ, RZ, 0x1 ;  /* 0x00000001ff0c7424 */ /* 0x000fe200078e00ff */
[----:B------:R-:W-:Y:S01]  /*5730*/  MOV R13, RZ ;  /* 0x000000ff000d7202 */ /* 0x000fe20000000f00 */
[----:B------:R-:W1:Y:S01]  /*5740*/  LDCU.64 UR6, c[0x4][0x150] ;  /* 0x01002a00ff0677ac */ /* 0x000e620008000a00 */
[----:B------:R-:W2:Y:S01]  /*5750*/  LDC.64 R2, c[0x4][R2] ;  /* 0x0100000002027b82 */ /* 0x000ea20000000a00 */
[----:B------:R-:W3:Y:S01]  /*5760*/  LDCU.64 UR8, c[0x4][0x8] ;  /* 0x01000100ff0877ac */ /* 0x000ee20008000a00 */
[----:B0-----:R-:W-:Y:S01]  /*5770*/  MOV R4, UR4 ;  /* 0x0000000400047c02 */ /* 0x001fe20008000f00 */
[----:B------:R-:W-:Y:S01]  /*5780*/  IMAD.U32 R5, RZ, RZ, UR5 ;  /* 0x00000005ff057e24 */ /* 0x000fe2000f8e00ff */
[----:B-1----:R-:W-:Y:S01]  /*5790*/  MOV R6, UR6 ;  /* 0x0000000600067c02 */ /* 0x002fe20008000f00 */
[----:B------:R-:W-:Y:S01]  /*57a0*/  IMAD.U32 R7, RZ, RZ, UR7 ;  /* 0x00000007ff077e24 */ /* 0x000fe2000f8e00ff */
[----:B---3--:R-:W-:Y:S01]  /*57b0*/  MOV R10, UR8 ;  /* 0x00000008000a7c02 */ /* 0x008fe20008000f00 */
[----:B------:R-:W-:-:S07]  /*57c0*/  IMAD.U32 R11, RZ, RZ, UR9 ;  /* 0x00000009ff0b7e24 */ /* 0x000fce000f8e00ff */
[----:B------:R-:W-:-:S07]  /*57d0*/  LEPC R20, `(.L_x_1868) ;  /* 0x000000001014794e */ /* 0x000fce0000000000 */
[----:B--2---:R-:W-:Y:S05]  /*57e0*/  CALL.ABS.NOINC R2 ;  /* 0x0000000002007343 */ /* 0x004fea0003c00000 */
.L_x_1868:
[----:B------:R-:W-:Y:S01]  /*57f0*/  CS2R R6, SRZ ;  /* 0x0000000000067805 */ /* 0x000fe2000001ff00 */
[----:B------:R-:W-:Y:S06]  /*5800*/  BRA `(.L_x_1847) ;  /* 0x0000000000147947 */ /* 0x000fec0003800000 */
.L_x_1867:
[----:B------:R-:W2:Y:S02]  /*5810*/  LDG.E.64 R6, desc[UR36][R2.64] ;  /* 0x0000002402067981 */ /* 0x000ea4000c1e1b00 */
[----:B--2---:R-:W3:Y:S02]  /*5820*/  I2F.F64.U64 R6, R6 ;  /* 0x0000000600067312 */ /* 0x004ee40000301800 */
[----:B---3--:R-:W-:Y:S05]  /*5830*/  BRA `(.L_x_1847) ;  /* 0x0000000000087947 */ /* 0x008fea0003800000 */
.L_x_1866:
[----:B------:R-:W2:Y:S02]  /*5840*/  LDG.E R2, desc[UR36][R2.64] ;  /* 0x0000002402027981 */ /* 0x000ea4000c1e1900 */
[----:B--2---:R1:W2:Y:S02]  /*5850*/  I2F.F64.U32 R6, R2 ;  /* 0x0000000200067312 */ /* 0x0042a40000201800 */
.L_x_1847:
[----:B------:R-:W-:Y:S05]  /*5860*/  BSYNC.RECONVERGENT B6 ;  /* 0x0000000000067941 */ /* 0x000fea0003800200 */
.L_x_1841:
[----:B------:R-:W0:Y:S01]  /*5870*/  LDCU.64 UR6, c[0x0][0x580] ;  /* 0x0000b000ff0677ac */ /* 0x000e220008000a00 */
[----:B--2--5:R2:W4:Y:S01]  /*5880*/  FRND.F64.TRUNC R4, R6 ;  /* 0x0000000600047313 */ /* 0x024522000030d800 */
[----:B------:R-:W-:-:S04]  /*5890*/  UPRMT UR4, UR42, 0x9910, URZ ;  /* 0x000099102a047896 */ /* 0x000fc800080000ff */
[----:B------:R-:W-:Y:S01]  /*58a0*/  UISETP.GT.AND UP0, UPT, UR4, 0x9, UPT ;  /* 0x000000090400788c */ /* 0x000fe2000bf04270 */
[----:B01-3--:R-:W-:-:S05]  /*58b0*/  IADD3 R2, P0, PT, R16, UR6, RZ ;  /* 0x0000000610027c10 */ /* 0x00bfca000ff1e0ff */
[----:B------:R-:W-:-:S03]  /*58c0*/  IMAD.X R3, RZ, RZ, UR7, P0 ;  /* 0x00000007ff037e24 */ /* 0x000fc600080e06ff */
[----:B--2-4-:R-:W-:Y:S05]  /*58d0*/  BRA.U UP0, `(.L_x_1869) ;  /* 0x0000000500707547 */ /* 0x014fea000b800000 */
        /* <DEDUP_REMOVED lines=11> */
.L_x_1872:
[----:B------:R-:W0:Y:S02]  /*5990*/  F2I.S64.F64.TRUNC R6, R6 ;  /* 0x0000000600067311 */ /* 0x000e24000030d900 */
[----:B0-----:R-:W-:-:S05]  /*59a0*/  MOV R5, R6 ;  /* 0x0000000600057202 */ /* 0x001fca0000000f00 */
[----:B------:R3:W-:Y:S01]  /*59b0*/  STG.E.U8 desc[UR36][R2.64], R5 ;  /* 0x0000000502007986 */ /* 0x0007e2000c101124 */
[----:B------:R-:W-:Y:S05]  /*59c0*/  BRA `(.L_x_1874) ;  /* 0x0000001000807947 */ /* 0x000fea0003800000 */
.L_x_1871:
        /* <DEDUP_REMOVED lines=9> */
.L_x_1876:
[----:B------:R-:W0:Y:S02]  /*5a60*/  F2I.F64.TRUNC R7, R6 ;  /* 0x0000000600077311 */ /* 0x000e24000030d100 */
[----:B0-----:R2:W-:Y:S01]  /*5a70*/  STG.E desc[UR36][R2.64], R7 ;  /* 0x0000000702007986 */ /* 0x0015e2000c101924 */
[----:B------:R-:W-:Y:S05]  /*5a80*/  BRA `(.L_x_1874) ;  /* 0x0000001000507947 */ /* 0x000fea0003800000 */
.L_x_1875:
[----:B------:R-:W0:Y:S02]  /*5a90*/  F2I.F64.TRUNC R7, R6 ;  /* 0x0000000600077311 */ /* 0x000e24000030d100 */
[----:B0-----:R0:W-:Y:S01]  /*5aa0*/  STG.E.U16 desc[UR36][R2.64], R7 ;  /* 0x0000000702007986 */ /* 0x0011e2000c101524 */
[----:B------:R-:W-:Y:S05]  /*5ab0*/  BRA `(.L_x_1874) ;  /* 0x0000001000447947 */ /* 0x000fea0003800000 */
.L_x_1870:
        /* <DEDUP_REMOVED lines=17> */
.L_x_1878:
        /* <DEDUP_REMOVED lines=12> */
.L_x_1877:
        /* <DEDUP_REMOVED lines=18> */
.L_x_1880:
        /* <DEDUP_REMOVED lines=13> */
.L_x_1879:
[----:B------:R0:W-:Y:S01]  /*5e80*/  STG.E.64 desc[UR36][R2.64], R4 ;  /* 0x0000000402007986 */ /* 0x0001e2000c101b24 */
[----:B------:R-:W-:Y:S05]  /*5e90*/  BRA `(.L_x_1874) ;  /* 0x0000000c004c7947 */ /* 0x000fea0003800000 */
.L_x_1869:
        /* <DEDUP_REMOVED lines=13> */
.L_x_1884:
        /* <DEDUP_REMOVED lines=10> */
[----:B------:R-:W-:-:S04]  /*6010*/  MOV R0, 0x80 ;  /* 0x0000008000007802 */ /* 0x000fc80000000f00 */
        /* <DEDUP_REMOVED lines=15> */
.L_x_1887:
[----:B------:R-:W-:-:S04]  /*6110*/  SHF.R.U32.HI R5, RZ, 0x18, R7 ;  /* 0x00000018ff057819 */ /* 0x000fc80000011607 */
[----:B------:R-:W-:-:S07]  /*6120*/  LOP3.LUT R0, R0, 0x80, R5, 0xf8, !PT ;  /* 0x0000008000007812 */ /* 0x000fce00078ef805 */
.L_x_1886:
[----:B------:R-:W-:Y:S05]  /*6130*/  BSYNC.RECONVERGENT B0 ;  /* 0x0000000000007941 */ /* 0x000fea0003800200 */
.L_x_1885:
[----:B------:R0:W-:Y:S01]  /*6140*/  STG.E.U8 desc[UR36][R2.64], R0 ;  /* 0x0000000002007986 */ /* 0x0001e2000c101124 */
[----:B------:R-:W-:Y:S05]  /*6150*/  BRA `(.L_x_1874) ;  /* 0x00000008009c7947 */ /* 0x000fea0003800000 */
.L_x_1883:
        /* <DEDUP_REMOVED lines=26> */
.L_x_1890:
[----:B------:R-:W-:-:S04]  /*6300*/  SHF.R.U32.HI R5, RZ, 0x18, R7 ;  /* 0x00000018ff057819 */ /* 0x000fc80000011607 */
[----:B------:R-:W-:-:S07]  /*6310*/  LOP3.LUT R0, R0, 0x80, R5, 0xf8, !PT ;  /* 0x0000008000007812 */ /* 0x000fce00078ef805 */
.L_x_1889:
[----:B------:R-:W-:Y:S05]  /*6320*/  BSYNC.RECONVERGENT B0 ;  /* 0x0000000000007941 */ /* 0x000fea0003800200 */
.L_x_1888:
[----:B------:R0:W-:Y:S01]  /*6330*/  STG.E.U8 desc[UR36][R2.64], R0 ;  /* 0x0000000002007986 */ /* 0x0001e2000c101124 */
[----:B------:R-:W-:Y:S05]  /*6340*/  BRA `(.L_x_1874) ;  /* 0x0000000800207947 */ /* 0x000fea0003800000 */
.L_x_1882:
        /* <DEDUP_REMOVED lines=30> */
.L_x_1892:
[----:B------:R-:W0:Y:S02]  /*6530*/  F2I.U64.F64.TRUNC R6, R6 ;  /* 0x0000000600067311 */ /* 0x000e24000030d800 */
[----:B0-----:R0:W-:Y:S01]  /*6540*/  STG.E.64 desc[UR36][R2.64], R6 ;  /* 0x0000000602007986 */ /* 0x0011e2000c101b24 */
[----:B------:R-:W-:Y:S05]  /*6550*/  BRA `(.L_x_1874) ;  /* 0x00000004009c7947 */ /* 0x000fea0003800000 */
.L_x_1891:
[----:B------:R-:W0:Y:S02]  /*6560*/  F2I.U32.F64.TRUNC R7, R6 ;  /* 0x0000000600077311 */ /* 0x000e24000030d000 */
[----:B0-----:R0:W-:Y:S01]  /*6570*/  STG.E desc[UR36][R2.64], R7 ;  /* 0x0000000702007986 */ /* 0x0011e2000c101924 */
[----:B------:R-:W-:Y:S05]  /*6580*/  BRA `(.L_x_1874) ;  /* 0x0000000400907947 */ /* 0x000fea0003800000 */
.L_x_1881:
        /* <DEDUP_REMOVED lines=10> */
.L_x_1894:
[----:B------:R-:W-:-:S05]  /*6630*/  CS2R R6, SRZ ;  /* 0x0000000000067805 */ /* 0x000fca000001ff00 */
[----:B------:R0:W-:Y:S01]  /*6640*/  STG.E.128 desc[UR36][R2.64], R4 ;  /* 0x0000000402007986 */ /* 0x0001e2000c101d24 */
[----:B------:R-:W-:Y:S05]  /*6650*/  BRA `(.L_x_1874) ;  /* 0x00000004005c7947 */ /* 0x000fea0003800000 */
.L_x_1893:
[----:B------:R-:W-:-:S09]  /*6660*/  UISETP.NE.AND UP0, UPT, UR4, 0xf, UPT ;  /* 0x0000000f0400788c */ /* 0x000fd2000bf05270 */
[----:B------:R-:W-:Y:S05]  /*6670*/  BRA.U !UP0, `(.L_x_1895) ;  /* 0x0000000508287547 */ /* 0x000fea000b800000 */
[----:B------:R-:W-:-:S09]  /*6680*/  UISETP.NE.AND UP0, UPT, UR4, 0x17, UPT ;  /* 0x000000170400788c */ /* 0x000fd2000bf05270 */
[----:B------:R-:W-:Y:S05]  /*6690*/  BRA.U !UP0, `(.L_x_1896) ;  /* 0x0000000108b07547 */ /* 0x000fea000b800000 */
[----:B------:R-:W-:-:S09]  /*66a0*/  UISETP.NE.AND UP0, UPT, UR4, 0x18, UPT ;  /* 0x000000180400788c */ /* 0x000fd2000bf05270 */
[----:B------:R-:W-:Y:S05]  /*66b0*/  BRA.U !UP0, `(.L_x_1897) ;  /* 0x0000000108447547 */ /* 0x000fea000b800000 */
.L_x_1873:
        /* <DEDUP_REMOVED lines=16> */
.L_x_1898:
[----:B------:R-:W-:Y:S05]  /*67c0*/  BRA `(.L_x_1874) ;  /* 0x0000000400007947 */ /* 0x000fea0003800000 */
.L_x_1897:
        /* <DEDUP_REMOVED lines=21> */
.L_x_1900:
[----:B------:R-:W-:Y:S05]  /*6920*/  BSYNC.RECONVERGENT B0 ;  /* 0x0000000000007941 */ /* 0x000fea0003800200 */
.L_x_1899:
[----:B------:R-:W-:-:S05]  /*6930*/  LOP3.LUT R7, R0, 0x80, R7, 0xf8, !PT ;  /* 0x0000008000077812 */ /* 0x000fca00078ef807 */
[----:B------:R0:W-:Y:S01]  /*6940*/  STG.E.U8 desc[UR36][R2.64], R7 ;  /* 0x0000000702007986 */ /* 0x0001e2000c101124 */
[----:B------:R-:W-:Y:S05]  /*6950*/  BRA `(.L_x_1874) ;  /* 0x00000000009c7947 */ /* 0x000fea0003800000 */
.L_x_1896:
        /* <DEDUP_REMOVED lines=20> */
.L_x_1902:
[----:B------:R-:W-:Y:S02]  /*6aa0*/  ISETP.GT.U32.AND P0, PT, R6, 0x7f800000, PT ;  /* 0x7f8000000600780c */ /* 0x000fe40003f04070 */
[----:B------:R-:W-:-:S04]  /*6ab0*/  MOV R0, 0x7f ;  /* 0x0000007f00007802 */ /* 0x000fc80000000f00 */
[----:B------:R-:W-:-:S07]  /*6ac0*/  SEL R0, R0, 0x7c, P0 ;  /* 0x0000007c00007807 */ /* 0x000fce0000000000 */
.L_x_1903:
[----:B------:R-:W-:Y:S05]  /*6ad0*/  BSYNC.RECONVERGENT B0 ;  /* 0x0000000000007941 */ /* 0x000fea0003800200 */
.L_x_1901:
[----:B------:R-:W-:-:S04]  /*6ae0*/  SHF.R.U32.HI R5, RZ, 0x18, R7 ;  /* 0x00000018ff057819 */ /* 0x000fc80000011607 */
[----:B------:R-:W-:-:S05]  /*6af0*/  LOP3.LUT R5, R0, 0x80, R5, 0xf8, !PT ;  /* 0x0000008000057812 */ /* 0x000fca00078ef805 */
[----:B------:R0:W-:Y:S01]  /*6b00*/  STG.E.U8 desc[UR36][R2.64], R5 ;  /* 0x0000000502007986 */ /* 0x0001e2000c101124 */
[----:B------:R-:W-:Y:S05]  /*6b10*/  BRA `(.L_x_1874) ;  /* 0x00000000002c7947 */ /* 0x000fea0003800000 */
.L_x_1895:
        /* <DEDUP_REMOVED lines=10> */
[----:B------:R0:W-:Y:S02]  /*6bc0*/  STG.E.U16 desc[UR36][R2.64], R0 ;  /* 0x0000000002007986 */ /* 0x0001e4000c101524 */
.L_x_1874:
[----:B------:R-:W-:-:S07]  /*6bd0*/  VIADD R17, R17, 0x80 ;  /* 0x0000008011117836 */ /* 0x000fce0000000000 */
.L_x_1839:
[----:B------:R-:W-:Y:S05]  /*6be0*/  BSYNC.RECONVERGENT B7 ;  /* 0x0000000000077941 */ /* 0x000fea0003800200 */
.L_x_1838:
[----:B------:R-:W5:Y:S01]  /*6bf0*/  LDCU UR4, c[0x0][0x380] ;  /* 0x00007000ff0477ac */ /* 0x000f620008000800 */
[----:B------:R-:W-:Y:S01]  /*6c00*/  BSSY.RECONVERGENT B7, `(.L_x_1904) ;  /* 0x0000357000077945 */ /* 0x000fe20003800200 */
[----:B-----5:R-:W-:-:S13]  /*6c10*/  ISETP.GE.AND P0, PT, R17, UR4, PT ;  /* 0x0000000411007c0c */ /* 0x020fda000bf06270 */
[----:B------:R-:W-:Y:S05]  /*6c20*/  @P0 BRA `(.L_x_1905) ;  /* 0x0000003400500947 */ /* 0x000fea0003800000 */
[----:B------:R-:W5:Y:S01]  /*6c30*/  LDCU UR4, c[0x0][0x388] ;  /* 0x00007100ff0477ac */ /* 0x000f620008000800 */
[----:B0--34-:R-:W-:Y:S01]  /*6c40*/  MOV R0, RZ ;  /* 0x000000ff00007202 */ /* 0x019fe20000000f00 */
[----:B------:R-:W-:Y:S01]  /*6c50*/  IMAD.MOV.U32 R16, RZ, RZ, RZ ;  /* 0x000000ffff107224 */ /* 0x000fe200078e00ff */
[----:B-----5:R-:W-:-:S09]  /*6c60*/  UISETP.NE.AND UP0, UPT, UR4, URZ, UPT ;  /* 0x000000ff0400728c */ /* 0x020fd2000bf05270 */
[----:B------:R-:W-:Y:S05]  /*6c70*/  BRA.U !UP0, `(.L_x_1906) ;  /* 0x0000001108a87547 */ /* 0x000fea000b800000 */
[----:B------:R-:W1:Y:S01]  /*6c80*/  LDCU.64 UR4, c[0x0][0x390] ;  /* 0x00007200ff0477ac */ /* 0x000e620008000a00 */
[----:B------:R-:W-:Y:S01]  /*6c90*/  HFMA2 R16, -RZ, RZ, 0, 0 ;  /* 0x00000000ff107431 */ /* 0x000fe200000001ff */
        /* <DEDUP_REMOVED lines=296> */
.L_x_1906:
[----:B------:R-:W1:Y:S01]  /*7f20*/  LDCU.64 UR6, c[0x0][0x588] ;  /* 0x0000b100ff0677ac */ /* 0x000e620008000a00 */
[----:B------:R-:W-:Y:S01]  /*7f30*/  BSSY.RECONVERGENT B6, `(.L_x_1907) ;  /* 0x00000ec000067945 */ /* 0x000fe20003800200 */
[----:B------:R-:W-:-:S04]  /*7f40*/  UPRMT UR4, UR41, 0x9910, URZ ;  /* 0x0000991029047896 */ /* 0x000fc800080000ff */
[----:B------:R-:W-:Y:S01]  /*7f50*/  UISETP.GT.AND UP0, UPT, UR4, 0x9, UPT ;  /* 0x000000090400788c */ /* 0x000fe2000bf04270 */
[----:B-12---:R-:W-:-:S04]  /*7f60*/  IADD3 R2, P0, PT, R0, UR6, RZ ;  /* 0x0000000600027c10 */ /* 0x006fc8000ff1e0ff */
        /* <DEDUP_REMOVED lines=11> */
[----:B--2---:R0:W1:Y:S02]  /*8020*/  I2F.F64.S16 R6, R2 ;  /* 0x0000000200067312 */ /* 0x0040640000101c00 */
[----:B01----:R-:W-:Y:S05]  /*8030*/  BRA `(.L_x_1913) ;  /* 0x0000000c006c7947 */ /* 0x003fea0003800000 */
.L_x_1911:
[----:B------:R-:W2:Y:S02]  /*8040*/  LDG.E.U8 R2, desc[UR36][R2.64] ;  /* 0x0000002402027981 */ /* 0x000ea4000c1e1100 */
[----:B--2---:R0:W1:Y:S02]  /*8050*/  I2F.F64.U16 R6, R2 ;  /* 0x0000000200067312 */ /* 0x0040640000101800 */
[----:B01----:R-:W-:Y:S05]  /*8060*/  BRA `(.L_x_1913) ;  /* 0x0000000c00607947 */ /* 0x003fea0003800000 */
.L_x_1910:
[----:B------:R-:W-:-:S09]  /*8070*/  UISETP.NE.AND UP0, UPT, UR4, 0x2, UPT ;  /* 0x000000020400788c */ /* 0x000fd2000bf05270 */
[----:B------:R-:W-:Y:S05]  /*8080*/  BRA.U !UP0, `(.L_x_1914) ;  /* 0x0000000108287547 */ /* 0x000fea000b800000 */
[----:B------:R-:W-:-:S09]  /*8090*/  UISETP.NE.AND UP0, UPT, UR4, 0x3, UPT ;  /* 0x000000030400788c */ /* 0x000fd2000bf05270 */
[----:B------:R-:W-:Y:S05]  /*80a0*/  BRA.U !UP0, `(.L_x_1915) ;  /* 0x0000000108147547 */ /* 0x000fea000b800000 */
[----:B------:R-:W-:-:S09]  /*80b0*/  UISETP.NE.AND UP0, UPT, UR4, 0x4, UPT ;  /* 0x000000040400788c */ /* 0x000fd2000bf05270 */
[----:B------:R-:W-:Y:S05]  /*80c0*/  BRA.U UP0, `(.L_x_1912) ;  /* 0x0000000900ec7547 */ /* 0x000fea000b800000 */
[----:B------:R-:W2:Y:S02]  /*80d0*/  LDG.E.64 R6, desc[UR36][R2.64] ;  /* 0x0000002402067981 */ /* 0x000ea4000c1e1b00 */
[----:B--2---:R-:W0:Y:S02]  /*80e0*/  I2F.F64.S64 R6, R6 ;  /* 0x0000000600067312 */ /* 0x004e240000301c00 */
[----:B0-----:R-:W-:Y:S05]  /*80f0*/  BRA `(.L_x_1913) ;  /* 0x0000000c003c7947 */ /* 0x001fea0003800000 */
.L_x_1915:
[----:B------:R-:W2:Y:S02]  /*8100*/  LDG.E R2, desc[UR36][R2.64] ;  /* 0x0000002402027981 */ /* 0x000ea4000c1e1900 */
[----:B--2---:R0:W1:Y:S02]  /*8110*/  I2F.F64 R6, R2 ;  /* 0x0000000200067312 */ /* 0x0040640000201c00 */
[----:B01----:R-:W-:Y:S05]  /*8120*/  BRA `(.L_x_1913) ;  /* 0x0000000c00307947 */ /* 0x003fea0003800000 */
.L_x_1914:
[----:B------:R-:W2:Y:S02]  /*8130*/  LDG.E.U16 R2, desc[UR36][R2.64] ;  /* 0x0000002402027981 */ /* 0x000ea4000c1e1500 */
[----:B--2---:R0:W1:Y:S02]  /*8140*/  I2F.F64.S16 R6, R2 ;  /* 0x0000000200067312 */ /* 0x0040640000101c00 */
[----:B01----:R-:W-:Y:S05]  /*8150*/  BRA `(.L_x_1913) ;  /* 0x0000000c00247947 */ /* 0x003fea0003800000 */
.L_x_1909:
        /* <DEDUP_REMOVED lines=8> */
[----:B------:R-:W1:Y:S02]  /*81e0*/  F2F.F64.F32 R6, R6 ;  /* 0x0000000600067310 */ /* 0x000e640000201800 */
[----:B-1----:R-:W-:Y:S05]  /*81f0*/  BRA `(.L_x_1913) ;  /* 0x0000000800fc7947 */ /* 0x002fea0003800000 */
.L_x_1917:
[----:B------:R-:W2:Y:S02]  /*8200*/  LDG.E.U16 R0, desc[UR36][R2.64] ;  /* 0x0000002402007981 */ /* 0x000ea4000c1e1500 */
[----:B--2---:R-:W-:-:S05]  /*8210*/  HADD2.F32 R0, -RZ, R0.H0_H0 ;  /* 0x20000000ff007230 */ /* 0x004fca0000004100 */
[----:B------:R-:W-:-:S04]  /*8220*/  FMUL.FTZ R0, R0, 1 ;  /* 0x3f80000000007820 */ /* 0x000fc80000410000 */
[----:B------:R1:W2:Y:S02]  /*8230*/  F2F.F64.F32 R6, R0 ;  /* 0x0000000000067310 */ /* 0x0002a40000201800 */
[----:B-12---:R-:W-:Y:S05]  /*8240*/  BRA `(.L_x_1913) ;  /* 0x0000000800e87947 */ /* 0x006fea0003800000 */
.L_x_1916:
        /* <DEDUP_REMOVED lines=10> */
.L_x_1919:
[----:B------:R-:W2:Y:S02]  /*82f0*/  LDG.E.U16 R2, desc[UR36][R2.64] ;  /* 0x0000002402027981 */ /* 0x000ea4000c1e1500 */
[----:B--2---:R-:W-:-:S05]  /*8300*/  HADD2.F32 R0, -RZ, R2.H0_H0 ;  /* 0x20000002ff007230 */ /* 0x004fca0000004100 */
[----:B------:R-:W-:-:S04]  /*8310*/  FMUL.FTZ R0, R0, 1 ;  /* 0x3f80000000007820 */ /* 0x000fc80000410000 */
[----:B------:R1:W2:Y:S02]  /*8320*/  F2F.F64.F32 R6, R0 ;  /* 0x0000000000067310 */ /* 0x0002a40000201800 */
[----:B-12---:R-:W-:Y:S05]  /*8330*/  BRA `(.L_x_1913) ;  /* 0x0000000800ac7947 */ /* 0x006fea0003800000 */
.L_x_1918:
[----:B------:R0:W5:Y:S01]  /*8340*/  LDG.E.64 R6, desc[UR36][R2.64] ;  /* 0x0000002402067981 */ /* 0x000162000c1e1b00 */
[----:B------:R-:W-:Y:S05]  /*8350*/  BRA `(.L_x_1913) ;  /* 0x0000000800a47947 */ /* 0x000fea0003800000 */
.L_x_1908:
        /* <DEDUP_REMOVED lines=9> */
[----:B------:R-:W-:Y:S01]  /*83f0*/  IMAD.MOV.U32 R6, RZ, RZ, RZ ;  /* 0x000000ffff067224 */ /* 0x000fe200078e00ff */
[----:B--2---:R-:W-:-:S04]  /*8400*/  ISETP.NE.AND P0, PT, R2, RZ, PT ;  /* 0x000000ff0200720c */ /* 0x004fc80003f05270 */
[----:B------:R-:W-:Y:S01]  /*8410*/  FSEL R7, RZ, 1.875, !P0 ;  /* 0x3ff00000ff077808 */ /* 0x000fe20004000000 */
[----:B------:R-:W-:Y:S08]  /*8420*/  BRA `(.L_x_1913) ;  /* 0x0000000800707947 */ /* 0x000ff00003800000 */
.L_x_1922:
[----:B------:R1:W5:Y:S01]  /*8430*/  LDG.E.64 R6, desc[UR36][R2.64] ;  /* 0x0000002402067981 */ /* 0x000362000c1e1b00 */
[----:B------:R-:W-:Y:S05]  /*8440*/  BRA `(.L_x_1913) ;  /* 0x0000000800687947 */ /* 0x000fea0003800000 */
.L_x_1921:
        /* <DEDUP_REMOVED lines=23> */
[----:B------:R-:W-:-:S05]  /*85c0*/  LOP3.LUT R5, R5, 0x80000000, R0, 0xf8, !PT ;  /* 0x8000000005057812 */ /* 0x000fca00078ef800 */
[----:B------:R-:W-:-:S04]  /*85d0*/  FMUL.FTZ R5, R5, 1 ;  /* 0x3f80000005057820 */ /* 0x000fc80000410000 */
[----:B------:R2:W3:Y:S02]  /*85e0*/  F2F.F64.F32 R6, R5 ;  /* 0x0000000500067310 */ /* 0x0004e40000201800 */
[----:B--23--:R-:W-:Y:S05]  /*85f0*/  BRA `(.L_x_1913) ;  /* 0x0000000400fc7947 */ /* 0x00cfea0003800000 */
.L_x_1924:
        /* <DEDUP_REMOVED lines=12> */
[----:B------:R2:W3:Y:S02]  /*86c0*/  F2F.F64.F32 R6, R0 ;  /* 0x0000000000067310 */ /* 0x0004e40000201800 */
[----:B--23--:R-:W-:Y:S05]  /*86d0*/  BRA `(.L_x_1913) ;  /* 0x0000000400c47947 */ /* 0x00cfea0003800000 */
.L_x_1923:
[----:B------:R-:W2:Y:S02]  /*86e0*/  LDG.E.U16 R0, desc[UR36][R2.64] ;  /* 0x0000002402007981 */ /* 0x000ea4000c1e1500 */
[----:B--2---:R-:W-:-:S04]  /*86f0*/  IMAD.U32 R0, R0, 0x10000, RZ ;  /* 0x0001000000007824 */ /* 0x004fc800078e00ff */
[----:B------:R-:W-:-:S04]  /*8700*/  FMUL.FTZ R0, R0, 1 ;  /* 0x3f80000000007820 */ /* 0x000fc80000410000 */
[----:B------:R2:W3:Y:S02]  /*8710*/  F2F.F64.F32 R6, R0 ;  /* 0x0000000000067310 */ /* 0x0004e40000201800 */
[----:B--23--:R-:W-:Y:S05]  /*8720*/  BRA `(.L_x_1913) ;  /* 0x0000000400b07947 */ /* 0x00cfea0003800000 */
.L_x_1920:
        /* <DEDUP_REMOVED lines=9> */
[----:B--2---:R4:W0:Y:S02]  /*87c0*/  I2F.F64.U16 R6, R2 ;  /* 0x0000000200067312 */ /* 0x0048240000101800 */
[----:B0---4-:R-:W-:Y:S05]  /*87d0*/  BRA `(.L_x_1913) ;  /* 0x0000000400847947 */ /* 0x011fea0003800000 */
.L_x_1927:
        /* <DEDUP_REMOVED lines=21> */
.L_x_1929:
[----:B------:R-:W-:Y:S05]  /*8930*/  BSYNC.RECONVERGENT B0 ;  /* 0x0000000000007941 */ /* 0x000fea0003800200 */
.L_x_1928:
[----:B------:R-:W-:Y:S02]  /*8940*/  SHF.L.U32 R0, R0, 0x14, RZ ;  /* 0x0000001400007819 */ /* 0x000fe400000006ff */
[----:B------:R-:W-:-:S04]  /*8950*/  LEA R2, R2, 0x3b800000, 0x17 ;  /* 0x3b80000002027811 */ /* 0x000fc800078eb8ff */
[----:B------:R-:W-:-:S05]  /*8960*/  LOP3.LUT R0, R2, R0, R7, 0xfe, !PT ;  /* 0x0000000002007212 */ /* 0x000fca00078efe07 */
[----:B------:R-:W-:-:S04]  /*8970*/  FMUL.FTZ R0, R0, 1 ;  /* 0x3f80000000007820 */ /* 0x000fc80000410000 */
[----:B------:R4:W0:Y:S02]  /*8980*/  F2F.F64.F32 R6, R0 ;  /* 0x0000000000067310 */ /* 0x0008240000201800 */
[----:B0---4-:R-:W-:Y:S05]  /*8990*/  BRA `(.L_x_1913) ;  /* 0x0000000400147947 */ /* 0x011fea0003800000 */
.L_x_1926:
        /* <DEDUP_REMOVED lines=21> */
.L_x_1931:
[----:B------:R-:W-:Y:S05]  /*8af0*/  BSYNC.RECONVERGENT B0 ;  /* 0x0000000000007941 */ /* 0x000fea0003800200 */
.L_x_1930:
[----:B------:R-:W-:Y:S01]  /*8b00*/  IMAD.SHL.U32 R0, R0, 0x200000, RZ ;  /* 0x0020000000007824 */ /* 0x000fe200078e00ff */
[----:B------:R-:W-:-:S04]  /*8b10*/  LEA R2, R2, 0x37800000, 0x17 ;  /* 0x3780000002027811 */ /* 0x000fc800078eb8ff */
[----:B------:R-:W-:-:S05]  /*8b20*/  LOP3.LUT R0, R2, R0, R7, 0xfe, !PT ;  /* 0x0000000002007212 */ /* 0x000fca00078efe07 */
[----:B------:R-:W-:-:S04]  /*8b30*/  FMUL.FTZ R0, R0, 1 ;  /* 0x3f80000000007820 */ /* 0x000fc80000410000 */
[----:B------:R4:W0:Y:S02]  /*8b40*/  F2F.F64.F32 R6, R0 ;  /* 0x0000000000067310 */ /* 0x0008240000201800 */
[----:B0---4-:R-:W-:Y:S05]  /*8b50*/  BRA `(.L_x_1913) ;  /* 0x0000000000a47947 */ /* 0x011fea0003800000 */
.L_x_1925:
[----:B------:R-:W-:-:S09]  /*8b60*/  UISETP.NE.AND UP0, UPT, UR4, 0x1c, UPT ;  /* 0x0000001c0400788c */ /* 0x000fd2000bf05270 */
[----:B------:R-:W-:Y:S05]  /*8b70*/  BRA.U !UP0, `(.L_x_1932) ;  /* 0x0000000108947547 */ /* 0x000fea000b800000 */
[----:B------:R-:W-:-:S09]  /*8b80*/  UISETP.NE.AND UP0, UPT, UR4, 0x1d, UPT ;  /* 0x0000001d0400788c */ /* 0x000fd2000bf05270 */
[----:B------:R-:W-:Y:S05]  /*8b90*/  BRA.U !UP0, `(.L_x_1933) ;  /* 0x0000000108807547 */ /* 0x000fea000b800000 */
[----:B------:R-:W-:-:S09]  /*8ba0*/  UISETP.NE.AND UP0, UPT, UR4, 0x2c, UPT ;  /* 0x0000002c0400788c */ /* 0x000fd2000bf05270 */
[----:B------:R-:W-:Y:S05]  /*8bb0*/  BRA.U UP0, `(.L_x_1912) ;  /* 0x0000000100307547 */ /* 0x000fea000b800000 */
[----:B------:R-:W2:Y:S01]  /*8bc0*/  LDG.E.U8 R0, desc[UR36][R2.64] ;  /* 0x0000002402007981 */ /* 0x000ea2000c1e1100 */
[----:B------:R-:W-:Y:S02]  /*8bd0*/  HFMA2 R6, -RZ, RZ, 0, 0 ;  /* 0x00000000ff067431 */ /* 0x000fe400000001ff */
[----:B------:R-:W-:Y:S01]  /*8be0*/  IMAD.MOV.U32 R7, RZ, RZ, 0x38000000 ;  /* 0x38000000ff077424 */ /* 0x000fe200078e00ff */
[----:B--2---:R-:W-:-:S13]  /*8bf0*/  ISETP.NE.AND P0, PT, R0, RZ, PT ;  /* 0x000000ff0000720c */ /* 0x004fda0003f05270 */
[----:B------:R-:W-:Y:S05]  /*8c00*/  @!P0 BRA `(.L_x_1913) ;  /* 0x0000000000788947 */ /* 0x000fea0003800000 */
[----:B------:R-:W-:-:S13]  /*8c10*/  ISETP.NE.AND P0, PT, R0, 0xff, PT ;  /* 0x000000ff0000780c */ /* 0x000fda0003f05270 */
[----:B------:R-:W-:Y:S01]  /*8c20*/  @P0 SHF.L.U32 R0, R0, 0x17, RZ ;  /* 0x0000001700000819 */ /* 0x000fe200000006ff */
[----:B------:R-:W-:Y:S01]  /*8c30*/  @!P0 IMAD.MOV.U32 R6, RZ, RZ, 0x20000000 ;  /* 0x20000000ff068424 */ /* 0x000fe200078e00ff */
[----:B------:R-:W-:-:S03]  /*8c40*/  @!P0 MOV R7, 0x7ff80000 ;  /* 0x7ff8000000078802 */ /* 0x000fc60000000f00 */
[----:B------:R-:W-:-:S04]  /*8c50*/  @P0 FMUL.FTZ R0, R0, 1 ;  /* 0x3f80000000000820 */ /* 0x000fc80000410000 */
[----:B------:R4:W0:Y:S02]  /*8c60*/  @P0 F2F.F64.F32 R6, R0 ;  /* 0x0000000000060310 */ /* 0x0008240000201800 */
[----:B0---4-:R-:W-:Y:S05]  /*8c70*/  BRA `(.L_x_1913) ;  /* 0x00000000005c7947 */ /* 0x011fea0003800000 */
.L_x_1912:
        /* <DEDUP_REMOVED lines=10> */
[----:B-1----:R-:W-:Y:S01]  /*8d20*/  IMAD.U32 R6, RZ, RZ, UR6 ;  /* 0x00000006ff067e24 */ /* 0x002fe2000f8e00ff */
[----:B------:R-:W-:Y:S01]  /*8d30*/  MOV R7, UR7 ;  /* 0x0000000700077c02 */ /* 0x000fe20008000f00 */
[----:B---3--:R-:W-:Y:S01]  /*8d40*/  IMAD.U32 R10, RZ, RZ, UR8 ;  /* 0x00000008ff0a7e24 */ /* 0x008fe2000f8e00ff */
[----:B------:R-:W-:-:S07]  /*8d50*/  MOV R11, UR9 ;  /* 0x00000009000b7c02 */ /* 0x000fce0008000f00 */
[----:B------:R-:W-:-:S07]  /*8d60*/  LEPC R20, `(.L_x_1934) ;  /* 0x000000001014794e */ /* 0x000fce0000000000 */
[----:B--2---:R-:W-:Y:S05]  /*8d70*/  CALL.ABS.NOINC R2 ;  /* 0x0000000002007343 */ /* 0x004fea0003c00000 */
.L_x_1934:
[----:B------:R-:W-:Y:S01]  /*8d80*/  CS2R R6, SRZ ;  /* 0x0000000000067805 */ /* 0x000fe2000001ff00 */
[----:B------:R-:W-:Y:S06]  /*8d90*/  BRA `(.L_x_1913) ;  /* 0x0000000000147947 */ /* 0x000fec0003800000 */
.L_x_1933:
[----:B------:R-:W2:Y:S02]  /*8da0*/  LDG.E.64 R6, desc[UR36][R2.64] ;  /* 0x0000002402067981 */ /* 0x000ea4000c1e1b00 */
[----:B--2---:R-:W4:Y:S02]  /*8db0*/  I2F.F64.U64 R6, R6 ;  /* 0x0000000600067312 */ /* 0x004f240000301800 */
[----:B----4-:R-:W-:Y:S05]  /*8dc0*/  BRA `(.L_x_1913) ;  /* 0x0000000000087947 */ /* 0x010fea0003800000 */
.L_x_1932:
[----:B------:R-:W2:Y:S02]  /*8dd0*/  LDG.E R2, desc[UR36][R2.64] ;  /* 0x0000002402027981 */ /* 0x000ea4000c1e1900 */
[----:B--2---:R2:W3:Y:S02]  /*8de0*/  I2F.F64.U32 R6, R2 ;  /* 0x0000000200067312 */ /* 0x0044e40000201800 */
.L_x_1913:
[----:B------:R-:W-:Y:S05]  /*8df0*/  BSYNC.RECONVERGENT B6 ;  /* 0x0000000000067941 */ /* 0x000fea0003800200 */
.L_x_1907:
[----:B------:R-:W0:Y:S01]  /*8e00*/  LDCU.64 UR6, c[0x0][0x580] ;  /* 0x0000b000ff0677ac */ /* 0x000e220008000a00 */
[----:B---3-5:R3:W4:Y:S01]  /*8e10*/  FRND.F64.TRUNC R4, R6 ;  /* 0x0000000600047313 */ /* 0x028722000030d800 */
[----:B------:R-:W-:-:S04]  /*8e20*/  UPRMT UR4, UR42, 0x9910, URZ ;  /* 0x000099102a047896 */ /* 0x000fc800080000ff */
[----:B------:R-:W-:Y:S01]  /*8e30*/  UISETP.GT.AND UP0, UPT, UR4, 0x9, UPT ;  /* 0x000000090400788c */ /* 0x000fe2000bf04270 */
[----:B012---:R-:W-:-:S04]  /*8e40*/  IADD3 R2, P0, PT, R16, UR6, RZ ;  /* 0x0000000610027c10 */ /* 0x007fc8000ff1e0ff */
[----:B------:R-:W-:-:S04]  /*8e50*/  IADD3.X R3, PT, PT, RZ, UR7, RZ, P0, !PT ;  /* 0x00000007ff037c10 */ /* 0x000fc800087fe4ff */
[----:B---34-:R-:W-:Y:S05]  /*8e60*/  BRA.U UP0, `(.L_x_1935) ;  /* 0x0000000500707547 */ /* 0x018fea000b800000 */
        /* <DEDUP_REMOVED lines=11> */
.L_x_1938:
[----:B------:R-:W0:Y:S02]  /*8f20*/  F2I.S64.F64.TRUNC R6, R6 ;  /* 0x0000000600067311 */ /* 0x000e24000030d900 */
[----:B0-----:R-:W-:-:S05]  /*8f30*/  IMAD.MOV.U32 R5, RZ, RZ, R6 ;  /* 0x000000ffff057224 */ /* 0x001fca00078e0006 */
[----:B------:R0:W-:Y:S01]  /*8f40*/  STG.E.U8 desc[UR36][R2.64], R5 ;  /* 0x0000000502007986 */ /* 0x0001e2000c101124 */
[----:B------:R-:W-:Y:S05]  /*8f50*/  BRA `(.L_x_1940) ;  /* 0x0000001000807947 */ /* 0x000fea0003800000 */
.L_x_1937:
        /* <DEDUP_REMOVED lines=9> */
.L_x_1942:
[----:B------:R-:W0:Y:S02]  /*8ff0*/  F2I.F64.TRUNC R7, R6 ;  /* 0x0000000600077311 */ /* 0x000e24000030d100 */
[----:B0-----:R0:W-:Y:S01]  /*9000*/  STG.E desc[UR36][R2.64], R7 ;  /* 0x0000000702007986 */ /* 0x0011e2000c101924 */
[----:B------:R-:W-:Y:S05]  /*9010*/  BRA `(.L_x_1940) ;  /* 0x0000001000507947 */ /* 0x000fea0003800000 */
.L_x_1941:
[----:B------:R-:W0:Y:S02]  /*9020*/  F2I.F64.TRUNC R7, R6 ;  /* 0x0000000600077311 */ /* 0x000e24000030d100 */
[----:B0-----:R0:W-:Y:S01]  /*9030*/  STG.E.U16 desc[UR36][R2.64], R7 ;  /* 0x0000000702007986 */ /* 0x0011e2000c101524 */
[----:B------:R-:W-:Y:S05]  /*9040*/  BRA `(.L_x_1940) ;  /* 0x0000001000447947 */ /* 0x000fea0003800000 */
.L_x_1936:
        /* <DEDUP_REMOVED lines=17> */
.L_x_1944:
        /* <DEDUP_REMOVED lines=12> */
.L_x_1943:
        /* <DEDUP_REMOVED lines=14> */
[----:B------:R-:W-:Y:S01]  /*9300*/  MOV R7, RZ ;  /* 0x000000ff00077202 */ /* 0x000fe20000000f00 */
[----:B0-----:R-:W-:-:S05]  /*9310*/  @!P0 FMUL R6, R6, 1.175494350822287508e-38 ;  /* 0x0080000006068820 */ /* 0x001fca0000400000 */
[----:B------:R0:W-:Y:S01]  /*9320*/  STG.E.64 desc[UR36][R2.64], R6 ;  /* 0x0000000602007986 */ /* 0x0001e2000c101b24 */
[----:B------:R-:W-:Y:S05]  /*9330*/  BRA `(.L_x_1940) ;  /* 0x0000000c00887947 */ /* 0x000fea0003800000 */
.L_x_1946:
        /* <DEDUP_REMOVED lines=13> */
.L_x_1945:
[----:B------:R0:W-:Y:S01]  /*9410*/  STG.E.64 desc[UR36][R2.64], R4 ;  /* 0x0000000402007986 */ /* 0x0001e2000c101b24 */
[----:B------:R-:W-:Y:S05]  /*9420*/  BRA `(.L_x_1940) ;  /* 0x0000000c004c7947 */ /* 0x000fea0003800000 */
.L_x_1935:
        /* <DEDUP_REMOVED lines=13> */
.L_x_1950:
        /* <DEDUP_REMOVED lines=26> */
.L_x_1953:
[----:B------:R-:W-:-:S04]  /*96a0*/  SHF.R.U32.HI R5, RZ, 0x18, R7 ;  /* 0x00000018ff057819 */ /* 0x000fc80000011607 */
[----:B------:R-:W-:-:S07]  /*96b0*/  LOP3.LUT R0, R0, 0x80, R5, 0xf8, !PT ;  /* 0x0000008000007812 */ /* 0x000fce00078ef805 */
.L_x_1952:
[----:B------:R-:W-:Y:S05]  /*96c0*/  BSYNC.RECONVERGENT B0 ;  /* 0x0000000000007941 */ /* 0x000fea0003800200 */
.L_x_1951:
[----:B------:R3:W-:Y:S01]  /*96d0*/  STG.E.U8 desc[UR36][R2.64], R0 ;  /* 0x0000000002007986 */ /* 0x0007e2000c101124 */
[----:B------:R-:W-:Y:S05]  /*96e0*/  BRA `(.L_x_1940) ;  /* 0x00000008009c7947 */ /* 0x000fea0003800000 */
.L_x_1949:
        /* <DEDUP_REMOVED lines=26> */
.L_x_1956:
[----:B------:R-:W-:-:S04]  /*9890*/  SHF.R.U32.HI R5, RZ, 0x18, R7 ;  /* 0x00000018ff057819 */ /* 0x000fc80000011607 */
[----:B------:R-:W-:-:S07]  /*98a0*/  LOP3.LUT R0, R0, 0x80, R5, 0xf8, !PT ;  /* 0x0000008000007812 */ /* 0x000fce00078ef805 */
.L_x_1955:
[----:B------:R-:W-:Y:S05]  /*98b0*/  BSYNC.RECONVERGENT B0 ;  /* 0x0000000000007941 */ /* 0x000fea0003800200 */
.L_x_1954:
[----:B------:R0:W-:Y:S01]  /*98c0*/  STG.E.U8 desc[UR36][R2.64], R0 ;  /* 0x0000000002007986 */ /* 0x0001e2000c101124 */
[----:B------:R-:W-:Y:S05]  /*98d0*/  BRA `(.L_x_1940) ;  /* 0x0000000800207947 */ /* 0x000fea0003800000 */
.L_x_1948:
        /* <DEDUP_REMOVED lines=15> */
[----:B------:R-:W-:-:S04]  /*99d0*/  IMAD.MOV.U32 R5, RZ, RZ, 0xff ;  /* 0x000000ffff057424 */ /* 0x000fc800078e00ff */
[----:B------:R-:W-:-:S04]  /*99e0*/  SHF.R.U32.HI R6, RZ, 0x17, R8 ;  /* 0x00000017ff067819 */ /* 0x000fc80000011608 */
[----:B------:R-:W-:-:S04]  /*99f0*/  LOP3.LUT R7, R6, 0xff, RZ, 0xc0, !PT ;  /* 0x000000ff06077812 */ /* 0x000fc800078ec0ff */
[----:B------:R-:W-:-:S13]  /*9a00*/  ISETP.NE.AND P1, PT, R7, 0xff, PT ;  /* 0x000000ff0700780c */ /* 0x000fda0003f25270 */
[--C-:B------:R-:W-:Y:S02]  /*9a10*/  @P1 SHF.R.U32.HI R0, RZ, 0x16, R8.reuse ;  /* 0x00000016ff001819 */ /* 0x100fe40000011608 */
[----:B------:R-:W-:Y:S02]  /*9a20*/  @P1 LOP3.LUT P0, RZ, R7, 0x3fffff, R8, 0xf8, !PT ;  /* 0x003fffff07ff1812 */ /* 0x000fe4000780f808 */
[----:B------:R-:W-:-:S04]  /*9a30*/  @P1 LOP3.LUT R0, R0, 0x1, RZ, 0xc0, !PT ;  /* 0x0000000100001812 */ /* 0x000fc800078ec0ff */
[----:B------:R-:W-:Y:S02]  /*9a40*/  @P1 ISETP.EQ.U32.AND P2, PT, R0, 0x1, P0 ;  /* 0x000000010000180c */ /* 0x000fe40000742070 */
[----:B------:R-:W-:Y:S02]  /*9a50*/  PLOP3.LUT P0, PT, PT, PT, PT, 0x80, 0x8 ;  /* 0x000000000008781c */ /* 0x000fe40003f0f070 */
[----:B------:R-:W-:Y:S02]  /*9a60*/  @P1 PLOP3.LUT P0, PT, P2, PT, PT, 0x80, 0x8 ;  /* 0x000000000008181c */ /* 0x000fe4000170f070 */
[----:B------:R-:W-:-:S11]  /*9a70*/  @P1 IADD3 R0, PT, PT, R6, 0x1, RZ ;  /* 0x0000000106001810 */ /* 0x000fd60007ffe0ff */
[----:B------:R-:W-:-:S05]  /*9a80*/  @!P0 IMAD.MOV R0, RZ, RZ, R6 ;  /* 0x000000ffff008224 */ /* 0x000fca00078e0206 */
[----:B------:R-:W-:-:S05]  /*9a90*/  @P1 MOV R5, R0 ;  /* 0x0000000000051202 */ /* 0x000fca0000000f00 */
[----:B------:R2:W-:Y:S01]  /*9aa0*/  STG.E.U8 desc[UR36][R2.64], R5 ;  /* 0x0000000502007986 */ /* 0x0005e2000c101124 */
[----:B------:R-:W-:Y:S05]  /*9ab0*/  BRA `(.L_x_1940) ;  /* 0x0000000400a87947 */ /* 0x000fea0003800000 */
.L_x_1958:
[----:B------:R-:W0:Y:S02]  /*9ac0*/  F2I.U64.F64.TRUNC R6, R6 ;  /* 0x0000000600067311 */ /* 0x000e24000030d800 */
[----:B0-----:R1:W-:Y:S01]  /*9ad0*/  STG.E.64 desc[UR36][R2.64], R6 ;  /* 0x0000000602007986 */ /* 0x0013e2000c101b24 */
[----:B------:R-:W-:Y:S05]  /*9ae0*/  BRA `(.L_x_1940) ;  /* 0x00000004009c7947 */ /* 0x000fea0003800000 */
.L_x_1957:
[----:B------:R-:W0:Y:S02]  /*9af0*/  F2I.U32.F64.TRUNC R7, R6 ;  /* 0x0000000600077311 */ /* 0x000e24000030d000 */
[----:B0-----:R0:W-:Y:S01]  /*9b00*/  STG.E desc[UR36][R2.64], R7 ;  /* 0x0000000702007986 */ /* 0x0011e2000c101924 */
[----:B------:R-:W-:Y:S05]  /*9b10*/  BRA `(.L_x_1940) ;  /* 0x0000000400907947 */ /* 0x000fea0003800000 */
.L_x_1947:
        /* <DEDUP_REMOVED lines=10> */
.L_x_1960:
[----:B------:R-:W-:-:S05]  /*9bc0*/  CS2R R6, SRZ ;  /* 0x0000000000067805 */ /* 0x000fca000001ff00 */
[----:B------:R0:W-:Y:S01]  /*9bd0*/  STG.E.128 desc[UR36][R2.64], R4 ;  /* 0x0000000402007986 */ /* 0x0001e2000c101d24 */
[----:B------:R-:W-:Y:S05]  /*9be0*/  BRA `(.L_x_1940) ;  /* 0x00000004005c7947 */ /* 0x000fea0003800000 */
.L_x_1959:
[----:B------:R-:W-:-:S09]  /*9bf0*/  UISETP.NE.AND UP0, UPT, UR4, 0xf, UPT ;  /* 0x0000000f0400788c */ /* 0x000fd2000bf05270 */
[----:B------:R-:W-:Y:S05]  /*9c00*/  BRA.U !UP0, `(.L_x_1961) ;  /* 0x0000000508287547 */ /* 0x000fea000b800000 */
[----:B------:R-:W-:-:S09]  /*9c10*/  UISETP.NE.AND UP0, UPT, UR4, 0x17, UPT ;  /* 0x000000170400788c */ /* 0x000fd2000bf05270 */
[----:B------:R-:W-:Y:S05]  /*9c20*/  BRA.U !UP0, `(.L_x_1962) ;  /* 0x0000000108b07547 */ /* 0x000fea000b800000 */
[----:B------:R-:W-:-:S09]  /*9c30*/  UISETP.NE.AND UP0, UPT, UR4, 0x18, UPT ;  /* 0x000000180400788c */ /* 0x000fd2000bf05270 */
[----:B------:R-:W-:Y:S05]  /*9c40*/  BRA.U !UP0, `(.L_x_1963) ;  /* 0x0000000108447547 */ /* 0x000fea000b800000 */
.L_x_1939:
        /* <DEDUP_REMOVED lines=16> */
.L_x_1964:
[----:B------:R-:W-:Y:S05]  /*9d50*/  BRA `(.L_x_1940) ;  /* 0x0000000400007947 */ /* 0x000fea0003800000 */
.L_x_1963:
        /* <DEDUP_REMOVED lines=21> */
.L_x_1966:
[----:B------:R-:W-:Y:S05]  /*9eb0*/  BSYNC.RECONVERGENT B0 ;  /* 0x0000000000007941 */ /* 0x000fea0003800200 */
.L_x_1965:
[----:B------:R-:W-:-:S05]  /*9ec0*/  LOP3.LUT R7, R0, 0x80, R7, 0xf8, !PT ;  /* 0x0000008000077812 */ /* 0x000fca00078ef807 */
[----:B------:R0:W-:Y:S01]  /*9ed0*/  STG.E.U8 desc[UR36][R2.64], R7 ;  /* 0x0000000702007986 */ /* 0x0001e2000c101124 */
[----:B------:R-:W-:Y:S05]  /*9ee0*/  BRA `(.L_x_1940) ;  /* 0x00000000009c7947 */ /* 0x000fea0003800000 */
.L_x_1962:
        /* <DEDUP_REMOVED lines=20> */
.L_x_1968:
[----:B------:R-:W-:Y:S01]  /*a030*/  IMAD.MOV.U32 R0, RZ, RZ, 0x7f ;  /* 0x0000007fff007424 */ /* 0x000fe200078e00ff */
[----:B------:R-:W-:-:S04]  /*a040*/  ISETP.GT.U32.AND P0, PT, R6, 0x7f800000, PT ;  /* 0x7f8000000600780c */ /* 0x000fc80003f04070 */
[----:B------:R-:W-:-:S09]  /*a050*/  SEL R0, R0, 0x7c, P0 ;  /* 0x0000007c00007807 */ /* 0x000fd20000000000 */
.L_x_1969:
[----:B------:R-:W-:Y:S05]  /*a060*/  BSYNC.RECONVERGENT B0 ;  /* 0x0000000000007941 */ /* 0x000fea0003800200 */
.L_x_1967:
[----:B------:R-:W-:-:S04]  /*a070*/  SHF.R.U32.HI R5, RZ, 0x18, R7 ;  /* 0x00000018ff057819 */ /* 0x000fc80000011607 */
[----:B------:R-:W-:-:S05]  /*a080*/  LOP3.LUT R5, R0, 0x80, R5, 0xf8, !PT ;  /* 0x0000008000057812 */ /* 0x000fca00078ef805 */
[----:B------:R0:W-:Y:S01]  /*a090*/  STG.E.U8 desc[UR36][R2.64], R5 ;  /* 0x0000000502007986 */ /* 0x0001e2000c101124 */
[----:B------:R-:W-:Y:S05]  /*a0a0*/  BRA `(.L_x_1940) ;  /* 0x00000000002c7947 */ /* 0x000fea0003800000 */
.L_x_1961:
        /* <DEDUP_REMOVED lines=11> */
.L_x_1940:
[----:B------:R-:W-:-:S07]  /*a160*/  IADD3 R17, PT, PT, R17, 0x80, RZ ;  /* 0x0000008011117810 */ /* 0x000fce0007ffe0ff */
.L_x_1905:
[----:B------:R-:W-:Y:S05]  /*a170*/  BSYNC.RECONVERGENT B7 ;  /* 0x0000000000077941 */ /* 0x000fea0003800200 */
.L_x_1904:
[----:B------:R-:W5:Y:S02]  /*a180*/  LDCU UR4, c[0x0][0x380] ;  /* 0x00007000ff0477ac */ /* 0x000f640008000800 */
[----:B-----5:R-:W-:-:S13]  /*a190*/  ISETP.GE.AND P0, PT, R17, UR4, PT ;  /* 0x0000000411007c0c */ /* 0x020fda000bf06270 */
[----:B------:R-:W-:Y:S05]  /*a1a0*/  @P0 EXIT ;  /* 0x000000000000094d */ /* 0x000fea0003800000 */
[----:B------:R-:W5:Y:S01]  /*a1b0*/  LDCU UR4, c[0x0][0x388] ;  /* 0x00007100ff0477ac */ /* 0x000f620008000800 */
[----:B0--34-:R-:W-:Y:S01]  /*a1c0*/  IMAD.MOV.U32 R0, RZ, RZ, RZ ;  /* 0x000000ffff007224 */ /* 0x019fe200078e00ff */
[----:B------:R-:W-:Y:S01]  /*a1d0*/  MOV R16, RZ ;  /* 0x000000ff00107202 */ /* 0x000fe20000000f00 */
        /* <DEDUP_REMOVED lines=300> */
.L_x_1970:
[----:B------:R-:W0:Y:S01]  /*b4a0*/  LDCU.128 UR8, c[0x0][0x580] ;  /* 0x0000b000ff0877ac */ /* 0x000e220008000c00 */
[----:B------:R-:W-:Y:S01]  /*b4b0*/  BSSY.RECONVERGENT B6, `(.L_x_1971) ;  /* 0x00000ee000067945 */ /* 0x000fe20003800200 */
[----:B------:R-:W-:-:S04]  /*b4c0*/  UPRMT UR4, UR41, 0x9910, URZ ;  /* 0x0000991029047896 */ /* 0x000fc800080000ff */
[----:B------:R-:W-:Y:S01]  /*b4d0*/  UISETP.GT.AND UP0, UPT, UR4, 0x9, UPT ;  /* 0x000000090400788c */ /* 0x000fe2000bf04270 */
[----:B0-----:R-:W-:Y:S02]  /*b4e0*/  IADD3 R16, P0, PT, R16, UR8, RZ ;  /* 0x0000000810107c10 */ /* 0x001fe4000ff1e0ff */
[----:B------:R-:W-:-:S03]  /*b4f0*/  IADD3 R4, P1, PT, R0, UR10, RZ ;  /* 0x0000000a00047c10 */ /* 0x000fc6000ff3e0ff */
[----:B------:R-:W-:Y:S01]  /*b500*/  IMAD.X R17, RZ, RZ, UR9, P0 ;  /* 0x00000009ff117e24 */ /* 0x000fe200080e06ff */
[----:B--2---:R-:W-:Y:S02]  /*b510*/  IADD3.X R5, PT, PT, RZ, UR11, RZ, P1, !PT ;  /* 0x0000000bff057c10 */ /* 0x004fe40008ffe4ff */
        /* <DEDUP_REMOVED lines=9> */
[----:B-1----:R-:W2:Y:S02]  /*b5b0*/  LDG.E.S8 R2, desc[UR36][R4.64] ;  /* 0x0000002404027981 */ /* 0x002ea4000c1e1300 */
[----:B--2---:R-:W0:Y:S02]  /*b5c0*/  I2F.F64.S16 R2, R2 ;  /* 0x0000000200027312 */ /* 0x004e240000101c00 */
[----:B0-----:R-:W-:Y:S05]  /*b5d0*/  BRA `(.L_x_1977) ;  /* 0x0000000c006c7947 */ /* 0x001fea0003800000 */
.L_x_1975:
[----:B-1----:R-:W2:Y:S02]  /*b5e0*/  LDG.E.U8 R2, desc[UR36][R4.64] ;  /* 0x0000002404027981 */ /* 0x002ea4000c1e1100 */
[----:B--2---:R-:W0:Y:S02]  /*b5f0*/  I2F.F64.U16 R2, R2 ;  /* 0x0000000200027312 */ /* 0x004e240000101800 */
[----:B0-----:R-:W-:Y:S05]  /*b600*/  BRA `(.L_x_1977) ;  /* 0x0000000c00607947 */ /* 0x001fea0003800000 */
.L_x_1974:
[----:B------:R-:W-:-:S09]  /*b610*/  UISETP.NE.AND UP0, UPT, UR4, 0x2, UPT ;  /* 0x000000020400788c */ /* 0x000fd2000bf05270 */
[----:B------:R-:W-:Y:S05]  /*b620*/  BRA.U !UP0, `(.L_x_1978) ;  /* 0x0000000108287547 */ /* 0x000fea000b800000 */
[----:B------:R-:W-:-:S09]  /*b630*/  UISETP.NE.AND UP0, UPT, UR4, 0x3, UPT ;  /* 0x000000030400788c */ /* 0x000fd2000bf05270 */
[----:B------:R-:W-:Y:S05]  /*b640*/  BRA.U !UP0, `(.L_x_1979) ;  /* 0x0000000108147547 */ /* 0x000fea000b800000 */
[----:B------:R-:W-:-:S09]  /*b650*/  UISETP.NE.AND UP0, UPT, UR4, 0x4, UPT ;  /* 0x000000040400788c */ /* 0x000fd2000bf05270 */
[----:B------:R-:W-:Y:S05]  /*b660*/  BRA.U UP0, `(.L_x_1976) ;  /* 0x0000000900ec7547 */ /* 0x000fea000b800000 */
[----:B-1----:R-:W2:Y:S02]  /*b670*/  LDG.E.64 R2, desc[UR36][R4.64] ;  /* 0x0000002404027981 */ /* 0x002ea4000c1e1b00 */
[----:B--2---:R-:W0:Y:S02]  /*b680*/  I2F.F64.S64 R2, R2 ;  /* 0x0000000200027312 */ /* 0x004e240000301c00 */
[----:B0-----:R-:W-:Y:S05]  /*b690*/  BRA `(.L_x_1977) ;  /* 0x0000000c003c7947 */ /* 0x001fea0003800000 */
.L_x_1979:
[----:B-1----:R-:W2:Y:S02]  /*b6a0*/  LDG.E R2, desc[UR36][R4.64] ;  /* 0x0000002404027981 */ /* 0x002ea4000c1e1900 */
[----:B--2---:R-:W0:Y:S02]  /*b6b0*/  I2F.F64 R2, R2 ;  /* 0x0000000200027312 */ /* 0x004e240000201c00 */
[----:B0-----:R-:W-:Y:S05]  /*b6c0*/  BRA `(.L_x_1977) ;  /* 0x0000000c00307947 */ /* 0x001fea0003800000 */
.L_x_1978:
[----:B-1----:R-:W2:Y:S02]  /*b6d0*/  LDG.E.U16 R2, desc[UR36][R4.64] ;  /* 0x0000002404027981 */ /* 0x002ea4000c1e1500 */
[----:B--2---:R-:W0:Y:S02]  /*b6e0*/  I2F.F64.S16 R2, R2 ;  /* 0x0000000200027312 */ /* 0x004e240000101c00 */
[----:B0-----:R-:W-:Y:S05]  /*b6f0*/  BRA `(.L_x_1977) ;  /* 0x0000000c00247947 */ /* 0x001fea0003800000 */
.L_x_1973:
[----:B------:R-:W-:-:S09]  /*b700*/  UISETP.GT.AND UP0, UPT, UR4, 0x6, UPT ;  /* 0x000000060400788c */ /* 0x000fd2000bf04270 */
[----:B------:R-:W-:Y:S05]  /*b710*/  BRA.U UP0, `(.L_x_1980) ;  /* 0x0000000100347547 */ /* 0x000fea000b800000 */
[----:B------:R-:W-:-:S09]  /*b720*/  UISETP.NE.AND UP0, UPT, UR4, 0x5, UPT ;  /* 0x000000050400788c */ /* 0x000fd2000bf05270 */
[----:B------:R-:W-:Y:S05]  /*b730*/  BRA.U !UP0, `(.L_x_1981) ;  /* 0x0000000108187547 */ /* 0x000fea000b800000 */
[----:B------:R-:W-:-:S09]  /*b740*/  UISETP.NE.AND UP0, UPT, UR4, 0x6, UPT ;  /* 0x000000060400788c */ /* 0x000fd2000bf05270 */
[----:B------:R-:W-:Y:S05]  /*b750*/  BRA.U UP0, `(.L_x_1976) ;  /* 0x0000000900b07547 */ /* 0x000fea000b800000 */
[----:B-1----:R-:W2:Y:S02]  /*b760*/  LDG.E R2, desc[UR36][R4.64] ;  /* 0x0000002404027981 */ /* 0x002ea4000c1e1900 */
[----:B--2---:R-:W-:-:S06]  /*b770*/  FMUL.FTZ R2, R2, 1 ;  /* 0x3f80000002027820 */ /* 0x004fcc0000410000 */
[----:B------:R-:W1:Y:S02]  /*b780*/  F2F.F64.F32 R2, R2 ;  /* 0x0000000200027310 */ /* 0x000e640000201800 */
[----:B-1----:R-:W-:Y:S05]  /*b790*/  BRA `(.L_x_1977) ;  /* 0x0000000800fc7947 */ /* 0x002fea0003800000 */
.L_x_1981:
[----:B------:R-:W2:Y:S02]  /*b7a0*/  LDG.E.U16 R0, desc[UR36][R4.64] ;  /* 0x0000002404007981 */ /* 0x000ea4000c1e1500 */
[----:B--2---:R-:W-:-:S05]  /*b7b0*/  HADD2.F32 R0, -RZ, R0.H0_H0 ;  /* 0x20000000ff007230 */ /* 0x004fca0000004100 */
[----:B------:R-:W-:-:S04]  /*b7c0*/  FMUL.FTZ R0, R0, 1 ;  /* 0x3f80000000007820 */ /* 0x000fc80000410000 */
[----:B-1----:R1:W2:Y:S02]  /*b7d0*/  F2F.F64.F32 R2, R0 ;  /* 0x0000000000027310 */ /* 0x0022a40000201800 */
[----:B-12---:R-:W-:Y:S05]  /*b7e0*/  BRA `(.L_x_1977) ;  /* 0x0000000800e87947 */ /* 0x006fea0003800000 */
.L_x_1980:
[----:B------:R-:W-:-:S09]  /*b7f0*/  UISETP.NE.AND UP0, UPT, UR4, 0x7, UPT ;  /* 0x000000070400788c */ /* 0x000fd2000bf05270 */
[----:B------:R-:W-:Y:S05]  /*b800*/  BRA.U !UP0, `(.L_x_1982) ;  /* 0x0000000108347547 */ /* 0x000fea000b800000 */
[----:B------:R-:W-:-:S09]  /*b810*/  UISETP.NE.AND UP0, UPT, UR4, 0x8, UPT ;  /* 0x000000080400788c */ /* 0x000fd2000bf05270 */
[----:B------:R-:W-:Y:S05]  /*b820*/  BRA.U !UP0, `(.L_x_1983) ;  /* 0x0000000108187547 */ /* 0x000fea000b800000 */
[----:B------:R-:W-:-:S09]  /*b830*/  UISETP.NE.AND UP0, UPT, UR4, 0x9, UPT ;  /* 0x000000090400788c */ /* 0x000fd2000bf05270 */
[----:B------:R-:W-:Y:S05]  /*b840*/  BRA.U UP0, `(.L_x_1976) ;  /* 0x0000000900747547 */ /* 0x000fea000b800000 */
[----:B------:R-:W1:Y:S02]  /*b850*/  LDG.E R4, desc[UR36][R4.64] ;  /* 0x0000002404047981 */ /* 0x000e64000c1e1900 */
[----:B-1----:R-:W-:-:S06]  /*b860*/  FMUL.FTZ R2, R4, 1 ;  /* 0x3f80000004027820 */ /* 0x002fcc0000410000 */
[----:B------:R-:W1:Y:S02]  /*b870*/  F2F.F64.F32 R2, R2 ;  /* 0x0000000200027310 */ /* 0x000e640000201800 */
[----:B-1----:R-:W-:Y:S05]  /*b880*/  BRA `(.L_x_1977) ;  /* 0x0000000800c07947 */ /* 0x002fea0003800000 */
.L_x_1983:
[----:B------:R-:W2:Y:S02]  /*b890*/  LDG.E.U16 R4, desc[UR36][R4.64] ;  /* 0x0000002404047981 */ /* 0x000ea4000c1e1500 */
[----:B--2---:R-:W-:-:S05]  /*b8a0*/  HADD2.F32 R0, -RZ, R4.H0_H0 ;  /* 0x20000004ff007230 */ /* 0x004fca0000004100 */
[----:B------:R-:W-:-:S04]  /*b8b0*/  FMUL.FTZ R0, R0, 1 ;  /* 0x3f80000000007820 */ /* 0x000fc80000410000 */
[----:B-1----:R1:W2:Y:S02]  /*b8c0*/  F2F.F64.F32 R2, R0 ;  /* 0x0000000000027310 */ /* 0x0022a40000201800 */
[----:B-12---:R-:W-:Y:S05]  /*b8d0*/  BRA `(.L_x_1977) ;  /* 0x0000000800ac7947 */ /* 0x006fea0003800000 */
.L_x_1982:
[----:B-1----:R0:W5:Y:S01]  /*b8e0*/  LDG.E.64 R2, desc[UR36][R4.64] ;  /* 0x0000002404027981 */ /* 0x002162000c1e1b00 */
[----:B------:R-:W-:Y:S05]  /*b8f0*/  BRA `(.L_x_1977) ;  /* 0x0000000800a47947 */ /* 0x000fea0003800000 */
.L_x_1972:
        /* <DEDUP_REMOVED lines=9> */
[----:B-1----:R-:W-:Y:S01]  /*b990*/  IMAD.MOV.U32 R2, RZ, RZ, RZ ;  /* 0x000000ffff027224 */ /* 0x002fe200078e00ff */
[----:B--2---:R-:W-:-:S04]  /*b9a0*/  ISETP.NE.AND P0, PT, R4, RZ, PT ;  /* 0x000000ff0400720c */ /* 0x004fc80003f05270 */
[----:B------:R-:W-:Y:S01]  /*b9b0*/  FSEL R3, RZ, 1.875, !P0 ;  /* 0x3ff00000ff037808 */ /* 0x000fe20004000000 */
[----:B------:R-:W-:Y:S08]  /*b9c0*/  BRA `(.L_x_1977) ;  /* 0x0000000800707947 */ /* 0x000ff00003800000 */
.L_x_1986:
[----:B-1----:R2:W5:Y:S01]  /*b9d0*/  LDG.E.64 R2, desc[UR36][R4.64] ;  /* 0x0000002404027981 */ /* 0x002562000c1e1b00 */
[----:B------:R-:W-:Y:S05]  /*b9e0*/  BRA `(.L_x_1977) ;  /* 0x0000000800687947 */ /* 0x000fea0003800000 */
.L_x_1985:
[----:B------:R-:W-:-:S09]  /*b9f0*/  UISETP.NE.AND UP0, UPT, UR4, 0xf, UPT ;  /* 0x0000000f0400788c */ /* 0x000fd2000bf05270 */
[----:B------:R-:W-:Y:S05]  /*ba00*/  BRA.U !UP0, `(.L_x_1987) ;  /* 0x00000001089c7547 */ /* 0x000fea000b800000 */
[----:B------:R-:W-:-:S09]  /*ba10*/  UISETP.NE.AND UP0, UPT, UR4, 0x17, UPT ;  /* 0x000000170400788c */ /* 0x000fd2000bf05270 */
[----:B------:R-:W-:Y:S05]  /*ba20*/  BRA.U !UP0, `(.L_x_1988) ;  /* 0x00000001085c7547 */ /* 0x000fea000b800000 */
[----:B------:R-:W-:-:S09]  /*ba30*/  UISETP.NE.AND UP0, UPT, UR4, 0x18, UPT ;  /* 0x000000180400788c */ /* 0x000fd2000bf05270 */
[----:B------:R-:W-:Y:S05]  /*ba40*/  BRA.U UP0, `(.L_x_1976) ;  /* 0x0000000500f47547 */ /* 0x000fea000b800000 */
[----:B------:R-:W2:Y:S01]  /*ba50*/  LDG.E.U8 R0, desc[UR36][R4.64] ;  /* 0x0000002404007981 */ /* 0x000ea2000c1e1100 */
[----:B-1----:R-:W-:Y:S01]  /*ba60*/  IMAD.MOV.U32 R6, RZ, RZ, 0x1f ;  /* 0x0000001fff067424 */ /* 0x002fe200078e00ff */
        /* <DEDUP_REMOVED lines=16> */
[----:B------:R-:W-:-:S06]  /*bb70*/  FMUL.FTZ R3, R3, 1 ;  /* 0x3f80000003037820 */ /* 0x000fcc0000410000 */
[----:B------:R-:W3:Y:S02]  /*bb80*/  F2F.F64.F32 R2, R3 ;  /* 0x0000000300027310 */ /* 0x000ee40000201800 */
[----:B---3--:R-:W-:Y:S05]  /*bb90*/  BRA `(.L_x_1977) ;  /* 0x0000000400fc7947 */ /* 0x008fea0003800000 */
.L_x_1988:
[----:B-1----:R-:W2:Y:S02]  /*bba0*/  LDG.E.U8 R3, desc[UR36][R4.64] ;  /* 0x0000002404037981 */ /* 0x002ea4000c1e1100 */
        /* <DEDUP_REMOVED lines=11> */
[----:B------:R3:W4:Y:S02]  /*bc60*/  F2F.F64.F32 R2, R0 ;  /* 0x0000000000027310 */ /* 0x0007240000201800 */
[----:B---34-:R-:W-:Y:S05]  /*bc70*/  BRA `(.L_x_1977) ;  /* 0x0000000400c47947 */ /* 0x018fea0003800000 */
.L_x_1987:
[----:B------:R-:W2:Y:S02]  /*bc80*/  LDG.E.U16 R0, desc[UR36][R4.64] ;  /* 0x0000002404007981 */ /* 0x000ea4000c1e1500 */
[----:B--2---:R-:W-:-:S04]  /*bc90*/  IMAD.U32 R0, R0, 0x10000, RZ ;  /* 0x0001000000007824 */ /* 0x004fc800078e00ff */
[----:B------:R-:W-:-:S04]  /*bca0*/  FMUL.FTZ R0, R0, 1 ;  /* 0x3f80000000007820 */ /* 0x000fc80000410000 */
[----:B-1----:R3:W4:Y:S02]  /*bcb0*/  F2F.F64.F32 R2, R0 ;  /* 0x0000000000027310 */ /* 0x0027240000201800 */
[----:B---34-:R-:W-:Y:S05]  /*bcc0*/  BRA `(.L_x_1977) ;  /* 0x0000000400b07947 */ /* 0x018fea0003800000 */
.L_x_1984:
        /* <DEDUP_REMOVED lines=8> */
[----:B-1----:R-:W2:Y:S02]  /*bd50*/  LDG.E.U16 R2, desc[UR36][R4.64] ;  /* 0x0000002404027981 */ /* 0x002ea4000c1e1500 */
[----:B--2---:R-:W2:Y:S02]  /*bd60*/  I2F.F64.U16 R2, R2 ;  /* 0x0000000200027312 */ /* 0x004ea40000101800 */
[----:B--2---:R-:W-:Y:S05]  /*bd70*/  BRA `(.L_x_1977) ;  /* 0x0000000400847947 */ /* 0x004fea0003800000 */
.L_x_1991:
[----:B------:R-:W2:Y:S01]  /*bd80*/  LDG.E.U8 R4, desc[UR36][R4.64] ;  /* 0x0000002404047981 */ /* 0x000ea2000c1e1100 */
[----:B-1----:R-:W-:Y:S02]  /*bd90*/  CS2R R2, SRZ ;  /* 0x0000000000027805 */ /* 0x002fe4000001ff00 */
        /* <DEDUP_REMOVED lines=19> */
.L_x_1993:
[----:B------:R-:W-:Y:S05]  /*bed0*/  BSYNC.RECONVERGENT B0 ;  /* 0x0000000000007941 */ /* 0x000fea0003800200 */
.L_x_1992:
[----:B------:R-:W-:Y:S02]  /*bee0*/  SHF.L.U32 R0, R0, 0x14, RZ ;  /* 0x0000001400007819 */ /* 0x000fe400000006ff */
[----:B------:R-:W-:-:S04]  /*bef0*/  LEA R2, R2, 0x3b800000, 0x17 ;  /* 0x3b80000002027811 */ /* 0x000fc800078eb8ff */
[----:B------:R-:W-:-:S05]  /*bf00*/  LOP3.LUT R0, R2, R0, R7, 0xfe, !PT ;  /* 0x0000000002007212 */ /* 0x000fca00078efe07 */
[----:B------:R-:W-:-:S04]  /*bf10*/  FMUL.FTZ R0, R0, 1 ;  /* 0x3f80000000007820 */ /* 0x000fc80000410000 */
[----:B------:R2:W3:Y:S02]  /*bf20*/  F2F.F64.F32 R2, R0 ;  /* 0x0000000000027310 */ /* 0x0004e40000201800 */
[----:B--23--:R-:W-:Y:S05]  /*bf30*/  BRA `(.L_x_1977) ;  /* 0x0000000400147947 */ /* 0x00cfea0003800000 */
.L_x_1990:
[----:B------:R-:W2:Y:S01]  /*bf40*/  LDG.E.U8 R4, desc[UR36][R4.64] ;  /* 0x0000002404047981 */ /* 0x000ea2000c1e1100 */
[----:B-1----:R-:W-:Y:S02]  /*bf50*/  CS2R R2, SRZ ;  /* 0x0000000000027805 */ /* 0x002fe4000001ff00 */
        /* <DEDUP_REMOVED lines=19> */
.L_x_1995:
[----:B------:R-:W-:Y:S05]  /*c090*/  BSYNC.RECONVERGENT B0 ;  /* 0x0000000000007941 */ /* 0x000fea0003800200 */
.L_x_1994:
[----:B------:R-:W-:Y:S01]  /*c0a0*/  IMAD.SHL.U32 R0, R0, 0x200000, RZ ;  /* 0x0020000000007824 */ /* 0x000fe200078e00ff */
[----:B------:R-:W-:-:S04]  /*c0b0*/  LEA R2, R2, 0x37800000, 0x17 ;  /* 0x3780000002027811 */ /* 0x000fc800078eb8ff */
[----:B------:R-:W-:-:S05]  /*c0c0*/  LOP3.LUT R0, R2, R0, R7, 0xfe, !PT ;  /* 0x0000000002007212 */ /* 0x000fca00078efe07 */
[----:B------:R-:W-:-:S04]  /*c0d0*/  FMUL.FTZ R0, R0, 1 ;  /* 0x3f80000000007820 */ /* 0x000fc80000410000 */
[----:B------:R2:W3:Y:S02]  /*c0e0*/  F2F.F64.F32 R2, R0 ;  /* 0x0000000000027310 */ /* 0x0004e40000201800 */
[----:B--23--:R-:W-:Y:S05]  /*c0f0*/  BRA `(.L_x_1977) ;  /* 0x0000000000a47947 */ /* 0x00cfea0003800000 */
.L_x_1989:
[----:B------:R-:W-:-:S09]  /*c100*/  UISETP.NE.AND UP0, UPT, UR4, 0x1c, UPT ;  /* 0x0000001c0400788c */ /* 0x000fd2000bf05270 */
[----:B------:R-:W-:Y:S05]  /*c110*/  BRA.U !UP0, `(.L_x_1996) ;  /* 0x0000000108947547 */ /* 0x000fea000b800000 */
[----:B------:R-:W-:-:S09]  /*c120*/  UISETP.NE.AND UP0, UPT, UR4, 0x1d, UPT ;  /* 0x0000001d0400788c */ /* 0x000fd2000bf05270 */
[----:B------:R-:W-:Y:S05]  /*c130*/  BRA.U !UP0, `(.L_x_1997) ;  /* 0x0000000108807547 */ /* 0x000fea000b800000 */
[----:B------:R-:W-:-:S09]  /*c140*/  UISETP.NE.AND UP0, UPT, UR4, 0x2c, UPT ;  /* 0x0000002c0400788c */ /* 0x000fd2000bf05270 */
[----:B------:R-:W-:Y:S05]  /*c150*/  BRA.U UP0, `(.L_x_1976) ;  /* 0x0000000100307547 */ /* 0x000fea000b800000 */
[----:B------:R-:W2:Y:S01]  /*c160*/  LDG.E.U8 R0, desc[UR36][R4.64] ;  /* 0x0000002404007981 */ /* 0x000ea2000c1e1100 */
[----:B-1----:R-:W-:Y:S02]  /*c170*/  HFMA2 R2, -RZ, RZ, 0, 0 ;  /* 0x00000000ff027431 */ /* 0x002fe400000001ff */
        /* <DEDUP_REMOVED lines=8> */
[----:B------:R2:W3:Y:S02]  /*c200*/  @P0 F2F.F64.F32 R2, R0 ;  /* 0x0000000000020310 */ /* 0x0004e40000201800 */
[----:B--23--:R-:W-:Y:S05]  /*c210*/  BRA `(.L_x_1977) ;  /* 0x00000000005c7947 */ /* 0x00cfea0003800000 */
.L_x_1976:
[----:B------:R-:W-:Y:S01]  /*c220*/  MOV R0, 0x0 ;  /* 0x0000000000007802 */ /* 0x000fe20000000f00 */
[----:B------:R-:W0:Y:S01]  /*c230*/  LDCU.64 UR4, c[0x4][0x148] ;  /* 0x01002900ff0477ac */ /* 0x000e220008000a00 */
[----:B------:R-:W-:Y:S02]  /*c240*/  HFMA2 R12, -RZ, RZ, 0, 5.9604644775390625e-08 ;  /* 0x00000001ff0c7431 */ /* 0x000fe400000001ff */
[----:B------:R-:W-:Y:S01]  /*c250*/  IMAD.MOV.U32 R8, RZ, RZ, 0x4e ;  /* 0x0000004eff087424 */ /* 0x000fe200078e00ff */
[----:B-1----:R1:W2:Y:S01]  /*c260*/  LDC.64 R2, c[0x4][R0] ;  /* 0x0100000000027b82 */ /* 0x0022a20000000a00 */
        /* <DEDUP_REMOVED lines=11> */
.L_x_1998:
[----:B------:R-:W-:Y:S01]  /*c320*/  CS2R R2, SRZ ;  /* 0x0000000000027805 */ /* 0x000fe2000001ff00 */
[----:B------:R-:W-:Y:S06]  /*c330*/  BRA `(.L_x_1977) ;  /* 0x0000000000147947 */ /* 0x000fec0003800000 */
.L_x_1997:
[----:B-1----:R-:W2:Y:S02]  /*c340*/  LDG.E.64 R2, desc[UR36][R4.64] ;  /* 0x0000002404027981 */ /* 0x002ea4000c1e1b00 */
[----:B--2---:R-:W2:Y:S02]  /*c350*/  I2F.F64.U64 R2, R2 ;  /* 0x0000000200027312 */ /* 0x004ea40000301800 */
[----:B--2---:R-:W-:Y:S05]  /*c360*/  BRA `(.L_x_1977) ;  /* 0x0000000000087947 */ /* 0x004fea0003800000 */
.L_x_1996:
[----:B-1----:R-:W2:Y:S02]  /*c370*/  LDG.E R2, desc[UR36][R4.64] ;  /* 0x0000002404027981 */ /* 0x002ea4000c1e1900 */
[----:B--2---:R-:W1:Y:S02]  /*c380*/  I2F.F64.U32 R2, R2 ;  /* 0x0000000200027312 */ /* 0x004e640000201800 */
.L_x_1977:
[----:B------:R-:W-:Y:S05]  /*c390*/  BSYNC.RECONVERGENT B6 ;  /* 0x0000000000067941 */ /* 0x000fea0003800200 */
.L_x_1971:
[----:B------:R-:W-:Y:S01]  /*c3a0*/  UPRMT UR4, UR42, 0x9910, URZ ;  /* 0x000099102a047896 */ /* 0x000fe200080000ff */
[----:B012--5:R0:W1:Y:S03]  /*c3b0*/  FRND.F64.TRUNC R4, R2 ;  /* 0x0000000200047313 */ /* 0x027066000030d800 */
[----:B------:R-:W-:-:S09]  /*c3c0*/  UISETP.GT.AND UP0, UPT, UR4, 0x9, UPT ;  /* 0x000000090400788c */ /* 0x000fd2000bf04270 */
[----:B01----:R-:W-:Y:S05]  /*c3d0*/  BRA.U UP0, `(.L_x_1999) ;  /* 0x0000000500707547 */ /* 0x003fea000b800000 */
        /* <DEDUP_REMOVED lines=9> */
[----:B0-----:R-:W-:Y:S01]  /*c470*/  STG.E.U8 desc[UR36][R16.64], R3 ;  /* 0x0000000310007986 */ /* 0x001fe2000c101124 */
[----:B------:R-:W-:Y:S05]  /*c480*/  EXIT ;  /* 0x000000000000794d */ /* 0x000fea0003800000 */
.L_x_2002:
[----:B------:R-:W0:Y:S02]  /*c490*/  F2I.S64.F64.TRUNC R2, R2 ;  /* 0x0000000200027311 */ /* 0x000e24000030d900 */
[----:B0-----:R-:W-:-:S05]  /*c4a0*/  MOV R5, R2 ;  /* 0x0000000200057202 */ /* 0x001fca0000000f00 */
[----:B------:R-:W-:Y:S01]  /*c4b0*/  STG.E.U8 desc[UR36][R16.64], R5 ;  /* 0x0000000510007986 */ /* 0x000fe2000c101124 */
[----:B------:R-:W-:Y:S05]  /*c4c0*/  EXIT ;  /* 0x000000000000794d */ /* 0x000fea0003800000 */
.L_x_2001:
[----:B------:R-:W-:-:S09]  /*c4d0*/  UISETP.NE.AND UP0, UPT, UR4, 0x2, UPT ;  /* 0x000000020400788c */ /* 0x000fd2000bf05270 */
[----:B------:R-:W-:Y:S05]  /*c4e0*/  BRA.U !UP0, `(.L_x_2004) ;  /* 0x0000000108287547 */ /* 0x000fea000b800000 */
[----:B------:R-:W-:-:S09]  /*c4f0*/  UISETP.NE.AND UP0, UPT, UR4, 0x3, UPT ;  /* 0x000000030400788c */ /* 0x000fd2000bf05270 */
[----:B------:R-:W-:Y:S05]  /*c500*/  BRA.U !UP0, `(.L_x_2005) ;  /* 0x0000000108147547 */ /* 0x000fea000b800000 */
[----:B------:R-:W-:-:S09]  /*c510*/  UISETP.NE.AND UP0, UPT, UR4, 0x4, UPT ;  /* 0x000000040400788c */ /* 0x000fd2000bf05270 */
[----:B------:R-:W-:Y:S05]  /*c520*/  BRA.U UP0, `(.L_x_2003) ;  /* 0x0000000d00247547 */ /* 0x000fea000b800000 */
[----:B------:R-:W0:Y:S02]  /*c530*/  F2I.S64.F64.TRUNC R2, R2 ;  /* 0x0000000200027311 */ /* 0x000e24000030d900 */
[----:B0-----:R-:W-:Y:S01]  /*c540*/  STG.E.64 desc[UR36][R16.64], R2 ;  /* 0x0000000210007986 */ /* 0x001fe2000c101b24 */
[----:B------:R-:W-:Y:S05]  /*c550*/  EXIT ;  /* 0x000000000000794d */ /* 0x000fea0003800000 */
.L_x_2005:
[----:B------:R-:W0:Y:S02]  /*c560*/  F2I.F64.TRUNC R3, R2 ;  /* 0x0000000200037311 */ /* 0x000e24000030d100 */
[----:B0-----:R-:W-:Y:S01]  /*c570*/  STG.E desc[UR36][R16.64], R3 ;  /* 0x0000000310007986 */ /* 0x001fe2000c101924 */
[----:B------:R-:W-:Y:S05]  /*c580*/  EXIT ;  /* 0x000000000000794d */ /* 0x000fea0003800000 */
.L_x_2004:
[----:B------:R-:W0:Y:S02]  /*c590*/  F2I.F64.TRUNC R3, R2 ;  /* 0x0000000200037311 */ /* 0x000e24000030d100 */
[----:B0-----:R-:W-:Y:S01]  /*c5a0*/  STG.E.U16 desc[UR36][R16.64], R3 ;  /* 0x0000000310007986 */ /* 0x001fe2000c101524 */
[----:B------:R-:W-:Y:S05]  /*c5b0*/  EXIT ;  /* 0x000000000000794d */ /* 0x000fea0003800000 */
.L_x_2000:
        /* <DEDUP_REMOVED lines=15> */
[----:B------:R-:W-:Y:S01]  /*c6b0*/  STG.E desc[UR36][R16.64], R3 ;  /* 0x0000000310007986 */ /* 0x000fe2000c101924 */
[----:B------:R-:W-:Y:S05]  /*c6c0*/  EXIT ;  /* 0x000000000000794d */ /* 0x000fea0003800000 */
.L_x_2007:
        /* <DEDUP_REMOVED lines=10> */
[----:B------:R-:W-:Y:S01]  /*c770*/  STG.E.U16 desc[UR36][R16.64], R0 ;  /* 0x0000000010007986 */ /* 0x000fe2000c101524 */
[----:B------:R-:W-:Y:S05]  /*c780*/  EXIT ;  /* 0x000000000000794d */ /* 0x000fea0003800000 */
.L_x_2006:
        /* <DEDUP_REMOVED lines=16> */
[----:B------:R-:W-:Y:S01]  /*c890*/  STG.E.64 desc[UR36][R16.64], R2 ;  /* 0x0000000210007986 */ /* 0x000fe2000c101b24 */
[----:B------:R-:W-:Y:S05]  /*c8a0*/  EXIT ;  /* 0x000000000000794d */ /* 0x000fea0003800000 */
.L_x_2009:
        /* <DEDUP_REMOVED lines=11> */
[----:B------:R-:W-:Y:S01]  /*c960*/  STG.E desc[UR36][R16.64], R3 ;  /* 0x0000000310007986 */ /* 0x000fe2000c101924 */
[----:B------:R-:W-:Y:S05]  /*c970*/  EXIT ;  /* 0x000000000000794d */ /* 0x000fea0003800000 */
.L_x_2008:
[----:B------:R-:W-:Y:S01]  /*c980*/  STG.E.64 desc[UR36][R16.64], R4 ;  /* 0x0000000410007986 */ /* 0x000fe2000c101b24 */
[----:B------:R-:W-:Y:S05]  /*c990*/  EXIT ;  /* 0x000000000000794d */ /* 0x000fea0003800000 */
.L_x_1999:
        /* <DEDUP_REMOVED lines=11> */
[----:B0-----:R-:W-:Y:S01]  /*ca50*/  STG.E.U16 desc[UR36][R16.64], R3 ;  /* 0x0000000310007986 */ /* 0x001fe2000c101524 */
[----:B------:R-:W-:Y:S05]  /*ca60*/  EXIT ;  /* 0x000000000000794d */ /* 0x000fea0003800000 */
.L_x_2013:
        /* <DEDUP_REMOVED lines=25> */
.L_x_2016:
[----:B------:R-:W-:-:S04]  /*cc00*/  SHF.R.U32.HI R3, RZ, 0x18, R3 ;  /* 0x00000018ff037819 */ /* 0x000fc80000011603 */
[----:B------:R-:W-:-:S04]  /*cc10*/  LOP3.LUT R0, R0, 0x80, R3, 0xf8, !PT ;  /* 0x0000008000007812 */ /* 0x000fc800078ef803 */
[----:B------:R-:W-:-:S07]  /*cc20*/  PRMT R8, R0, 0x7610, R8 ;  /* 0x0000761000087816 */ /* 0x000fce0000000008 */
.L_x_2015:
[----:B------:R-:W-:Y:S05]  /*cc30*/  BSYNC.RECONVERGENT B0 ;  /* 0x0000000000007941 */ /* 0x000fea0003800200 */
.L_x_2014:
[----:B------:R-:W-:Y:S01]  /*cc40*/  STG.E.U8 desc[UR36][R16.64], R8 ;  /* 0x0000000810007986 */ /* 0x000fe2000c101124 */
[----:B------:R-:W-:Y:S05]  /*cc50*/  EXIT ;  /* 0x000000000000794d */ /* 0x000fea0003800000 */
.L_x_2012:
        /* <DEDUP_REMOVED lines=25> */
.L_x_2019:
[----:B------:R-:W-:-:S04]  /*cdf0*/  SHF.R.U32.HI R3, RZ, 0x18, R3 ;  /* 0x00000018ff037819 */ /* 0x000fc80000011603 */
[----:B------:R-:W-:-:S04]  /*ce00*/  LOP3.LUT R0, R0, 0x80, R3, 0xf8, !PT ;  /* 0x0000008000007812 */ /* 0x000fc800078ef803 */
[----:B------:R-:W-:-:S07]  /*ce10*/  PRMT R8, R0, 0x7610, R8 ;  /* 0x0000761000087816 */ /* 0x000fce0000000008 */
.L_x_2018:
[----:B------:R-:W-:Y:S05]  /*ce20*/  BSYNC.RECONVERGENT B0 ;  /* 0x0000000000007941 */ /* 0x000fea0003800200 */
.L_x_2017:
[----:B------:R-:W-:Y:S01]  /*ce30*/  STG.E.U8 desc[UR36][R16.64], R8 ;  /* 0x0000000810007986 */ /* 0x000fe2000c101124 */
[----:B------:R-:W-:Y:S05]  /*ce40*/  EXIT ;  /* 0x000000000000794d */ /* 0x000fea0003800000 */
.L_x_2011:
        /* <DEDUP_REMOVED lines=30> */
.L_x_2021:
[----:B------:R-:W0:Y:S02]  /*d030*/  F2I.U64.F64.TRUNC R2, R2 ;  /* 0x0000000200027311 */ /* 0x000e24000030d800 */
[----:B0-----:R-:W-:Y:S01]  /*d040*/  STG.E.64 desc[UR36][R16.64], R2 ;  /* 0x0000000210007986 */ /* 0x001fe2000c101b24 */
[----:B------:R-:W-:Y:S05]  /*d050*/  EXIT ;  /* 0x000000000000794d */ /* 0x000fea0003800000 */
.L_x_2020:
[----:B------:R-:W0:Y:S02]  /*d060*/  F2I.U32.F64.TRUNC R3, R2 ;  /* 0x0000000200037311 */ /* 0x000e24000030d000 */
[----:B0-----:R-:W-:Y:S01]  /*d070*/  STG.E desc[UR36][R16.64], R3 ;  /* 0x0000000310007986 */ /* 0x001fe2000c101924 */
[----:B------:R-:W-:Y:S05]  /*d080*/  EXIT ;  /* 0x000000000000794d */ /* 0x000fea0003800000 */
.L_x_2010:
        /* <DEDUP_REMOVED lines=8> */
[----:B------:R-:W-:Y:S01]  /*d110*/  STG.E.U8 desc[UR36][R16.64], R3 ;  /* 0x0000000310007986 */ /* 0x000fe2000c101124 */
[----:B------:R-:W-:Y:S05]  /*d120*/  EXIT ;  /* 0x000000000000794d */ /* 0x000fea0003800000 */
.L_x_2023:
[----:B------:R-:W-:-:S05]  /*d130*/  CS2R R6, SRZ ;  /* 0x0000000000067805 */ /* 0x000fca000001ff00 */
[----:B------:R-:W-:Y:S01]  /*d140*/  STG.E.128 desc[UR36][R16.64], R4 ;  /* 0x0000000410007986 */ /* 0x000fe2000c101d24 */
[----:B------:R-:W-:Y:S05]  /*d150*/  EXIT ;  /* 0x000000000000794d */ /* 0x000fea0003800000 */
.L_x_2022:
[----:B------:R-:W-:-:S09]  /*d160*/  UISETP.NE.AND UP0, UPT, UR4, 0xf, UPT ;  /* 0x0000000f0400788c */ /* 0x000fd2000bf05270 */
[----:B------:R-:W-:Y:S05]  /*d170*/  BRA.U !UP0, `(.L_x_2024) ;  /* 0x0000000508287547 */ /* 0x000fea000b800000 */
[----:B------:R-:W-:-:S09]  /*d180*/  UISETP.NE.AND UP0, UPT, UR4, 0x17, UPT ;  /* 0x000000170400788c */ /* 0x000fd2000bf05270 */
[----:B------:R-:W-:Y:S05]  /*d190*/  BRA.U !UP0, `(.L_x_2025) ;  /* 0x0000000108b07547 */ /* 0x000fea000b800000 */
[----:B------:R-:W-:-:S09]  /*d1a0*/  UISETP.NE.AND UP0, UPT, UR4, 0x18, UPT ;  /* 0x000000180400788c */ /* 0x000fd2000bf05270 */
[----:B------:R-:W-:Y:S05]  /*d1b0*/  BRA.U !UP0, `(.L_x_2026) ;  /* 0x0000000108447547 */ /* 0x000fea000b800000 */
.L_x_2003:
        /* <DEDUP_REMOVED lines=16> */
.L_x_2027:
[----:B------:R-:W-:Y:S05]  /*d2c0*/  EXIT ;  /* 0x000000000000794d */ /* 0x000fea0003800000 */
.L_x_2026:
        /* <DEDUP_REMOVED lines=21> */
.L_x_2029:
[----:B------:R-:W-:Y:S05]  /*d420*/  BSYNC.RECONVERGENT B0 ;  /* 0x0000000000007941 */ /* 0x000fea0003800200 */
.L_x_2028:
[----:B------:R-:W-:-:S05]  /*d430*/  LOP3.LUT R3, R0, 0x80, R3, 0xf8, !PT ;  /* 0x0000008000037812 */ /* 0x000fca00078ef803 */
[----:B------:R-:W-:Y:S01]  /*d440*/  STG.E.U8 desc[UR36][R16.64], R3 ;  /* 0x0000000310007986 */ /* 0x000fe2000c101124 */
[----:B------:R-:W-:Y:S05]  /*d450*/  EXIT ;  /* 0x000000000000794d */ /* 0x000fea0003800000 */
.L_x_2025:
        /* <DEDUP_REMOVED lines=20> */
.L_x_2031:
[----:B------:R-:W-:Y:S02]  /*d5a0*/  ISETP.GT.U32.AND P0, PT, R2, 0x7f800000, PT ;  /* 0x7f8000000200780c */ /* 0x000fe40003f04070 */
[----:B------:R-:W-:-:S04]  /*d5b0*/  MOV R0, 0x7f ;  /* 0x0000007f00007802 */ /* 0x000fc80000000f00 */
[----:B------:R-:W-:-:S07]  /*d5c0*/  SEL R0, R0, 0x7c, P0 ;  /* 0x0000007c00007807 */ /* 0x000fce0000000000 */
.L_x_2032:
[----:B------:R-:W-:Y:S05]  /*d5d0*/  BSYNC.RECONVERGENT B0 ;  /* 0x0000000000007941 */ /* 0x000fea0003800200 */
.L_x_2030:
[----:B------:R-:W-:-:S04]  /*d5e0*/  SHF.R.U32.HI R3, RZ, 0x18, R3 ;  /* 0x00000018ff037819 */ /* 0x000fc80000011603 */
[----:B------:R-:W-:-:S05]  /*d5f0*/  LOP3.LUT R3, R0, 0x80, R3, 0xf8, !PT ;  /* 0x0000008000037812 */ /* 0x000fca00078ef803 */
[----:B------:R-:W-:Y:S01]  /*d600*/  STG.E.U8 desc[UR36][R16.64], R3 ;  /* 0x0000000310007986 */ /* 0x000fe2000c101124 */
[----:B------:R-:W-:Y:S05]  /*d610*/  EXIT ;  /* 0x000000000000794d */ /* 0x000fea0003800000 */
.L_x_2024:
        /* <DEDUP_REMOVED lines=10> */
[----:B------:R-:W-:Y:S01]  /*d6c0*/  STG.E.U16 desc[UR36][R16.64], R0 ;  /* 0x0000000010007986 */ /* 0x000fe2000c101524 */
[----:B------:R-:W-:Y:S05]  /*d6d0*/  EXIT ;  /* 0x000000000000794d */ /* 0x000fea0003800000 */
.L_x_2033:
        /* <DEDUP_REMOVED lines=10> */
.L_x_19078:


//--------------------- .text._ZN2at6native27unrolled_elementwise_kernelIZZZNS0_17trunc_kernel_cudaERNS_18TensorIteratorBaseEENKUlvE_clEvENKUlvE_clEvEUldE_St5arrayIPcLm2EELi4E23TrivialOffsetCalculatorILi1EjESB_NS0_6memory12LoadWithCastILi1EEENSC_13StoreWithCastILi1EEEEEviT_T0_T2_T3_T4_T5_ --------------------------
	.section	.text._ZN2at6native27unrolled_elementwise_kernelIZZZNS0_17trunc_kernel_cudaERNS_18TensorIteratorBaseEENKUlvE_clEvENKUlvE_clEvEUldE_St5arrayIPcLm2EELi4E23TrivialOffsetCalculatorILi1EjESB_NS0_6memory12LoadWithCastILi1EEENSC_13StoreWithCastILi1EEEEEviT_T0_T2_T3_T4_T5_,"ax",@progbits
	.align	128
        .global         _ZN2at6native27unrolled_elementwise_kernelIZZZNS0_17trunc_kernel_cudaERNS_18TensorIteratorBaseEENKUlvE_clEvENKUlvE_clEvEUldE_St5arrayIPcLm2EELi4E23TrivialOffsetCalculatorILi1EjESB_NS0_6memory12LoadWithCastILi1EEENSC_13StoreWithCastILi1EEEEEviT_T0_T2_T3_T4_T5_
        .type           _ZN2at6native27unrolled_elementwise_kernelIZZZNS0_17trunc_kernel_cudaERNS_18TensorIteratorBaseEENKUlvE_clEvENKUlvE_clEvEUldE_St5arrayIPcLm2EELi4E23TrivialOffsetCalculatorILi1EjESB_NS0_6memory12LoadWithCastILi1EEENSC_13StoreWithCastILi1EEEEEviT_T0_T2_T3_T4_T5_,@function
        .size           _ZN2at6native27unrolled_elementwise_kernelIZZZNS0_17trunc_kernel_cudaERNS_18TensorIteratorBaseEENKUlvE_clEvENKUlvE_clEvEUldE_St5arrayIPcLm2EELi4E23TrivialOffsetCalculatorILi1EjESB_NS0_6memory12LoadWithCastILi1EEENSC_13StoreWithCastILi1EEEEEviT_T0_T2_T3_T4_T5_,(.L_x_19079 - _ZN2at6native27unrolled_elementwise_kernelIZZZNS0_17trunc_kernel_cudaERNS_18TensorIteratorBaseEENKUlvE_clEvENKUlvE_clEvEUldE_St5arrayIPcLm2EELi4E23TrivialOffsetCalculatorILi1EjESB_NS0_6memory12LoadWithCastILi1EEENSC_13StoreWithCastILi1EEEEEviT_T0_T2_T3_T4_T5_)
        .other          _ZN2at6native27unrolled_elementwise_kernelIZZZNS0_17trunc_kernel_cudaERNS_18TensorIteratorBaseEENKUlvE_clEvENKUlvE_clEvEUldE_St5arrayIPcLm2EELi4E23TrivialOffsetCalculatorILi1EjESB_NS0_6memory12LoadWithCastILi1EEENSC_13StoreWithCastILi1EEEEEviT_T0_T2_T3_T4_T5_,@"STO_CUDA_ENTRY STV_DEFAULT"
_ZN2at6native27unrolled_elementwise_kernelIZZZNS0_17trunc_kernel_cudaERNS_18TensorIteratorBaseEENKUlvE_clEvENKUlvE_clEvEUldE_St5arrayIPcLm2EELi4E23TrivialOffsetCalculatorILi1EjESB_NS0_6memory12LoadWithCastILi1EEENSC_13StoreWithCastILi1EEEEEviT_T0_T2_T3_T4_T5_:
.text._ZN2at6native27unrolled_elementwise_kernelIZZZNS0_17trunc_kernel_cudaERNS_18TensorIteratorBaseEENKUlvE_clEvENKUlvE_clEvEUldE_St5arrayIPcLm2EELi4E23TrivialOffsetCalculatorILi1EjESB_NS0_6memory12LoadWithCastILi1EEENSC_13StoreWithCastILi1EEEEEviT_T0_T2_T3_T4_T5_:
[----:B------:R-:W0:Y:S01]  /*0000*/  LDC R1, c[0x0][0x37c] ;  /* 0x0000df00ff017b82 */ /* 0x000e220000000800 */
[----:B------:R-:W1:Y:S07]  /*0010*/  S2R R2, SR_CTAID.X ;  /* 0x0000000000027919 */ /* 0x000e6e0000002500 */
[----:B------:R-:W1:Y:S01]  /*0020*/  LDC R3, c[0x0][0x380] ;  /* 0x0000e000ff037b82 */ /* 0x000e620000000800 */
[----:B------:R-:W2:Y:S01]  /*0030*/  LDCU.64 UR36, c[0x0][0x358] ;  /* 0x00006b00ff2477ac */ /* 0x000ea20008000a00 */
[----:B------:R-:W-:Y:S01]  /*0040*/  BSSY.RECONVERGENT B7, `(.L_x_2034) ;  /* 0x00000fb000077945 */ /* 0x000fe20003800200 */
[----:B------:R-:W3:Y:S01]  /*0050*/  S2R R17, SR_TID.X ;  /* 0x0000000000117919 */ /* 0x000ee20000002100 */
[----:B------:R-:W-:Y:S01]  /*0060*/  CS2R R32, SRZ ;  /* 0x0000000000207805 */ /* 0x000fe2000001ff00 */
        /* <DEDUP_REMOVED lines=26> */
.L_x_2040:
[----:B------:R-:W2:Y:S02]  /*0210*/  LDG.E.U8 R4, desc[UR36][R4.64] ;  /* 0x0000002404047981 */ /* 0x000ea4000c1e1100 */
[----:B--2---:R0:W1:Y:S02]  /*0220*/  I2F.F64.U16 R32, R4 ;  /* 0x0000000400207312 */ /* 0x0040640000101800 */
[----:B01----:R-:W-:Y:S05]  /*0230*/  BRA `(.L_x_2042) ;  /* 0x0000000c00647947 */ /* 0x003fea0003800000 */
.L_x_2039:
        /* <DEDUP_REMOVED lines=9> */
.L_x_2044:
[----:B------:R-:W2:Y:S02]  /*02d0*/  LDG.E R4, desc[UR36][R4.64] ;  /* 0x0000002404047981 */ /* 0x000ea4000c1e1900 */
[----:B--2---:R0:W1:Y:S02]  /*02e0*/  I2F.F64 R32, R4 ;  /* 0x0000000400207312 */ /* 0x0040640000201c00 */
[----:B01----:R-:W-:Y:S05]  /*02f0*/  BRA `(.L_x_2042) ;  /* 0x0000000c00347947 */ /* 0x003fea0003800000 */
.L_x_2043:
[----:B------:R-:W2:Y:S02]  /*0300*/  LDG.E.U16 R4, desc[UR36][R4.64] ;  /* 0x0000002404047981 */ /* 0x000ea4000c1e1500 */
[----:B--2---:R0:W1:Y:S02]  /*0310*/  I2F.F64.S16 R32, R4 ;  /* 0x0000000400207312 */ /* 0x0040640000101c00 */
[----:B01----:R-:W-:Y:S05]  /*0320*/  BRA `(.L_x_2042) ;  /* 0x0000000c00287947 */ /* 0x003fea0003800000 */
.L_x_2038:
        /* <DEDUP_REMOVED lines=10> */
.L_x_2046:
[----:B------:R-:W2:Y:S02]  /*03d0*/  LDG.E.U16 R0, desc[UR36][R4.64] ;  /* 0x0000002404007981 */ /* 0x000ea4000c1e1500 */
[----:B--2---:R-:W-:-:S05]  /*03e0*/  HADD2.F32 R0, -RZ, R0.H0_H0 ;  /* 0x20000000ff007230 */ /* 0x004fca0000004100 */
[----:B------:R-:W-:-:S04]  /*03f0*/  FMUL.FTZ R0, R0, 1 ;  /* 0x3f80000000007820 */ /* 0x000fc80000410000 */
[----:B------:R1:W2:Y:S02]  /*0400*/  F2F.F64.F32 R32, R0 ;  /* 0x0000000000207310 */ /* 0x0002a40000201800 */
[----:B-12---:R-:W-:Y:S05]  /*0410*/  BRA `(.L_x_2042) ;  /* 0x0000000800ec7947 */ /* 0x006fea0003800000 */
.L_x_2045:
        /* <DEDUP_REMOVED lines=10> */
.L_x_2048:
[----:B------:R-:W2:Y:S02]  /*04c0*/  LDG.E.U16 R4, desc[UR36][R4.64] ;  /* 0x0000002404047981 */ /* 0x000ea4000c1e1500 */
[----:B--2---:R-:W-:-:S05]  /*04d0*/  HADD2.F32 R0, -RZ, R4.H0_H0 ;  /* 0x20000004ff007230 */ /* 0x004fca0000004100 */
[----:B------:R-:W-:-:S04]  /*04e0*/  FMUL.FTZ R0, R0, 1 ;  /* 0x3f80000000007820 */ /* 0x000fc80000410000 */
[----:B------:R1:W2:Y:S02]  /*04f0*/  F2F.F64.F32 R32, R0 ;  /* 0x0000000000207310 */ /* 0x0002a40000201800 */
[----:B-12---:R-:W-:Y:S05]  /*0500*/  BRA `(.L_x_2042) ;  /* 0x0000000800b07947 */ /* 0x006fea0003800000 */
.L_x_2047:
[----:B------:R0:W5:Y:S01]  /*0510*/  LDG.E.64 R32, desc[UR36][R4.64] ;  /* 0x0000002404207981 */ /* 0x000162000c1e1b00 */
[----:B------:R-:W-:Y:S05]  /*0520*/  BRA `(.L_x_2042) ;  /* 0x0000000800a87947 */ /* 0x000fea0003800000 */
.L_x_2037:
        /* <DEDUP_REMOVED lines=13> */
.L_x_2051:
[----:B------:R1:W5:Y:S01]  /*0600*/  LDG.E.64 R32, desc[UR36][R4.64] ;  /* 0x0000002404207981 */ /* 0x000362000c1e1b00 */
[----:B------:R-:W-:Y:S05]  /*0610*/  BRA `(.L_x_2042) ;  /* 0x00000008006c7947 */ /* 0x000fea0003800000 */
.L_x_2050:
        /* <DEDUP_REMOVED lines=27> */
.L_x_2053:
        /* <DEDUP_REMOVED lines=11> */
[----:B------:R-:W-:-:S05]  /*0880*/  LOP3.LUT R0, R0, 0x80000000, R3, 0xf8, !PT ;  /* 0x8000000000007812 */ /* 0x000fca00078ef803 */
[----:B------:R-:W-:-:S04]  /*0890*/  FMUL.FTZ R0, R0, 1 ;  /* 0x3f80000000007820 */ /* 0x000fc80000410000 */
[----:B------:R2:W3:Y:S02]  /*08a0*/  F2F.F64.F32 R32, R0 ;  /* 0x0000000000207310 */ /* 0x0004e40000201800 */
[----:B--23--:R-:W-:Y:S05]  /*08b0*/  BRA `(.L_x_2042) ;  /* 0x0000000400c47947 */ /* 0x00cfea0003800000 */
.L_x_2052:
[----:B------:R-:W2:Y:S02]  /*08c0*/  LDG.E.U16 R0, desc[UR36][R4.64] ;  /* 0x0000002404007981 */ /* 0x000ea4000c1e1500 */
[----:B--2---:R-:W-:-:S04]  /*08d0*/  IMAD.U32 R0, R0, 0x10000, RZ ;  /* 0x0001000000007824 */ /* 0x004fc800078e00ff */
[----:B------:R-:W-:-:S04]  /*08e0*/  FMUL.FTZ R0, R0, 1 ;  /* 0x3f80000000007820 */ /* 0x000fc80000410000 */
[----:B------:R2:W3:Y:S02]  /*08f0*/  F2F.F64.F32 R32, R0 ;  /* 0x0000000000207310 */ /* 0x0004e40000201800 */
[----:B--23--:R-:W-:Y:S05]  /*0900*/  BRA `(.L_x_2042) ;  /* 0x0000000400b07947 */ /* 0x00cfea0003800000 */
.L_x_2049:
        /* <DEDUP_REMOVED lines=11> */
.L_x_2056:
        /* <DEDUP_REMOVED lines=21> */
.L_x_2058:
[----:B------:R-:W-:Y:S05]  /*0b10*/  BSYNC.RECONVERGENT B0 ;  /* 0x0000000000007941 */ /* 0x000fea0003800200 */
.L_x_2057:
[----:B------:R-:W-:Y:S01]  /*0b20*/  IMAD.SHL.U32 R0, R0, 0x100000, RZ ;  /* 0x0010000000007824 */ /* 0x000fe200078e00ff */
[----:B------:R-:W-:-:S04]  /*0b30*/  LEA R3, R3, 0x3b800000, 0x17 ;  /* 0x3b80000003037811 */ /* 0x000fc800078eb8ff */
[----:B------:R-:W-:-:S05]  /*0b40*/  LOP3.LUT R0, R3, R0, R7, 0xfe, !PT ;  /* 0x0000000003007212 */ /* 0x000fca00078efe07 */
[----:B------:R-:W-:-:S04]  /*0b50*/  FMUL.FTZ R0, R0, 1 ;  /* 0x3f80000000007820 */ /* 0x000fc80000410000 */
[----:B------:R4:W0:Y:S02]  /*0b60*/  F2F.F64.F32 R32, R0 ;  /* 0x0000000000207310 */ /* 0x0008240000201800 */
[----:B0---4-:R-:W-:Y:S05]  /*0b70*/  BRA `(.L_x_2042) ;  /* 0x0000000400147947 */ /* 0x011fea0003800000 */
.L_x_2055:
        /* <DEDUP_REMOVED lines=21> */
.L_x_2060:
[----:B------:R-:W-:Y:S05]  /*0cd0*/  BSYNC.RECONVERGENT B0 ;  /* 0x0000000000007941 */ /* 0x000fea0003800200 */
.L_x_2059:
[----:B------:R-:W-:Y:S01]  /*0ce0*/  IMAD.SHL.U32 R0, R0, 0x200000, RZ ;  /* 0x0020000000007824 */ /* 0x000fe200078e00ff */
[----:B------:R-:W-:-:S04]  /*0cf0*/  LEA R3, R3, 0x37800000, 0x17 ;  /* 0x3780000003037811 */ /* 0x000fc800078eb8ff */
[----:B------:R-:W-:-:S05]  /*0d00*/  LOP3.LUT R0, R3, R0, R7, 0xfe, !PT ;  /* 0x0000000003007212 */ /* 0x000fca00078efe07 */
[----:B------:R-:W-:-:S04]  /*0d10*/  FMUL.FTZ R0, R0, 1 ;  /* 0x3f80000000007820 */ /* 0x000fc80000410000 */
[----:B------:R4:W0:Y:S02]  /*0d20*/  F2F.F64.F32 R32, R0 ;  /* 0x0000000000207310 */ /* 0x0008240000201800 */
[----:B0---4-:R-:W-:Y:S05]  /*0d30*/  BRA `(.L_x_2042) ;  /* 0x0000000000a47947 */ /* 0x011fea0003800000 */
.L_x_2054:
[----:B------:R-:W-:-:S09]  /*0d40*/  UISETP.NE.AND UP0, UPT, UR4, 0x1c, UPT ;  /* 0x0000001c0400788c */ /* 0x000fd2000bf05270 */
[----:B------:R-:W-:Y:S05]  /*0d50*/  BRA.U !UP0, `(.L_x_2061) ;  /* 0x0000000108947547 */ /* 0x000fea000b800000 */
[----:B------:R-:W-:-:S09]  /*0d60*/  UISETP.NE.AND UP0, UPT, UR4, 0x1d, UPT ;  /* 0x0000001d0400788c */ /* 0x000fd2000bf05270 */
[----:B------:R-:W-:Y:S05]  /*0d70*/  BRA.U !UP0, `(.L_x_2062) ;  /* 0x0000000108807547 */ /* 0x000fea000b800000 */
[----:B------:R-:W-:-:S09]  /*0d80*/  UISETP.NE.AND UP0, UPT, UR4, 0x2c, UPT ;  /* 0x0000002c0400788c */ /* 0x000fd2000bf05270 */
[----:B------:R-:W-:Y:S05]  /*0d90*/  BRA.U !UP0, `(.L_x_2063) ;  /* 0x0000000108487547 */ /* 0x000fea000b800000 */
.L_x_2041:
        /* <DEDUP_REMOVED lines=16> */
.L_x_2064:
[----:B------:R-:W-:Y:S01]  /*0ea0*/  CS2R R32, SRZ ;  /* 0x0000000000207805 */ /* 0x000fe2000001ff00 */
[----:B------:R-:W-:Y:S06]  /*0eb0*/  BRA `(.L_x_2042) ;  /* 0x0000000000447947 */ /* 0x000fec0003800000 */
.L_x_2063:
[----:B------:R-:W2:Y:S01]  /*0ec0*/  LDG.E.U8 R0, desc[UR36][R4.64] ;  /* 0x0000002404007981 */ /* 0x000ea2000c1e1100 */
[----:B------:R-:W-:Y:S02]  /*0ed0*/  IMAD.MOV.U32 R32, RZ, RZ, 0x0 ;  /* 0x00000000ff207424 */ /* 0x000fe400078e00ff */
[----:B------:R-:W-:Y:S01]  /*0ee0*/  IMAD.MOV.U32 R33, RZ, RZ, 0x38000000 ;  /* 0x38000000ff217424 */ /* 0x000fe200078e00ff */
[----:B--2---:R-:W-:-:S13]  /*0ef0*/  ISETP.NE.AND P0, PT, R0, RZ, PT ;  /* 0x000000ff0000720c */ /* 0x004fda0003f05270 */
[----:B------:R-:W-:Y:S05]  /*0f00*/  @!P0 BRA `(.L_x_2042) ;  /* 0x0000000000308947 */ /* 0x000fea0003800000 */
[----:B------:R-:W-:-:S13]  /*0f10*/  ISETP.NE.AND P0, PT, R0, 0xff, PT ;  /* 0x000000ff0000780c */ /* 0x000fda0003f05270 */
[----:B------:R-:W-:Y:S02]  /*0f20*/  @P0 IMAD.SHL.U32 R0, R0, 0x800000, RZ ;  /* 0x0080000000000824 */ /* 0x000fe400078e00ff */
[----:B------:R-:W-:Y:S02]  /*0f30*/  @!P0 IMAD.MOV.U32 R32, RZ, RZ, 0x20000000 ;  /* 0x20000000ff208424 */ /* 0x000fe400078e00ff */
[----:B------:R-:W-:Y:S02]  /*0f40*/  @!P0 IMAD.MOV.U32 R33, RZ, RZ, 0x7ff80000 ;  /* 0x7ff80000ff218424 */ /* 0x000fe400078e00ff */
[----:B------:R-:W-:-:S04]  /*0f50*/  @P0 FMUL.FTZ R0, R0, 1 ;  /* 0x3f80000000000820 */ /* 0x000fc80000410000 */
[----:B------:R4:W0:Y:S02]  /*0f60*/  @P0 F2F.F64.F32 R32, R0 ;  /* 0x0000000000200310 */ /* 0x0008240000201800 */
[----:B0---4-:R-:W-:Y:S05]  /*0f70*/  BRA `(.L_x_2042) ;  /* 0x0000000000147947 */ /* 0x011fea0003800000 */
.L_x_2062:
[----:B------:R-:W2:Y:S02]  /*0f80*/  LDG.E.64 R32, desc[UR36][R4.64] ;  /* 0x0000002404207981 */ /* 0x000ea4000c1e1b00 */
[----:B--2---:R-:W4:Y:S02]  /*0f90*/  I2F.F64.U64 R32, R32 ;  /* 0x0000002000207312 */ /* 0x004f240000301800 */
[----:B----4-:R-:W-:Y:S05]  /*0fa0*/  BRA `(.L_x_2042) ;  /* 0x0000000000087947 */ /* 0x010fea0003800000 */
.L_x_2061:
[----:B------:R-:W2:Y:S02]  /*0fb0*/  LDG.E R4, desc[UR36][R4.64] ;  /* 0x0000002404047981 */ /* 0x000ea4000c1e1900 */
[----:B--2---:R2:W3:Y:S02]  /*0fc0*/  I2F.F64.U32 R32, R4 ;  /* 0x0000000400207312 */ /* 0x0044e40000201800 */
.L_x_2042:
[----:B------:R-:W-:Y:S05]  /*0fd0*/  BSYNC.RECONVERGENT B6 ;  /* 0x0000000000067941 */ /* 0x000fea0003800200 */
.L_x_2036:
[----:B------:R-:W-:-:S07]  /*0fe0*/  VIADD R17, R29, 0x80 ;  /* 0x000000801d117836 */ /* 0x000fce0000000000 */
.L_x_2035:
[----:B------:R-:W-:Y:S05]  /*0ff0*/  BSYNC.RECONVERGENT B7 ;  /* 0x0000000000077941 */ /* 0x000fea0003800200 */
.L_x_2034:
[----:B------:R-:W-:Y:S01]  /*1000*/  ISETP.GE.AND P0, PT, R17, R22, PT ;  /* 0x000000161100720c */ /* 0x000fe20003f06270 */
[----:B------:R-:W-:Y:S01]  /*1010*/  BSSY.RECONVERGENT B7, `(.L_x_2065) ;  /* 0x00000f6000077945 */ /* 0x000fe20003800200 */
[----:B------:R-:W-:-:S11]  /*1020*/  CS2R R26, SRZ ;  /* 0x00000000001a7805 */ /* 0x000fd6000001ff00 */
[----:B------:R-:W-:Y:S05]  /*1030*/  @P0 BRA `(.L_x_2066) ;  /* 0x0000000c00cc0947 */ /* 0x000fea0003800000 */
[----:B012---:R-:W0:Y:S01]  /*1040*/  LDC.64 R4, c[0x0][0x390] ;  /* 0x0000e400ff047b82 */ /* 0x007e220000000a00 */
        /* <DEDUP_REMOVED lines=18> */
[----:B--2---:R1:W2:Y:S02]  /*1170*/  I2F.F64.S16 R26, R4 ;  /* 0x00000004001a7312 */ /* 0x0042a40000101c00 */
[----:B-12---:R-:W-:Y:S05]  /*1180*/  BRA `(.L_x_2073) ;  /* 0x0000000c00707947 */ /* 0x006fea0003800000 */
.L_x_2071:
[----:B------:R-:W2:Y:S02]  /*1190*/  LDG.E.U8 R4, desc[UR36][R4.64] ;  /* 0x0000002404047981 */ /* 0x000ea4000c1e1100 */
[----:B--2---:R1:W2:Y:S02]  /*11a0*/  I2F.F64.U16 R26, R4 ;  /* 0x00000004001a7312 */ /* 0x0042a40000101800 */
[----:B-12---:R-:W-:Y:S05]  /*11b0*/  BRA `(.L_x_2073) ;  /* 0x0000000c00647947 */ /* 0x006fea0003800000 */
.L_x_2070:
[----:B------:R-:W-:-:S09]  /*11c0*/  UISETP.NE.AND UP0, UPT, UR4, 0x2, UPT ;  /* 0x000000020400788c */ /* 0x000fd2000bf05270 */
[----:B------:R-:W-:Y:S05]  /*11d0*/  BRA.U !UP0, `(.L_x_2074) ;  /* 0x0000000108287547 */ /* 0x000fea000b800000 */
[----:B------:R-:W-:-:S09]  /*11e0*/  UISETP.NE.AND UP0, UPT, UR4, 0x3, UPT ;  /* 0x000000030400788c */ /* 0x000fd2000bf05270 */
[----:B------:R-:W-:Y:S05]  /*11f0*/  BRA.U !UP0, `(.L_x_2075) ;  /* 0x0000000108147547 */ /* 0x000fea000b800000 */
[----:B------:R-:W-:-:S09]  /*1200*/  UISETP.NE.AND UP0, UPT, UR4, 0x4, UPT ;  /* 0x000000040400788c */ /* 0x000fd2000bf05270 */
[----:B------:R-:W-:Y:S05]  /*1210*/  BRA.U UP0, `(.L_x_2072) ;  /* 0x0000000900f07547 */ /* 0x000fea000b800000 */
[----:B------:R-:W2:Y:S02]  /*1220*/  LDG.E.64 R26, desc[UR36][R4.64] ;  /* 0x00000024041a7981 */ /* 0x000ea4000c1e1b00 */
[----:B--2---:R-:W1:Y:S02]  /*1230*/  I2F.F64.S64 R26, R26 ;  /* 0x0000001a001a7312 */ /* 0x004e640000301c00 */
[----:B-1----:R-:W-:Y:S05]  /*1240*/  BRA `(.L_x_2073) ;  /* 0x0000000c00407947 */ /* 0x002fea0003800000 */
.L_x_2075:
[----:B------:R-:W2:Y:S02]  /*1250*/  LDG.E R4, desc[UR36][R4.64] ;  /* 0x0000002404047981 */ /* 0x000ea4000c1e1900 */
[----:B--2---:R1:W2:Y:S02]  /*1260*/  I2F.F64 R26, R4 ;  /* 0x00000004001a7312 */ /* 0x0042a40000201c00 */
[----:B-12---:R-:W-:Y:S05]  /*1270*/  BRA `(.L_x_2073) ;  /* 0x0000000c00347947 */ /* 0x006fea0003800000 */
.L_x_2074:
[----:B------:R-:W2:Y:S02]  /*1280*/  LDG.E.U16 R4, desc[UR36][R4.64] ;  /* 0x0000002404047981 */ /* 0x000ea4000c1e1500 */
[----:B--2---:R1:W2:Y:S02]  /*1290*/  I2F.F64.S16 R26, R4 ;  /* 0x00000004001a7312 */ /* 0x0042a40000101c00 */
[----:B-12---:R-:W-:Y:S05]  /*12a0*/  BRA `(.L_x_2073) ;  /* 0x0000000c00287947 */ /* 0x006fea0003800000 */
.L_x_2069:
        /* <DEDUP_REMOVED lines=8> */
[----:B------:R-:W0:Y:S02]  /*1330*/  F2F.F64.F32 R26, R26 ;  /* 0x0000001a001a7310 */ /* 0x000e240000201800 */
[----:B0-----:R-:W-:Y:S05]  /*1340*/  BRA `(.L_x_2073) ;  /* 0x0000000c00007947 */ /* 0x001fea0003800000 */
.L_x_2077:
[----:B------:R-:W2:Y:S02]  /*1350*/  LDG.E.U16 R0, desc[UR36][R4.64] ;  /* 0x0000002404007981 */ /* 0x000ea4000c1e1500 */
[----:B--2---:R-:W-:-:S05]  /*1360*/  HADD2.F32 R0, -RZ, R0.H0_H0 ;  /* 0x20000000ff007230 */ /* 0x004fca0000004100 */
[----:B------:R-:W-:-:S04]  /*1370*/  FMUL.FTZ R0, R0, 1 ;  /* 0x3f80000000007820 */ /* 0x000fc80000410000 */
[----:B------:R0:W1:Y:S02]  /*1380*/  F2F.F64.F32 R26, R0 ;  /* 0x00000000001a7310 */ /* 0x0000640000201800 */
[----:B01----:R-:W-:Y:S05]  /*1390*/  BRA `(.L_x_2073) ;  /* 0x0000000800ec7947 */ /* 0x003fea0003800000 */
.L_x_2076:
        /* <DEDUP_REMOVED lines=10> */
.L_x_2079:
[----:B------:R-:W2:Y:S02]  /*1440*/  LDG.E.U16 R4, desc[UR36][R4.64] ;  /* 0x0000002404047981 */ /* 0x000ea4000c1e1500 */
[----:B--2---:R-:W-:-:S05]  /*1450*/  HADD2.F32 R0, -RZ, R4.H0_H0 ;  /* 0x20000004ff007230 */ /* 0x004fca0000004100 */
[----:B------:R-:W-:-:S04]  /*1460*/  FMUL.FTZ R0, R0, 1 ;  /* 0x3f80000000007820 */ /* 0x000fc80000410000 */
[----:B------:R0:W1:Y:S02]  /*1470*/  F2F.F64.F32 R26, R0 ;  /* 0x00000000001a7310 */ /* 0x0000640000201800 */
[----:B01----:R-:W-:Y:S05]  /*1480*/  BRA `(.L_x_2073) ;  /* 0x0000000800b07947 */ /* 0x003fea0003800000 */
.L_x_2078:
[----:B------:R0:W5:Y:S01]  /*1490*/  LDG.E.64 R26, desc[UR36][R4.64] ;  /* 0x00000024041a7981 */ /* 0x000162000c1e1b00 */
[----:B------:R-:W-:Y:S05]  /*14a0*/  BRA `(.L_x_2073) ;  /* 0x0000000800a87947 */ /* 0x000fea0003800000 */
.L_x_2068:
        /* <DEDUP_REMOVED lines=13> */
.L_x_2082:
[----:B------:R4:W5:Y:S01]  /*1580*/  LDG.E.64 R26, desc[UR36][R4.64] ;  /* 0x00000024041a7981 */ /* 0x000962000c1e1b00 */
[----:B------:R-:W-:Y:S05]  /*1590*/  BRA `(.L_x_2073) ;  /* 0x00000008006c7947 */ /* 0x000fea0003800000 */
.L_x_2081:
        /* <DEDUP_REMOVED lines=25> */
[----:B------:R4:W0:Y:S02]  /*1730*/  F2F.F64.F32 R26, R3 ;  /* 0x00000003001a7310 */ /* 0x0008240000201800 */
[----:B0---4-:R-:W-:Y:S05]  /*1740*/  BRA `(.L_x_2073) ;  /* 0x0000000800007947 */ /* 0x011fea0003800000 */
.L_x_2084:
        /* <DEDUP_REMOVED lines=11> */
[----:B------:R-:W-:-:S05]  /*1800*/  LOP3.LUT R0, R0, 0x80000000, R3, 0xf8, !PT ;  /* 0x8000000000007812 */ /* 0x000fca00078ef803 */
[----:B------:R-:W-:-:S04]  /*1810*/  FMUL.FTZ R0, R0, 1 ;  /* 0x3f80000000007820 */ /* 0x000fc80000410000 */
[----:B------:R4:W0:Y:S02]  /*1820*/  F2F.F64.F32 R26, R0 ;  /* 0x00000000001a7310 */ /* 0x0008240000201800 */
[----:B0---4-:R-:W-:Y:S05]  /*1830*/  BRA `(.L_x_2073) ;  /* 0x0000000400c47947 */ /* 0x011fea0003800000 */
.L_x_2083:
[----:B------:R-:W2:Y:S02]  /*1840*/  LDG.E.U16 R0, desc[UR36][R4.64] ;  /* 0x0000002404007981 */ /* 0x000ea4000c1e1500 */
[----:B--2---:R-:W-:-:S04]  /*1850*/  IMAD.U32 R0, R0, 0x10000, RZ ;  /* 0x0001000000007824 */ /* 0x004fc800078e00ff */
[----:B------:R-:W-:-:S04]  /*1860*/  FMUL.FTZ R0, R0, 1 ;  /* 0x3f80000000007820 */ /* 0x000fc80000410000 */
[----:B------:R4:W0:Y:S02]  /*1870*/  F2F.F64.F32 R26, R0 ;  /* 0x00000000001a7310 */ /* 0x0008240000201800 */
[----:B0---4-:R-:W-:Y:S05]  /*1880*/  BRA `(.L_x_2073) ;  /* 0x0000000400b07947 */ /* 0x011fea0003800000 */
.L_x_2080:
        /* <DEDUP_REMOVED lines=11> */
.L_x_2087:
        /* <DEDUP_REMOVED lines=21> */
.L_x_2089:
[----:B------:R-:W-:Y:S05]  /*1a90*/  BSYNC.RECONVERGENT B0 ;  /* 0x0000000000007941 */ /* 0x000fea0003800200 */
.L_x_2088:
[----:B------:R-:W-:Y:S01]  /*1aa0*/  IMAD.SHL.U32 R0, R0, 0x100000, RZ ;  /* 0x0010000000007824 */ /* 0x000fe200078e00ff */
[----:B------:R-:W-:-:S04]  /*1ab0*/  LEA R3, R3, 0x3b800000, 0x17 ;  /* 0x3b80000003037811 */ /* 0x000fc800078eb8ff */
[----:B------:R-:W-:-:S05]  /*1ac0*/  LOP3.LUT R0, R3, R0, R7, 0xfe, !PT ;  /* 0x0000000003007212 */ /* 0x000fca00078efe07 */
[----:B------:R-:W-:-:S04]  /*1ad0*/  FMUL.FTZ R0, R0, 1 ;  /* 0x3f80000000007820 */ /* 0x000fc80000410000 */
[----:B------:R4:W0:Y:S02]  /*1ae0*/  F2F.F64.F32 R26, R0 ;  /* 0x00000000001a7310 */ /* 0x0008240000201800 */
[----:B0---4-:R-:W-:Y:S05]  /*1af0*/  BRA `(.L_x_2073) ;  /* 0x0000000400147947 */ /* 0x011fea0003800000 */
.L_x_2086:
        /* <DEDUP_REMOVED lines=21> */
.L_x_2091:
[----:B------:R-:W-:Y:S05]  /*1c50*/  BSYNC.RECONVERGENT B0 ;  /* 0x0000000000007941 */ /* 0x000fea0003800200 */
.L_x_2090:
[----:B------:R-:W-:Y:S01]  /*1c60*/  IMAD.SHL.U32 R0, R0, 0x200000, RZ ;  /* 0x0020000000007824 */ /* 0x000fe200078e00ff */
[----:B------:R-:W-:-:S04]  /*1c70*/  LEA R3, R3, 0x37800000, 0x17 ;  /* 0x3780000003037811 */ /* 0x000fc800078eb8ff */
[----:B------:R-:W-:-:S05]  /*1c80*/  LOP3.LUT R0, R3, R0, R7, 0xfe, !PT ;  /* 0x0000000003007212 */ /* 0x000fca00078efe07 */
[----:B------:R-:W-:-:S04]  /*1c90*/  FMUL.FTZ R0, R0, 1 ;  /* 0x3f80000000007820 */ /* 0x000fc80000410000 */
[----:B------:R4:W0:Y:S02]  /*1ca0*/  F2F.F64.F32 R26, R0 ;  /* 0x00000000001a7310 */ /* 0x0008240000201800 */
[----:B0---4-:R-:W-:Y:S05]  /*1cb0*/  BRA `(.L_x_2073) ;  /* 0x0000000000a47947 */ /* 0x011fea0003800000 */
.L_x_2085:
        /* <DEDUP_REMOVED lines=16> */
[----:B------:R1:W2:Y:S02]  /*1dc0*/  @P0 F2F.F64.F32 R26, R0 ;  /* 0x00000000001a0310 */ /* 0x0002a40000201800 */
[----:B-12---:R-:W-:Y:S05]  /*1dd0*/  BRA `(.L_x_2073) ;  /* 0x00000000005c7947 */ /* 0x006fea0003800000 */
.L_x_2072:
        /* <DEDUP_REMOVED lines=15> */
[----:B--23-5:R-:W-:Y:S05]  /*1ed0*/  CALL.ABS.NOINC R14 ;  /* 0x000000000e007343 */ /* 0x02cfea0003c00000 */
.L_x_2094:
[----:B------:R-:W-:Y:S01]  /*1ee0*/  CS2R R26, SRZ ;  /* 0x00000000001a7805 */ /* 0x000fe2000001ff00 */
[----:B------:R-:W-:Y:S06]  /*1ef0*/  BRA `(.L_x_2073) ;  /* 0x0000000000147947 */ /* 0x000fec0003800000 */
.L_x_2093:
[----:B------:R-:W2:Y:S02]  /*1f00*/  LDG.E.64 R26, desc[UR36][R4.64] ;  /* 0x00000024041a7981 */ /* 0x000ea4000c1e1b00 */
[----:B--2---:R-:W1:Y:S02]  /*1f10*/  I2F.F64.U64 R26, R26 ;  /* 0x0000001a001a7312 */ /* 0x004e640000301800 */
[----:B-1----:R-:W-:Y:S05]  /*1f20*/  BRA `(.L_x_2073) ;  /* 0x0000000000087947 */ /* 0x002fea0003800000 */
.L_x_2092:
[----:B------:R-:W2:Y:S02]  /*1f30*/  LDG.E R4, desc[UR36][R4.64] ;  /* 0x0000002404047981 */ /* 0x000ea4000c1e1900 */
[----:B--2---:R1:W2:Y:S02]  /*1f40*/  I2F.F64.U32 R26, R4 ;  /* 0x00000004001a7312 */ /* 0x0042a40000201800 */
.L_x_2073:
[----:B------:R-:W-:Y:S05]  /*1f50*/  BSYNC.RECONVERGENT B6 ;  /* 0x0000000000067941 */ /* 0x000fea0003800200 */
.L_x_2067:
[----:B------:R-:W-:-:S07]  /*1f60*/  VIADD R17, R17, 0x80 ;  /* 0x0000008011117836 */ /* 0x000fce0000000000 */
.L_x_2066:
[----:B------:R-:W-:Y:S05]  /*1f70*/  BSYNC.RECONVERGENT B7 ;  /* 0x0000000000077941 */ /* 0x000fea0003800200 */
.L_x_2065:
[----:B------:R-:W-:Y:S01]  /*1f80*/  ISETP.GE.AND P0, PT, R17, R22, PT ;  /* 0x000000161100720c */ /* 0x000fe20003f06270 */
[----:B------:R-:W-:Y:S01]  /*1f90*/  BSSY.RECONVERGENT B7, `(.L_x_2095) ;  /* 0x00000f6000077945 */ /* 0x000fe20003800200 */
[----:B------:R-:W-:-:S11]  /*1fa0*/  CS2R R18, SRZ ;  /* 0x0000000000127805 */ /* 0x000fd6000001ff00 */
[----:B------:R-:W-:Y:S05]  /*1fb0*/  @P0 BRA `(.L_x_2096) ;  /* 0x0000000c00cc0947 */ /* 0x000fea0003800000 */
[----:B012-4-:R-:W0:Y:S01]  /*1fc0*/  LDC.64 R4, c[0x0][0x390] ;  /* 0x0000e400ff047b82 */ /* 0x017e220000000a00 */
        /* <DEDUP_REMOVED lines=20> */
.L_x_2101:
[----:B------:R-:W2:Y:S02]  /*2110*/  LDG.E.U8 R4, desc[UR36][R4.64] ;  /* 0x0000002404047981 */ /* 0x000ea4000c1e1100 */
[----:B--2---:R0:W1:Y:S02]  /*2120*/  I2F.F64.U16 R18, R4 ;  /* 0x0000000400127312 */ /* 0x0040640000101800 */
[----:B01----:R-:W-:Y:S05]  /*2130*/  BRA `(.L_x_2103) ;  /* 0x0000000c00647947 */ /* 0x003fea0003800000 */
.L_x_2100:
        /* <DEDUP_REMOVED lines=9> */
.L_x_2105:
[----:B------:R-:W2:Y:S02]  /*21d0*/  LDG.E R4, desc[UR36][R4.64] ;  /* 0x0000002404047981 */ /* 0x000ea4000c1e1900 */
[----:B--2---:R0:W1:Y:S02]  /*21e0*/  I2F.F64 R18, R4 ;  /* 0x0000000400127312 */ /* 0x0040640000201c00 */
[----:B01----:R-:W-:Y:S05]  /*21f0*/  BRA `(.L_x_2103) ;  /* 0x0000000c00347947 */ /* 0x003fea0003800000 */
.L_x_2104:
[----:B------:R-:W2:Y:S02]  /*2200*/  LDG.E.U16 R4, desc[UR36][R4.64] ;  /* 0x0000002404047981 */ /* 0x000ea4000c1e1500 */
[----:B--2---:R0:W1:Y:S02]  /*2210*/  I2F.F64.S16 R18, R4 ;  /* 0x0000000400127312 */ /* 0x0040640000101c00 */
[----:B01----:R-:W-:Y:S05]  /*2220*/  BRA `(.L_x_2103) ;  /* 0x0000000c00287947 */ /* 0x003fea0003800000 */
.L_x_2099:
        /* <DEDUP_REMOVED lines=10> */
.L_x_2107:
[----:B------:R-:W2:Y:S02]  /*22d0*/  LDG.E.U16 R0, desc[UR36][R4.64] ;  /* 0x0000002404007981 */ /* 0x000ea4000c1e1500 */
[----:B--2---:R-:W-:-:S05]  /*22e0*/  HADD2.F32 R0, -RZ, R0.H0_H0 ;  /* 0x20000000ff007230 */ /* 0x004fca0000004100 */
[----:B------:R-:W-:-:S04]  /*22f0*/  FMUL.FTZ R0, R0, 1 ;  /* 0x3f80000000007820 */ /* 0x000fc80000410000 */
[----:B------:R1:W2:Y:S02]  /*2300*/  F2F.F64.F32 R18, R0 ;  /* 0x0000000000127310 */ /* 0x0002a40000201800 */
[----:B-12---:R-:W-:Y:S05]  /*2310*/  BRA `(.L_x_2103) ;  /* 0x0000000800ec7947 */ /* 0x006fea0003800000 */
.L_x_2106:
        /* <DEDUP_REMOVED lines=10> */
.L_x_2109:
[----:B------:R-:W2:Y:S02]  /*23c0*/  LDG.E.U16 R4, desc[UR36][R4.64] ;  /* 0x0000002404047981 */ /* 0x000ea4000c1e1500 */
[----:B--2---:R-:W-:-:S05]  /*23d0*/  HADD2.F32 R0, -RZ, R4.H0_H0 ;  /* 0x20000004ff007230 */ /* 0x004fca0000004100 */
[----:B------:R-:W-:-:S04]  /*23e0*/  FMUL.FTZ R0, R0, 1 ;  /* 0x3f80000000007820 */ /* 0x000fc80000410000 */
[----:B------:R1:W2:Y:S02]  /*23f0*/  F2F.F64.F32 R18, R0 ;  /* 0x0000000000127310 */ /* 0x0002a40000201800 */
[----:B-12---:R-:W-:Y:S05]  /*2400*/  BRA `(.L_x_2103) ;  /* 0x0000000800b07947 */ /* 0x006fea0003800000 */
.L_x_2108:
[----:B------:R0:W5:Y:S01]  /*2410*/  LDG.E.64 R18, desc[UR36][R4.64] ;  /* 0x0000002404127981 */ /* 0x000162000c1e1b00 */
[----:B------:R-:W-:Y:S05]  /*2420*/  BRA `(.L_x_2103) ;  /* 0x0000000800a87947 */ /* 0x000fea0003800000 */
.L_x_2098:
        /* <DEDUP_REMOVED lines=13> */
.L_x_2112:
[----:B------:R1:W5:Y:S01]  /*2500*/  LDG.E.64 R18, desc[UR36][R4.64] ;  /* 0x0000002404127981 */ /* 0x000362000c1e1b00 */
[----:B------:R-:W-:Y:S05]  /*2510*/  BRA `(.L_x_2103) ;  /* 0x00000008006c7947 */ /* 0x000fea0003800000 */
.L_x_2111:
        /* <DEDUP_REMOVED lines=25> */
[----:B------:R2:W4:Y:S02]  /*26b0*/  F2F.F64.F32 R18, R3 ;  /* 0x0000000300127310 */ /* 0x0005240000201800 */
[----:B--2-4-:R-:W-:Y:S05]  /*26c0*/  BRA `(.L_x_2103) ;  /* 0x0000000800007947 */ /* 0x014fea0003800000 */
.L_x_2114:
        /* <DEDUP_REMOVED lines=13> */
[----:B------:R2:W4:Y:S02]  /*27a0*/  F2F.F64.F32 R18, R0 ;  /* 0x0000000000127310 */ /* 0x0005240000201800 */
[----:B--2-4-:R-:W-:Y:S05]  /*27b0*/  BRA `(.L_x_2103) ;  /* 0x0000000400c47947 */ /* 0x014fea0003800000 */
.L_x_2113:
[----:B------:R-:W2:Y:S02]  /*27c0*/  LDG.E.U16 R0, desc[UR36][R4.64] ;  /* 0x0000002404007981 */ /* 0x000ea4000c1e1500 */
[----:B--2---:R-:W-:-:S04]  /*27d0*/  IMAD.U32 R0, R0, 0x10000, RZ ;  /* 0x0001000000007824 */ /* 0x004fc800078e00ff */
[----:B------:R-:W-:-:S04]  /*27e0*/  FMUL.FTZ R0, R0, 1 ;  /* 0x3f80000000007820 */ /* 0x000fc80000410000 */
[----:B------:R2:W4:Y:S02]  /*27f0*/  F2F.F64.F32 R18, R0 ;  /* 0x0000000000127310 */ /* 0x0005240000201800 */
[----:B--2-4-:R-:W-:Y:S05]  /*2800*/  BRA `(.L_x_2103) ;  /* 0x0000000400b07947 */ /* 0x014fea0003800000 */
.L_x_2110:
        /* <DEDUP_REMOVED lines=9> */
[----:B--2---:R0:W1:Y:S02]  /*28a0*/  I2F.F64.U16 R18, R4 ;  /* 0x0000000400127312 */ /* 0x0040640000101800 */
[----:B01----:R-:W-:Y:S05]  /*28b0*/  BRA `(.L_x_2103) ;  /* 0x0000000400847947 */ /* 0x003fea0003800000 */
.L_x_2117:
        /* <DEDUP_REMOVED lines=21> */
.L_x_2119:
[----:B------:R-:W-:Y:S05]  /*2a10*/  BSYNC.RECONVERGENT B0 ;  /* 0x0000000000007941 */ /* 0x000fea0003800200 */
.L_x_2118:
[----:B------:R-:W-:Y:S01]  /*2a20*/  IMAD.SHL.U32 R0, R0, 0x100000, RZ ;  /* 0x0010000000007824 */ /* 0x000fe200078e00ff */
[----:B------:R-:W-:-:S04]  /*2a30*/  LEA R3, R3, 0x3b800000, 0x17 ;  /* 0x3b80000003037811 */ /* 0x000fc800078eb8ff */
[----:B------:R-:W-:-:S05]  /*2a40*/  LOP3.LUT R0, R3, R0, R7, 0xfe, !PT ;  /* 0x0000000003007212 */ /* 0x000fca00078efe07 */
[----:B------:R-:W-:-:S04]  /*2a50*/  FMUL.FTZ R0, R0, 1 ;  /* 0x3f80000000007820 */ /* 0x000fc80000410000 */
[----:B------:R0:W1:Y:S02]  /*2a60*/  F2F.F64.F32 R18, R0 ;  /* 0x0000000000127310 */ /* 0x0000640000201800 */
[----:B01----:R-:W-:Y:S05]  /*2a70*/  BRA `(.L_x_2103) ;  /* 0x0000000400147947 */ /* 0x003fea0003800000 */
.L_x_2116:
        /* <DEDUP_REMOVED lines=21> */
.L_x_2121:
[----:B------:R-:W-:Y:S05]  /*2bd0*/  BSYNC.RECONVERGENT B0 ;  /* 0x0000000000007941 */ /* 0x000fea0003800200 */
.L_x_2120:
[----:B------:R-:W-:Y:S01]  /*2be0*/  IMAD.SHL.U32 R0, R0, 0x200000, RZ ;  /* 0x0020000000007824 */ /* 0x000fe200078e00ff */
[----:B------:R-:W-:-:S04]  /*2bf0*/  LEA R3, R3, 0x37800000, 0x17 ;  /* 0x3780000003037811 */ /* 0x000fc800078eb8ff */
[----:B------:R-:W-:-:S05]  /*2c00*/  LOP3.LUT R0, R3, R0, R7, 0xfe, !PT ;  /* 0x0000000003007212 */ /* 0x000fca00078efe07 */
[----:B------:R-:W-:-:S04]  /*2c10*/  FMUL.FTZ R0, R0, 1 ;  /* 0x3f80000000007820 */ /* 0x000fc80000410000 */
[----:B------:R0:W1:Y:S02]  /*2c20*/  F2F.F64.F32 R18, R0 ;  /* 0x0000000000127310 */ /* 0x0000640000201800 */
[----:B01----:R-:W-:Y:S05]  /*2c30*/  BRA `(.L_x_2103) ;  /* 0x0000000000a47947 */ /* 0x003fea0003800000 */
.L_x_2115:
        /* <DEDUP_REMOVED lines=16> */
[----:B------:R0:W1:Y:S02]  /*2d40*/  @P0 F2F.F64.F32 R18, R0 ;  /* 0x0000000000120310 */ /* 0x0000640000201800 */
[----:B01----:R-:W-:Y:S05]  /*2d50*/  BRA `(.L_x_2103) ;  /* 0x00000000005c7947 */ /* 0x003fea0003800000 */
.L_x_2102:
        /* <DEDUP_REMOVED lines=16> */
.L_x_2124:
[----:B------:R-:W-:Y:S01]  /*2e60*/  CS2R R18, SRZ ;  /* 0x0000000000127805 */ /* 0x000fe2000001ff00 */
[----:B------:R-:W-:Y:S06]  /*2e70*/  BRA `(.L_x_2103) ;  /* 0x0000000000147947 */ /* 0x000fec0003800000 */
.L_x_2123:
[----:B------:R-:W2:Y:S02]  /*2e80*/  LDG.E.64 R18, desc[UR36][R4.64] ;  /* 0x0000002404127981 */ /* 0x000ea4000c1e1b00 */
[----:B--2---:R-:W0:Y:S02]  /*2e90*/  I2F.F64.U64 R18, R18 ;  /* 0x0000001200127312 */ /* 0x004e240000301800 */
[----:B0-----:R-:W-:Y:S05]  /*2ea0*/  BRA `(.L_x_2103) ;  /* 0x0000000000087947 */ /* 0x001fea0003800000 */
.L_x_2122:
[----:B------:R-:W2:Y:S02]  /*2eb0*/  LDG.E R4, desc[UR36][R4.64] ;  /* 0x0000002404047981 */ /* 0x000ea4000c1e1900 */
[----:B--2---:R2:W4:Y:S02]  /*2ec0*/  I2F.F64.U32 R18, R4 ;  /* 0x0000000400127312 */ /* 0x0045240000201800 */
.L_x_2103:
[----:B------:R-:W-:Y:S05]  /*2ed0*/  BSYNC.RECONVERGENT B6 ;  /* 0x0000000000067941 */ /* 0x000fea0003800200 */
.L_x_2097:
[----:B------:R-:W-:-:S07]  /*2ee0*/  VIADD R17, R17, 0x80 ;  /* 0x0000008011117836 */ /* 0x000fce0000000000 */
.L_x_2096:
[----:B------:R-:W-:Y:S05]  /*2ef0*/  BSYNC.RECONVERGENT B7 ;  /* 0x0000000000077941 */ /* 0x000fea0003800200 */
.L_x_2095:
[----:B------:R-:W-:Y:S01]  /*2f00*/  ISETP.GE.AND P0, PT, R17, R22, PT ;  /* 0x000000161100720c */ /* 0x000fe20003f06270 */
[----:B------:R-:W-:Y:S01]  /*2f10*/  BSSY.RECONVERGENT B6, `(.L_x_2125) ;  /* 0x00000f0000067945 */ /* 0x000fe20003800200 */
[----:B------:R-:W-:-:S11]  /*2f20*/  CS2R R30, SRZ ;  /* 0x00000000001e7805 */ /* 0x000fd6000001ff00 */
[----:B------:R-:W-:Y:S05]  /*2f30*/  @P0 BRA `(.L_x_2126) ;  /* 0x0000000c00b40947 */ /* 0x000fea0003800000 */
[----:B012-4-:R-:W0:Y:S01]  /*2f40*/  LDC.64 R4, c[0x0][0x390] ;  /* 0x0000e400ff047b82 */ /* 0x017e220000000a00 */
        /* <DEDUP_REMOVED lines=19> */
.L_x_2130:
[----:B------:R-:W2:Y:S02]  /*3080*/  LDG.E.U8 R4, desc[UR36][R4.64] ;  /* 0x0000002404047981 */ /* 0x000ea4000c1e1100 */
[----:B--2---:R0:W1:Y:S02]  /*3090*/  I2F.F64.U16 R30, R4 ;  /* 0x00000004001e7312 */ /* 0x0040640000101800 */
[----:B01----:R-:W-:Y:S05]  /*30a0*/  BRA `(.L_x_2126) ;  /* 0x0000000c00587947 */ /* 0x003fea0003800000 */
.L_x_2129:
        /* <DEDUP_REMOVED lines=9> */
.L_x_2133:
[----:B------:R-:W2:Y:S02]  /*3140*/  LDG.E R4, desc[UR36][R4.64] ;  /* 0x0000002404047981 */ /* 0x000ea4000c1e1900 */
[----:B--2---:R0:W1:Y:S02]  /*3150*/  I2F.F64 R30, R4 ;  /* 0x00000004001e7312 */ /* 0x0040640000201c00 */
[----:B01----:R-:W-:Y:S05]  /*3160*/  BRA `(.L_x_2126) ;  /* 0x0000000c00287947 */ /* 0x003fea0003800000 */
.L_x_2132:
[----:B------:R-:W2:Y:S02]  /*3170*/  LDG.E.U16 R4, desc[UR36][R4.64] ;  /* 0x0000002404047981 */ /* 0x000ea4000c1e1500 */
[----:B--2---:R0:W1:Y:S02]  /*3180*/  I2F.F64.S16 R30, R4 ;  /* 0x00000004001e7312 */ /* 0x0040640000101c00 */
[----:B01----:R-:W-:Y:S05]  /*3190*/  BRA `(.L_x_2126) ;  /* 0x0000000c001c7947 */ /* 0x003fea0003800000 */
.L_x_2128:
        /* <DEDUP_REMOVED lines=10> */
.L_x_2135:
[----:B------:R-:W2:Y:S02]  /*3240*/  LDG.E.U16 R0, desc[UR36][R4.64] ;  /* 0x0000002404007981 */ /* 0x000ea4000c1e1500 */
[----:B--2---:R-:W-:-:S05]  /*3250*/  HADD2.F32 R0, -RZ, R0.H0_H0 ;  /* 0x20000000ff007230 */ /* 0x004fca0000004100 */
[----:B------:R-:W-:-:S04]  /*3260*/  FMUL.FTZ R0, R0, 1 ;  /* 0x3f80000000007820 */ /* 0x000fc80000410000 */
[----:B------:R0:W1:Y:S02]  /*3270*/  F2F.F64.F32 R30, R0 ;  /* 0x00000000001e7310 */ /* 0x0000640000201800 */
[----:B01----:R-:W-:Y:S05]  /*3280*/  BRA `(.L_x_2126) ;  /* 0x0000000800e07947 */ /* 0x003fea0003800000 */
.L_x_2134:
        /* <DEDUP_REMOVED lines=10> */
.L_x_2137:
[----:B------:R-:W2:Y:S02]  /*3330*/  LDG.E.U16 R4, desc[UR36][R4.64] ;  /* 0x0000002404047981 */ /* 0x000ea4000c1e1500 */
[----:B--2---:R-:W-:-:S05]  /*3340*/  HADD2.F32 R0, -RZ, R4.H0_H0 ;  /* 0x20000004ff007230 */ /* 0x004fca0000004100 */
[----:B------:R-:W-:-:S04]  /*3350*/  FMUL.FTZ R0, R0, 1 ;  /* 0x3f80000000007820 */ /* 0x000fc80000410000 */
[----:B------:R0:W1:Y:S02]  /*3360*/  F2F.F64.F32 R30, R0 ;  /* 0x00000000001e7310 */ /* 0x0000640000201800 */
[----:B01----:R-:W-:Y:S05]  /*3370*/  BRA `(.L_x_2126) ;  /* 0x0000000800a47947 */ /* 0x003fea0003800000 */
.L_x_2136:
[----:B------:R0:W5:Y:S01]  /*3380*/  LDG.E.64 R30, desc[UR36][R4.64] ;  /* 0x00000024041e7981 */ /* 0x000162000c1e1b00 */
[----:B------:R-:W-:Y:S05]  /*3390*/  BRA `(.L_x_2126) ;  /* 0x00000008009c7947 */ /* 0x000fea0003800000 */
.L_x_2127:
        /* <DEDUP_REMOVED lines=13> */
.L_x_2140:
[----:B------:R0:W5:Y:S01]  /*3470*/  LDG.E.64 R30, desc[UR36][R4.64] ;  /* 0x00000024041e7981 */ /* 0x000162000c1e1b00 */
[----:B------:R-:W-:Y:S05]  /*3480*/  BRA `(.L_x_2126) ;  /* 0x0000000800607947 */ /* 0x000fea0003800000 */
.L_x_2139:
        /* <DEDUP_REMOVED lines=27> */
.L_x_2142:
        /* <DEDUP_REMOVED lines=13> */
[----:B------:R0:W1:Y:S02]  /*3710*/  F2F.F64.F32 R30, R0 ;  /* 0x00000000001e7310 */ /* 0x0000640000201800 */
[----:B01----:R-:W-:Y:S05]  /*3720*/  BRA `(.L_x_2126) ;  /* 0x0000000400b87947 */ /* 0x003fea0003800000 */
.L_x_2141:
[----:B------:R-:W2:Y:S02]  /*3730*/  LDG.E.U16 R0, desc[UR36][R4.64] ;  /* 0x0000002404007981 */ /* 0x000ea4000c1e1500 */
[----:B--2---:R-:W-:-:S04]  /*3740*/  IMAD.U32 R0, R0, 0x10000, RZ ;  /* 0x0001000000007824 */ /* 0x004fc800078e00ff */
[----:B------:R-:W-:-:S04]  /*3750*/  FMUL.FTZ R0, R0, 1 ;  /* 0x3f80000000007820 */ /* 0x000fc80000410000 */
[----:B------:R0:W1:Y:S02]  /*3760*/  F2F.F64.F32 R30, R0 ;  /* 0x00000000001e7310 */ /* 0x0000640000201800 */
[----:B01----:R-:W-:Y:S05]  /*3770*/  BRA `(.L_x_2126) ;  /* 0x0000000400a47947 */ /* 0x003fea0003800000 */
.L_x_2138:
        /* <DEDUP_REMOVED lines=11> */
.L_x_2145:
[----:B------:R-:W2:Y:S02]  /*3830*/  LDG.E.U8 R4, desc[UR36][R4.64] ;  /* 0x0000002404047981 */ /* 0x000ea4000c1e1100 */
        /* <DEDUP_REMOVED lines=19> */
.L_x_2147:
[----:B------:R-:W-:Y:S05]  /*3970*/  BSYNC.RECONVERGENT B0 ;  /* 0x0000000000007941 */ /* 0x000fea0003800200 */
.L_x_2146:
[----:B------:R-:W-:Y:S01]  /*3980*/  IMAD.SHL.U32 R0, R0, 0x100000, RZ ;  /* 0x0010000000007824 */ /* 0x000fe200078e00ff */
[----:B------:R-:W-:-:S04]  /*3990*/  LEA R3, R3, 0x3b800000, 0x17 ;  /* 0x3b80000003037811 */ /* 0x000fc800078eb8ff */
[----:B------:R-:W-:-:S05]  /*39a0*/  LOP3.LUT R0, R3, R0, R7, 0xfe, !PT ;  /* 0x0000000003007212 */ /* 0x000fca00078efe07 */
[----:B------:R-:W-:-:S04]  /*39b0*/  FMUL.FTZ R0, R0, 1 ;  /* 0x3f80000000007820 */ /* 0x000fc80000410000 */
[----:B------:R0:W1:Y:S02]  /*39c0*/  F2F.F64.F32 R30, R0 ;  /* 0x00000000001e7310 */ /* 0x0000640000201800 */
[----:B01----:R-:W-:Y:S05]  /*39d0*/  BRA `(.L_x_2126) ;  /* 0x00000004000c7947 */ /* 0x003fea0003800000 */
.L_x_2144:
        /* <DEDUP_REMOVED lines=20> */
.L_x_2149:
[----:B------:R-:W-:Y:S05]  /*3b20*/  BSYNC.RECONVERGENT B0 ;  /* 0x0000000000007941 */ /* 0x000fea0003800200 */
.L_x_2148:
[----:B------:R-:W-:Y:S01]  /*3b30*/  IMAD.SHL.U32 R0, R0, 0x200000, RZ ;  /* 0x0020000000007824 */ /* 0x000fe200078e00ff */
[----:B------:R-:W-:-:S04]  /*3b40*/  LEA R3, R3, 0x37800000, 0x17 ;  /* 0x3780000003037811 */ /* 0x000fc800078eb8ff */
[----:B------:R-:W-:-:S05]  /*3b50*/  LOP3.LUT R0, R3, R0, R7, 0xfe, !PT ;  /* 0x0000000003007212 */ /* 0x000fca00078efe07 */
[----:B------:R-:W-:-:S04]  /*3b60*/  FMUL.FTZ R0, R0, 1 ;  /* 0x3f80000000007820 */ /* 0x000fc80000410000 */
[----:B------:R0:W1:Y:S02]  /*3b70*/  F2F.F64.F32 R30, R0 ;  /* 0x00000000001e7310 */ /* 0x0000640000201800 */
[----:B01----:R-:W-:Y:S05]  /*3b80*/  BRA `(.L_x_2126) ;  /* 0x0000000000a07947 */ /* 0x003fea0003800000 */
.L_x_2143:
        /* <DEDUP_REMOVED lines=18> */
.L_x_2131:
        /* <DEDUP_REMOVED lines=16> */
.L_x_2152:
[----:B------:R-:W-:Y:S05]  /*3db0*/  BRA `(.L_x_2126) ;  /* 0x0000000000147947 */ /* 0x000fea0003800000 */
.L_x_2151:
[----:B------:R-:W2:Y:S02]  /*3dc0*/  LDG.E.64 R30, desc[UR36][R4.64] ;  /* 0x00000024041e7981 */ /* 0x000ea4000c1e1b00 */
[----:B--2---:R-:W0:Y:S02]  /*3dd0*/  I2F.F64.U64 R30, R30 ;  /* 0x0000001e001e7312 */ /* 0x004e240000301800 */
[----:B0-----:R-:W-:Y:S05]  /*3de0*/  BRA `(.L_x_2126) ;  /* 0x0000000000087947 */ /* 0x001fea0003800000 */
.L_x_2150:
[----:B------:R-:W2:Y:S02]  /*3df0*/  LDG.E R4, desc[UR36][R4.64] ;  /* 0x0000002404047981 */ /* 0x000ea4000c1e1900 */
[----:B--2---:R0:W1:Y:S02]  /*3e00*/  I2F.F64.U32 R30, R4 ;  /* 0x00000004001e7312 */ /* 0x0040640000201800 */
.L_x_2126:
[----:B------:R-:W-:Y:S05]  /*3e10*/  BSYNC.RECONVERGENT B6 ;  /* 0x0000000000067941 */ /* 0x000fea0003800200 */
.L_x_2125:
[----:B------:R-:W0:Y:S01]  /*3e20*/  LDC.U8 R23, c[0x0][0x3a4] ;  /* 0x0000e900ff177b82 */ /* 0x000e220000000000 */
[----:B------:R-:W-:Y:S01]  /*3e30*/  ISETP.GE.AND P0, PT, R29, R22, PT ;  /* 0x000000161d00720c */ /* 0x000fe20003f06270 */
[----:B----45:R4:W0:Y:S01]  /*3e40*/  FRND.F64.TRUNC R16, R18 ;  /* 0x0000001200107313 */ /* 0x030822000030d800 */
[----:B------:R-:W-:Y:S04]  /*3e50*/  BSSY.RECONVERGENT B7, `(.L_x_2153) ;  /* 0x00003bc000077945 */ /* 0x000fe80003800200 */
[----:B------:R-:W-:Y:S07]  /*3e60*/  BSSY.RELIABLE B6, `(.L_x_2154) ;  /* 0x0000280000067945 */ /* 0x000fee0003800100 */
[----:B----4-:R-:W-:Y:S05]  /*3e70*/  @P0 BRA `(.L_x_2155) ;  /* 0x0000002400ec0947 */ /* 0x010fea0003800000 */
[----:B------:R-:W4:Y:S01]  /*3e80*/  LDCU UR4, c[0x0][0x3a8] ;  /* 0x00007500ff0477ac */ /* 0x000f220008000800 */
[----:B------:R-:W5:Y:S01]  /*3e90*/  LDC.64 R8, c[0x0][0x388] ;  /* 0x0000e200ff087b82 */ /* 0x000f620000000a00 */
[----:B------:R-:W-:Y:S01]  /*3ea0*/  IMAD R0, R2, 0x200, R29 ;  /* 0x0000020002007824 */ /* 0x000fe200078e021d */
[----:B0-----:R-:W-:Y:S01]  /*3eb0*/  PRMT R6, R23, 0x9910, RZ ;  /* 0x0000991017067816 */ /* 0x001fe200000000ff */
[----:B-123--:R0:W1:Y:S01]  /*3ec0*/  FRND.F64.TRUNC R4, R32 ;  /* 0x0000002000047313 */ /* 0x00e062000030d800 */
[----:B------:R-:W-:Y:S02]  /*3ed0*/  VIADD R29, R29, 0x80 ;  /* 0x000000801d1d7836 */ /* 0x000fe40000000000 */
[----:B----4-:R-:W-:Y:S02]  /*3ee0*/  IMAD R3, R0, UR4, RZ ;  /* 0x0000000400037c24 */ /* 0x010fe4000f8e02ff */
[----:B------:R-:W-:-:S05]  /*3ef0*/  IMAD.MOV.U32 R0, RZ, RZ, R6 ;  /* 0x000000ffff007224 */ /* 0x000fca00078e0006 */
[----:B------:R-:W-:Y:S02]  /*3f00*/  ISETP.GT.AND P0, PT, R0, 0x9, PT ;  /* 0x000000090000780c */ /* 0x000fe40003f04270 */
[----:B-----5:R-:W-:-:S05]  /*3f10*/  IADD3 R8, P1, PT, R3, R8, RZ ;  /* 0x0000000803087210 */ /* 0x020fca0007f3e0ff */
[----:B------:R-:W-:-:S15]  /*3f20*/  IMAD.X R9, RZ, RZ, R9, P1 ;  /* 0x000000ffff097224 */ /* 0x000fde00008e0609 */
[----:B------:R-:W-:-:S15]  /*3f30*/  NOP ;  /* 0x0000000000007918 */ /* 0x000fde0000000000 */
[----:B------:R-:W-:-:S15]  /*3f40*/  NOP ;  /* 0x0000000000007918 */ /* 0x000fde0000000000 */
[----:B------:R-:W-:-:S02]  /*3f50*/  NOP ;  /* 0x0000000000007918 */ /* 0x000fc40000000000 */
[----:B------:R0:W2:Y:S02]  /*3f60*/  FRND.F64.TRUNC R24, R26 ;  /* 0x0000001a00187313 */ /* 0x0000a4000030d800 */
[----:B012---:R-:W-:Y:S05]  /*3f70*/  @P0 BRA `(.L_x_2156) ;  /* 0x0000000400700947 */ /* 0x007fea0003800000 */
        /* <DEDUP_REMOVED lines=8> */
[----:B------:R-:W0:Y:S02]  /*4000*/  F2I.F64.TRUNC R33, R32 ;  /* 0x0000002000217311 */ /* 0x000e24000030d100 */
[----:B0-----:R0:W-:Y:S01]  /*4010*/  STG.E.U8 desc[UR36][R8.64], R33 ;  /* 0x0000002108007986 */ /* 0x0011e2000c101124 */
[----:B------:R-:W-:Y:S05]  /*4020*/  BRA `(.L_x_2161) ;  /* 0x00000010008c7947 */ /* 0x000fea0003800000 */
.L_x_2159:
[----:B------:R-:W0:Y:S02]  /*4030*/  F2I.S64.F64.TRUNC R32, R32 ;  /* 0x0000002000207311 */ /* 0x000e24000030d900 */
[----:B0-----:R-:W-:-:S05]  /*4040*/  IMAD.MOV.U32 R3, RZ, RZ, R32 ;  /* 0x000000ffff037224 */ /* 0x001fca00078e0020 */
[----:B------:R0:W-:Y:S01]  /*4050*/  STG.E.U8 desc[UR36][R8.64], R3 ;  /* 0x0000000308007986 */ /* 0x0001e2000c101124 */
[----:B------:R-:W-:Y:S05]  /*4060*/  BRA `(.L_x_2161) ;  /* 0x00000010007c7947 */ /* 0x000fea0003800000 */
.L_x_2158:
[----:B------:R-:W-:-:S13]  /*4070*/  ISETP.NE.AND P0, PT, R0, 0x2, PT ;  /* 0x000000020000780c */ /* 0x000fda0003f05270 */
[----:B------:R-:W-:Y:S05]  /*4080*/  @!P0 BRA `(.L_x_2162) ;  /* 0x0000000000288947 */ /* 0x000fea0003800000 */
[----:B------:R-:W-:-:S13]  /*4090*/  ISETP.NE.AND P0, PT, R0, 0x3, PT ;  /* 0x000000030000780c */ /* 0x000fda0003f05270 */
[----:B------:R-:W-:Y:S05]  /*40a0*/  @!P0 BRA `(.L_x_2163) ;  /* 0x0000000000148947 */ /* 0x000fea0003800000 */
[----:B------:R-:W-:-:S13]  /*40b0*/  ISETP.NE.AND P0, PT, R0, 0x4, PT ;  /* 0x000000040000780c */ /* 0x000fda0003f05270 */
[----:B------:R-:W-:Y:S05]  /*40c0*/  @P0 BRA `(.L_x_2160) ;  /* 0x0000000c00ac0947 */ /* 0x000fea0003800000 */
[----:B------:R-:W0:Y:S02]  /*40d0*/  F2I.S64.F64.TRUNC R32, R32 ;  /* 0x0000002000207311 */ /* 0x000e24000030d900 */
[----:B0-----:R0:W-:Y:S01]  /*40e0*/  STG.E.64 desc[UR36][R8.64], R32 ;  /* 0x0000002008007986 */ /* 0x0011e2000c101b24 */
[----:B------:R-:W-:Y:S05]  /*40f0*/  BRA `(.L_x_2161) ;  /* 0x0000001000587947 */ /* 0x000fea0003800000 */
.L_x_2163:
[----:B------:R-:W0:Y:S02]  /*4100*/  F2I.F64.TRUNC R33, R32 ;  /* 0x0000002000217311 */ /* 0x000e24000030d100 */
[----:B0-----:R0:W-:Y:S01]  /*4110*/  STG.E desc[UR36][R8.64], R33 ;  /* 0x0000002108007986 */ /* 0x0011e2000c101924 */
[----:B------:R-:W-:Y:S05]  /*4120*/  BRA `(.L_x_2161) ;  /* 0x00000010004c7947 */ /* 0x000fea0003800000 */
.L_x_2162:
[----:B------:R-:W0:Y:S02]  /*4130*/  F2I.F64.TRUNC R33, R32 ;  /* 0x0000002000217311 */ /* 0x000e24000030d100 */
[----:B0-----:R0:W-:Y:S01]  /*4140*/  STG.E.U16 desc[UR36][R8.64], R33 ;  /* 0x0000002108007986 */ /* 0x0011e2000c101524 */
[----:B------:R-:W-:Y:S05]  /*4150*/  BRA `(.L_x_2161) ;  /* 0x0000001000407947 */ /* 0x000fea0003800000 */
.L_x_2157:
[----:B------:R-:W-:-:S13]  /*4160*/  ISETP.GT.AND P0, PT, R0, 0x6, PT ;  /* 0x000000060000780c */ /* 0x000fda0003f04270 */
[----:B------:R-:W-:Y:S05]  /*4170*/  @P0 BRA `(.L_x_2164) ;  /* 0x00000000006c0947 */ /* 0x000fea0003800000 */
[----:B------:R-:W-:-:S13]  /*4180*/  ISETP.NE.AND P0, PT, R0, 0x5, PT ;  /* 0x000000050000780c */ /* 0x000fda0003f05270 */
[----:B------:R-:W-:Y:S05]  /*4190*/  @!P0 BRA `(.L_x_2165) ;  /* 0x0000000000348947 */ /* 0x000fea0003800000 */
[----:B------:R-:W-:-:S13]  /*41a0*/  ISETP.NE.AND P0, PT, R0, 0x6, PT ;  /* 0x000000060000780c */ /* 0x000fda0003f05270 */
[----:B------:R-:W-:Y:S05]  /*41b0*/  @P0 BRA `(.L_x_2160) ;  /* 0x0000000c00700947 */ /* 0x000fea0003800000 */
        /* <DEDUP_REMOVED lines=11> */
.L_x_2165:
        /* <DEDUP_REMOVED lines=12> */
.L_x_2164:
[----:B------:R-:W-:-:S13]  /*4330*/  ISETP.NE.AND P0, PT, R0, 0x7, PT ;  /* 0x000000070000780c */ /* 0x000fda0003f05270 */
[----:B------:R-:W-:Y:S05]  /*4340*/  @!P0 BRA `(.L_x_2166) ;  /* 0x0000000000748947 */ /* 0x000fea0003800000 */
        /* <DEDUP_REMOVED lines=16> */
.L_x_2167:
        /* <DEDUP_REMOVED lines=13> */
.L_x_2166:
[----:B------:R0:W-:Y:S01]  /*4520*/  STG.E.64 desc[UR36][R8.64], R4 ;  /* 0x0000000408007986 */ /* 0x0001e2000c101b24 */
[----:B------:R-:W-:Y:S05]  /*4530*/  BRA `(.L_x_2161) ;  /* 0x0000000c00487947 */ /* 0x000fea0003800000 */
.L_x_2156:
        /* <DEDUP_REMOVED lines=8> */
[----:B------:R-:W0:Y:S02]  /*45c0*/  DSETP.NEU.AND P0, PT, R4, RZ, PT ;  /* 0x000000ff0400722a */ /* 0x000e240003f0d000 */
[----:B0-----:R-:W-:-:S05]  /*45d0*/  SEL R3, RZ, 0x1, !P0 ;  /* 0x00000001ff037807 */ /* 0x001fca0004000000 */
[----:B------:R0:W-:Y:S01]  /*45e0*/  STG.E.U8 desc[UR36][R8.64], R3 ;  /* 0x0000000308007986 */ /* 0x0001e2000c101124 */
[----:B------:R-:W-:Y:S05]  /*45f0*/  BRA `(.L_x_2161) ;  /* 0x0000000c00187947 */ /* 0x000fea0003800000 */
.L_x_2170:
[----:B------:R-:W-:-:S05]  /*4600*/  CS2R R6, SRZ ;  /* 0x0000000000067805 */ /* 0x000fca000001ff00 */
[----:B------:R0:W-:Y:S01]  /*4610*/  STG.E.128 desc[UR36][R8.64], R4 ;  /* 0x0000000408007986 */ /* 0x0001e2000c101d24 */
[----:B------:R-:W-:Y:S05]  /*4620*/  BRA `(.L_x_2161) ;  /* 0x0000000c000c7947 */ /* 0x000fea0003800000 */
.L_x_2169:
        /* <DEDUP_REMOVED lines=27> */
.L_x_2174:
[----:B------:R-:W-:Y:S05]  /*47e0*/  BSYNC.RECONVERGENT B0 ;  /* 0x0000000000007941 */ /* 0x000fea0003800200 */
.L_x_2173:
[----:B------:R-:W-:-:S05]  /*47f0*/  LOP3.LUT R7, R0, 0x80, R7, 0xf8, !PT ;  /* 0x0000008000077812 */ /* 0x000fca00078ef807 */
[----:B------:R0:W-:Y:S01]  /*4800*/  STG.E.U8 desc[UR36][R8.64], R7 ;  /* 0x0000000708007986 */ /* 0x0001e2000c101124 */
[----:B------:R-:W-:Y:S05]  /*4810*/  BRA `(.L_x_2161) ;  /* 0x0000000800907947 */ /* 0x000fea0003800000 */
.L_x_2172:
        /* <DEDUP_REMOVED lines=23> */
.L_x_2176:
[----:B------:R-:W-:Y:S05]  /*4990*/  BSYNC.RECONVERGENT B0 ;  /* 0x0000000000007941 */ /* 0x000fea0003800200 */
.L_x_2175:
[----:B------:R-:W-:-:S05]  /*49a0*/  LOP3.LUT R7, R0, 0x80, R7, 0xf8, !PT ;  /* 0x0000008000077812 */ /* 0x000fca00078ef807 */
[----:B------:R0:W-:Y:S01]  /*49b0*/  STG.E.U8 desc[UR36][R8.64], R7 ;  /* 0x0000000708007986 */ /* 0x0001e2000c101124 */
[----:B------:R-:W-:Y:S05]  /*49c0*/  BRA `(.L_x_2161) ;  /* 0x0000000800247947 */ /* 0x000fea0003800000 */
.L_x_2171:
        /* <DEDUP_REMOVED lines=12> */
.L_x_2168:
        /* <DEDUP_REMOVED lines=8> */
[----:B------:R-:W0:Y:S02]  /*4b10*/  F2I.U32.F64.TRUNC R33, R32 ;  /* 0x0000002000217311 */ /* 0x000e24000030d000 */
[----:B0-----:R0:W-:Y:S01]  /*4b20*/  STG.E.U16 desc[UR36][R8.64], R33 ;  /* 0x0000002108007986 */ /* 0x0011e2000c101524 */
[----:B------:R-:W-:Y:S05]  /*4b30*/  BRA `(.L_x_2161) ;  /* 0x0000000400c87947 */ /* 0x000fea0003800000 */
.L_x_2179:
        /* <DEDUP_REMOVED lines=21> */
.L_x_2182:
[----:B------:R-:W-:-:S04]  /*4c90*/  SHF.R.U32.HI R0, RZ, 0x14, R7 ;  /* 0x00000014ff007819 */ /* 0x000fc80000011607 */
[----:B------:R-:W-:-:S04]  /*4ca0*/  LOP3.LUT R0, R0, 0x1, RZ, 0xc0, !PT ;  /* 0x0000000100007812 */ /* 0x000fc800078ec0ff */
[----:B------:R-:W-:-:S04]  /*4cb0*/  IADD3 R0, PT, PT, R7, 0x487ffff, R0 ;  /* 0x0487ffff07007810 */ /* 0x000fc80007ffe000 */
[----:B------:R-:W-:-:S04]  /*4cc0*/  SHF.R.U32.HI R0, RZ, 0x14, R0 ;  /* 0x00000014ff007819 */ /* 0x000fc80000011600 */
[----:B------:R-:W-:-:S07]  /*4cd0*/  LOP3.LUT R3, R0, 0xff, RZ, 0xc0, !PT ;  /* 0x000000ff00037812 */ /* 0x000fce00078ec0ff */
.L_x_2183:
[----:B------:R-:W-:-:S04]  /*4ce0*/  SHF.R.U32.HI R0, RZ, 0x18, R7 ;  /* 0x00000018ff007819 */ /* 0x000fc80000011607 */
[----:B------:R-:W-:-:S07]  /*4cf0*/  LOP3.LUT R0, R3, 0x80, R0, 0xf8, !PT ;  /* 0x0000008003007812 */ /* 0x000fce00078ef800 */
.L_x_2181:
[----:B------:R-:W-:Y:S05]  /*4d00*/  BSYNC.RECONVERGENT B0 ;  /* 0x0000000000007941 */ /* 0x000fea0003800200 */
.L_x_2180:
[----:B------:R1:W-:Y:S01]  /*4d10*/  STG.E.U8 desc[UR36][R8.64], R0 ;  /* 0x0000000008007986 */ /* 0x0003e2000c101124 */
[----:B------:R-:W-:Y:S05]  /*4d20*/  BRA `(.L_x_2161) ;  /* 0x00000004004c7947 */ /* 0x000fea0003800000 */
.L_x_2178:
        /* <DEDUP_REMOVED lines=21> */
.L_x_2186:
[----:B------:R-:W-:-:S04]  /*4e80*/  SHF.R.U32.HI R0, RZ, 0x15, R7 ;  /* 0x00000015ff007819 */ /* 0x000fc80000011607 */
[----:B------:R-:W-:-:S04]  /*4e90*/  LOP3.LUT R0, R0, 0x1, RZ, 0xc0, !PT ;  /* 0x0000000100007812 */ /* 0x000fc800078ec0ff */
[----:B------:R-:W-:-:S04]  /*4ea0*/  IADD3 R0, PT, PT, R7, 0x88fffff, R0 ;  /* 0x088fffff07007810 */ /* 0x000fc80007ffe000 */
[----:B------:R-:W-:-:S04]  /*4eb0*/  SHF.R.U32.HI R0, RZ, 0x15, R0 ;  /* 0x00000015ff007819 */ /* 0x000fc80000011600 */
[----:B------:R-:W-:-:S07]  /*4ec0*/  LOP3.LUT R3, R0, 0xff, RZ, 0xc0, !PT ;  /* 0x000000ff00037812 */ /* 0x000fce00078ec0ff */
.L_x_2187:
[----:B------:R-:W-:-:S04]  /*4ed0*/  SHF.R.U32.HI R0, RZ, 0x18, R7 ;  /* 0x00000018ff007819 */ /* 0x000fc80000011607 */
[----:B------:R-:W-:-:S07]  /*4ee0*/  LOP3.LUT R0, R3, 0x80, R0, 0xf8, !PT ;  /* 0x0000008003007812 */ /* 0x000fce00078ef800 */
.L_x_2185:
[----:B------:R-:W-:Y:S05]  /*4ef0*/  BSYNC.RECONVERGENT B0 ;  /* 0x0000000000007941 */ /* 0x000fea0003800200 */
.L_x_2184:
[----:B------:R2:W-:Y:S01]  /*4f00*/  STG.E.U8 desc[UR36][R8.64], R0 ;  /* 0x0000000008007986 */ /* 0x0005e2000c101124 */
[----:B------:R-:W-:Y:S05]  /*4f10*/  BRA `(.L_x_2161) ;  /* 0x0000000000d07947 */ /* 0x000fea0003800000 */
.L_x_2177:
[----:B------:R-:W-:-:S13]  /*4f20*/  ISETP.NE.AND P0, PT, R0, 0x1c, PT ;  /* 0x0000001c0000780c */ /* 0x000fda0003f05270 */
[----:B------:R-:W-:Y:S05]  /*4f30*/  @!P0 BRA `(.L_x_2188) ;  /* 0x0000000000c08947 */ /* 0x000fea0003800000 */
[----:B------:R-:W-:-:S13]  /*4f40*/  ISETP.NE.AND P0, PT, R0, 0x1d, PT ;  /* 0x0000001d0000780c */ /* 0x000fda0003f05270 */
[----:B------:R-:W-:Y:S05]  /*4f50*/  @!P0 BRA `(.L_x_2189) ;  /* 0x0000000000ac8947 */ /* 0x000fea0003800000 */
[----:B------:R-:W-:-:S13]  /*4f60*/  ISETP.NE.AND P0, PT, R0, 0x2c, PT ;  /* 0x0000002c0000780c */ /* 0x000fda0003f05270 */
[----:B------:R-:W-:Y:S05]  /*4f70*/  @!P0 BRA `(.L_x_2190) ;  /* 0x0000000000448947 */ /* 0x000fea0003800000 */
.L_x_2160:
        /* <DEDUP_REMOVED lines=16> */
.L_x_2191:
[----:B------:R-:W-:Y:S05]  /*5080*/  BRA `(.L_x_2161) ;  /* 0x0000000000747947 */ /* 0x000fea0003800000 */
.L_x_2190:
        /* <DEDUP_REMOVED lines=24> */
.L_x_2189:
[----:B------:R-:W0:Y:S02]  /*5210*/  F2I.U64.F64.TRUNC R32, R32 ;  /* 0x0000002000207311 */ /* 0x000e24000030d800 */
[----:B0-----:R0:W-:Y:S01]  /*5220*/  STG.E.64 desc[UR36][R8.64], R32 ;  /* 0x0000002008007986 */ /* 0x0011e2000c101b24 */
[----:B------:R-:W-:Y:S05]  /*5230*/  BRA `(.L_x_2161) ;  /* 0x0000000000087947 */ /* 0x000fea0003800000 */
.L_x_2188:
[----:B------:R-:W0:Y:S02]  /*5240*/  F2I.U32.F64.TRUNC R33, R32 ;  /* 0x0000002000217311 */ /* 0x000e24000030d000 */
[----:B0-----:R3:W-:Y:S02]  /*5250*/  STG.E desc[UR36][R8.64], R33 ;  /* 0x0000002108007986 */ /* 0x0017e4000c101924 */
.L_x_2161:
[----:B------:R-:W-:-:S13]  /*5260*/  ISETP.GE.AND P0, PT, R29, R22, PT ;  /* 0x000000161d00720c */ /* 0x000fda0003f06270 */
[----:B------:R-:W-:Y:S05]  /*5270*/  @P0 BREAK.RELIABLE B6 ;  /* 0x0000000000060942 */ /* 0x000fea0003800100 */
[----:B------:R-:W-:Y:S05]  /*5280*/  @P0 BRA `(.L_x_2192) ;  /* 0x0000002400e00947 */ /* 0x000fea0003800000 */
[----:B------:R-:W4:Y:S01]  /*5290*/  LDCU UR4, c[0x0][0x3a8] ;  /* 0x00007500ff0477ac */ /* 0x000f220008000800 */
[----:B0-----:R-:W0:Y:S01]  /*52a0*/  LDC.64 R4, c[0x0][0x388] ;  /* 0x0000e200ff047b82 */ /* 0x001e220000000a00 */
[----:B-12---:R-:W-:Y:S01]  /*52b0*/  IMAD R0, R2, 0x200, R29 ;  /* 0x0000020002007824 */ /* 0x006fe200078e021d */
[----:B------:R-:W-:-:S03]  /*52c0*/  PRMT R6, R23, 0x9910, RZ ;  /* 0x0000991017067816 */ /* 0x000fc600000000ff */
[----:B----4-:R-:W-:Y:S02]  /*52d0*/  IMAD R3, R0, UR4, RZ ;  /* 0x0000000400037c24 */ /* 0x010fe4000f8e02ff */
        /* <DEDUP_REMOVED lines=16> */
.L_x_2196:
[----:B------:R-:W0:Y:S02]  /*53e0*/  F2I.S64.F64.TRUNC R26, R26 ;  /* 0x0000001a001a7311 */ /* 0x000e24000030d900 */
[----:B0-----:R-:W-:-:S05]  /*53f0*/  IMAD.MOV.U32 R3, RZ, RZ, R26 ;  /* 0x000000ffff037224 */ /* 0x001fca00078e001a */
[----:B------:R0:W-:Y:S01]  /*5400*/  STG.E.U8 desc[UR36][R4.64], R3 ;  /* 0x0000000304007986 */ /* 0x0001e2000c101124 */
[----:B------:R-:W-:Y:S05]  /*5410*/  BRA `(.L_x_2198) ;  /* 0x0000001000807947 */ /* 0x000fea0003800000 */
.L_x_2195:
        /* <DEDUP_REMOVED lines=9> */
.L_x_2200:
[----:B------:R-:W0:Y:S02]  /*54b0*/  F2I.F64.TRUNC R27, R26 ;  /* 0x0000001a001b7311 */ /* 0x000e24000030d100 */
[----:B0-----:R0:W-:Y:S01]  /*54c0*/  STG.E desc[UR36][R4.64], R27 ;  /* 0x0000001b04007986 */ /* 0x0011e2000c101924 */
[----:B------:R-:W-:Y:S05]  /*54d0*/  BRA `(.L_x_2198) ;  /* 0x0000001000507947 */ /* 0x000fea0003800000 */
.L_x_2199:
[----:B------:R-:W0:Y:S02]  /*54e0*/  F2I.F64.TRUNC R27, R26 ;  /* 0x0000001a001b7311 */ /* 0x000e24000030d100 */
[----:B0-----:R0:W-:Y:S01]  /*54f0*/  STG.E.U16 desc[UR36][R4.64], R27 ;  /* 0x0000001b04007986 */ /* 0x0011e2000c101524 */
[----:B------:R-:W-:Y:S05]  /*5500*/  BRA `(.L_x_2198) ;  /* 0x0000001000447947 */ /* 0x000fea0003800000 */
.L_x_2194:
        /* <DEDUP_REMOVED lines=17> */
.L_x_2202:
        /* <DEDUP_REMOVED lines=12> */
.L_x_2201:
        /* <DEDUP_REMOVED lines=18> */
.L_x_2204:
        /* <DEDUP_REMOVED lines=13> */
.L_x_2203:
[----:B------:R0:W-:Y:S01]  /*58d0*/  STG.E.64 desc[UR36][R4.64], R24 ;  /* 0x0000001804007986 */ /* 0x0001e2000c101b24 */
[----:B------:R-:W-:Y:S05]  /*58e0*/  BRA `(.L_x_2198) ;  /* 0x0000000c004c7947 */ /* 0x000fea0003800000 */
.L_x_2193:
        /* <DEDUP_REMOVED lines=13> */
.L_x_2208:
        /* <DEDUP_REMOVED lines=26> */
.L_x_2211:
[----:B------:R-:W-:-:S04]  /*5b60*/  SHF.R.U32.HI R3, RZ, 0x18, R7 ;  /* 0x00000018ff037819 */ /* 0x000fc80000011607 */
[----:B------:R-:W-:-:S07]  /*5b70*/  LOP3.LUT R0, R0, 0x80, R3, 0xf8, !PT ;  /* 0x0000008000007812 */ /* 0x000fce00078ef803 */
.L_x_2210:
[----:B------:R-:W-:Y:S05]  /*5b80*/  BSYNC.RECONVERGENT B0 ;  /* 0x0000000000007941 */ /* 0x000fea0003800200 */
.L_x_2209:
[----:B------:R4:W-:Y:S01]  /*5b90*/  STG.E.U8 desc[UR36][R4.64], R0 ;  /* 0x0000000004007986 */ /* 0x0009e2000c101124 */
[----:B------:R-:W-:Y:S05]  /*5ba0*/  BRA `(.L_x_2198) ;  /* 0x00000008009c7947 */ /* 0x000fea0003800000 */
.L_x_2207:
        /* <DEDUP_REMOVED lines=26> */
.L_x_2214:
[----:B------:R-:W-:-:S04]  /*5d50*/  SHF.R.U32.HI R3, RZ, 0x18, R7 ;  /* 0x00000018ff037819 */ /* 0x000fc80000011607 */
[----:B------:R-:W-:-:S07]  /*5d60*/  LOP3.LUT R0, R0, 0x80, R3, 0xf8, !PT ;  /* 0x0000008000007812 */ /* 0x000fce00078ef803 */
.L_x_2213:
[----:B------:R-:W-:Y:S05]  /*5d70*/  BSYNC.RECONVERGENT B0 ;  /* 0x0000000000007941 */ /* 0x000fea0003800200 */
.L_x_2212:
[----:B------:R0:W-:Y:S01]  /*5d80*/  STG.E.U8 desc[UR36][R4.64], R0 ;  /* 0x0000000004007986 */ /* 0x0001e2000c101124 */
[----:B------:R-:W-:Y:S05]  /*5d90*/  BRA `(.L_x_2198) ;  /* 0x0000000800207947 */ /* 0x000fea0003800000 */
.L_x_2206:
        /* <DEDUP_REMOVED lines=8> */
[----:B---3--:R-:W0:-:S15]  /*5e20*/  F2F.F32.F64 R8, R24 ;  /* 0x0000001800087310 */ /* 0x008e1e0000301000 */
        /* <DEDUP_REMOVED lines=21> */
.L_x_2216:
[----:B------:R-:W0:Y:S02]  /*5f80*/  F2I.U64.F64.TRUNC R26, R26 ;  /* 0x0000001a001a7311 */ /* 0x000e24000030d800 */
[----:B0-----:R1:W-:Y:S01]  /*5f90*/  STG.E.64 desc[UR36][R4.64], R26 ;  /* 0x0000001a04007986 */ /* 0x0013e2000c101b24 */
[----:B------:R-:W-:Y:S05]  /*5fa0*/  BRA `(.L_x_2198) ;  /* 0x00000004009c7947 */ /* 0x000fea0003800000 */
.L_x_2215:
[----:B------:R-:W0:Y:S02]  /*5fb0*/  F2I.U32.F64.TRUNC R27, R26 ;  /* 0x0000001a001b7311 */ /* 0x000e24000030d000 */
[----:B0-----:R0:W-:Y:S01]  /*5fc0*/  STG.E desc[UR36][R4.64], R27 ;  /* 0x0000001b04007986 */ /* 0x0011e2000c101924 */
[----:B------:R-:W-:Y:S05]  /*5fd0*/  BRA `(.L_x_2198) ;  /* 0x0000000400907947 */ /* 0x000fea0003800000 */
.L_x_2205:
        /* <DEDUP_REMOVED lines=10> */
.L_x_2218:
[----:B------:R-:W-:-:S05]  /*6080*/  CS2R R26, SRZ ;  /* 0x00000000001a7805 */ /* 0x000fca000001ff00 */
[----:B------:R0:W-:Y:S01]  /*6090*/  STG.E.128 desc[UR36][R4.64], R24 ;  /* 0x0000001804007986 */ /* 0x0001e2000c101d24 */
[----:B------:R-:W-:Y:S05]  /*60a0*/  BRA `(.L_x_2198) ;  /* 0x00000004005c7947 */ /* 0x000fea0003800000 */
.L_x_2217:
[----:B------:R-:W-:-:S13]  /*60b0*/  ISETP.NE.AND P0, PT, R0, 0xf, PT ;  /* 0x0000000f0000780c */ /* 0x000fda0003f05270 */
[----:B------:R-:W-:Y:S05]  /*60c0*/  @!P0 BRA `(.L_x_2219) ;  /* 0x0000000400288947 */ /* 0x000fea0003800000 */
[----:B------:R-:W-:-:S13]  /*60d0*/  ISETP.NE.AND P0, PT, R0, 0x17, PT ;  /* 0x000000170000780c */ /* 0x000fda0003f05270 */
[----:B------:R-:W-:Y:S05]  /*60e0*/  @!P0 BRA `(.L_x_2220) ;  /* 0x0000000000b08947 */ /* 0x000fea0003800000 */
[----:B------:R-:W-:-:S13]  /*60f0*/  ISETP.NE.AND P0, PT, R0, 0x18, PT ;  /* 0x000000180000780c */ /* 0x000fda0003f05270 */
[----:B------:R-:W-:Y:S05]  /*6100*/  @!P0 BRA `(.L_x_2221) ;  /* 0x0000000000448947 */ /* 0x000fea0003800000 */
.L_x_2197:
[----:B------:R-:W-:Y:S01]  /*6110*/  MOV R14, 0x0 ;  /* 0x00000000000e7802 */ /* 0x000fe20000000f00 */
[----:B------:R-:W0:Y:S01]  /*6120*/  LDCU.64 UR4, c[0x4][0x148] ;  /* 0x01002900ff0477ac */ /* 0x000e220008000a00 */
[----:B---3--:R-:W-:Y:S02]  /*6130*/  IMAD.MOV.U32 R8, RZ, RZ, 0x65 ;  /* 0x00000065ff087424 */ /* 0x008fe400078e00ff */
        /* <DEDUP_REMOVED lines=13> */
.L_x_2222:
[----:B------:R-:W-:Y:S05]  /*6210*/  BRA `(.L_x_2198) ;  /* 0x0000000400007947 */ /* 0x000fea0003800000 */
.L_x_2221:
        /* <DEDUP_REMOVED lines=21> */
.L_x_2224:
[----:B------:R-:W-:Y:S05]  /*6370*/  BSYNC.RECONVERGENT B0 ;  /* 0x0000000000007941 */ /* 0x000fea0003800200 */
.L_x_2223:
[----:B------:R-:W-:-:S05]  /*6380*/  LOP3.LUT R3, R0, 0x80, R3, 0xf8, !PT ;  /* 0x0000008000037812 */ /* 0x000fca00078ef803 */
[----:B------:R0:W-:Y:S01]  /*6390*/  STG.E.U8 desc[UR36][R4.64], R3 ;  /* 0x0000000304007986 */ /* 0x0001e2000c101124 */
[----:B------:R-:W-:Y:S05]  /*63a0*/  BRA `(.L_x_2198) ;  /* 0x00000000009c7947 */ /* 0x000fea0003800000 */
.L_x_2220:
        /* <DEDUP_REMOVED lines=20> */
.L_x_2226:
[----:B------:R-:W-:Y:S01]  /*64f0*/  IMAD.MOV.U32 R0, RZ, RZ, 0x7f ;  /* 0x0000007fff007424 */ /* 0x000fe200078e00ff */
[----:B------:R-:W-:-:S04]  /*6500*/  ISETP.GT.U32.AND P0, PT, R3, 0x7f800000, PT ;  /* 0x7f8000000300780c */ /* 0x000fc80003f04070 */
[----:B------:R-:W-:-:S09]  /*6510*/  SEL R0, R0, 0x7c, P0 ;  /* 0x0000007c00007807 */ /* 0x000fd20000000000 */
.L_x_2227:
[----:B------:R-:W-:Y:S05]  /*6520*/  BSYNC.RECONVERGENT B0 ;  /* 0x0000000000007941 */ /* 0x000fea0003800200 */
.L_x_2225:
[----:B------:R-:W-:-:S04]  /*6530*/  SHF.R.U32.HI R3, RZ, 0x18, R7 ;  /* 0x00000018ff037819 */ /* 0x000fc80000011607 */
[----:B------:R-:W-:-:S05]  /*6540*/  LOP3.LUT R3, R0, 0x80, R3, 0xf8, !PT ;  /* 0x0000008000037812 */ /* 0x000fca00078ef803 */
[----:B------:R0:W-:Y:S01]  /*6550*/  STG.E.U8 desc[UR36][R4.64], R3 ;  /* 0x0000000304007986 */ /* 0x0001e2000c101124 */
[----:B------:R-:W-:Y:S05]  /*6560*/  BRA `(.L_x_2198) ;  /* 0x00000000002c7947 */ /* 0x000fea0003800000 */
.L_x_2219:
        /* <DEDUP_REMOVED lines=11> */
.L_x_2198:
[----:B------:R-:W-:-:S07]  /*6620*/  VIADD R29, R29, 0x80 ;  /* 0x000000801d1d7836 */ /* 0x000fce0000000000 */
.L_x_2155:
[----:B------:R-:W-:-:S13]  /*6630*/  ISETP.GE.AND P0, PT, R29, R22, PT ;  /* 0x000000161d00720c */ /* 0x000fda0003f06270 */
[----:B------:R-:W-:Y:S05]  /*6640*/  @P0 BREAK.RELIABLE B6 ;  /* 0x0000000000060942 */ /* 0x000fea0003800100 */
[----:B------:R-:W-:Y:S05]  /*6650*/  @P0 BRA `(.L_x_2192) ;  /* 0x0000001000ec0947 */ /* 0x000fea0003800000 */
[----:B------:R-:W-:Y:S05]  /*6660*/  BSYNC.RELIABLE B6 ;  /* 0x0000000000067941 */ /* 0x000fea0003800100 */
.L_x_2154:
        /* <DEDUP_REMOVED lines=21> */
.L_x_2231:
[----:B------:R-:W0:Y:S02]  /*67c0*/  F2I.S64.F64.TRUNC R18, R18 ;  /* 0x0000001200127311 */ /* 0x000e24000030d900 */
[----:B0-----:R-:W-:-:S05]  /*67d0*/  IMAD.MOV.U32 R3, RZ, RZ, R18 ;  /* 0x000000ffff037224 */ /* 0x001fca00078e0012 */
[----:B------:R0:W-:Y:S01]  /*67e0*/  STG.E.U8 desc[UR36][R4.64], R3 ;  /* 0x0000000304007986 */ /* 0x0001e2000c101124 */
[----:B------:R-:W-:Y:S05]  /*67f0*/  BRA `(.L_x_2233) ;  /* 0x0000001000807947 */ /* 0x000fea0003800000 */
.L_x_2230:
        /* <DEDUP_REMOVED lines=9> */
.L_x_2235:
[----:B------:R-:W0:Y:S02]  /*6890*/  F2I.F64.TRUNC R19, R18 ;  /* 0x0000001200137311 */ /* 0x000e24000030d100 */
[----:B0-----:R0:W-:Y:S01]  /*68a0*/  STG.E desc[UR36][R4.64], R19 ;  /* 0x0000001304007986 */ /* 0x0011e2000c101924 */
[----:B------:R-:W-:Y:S05]  /*68b0*/  BRA `(.L_x_2233) ;  /* 0x0000001000507947 */ /* 0x000fea0003800000 */
.L_x_2234:
[----:B------:R-:W0:Y:S02]  /*68c0*/  F2I.F64.TRUNC R19, R18 ;  /* 0x0000001200137311 */ /* 0x000e24000030d100 */
[----:B0-----:R0:W-:Y:S01]  /*68d0*/  STG.E.U16 desc[UR36][R4.64], R19 ;  /* 0x0000001304007986 */ /* 0x0011e2000c101524 */
[----:B------:R-:W-:Y:S05]  /*68e0*/  BRA `(.L_x_2233) ;  /* 0x0000001000447947 */ /* 0x000fea0003800000 */
.L_x_2229:
        /* <DEDUP_REMOVED lines=17> */
.L_x_2237:
        /* <DEDUP_REMOVED lines=12> */
.L_x_2236:
        /* <DEDUP_REMOVED lines=18> */
.L_x_2239:
        /* <DEDUP_REMOVED lines=13> */
.L_x_2238:
[----:B------:R0:W-:Y:S01]  /*6cb0*/  STG.E.64 desc[UR36][R4.64], R16 ;  /* 0x0000001004007986 */ /* 0x0001e2000c101b24 */
[----:B------:R-:W-:Y:S05]  /*6cc0*/  BRA `(.L_x_2233) ;  /* 0x0000000c004c7947 */ /* 0x000fea0003800000 */
.L_x_2228:
        /* <DEDUP_REMOVED lines=13> */
.L_x_2243:
        /* <DEDUP_REMOVED lines=26> */
.L_x_2246:
[----:B------:R-:W-:-:S04]  /*6f40*/  SHF.R.U32.HI R3, RZ, 0x18, R7 ;  /* 0x00000018ff037819 */ /* 0x000fc80000011607 */
[----:B------:R-:W-:-:S07]  /*6f50*/  LOP3.LUT R0, R0, 0x80, R3, 0xf8, !PT ;  /* 0x0000008000007812 */ /* 0x000fce00078ef803 */
.L_x_2245:
[----:B------:R-:W-:Y:S05]  /*6f60*/  BSYNC.RECONVERGENT B0 ;  /* 0x0000000000007941 */ /* 0x000fea0003800200 */
.L_x_2244:
[----:B------:R0:W-:Y:S01]  /*6f70*/  STG.E.U8 desc[UR36][R4.64], R0 ;  /* 0x0000000004007986 */ /* 0x0001e2000c101124 */
[----:B------:R-:W-:Y:S05]  /*6f80*/  BRA `(.L_x_2233) ;  /* 0x00000008009c7947 */ /* 0x000fea0003800000 */
.L_x_2242:
        /* <DEDUP_REMOVED lines=26> */
.L_x_2249:
[----:B------:R-:W-:-:S04]  /*7130*/  SHF.R.U32.HI R3, RZ, 0x18, R7 ;  /* 0x00000018ff037819 */ /* 0x000fc80000011607 */
[----:B------:R-:W-:-:S07]  /*7140*/  LOP3.LUT R0, R0, 0x80, R3, 0xf8, !PT ;  /* 0x0000008000007812 */ /* 0x000fce00078ef803 */
.L_x_2248:
[----:B------:R-:W-:Y:S05]  /*7150*/  BSYNC.RECONVERGENT B0 ;  /* 0x0000000000007941 */ /* 0x000fea0003800200 */
.L_x_2247:
[----:B------:R4:W-:Y:S01]  /*7160*/  STG.E.U8 desc[UR36][R4.64], R0 ;  /* 0x0000000004007986 */ /* 0x0009e2000c101124 */
[----:B------:R-:W-:Y:S05]  /*7170*/  BRA `(.L_x_2233) ;  /* 0x0000000800207947 */ /* 0x000fea0003800000 */
.L_x_2241:
        /* <DEDUP_REMOVED lines=30> */
.L_x_2251:
[----:B------:R-:W0:Y:S02]  /*7360*/  F2I.U64.F64.TRUNC R18, R18 ;  /* 0x0000001200127311 */ /* 0x000e24000030d800 */
[----:B0-----:R0:W-:Y:S01]  /*7370*/  STG.E.64 desc[UR36][R4.64], R18 ;  /* 0x0000001204007986 */ /* 0x0011e2000c101b24 */
[----:B------:R-:W-:Y:S05]  /*7380*/  BRA `(.L_x_2233) ;  /* 0x00000004009c7947 */ /* 0x000fea0003800000 */
.L_x_2250:
[----:B------:R-:W0:Y:S02]  /*7390*/  F2I.U32.F64.TRUNC R19, R18 ;  /* 0x0000001200137311 */ /* 0x000e24000030d000 */
[----:B0-----:R2:W-:Y:S01]  /*73a0*/  STG.E desc[UR36][R4.64], R19 ;  /* 0x0000001304007986 */ /* 0x0015e2000c101924 */
[----:B------:R-:W-:Y:S05]  /*73b0*/  BRA `(.L_x_2233) ;  /* 0x0000000400907947 */ /* 0x000fea0003800000 */
.L_x_2240:
        /* <DEDUP_REMOVED lines=10> */
.L_x_2253:
[----:B------:R-:W-:-:S05]  /*7460*/  CS2R R18, SRZ ;  /* 0x0000000000127805 */ /* 0x000fca000001ff00 */
[----:B------:R0:W-:Y:S01]  /*7470*/  STG.E.128 desc[UR36][R4.64], R16 ;  /* 0x0000001004007986 */ /* 0x0001e2000c101d24 */
[----:B------:R-:W-:Y:S05]  /*7480*/  BRA `(.L_x_2233) ;  /* 0x00000004005c7947 */ /* 0x000fea0003800000 */
.L_x_2252:
[----:B------:R-:W-:-:S13]  /*7490*/  ISETP.NE.AND P0, PT, R0, 0xf, PT ;  /* 0x0000000f0000780c */ /* 0x000fda0003f05270 */
[----:B------:R-:W-:Y:S05]  /*74a0*/  @!P0 BRA `(.L_x_2254) ;  /* 0x0000000400288947 */ /* 0x000fea0003800000 */
[----:B------:R-:W-:-:S13]  /*74b0*/  ISETP.NE.AND P0, PT, R0, 0x17, PT ;  /* 0x000000170000780c */ /* 0x000fda0003f05270 */
[----:B------:R-:W-:Y:S05]  /*74c0*/  @!P0 BRA `(.L_x_2255) ;  /* 0x0000000000b08947 */ /* 0x000fea0003800000 */
[----:B------:R-:W-:-:S13]  /*74d0*/  ISETP.NE.AND P0, PT, R0, 0x18, PT ;  /* 0x000000180000780c */ /* 0x000fda0003f05270 */
[----:B------:R-:W-:Y:S05]  /*74e0*/  @!P0 BRA `(.L_x_2256) ;  /* 0x0000000000448947 */ /* 0x000fea0003800000 */
.L_x_2232:
        /* <DEDUP_REMOVED lines=16> */
.L_x_2257:
[----:B------:R-:W-:Y:S05]  /*75f0*/  BRA `(.L_x_2233) ;  /* 0x0000000400007947 */ /* 0x000fea0003800000 */
.L_x_2256:
        /* <DEDUP_REMOVED lines=21> */
.L_x_2259:
[----:B------:R-:W-:Y:S05]  /*7750*/  BSYNC.RECONVERGENT B0 ;  /* 0x0000000000007941 */ /* 0x000fea0003800200 */
.L_x_2258:
[----:B------:R-:W-:-:S05]  /*7760*/  LOP3.LUT R3, R0, 0x80, R3, 0xf8, !PT ;  /* 0x0000008000037812 */ /* 0x000fca00078ef803 */
[----:B------:R0:W-:Y:S01]  /*7770*/  STG.E.U8 desc[UR36][R4.64], R3 ;  /* 0x0000000304007986 */ /* 0x0001e2000c101124 */
[----:B------:R-:W-:Y:S05]  /*7780*/  BRA `(.L_x_2233) ;  /* 0x00000000009c7947 */ /* 0x000fea0003800000 */
.L_x_2255:
        /* <DEDUP_REMOVED lines=20> */
.L_x_2261:
[----:B------:R-:W-:Y:S01]  /*78d0*/  IMAD.MOV.U32 R0, RZ, RZ, 0x7f ;  /* 0x0000007fff007424 */ /* 0x000fe200078e00ff */
[----:B------:R-:W-:-:S04]  /*78e0*/  ISETP.GT.U32.AND P0, PT, R3, 0x7f800000, PT ;  /* 0x7f8000000300780c */ /* 0x000fc80003f04070 */
[----:B------:R-:W-:-:S09]  /*78f0*/  SEL R0, R0, 0x7c, P0 ;  /* 0x0000007c00007807 */ /* 0x000fd20000000000 */
.L_x_2262:
[----:B------:R-:W-:Y:S05]  /*7900*/  BSYNC.RECONVERGENT B0 ;  /* 0x0000000000007941 */ /* 0x000fea0003800200 */
.L_x_2260:
[----:B------:R-:W-:-:S04]  /*7910*/  SHF.R.U32.HI R3, RZ, 0x18, R7 ;  /* 0x00000018ff037819 */ /* 0x000fc80000011607 */
[----:B------:R-:W-:-:S05]  /*7920*/  LOP3.LUT R3, R0, 0x80, R3, 0xf8, !PT ;  /* 0x0000008000037812 */ /* 0x000fca00078ef803 */
[----:B------:R0:W-:Y:S01]  /*7930*/  STG.E.U8 desc[UR36][R4.64], R3 ;  /* 0x0000000304007986 */ /* 0x0001e2000c101124 */
[----:B------:R-:W-:Y:S05]  /*7940*/  BRA `(.L_x_2233) ;  /* 0x00000000002c7947 */ /* 0x000fea0003800000 */
.L_x_2254:
        /* <DEDUP_REMOVED lines=11> */
.L_x_2233:
[----:B------:R-:W-:-:S07]  /*7a00*/  VIADD R29, R29, 0x80 ;  /* 0x000000801d1d7836 */ /* 0x000fce0000000000 */
.L_x_2192:
[----:B------:R-:W-:Y:S05]  /*7a10*/  BSYNC.RECONVERGENT B7 ;  /* 0x0000000000077941 */ /* 0x000fea0003800200 */
.L_x_2153:
[----:B------:R-:W-:-:S13]  /*7a20*/  ISETP.GE.AND P0, PT, R29, R22, PT ;  /* 0x000000161d00720c */ /* 0x000fda0003f06270 */
[----:B------:R-:W-:Y:S05]  /*7a30*/  @P0 EXIT ;  /* 0x000000000000094d */ /* 0x000fea0003800000 */
[----:B012-4-:R-:W0:Y:S01]  /*7a40*/  LDC.64 R4, c[0x0][0x388] ;  /* 0x0000e200ff047b82 */ /* 0x017e220000000a00 */
[----:B------:R-:W1:Y:S01]  /*7a50*/  LDCU UR4, c[0x0][0x3a8] ;  /* 0x00007500ff0477ac */ /* 0x000e620008000800 */
[----:B------:R-:W-:Y:S01]  /*7a60*/  IMAD R2, R2, 0x200, R29 ;  /* 0x0000020002027824 */ /* 0x000fe200078e021d */
[----:B------:R-:W-:-:S04]  /*7a70*/  PRMT R0, R23, 0x9910, RZ ;  /* 0x0000991017007816 */ /* 0x000fc800000000ff */
[----:B------:R-:W-:Y:S01]  /*7a80*/  ISETP.GT.AND P1, PT, R0, 0x9, PT ;  /* 0x000000090000780c */ /* 0x000fe20003f24270 */
[----:B-1----:R-:W-:-:S05]  /*7a90*/  IMAD R3, R2, UR4, RZ ;  /* 0x0000000402037c24 */ /* 0x002fca000f8e02ff */
[----:B0-----:R-:W-:-:S05]  /*7aa0*/  IADD3 R2, P0, PT, R3, R4, RZ ;  /* 0x0000000403027210 */ /* 0x001fca0007f1e0ff */
[----:B------:R-:W-:Y:S02]  /*7ab0*/  IMAD.X R3, RZ, RZ, R5, P0 ;  /* 0x000000ffff037224 */ /* 0x000fe400000e0605 */
[----:B------:R0:W1:Y:S02]  /*7ac0*/  FRND.F64.TRUNC R4, R30 ;  /* 0x0000001e00047313 */ /* 0x000064000030d800 */
[----:B01----:R-:W-:Y:S05]  /*7ad0*/  @P1 BRA `(.L_x_2263) ;  /* 0x0000000400701947 */ /* 0x003fea0003800000 */
        /* <DEDUP_REMOVED lines=9> */
[----:B0-----:R-:W-:Y:S01]  /*7b70*/  STG.E.U8 desc[UR36][R2.64], R31 ;  /* 0x0000001f02007986 */ /* 0x001fe2000c101124 */
[----:B------:R-:W-:Y:S05]  /*7b80*/  EXIT ;  /* 0x000000000000794d */ /* 0x000fea0003800000 */
.L_x_2266:
[----:B------:R-:W0:Y:S02]  /*7b90*/  F2I.S64.F64.TRUNC R30, R30 ;  /* 0x0000001e001e7311 */ /* 0x000e24000030d900 */
[----:B0-----:R-:W-:-:S05]  /*7ba0*/  IMAD.MOV.U32 R5, RZ, RZ, R30 ;  /* 0x000000ffff057224 */ /* 0x001fca00078e001e */
[----:B------:R-:W-:Y:S01]  /*7bb0*/  STG.E.U8 desc[UR36][R2.64], R5 ;  /* 0x0000000502007986 */ /* 0x000fe2000c101124 */
[----:B------:R-:W-:Y:S05]  /*7bc0*/  EXIT ;  /* 0x000000000000794d */ /* 0x000fea0003800000 */
.L_x_2265:
[----:B------:R-:W-:-:S13]  /*7bd0*/  ISETP.NE.AND P0, PT, R0, 0x2, PT ;  /* 0x000000020000780c */ /* 0x000fda0003f05270 */
[----:B------:R-:W-:Y:S05]  /*7be0*/  @!P0 BRA `(.L_x_2268) ;  /* 0x0000000000288947 */ /* 0x000fea0003800000 */
[----:B------:R-:W-:-:S13]  /*7bf0*/  ISETP.NE.AND P0, PT, R0, 0x3, PT ;  /* 0x000000030000780c */ /* 0x000fda0003f05270 */
[----:B------:R-:W-:Y:S05]  /*7c00*/  @!P0 BRA `(.L_x_2269) ;  /* 0x0000000000148947 */ /* 0x000fea0003800000 */
[----:B------:R-:W-:-:S13]  /*7c10*/  ISETP.NE.AND P0, PT, R0, 0x4, PT ;  /* 0x000000040000780c */ /* 0x000fda0003f05270 */
[----:B------:R-:W-:Y:S05]  /*7c20*/  @P0 BRA `(.L_x_2267) ;  /* 0x0000000c00240947 */ /* 0x000fea0003800000 */
[----:B------:R-:W0:Y:S02]  /*7c30*/  F2I.S64.F64.TRUNC R30, R30 ;  /* 0x0000001e001e7311 */ /* 0x000e24000030d900 */
[----:B0-----:R-:W-:Y:S01]  /*7c40*/  STG.E.64 desc[UR36][R2.64], R30 ;  /* 0x0000001e02007986 */ /* 0x001fe2000c101b24 */
[----:B------:R-:W-:Y:S05]  /*7c50*/  EXIT ;  /* 0x000000000000794d */ /* 0x000fea0003800000 */
.L_x_2269:
[----:B------:R-:W0:Y:S02]  /*7c60*/  F2I.F64.TRUNC R31, R30 ;  /* 0x0000001e001f7311 */ /* 0x000e24000030d100 */
[----:B0-----:R-:W-:Y:S01]  /*7c70*/  STG.E desc[UR36][R2.64], R31 ;  /* 0x0000001f02007986 */ /* 0x001fe2000c101924 */
[----:B------:R-:W-:Y:S05]  /*7c80*/  EXIT ;  /* 0x000000000000794d */ /* 0x000fea0003800000 */
.L_x_2268:
[----:B------:R-:W0:Y:S02]  /*7c90*/  F2I.F64.TRUNC R31, R30 ;  /* 0x0000001e001f7311 */ /* 0x000e24000030d100 */
[----:B0-----:R-:W-:Y:S01]  /*7ca0*/  STG.E.U16 desc[UR36][R2.64], R31 ;  /* 0x0000001f02007986 */ /* 0x001fe2000c101524 */
[----:B------:R-:W-:Y:S05]  /*7cb0*/  EXIT ;  /* 0x000000000000794d */ /* 0x000fea0003800000 */
.L_x_2264:
        /* <DEDUP_REMOVED lines=17> */
.L_x_2271:
        /* <DEDUP_REMOVED lines=12> */
.L_x_2270:
        /* <DEDUP_REMOVED lines=18> */
.L_x_2273:
        /* <DEDUP_REMOVED lines=13> */
.L_x_2272:
[----:B------:R-:W-:Y:S01]  /*8080*/  STG.E.64 desc[UR36][R2.64], R4 ;  /* 0x0000000402007986 */ /* 0x000fe2000c101b24 */
[----:B------:R-:W-:Y:S05]  /*8090*/  EXIT ;  /* 0x000000000000794d */ /* 0x000fea0003800000 */
.L_x_2263:
        /* <DEDUP_REMOVED lines=11> */
[----:B0-----:R-:W-:Y:S01]  /*8150*/  STG.E.U16 desc[UR36][R2.64], R31 ;  /* 0x0000001f02007986 */ /* 0x001fe2000c101524 */
[----:B------:R-:W-:Y:S05]  /*8160*/  EXIT ;  /* 0x000000000000794d */ /* 0x000fea0003800000 */
.L_x_2277:
        /* <DEDUP_REMOVED lines=26> */
.L_x_2280:
[----:B------:R-:W-:-:S04]  /*8310*/  SHF.R.U32.HI R5, RZ, 0x18, R7 ;  /* 0x00000018ff057819 */ /* 0x000fc80000011607 */
[----:B------:R-:W-:-:S07]  /*8320*/  LOP3.LUT R0, R0, 0x80, R5, 0xf8, !PT ;  /* 0x0000008000007812 */ /* 0x000fce00078ef805 */
.L_x_2279:
[----:B------:R-:W-:Y:S05]  /*8330*/  BSYNC.RECONVERGENT B0 ;  /* 0x0000000000007941 */ /* 0x000fea0003800200 */
.L_x_2278:
[----:B------:R-:W-:Y:S01]  /*8340*/  STG.E.U8 desc[UR36][R2.64], R0 ;  /* 0x0000000002007986 */ /* 0x000fe2000c101124 */
[----:B------:R-:W-:Y:S05]  /*8350*/  EXIT ;  /* 0x000000000000794d */ /* 0x000fea0003800000 */
.L_x_2276:
        /* <DEDUP_REMOVED lines=26> */
.L_x_2283:
[----:B------:R-:W-:-:S04]  /*8500*/  SHF.R.U32.HI R5, RZ, 0x18, R7 ;  /* 0x00000018ff057819 */ /* 0x000fc80000011607 */
[----:B------:R-:W-:-:S07]  /*8510*/  LOP3.LUT R0, R0, 0x80, R5, 0xf8, !PT ;  /* 0x0000008000007812 */ /* 0x000fce00078ef805 */
.L_x_2282:
[----:B------:R-:W-:Y:S05]  /*8520*/  BSYNC.RECONVERGENT B0 ;  /* 0x0000000000007941 */ /* 0x000fea0003800200 */
.L_x_2281:
[----:B------:R-:W-:Y:S01]  /*8530*/  STG.E.U8 desc[UR36][R2.64], R0 ;  /* 0x0000000002007986 */ /* 0x000fe2000c101124 */
[----:B------:R-:W-:Y:S05]  /*8540*/  EXIT ;  /* 0x000000000000794d */ /* 0x000fea0003800000 */
.L_x_2275:
        /* <DEDUP_REMOVED lines=30> */
.L_x_2285:
[----:B------:R-:W0:Y:S02]  /*8730*/  F2I.U64.F64.TRUNC R30, R30 ;  /* 0x0000001e001e7311 */ /* 0x000e24000030d800 */
[----:B0-----:R-:W-:Y:S01]  /*8740*/  STG.E.64 desc[UR36][R2.64], R30 ;  /* 0x0000001e02007986 */ /* 0x001fe2000c101b24 */
[----:B------:R-:W-:Y:S05]  /*8750*/  EXIT ;  /* 0x000000000000794d */ /* 0x000fea0003800000 */
.L_x_2284:
[----:B------:R-:W0:Y:S02]  /*8760*/  F2I.U32.F64.TRUNC R31, R30 ;  /* 0x0000001e001f7311 */ /* 0x000e24000030d000 */
[----:B0-----:R-:W-:Y:S01]  /*8770*/  STG.E desc[UR36][R2.64], R31 ;  /* 0x0000001f02007986 */ /* 0x001fe2000c101924 */
[----:B------:R-:W-:Y:S05]  /*8780*/  EXIT ;  /* 0x000000000000794d */ /* 0x000fea0003800000 */
.L_x_2274:
        /* <DEDUP_REMOVED lines=8> */
[----:B------:R-:W-:Y:S01]  /*8810*/  STG.E.U8 desc[UR36][R2.64], R5 ;  /* 0x0000000502007986 */ /* 0x000fe2000c101124 */
[----:B------:R-:W-:Y:S05]  /*8820*/  EXIT ;  /* 0x000000000000794d */ /* 0x000fea0003800000 */
.L_x_2287:
[----:B------:R-:W-:-:S05]  /*8830*/  CS2R R6, SRZ ;  /* 0x0000000000067805 */ /* 0x000fca000001ff00 */
[----:B------:R-:W-:Y:S01]  /*8840*/  STG.E.128 desc[UR36][R2.64], R4 ;  /* 0x0000000402007986 */ /* 0x000fe2000c101d24 */
[----:B------:R-:W-:Y:S05]  /*8850*/  EXIT ;  /* 0x000000000000794d */ /* 0x000fea0003800000 */
.L_x_2286:
[----:B------:R-:W-:-:S13]  /*8860*/  ISETP.NE.AND P0, PT, R0, 0xf, PT ;  /* 0x0000000f0000780c */ /* 0x000fda0003f05270 */
[----:B------:R-:W-:Y:S05]  /*8870*/  @!P0 BRA `(.L_x_2288) ;  /* 0x0000000400288947 */ /* 0x000fea0003800000 */
[----:B------:R-:W-:-:S13]  /*8880*/  ISETP.NE.AND P0, PT, R0, 0x17, PT ;  /* 0x000000170000780c */ /* 0x000fda0003f05270 */
[----:B------:R-:W-:Y:S05]  /*8890*/  @!P0 BRA `(.L_x_2289) ;  /* 0x0000000000b08947 */ /* 0x000fea0003800000 */
[----:B------:R-:W-:-:S13]  /*88a0*/  ISETP.NE.AND P0, PT, R0, 0x18, PT ;  /* 0x000000180000780c */ /* 0x000fda0003f05270 */
[----:B------:R-:W-:Y:S05]  /*88b0*/  @!P0 BRA `(.L_x_2290) ;  /* 0x0000000000448947 */ /* 0x000fea0003800000 */
.L_x_2267:
[----:B------:R-:W-:Y:S01]  /*88c0*/  MOV R0, 0x0 ;  /* 0x0000000000007802 */ /* 0x000fe20000000f00 */
[----:B------:R-:W0:Y:S01]  /*88d0*/  LDCU.64 UR4, c[0x4][0x148] ;  /* 0x01002900ff0477ac */ /* 0x000e220008000a00 */
[----:B---3--:R-:W-:Y:S02]  /*88e0*/  IMAD.MOV.U32 R8, RZ, RZ, 0x65 ;  /* 0x00000065ff087424 */ /* 0x008fe400078e00ff */
        /* <DEDUP_REMOVED lines=13> */
.L_x_2291:
[----:B------:R-:W-:Y:S05]  /*89c0*/  EXIT ;  /* 0x000000000000794d */ /* 0x000fea0003800000 */
.L_x_2290:
[----:B------:R-:W-:Y:S01]  /*89d0*/  UMOV UR4, 0xf0000000 ;  /* 0xf000000000047882 */ /* 0x000fe20000000000 */
[----:B------:R-:W-:Y:S01]  /*89e0*/  UMOV UR5, 0x380fffff ;  /* 0x380fffff00057882 */ /* 0x000fe20000000000 */
[----:B---3--:R-:W0:-:S15]  /*89f0*/  F2F.F32.F64 R9, R4 ;  /* 0x0000000400097310 */ /* 0x008e1e0000301000 */
        /* <DEDUP_REMOVED lines=18> */
.L_x_2293:
[----:B------:R-:W-:Y:S05]  /*8b20*/  BSYNC.RECONVERGENT B0 ;  /* 0x0000000000007941 */ /* 0x000fea0003800200 */
.L_x_2292:
[----:B------:R-:W-:-:S05]  /*8b30*/  LOP3.LUT R7, R0, 0x80, R7, 0xf8, !PT ;  /* 0x0000008000077812 */ /* 0x000fca00078ef807 */
[----:B------:R-:W-:Y:S01]  /*8b40*/  STG.E.U8 desc[UR36][R2.64], R7 ;  /* 0x0000000702007986 */ /* 0x000fe2000c101124 */
[----:B------:R-:W-:Y:S05]  /*8b50*/  EXIT ;  /* 0x000000000000794d */ /* 0x000fea0003800000 */
.L_x_2289:
        /* <DEDUP_REMOVED lines=20> */
.L_x_2295:
[----:B------:R-:W-:Y:S01]  /*8ca0*/  IMAD.MOV.U32 R0, RZ, RZ, 0x7f ;  /* 0x0000007fff007424 */ /* 0x000fe200078e00ff */
[----:B------:R-:W-:-:S04]  /*8cb0*/  ISETP.GT.U32.AND P0, PT, R6, 0x7f800000, PT ;  /* 0x7f8000000600780c */ /* 0x000fc80003f04070 */
[----:B------:R-:W-:-:S09]  /*8cc0*/  SEL R0, R0, 0x7c, P0 ;  /* 0x0000007c00007807 */ /* 0x000fd20000000000 */
.L_x_2296:
[----:B------:R-:W-:Y:S05]  /*8cd0*/  BSYNC.RECONVERGENT B0 ;  /* 0x0000000000007941 */ /* 0x000fea0003800200 */
.L_x_2294:
[----:B------:R-:W-:-:S04]  /*8ce0*/  SHF.R.U32.HI R5, RZ, 0x18, R7 ;  /* 0x00000018ff057819 */ /* 0x000fc80000011607 */
[----:B------:R-:W-:-:S05]  /*8cf0*/  LOP3.LUT R5, R0, 0x80, R5, 0xf8, !PT ;  /* 0x0000008000057812 */ /* 0x000fca00078ef805 */
[----:B------:R-:W-:Y:S01]  /*8d00*/  STG.E.U8 desc[UR36][R2.64], R5 ;  /* 0x0000000502007986 */ /* 0x000fe2000c101124 */
[----:B------:R-:W-:Y:S05]  /*8d10*/  EXIT ;  /* 0x000000000000794d */ /* 0x000fea0003800000 */
.L_x_2288:
        /* <DEDUP_REMOVED lines=12> */
.L_x_2297:
        /* <DEDUP_REMOVED lines=10> */
.L_x_19079:


//--------------------- .text._ZN2at6native18elementwise_kernelILi128ELi2EZNS0_22gpu_kernel_impl_nocastIZZZNS0_17trunc_kernel_cudaERNS_18TensorIteratorBaseEENKUlvE_clEvENKUlvE_clEvEUldE_EEvS4_RKT_EUliE_EEviT1_ --------------------------
	.section	.text._ZN2at6native18elementwise_kernelILi128ELi2EZNS0_22gpu_kernel_impl_nocastIZZZNS0_17trunc_kernel_cudaERNS_18TensorIteratorBaseEENKUlvE_clEvENKUlvE_clEvEUldE_EEvS4_RKT_EUliE_EEviT1_,"ax",@progbits
	.align	128
        .global         _ZN2at6native18elementwise_kernelILi128ELi2EZNS0_22gpu_kernel_impl_nocastIZZZNS0_17trunc_kernel_cudaERNS_18TensorIteratorBaseEENKUlvE_clEvENKUlvE_clEvEUldE_EEvS4_RKT_EUliE_EEviT1_
        .type           _ZN2at6native18elementwise_kernelILi128ELi2EZNS0_22gpu_kernel_impl_nocastIZZZNS0_17trunc_kernel_cudaERNS_18TensorIteratorBaseEENKUlvE_clEvENKUlvE_clEvEUldE_EEvS4_RKT_EUliE_EEviT1_,@function
        .size           _ZN2at6native18elementwise_kernelILi128ELi2EZNS0_22gpu_kernel_impl_nocastIZZZNS0_17trunc_kernel_cudaERNS_18TensorIteratorBaseEENKUlvE_clEvENKUlvE_clEvEUldE_EEvS4_RKT_EUliE_EEviT1_,(.L_x_19080 - _ZN2at6native18elementwise_kernelILi128ELi2EZNS0_22gpu_kernel_impl_nocastIZZZNS0_17trunc_kernel_cudaERNS_18TensorIteratorBaseEENKUlvE_clEvENKUlvE_clEvEUldE_EEvS4_RKT_EUliE_EEviT1_)
        .other          _ZN2at6native18elementwise_kernelILi128ELi2EZNS0_22gpu_kernel_impl_nocastIZZZNS0_17trunc_kernel_cudaERNS_18TensorIteratorBaseEENKUlvE_clEvENKUlvE_clEvEUldE_EEvS4_RKT_EUliE_EEviT1_,@"STO_CUDA_ENTRY STV_DEFAULT"
_ZN2at6native18elementwise_kernelILi128ELi2EZNS0_22gpu_kernel_impl_nocastIZZZNS0_17trunc_kernel_cudaERNS_18TensorIteratorBaseEENKUlvE_clEvENKUlvE_clEvEUldE_EEvS4_RKT_EUliE_EEviT1_:
.text._ZN2at6native18elementwise_kernelILi128ELi2EZNS0_22gpu_kernel_impl_nocastIZZZNS0_17trunc_kernel_cudaERNS_18TensorIteratorBaseEENKUlvE_clEvENKUlvE_clEvEUldE_EEvS4_RKT_EUliE_EEviT1_:
        /* <DEDUP_REMOVED lines=14> */
[----:B0-----:R-:W2:Y:S06]  /*00e0*/  LDG.E.64 R4, desc[UR6][R4.64] ;  /* 0x0000000604047981 */ /* 0x001eac000c1e1b00 */
[----:B------:R-:W0:Y:S01]  /*00f0*/  LDC.64 R8, c[0x0][0x580] ;  /* 0x00016000ff087b82 */ /* 0x000e220000000a00 */
[----:B------:R-:W-:Y:S01]  /*0100*/  IADD3 R3, PT, PT, R3, 0x80, RZ ;  /* 0x0000008003037810 */ /* 0x000fe20007ffe0ff */
[----:B--2---:R-:W0:Y:S02]  /*0110*/  FRND.F64.TRUNC R6, R4 ;  /* 0x0000000400067313 */ /* 0x004e24000030d800 */
[----:B0-----:R0:W-:Y:S04]  /*0120*/  STG.E.64 desc[UR6][R8.64], R6 ;  /* 0x0000000608007986 */ /* 0x0011e8000c101b06 */
.L_x_2300:
[----:B------:R-:W-:Y:S05]  /*0130*/  BSYNC.RECONVERGENT B0 ;  /* 0x0000000000007941 */ /* 0x000fea0003800200 */
.L_x_2299:
[----:B------:R-:W-:-:S13]  /*0140*/  ISETP.GE.AND P0, PT, R3, UR4, PT ;  /* 0x0000000403007c0c */ /* 0x000fda000bf06270 */
[----:B------:R-:W-:Y:S05]  /*0150*/  @P0 EXIT ;  /* 0x000000000000094d */ /* 0x000fea0003800000 */
[----:B------:R-:W1:Y:S02]  /*0160*/  LDC.64 R4, c[0x0][0x588] ;  /* 0x00016200ff047b82 */ /* 0x000e640000000a00 */
[----:B-1----:R-:W2:Y:S06]  /*0170*/  LDG.E.64 R2, desc[UR6][R4.64] ;  /* 0x0000000604027981 */ /* 0x002eac000c1e1b00 */
[----:B0-----:R-:W0:Y:S01]  /*0180*/  LDC.64 R6, c[0x0][0x580] ;  /* 0x00016000ff067b82 */ /* 0x001e220000000a00 */
[----:B--2---:R-:W0:Y:S02]  /*0190*/  FRND.F64.TRUNC R2, R2 ;  /* 0x0000000200027313 */ /* 0x004e24000030d800 */
[----:B0-----:R-:W-:Y:S01]  /*01a0*/  STG.E.64 desc[UR6][R6.64], R2 ;  /* 0x0000000206007986 */ /* 0x001fe2000c101b06 */
[----:B------:R-:W-:Y:S05]  /*01b0*/  EXIT ;  /* 0x000000000000794d */ /* 0x000fea0003800000 */
.L_x_2298:
        /* <DEDUP_REMOVED lines=305> */
.L_x_2303:
[----:B------:R-:W0:Y:S02]  /*14d0*/  LDCU.128 UR8, c[0x0][0x580] ;  /* 0x0000b000ff0877ac */ /* 0x000e240008000c00 */
[----:B0-----:R-:W-:-:S04]  /*14e0*/  IADD3 R8, P0, PT, R4, UR10, RZ ;  /* 0x0000000a04087c10 */ /* 0x001fc8000ff1e0ff */
[----:B------:R-:W-:-:S05]  /*14f0*/  IADD3.X R9, PT, PT, RZ, UR11, RZ, P0, !PT ;  /* 0x0000000bff097c10 */ /* 0x000fca00087fe4ff */
[----:B------:R-:W2:Y:S01]  /*1500*/  LDG.E.64 R6, desc[UR6][R8.64] ;  /* 0x0000000608067981 */ /* 0x000ea2000c1e1b00 */
[----:B------:R-:W-:Y:S02]  /*1510*/  IADD3 R4, P0, PT, R5, UR8, RZ ;  /* 0x0000000805047c10 */ /* 0x000fe4000ff1e0ff */
[----:B------:R-:W-:-:S03]  /*1520*/  IADD3 R3, PT, PT, R3, 0x80, RZ ;  /* 0x0000008003037810 */ /* 0x000fc60007ffe0ff */
[----:B------:R-:W-:Y:S01]  /*1530*/  IMAD.X R5, RZ, RZ, UR9, P0 ;  /* 0x00000009ff057e24 */ /* 0x000fe200080e06ff */
[----:B--2---:R-:W0:Y:S04]  /*1540*/  FRND.F64.TRUNC R6, R6 ;  /* 0x0000000600067313 */ /* 0x004e28000030d800 */
[----:B0-----:R0:W-:Y:S03]  /*1550*/  STG.E.64 desc[UR6][R4.64], R6 ;  /* 0x0000000604007986 */ /* 0x0011e6000c101b06 */
.L_x_2302:
[----:B------:R-:W-:Y:S05]  /*1560*/  BSYNC.RECONVERGENT B0 ;  /* 0x0000000000007941 */ /* 0x000fea0003800200 */
.L_x_2301:
        /* <DEDUP_REMOVED lines=300> */
.L_x_2304:
[----:B------:R-:W0:Y:S02]  /*2830*/  LDCU.128 UR8, c[0x0][0x580] ;  /* 0x0000b000ff0877ac */ /* 0x000e240008000c00 */
[----:B0-----:R-:W-:-:S04]  /*2840*/  IADD3 R6, P0, PT, R2, UR10, RZ ;  /* 0x0000000a02067c10 */ /* 0x001fc8000ff1e0ff */
[----:B------:R-:W-:-:S05]  /*2850*/  IADD3.X R7, PT, PT, RZ, UR11, RZ, P0, !PT ;  /* 0x0000000bff077c10 */ /* 0x000fca00087fe4ff */
[----:B------:R-:W2:Y:S01]  /*2860*/  LDG.E.64 R4, desc[UR6][R6.64] ;  /* 0x0000000606047981 */ /* 0x000ea2000c1e1b00 */
[----:B------:R-:W-:-:S04]  /*2870*/  IADD3 R2, P0, PT, R3, UR8, RZ ;  /* 0x0000000803027c10 */ /* 0x000fc8000ff1e0ff */
[----:B------:R-:W-:Y:S01]  /*2880*/  IADD3.X R3, PT, PT, RZ, UR9, RZ, P0, !PT ;  /* 0x00000009ff037c10 */ /* 0x000fe200087fe4ff */
[----:B--2---:R-:W0:Y:S04]  /*2890*/  FRND.F64.TRUNC R4, R4 ;  /* 0x0000000400047313 */ /* 0x004e28000030d800 */
[----:B0-----:R-:W-:Y:S01]  /*28a0*/  STG.E.64 desc[UR6][R2.64], R4 ;  /* 0x0000000402007986 */ /* 0x001fe2000c101b06 */
[----:B------:R-:W-:Y:S05]  /*28b0*/  EXIT ;  /* 0x000000000000794d */ /* 0x000fea0003800000 */
.L_x_2305:
        /* <DEDUP_REMOVED lines=12> */
.L_x_19080:


//--------------------- .text._ZN2at6native27unrolled_elementwise_kernelIZZZNS0_17trunc_kernel_cudaERNS_18TensorIteratorBaseEENKUlvE_clEvENKUlvE_clEvEUldE_St5arrayIPcLm2EELi4E23TrivialOffsetCalculatorILi1EjESB_NS0_6memory15LoadWithoutCastENSC_16StoreWithoutCastEEEviT_T0_T2_T3_T4_T5_ --------------------------
	.section	.text._ZN2at6native27unrolled_elementwise_kernelIZZZNS0_17trunc_kernel_cudaERNS_18TensorIteratorBaseEENKUlvE_clEvENKUlvE_clEvEUldE_St5arrayIPcLm2EELi4E23TrivialOffsetCalculatorILi1EjESB_NS0_6memory15LoadWithoutCastENSC_16StoreWithoutCastEEEviT_T0_T2_T3_T4_T5_,"ax",@progbits
	.align	128
        .global         _ZN2at6native27unrolled_elementwise_kernelIZZZNS0_17trunc_kernel_cudaERNS_18TensorIteratorBaseEENKUlvE_clEvENKUlvE_clEvEUldE_St5arrayIPcLm2EELi4E23TrivialOffsetCalculatorILi1EjESB_NS0_6memory15LoadWithoutCastENSC_16StoreWithoutCastEEEviT_T0_T2_T3_T4_T5_
        .type           _ZN2at6native27unrolled_elementwise_kernelIZZZNS0_17trunc_kernel_cudaERNS_18TensorIteratorBaseEENKUlvE_clEvENKUlvE_clEvEUldE_St5arrayIPcLm2EELi4E23TrivialOffsetCalculatorILi1EjESB_NS0_6memory15LoadWithoutCastENSC_16StoreWithoutCastEEEviT_T0_T2_T3_T4_T5_,@function
        .size           _ZN2at6native27unrolled_elementwise_kernelIZZZNS0_17trunc_kernel_cudaERNS_18TensorIteratorBaseEENKUlvE_clEvENKUlvE_clEvEUldE_St5arrayIPcLm2EELi4E23TrivialOffsetCalculatorILi1EjESB_NS0_6memory15LoadWithoutCastENSC_16StoreWithoutCastEEEviT_T0_T2_T3_T4_T5_,(.L_x_19081 - _ZN2at6native27unrolled_elementwise_kernelIZZZNS0_17trunc_kernel_cudaERNS_18TensorIteratorBaseEENKUlvE_clEvENKUlvE_clEvEUldE_St5arrayIPcLm2EELi4E23TrivialOffsetCalculatorILi1EjESB_NS0_6memory15LoadWithoutCastENSC_16StoreWithoutCastEEEviT_T0_T2_T3_T4_T5_)
        .other          _ZN2at6native27unrolled_elementwise_kernelIZZZNS0_17trunc_kernel_cudaERNS_18TensorIteratorBaseEENKUlvE_clEvENKUlvE_clEvEUldE_St5arrayIPcLm2EELi4E23TrivialOffsetCalculatorILi1EjESB_NS0_6memory15LoadWithoutCastENSC_16StoreWithoutCastEEEviT_T0_T2_T3_T4_T5_,@"STO_CUDA_ENTRY STV_DEFAULT"
_ZN2at6native27unrolled_elementwise_kernelIZZZNS0_17trunc_kernel_cudaERNS_18TensorIteratorBaseEENKUlvE_clEvENKUlvE_clEvEUldE_St5arrayIPcLm2EELi4E23TrivialOffsetCalculatorILi1EjESB_NS0_6memory15LoadWithoutCastENSC_16StoreWithoutCastEEEviT_T0_T2_T3_T4_T5_:
.text._ZN2at6native27unrolled_elementwise_kernelIZZZNS0_17trunc_kernel_cudaERNS_18TensorIteratorBaseEENKUlvE_clEvENKUlvE_clEvEUldE_St5arrayIPcLm2EELi4E23TrivialOffsetCalculatorILi1EjESB_NS0_6memory15LoadWithoutCastENSC_16StoreWithoutCastEEEviT_T0_T2_T3_T4_T5_:
        /* <DEDUP_REMOVED lines=10> */
[----:B------:R-:W-:-:S03]  /*00a0*/  @!P0 LEA R15, R0, R5, 0x9 ;  /* 0x00000005000f8211 */ /* 0x000fc600078e48ff */
[----:B------:R-:W-:-:S13]  /*00b0*/  ISETP.GE.AND P1, PT, R9, R4, PT ;  /* 0x000000040900720c */ /* 0x000fda0003f26270 */
[----:B------:R-:W-:Y:S01]  /*00c0*/  @!P1 LEA R17, R0, R9, 0x9 ;  /* 0x0000000900119211 */ /* 0x000fe200078e48ff */
[----:B------:R-:W-:Y:S01]  /*00d0*/  @!P1 VIADD R9, R9, 0x80 ;  /* 0x0000008009099836 */ /* 0x000fe20000000000 */
[----:B------:R-:W2:Y:S04]  /*00e0*/  @!P1 LDC.64 R12, c[0x0][0x390] ;  /* 0x0000e400ff0c9b82 */ /* 0x000ea80000000a00 */
[----:B------:R-:W-:Y:S01]  /*00f0*/  ISETP.GE.AND P3, PT, R9, R4, PT ;  /* 0x000000040900720c */ /* 0x000fe20003f66270 */
[----:B0-----:R-:W-:Y:S01]  /*0100*/  @!P0 IMAD.WIDE.U32 R10, R15, 0x8, R10 ;  /* 0x000000080f0a8825 */ /* 0x001fe200078e000a */
[----:B------:R-:W-:-:S06]  /*0110*/  CS2R R14, SRZ ;  /* 0x00000000000e7805 */ /* 0x000fcc000001ff00 */
[----:B-1----:R0:W5:Y:S05]  /*0120*/  @!P0 LDG.E.64 R14, desc[UR4][R10.64] ;  /* 0x000000040a0e8981 */ /* 0x00216a000c1e1b00 */
[----:B------:R-:W-:Y:S01]  /*0130*/  @!P3 LEA R19, R0, R9, 0x9 ;  /* 0x000000090013b211 */ /* 0x000fe200078e48ff */
[----:B------:R-:W-:Y:S01]  /*0140*/  @!P3 VIADD R9, R9, 0x80 ;  /* 0x000000800909b836 */ /* 0x000fe20000000000 */
[----:B------:R-:W1:Y:S04]  /*0150*/  @!P3 LDC.64 R6, c[0x0][0x390] ;  /* 0x0000e400ff06bb82 */ /* 0x000e680000000a00 */
[----:B------:R-:W-:Y:S01]  /*0160*/  ISETP.GE.AND P2, PT, R9, R4, PT ;  /* 0x000000040900720c */ /* 0x000fe20003f46270 */
[----:B--2---:R-:W-:-:S12]  /*0170*/  @!P1 IMAD.WIDE.U32 R12, R17, 0x8, R12 ;  /* 0x00000008110c9825 */ /* 0x004fd800078e000c */
[----:B------:R-:W2:Y:S01]  /*0180*/  @!P2 LDC.64 R2, c[0x0][0x390] ;  /* 0x0000e400ff02ab82 */ /* 0x000ea20000000a00 */
[----:B------:R-:W-:Y:S02]  /*0190*/  @!P2 IMAD R9, R0, 0x200, R9 ;  /* 0x000002000009a824 */ /* 0x000fe400078e0209 */
[----:B-1----:R-:W-:Y:S01]  /*01a0*/  @!P3 IMAD.WIDE.U32 R18, R19, 0x8, R6 ;  /* 0x000000081312b825 */ /* 0x002fe200078e0006 */
[----:B------:R-:W-:-:S06]  /*01b0*/  CS2R R6, SRZ ;  /* 0x0000000000067805 */ /* 0x000fcc000001ff00 */
[----:B------:R0:W5:Y:S01]  /*01c0*/  @!P3 LDG.E.64 R6, desc[UR4][R18.64] ;  /* 0x000000041206b981 */ /* 0x000162000c1e1b00 */
[----:B--2---:R-:W-:Y:S01]  /*01d0*/  @!P2 IMAD.WIDE.U32 R16, R9, 0x8, R2 ;  /* 0x000000080910a825 */ /* 0x004fe200078e0002 */
[----:B------:R-:W-:Y:S02]  /*01e0*/  CS2R R8, SRZ ;  /* 0x0000000000087805 */ /* 0x000fe4000001ff00 */
[----:B------:R-:W-:-:S04]  /*01f0*/  CS2R R2, SRZ ;  /* 0x0000000000027805 */ /* 0x000fc8000001ff00 */
[----:B------:R0:W5:Y:S04]  /*0200*/  @!P1 LDG.E.64 R8, desc[UR4][R12.64] ;  /* 0x000000040c089981 */ /* 0x000168000c1e1b00 */
[----:B------:R0:W5:Y:S01]  /*0210*/  @!P2 LDG.E.64 R2, desc[UR4][R16.64] ;  /* 0x000000041002a981 */ /* 0x000162000c1e1b00 */
[----:B------:R-:W-:Y:S01]  /*0220*/  ISETP.GE.AND P0, PT, R5, R4, PT ;  /* 0x000000040500720c */ /* 0x000fe20003f06270 */
[----:B------:R-:W-:Y:S04]  /*0230*/  BSSY.RECONVERGENT B0, `(.L_x_2306) ;  /* 0x000001a000007945 */ /* 0x000fe80003800200 */
[----:B------:R-:W-:Y:S08]  /*0240*/  BSSY.RELIABLE B1, `(.L_x_2307) ;  /* 0x0000011000017945 */ /* 0x000ff00003800100 */
[----:B0-----:R-:W-:Y:S05]  /*0250*/  @P0 BRA `(.L_x_2308) ;  /* 0x00000000003c0947 */ /* 0x001fea0003800000 */
[----:B------:R-:W0:Y:S01]  /*0260*/  LDC.64 R10, c[0x0][0x388] ;  /* 0x0000e200ff0a7b82 */ /* 0x000e220000000a00 */
[----:B------:R-:W-:Y:S01]  /*0270*/  LEA R13, R0, R5, 0x9 ;  /* 0x00000005000d7211 */ /* 0x000fe200078e48ff */
[----:B-----5:R-:W1:Y:S01]  /*0280*/  FRND.F64.TRUNC R14, R14 ;  /* 0x0000000e000e7313 */ /* 0x020e62000030d800 */
[----:B------:R-:W-:-:S05]  /*0290*/  VIADD R5, R5, 0x80 ;  /* 0x0000008005057836 */ /* 0x000fca0000000000 */
[----:B------:R-:W-:-:S13]  /*02a0*/  ISETP.GE.AND P0, PT, R5, R4, PT ;  /* 0x000000040500720c */ /* 0x000fda0003f06270 */
[----:B------:R-:W-:Y:S05]  /*02b0*/  @P0 BREAK.RELIABLE B1 ;  /* 0x0000000000010942 */ /* 0x000fea0003800100 */
[----:B0-----:R-:W-:-:S05]  /*02c0*/  IMAD.WIDE.U32 R10, R13, 0x8, R10 ;  /* 0x000000080d0a7825 */ /* 0x001fca00078e000a */
[----:B-1----:R0:W-:Y:S01]  /*02d0*/  STG.E.64 desc[UR4][R10.64], R14 ;  /* 0x0000000e0a007986 */ /* 0x0021e2000c101b04 */
[----:B------:R-:W-:Y:S05]  /*02e0*/  @P0 BRA `(.L_x_2309) ;  /* 0x0000000000380947 */ /* 0x000fea0003800000 */
[----:B0-----:R-:W0:Y:S01]  /*02f0*/  LDC.64 R10, c[0x0][0x388] ;  /* 0x0000e200ff0a7b82 */ /* 0x001e220000000a00 */
[----:B------:R-:W-:Y:S01]  /*0300*/  LEA R13, R0, R5, 0x9 ;  /* 0x00000005000d7211 */ /* 0x000fe200078e48ff */
[----:B------:R-:W1:Y:S01]  /*0310*/  FRND.F64.TRUNC R8, R8 ;  /* 0x0000000800087313 */ /* 0x000e62000030d800 */
[----:B------:R-:W-:-:S03]  /*0320*/  VIADD R5, R5, 0x80 ;  /* 0x0000008005057836 */ /* 0x000fc60000000000 */
[----:B0-----:R-:W-:-:S05]  /*0330*/  IMAD.WIDE.U32 R10, R13, 0x8, R10 ;  /* 0x000000080d0a7825 */ /* 0x001fca00078e000a */
[----:B-1----:R0:W-:Y:S02]  /*0340*/  STG.E.64 desc[UR4][R10.64], R8 ;  /* 0x000000080a007986 */ /* 0x0021e4000c101b04 */
.L_x_2308:
[----:B------:R-:W-:Y:S05]  /*0350*/  BSYNC.RELIABLE B1 ;  /* 0x0000000000017941 */ /* 0x000fea0003800100 */
.L_x_2307:
[----:B------:R-:W-:-:S13]  /*0360*/  ISETP.GE.AND P0, PT, R5, R4, PT ;  /* 0x000000040500720c */ /* 0x000fda0003f06270 */
[----:B0----5:R-:W0:Y:S01]  /*0370*/  @!P0 LDC.64 R8, c[0x0][0x388] ;  /* 0x0000e200ff088b82 */ /* 0x021e220000000a00 */
[----:B------:R-:W-:Y:S01]  /*0380*/  @!P0 LEA R11, R0, R5, 0x9 ;  /* 0x00000005000b8211 */ /* 0x000fe200078e48ff */
[----:B------:R-:W1:Y:S01]  /*0390*/  @!P0 FRND.F64.TRUNC R6, R6 ;  /* 0x0000000600068313 */ /* 0x000e62000030d800 */
[----:B------:R-:W-:-:S03]  /*03a0*/  @!P0 VIADD R5, R5, 0x80 ;  /* 0x0000008005058836 */ /* 0x000fc60000000000 */
[----:B0-----:R-:W-:-:S05]  /*03b0*/  @!P0 IMAD.WIDE.U32 R8, R11, 0x8, R8 ;  /* 0x000000080b088825 */ /* 0x001fca00078e0008 */
[----:B-1----:R1:W-:Y:S02]  /*03c0*/  @!P0 STG.E.64 desc[UR4][R8.64], R6 ;  /* 0x0000000608008986 */ /* 0x0023e4000c101b04 */
.L_x_2309:
[----:B------:R-:W-:Y:S05]  /*03d0*/  BSYNC.RECONVERGENT B0 ;  /* 0x0000000000007941 */ /* 0x000fea0003800200 */
.L_x_2306:
[----:B------:R-:W-:Y:S05]  /*03e0*/  WARPSYNC.ALL ;  /* 0x0000000000007948 */ /* 0x000fea0003800000 */
[----:B------:R-:W-:-:S13]  /*03f0*/  ISETP.GE.AND P0, PT, R5, R4, PT ;  /* 0x000000040500720c */ /* 0x000fda0003f06270 */
[----:B------:R-:W-:Y:S05]  /*0400*/  @P0 EXIT ;  /* 0x000000000000094d */ /* 0x000fea0003800000 */
[----:B-1----:R-:W1:Y:S01]  /*0410*/  LDC.64 R6, c[0x0][0x388] ;  /* 0x0000e200ff067b82 */ /* 0x002e620000000a00 */
[----:B------:R-:W-:Y:S01]  /*0420*/  LEA R5, R0, R5, 0x9 ;  /* 0x0000000500057211 */ /* 0x000fe200078e48ff */
[----:B------:R-:W2:Y:S04]  /*0430*/  FRND.F64.TRUNC R2, R2 ;  /* 0x0000000200027313 */ /* 0x000ea8000030d800 */
[----:B-1----:R-:W-:-:S05]  /*0440*/  IMAD.WIDE.U32 R4, R5, 0x8, R6 ;  /* 0x0000000805047825 */ /* 0x002fca00078e0006 */
[----:B--2---:R-:W-:Y:S01]  /*0450*/  STG.E.64 desc[UR4][R4.64], R2 ;  /* 0x0000000204007986 */ /* 0x004fe2000c101b04 */
[----:B------:R-:W-:Y:S05]  /*0460*/  EXIT ;  /* 0x000000000000794d */ /* 0x000fea0003800000 */
.L_x_2310:
        /* <DEDUP_REMOVED lines=9> */
.L_x_19081:


//--------------------- .text._ZN2at6native29vectorized_elementwise_kernelILi2EZZZNS0_17trunc_kernel_cudaERNS_18TensorIteratorBaseEENKUlvE_clEvENKUlvE_clEvEUldE_St5arrayIPcLm2EEEEviT0_T1_ --------------------------
	.section	.text._ZN2at6native29vectorized_elementwise_kernelILi2EZZZNS0_17trunc_kernel_cudaERNS_18TensorIteratorBaseEENKUlvE_clEvENKUlvE_clEvEUldE_St5arrayIPcLm2EEEEviT0_T1_,"ax",@progbits
	.align	128
        .global         _ZN2at6native29vectorized_elementwise_kernelILi2EZZZNS0_17trunc_kernel_cudaERNS_18TensorIteratorBaseEENKUlvE_clEvENKUlvE_clEvEUldE_St5arrayIPcLm2EEEEviT0_T1_
        .type           _ZN2at6native29vectorized_elementwise_kernelILi2EZZZNS0_17trunc_kernel_cudaERNS_18TensorIteratorBaseEENKUlvE_clEvENKUlvE_clEvEUldE_St5arrayIPcLm2EEEEviT0_T1_,@function
        .size           _ZN2at6native29vectorized_elementwise_kernelILi2EZZZNS0_17trunc_kernel_cudaERNS_18TensorIteratorBaseEENKUlvE_clEvENKUlvE_clEvEUldE_St5arrayIPcLm2EEEEviT0_T1_,(.L_x_19082 - _ZN2at6native29vectorized_elementwise_kernelILi2EZZZNS0_17trunc_kernel_cudaERNS_18TensorIteratorBaseEENKUlvE_clEvENKUlvE_clEvEUldE_St5arrayIPcLm2EEEEviT0_T1_)
        .other          _ZN2at6native29vectorized_elementwise_kernelILi2EZZZNS0_17trunc_kernel_cudaERNS_18TensorIteratorBaseEENKUlvE_clEvENKUlvE_clEvEUldE_St5arrayIPcLm2EEEEviT0_T1_,@"STO_CUDA_ENTRY STV_DEFAULT"
_ZN2at6native29vectorized_elementwise_kernelILi2EZZZNS0_17trunc_kernel_cudaERNS_18TensorIteratorBaseEENKUlvE_clEvENKUlvE_clEvEUldE_St5arrayIPcLm2EEEEviT0_T1_:
.text._ZN2at6native29vectorized_elementwise_kernelILi2EZZZNS0_17trunc_kernel_cudaERNS_18TensorIteratorBaseEENKUlvE_clEvENKUlvE_clEvEUldE_St5arrayIPcLm2EEEEviT0_T1_:
        /* <DEDUP_REMOVED lines=8> */
[----:B------:R-:W0:Y:S01]  /*0080*/  S2R R0, SR_TID.X ;  /* 0x0000000000007919 */ /* 0x000e220000002100 */
[----:B------:R-:W-:Y:S02]  /*0090*/  CS2R R10, SRZ ;  /* 0x00000000000a7805 */ /* 0x000fe4000001ff00 */
        /* <DEDUP_REMOVED lines=10> */
[----:B0-----:R-:W-:-:S05]  /*0140*/  @!P6 IMAD.WIDE.U32 R12, R9, 0x8, R12 ;  /* 0x00000008090ce825 */ /* 0x001fca00078e000c */
[----:B------:R0:W5:Y:S07]  /*0150*/  @!P6 LDG.E.64 R10, desc[UR4][R12.64] ;  /* 0x000000040c0ae981 */ /* 0x00016e000c1e1b00 */
[----:B------:R-:W-:Y:S01]  /*0160*/  @!P4 IADD3 R7, PT, PT, R3, R0, RZ ;  /* 0x000000000307c210 */ /* 0x000fe20007ffe0ff */
[----:B------:R-:W-:Y:S01]  /*0170*/  @!P4 VIADD R0, R0, 0x80 ;  /* 0x000000800000c836 */ /* 0x000fe20000000000 */
[----:B------:R-:W2:Y:S04]  /*0180*/  @!P4 LDC.64 R22, c[0x0][0x390] ;  /* 0x0000e400ff16cb82 */ /* 0x000ea80000000a00 */
[----:B------:R-:W-:-:S13]  /*0190*/  ISETP.GE.U32.AND P3, PT, R0, R5, PT ;  /* 0x000000050000720c */ /* 0x000fda0003f66070 */
[----:B------:R-:W-:Y:S01]  /*01a0*/  @!P3 IMAD.IADD R25, R3, 0x1, R0 ;  /* 0x000000010319b824 */ /* 0x000fe200078e0200 */
[----:B------:R-:W-:Y:S02]  /*01b0*/  @!P3 IADD3 R0, PT, PT, R0, 0x80, RZ ;  /* 0x000000800000b810 */ /* 0x000fe40007ffe0ff */
[----:B------:R-:W-:Y:S01]  /*01c0*/  CS2R R8, SRZ ;  /* 0x0000000000087805 */ /* 0x000fe2000001ff00 */
[----:B-1----:R-:W-:Y:S01]  /*01d0*/  @!P5 IMAD.WIDE.U32 R14, R17, 0x8, R14 ;  /* 0x00000008110ed825 */ /* 0x002fe200078e000e */
[----:B------:R-:W1:Y:S01]  /*01e0*/  @!P3 LDC.64 R20, c[0x0][0x390] ;  /* 0x0000e400ff14bb82 */ /* 0x000e620000000a00 */
[----:B------:R-:W-:-:S03]  /*01f0*/  ISETP.GE.U32.AND P2, PT, R0, R5, PT ;  /* 0x000000050000720c */ /* 0x000fc60003f46070 */
[----:B------:R3:W5:Y:S10]  /*0200*/  @!P5 LDG.E.64 R8, desc[UR4][R14.64] ;  /* 0x000000040e08d981 */ /* 0x000774000c1e1b00 */
[----:B------:R-:W-:Y:S01]  /*0210*/  @!P2 IMAD.IADD R27, R3, 0x1, R0 ;  /* 0x00000001031ba824 */ /* 0x000fe200078e0200 */
[----:B0-----:R-:W0:Y:S01]  /*0220*/  @!P2 LDC.64 R12, c[0x0][0x390] ;  /* 0x0000e400ff0cab82 */ /* 0x001e220000000a00 */
[----:B------:R-:W-:-:S05]  /*0230*/  @!P2 VIADD R0, R0, 0x80 ;  /* 0x000000800000a836 */ /* 0x000fca0000000000 */
[----:B------:R-:W-:-:S13]  /*0240*/  ISETP.GE.U32.AND P1, PT, R0, R5, PT ;  /* 0x000000050000720c */ /* 0x000fda0003f26070 */
[----:B------:R-:W-:Y:S01]  /*0250*/  @!P1 IADD3 R4, PT, PT, R3, R0, RZ ;  /* 0x0000000003049210 */ /* 0x000fe20007ffe0ff */
[----:B------:R-:W-:Y:S01]  /*0260*/  @!P1 VIADD R0, R0, 0x80 ;  /* 0x0000008000009836 */ /* 0x000fe20000000000 */
[----:B---3--:R-:W3:Y:S04]  /*0270*/  @!P1 LDC.64 R14, c[0x0][0x390] ;  /* 0x0000e400ff0e9b82 */ /* 0x008ee80000000a00 */
[----:B------:R-:W-:-:S13]  /*0280*/  ISETP.GE.U32.AND P0, PT, R0, R5, PT ;  /* 0x000000050000720c */ /* 0x000fda0003f06070 */
[----:B------:R-:W-:Y:S01]  /*0290*/  @!P0 IMAD.IADD R29, R3, 0x1, R0 ;  /* 0x00000001031d8824 */ /* 0x000fe200078e0200 */
[----:B------:R-:W-:Y:S01]  /*02a0*/  @!P0 IADD3 R0, PT, PT, R0, 0x80, RZ ;  /* 0x0000008000008810 */ /* 0x000fe20007ffe0ff */
[----:B0-----:R-:W-:Y:S01]  /*02b0*/  @!P2 IMAD.WIDE.U32 R12, R27, 0x8, R12 ;  /* 0x000000081b0ca825 */ /* 0x001fe200078e000c */
[----:B------:R-:W0:Y:S02]  /*02c0*/  @!P0 LDC.64 R16, c[0x0][0x390] ;  /* 0x0000e400ff108b82 */ /* 0x000e240000000a00 */
[----:B------:R-:W-:-:S13]  /*02d0*/  ISETP.GE.U32.AND P6, PT, R0, R5, PT ;  /* 0x000000050000720c */ /* 0x000fda0003fc6070 */
[----:B------:R-:W4:Y:S01]  /*02e0*/  @!P6 LDC.64 R18, c[0x0][0x390] ;  /* 0x0000e400ff12eb82 */ /* 0x000f220000000a00 */
[----:B--2---:R-:W-:Y:S01]  /*02f0*/  @!P4 IMAD.WIDE.U32 R22, R7, 0x8, R22 ;  /* 0x000000080716c825 */ /* 0x004fe200078e0016 */
[----:B------:R-:W-:Y:S02]  /*0300*/  CS2R R26, SRZ ;  /* 0x00000000001a7805 */ /* 0x000fe4000001ff00 */
[----:B------:R-:W-:Y:S01]  /*0310*/  CS2R R6, SRZ ;  /* 0x0000000000067805 */ /* 0x000fe2000001ff00 */
[----:B------:R-:W-:Y:S02]  /*0320*/  @!P6 IMAD.IADD R0, R3, 0x1, R0 ;  /* 0x000000010300e824 */ /* 0x000fe400078e0200 */
[----:B-1----:R-:W-:Y:S01]  /*0330*/  @!P3 IMAD.WIDE.U32 R24, R25, 0x8, R20 ;  /* 0x000000081918b825 */ /* 0x002fe200078e0014 */
[----:B------:R-:W5:Y:S01]  /*0340*/  @!P2 LDG.E.64 R26, desc[UR4][R12.64] ;  /* 0x000000040c1aa981 */ /* 0x000f62000c1e1b00 */
[----:B------:R-:W-:-:S03]  /*0350*/  CS2R R20, SRZ ;  /* 0x0000000000147805 */ /* 0x000fc6000001ff00 */
[----:B------:R1:W5:Y:S01]  /*0360*/  @!P4 LDG.E.64 R6, desc[UR4][R22.64] ;  /* 0x000000041606c981 */ /* 0x000362000c1e1b00 */
[----:B---3--:R-:W-:-:S03]  /*0370*/  @!P1 IMAD.WIDE.U32 R14, R4, 0x8, R14 ;  /* 0x00000008040e9825 */ /* 0x008fc600078e000e */
[----:B------:R2:W5:Y:S01]  /*0380*/  @!P3 LDG.E.64 R20, desc[UR4][R24.64] ;  /* 0x000000041814b981 */ /* 0x000562000c1e1b00 */
[----:B-1----:R-:W-:Y:S01]  /*0390*/  CS2R R22, SRZ ;  /* 0x0000000000167805 */ /* 0x002fe2000001ff00 */
[----:B----4-:R-:W-:Y:S01]  /*03a0*/  @!P6 IMAD.WIDE.U32 R12, R0, 0x8, R18 ;  /* 0x00000008000ce825 */ /* 0x010fe200078e0012 */
[----:B------:R-:W-:-:S04]  /*03b0*/  CS2R R18, SRZ ;  /* 0x0000000000127805 */ /* 0x000fc8000001ff00 */
[----:B------:R2:W5:Y:S04]  /*03c0*/  @!P1 LDG.E.64 R22, desc[UR4][R14.64] ;  /* 0x000000040e169981 */ /* 0x000568000c1e1b00 */
[----:B------:R2:W5:Y:S01]  /*03d0*/  @!P6 LDG.E.64 R18, desc[UR4][R12.64] ;  /* 0x000000040c12e981 */ /* 0x000562000c1e1b00 */
[----:B0-----:R-:W-:Y:S01]  /*03e0*/  @!P0 IMAD.WIDE.U32 R16, R29, 0x8, R16 ;  /* 0x000000081d108825 */ /* 0x001fe200078e0010 */
[----:B------:R-:W-:-:S06]  /*03f0*/  CS2R R28, SRZ ;  /* 0x00000000001c7805 */ /* 0x000fcc000001ff00 */
[----:B------:R2:W5:Y:S01]  /*0400*/  @!P0 LDG.E.64 R28, desc[UR4][R16.64] ;  /* 0x00000004101c8981 */ /* 0x000562000c1e1b00 */
[----:B------:R-:W-:Y:S01]  /*0410*/  ISETP.GE.U32.AND P0, PT, R2, R5, PT ;  /* 0x000000050200720c */ /* 0x000fe20003f06070 */
[----:B------:R-:W-:Y:S04]  /*0420*/  BSSY.RECONVERGENT B0, `(.L_x_2312) ;  /* 0x000003a000007945 */ /* 0x000fe80003800200 */
[----:B------:R-:W-:Y:S08]  /*0430*/  BSSY.RELIABLE B1, `(.L_x_2313) ;  /* 0x0000031000017945 */ /* 0x000ff00003800100 */
[----:B--2---:R-:W-:Y:S05]  /*0440*/  @P0 BRA `(.L_x_2314) ;  /* 0x0000000000380947 */ /* 0x004fea0003800000 */
[----:B------:R-:W0:Y:S01]  /*0450*/  LDC.64 R12, c[0x0][0x388] ;  /* 0x0000e200ff0c7b82 */ /* 0x000e220000000a00 */
[----:B------:R-:W-:Y:S01]  /*0460*/  IADD3 R15, PT, PT, R3, R2, RZ ;  /* 0x00000002030f7210 */ /* 0x000fe20007ffe0ff */
[----:B-----5:R-:W1:Y:S01]  /*0470*/  FRND.F64.TRUNC R10, R10 ;  /* 0x0000000a000a7313 */ /* 0x020e62000030d800 */
[----:B------:R-:W-:-:S05]  /*0480*/  VIADD R2, R2, 0x80 ;  /* 0x0000008002027836 */ /* 0x000fca0000000000 */
[----:B------:R-:W-:Y:S01]  /*0490*/  ISETP.GE.U32.AND P0, PT, R2, R5, PT ;  /* 0x000000050200720c */ /* 0x000fe20003f06070 */
[----:B0-----:R-:W-:-:S05]  /*04a0*/  IMAD.WIDE.U32 R12, R15, 0x8, R12 ;  /* 0x000000080f0c7825 */ /* 0x001fca00078e000c */
[----:B-1----:R0:W-:Y:S07]  /*04b0*/  STG.E.64 desc[UR4][R12.64], R10 ;  /* 0x0000000a0c007986 */ /* 0x0021ee000c101b04 */
[----:B------:R-:W-:Y:S05]  /*04c0*/  @P0 BRA `(.L_x_2315) ;  /* 0x0000000000380947 */ /* 0x000fea0003800000 */
[----:B0-----:R-:W0:Y:S01]  /*04d0*/  LDC.64 R10, c[0x0][0x388] ;  /* 0x0000e200ff0a7b82 */ /* 0x001e220000000a00 */
[----:B------:R-:W-:Y:S01]  /*04e0*/  IADD3 R13, PT, PT, R3, R2, RZ ;  /* 0x00000002030d7210 */ /* 0x000fe20007ffe0ff */
[----:B------:R-:W1:Y:S01]  /*04f0*/  FRND.F64.TRUNC R8, R8 ;  /* 0x0000000800087313 */ /* 0x000e62000030d800 */
[----:B------:R-:W-:-:S03]  /*0500*/  VIADD R2, R2, 0x80 ;  /* 0x0000008002027836 */ /* 0x000fc60000000000 */
[----:B0-----:R-:W-:-:S05]  /*0510*/  IMAD.WIDE.U32 R10, R13, 0x8, R10 ;  /* 0x000000080d0a7825 */ /* 0x001fca00078e000a */
[----:B-1----:R0:W-:Y:S02]  /*0520*/  STG.E.64 desc[UR4][R10.64], R8 ;  /* 0x000000080a007986 */ /* 0x0021e4000c101b04 */
.L_x_2314:
[----:B------:R-:W-:-:S13]  /*0530*/  ISETP.GE.U32.AND P0, PT, R2, R5, PT ;  /* 0x000000050200720c */ /* 0x000fda0003f06070 */
[----:B------:R-:W-:Y:S05]  /*0540*/  @P0 BRA `(.L_x_2316) ;  /* 0x0000000000380947 */ /* 0x000fea0003800000 */
[----:B0----5:R-:W0:Y:S01]  /*0550*/  LDC.64 R8, c[0x0][0x388] ;  /* 0x0000e200ff087b82 */ /* 0x021e220000000a00 */
[----:B------:R-:W-:Y:S01]  /*0560*/  IADD3 R11, PT, PT, R3, R2, RZ ;  /* 0x00000002030b7210 */ /* 0x000fe20007ffe0ff */
[----:B------:R-:W1:Y:S01]  /*0570*/  FRND.F64.TRUNC R6, R6 ;  /* 0x0000000600067313 */ /* 0x000e62000030d800 */
[----:B------:R-:W-:-:S03]  /*0580*/  VIADD R2, R2, 0x80 ;  /* 0x0000008002027836 */ /* 0x000fc60000000000 */
[----:B0-----:R-:W-:-:S05]  /*0590*/  IMAD.WIDE.U32 R8, R11, 0x8, R8 ;  /* 0x000000080b087825 */ /* 0x001fca00078e0008 */
[----:B-1----:R1:W-:Y:S02]  /*05a0*/  STG.E.64 desc[UR4][R8.64], R6 ;  /* 0x0000000608007986 */ /* 0x0023e4000c101b04 */
.L_x_2315:
[----:B------:R-:W-:-:S13]  /*05b0*/  ISETP.GE.U32.AND P0, PT, R2, R5, PT ;  /* 0x000000050200720c */ /* 0x000fda0003f06070 */
[----:B------:R-:W-:Y:S05]  /*05c0*/  @P0 BRA `(.L_x_2317) ;  /* 0x0000000000380947 */ /* 0x000fea0003800000 */
[----:B-1----:R-:W1:Y:S01]  /*05d0*/  LDC.64 R6, c[0x0][0x388] ;  /* 0x0000e200ff067b82 */ /* 0x002e620000000a00 */
[----:B------:R-:W-:Y:S01]  /*05e0*/  IADD3 R9, PT, PT, R3, R2, RZ ;  /* 0x0000000203097210 */ /* 0x000fe20007ffe0ff */
[----:B------:R-:W2:Y:S01]  /*05f0*/  FRND.F64.TRUNC R20, R20 ;  /* 0x0000001400147313 */ /* 0x000ea2000030d800 */
[----:B------:R-:W-:-:S03]  /*0600*/  VIADD R2, R2, 0x80 ;  /* 0x0000008002027836 */ /* 0x000fc60000000000 */
[----:B-1----:R-:W-:-:S05]  /*0610*/  IMAD.WIDE.U32 R6, R9, 0x8, R6 ;  /* 0x0000000809067825 */ /* 0x002fca00078e0006 */
[----:B--2---:R1:W-:Y:S02]  /*0620*/  STG.E.64 desc[UR4][R6.64], R20 ;  /* 0x0000001406007986 */ /* 0x0043e4000c101b04 */
.L_x_2316:
[----:B------:R-:W-:-:S13]  /*0630*/  ISETP.GE.U32.AND P0, PT, R2, R5, PT ;  /* 0x000000050200720c */ /* 0x000fda0003f06070 */
[----:B------:R-:W-:Y:S05]  /*0640*/  @P0 BRA `(.L_x_2318) ;  /* 0x00000000003c0947 */ /* 0x000fea0003800000 */
[----:B-1---5:R-:W1:Y:S01]  /*0650*/  LDC.64 R6, c[0x0][0x388] ;  /* 0x0000e200ff067b82 */ /* 0x022e620000000a00 */
[----:B0-----:R-:W-:Y:S01]  /*0660*/  IADD3 R9, PT, PT, R3, R2, RZ ;  /* 0x0000000203097210 */ /* 0x001fe20007ffe0ff */
[----:B------:R-:W0:Y:S01]  /*0670*/  FRND.F64.TRUNC R26, R26 ;  /* 0x0000001a001a7313 */ /* 0x000e22000030d800 */
[----:B------:R-:W-:-:S03]  /*0680*/  VIADD R2, R2, 0x80 ;  /* 0x0000008002027836 */ /* 0x000fc60000000000 */
[----:B-1----:R-:W-:-:S05]  /*0690*/  IMAD.WIDE.U32 R6, R9, 0x8, R6 ;  /* 0x0000000809067825 */ /* 0x002fca00078e0006 */
[----:B0-----:R2:W-:Y:S02]  /*06a0*/  STG.E.64 desc[UR4][R6.64], R26 ;  /* 0x0000001a06007986 */ /* 0x0015e4000c101b04 */
.L_x_2317:
[----:B------:R-:W-:-:S13]  /*06b0*/  ISETP.GE.U32.AND P0, PT, R2, R5, PT ;  /* 0x000000050200720c */ /* 0x000fda0003f06070 */
[----:B------:R-:W-:Y:S05]  /*06c0*/  @P0 BREAK.RELIABLE B1 ;  /* 0x0000000000010942 */ /* 0x000fea0003800100 */
[----:B------:R-:W-:Y:S05]  /*06d0*/  @P0 BRA `(.L_x_2319) ;  /* 0x0000000000380947 */ /* 0x000fea0003800000 */
[----:B-12---:R-:W1:Y:S01]  /*06e0*/  LDC.64 R6, c[0x0][0x388] ;  /* 0x0000e200ff067b82 */ /* 0x006e620000000a00 */
[----:B------:R-:W-:Y:S01]  /*06f0*/  IADD3 R9, PT, PT, R3, R2, RZ ;  /* 0x0000000203097210 */ /* 0x000fe20007ffe0ff */
[----:B------:R-:W2:Y:S01]  /*0700*/  FRND.F64.TRUNC R22, R22 ;  /* 0x0000001600167313 */ /* 0x000ea2000030d800 */
[----:B------:R-:W-:-:S03]  /*0710*/  VIADD R2, R2, 0x80 ;  /* 0x0000008002027836 */ /* 0x000fc60000000000 */
[----:B-1----:R-:W-:-:S05]  /*0720*/  IMAD.WIDE.U32 R6, R9, 0x8, R6 ;  /* 0x0000000809067825 */ /* 0x002fca00078e0006 */
[----:B--2---:R2:W-:Y:S02]  /*0730*/  STG.E.64 desc[UR4][R6.64], R22 ;  /* 0x0000001606007986 */ /* 0x0045e4000c101b04 */
.L_x_2318:
[----:B------:R-:W-:Y:S05]  /*0740*/  BSYNC.RELIABLE B1 ;  /* 0x0000000000017941 */ /* 0x000fea0003800100 */
.L_x_2313:
[----:B------:R-:W-:-:S13]  /*0750*/  ISETP.GE.U32.AND P0, PT, R2, R5, PT ;  /* 0x000000050200720c */ /* 0x000fda0003f06070 */
[----:B-12--5:R-:W1:Y:S01]  /*0760*/  @!P0 LDC.64 R6, c[0x0][0x388] ;  /* 0x0000e200ff068b82 */ /* 0x026e620000000a00 */
[----:B0-----:R-:W-:Y:S01]  /*0770*/  @!P0 IADD3 R9, PT, PT, R3, R2, RZ ;  /* 0x0000000203098210 */ /* 0x001fe20007ffe0ff */
[----:B------:R-:W0:Y:S01]  /*0780*/  @!P0 FRND.F64.TRUNC R28, R28 ;  /* 0x0000001c001c8313 */ /* 0x000e22000030d800 */
[----:B------:R-:W-:-:S03]  /*0790*/  @!P0 VIADD R2, R2, 0x80 ;  /* 0x0000008002028836 */ /* 0x000fc60000000000 */
[----:B-1----:R-:W-:-:S05]  /*07a0*/  @!P0 IMAD.WIDE.U32 R6, R9, 0x8, R6 ;  /* 0x0000000809068825 */ /* 0x002fca00078e0006 */
[----:B0-----:R3:W-:Y:S02]  /*07b0*/  @!P0 STG.E.64 desc[UR4][R6.64], R28 ;  /* 0x0000001c06008986 */ /* 0x0017e4000c101b04 */
.L_x_2319:
[----:B------:R-:W-:Y:S05]  /*07c0*/  BSYNC.RECONVERGENT B0 ;  /* 0x0000000000007941 */ /* 0x000fea0003800200 */
.L_x_2312:
[----:B------:R-:W-:Y:S05]  /*07d0*/  WARPSYNC.ALL ;  /* 0x0000000000007948 */ /* 0x000fea0003800000 */
[----:B------:R-:W-:-:S13]  /*07e0*/  ISETP.GE.U32.AND P0, PT, R2, R5, PT ;  /* 0x000000050200720c */ /* 0x000fda0003f06070 */
[----:B------:R-:W-:Y:S05]  /*07f0*/  @P0 EXIT ;  /* 0x000000000000094d */ /* 0x000fea0003800000 */
[----:B------:R-:W4:Y:S01]  /*0800*/  LDC.64 R4, c[0x0][0x388] ;  /* 0x0000e200ff047b82 */ /* 0x000f220000000a00 */
[----:B------:R-:W-:Y:S01]  /*0810*/  IADD3 R3, PT, PT, R3, R2, RZ ;  /* 0x0000000203037210 */ /* 0x000fe20007ffe0ff */
[----:B------:R-:W5:Y:S04]  /*0820*/  FRND.F64.TRUNC R18, R18 ;  /* 0x0000001200127313 */ /* 0x000f68000030d800 */
[----:B----4-:R-:W-:-:S05]  /*0830*/  IMAD.WIDE.U32 R2, R3, 0x8, R4 ;  /* 0x0000000803027825 */ /* 0x010fca00078e0004 */
[----:B-----5:R-:W-:Y:S01]  /*0840*/  STG.E.64 desc[UR4][R2.64], R18 ;  /* 0x0000001202007986 */ /* 0x020fe2000c101b04 */
[----:B------:R-:W-:Y:S05]  /*0850*/  EXIT ;  /* 0x000000000000794d */ /* 0x000fea0003800000 */
.L_x_2311:
[----:B------:R-:W0:Y:S01]  /*0860*/  S2R R0, SR_TID.X ;  /* 0x0000000000007919 */ /* 0x000e220000002100 */
[----:B------:R-:W1:Y:S08]  /*0870*/  LDC.64 R4, c[0x0][0x390] ;  /* 0x0000e400ff047b82 */ /* 0x000e700000000a00 */
[----:B------:R-:W2:Y:S01]  /*0880*/  LDC.64 R22, c[0x0][0x388] ;  /* 0x0000e200ff167b82 */ /* 0x000ea20000000a00 */
[----:B-1----:R-:W-:-:S04]  /*0890*/  IMAD.WIDE.U32 R4, R3, 0x8, R4 ;  /* 0x0000000803047825 */ /* 0x002fc800078e0004 */
[----:B0-----:R-:W-:-:S05]  /*08a0*/  IMAD.WIDE.U32 R20, R0, 0x10, R4 ;  /* 0x0000001000147825 */ /* 0x001fca00078e0004 */
[----:B------:R-:W3:Y:S04]  /*08b0*/  LDG.E.128 R12, desc[UR4][R20.64] ;  /* 0x00000004140c7981 */ /* 0x000ee8000c1e1d00 */
[----:B------:R-:W4:Y:S04]  /*08c0*/  LDG.E.128 R16, desc[UR4][R20.64+0x800] ;  /* 0x0008000414107981 */ /* 0x000f28000c1e1d00 */
[----:B------:R-:W5:Y:S04]  /*08d0*/  LDG.E.128 R4, desc[UR4][R20.64+0x1000] ;  /* 0x0010000414047981 */ /* 0x000f68000c1e1d00 */
[----:B------:R-:W5:Y:S01]  /*08e0*/  LDG.E.128 R8, desc[UR4][R20.64+0x1800] ;  /* 0x0018000414087981 */ /* 0x000f62000c1e1d00 */
[----:B--2---:R-:W-:-:S04]  /*08f0*/  IMAD.WIDE.U32 R2, R3, 0x8, R22 ;  /* 0x0000000803027825 */ /* 0x004fc800078e0016 */
[----:B------:R-:W-:Y:S01]  /*0900*/  IMAD.WIDE.U32 R2, R0, 0x10, R2 ;  /* 0x0000001000027825 */ /* 0x000fe200078e0002 */
[----:B---3--:R-:W-:-:S15]  /*0910*/  FRND.F64.TRUNC R12, R12 ;  /* 0x0000000c000c7313 */ /* 0x008fde000030d800 */
[----:B------:R-:W-:-:S15]  /*0920*/  NOP ;  /* 0x0000000000007918 */ /* 0x000fde0000000000 */
[----:B------:R-:W-:-:S15]  /*0930*/  NOP ;  /* 0x0000000000007918 */ /* 0x000fde0000000000 */
[----:B------:R-:W-:-:S15]  /*0940*/  NOP ;  /* 0x0000000000007918 */ /* 0x000fde0000000000 */
[----:B------:R-:W-:-:S04]  /*0950*/  NOP ;  /* 0x0000000000007918 */ /* 0x000fc80000000000 */
[----:B------:R-:W0:Y:S02]  /*0960*/  FRND.F64.TRUNC R14, R14 ;  /* 0x0000000e000e7313 */ /* 0x000e24000030d800 */
[----:B0-----:R-:W-:-:S15]  /*0970*/  STG.E.128 desc[UR4][R2.64], R12 ;  /* 0x0000000c02007986 */ /* 0x001fde000c101d04 */
[----:B------:R-:W-:-:S15]  /*0980*/  NOP ;  /* 0x0000000000007918 */ /* 0x000fde0000000000 */
[----:B------:R-:W-:-:S15]  /*0990*/  NOP ;  /* 0x0000000000007918 */ /* 0x000fde0000000000 */
[----:B------:R-:W-:-:S15]  /*09a0*/  NOP ;  /* 0x0000000000007918 */ /* 0x000fde0000000000 */
[----:B------:R-:W-:-:S02]  /*09b0*/  NOP ;  /* 0x0000000000007918 */ /* 0x000fc40000000000 */
[----:B----4-:R-:W-:-:S15]  /*09c0*/  FRND.F64.TRUNC R16, R16 ;  /* 0x0000001000107313 */ /* 0x010fde000030d800 */
        /* <DEDUP_REMOVED lines=10> */
[----:B-----5:R-:W-:-:S15]  /*0a70*/  FRND.F64.TRUNC R4, R4 ;  /* 0x0000000400047313 */ /* 0x020fde000030d800 */
        /* <DEDUP_REMOVED lines=10> */
[----:B------:R-:W-:-:S15]  /*0b20*/  FRND.F64.TRUNC R8, R8 ;  /* 0x0000000800087313 */ /* 0x000fde000030d800 */
[----:B------:R-:W-:-:S15]  /*0b30*/  NOP ;  /* 0x0000000000007918 */ /* 0x000fde0000000000 */
[----:B------:R-:W-:-:S15]  /*0b40*/  NOP ;  /* 0x0000000000007918 */ /* 0x000fde0000000000 */
[----:B------:R-:W-:-:S15]  /*0b50*/  NOP ;  /* 0x0000000000007918 */ /* 0x000fde0000000000 */
[----:B------:R-:W-:-:S04]  /*0b60*/  NOP ;  /* 0x0000000000007918 */ /* 0x000fc80000000000 */
[----:B------:R-:W0:Y:S02]  /*0b70*/  FRND.F64.TRUNC R10, R10 ;  /* 0x0000000a000a7313 */ /* 0x000e24000030d800 */
[----:B0-----:R-:W-:Y:S01]  /*0b80*/  STG.E.128 desc[UR4][R2.64+0x1800], R8 ;  /* 0x0018000802007986 */ /* 0x001fe2000c101d04 */
[----:B------:R-:W-:Y:S05]  /*0b90*/  EXIT ;  /* 0x000000000000794d */ /* 0x000fea0003800000 */
.L_x_2320:
        /* <DEDUP_REMOVED lines=14> */
.L_x_19082:


//--------------------- .text._ZN2at6native29vectorized_elementwise_kernelILi4EZZZNS0_17trunc_kernel_cudaERNS_18TensorIteratorBaseEENKUlvE_clEvENKUlvE_clEvEUldE_St5arrayIPcLm2EEEEviT0_T1_ --------------------------
	.section	.text._ZN2at6native29vectorized_elementwise_kernelILi4EZZZNS0_17trunc_kernel_cudaERNS_18TensorIteratorBaseEENKUlvE_clEvENKUlvE_clEvEUldE_St5arrayIPcLm2EEEEviT0_T1_,"ax",@progbits
	.align	128
        .global         _ZN2at6native29vectorized_elementwise_kernelILi4EZZZNS0_17trunc_kernel_cudaERNS_18TensorIteratorBaseEENKUlvE_clEvENKUlvE_clEvEUldE_St5arrayIPcLm2EEEEviT0_T1_
        .type           _ZN2at6native29vectorized_elementwise_kernelILi4EZZZNS0_17trunc_kernel_cudaERNS_18TensorIteratorBaseEENKUlvE_clEvENKUlvE_clEvEUldE_St5arrayIPcLm2EEEEviT0_T1_,@function
        .size           _ZN2at6native29vectorized_elementwise_kernelILi4EZZZNS0_17trunc_kernel_cudaERNS_18TensorIteratorBaseEENKUlvE_clEvENKUlvE_clEvEUldE_St5arrayIPcLm2EEEEviT0_T1_,(.L_x_19083 - _ZN2at6native29vectorized_elementwise_kernelILi4EZZZNS0_17trunc_kernel_cudaERNS_18TensorIteratorBaseEENKUlvE_clEvENKUlvE_clEvEUldE_St5arrayIPcLm2EEEEviT0_T1_)
        .other          _ZN2at6native29vectorized_elementwise_kernelILi4EZZZNS0_17trunc_kernel_cudaERNS_18TensorIteratorBaseEENKUlvE_clEvENKUlvE_clEvEUldE_St5arrayIPcLm2EEEEviT0_T1_,@"STO_CUDA_ENTRY STV_DEFAULT"
_ZN2at6native29vectorized_elementwise_kernelILi4EZZZNS0_17trunc_kernel_cudaERNS_18TensorIteratorBaseEENKUlvE_clEvENKUlvE_clEvEUldE_St5arrayIPcLm2EEEEviT0_T1_:
.text._ZN2at6native29vectorized_elementwise_kernelILi4EZZZNS0_17trunc_kernel_cudaERNS_18TensorIteratorBaseEENKUlvE_clEvENKUlvE_clEvEUldE_St5arrayIPcLm2EEEEviT0_T1_:
        /* <DEDUP_REMOVED lines=83> */
.L_x_2324:
        /* <DEDUP_REMOVED lines=8> */
.L_x_2325:
        /* <DEDUP_REMOVED lines=8> */
.L_x_2326:
        /* <DEDUP_REMOVED lines=8> */
.L_x_2327:
        /* <DEDUP_REMOVED lines=9> */
.L_x_2328:
[----:B------:R-:W-:Y:S05]  /*0740*/  BSYNC.RELIABLE B1 ;  /* 0x0000000000017941 */ /* 0x000fea0003800100 */
.L_x_2323:
[----:B------:R-:W-:-:S13]  /*0750*/  ISETP.GE.U32.AND P0, PT, R2, R5, PT ;  /* 0x000000050200720c */ /* 0x000fda0003f06070 */
[----:B-12--5:R-:W1:Y:S01]  /*0760*/  @!P0 LDC.64 R6, c[0x0][0x388] ;  /* 0x0000e200ff068b82 */ /* 0x026e620000000a00 */
[----:B0-----:R-:W-:Y:S01]  /*0770*/  @!P0 IADD3 R9, PT, PT, R3, R2, RZ ;  /* 0x0000000203098210 */ /* 0x001fe20007ffe0ff */
[----:B------:R-:W0:Y:S01]  /*0780*/  @!P0 FRND.F64.TRUNC R28, R28 ;  /* 0x0000001c001c8313 */ /* 0x000e22000030d800 */
[----:B------:R-:W-:-:S03]  /*0790*/  @!P0 VIADD R2, R2, 0x80 ;  /* 0x0000008002028836 */ /* 0x000fc60000000000 */
[----:B-1----:R-:W-:-:S05]  /*07a0*/  @!P0 IMAD.WIDE.U32 R6, R9, 0x8, R6 ;  /* 0x0000000809068825 */ /* 0x002fca00078e0006 */
[----:B0-----:R3:W-:Y:S02]  /*07b0*/  @!P0 STG.E.64 desc[UR4][R6.64], R28 ;  /* 0x0000001c06008986 */ /* 0x0017e4000c101b04 */
.L_x_2329:
[----:B------:R-:W-:Y:S05]  /*07c0*/  BSYNC.RECONVERGENT B0 ;  /* 0x0000000000007941 */ /* 0x000fea0003800200 */
.L_x_2322:
        /* <DEDUP_REMOVED lines=9> */
.L_x_2321:
[----:B------:R-:W0:Y:S01]  /*0860*/  S2R R0, SR_TID.X ;  /* 0x0000000000007919 */ /* 0x000e220000002100 */
[----:B------:R-:W1:Y:S08]  /*0870*/  LDC.64 R4, c[0x0][0x390] ;  /* 0x0000e400ff047b82 */ /* 0x000e700000000a00 */
[----:B------:R-:W2:Y:S01]  /*0880*/  LDC.64 R22, c[0x0][0x388] ;  /* 0x0000e200ff167b82 */ /* 0x000ea20000000a00 */
[----:B-1----:R-:W-:-:S04]  /*0890*/  IMAD.WIDE.U32 R4, R3, 0x8, R4 ;  /* 0x0000000803047825 */ /* 0x002fc800078e0004 */
[----:B0-----:R-:W-:-:S05]  /*08a0*/  IMAD.WIDE.U32 R20, R0, 0x20, R4 ;  /* 0x0000002000147825 */ /* 0x001fca00078e0004 */
[----:B------:R-:W3:Y:S04]  /*08b0*/  LDG.E.ENL2.256 R16, R12, desc[UR4][R20.64] ;  /* 0xfe000004140c797e */ /* 0x000ee80008121910 */
[----:B------:R-:W4:Y:S01]  /*08c0*/  LDG.E.ENL2.256 R8, R4, desc[UR4][R20.64+0x1000] ;  /* 0xfe0080041404797e */ /* 0x000f220008121908 */
[----:B--2---:R-:W-:-:S04]  /*08d0*/  IMAD.WIDE.U32 R2, R3, 0x8, R22 ;  /* 0x0000000803027825 */ /* 0x004fc800078e0016 */
[----:B------:R-:W-:Y:S01]  /*08e0*/  IMAD.WIDE.U32 R2, R0, 0x20, R2 ;  /* 0x0000002000027825 */ /* 0x000fe200078e0002 */
[----:B---3--:R-:W-:-:S15]  /*08f0*/  FRND.F64.TRUNC R12, R12 ;  /* 0x0000000c000c7313 */ /* 0x008fde000030d800 */
[----:B------:R-:W-:-:S15]  /*0900*/  NOP ;  /* 0x0000000000007918 */ /* 0x000fde0000000000 */
[----:B------:R-:W-:-:S15]  /*0910*/  NOP ;  /* 0x0000000000007918 */ /* 0x000fde0000000000 */
[----:B------:R-:W-:-:S15]  /*0920*/  NOP ;  /* 0x0000000000007918 */ /* 0x000fde0000000000 */
[----:B------:R-:W-:-:S04]  /*0930*/  NOP ;  /* 0x0000000000007918 */ /* 0x000fc80000000000 */
[----:B------:R-:W-:-:S15]  /*0940*/  FRND.F64.TRUNC R14, R14 ;  /* 0x0000000e000e7313 */ /* 0x000fde000030d800 */
        /* <DEDUP_REMOVED lines=9> */
[----:B------:R-:W0:Y:S02]  /*09e0*/  FRND.F64.TRUNC R18, R18 ;  /* 0x0000001200127313 */ /* 0x000e24000030d800 */
[----:B0-----:R-:W-:-:S15]  /*09f0*/  STG.E.ENL2.256 desc[UR4][R2.64], R12, R16 ;  /* 0xf800000c0210797f */ /* 0x001fde000f121804 */
        /* <DEDUP_REMOVED lines=20> */
[----:B0-----:R-:W-:Y:S01]  /*0b40*/  STG.E.ENL2.256 desc[UR4][R2.64+0x1000], R4, R8 ;  /* 0xf80080040208797f */ /* 0x001fe2000f121804 */
[----:B------:R-:W-:Y:S05]  /*0b50*/  EXIT ;  /* 0x000000000000794d */ /* 0x000fea0003800000 */
.L_x_2330:
        /* <DEDUP_REMOVED lines=10> */
.L_x_19083:


//--------------------- .text._ZN2at6native29vectorized_elementwise_kernelILi8EZZZNS0_17trunc_kernel_cudaERNS_18TensorIteratorBaseEENKUlvE_clEvENKUlvE_clEvEUldE_St5arrayIPcLm2EEEEviT0_T1_ --------------------------
	.section	.text._ZN2at6native29vectorized_elementwise_kernelILi8EZZZNS0_17trunc_kernel_cudaERNS_18TensorIteratorBaseEENKUlvE_clEvENKUlvE_clEvEUldE_St5arrayIPcLm2EEEEviT0_T1_,"ax",@progbits
	.align	128
        .global         _ZN2at6native29vectorized_elementwise_kernelILi8EZZZNS0_17trunc_kernel_cudaERNS_18TensorIteratorBaseEENKUlvE_clEvENKUlvE_clEvEUldE_St5arrayIPcLm2EEEEviT0_T1_
        .type           _ZN2at6native29vectorized_elementwise_kernelILi8EZZZNS0_17trunc_kernel_cudaERNS_18TensorIteratorBaseEENKUlvE_clEvENKUlvE_clEvEUldE_St5arrayIPcLm2EEEEviT0_T1_,@function
        .size           _ZN2at6native29vectorized_elementwise_kernelILi8EZZZNS0_17trunc_kernel_cudaERNS_18TensorIteratorBaseEENKUlvE_clEvENKUlvE_clEvEUldE_St5arrayIPcLm2EEEEviT0_T1_,(.L_x_19084 - _ZN2at6native29vectorized_elementwise_kernelILi8EZZZNS0_17trunc_kernel_cudaERNS_18TensorIteratorBaseEENKUlvE_clEvENKUlvE_clEvEUldE_St5arrayIPcLm2EEEEviT0_T1_)
        .other          _ZN2at6native29vectorized_elementwise_kernelILi8EZZZNS0_17trunc_kernel_cudaERNS_18TensorIteratorBaseEENKUlvE_clEvENKUlvE_clEvEUldE_St5arrayIPcLm2EEEEviT0_T1_,@"STO_CUDA_ENTRY STV_DEFAULT"
_ZN2at6native29vectorized_elementwise_kernelILi8EZZZNS0_17trunc_kernel_cudaERNS_18TensorIteratorBaseEENKUlvE_clEvENKUlvE_clEvEUldE_St5arrayIPcLm2EEEEviT0_T1_:
.text._ZN2at6native29vectorized_elementwise_kernelILi8EZZZNS0_17trunc_kernel_cudaERNS_18TensorIteratorBaseEENKUlvE_clEvENKUlvE_clEvEUldE_St5arrayIPcLm2EEEEviT0_T1_:
[----:B------:R-:W-:Y:S01]  /*0000*/  LDC R1, c[0x0][0x37c] ;  /* 0x0000df00ff017b82 */ /* 0x000fe20000000800 */
[----:B------:R-:W-:Y:S05]  /*0010*/  EXIT ;  /* 0x000000000000794d */ /* 0x000fea0003800000 */
.L_x_2331:
        /* <DEDUP_REMOVED lines=14> */
.L_x_19084:


//--------------------- .text._ZN2at6native18elementwise_kernelILi128ELi4EZNS0_15gpu_kernel_implIZZZNS0_26round_decimals_kernel_cudaERNS_18TensorIteratorBaseElENKUlvE_clEvENKUlvE2_clEvEUlN3c108BFloat16EE_EEvS4_RKT_EUliE_EEviT1_ --------------------------
	.section	.text._ZN2at6native18elementwise_kernelILi128ELi4EZNS0_15gpu_kernel_implIZZZNS0_26round_decimals_kernel_cudaERNS_18TensorIteratorBaseElENKUlvE_clEvENKUlvE2_clEvEUlN3c108BFloat16EE_EEvS4_RKT_EUliE_EEviT1_,"ax",@progbits
	.align	128
        .global         _ZN2at6native18elementwise_kernelILi128ELi4EZNS0_15gpu_kernel_implIZZZNS0_26round_decimals_kernel_cudaERNS_18TensorIteratorBaseElENKUlvE_clEvENKUlvE2_clEvEUlN3c108BFloat16EE_EEvS4_RKT_EUliE_EEviT1_
        .type           _ZN2at6native18elementwise_kernelILi128ELi4EZNS0_15gpu_kernel_implIZZZNS0_26round_decimals_kernel_cudaERNS_18TensorIteratorBaseElENKUlvE_clEvENKUlvE2_clEvEUlN3c108BFloat16EE_EEvS4_RKT_EUliE_EEviT1_,@function
        .size           _ZN2at6native18elementwise_kernelILi128ELi4EZNS0_15gpu_kernel_implIZZZNS0_26round_decimals_kernel_cudaERNS_18TensorIteratorBaseElENKUlvE_clEvENKUlvE2_clEvEUlN3c108BFloat16EE_EEvS4_RKT_EUliE_EEviT1_,(.L_x_19085 - _ZN2at6native18elementwise_kernelILi128ELi4EZNS0_15gpu_kernel_implIZZZNS0_26round_decimals_kernel_cudaERNS_18TensorIteratorBaseElENKUlvE_clEvENKUlvE2_clEvEUlN3c108BFloat16EE_EEvS4_RKT_EUliE_EEviT1_)
        .other          _ZN2at6native18elementwise_kernelILi128ELi4EZNS0_15gpu_kernel_implIZZZNS0_26round_decimals_kernel_cudaERNS_18TensorIteratorBaseElENKUlvE_clEvENKUlvE2_clEvEUlN3c108BFloat16EE_EEvS4_RKT_EUliE_EEviT1_,@"STO_CUDA_ENTRY STV_DEFAULT"
_ZN2at6native18elementwise_kernelILi128ELi4EZNS0_15gpu_kernel_implIZZZNS0_26round_decimals_kernel_cudaERNS_18TensorIteratorBaseElENKUlvE_clEvENKUlvE2_clEvEUlN3c108BFloat16EE_EEvS4_RKT_EUliE_EEviT1_:
.text._ZN2at6native18elementwise_kernelILi128ELi4EZNS0_15gpu_kernel_implIZZZNS0_26round_decimals_kernel_cudaERNS_18TensorIteratorBaseElENKUlvE_clEvENKUlvE2_clEvEUlN3c108BFloat16EE_EEvS4_RKT_EUliE_EEviT1_:
        /* <DEDUP_REMOVED lines=9> */
[----:B---3--:R-:W-:Y:S01]  /*0090*/  UIADD3 UR44, UPT, UPT, UR39, -0x1, URZ ;  /* 0xffffffff272c7890 */ /* 0x008fe2000fffe0ff */
[----:B------:R-:W3:Y:S01]  /*00a0*/  LDCU.U8 UR43, c[0x0][0x592] ;  /* 0x0000b240ff2b77ac */ /* 0x000ee20008000000 */
[----:B--2---:R-:W-:-:S02]  /*00b0*/  USHF.L.U32 UR4, UR4, 0x9, URZ ;  /* 0x0000000904047899 */ /* 0x004fc400080006ff */
[----:B------:R-:W-:Y:S01]  /*00c0*/  UISETP.LT.U32.AND UP0, UPT, UR44, 0x18, UPT ;  /* 0x000000182c00788c */ /* 0x000fe2000bf01070 */
[----:B------:R-:W2:Y:S03]  /*00d0*/  LDCU.U16 UR42, c[0x0][0x590] ;  /* 0x0000b200ff2a77ac */ /* 0x000ea60008000400 */
[----:B-1----:R-:W-:Y:S01]  /*00e0*/  LOP3.LUT R17, R17, UR4, RZ, 0xfc, !PT ;  /* 0x0000000411117c12 */ /* 0x002fe2000f8efcff */
[----:B------:R-:W-:-:S03]  /*00f0*/  USEL UR38, UR44, 0x18, UP0 ;  /* 0x000000182c267887 */ /* 0x000fc60008000000 */
[----:B----4-:R-:W-:Y:S01]  /*0100*/  ISETP.GE.AND P0, PT, R17, UR5, PT ;  /* 0x0000000511007c0c */ /* 0x010fe2000bf06270 */
[----:B------:R-:W-:-:S12]  /*0110*/  UIADD3 UR38, UPT, UPT, UR38, 0x1, URZ ;  /* 0x0000000126267890 */ /* 0x000fd8000fffe0ff */
[----:B0-23--:R-:W-:Y:S05]  /*0120*/  @P0 BRA `(.L_x_2333) ;  /* 0x0000003000d00947 */ /* 0x00dfea0003800000 */
        /* <DEDUP_REMOVED lines=302> */
.L_x_2334:
        /* <DEDUP_REMOVED lines=18> */
.L_x_2338:
[----:B------:R-:W2:Y:S02]  /*1530*/  LDG.E.U8 R2, desc[UR36][R2.64] ;  /* 0x0000002402027981 */ /* 0x000ea4000c1e1100 */
[----:B--2---:R-:W-:-:S04]  /*1540*/  I2FP.F32.U32 R0, R2 ;  /* 0x0000000200007245 */ /* 0x004fc80000201000 */
[----:B------:R-:W-:Y:S01]  /*1550*/  F2FP.BF16.F32.PACK_AB R0, RZ, R0 ;  /* 0x00000000ff00723e */ /* 0x000fe200000010ff */
[----:B------:R-:W-:Y:S06]  /*1560*/  BRA `(.L_x_2340) ;  /* 0x0000000c00a47947 */ /* 0x000fec0003800000 */
.L_x_2337:
        /* <DEDUP_REMOVED lines=10> */
.L_x_2342:
[----:B------:R-:W2:Y:S02]  /*1610*/  LDG.E R2, desc[UR36][R2.64] ;  /* 0x0000002402027981 */ /* 0x000ea4000c1e1900 */
[----:B--2---:R-:W-:-:S04]  /*1620*/  I2FP.F32.S32 R0, R2 ;  /* 0x0000000200007245 */ /* 0x004fc80000201400 */
[----:B------:R-:W-:Y:S01]  /*1630*/  F2FP.BF16.F32.PACK_AB R0, RZ, R0 ;  /* 0x00000000ff00723e */ /* 0x000fe200000010ff */
[----:B------:R-:W-:Y:S06]  /*1640*/  BRA `(.L_x_2340) ;  /* 0x0000000c006c7947 */ /* 0x000fec0003800000 */
.L_x_2341:
[----:B------:R-:W2:Y:S02]  /*1650*/  LDG.E.U16 R2, desc[UR36][R2.64] ;  /* 0x0000002402027981 */ /* 0x000ea4000c1e1500 */
[----:B--2---:R-:W0:Y:S02]  /*1660*/  I2F.S16 R0, R2 ;  /* 0x0000000200007306 */ /* 0x004e240000101400 */
[----:B0-----:R-:W-:Y:S01]  /*1670*/  F2FP.BF16.F32.PACK_AB R0, RZ, R0 ;  /* 0x00000000ff00723e */ /* 0x001fe200000010ff */
[----:B------:R-:W-:Y:S06]  /*1680*/  BRA `(.L_x_2340) ;  /* 0x0000000c005c7947 */ /* 0x000fec0003800000 */
.L_x_2336:
        /* <DEDUP_REMOVED lines=9> */
.L_x_2344:
[----:B------:R-:W2:Y:S02]  /*1720*/  LDG.E.U16 R0, desc[UR36][R2.64] ;  /* 0x0000002402007981 */ /* 0x000ea4000c1e1500 */
[----:B--2---:R-:W-:-:S05]  /*1730*/  HADD2.F32 R0, -RZ, R0.H0_H0 ;  /* 0x20000000ff007230 */ /* 0x004fca0000004100 */
[----:B------:R-:W-:Y:S01]  /*1740*/  F2FP.BF16.F32.PACK_AB R0, RZ, R0 ;  /* 0x00000000ff00723e */ /* 0x000fe200000010ff */
[----:B------:R-:W-:Y:S06]  /*1750*/  BRA `(.L_x_2340) ;  /* 0x0000000c00287947 */ /* 0x000fec0003800000 */
.L_x_2343:
        /* <DEDUP_REMOVED lines=9> */
.L_x_2346:
[----:B------:R-:W2:Y:S02]  /*17f0*/  LDG.E.U16 R2, desc[UR36][R2.64] ;  /* 0x0000002402027981 */ /* 0x000ea4000c1e1500 */
[----:B--2---:R-:W-:-:S05]  /*1800*/  HADD2.F32 R0, -RZ, R2.H0_H0 ;  /* 0x20000002ff007230 */ /* 0x004fca0000004100 */
[----:B------:R-:W-:Y:S01]  /*1810*/  F2FP.BF16.F32.PACK_AB R0, RZ, R0 ;  /* 0x00000000ff00723e */ /* 0x000fe200000010ff */
[----:B------:R-:W-:Y:S06]  /*1820*/  BRA `(.L_x_2340) ;  /* 0x0000000800f47947 */ /* 0x000fec0003800000 */
.L_x_2345:
        /* <DEDUP_REMOVED lines=12> */
.L_x_2335:
        /* <DEDUP_REMOVED lines=13> */
.L_x_2349:
        /* <DEDUP_REMOVED lines=12> */
.L_x_2348:
        /* <DEDUP_REMOVED lines=27> */
.L_x_2351:
[----:B------:R-:W2:Y:S02]  /*1c30*/  LDG.E.U8 R2, desc[UR36][R2.64] ;  /* 0x0000002402027981 */ /* 0x000ea4000c1e1100 */
[C---:B--2---:R-:W-:Y:S01]  /*1c40*/  SHF.L.U32 R4, R2.reuse, 0x19, RZ ;  /* 0x0000001902047819 */ /* 0x044fe200000006ff */
        /* <DEDUP_REMOVED lines=11> */
.L_x_2350:
[----:B------:R0:W5:Y:S01]  /*1d00*/  LDG.E.U16 R0, desc[UR36][R2.64] ;  /* 0x0000002402007981 */ /* 0x000162000c1e1500 */
[----:B------:R-:W-:Y:S05]  /*1d10*/  BRA `(.L_x_2340) ;  /* 0x0000000400b87947 */ /* 0x000fea0003800000 */
.L_x_2347:
        /* <DEDUP_REMOVED lines=12> */
.L_x_2354:
        /* <DEDUP_REMOVED lines=21> */
.L_x_2358:
[----:B------:R-:W-:Y:S05]  /*1f30*/  BSYNC.RECONVERGENT B1 ;  /* 0x0000000000017941 */ /* 0x000fea0003800200 */
.L_x_2357:
[----:B------:R-:W-:Y:S02]  /*1f40*/  SHF.L.U32 R0, R0, 0x14, RZ ;  /* 0x0000001400007819 */ /* 0x000fe400000006ff */
[----:B------:R-:W-:-:S04]  /*1f50*/  LEA R2, R2, 0x3b800000, 0x17 ;  /* 0x3b80000002027811 */ /* 0x000fc800078eb8ff */
[----:B------:R-:W-:-:S07]  /*1f60*/  LOP3.LUT R0, R2, R0, R7, 0xfe, !PT ;  /* 0x0000000002007212 */ /* 0x000fce00078efe07 */
.L_x_2356:
[----:B------:R-:W-:Y:S05]  /*1f70*/  BSYNC.RECONVERGENT B0 ;  /* 0x0000000000007941 */ /* 0x000fea0003800200 */
.L_x_2355:
[----:B------:R-:W-:Y:S01]  /*1f80*/  F2FP.BF16.F32.PACK_AB R0, RZ, R0 ;  /* 0x00000000ff00723e */ /* 0x000fe200000010ff */
[----:B------:R-:W-:Y:S06]  /*1f90*/  BRA `(.L_x_2340) ;  /* 0x0000000400187947 */ /* 0x000fec0003800000 */
.L_x_2353:
        /* <DEDUP_REMOVED lines=21> */
.L_x_2362:
[----:B------:R-:W-:Y:S05]  /*20f0*/  BSYNC.RECONVERGENT B1 ;  /* 0x0000000000017941 */ /* 0x000fea0003800200 */
.L_x_2361:
[----:B------:R-:W-:Y:S01]  /*2100*/  IMAD.SHL.U32 R0, R0, 0x200000, RZ ;  /* 0x0020000000007824 */ /* 0x000fe200078e00ff */
[----:B------:R-:W-:-:S04]  /*2110*/  LEA R2, R2, 0x37800000, 0x17 ;  /* 0x3780000002027811 */ /* 0x000fc800078eb8ff */
[----:B------:R-:W-:-:S07]  /*2120*/  LOP3.LUT R0, R2, R0, R7, 0xfe, !PT ;  /* 0x0000000002007212 */ /* 0x000fce00078efe07 */
.L_x_2360:
[----:B------:R-:W-:Y:S05]  /*2130*/  BSYNC.RECONVERGENT B0 ;  /* 0x0000000000007941 */ /* 0x000fea0003800200 */
.L_x_2359:
[----:B------:R-:W-:Y:S01]  /*2140*/  F2FP.BF16.F32.PACK_AB R0, RZ, R0 ;  /* 0x00000000ff00723e */ /* 0x000fe200000010ff */
[----:B------:R-:W-:Y:S06]  /*2150*/  BRA `(.L_x_2340) ;  /* 0x0000000000a87947 */ /* 0x000fec0003800000 */
.L_x_2352:
[----:B------:R-:W-:-:S09]  /*2160*/  UISETP.NE.AND UP0, UPT, UR4, 0x1c, UPT ;  /* 0x0000001c0400788c */ /* 0x000fd2000bf05270 */
[----:B------:R-:W-:Y:S05]  /*2170*/  BRA.U !UP0, `(.L_x_2363) ;  /* 0x0000000108947547 */ /* 0x000fea000b800000 */
[----:B------:R-:W-:-:S09]  /*2180*/  UISETP.NE.AND UP0, UPT, UR4, 0x1d, UPT ;  /* 0x0000001d0400788c */ /* 0x000fd2000bf05270 */
[----:B------:R-:W-:Y:S05]  /*2190*/  BRA.U !UP0, `(.L_x_2364) ;  /* 0x00000001087c7547 */ /* 0x000fea000b800000 */
[----:B------:R-:W-:-:S09]  /*21a0*/  UISETP.NE.AND UP0, UPT, UR4, 0x2c, UPT ;  /* 0x0000002c0400788c */ /* 0x000fd2000bf05270 */
[----:B------:R-:W-:Y:S05]  /*21b0*/  BRA.U !UP0, `(.L_x_2365) ;  /* 0x0000000108487547 */ /* 0x000fea000b800000 */
.L_x_2339:
        /* <DEDUP_REMOVED lines=16> */
.L_x_2366:
[----:B------:R-:W-:Y:S01]  /*22c0*/  PRMT R0, RZ, 0x7610, R0 ;  /* 0x00007610ff007816 */ /* 0x000fe20000000000 */
[----:B------:R-:W-:Y:S06]  /*22d0*/  BRA `(.L_x_2340) ;  /* 0x0000000000487947 */ /* 0x000fec0003800000 */
.L_x_2365:
[----:B------:R-:W2:Y:S01]  /*22e0*/  LDG.E.U8 R2, desc[UR36][R2.64] ;  /* 0x0000002402027981 */ /* 0x000ea2000c1e1100 */
[----:B------:R-:W-:Y:S01]  /*22f0*/  BSSY.RECONVERGENT B0, `(.L_x_2367) ;  /* 0x0000007000007945 */ /* 0x000fe20003800200 */
[----:B------:R-:W-:Y:S02]  /*2300*/  MOV R0, 0x400000 ;  /* 0x0040000000007802 */ /* 0x000fe40000000f00 */
[----:B--2---:R-:W-:-:S13]  /*2310*/  ISETP.NE.AND P0, PT, R2, RZ, PT ;  /* 0x000000ff0200720c */ /* 0x004fda0003f05270 */
[----:B------:R-:W-:Y:S05]  /*2320*/  @!P0 BRA `(.L_x_2368) ;  /* 0x00000000000c8947 */ /* 0x000fea0003800000 */
[----:B------:R-:W-:-:S13]  /*2330*/  ISETP.NE.AND P0, PT, R2, 0xff, PT ;  /* 0x000000ff0200780c */ /* 0x000fda0003f05270 */
[----:B------:R-:W-:Y:S02]  /*2340*/  @!P0 IMAD.MOV.U32 R0, RZ, RZ, 0x7f800001 ;  /* 0x7f800001ff008424 */ /* 0x000fe400078e00ff */
[----:B------:R-:W-:-:S07]  /*2350*/  @P0 IMAD.SHL.U32 R0, R2, 0x800000, RZ ;  /* 0x0080000002000824 */ /* 0x000fce00078e00ff */
.L_x_2368:
[----:B------:R-:W-:Y:S05]  /*2360*/  BSYNC.RECONVERGENT B0 ;  /* 0x0000000000007941 */ /* 0x000fea0003800200 */
.L_x_2367:
[----:B------:R-:W-:Y:S01]  /*2370*/  F2FP.BF16.F32.PACK_AB R0, RZ, R0 ;  /* 0x00000000ff00723e */ /* 0x000fe200000010ff */
[----:B------:R-:W-:Y:S06]  /*2380*/  BRA `(.L_x_2340) ;  /* 0x00000000001c7947 */ /* 0x000fec0003800000 */
.L_x_2364:
[----:B------:R-:W2:Y:S02]  /*2390*/  LDG.E.64 R2, desc[UR36][R2.64] ;  /* 0x0000002402027981 */ /* 0x000ea4000c1e1b00 */
[----:B--2---:R-:W0:Y:S02]  /*23a0*/  I2F.U64 R0, R2 ;  /* 0x0000000200007312 */ /* 0x004e240000301000 */
[----:B0-----:R-:W-:Y:S01]  /*23b0*/  F2FP.BF16.F32.PACK_AB R0, RZ, R0 ;  /* 0x00000000ff00723e */ /* 0x001fe200000010ff */
[----:B------:R-:W-:Y:S06]  /*23c0*/  BRA `(.L_x_2340) ;  /* 0x00000000000c7947 */ /* 0x000fec0003800000 */
.L_x_2363:
[----:B------:R-:W2:Y:S02]  /*23d0*/  LDG.E R2, desc[UR36][R2.64] ;  /* 0x0000002402027981 */ /* 0x000ea4000c1e1900 */
[----:B--2---:R-:W-:-:S04]  /*23e0*/  I2FP.F32.U32 R0, R2 ;  /* 0x0000000200007245 */ /* 0x004fc80000201000 */
[----:B------:R-:W-:-:S07]  /*23f0*/  F2FP.BF16.F32.PACK_AB R0, RZ, R0 ;  /* 0x00000000ff00723e */ /* 0x000fce00000010ff */
.L_x_2340:
[----:B------:R-:W-:-:S09]  /*2400*/  UISETP.NE.AND UP0, UPT, UR43, URZ, UPT ;  /* 0x000000ff2b00728c */ /* 0x000fd2000bf05270 */
[----:B------:R-:W-:Y:S05]  /*2410*/  BRA.U !UP0, `(.L_x_2369) ;  /* 0x0000000108247547 */ /* 0x000fea000b800000 */
[----:B------:R-:W-:Y:S01]  /*2420*/  USHF.L.U32 UR4, UR42, 0x10, URZ ;  /* 0x000000102a047899 */ /* 0x000fe200080006ff */
[----:B-----5:R-:W-:-:S08]  /*2430*/  SHF.L.U32 R0, R0, 0x10, RZ ;  /* 0x0000001000007819 */ /* 0x020fd000000006ff */
[----:B0-----:R-:W0:Y:S02]  /*2440*/  MUFU.RCP R3, UR4 ;  /* 0x0000000400037d08 */ /* 0x001e240008001000 */
[----:B0-----:R-:W-:-:S06]  /*2450*/  FMUL.FTZ R0, R0, R3 ;  /* 0x0000000300007220 */ /* 0x001fcc0000410000 */
[----:B------:R-:W0:Y:S02]  /*2460*/  F2F.BF16.F32 R0, R0 ;  /* 0x0000000000007304 */ /* 0x000e240000202000 */
[----:B0-----:R-:W-:-:S06]  /*2470*/  IMAD.U32 R2, R0, 0x10000, RZ ;  /* 0x0001000000027824 */ /* 0x001fcc00078e00ff */
[----:B------:R-:W0:Y:S02]  /*2480*/  FRND R2, R2 ;  /* 0x0000000200027307 */ /* 0x000e240000201000 */
[----:B0-----:R-:W-:Y:S01]  /*2490*/  FMUL.FTZ R4, R2, UR4 ;  /* 0x0000000402047c20 */ /* 0x001fe20008410000 */
[----:B------:R-:W-:Y:S06]  /*24a0*/  BRA `(.L_x_2370) ;  /* 0x0000000000207947 */ /* 0x000fec0003800000 */
.L_x_2369:
[----:B------:R-:W-:Y:S01]  /*24b0*/  USHF.L.U32 UR4, UR42, 0x10, URZ ;  /* 0x000000102a047899 */ /* 0x000fe200080006ff */
[----:B-----5:R-:W-:-:S05]  /*24c0*/  IMAD.U32 R0, R0, 0x10000, RZ ;  /* 0x0001000000007824 */ /* 0x020fca00078e00ff */
[----:B------:R-:W-:-:S03]  /*24d0*/  FMUL.FTZ R0, R0, UR4 ;  /* 0x0000000400007c20 */ /* 0x000fc60008410000 */
[----:B0-----:R-:W-:Y:S08]  /*24e0*/  MUFU.RCP R3, UR4 ;  /* 0x0000000400037d08 */ /* 0x001ff00008001000 */
[----:B------:R-:W0:Y:S02]  /*24f0*/  F2F.BF16.F32 R0, R0 ;  /* 0x0000000000007304 */ /* 0x000e240000202000 */
[----:B0-----:R-:W-:-:S06]  /*2500*/  SHF.L.U32 R2, R0, 0x10, RZ ;  /* 0x0000001000027819 */ /* 0x001fcc00000006ff */
[----:B------:R-:W0:Y:S02]  /*2510*/  FRND R2, R2 ;  /* 0x0000000200027307 */ /* 0x000e240000201000 */
[----:B0-----:R-:W-:-:S07]  /*2520*/  FMUL.FTZ R4, R2, R3 ;  /* 0x0000000302047220 */ /* 0x001fce0000410000 */
.L_x_2370:
[----:B------:R-:W0:Y:S01]  /*2530*/  LDCU.64 UR6, c[0x0][0x580] ;  /* 0x0000b000ff0677ac */ /* 0x000e220008000a00 */
[----:B------:R1:W2:Y:S01]  /*2540*/  F2F.BF16.F32 R5, R4 ;  /* 0x0000000400057304 */ /* 0x0002a20000202000 */
[----:B------:R-:W-:-:S04]  /*2550*/  UPRMT UR4, UR40, 0x9910, URZ ;  /* 0x0000991028047896 */ /* 0x000fc800080000ff */
[----:B------:R-:W-:Y:S01]  /*2560*/  UISETP.GT.AND UP0, UPT, UR4, 0x9, UPT ;  /* 0x000000090400788c */ /* 0x000fe2000bf04270 */
[----:B0-----:R-:W-:-:S05]  /*2570*/  IADD3 R2, P0, PT, R16, UR6, RZ ;  /* 0x0000000610027c10 */ /* 0x001fca000ff1e0ff */
[----:B------:R-:W-:-:S03]  /*2580*/  IMAD.X R3, RZ, RZ, UR7, P0 ;  /* 0x00000007ff037e24 */ /* 0x000fc600080e06ff */
[----:B-12---:R-:W-:Y:S05]  /*2590*/  BRA.U UP0, `(.L_x_2371) ;  /* 0x00000005000c7547 */ /* 0x006fea000b800000 */
        /* <DEDUP_REMOVED lines=8> */
[----:B------:R-:W-:-:S04]  /*2620*/  IMAD.U32 R0, R5, 0x10000, RZ ;  /* 0x0001000005007824 */ /* 0x000fc800078e00ff */
[----:B------:R-:W0:Y:S02]  /*2630*/  F2I.FTZ.TRUNC.NTZ R5, R0 ;  /* 0x0000000000057305 */ /* 0x000e24000021f100 */
[----:B0-----:R0:W-:Y:S01]  /*2640*/  STG.E.U8 desc[UR36][R2.64], R5 ;  /* 0x0000000502007986 */ /* 0x0011e2000c101124 */
[----:B------:R-:W-:Y:S05]  /*2650*/  BRA `(.L_x_2376) ;  /* 0x0000000c00807947 */ /* 0x000fea0003800000 */
.L_x_2374:
[----:B------:R-:W-:-:S06]  /*2660*/  SHF.L.U32 R5, R5, 0x10, RZ ;  /* 0x0000001005057819 */ /* 0x000fcc00000006ff */
[----:B------:R-:W0:Y:S02]  /*2670*/  F2I.S64.TRUNC R4, R5 ;  /* 0x0000000500047311 */ /* 0x000e24000020d900 */
[----:B0-----:R0:W-:Y:S01]  /*2680*/  STG.E.U8 desc[UR36][R2.64], R4 ;  /* 0x0000000402007986 */ /* 0x0011e2000c101124 */
[----:B------:R-:W-:Y:S05]  /*2690*/  BRA `(.L_x_2376) ;  /* 0x0000000c00707947 */ /* 0x000fea0003800000 */
.L_x_2373:
[----:B------:R-:W-:-:S09]  /*26a0*/  UISETP.NE.AND UP0, UPT, UR4, 0x2, UPT ;  /* 0x000000020400788c */ /* 0x000fd2000bf05270 */
[----:B------:R-:W-:Y:S05]  /*26b0*/  BRA.U !UP0, `(.L_x_2377) ;  /* 0x0000000108307547 */ /* 0x000fea000b800000 */
[----:B------:R-:W-:-:S09]  /*26c0*/  UISETP.NE.AND UP0, UPT, UR4, 0x3, UPT ;  /* 0x000000030400788c */ /* 0x000fd2000bf05270 */
[----:B------:R-:W-:Y:S05]  /*26d0*/  BRA.U !UP0, `(.L_x_2378) ;  /* 0x0000000108187547 */ /* 0x000fea000b800000 */
[----:B------:R-:W-:-:S09]  /*26e0*/  UISETP.NE.AND UP0, UPT, UR4, 0x4, UPT ;  /* 0x000000040400788c */ /* 0x000fd2000bf05270 */
[----:B------:R-:W-:Y:S05]  /*26f0*/  BRA.U UP0, `(.L_x_2375) ;  /* 0x0000000900b87547 */ /* 0x000fea000b800000 */
[----:B------:R-:W-:-:S06]  /*2700*/  IMAD.U32 R5, R5, 0x10000, RZ ;  /* 0x0001000005057824 */ /* 0x000fcc00078e00ff */
[----:B------:R-:W0:Y:S02]  /*2710*/  F2I.S64.TRUNC R4, R5 ;  /* 0x0000000500047311 */ /* 0x000e24000020d900 */
[----:B0-----:R0:W-:Y:S01]  /*2720*/  STG.E.64 desc[UR36][R2.64], R4 ;  /* 0x0000000402007986 */ /* 0x0011e2000c101b24 */
[----:B------:R-:W-:Y:S05]  /*2730*/  BRA `(.L_x_2376) ;  /* 0x0000000c00487947 */ /* 0x000fea0003800000 */
.L_x_2378:
[----:B------:R-:W-:-:S06]  /*2740*/  IMAD.U32 R5, R5, 0x10000, RZ ;  /* 0x0001000005057824 */ /* 0x000fcc00078e00ff */
[----:B------:R-:W0:Y:S02]  /*2750*/  F2I.FTZ.TRUNC.NTZ R5, R5 ;  /* 0x0000000500057305 */ /* 0x000e24000021f100 */
[----:B0-----:R0:W-:Y:S01]  /*2760*/  STG.E desc[UR36][R2.64], R5 ;  /* 0x0000000502007986 */ /* 0x0011e2000c101924 */
[----:B------:R-:W-:Y:S05]  /*2770*/  BRA `(.L_x_2376) ;  /* 0x0000000c00387947 */ /* 0x000fea0003800000 */
.L_x_2377:
[----:B------:R-:W-:-:S06]  /*2780*/  SHF.L.U32 R5, R5, 0x10, RZ ;  /* 0x0000001005057819 */ /* 0x000fcc00000006ff */
[----:B------:R-:W0:Y:S02]  /*2790*/  F2I.FTZ.TRUNC.NTZ R5, R5 ;  /* 0x0000000500057305 */ /* 0x000e24000021f100 */
[----:B0-----:R0:W-:Y:S01]  /*27a0*/  STG.E.U16 desc[UR36][R2.64], R5 ;  /* 0x0000000502007986 */ /* 0x0011e2000c101524 */
[----:B------:R-:W-:Y:S05]  /*27b0*/  BRA `(.L_x_2376) ;  /* 0x0000000c00287947 */ /* 0x000fea0003800000 */
.L_x_2372:
[----:B------:R-:W-:-:S09]  /*27c0*/  UISETP.GT.AND UP0, UPT, UR4, 0x6, UPT ;  /* 0x000000060400788c */ /* 0x000fd2000bf04270 */
[----:B------:R-:W-:Y:S05]  /*27d0*/  BRA.U UP0, `(.L_x_2379) ;  /* 0x00000001002c7547 */ /* 0x000fea000b800000 */
[----:B------:R-:W-:-:S09]  /*27e0*/  UISETP.NE.AND UP0, UPT, UR4, 0x5, UPT ;  /* 0x000000050400788c */ /* 0x000fd2000bf05270 */
[----:B------:R-:W-:Y:S05]  /*27f0*/  BRA.U !UP0, `(.L_x_2380) ;  /* 0x0000000108147547 */ /* 0x000fea000b800000 */
[----:B------:R-:W-:-:S09]  /*2800*/  UISETP.NE.AND UP0, UPT, UR4, 0x6, UPT ;  /* 0x000000060400788c */ /* 0x000fd2000bf05270 */
[----:B------:R-:W-:Y:S05]  /*2810*/  BRA.U UP0, `(.L_x_2375) ;  /* 0x0000000900707547 */ /* 0x000fea000b800000 */
[----:B------:R-:W-:-:S05]  /*2820*/  IMAD.U32 R5, R5, 0x10000, RZ ;  /* 0x0001000005057824 */ /* 0x000fca00078e00ff */
[----:B------:R0:W-:Y:S01]  /*2830*/  STG.E desc[UR36][R2.64], R5 ;  /* 0x0000000502007986 */ /* 0x0001e2000c101924 */
[----:B------:R-:W-:Y:S05]  /*2840*/  BRA `(.L_x_2376) ;  /* 0x0000000c00047947 */ /* 0x000fea0003800000 */
.L_x_2380:
[----:B------:R-:W-:-:S05]  /*2850*/  IMAD.U32 R0, R5, 0x10000, RZ ;  /* 0x0001000005007824 */ /* 0x000fca00078e00ff */
[----:B------:R-:W-:-:S05]  /*2860*/  F2FP.F16.F32.PACK_AB R0, RZ, R0 ;  /* 0x00000000ff00723e */ /* 0x000fca00000000ff */
[----:B------:R0:W-:Y:S01]  /*2870*/  STG.E.U16 desc[UR36][R2.64], R0 ;  /* 0x0000000002007986 */ /* 0x0001e2000c101524 */
[----:B------:R-:W-:Y:S05]  /*2880*/  BRA `(.L_x_2376) ;  /* 0x0000000800f47947 */ /* 0x000fea0003800000 */
.L_x_2379:
[----:B------:R-:W-:-:S09]  /*2890*/  UISETP.NE.AND UP0, UPT, UR4, 0x7, UPT ;  /* 0x000000070400788c */ /* 0x000fd2000bf05270 */
[----:B------:R-:W-:Y:S05]  /*28a0*/  BRA.U !UP0, `(.L_x_2381) ;  /* 0x0000000108347547 */ /* 0x000fea000b800000 */
[----:B------:R-:W-:-:S09]  /*28b0*/  UISETP.NE.AND UP0, UPT, UR4, 0x8, UPT ;  /* 0x000000080400788c */ /* 0x000fd2000bf05270 */
[----:B------:R-:W-:Y:S05]  /*28c0*/  BRA.U !UP0, `(.L_x_2382) ;  /* 0x0000000108187547 */ /* 0x000fea000b800000 */
[----:B------:R-:W-:-:S09]  /*28d0*/  UISETP.NE.AND UP0, UPT, UR4, 0x9, UPT ;  /* 0x000000090400788c */ /* 0x000fd2000bf05270 */
[----:B------:R-:W-:Y:S05]  /*28e0*/  BRA.U UP0, `(.L_x_2375) ;  /* 0x00000009003c7547 */ /* 0x000fea000b800000 */
[----:B------:R-:W-:Y:S01]  /*28f0*/  SHF.L.U32 R4, R5, 0x10, RZ ;  /* 0x0000001005047819 */ /* 0x000fe200000006ff */
[----:B------:R-:W-:-:S05]  /*2900*/  IMAD.MOV.U32 R5, RZ, RZ, RZ ;  /* 0x000000ffff057224 */ /* 0x000fca00078e00ff */
[----:B------:R0:W-:Y:S01]  /*2910*/  STG.E.64 desc[UR36][R2.64], R4 ;  /* 0x0000000402007986 */ /* 0x0001e2000c101b24 */
[----:B------:R-:W-:Y:S05]  /*2920*/  BRA `(.L_x_2376) ;  /* 0x0000000800cc7947 */ /* 0x000fea0003800000 */
.L_x_2382:
[----:B------:R-:W-:-:S05]  /*2930*/  IMAD.U32 R5, R5, 0x10000, RZ ;  /* 0x0001000005057824 */ /* 0x000fca00078e00ff */
[----:B------:R-:W-:-:S04]  /*2940*/  F2FP.F16.F32.PACK_AB R5, RZ, R5 ;  /* 0x00000005ff05723e */ /* 0x000fc800000000ff */
[----:B------:R-:W-:-:S05]  /*2950*/  PRMT R5, R5, 0x5410, RZ ;  /* 0x0000541005057816 */ /* 0x000fca00000000ff */
[----:B------:R0:W-:Y:S01]  /*2960*/  STG.E desc[UR36][R2.64], R5 ;  /* 0x0000000502007986 */ /* 0x0001e2000c101924 */
[----:B------:R-:W-:Y:S05]  /*2970*/  BRA `(.L_x_2376) ;  /* 0x0000000800b87947 */ /* 0x000fea0003800000 */
.L_x_2381:
[----:B------:R-:W-:-:S05]  /*2980*/  SHF.L.U32 R4, R5, 0x10, RZ ;  /* 0x0000001005047819 */ /* 0x000fca00000006ff */
[----:B------:R-:W-:-:S06]  /*2990*/  FMUL.FTZ R4, R4, 1 ;  /* 0x3f80000004047820 */ /* 0x000fcc0000410000 */
[----:B------:R-:W0:Y:S02]  /*29a0*/  F2F.F64.F32 R4, R4 ;  /* 0x0000000400047310 */ /* 0x000e240000201800 */
[----:B0-----:R0:W-:Y:S01]  /*29b0*/  STG.E.64 desc[UR36][R2.64], R4 ;  /* 0x0000000402007986 */ /* 0x0011e2000c101b24 */
[----:B------:R-:W-:Y:S05]  /*29c0*/  BRA `(.L_x_2376) ;  /* 0x0000000800a47947 */ /* 0x000fea0003800000 */
.L_x_2371:
        /* <DEDUP_REMOVED lines=8> */
[----:B------:R-:W-:-:S05]  /*2a50*/  IMAD.U32 R5, R5, 0x10000, RZ ;  /* 0x0001000005057824 */ /* 0x000fca00078e00ff */
[----:B------:R-:W-:-:S04]  /*2a60*/  FSETP.NEU.FTZ.AND P0, PT, R5, RZ, PT ;  /* 0x000000ff0500720b */ /* 0x000fc80003f1d000 */
[----:B------:R-:W-:-:S05]  /*2a70*/  SEL R5, RZ, 0x1, !P0 ;  /* 0x00000001ff057807 */ /* 0x000fca0004000000 */
[----:B------:R0:W-:Y:S01]  /*2a80*/  STG.E.U8 desc[UR36][R2.64], R5 ;  /* 0x0000000502007986 */ /* 0x0001e2000c101124 */
[----:B------:R-:W-:Y:S05]  /*2a90*/  BRA `(.L_x_2376) ;  /* 0x0000000800707947 */ /* 0x000fea0003800000 */
.L_x_2385:
[----:B------:R-:W-:Y:S01]  /*2aa0*/  IMAD.U32 R5, R5, 0x10000, RZ ;  /* 0x0001000005057824 */ /* 0x000fe200078e00ff */
[----:B------:R-:W-:-:S03]  /*2ab0*/  CS2R R6, SRZ ;  /* 0x0000000000067805 */ /* 0x000fc6000001ff00 */
[----:B------:R-:W-:-:S06]  /*2ac0*/  FMUL.FTZ R5, R5, 1 ;  /* 0x3f80000005057820 */ /* 0x000fcc0000410000 */
[----:B------:R-:W0:Y:S02]  /*2ad0*/  F2F.F64.F32 R4, R5 ;  /* 0x0000000500047310 */ /* 0x000e240000201800 */
[----:B0-----:R0:W-:Y:S01]  /*2ae0*/  STG.E.128 desc[UR36][R2.64], R4 ;  /* 0x0000000402007986 */ /* 0x0011e2000c101d24 */
[----:B------:R-:W-:Y:S05]  /*2af0*/  BRA `(.L_x_2376) ;  /* 0x0000000800587947 */ /* 0x000fea0003800000 */
.L_x_2384:
[----:B------:R-:W-:-:S09]  /*2b00*/  UISETP.NE.AND UP0, UPT, UR4, 0xf, UPT ;  /* 0x0000000f0400788c */ /* 0x000fd2000bf05270 */
[----:B------:R-:W-:Y:S05]  /*2b10*/  BRA.U !UP0, `(.L_x_2386) ;  /* 0x0000000108a07547 */ /* 0x000fea000b800000 */
[----:B------:R-:W-:-:S09]  /*2b20*/  UISETP.NE.AND UP0, UPT, UR4, 0x17, UPT ;  /* 0x000000170400788c */ /* 0x000fd2000bf05270 */
[----:B------:R-:W-:Y:S05]  /*2b30*/  BRA.U !UP0, `(.L_x_2387) ;  /* 0x00000001084c7547 */ /* 0x000fea000b800000 */
[----:B------:R-:W-:-:S09]  /*2b40*/  UISETP.NE.AND UP0, UPT, UR4, 0x18, UPT ;  /* 0x000000180400788c */ /* 0x000fd2000bf05270 */
[----:B------:R-:W-:Y:S05]  /*2b50*/  BRA.U UP0, `(.L_x_2375) ;  /* 0x0000000500a07547 */ /* 0x000fea000b800000 */
[----:B------:R-:W-:Y:S01]  /*2b60*/  SHF.L.U32 R7, R5, 0x10, RZ ;  /* 0x0000001005077819 */ /* 0x000fe200000006ff */
[----:B------:R-:W-:Y:S01]  /*2b70*/  BSSY.RECONVERGENT B0, `(.L_x_2388) ;  /* 0x000000c000007945 */ /* 0x000fe20003800200 */
[----:B------:R-:W-:Y:S02]  /*2b80*/  IMAD.MOV.U32 R0, RZ, RZ, 0x7f ;  /* 0x0000007fff007424 */ /* 0x000fe400078e00ff */
        /* <DEDUP_REMOVED lines=10> */
.L_x_2389:
[----:B------:R-:W-:Y:S05]  /*2c30*/  BSYNC.RECONVERGENT B0 ;  /* 0x0000000000007941 */ /* 0x000fea0003800200 */
.L_x_2388:
[----:B------:R-:W-:-:S05]  /*2c40*/  LOP3.LUT R5, R0, 0x80, R5, 0xf8, !PT ;  /* 0x0000008000057812 */ /* 0x000fca00078ef805 */
[----:B------:R0:W-:Y:S01]  /*2c50*/  STG.E.U8 desc[UR36][R2.64], R5 ;  /* 0x0000000502007986 */ /* 0x0001e2000c101124 */
[----:B------:R-:W-:Y:S05]  /*2c60*/  BRA `(.L_x_2376) ;  /* 0x0000000400fc7947 */ /* 0x000fea0003800000 */
.L_x_2387:
[----:B------:R-:W-:Y:S01]  /*2c70*/  IMAD.U32 R7, R5, 0x10000, RZ ;  /* 0x0001000005077824 */ /* 0x000fe200078e00ff */
[----:B------:R-:W-:Y:S04]  /*2c80*/  BSSY.RECONVERGENT B0, `(.L_x_2390) ;  /* 0x000000e000007945 */ /* 0x000fe80003800200 */
        /* <DEDUP_REMOVED lines=13> */
.L_x_2391:
[----:B------:R-:W-:Y:S05]  /*2d60*/  BSYNC.RECONVERGENT B0 ;  /* 0x0000000000007941 */ /* 0x000fea0003800200 */
.L_x_2390:
[----:B------:R-:W-:-:S05]  /*2d70*/  LOP3.LUT R5, R0, 0x80, R5, 0xf8, !PT ;  /* 0x0000008000057812 */ /* 0x000fca00078ef805 */
[----:B------:R0:W-:Y:S01]  /*2d80*/  STG.E.U8 desc[UR36][R2.64], R5 ;  /* 0x0000000502007986 */ /* 0x0001e2000c101124 */
[----:B------:R-:W-:Y:S05]  /*2d90*/  BRA `(.L_x_2376) ;  /* 0x0000000400b07947 */ /* 0x000fea0003800000 */
.L_x_2386:
[----:B------:R0:W-:Y:S01]  /*2da0*/  STG.E.U16 desc[UR36][R2.64], R5 ;  /* 0x0000000502007986 */ /* 0x0001e2000c101524 */
[----:B------:R-:W-:Y:S05]  /*2db0*/  BRA `(.L_x_2376) ;  /* 0x0000000400a87947 */ /* 0x000fea0003800000 */
.L_x_2383:
        /* <DEDUP_REMOVED lines=8> */
[----:B------:R-:W-:-:S06]  /*2e40*/  IMAD.U32 R5, R5, 0x10000, RZ ;  /* 0x0001000005057824 */ /* 0x000fcc00078e00ff */
[----:B------:R-:W0:Y:S02]  /*2e50*/  F2I.FTZ.U32.TRUNC.NTZ R5, R5 ;  /* 0x0000000500057305 */ /* 0x000e24000021f000 */
[----:B0-----:R0:W-:Y:S01]  /*2e60*/  STG.E.U16 desc[UR36][R2.64], R5 ;  /* 0x0000000502007986 */ /* 0x0011e2000c101524 */
[----:B------:R-:W-:Y:S05]  /*2e70*/  BRA `(.L_x_2376) ;  /* 0x0000000400787947 */ /* 0x000fea0003800000 */
.L_x_2394:
[----:B------:R-:W-:Y:S01]  /*2e80*/  IMAD.U32 R5, R5, 0x10000, RZ ;  /* 0x0001000005057824 */ /* 0x000fe200078e00ff */
[----:B------:R-:W-:Y:S01]  /*2e90*/  BSSY.RECONVERGENT B0, `(.L_x_2395) ;  /* 0x0000014000007945 */ /* 0x000fe20003800200 */
[----:B------:R-:W-:-:S03]  /*2ea0*/  HFMA2 R0, -RZ, RZ, 0, 7.62939453125e-06 ;  /* 0x00000080ff007431 */ /* 0x000fc600000001ff */
        /* <DEDUP_REMOVED lines=10> */
.L_x_2397:
[----:B------:R-:W-:-:S04]  /*2f50*/  SHF.R.U32.HI R0, RZ, 0x14, R5 ;  /* 0x00000014ff007819 */ /* 0x000fc80000011605 */
[----:B------:R-:W-:-:S04]  /*2f60*/  LOP3.LUT R0, R0, 0x1, RZ, 0xc0, !PT ;  /* 0x0000000100007812 */ /* 0x000fc800078ec0ff */
[----:B------:R-:W-:-:S04]  /*2f70*/  IADD3 R0, PT, PT, R5, 0x487ffff, R0 ;  /* 0x0487ffff05007810 */ /* 0x000fc80007ffe000 */
[----:B------:R-:W-:-:S04]  /*2f80*/  SHF.R.U32.HI R0, RZ, 0x14, R0 ;  /* 0x00000014ff007819 */ /* 0x000fc80000011600 */
[----:B------:R-:W-:-:S07]  /*2f90*/  LOP3.LUT R4, R0, 0xff, RZ, 0xc0, !PT ;  /* 0x000000ff00047812 */ /* 0x000fce00078ec0ff */
.L_x_2398:
[----:B------:R-:W-:-:S04]  /*2fa0*/  SHF.R.U32.HI R5, RZ, 0x18, R5 ;  /* 0x00000018ff057819 */ /* 0x000fc80000011605 */
[----:B------:R-:W-:-:S04]  /*2fb0*/  LOP3.LUT R4, R4, 0x80, R5, 0xf8, !PT ;  /* 0x0000008004047812 */ /* 0x000fc800078ef805 */
[----:B------:R-:W-:-:S07]  /*2fc0*/  PRMT R0, R4, 0x7610, R0 ;  /* 0x0000761004007816 */ /* 0x000fce0000000000 */
.L_x_2396:
[----:B------:R-:W-:Y:S05]  /*2fd0*/  BSYNC.RECONVERGENT B0 ;  /* 0x0000000000007941 */ /* 0x000fea0003800200 */
.L_x_2395:
[----:B------:R4:W-:Y:S01]  /*2fe0*/  STG.E.U8 desc[UR36][R2.64], R0 ;  /* 0x0000000002007986 */ /* 0x0009e2000c101124 */
[----:B------:R-:W-:Y:S05]  /*2ff0*/  BRA `(.L_x_2376) ;  /* 0x0000000400187947 */ /* 0x000fea0003800000 */
.L_x_2393:
        /* <DEDUP_REMOVED lines=13> */
.L_x_2401:
[----:B------:R-:W-:-:S04]  /*30d0*/  SHF.R.U32.HI R0, RZ, 0x15, R5 ;  /* 0x00000015ff007819 */ /* 0x000fc80000011605 */
[----:B------:R-:W-:-:S04]  /*30e0*/  LOP3.LUT R0, R0, 0x1, RZ, 0xc0, !PT ;  /* 0x0000000100007812 */ /* 0x000fc800078ec0ff */
[----:B------:R-:W-:-:S04]  /*30f0*/  IADD3 R0, PT, PT, R5, 0x88fffff, R0 ;  /* 0x088fffff05007810 */ /* 0x000fc80007ffe000 */
[----:B------:R-:W-:-:S04]  /*3100*/  SHF.R.U32.HI R0, RZ, 0x15, R0 ;  /* 0x00000015ff007819 */ /* 0x000fc80000011600 */
[----:B------:R-:W-:-:S07]  /*3110*/  LOP3.LUT R4, R0, 0xff, RZ, 0xc0, !PT ;  /* 0x000000ff00047812 */ /* 0x000fce00078ec0ff */
.L_x_2402:
[----:B------:R-:W-:-:S04]  /*3120*/  SHF.R.U32.HI R5, RZ, 0x18, R5 ;  /* 0x00000018ff057819 */ /* 0x000fc80000011605 */
[----:B------:R-:W-:-:S04]  /*3130*/  LOP3.LUT R4, R4, 0x80, R5, 0xf8, !PT ;  /* 0x0000008004047812 */ /* 0x000fc800078ef805 */
[----:B------:R-:W-:-:S07]  /*3140*/  PRMT R0, R4, 0x7610, R0 ;  /* 0x0000761004007816 */ /* 0x000fce0000000000 */
.L_x_2400:
[----:B------:R-:W-:Y:S05]  /*3150*/  BSYNC.RECONVERGENT B0 ;  /* 0x0000000000007941 */ /* 0x000fea0003800200 */
.L_x_2399:
[----:B------:R3:W-:Y:S01]  /*3160*/  STG.E.U8 desc[UR36][R2.64], R0 ;  /* 0x0000000002007986 */ /* 0x0007e2000c101124 */
[----:B------:R-:W-:Y:S05]  /*3170*/  BRA `(.L_x_2376) ;  /* 0x0000000000b87947 */ /* 0x000fea0003800000 */
.L_x_2392:
[----:B------:R-:W-:-:S09]  /*3180*/  UISETP.NE.AND UP0, UPT, UR4, 0x1c, UPT ;  /* 0x0000001c0400788c */ /* 0x000fd2000bf05270 */
[----:B------:R-:W-:Y:S05]  /*3190*/  BRA.U !UP0, `(.L_x_2403) ;  /* 0x0000000108a47547 */ /* 0x000fea000b800000 */
[----:B------:R-:W-:-:S09]  /*31a0*/  UISETP.NE.AND UP0, UPT, UR4, 0x1d, UPT ;  /* 0x0000001d0400788c */ /* 0x000fd2000bf05270 */
[----:B------:R-:W-:Y:S05]  /*31b0*/  BRA.U !UP0, `(.L_x_2404) ;  /* 0x00000001088c7547 */ /* 0x000fea000b800000 */
[----:B------:R-:W-:-:S09]  /*31c0*/  UISETP.NE.AND UP0, UPT, UR4, 0x2c, UPT ;  /* 0x0000002c0400788c */ /* 0x000fd2000bf05270 */
[----:B------:R-:W-:Y:S05]  /*31d0*/  BRA.U !UP0, `(.L_x_2405) ;  /* 0x0000000108447547 */ /* 0x000fea000b800000 */
.L_x_2375:
        /* <DEDUP_REMOVED lines=16> */
.L_x_2406:
[----:B------:R-:W-:Y:S05]  /*32e0*/  BRA `(.L_x_2376) ;  /* 0x00000000005c7947 */ /* 0x000fea0003800000 */
.L_x_2405:
[----:B------:R-:W-:-:S04]  /*32f0*/  SHF.L.U32 R5, R5, 0x10, RZ ;  /* 0x0000001005057819 */ /* 0x000fc800000006ff */
        /* <DEDUP_REMOVED lines=15> */
.L_x_2404:
[----:B------:R-:W-:-:S06]  /*33f0*/  IMAD.U32 R5, R5, 0x10000, RZ ;  /* 0x0001000005057824 */ /* 0x000fcc00078e00ff */
[----:B------:R-:W0:Y:S02]  /*3400*/  F2I.U64.TRUNC R4, R5 ;  /* 0x0000000500047311 */ /* 0x000e24000020d800 */
[----:B0-----:R1:W-:Y:S01]  /*3410*/  STG.E.64 desc[UR36][R2.64], R4 ;  /* 0x0000000402007986 */ /* 0x0013e2000c101b24 */
[----:B------:R-:W-:Y:S05]  /*3420*/  BRA `(.L_x_2376) ;  /* 0x00000000000c7947 */ /* 0x000fea0003800000 */
.L_x_2403:
[----:B------:R-:W-:-:S06]  /*3430*/  SHF.L.U32 R5, R5, 0x10, RZ ;  /* 0x0000001005057819 */ /* 0x000fcc00000006ff */
[----:B------:R-:W0:Y:S02]  /*3440*/  F2I.FTZ.U32.TRUNC.NTZ R5, R5 ;  /* 0x0000000500057305 */ /* 0x000e24000021f000 */
[----:B0-----:R0:W-:Y:S02]  /*3450*/  STG.E desc[UR36][R2.64], R5 ;  /* 0x0000000502007986 */ /* 0x0011e4000c101924 */
.L_x_2376:
[----:B------:R-:W-:-:S07]  /*3460*/  VIADD R17, R17, 0x80 ;  /* 0x0000008011117836 */ /* 0x000fce0000000000 */
.L_x_2333:
[----:B------:R-:W-:Y:S05]  /*3470*/  BSYNC.RECONVERGENT B6 ;  /* 0x0000000000067941 */ /* 0x000fea0003800200 */
.L_x_2332:
        /* <DEDUP_REMOVED lines=307> */
.L_x_2409:
[----:B------:R-:W1:Y:S01]  /*47b0*/  LDCU.64 UR6, c[0x0][0x588] ;  /* 0x0000b100ff0677ac */ /* 0x000e620008000a00 */
        /* <DEDUP_REMOVED lines=17> */
.L_x_2413:
[----:B------:R-:W2:Y:S02]  /*48d0*/  LDG.E.U8 R2, desc[UR36][R2.64] ;  /* 0x0000002402027981 */ /* 0x000ea4000c1e1100 */
[----:B--2---:R-:W-:-:S04]  /*48e0*/  I2FP.F32.U32 R0, R2 ;  /* 0x0000000200007245 */ /* 0x004fc80000201000 */
[----:B------:R-:W-:Y:S01]  /*48f0*/  F2FP.BF16.F32.PACK_AB R0, RZ, R0 ;  /* 0x00000000ff00723e */ /* 0x000fe200000010ff */
[----:B------:R-:W-:Y:S06]  /*4900*/  BRA `(.L_x_2415) ;  /* 0x0000000c00a47947 */ /* 0x000fec0003800000 */
.L_x_2412:
        /* <DEDUP_REMOVED lines=10> */
.L_x_2417:
[----:B------:R-:W2:Y:S02]  /*49b0*/  LDG.E R2, desc[UR36][R2.64] ;  /* 0x0000002402027981 */ /* 0x000ea4000c1e1900 */
[----:B--2---:R-:W-:-:S04]  /*49c0*/  I2FP.F32.S32 R0, R2 ;  /* 0x0000000200007245 */ /* 0x004fc80000201400 */
[----:B------:R-:W-:Y:S01]  /*49d0*/  F2FP.BF16.F32.PACK_AB R0, RZ, R0 ;  /* 0x00000000ff00723e */ /* 0x000fe200000010ff */
[----:B------:R-:W-:Y:S06]  /*49e0*/  BRA `(.L_x_2415) ;  /* 0x0000000c006c7947 */ /* 0x000fec0003800000 */
.L_x_2416:
[----:B------:R-:W2:Y:S02]  /*49f0*/  LDG.E.U16 R2, desc[UR36][R2.64] ;  /* 0x0000002402027981 */ /* 0x000ea4000c1e1500 */
[----:B--2---:R-:W0:Y:S02]  /*4a00*/  I2F.S16 R0, R2 ;  /* 0x0000000200007306 */ /* 0x004e240000101400 */
[----:B0-----:R-:W-:Y:S01]  /*4a10*/  F2FP.BF16.F32.PACK_AB R0, RZ, R0 ;  /* 0x00000000ff00723e */ /* 0x001fe200000010ff */
[----:B------:R-:W-:Y:S06]  /*4a20*/  BRA `(.L_x_2415) ;  /* 0x0000000c005c7947 */ /* 0x000fec0003800000 */
.L_x_2411:
        /* <DEDUP_REMOVED lines=9> */
.L_x_2419:
[----:B------:R-:W2:Y:S02]  /*4ac0*/  LDG.E.U16 R0, desc[UR36][R2.64] ;  /* 0x0000002402007981 */ /* 0x000ea4000c1e1500 */
[----:B--2---:R-:W-:-:S05]  /*4ad0*/  HADD2.F32 R0, -RZ, R0.H0_H0 ;  /* 0x20000000ff007230 */ /* 0x004fca0000004100 */
[----:B------:R-:W-:Y:S01]  /*4ae0*/  F2FP.BF16.F32.PACK_AB R0, RZ, R0 ;  /* 0x00000000ff00723e */ /* 0x000fe200000010ff */
[----:B------:R-:W-:Y:S06]  /*4af0*/  BRA `(.L_x_2415) ;  /* 0x0000000c00287947 */ /* 0x000fec0003800000 */
.L_x_2418:
        /* <DEDUP_REMOVED lines=9> */
.L_x_2421:
[----:B------:R-:W2:Y:S02]  /*4b90*/  LDG.E.U16 R2, desc[UR36][R2.64] ;  /* 0x0000002402027981 */ /* 0x000ea4000c1e1500 */
[----:B--2---:R-:W-:-:S05]  /*4ba0*/  HADD2.F32 R0, -RZ, R2.H0_H0 ;  /* 0x20000002ff007230 */ /* 0x004fca0000004100 */
[----:B------:R-:W-:Y:S01]  /*4bb0*/  F2FP.BF16.F32.PACK_AB R0, RZ, R0 ;  /* 0x00000000ff00723e */ /* 0x000fe200000010ff */
[----:B------:R-:W-:Y:S06]  /*4bc0*/  BRA `(.L_x_2415) ;  /* 0x0000000800f47947 */ /* 0x000fec0003800000 */
.L_x_2420:
        /* <DEDUP_REMOVED lines=12> */
.L_x_2410:
        /* <DEDUP_REMOVED lines=13> */
.L_x_2424:
        /* <DEDUP_REMOVED lines=12> */
.L_x_2423:
        /* <DEDUP_REMOVED lines=27> */
.L_x_2426:
        /* <DEDUP_REMOVED lines=13> */
.L_x_2425:
[----:B------:R0:W5:Y:S01]  /*50a0*/  LDG.E.U16 R0, desc[UR36][R2.64] ;  /* 0x0000002402007981 */ /* 0x000162000c1e1500 */
[----:B------:R-:W-:Y:S05]  /*50b0*/  BRA `(.L_x_2415) ;  /* 0x0000000400b87947 */ /* 0x000fea0003800000 */
.L_x_2422:
        /* <DEDUP_REMOVED lines=12> */
.L_x_2429:
        /* <DEDUP_REMOVED lines=21> */
.L_x_2433:
[----:B------:R-:W-:Y:S05]  /*52d0*/  BSYNC.RECONVERGENT B1 ;  /* 0x0000000000017941 */ /* 0x000fea0003800200 */
.L_x_2432:
[----:B------:R-:W-:Y:S01]  /*52e0*/  IMAD.SHL.U32 R0, R0, 0x100000, RZ ;  /* 0x0010000000007824 */ /* 0x000fe200078e00ff */
[----:B------:R-:W-:-:S04]  /*52f0*/  LEA R2, R2, 0x3b800000, 0x17 ;  /* 0x3b80000002027811 */ /* 0x000fc800078eb8ff */
[----:B------:R-:W-:-:S07]  /*5300*/  LOP3.LUT R0, R2, R0, R7, 0xfe, !PT ;  /* 0x0000000002007212 */ /* 0x000fce00078efe07 */
.L_x_2431:
[----:B------:R-:W-:Y:S05]  /*5310*/  BSYNC.RECONVERGENT B0 ;  /* 0x0000000000007941 */ /* 0x000fea0003800200 */
.L_x_2430:
[----:B------:R-:W-:Y:S01]  /*5320*/  F2FP.BF16.F32.PACK_AB R0, RZ, R0 ;  /* 0x00000000ff00723e */ /* 0x000fe200000010ff */
[----:B------:R-:W-:Y:S06]  /*5330*/  BRA `(.L_x_2415) ;  /* 0x0000000400187947 */ /* 0x000fec0003800000 */
.L_x_2428:
        /* <DEDUP_REMOVED lines=21> */
.L_x_2437:
[----:B------:R-:W-:Y:S05]  /*5490*/  BSYNC.RECONVERGENT B1 ;  /* 0x0000000000017941 */ /* 0x000fea0003800200 */
.L_x_2436:
[----:B------:R-:W-:Y:S01]  /*54a0*/  IMAD.SHL.U32 R0, R0, 0x200000, RZ ;  /* 0x0020000000007824 */ /* 0x000fe200078e00ff */
[----:B------:R-:W-:-:S04]  /*54b0*/  LEA R2, R2, 0x37800000, 0x17 ;  /* 0x3780000002027811 */ /* 0x000fc800078eb8ff */
[----:B------:R-:W-:-:S07]  /*54c0*/  LOP3.LUT R0, R2, R0, R7, 0xfe, !PT ;  /* 0x0000000002007212 */ /* 0x000fce00078efe07 */
.L_x_2435:
[----:B------:R-:W-:Y:S05]  /*54d0*/  BSYNC.RECONVERGENT B0 ;  /* 0x0000000000007941 */ /* 0x000fea0003800200 */
.L_x_2434:
[----:B------:R-:W-:Y:S01]  /*54e0*/  F2FP.BF16.F32.PACK_AB R0, RZ, R0 ;  /* 0x00000000ff00723e */ /* 0x000fe200000010ff */
[----:B------:R-:W-:Y:S06]  /*54f0*/  BRA `(.L_x_2415) ;  /* 0x0000000000a87947 */ /* 0x000fec0003800000 */
.L_x_2427:
        /* <DEDUP_REMOVED lines=14> */
.L_x_2441:
[----:B------:R-:W-:Y:S05]  /*55e0*/  BSYNC.RECONVERGENT B0 ;  /* 0x0000000000007941 */ /* 0x000fea0003800200 */
.L_x_2440:
[----:B------:R-:W-:Y:S01]  /*55f0*/  F2FP.BF16.F32.PACK_AB R0, RZ, R0 ;  /* 0x00000000ff00723e */ /* 0x000fe200000010ff */
[----:B------:R-:W-:Y:S06]  /*5600*/  BRA `(.L_x_2415) ;  /* 0x0000000000647947 */ /* 0x000fec0003800000 */
.L_x_2414:
        /* <DEDUP_REMOVED lines=16> */
.L_x_2442:
[----:B------:R-:W-:Y:S01]  /*5710*/  PRMT R0, RZ, 0x7610, R0 ;  /* 0x00007610ff007816 */ /* 0x000fe20000000000 */
[----:B------:R-:W-:Y:S06]  /*5720*/  BRA `(.L_x_2415) ;  /* 0x00000000001c7947 */ /* 0x000fec0003800000 */
.L_x_2439:
[----:B------:R-:W2:Y:S02]  /*5730*/  LDG.E.64 R2, desc[UR36][R2.64] ;  /* 0x0000002402027981 */ /* 0x000ea4000c1e1b00 */
[----:B--2---:R-:W0:Y:S02]  /*5740*/  I2F.U64 R0, R2 ;  /* 0x0000000200007312 */ /* 0x004e240000301000 */
[----:B0-----:R-:W-:Y:S01]  /*5750*/  F2FP.BF16.F32.PACK_AB R0, RZ, R0 ;  /* 0x00000000ff00723e */ /* 0x001fe200000010ff */
[----:B------:R-:W-:Y:S06]  /*5760*/  BRA `(.L_x_2415) ;  /* 0x00000000000c7947 */ /* 0x000fec0003800000 */
.L_x_2438:
[----:B------:R-:W2:Y:S02]  /*5770*/  LDG.E R2, desc[UR36][R2.64] ;  /* 0x0000002402027981 */ /* 0x000ea4000c1e1900 */
[----:B--2---:R-:W-:-:S04]  /*5780*/  I2FP.F32.U32 R0, R2 ;  /* 0x0000000200007245 */ /* 0x004fc80000201000 */
[----:B------:R-:W-:-:S07]  /*5790*/  F2FP.BF16.F32.PACK_AB R0, RZ, R0 ;  /* 0x00000000ff00723e */ /* 0x000fce00000010ff */
.L_x_2415:
[----:B------:R-:W-:-:S09]  /*57a0*/  UISETP.NE.AND UP0, UPT, UR43, URZ, UPT ;  /* 0x000000ff2b00728c */ /* 0x000fd2000bf05270 */
[----:B------:R-:W-:Y:S05]  /*57b0*/  BRA.U !UP0, `(.L_x_2443) ;  /* 0x0000000108247547 */ /* 0x000fea000b800000 */
[----:B------:R-:W-:Y:S01]  /*57c0*/  USHF.L.U32 UR4, UR42, 0x10, URZ ;  /* 0x000000102a047899 */ /* 0x000fe200080006ff */
[----:B-----5:R-:W-:-:S08]  /*57d0*/  IMAD.U32 R0, R0, 0x10000, RZ ;  /* 0x0001000000007824 */ /* 0x020fd000078e00ff */
[----:B0-----:R-:W0:Y:S02]  /*57e0*/  MUFU.RCP R3, UR4 ;  /* 0x0000000400037d08 */ /* 0x001e240008001000 */
[----:B0-----:R-:W-:-:S06]  /*57f0*/  FMUL.FTZ R0, R0, R3 ;  /* 0x0000000300007220 */ /* 0x001fcc0000410000 */
[----:B------:R-:W0:Y:S02]  /*5800*/  F2F.BF16.F32 R0, R0 ;  /* 0x0000000000007304 */ /* 0x000e240000202000 */
[----:B0-----:R-:W-:-:S06]  /*5810*/  SHF.L.U32 R2, R0, 0x10, RZ ;  /* 0x0000001000027819 */ /* 0x001fcc00000006ff */
[----:B------:R-:W0:Y:S02]  /*5820*/  FRND R2, R2 ;  /* 0x0000000200027307 */ /* 0x000e240000201000 */
[----:B0-----:R-:W-:Y:S01]  /*5830*/  FMUL.FTZ R4, R2, UR4 ;  /* 0x0000000402047c20 */ /* 0x001fe20008410000 */
[----:B------:R-:W-:Y:S06]  /*5840*/  BRA `(.L_x_2444) ;  /* 0x0000000000207947 */ /* 0x000fec0003800000 */
.L_x_2443:
[----:B------:R-:W-:Y:S01]  /*5850*/  USHF.L.U32 UR4, UR42, 0x10, URZ ;  /* 0x000000102a047899 */ /* 0x000fe200080006ff */
[----:B-----5:R-:W-:-:S05]  /*5860*/  IMAD.U32 R0, R0, 0x10000, RZ ;  /* 0x0001000000007824 */ /* 0x020fca00078e00ff */
[----:B------:R-:W-:-:S03]  /*5870*/  FMUL.FTZ R0, R0, UR4 ;  /* 0x0000000400007c20 */ /* 0x000fc60008410000 */
[----:B0-----:R-:W-:Y:S08]  /*5880*/  MUFU.RCP R3, UR4 ;  /* 0x0000000400037d08 */ /* 0x001ff00008001000 */
[----:B------:R-:W0:Y:S02]  /*5890*/  F2F.BF16.F32 R0, R0 ;  /* 0x0000000000007304 */ /* 0x000e240000202000 */
[----:B0-----:R-:W-:-:S06]  /*58a0*/  IMAD.U32 R2, R0, 0x10000, RZ ;  /* 0x0001000000027824 */ /* 0x001fcc00078e00ff */
[----:B------:R-:W0:Y:S02]  /*58b0*/  FRND R2, R2 ;  /* 0x0000000200027307 */ /* 0x000e240000201000 */
[----:B0-----:R-:W-:-:S07]  /*58c0*/  FMUL.FTZ R4, R2, R3 ;  /* 0x0000000302047220 */ /* 0x001fce0000410000 */
.L_x_2444:
[----:B------:R-:W0:Y:S01]  /*58d0*/  LDCU.64 UR6, c[0x0][0x580] ;  /* 0x0000b000ff0677ac */ /* 0x000e220008000a00 */
[----:B------:R1:W2:Y:S01]  /*58e0*/  F2F.BF16.F32 R5, R4 ;  /* 0x0000000400057304 */ /* 0x0002a20000202000 */
[----:B------:R-:W-:-:S04]  /*58f0*/  UPRMT UR4, UR40, 0x9910, URZ ;  /* 0x0000991028047896 */ /* 0x000fc800080000ff */
[----:B------:R-:W-:Y:S01]  /*5900*/  UISETP.GT.AND UP0, UPT, UR4, 0x9, UPT ;  /* 0x000000090400788c */ /* 0x000fe2000bf04270 */
[----:B0-----:R-:W-:-:S04]  /*5910*/  IADD3 R2, P0, PT, R16, UR6, RZ ;  /* 0x0000000610027c10 */ /* 0x001fc8000ff1e0ff */
[----:B------:R-:W-:-:S04]  /*5920*/  IADD3.X R3, PT, PT, RZ, UR7, RZ, P0, !PT ;  /* 0x00000007ff037c10 */ /* 0x000fc800087fe4ff */
        /* <DEDUP_REMOVED lines=13> */
.L_x_2448:
[----:B------:R-:W-:-:S06]  /*5a00*/  IMAD.U32 R5, R5, 0x10000, RZ ;  /* 0x0001000005057824 */ /* 0x000fcc00078e00ff */
[----:B------:R-:W0:Y:S02]  /*5a10*/  F2I.S64.TRUNC R4, R5 ;  /* 0x0000000500047311 */ /* 0x000e24000020d900 */
[----:B0-----:R3:W-:Y:S01]  /*5a20*/  STG.E.U8 desc[UR36][R2.64], R4 ;  /* 0x0000000402007986 */ /* 0x0017e2000c101124 */
[----:B------:R-:W-:Y:S05]  /*5a30*/  BRA `(.L_x_2450) ;  /* 0x0000000c006c7947 */ /* 0x000fea0003800000 */
.L_x_2447:
[----:B------:R-:W-:-:S09]  /*5a40*/  UISETP.NE.AND UP0, UPT, UR4, 0x2, UPT ;  /* 0x000000020400788c */ /* 0x000fd2000bf05270 */
[----:B------:R-:W-:Y:S05]  /*5a50*/  BRA.U !UP0, `(.L_x_2451) ;  /* 0x0000000108307547 */ /* 0x000fea000b800000 */
[----:B------:R-:W-:-:S09]  /*5a60*/  UISETP.NE.AND UP0, UPT, UR4, 0x3, UPT ;  /* 0x000000030400788c */ /* 0x000fd2000bf05270 */
[----:B------:R-:W-:Y:S05]  /*5a70*/  BRA.U !UP0, `(.L_x_2452) ;  /* 0x0000000108187547 */ /* 0x000fea000b800000 */
[----:B------:R-:W-:-:S09]  /*5a80*/  UISETP.NE.AND UP0, UPT, UR4, 0x4, UPT ;  /* 0x000000040400788c */ /* 0x000fd2000bf05270 */
[----:B------:R-:W-:Y:S05]  /*5a90*/  BRA.U UP0, `(.L_x_2449) ;  /* 0x0000000900787547 */ /* 0x000fea000b800000 */
[----:B------:R-:W-:-:S06]  /*5aa0*/  SHF.L.U32 R5, R5, 0x10, RZ ;  /* 0x0000001005057819 */ /* 0x000fcc00000006ff */
[----:B------:R-:W0:Y:S02]  /*5ab0*/  F2I.S64.TRUNC R4, R5 ;  /* 0x0000000500047311 */ /* 0x000e24000020d900 */
[----:B0-----:R1:W-:Y:S01]  /*5ac0*/  STG.E.64 desc[UR36][R2.64], R4 ;  /* 0x0000000402007986 */ /* 0x0013e2000c101b24 */
[----:B------:R-:W-:Y:S05]  /*5ad0*/  BRA `(.L_x_2450) ;  /* 0x0000000c00447947 */ /* 0x000fea0003800000 */
.L_x_2452:
[----:B------:R-:W-:-:S06]  /*5ae0*/  IMAD.U32 R5, R5, 0x10000, RZ ;  /* 0x0001000005057824 */ /* 0x000fcc00078e00ff */
[----:B------:R-:W0:Y:S02]  /*5af0*/  F2I.FTZ.TRUNC.NTZ R5, R5 ;  /* 0x0000000500057305 */ /* 0x000e24000021f100 */
[----:B0-----:R2:W-:Y:S01]  /*5b00*/  STG.E desc[UR36][R2.64], R5 ;  /* 0x0000000502007986 */ /* 0x0015e2000c101924 */
[----:B------:R-:W-:Y:S05]  /*5b10*/  BRA `(.L_x_2450) ;  /* 0x0000000c00347947 */ /* 0x000fea0003800000 */
.L_x_2451:
[----:B------:R-:W-:-:S06]  /*5b20*/  IMAD.U32 R5, R5, 0x10000, RZ ;  /* 0x0001000005057824 */ /* 0x000fcc00078e00ff */
[----:B------:R-:W0:Y:S02]  /*5b30*/  F2I.FTZ.TRUNC.NTZ R5, R5 ;  /* 0x0000000500057305 */ /* 0x000e24000021f100 */
[----:B0-----:R0:W-:Y:S01]  /*5b40*/  STG.E.U16 desc[UR36][R2.64], R5 ;  /* 0x0000000502007986 */ /* 0x0011e2000c101524 */
[----:B------:R-:W-:Y:S05]  /*5b50*/  BRA `(.L_x_2450) ;  /* 0x0000000c00247947 */ /* 0x000fea0003800000 */
.L_x_2446:
[----:B------:R-:W-:-:S09]  /*5b60*/  UISETP.GT.AND UP0, UPT, UR4, 0x6, UPT ;  /* 0x000000060400788c */ /* 0x000fd2000bf04270 */
[----:B------:R-:W-:Y:S05]  /*5b70*/  BRA.U UP0, `(.L_x_2453) ;  /* 0x00000001002c7547 */ /* 0x000fea000b800000 */
[----:B------:R-:W-:-:S09]  /*5b80*/  UISETP.NE.AND UP0, UPT, UR4, 0x5, UPT ;  /* 0x000000050400788c */ /* 0x000fd2000bf05270 */
[----:B------:R-:W-:Y:S05]  /*5b90*/  BRA.U !UP0, `(.L_x_2454) ;  /* 0x0000000108147547 */ /* 0x000fea000b800000 */
[----:B------:R-:W-:-:S09]  /*5ba0*/  UISETP.NE.AND UP0, UPT, UR4, 0x6, UPT ;  /* 0x000000060400788c */ /* 0x000fd2000bf05270 */
[----:B------:R-:W-:Y:S05]  /*5bb0*/  BRA.U UP0, `(.L_x_2449) ;  /* 0x0000000900307547 */ /* 0x000fea000b800000 */
[----:B------:R-:W-:-:S05]  /*5bc0*/  SHF.L.U32 R5, R5, 0x10, RZ ;  /* 0x0000001005057819 */ /* 0x000fca00000006ff */
[----:B------:R0:W-:Y:S01]  /*5bd0*/  STG.E desc[UR36][R2.64], R5 ;  /* 0x0000000502007986 */ /* 0x0001e2000c101924 */
[----:B------:R-:W-:Y:S05]  /*5be0*/  BRA `(.L_x_2450) ;  /* 0x0000000c00007947 */ /* 0x000fea0003800000 */
.L_x_2454:
[----:B------:R-:W-:-:S05]  /*5bf0*/  IMAD.U32 R0, R5, 0x10000, RZ ;  /* 0x0001000005007824 */ /* 0x000fca00078e00ff */
[----:B------:R-:W-:-:S05]  /*5c00*/  F2FP.F16.F32.PACK_AB R0, RZ, R0 ;  /* 0x00000000ff00723e */ /* 0x000fca00000000ff */
[----:B------:R0:W-:Y:S01]  /*5c10*/  STG.E.U16 desc[UR36][R2.64], R0 ;  /* 0x0000000002007986 */ /* 0x0001e2000c101524 */
[----:B------:R-:W-:Y:S05]  /*5c20*/  BRA `(.L_x_2450) ;  /* 0x0000000800f07947 */ /* 0x000fea0003800000 */
.L_x_2453:
[----:B------:R-:W-:-:S09]  /*5c30*/  UISETP.NE.AND UP0, UPT, UR4, 0x7, UPT ;  /* 0x000000070400788c */ /* 0x000fd2000bf05270 */
[----:B------:R-:W-:Y:S05]  /*5c40*/  BRA.U !UP0, `(.L_x_2455) ;  /* 0x0000000108347547 */ /* 0x000fea000b800000 */
[----:B------:R-:W-:-:S09]  /*5c50*/  UISETP.NE.AND UP0, UPT, UR4, 0x8, UPT ;  /* 0x000000080400788c */ /* 0x000fd2000bf05270 */
[----:B------:R-:W-:Y:S05]  /*5c60*/  BRA.U !UP0, `(.L_x_2456) ;  /* 0x0000000108187547 */ /* 0x000fea000b800000 */
[----:B------:R-:W-:-:S09]  /*5c70*/  UISETP.NE.AND UP0, UPT, UR4, 0x9, UPT ;  /* 0x000000090400788c */ /* 0x000fd2000bf05270 */
[----:B------:R-:W-:Y:S05]  /*5c80*/  BRA.U UP0, `(.L_x_2449) ;  /* 0x0000000500fc7547 */ /* 0x000fea000b800000 */
[----:B------:R-:W-:Y:S01]  /*5c90*/  IMAD.U32 R4, R5, 0x10000, RZ ;  /* 0x0001000005047824 */ /* 0x000fe200078e00ff */
[----:B------:R-:W-:-:S05]  /*5ca0*/  MOV R5, RZ ;  /* 0x000000ff00057202 */ /* 0x000fca0000000f00 */
[----:B------:R0:W-:Y:S01]  /*5cb0*/  STG.E.64 desc[UR36][R2.64], R4 ;  /* 0x0000000402007986 */ /* 0x0001e2000c101b24 */
[----:B------:R-:W-:Y:S05]  /*5cc0*/  BRA `(.L_x_2450) ;  /* 0x0000000800c87947 */ /* 0x000fea0003800000 */
.L_x_2456:
[----:B------:R-:W-:-:S05]  /*5cd0*/  IMAD.U32 R5, R5, 0x10000, RZ ;  /* 0x0001000005057824 */ /* 0x000fca00078e00ff */
[----:B------:R-:W-:-:S04]  /*5ce0*/  F2FP.F16.F32.PACK_AB R5, RZ, R5 ;  /* 0x00000005ff05723e */ /* 0x000fc800000000ff */
[----:B------:R-:W-:-:S05]  /*5cf0*/  PRMT R5, R5, 0x5410, RZ ;  /* 0x0000541005057816 */ /* 0x000fca00000000ff */
[----:B------:R0:W-:Y:S01]  /*5d00*/  STG.E desc[UR36][R2.64], R5 ;  /* 0x0000000502007986 */ /* 0x0001e2000c101924 */
[----:B------:R-:W-:Y:S05]  /*5d10*/  BRA `(.L_x_2450) ;  /* 0x0000000800b47947 */ /* 0x000fea0003800000 */
.L_x_2455:
[----:B------:R-:W-:-:S04]  /*5d20*/  IMAD.U32 R4, R5, 0x10000, RZ ;  /* 0x0001000005047824 */ /* 0x000fc800078e00ff */
[----:B------:R-:W-:-:S06]  /*5d30*/  FMUL.FTZ R4, R4, 1 ;  /* 0x3f80000004047820 */ /* 0x000fcc0000410000 */
[----:B------:R-:W0:Y:S02]  /*5d40*/  F2F.F64.F32 R4, R4 ;  /* 0x0000000400047310 */ /* 0x000e240000201800 */
[----:B0-----:R0:W-:Y:S01]  /*5d50*/  STG.E.64 desc[UR36][R2.64], R4 ;  /* 0x0000000402007986 */ /* 0x0011e2000c101b24 */
[----:B------:R-:W-:Y:S05]  /*5d60*/  BRA `(.L_x_2450) ;  /* 0x0000000800a07947 */ /* 0x000fea0003800000 */
.L_x_2445:
        /* <DEDUP_REMOVED lines=10> */
[----:B------:R-:W-:-:S06]  /*5e10*/  SHF.L.U32 R5, R5, 0x10, RZ ;  /* 0x0000001005057819 */ /* 0x000fcc00000006ff */
[----:B------:R-:W0:Y:S02]  /*5e20*/  F2I.FTZ.U32.TRUNC.NTZ R5, R5 ;  /* 0x0000000500057305 */ /* 0x000e24000021f000 */
[----:B0-----:R0:W-:Y:S01]  /*5e30*/  STG.E.U16 desc[UR36][R2.64], R5 ;  /* 0x0000000502007986 */ /* 0x0011e2000c101524 */
[----:B------:R-:W-:Y:S05]  /*5e40*/  BRA `(.L_x_2450) ;  /* 0x0000000800687947 */ /* 0x000fea0003800000 */
.L_x_2460:
        /* <DEDUP_REMOVED lines=18> */
.L_x_2463:
[----:B------:R-:W-:-:S04]  /*5f70*/  SHF.R.U32.HI R5, RZ, 0x18, R5 ;  /* 0x00000018ff057819 */ /* 0x000fc80000011605 */
[----:B------:R-:W-:-:S07]  /*5f80*/  LOP3.LUT R0, R0, 0x80, R5, 0xf8, !PT ;  /* 0x0000008000007812 */ /* 0x000fce00078ef805 */
.L_x_2462:
[----:B------:R-:W-:Y:S05]  /*5f90*/  BSYNC.RECONVERGENT B0 ;  /* 0x0000000000007941 */ /* 0x000fea0003800200 */
.L_x_2461:
[----:B------:R0:W-:Y:S01]  /*5fa0*/  STG.E.U8 desc[UR36][R2.64], R0 ;  /* 0x0000000002007986 */ /* 0x0001e2000c101124 */
[----:B------:R-:W-:Y:S05]  /*5fb0*/  BRA `(.L_x_2450) ;  /* 0x00000008000c7947 */ /* 0x000fea0003800000 */
.L_x_2459:
        /* <DEDUP_REMOVED lines=18> */
.L_x_2466:
[----:B------:R-:W-:-:S04]  /*60e0*/  SHF.R.U32.HI R5, RZ, 0x18, R5 ;  /* 0x00000018ff057819 */ /* 0x000fc80000011605 */
[----:B------:R-:W-:-:S07]  /*60f0*/  LOP3.LUT R0, R0, 0x80, R5, 0xf8, !PT ;  /* 0x0000008000007812 */ /* 0x000fce00078ef805 */
.L_x_2465:
[----:B------:R-:W-:Y:S05]  /*6100*/  BSYNC.RECONVERGENT B0 ;  /* 0x0000000000007941 */ /* 0x000fea0003800200 */
.L_x_2464:
[----:B------:R0:W-:Y:S01]  /*6110*/  STG.E.U8 desc[UR36][R2.64], R0 ;  /* 0x0000000002007986 */ /* 0x0001e2000c101124 */
[----:B------:R-:W-:Y:S05]  /*6120*/  BRA `(.L_x_2450) ;  /* 0x0000000400b07947 */ /* 0x000fea0003800000 */
.L_x_2458:
[----:B------:R-:W-:-:S09]  /*6130*/  UISETP.NE.AND UP0, UPT, UR4, 0x1c, UPT ;  /* 0x0000001c0400788c */ /* 0x000fd2000bf05270 */
[----:B------:R-:W-:Y:S05]  /*6140*/  BRA.U !UP0, `(.L_x_2467) ;  /* 0x0000000108607547 */ /* 0x000fea000b800000 */
[----:B------:R-:W-:-:S09]  /*6150*/  UISETP.NE.AND UP0, UPT, UR4, 0x1d, UPT ;  /* 0x0000001d0400788c */ /* 0x000fd2000bf05270 */
[----:B------:R-:W-:Y:S05]  /*6160*/  BRA.U !UP0, `(.L_x_2468) ;  /* 0x0000000108487547 */ /* 0x000fea000b800000 */
[----:B------:R-:W-:-:S09]  /*6170*/  UISETP.NE.AND UP0, UPT, UR4, 0x2c, UPT ;  /* 0x0000002c0400788c */ /* 0x000fd2000bf05270 */
[----:B------:R-:W-:Y:S05]  /*6180*/  BRA.U UP0, `(.L_x_2449) ;  /* 0x0000000100bc7547 */ /* 0x000fea000b800000 */
        /* <DEDUP_REMOVED lines=16> */
.L_x_2468:
[----:B------:R-:W-:-:S06]  /*6290*/  SHF.L.U32 R5, R5, 0x10, RZ ;  /* 0x0000001005057819 */ /* 0x000fcc00000006ff */
[----:B------:R-:W0:Y:S02]  /*62a0*/  F2I.U64.TRUNC R4, R5 ;  /* 0x0000000500047311 */ /* 0x000e24000020d800 */
[----:B0-----:R0:W-:Y:S01]  /*62b0*/  STG.E.64 desc[UR36][R2.64], R4 ;  /* 0x0000000402007986 */ /* 0x0011e2000c101b24 */
[----:B------:R-:W-:Y:S05]  /*62c0*/  BRA `(.L_x_2450) ;  /* 0x0000000400487947 */ /* 0x000fea0003800000 */
.L_x_2467:
[----:B------:R-:W-:-:S06]  /*62d0*/  IMAD.U32 R5, R5, 0x10000, RZ ;  /* 0x0001000005057824 */ /* 0x000fcc00078e00ff */
[----:B------:R-:W0:Y:S02]  /*62e0*/  F2I.FTZ.U32.TRUNC.NTZ R5, R5 ;  /* 0x0000000500057305 */ /* 0x000e24000021f000 */
[----:B0-----:R0:W-:Y:S01]  /*62f0*/  STG.E desc[UR36][R2.64], R5 ;  /* 0x0000000502007986 */ /* 0x0011e2000c101924 */
[----:B------:R-:W-:Y:S05]  /*6300*/  BRA `(.L_x_2450) ;  /* 0x0000000400387947 */ /* 0x000fea0003800000 */
.L_x_2457:
        /* <DEDUP_REMOVED lines=11> */
.L_x_2470:
[----:B------:R-:W-:Y:S02]  /*63c0*/  SHF.L.U32 R5, R5, 0x10, RZ ;  /* 0x0000001005057819 */ /* 0x000fe400000006ff */
[----:B------:R-:W-:-:S03]  /*63d0*/  CS2R R6, SRZ ;  /* 0x0000000000067805 */ /* 0x000fc6000001ff00 */
[----:B------:R-:W-:-:S06]  /*63e0*/  FMUL.FTZ R5, R5, 1 ;  /* 0x3f80000005057820 */ /* 0x000fcc0000410000 */
[----:B------:R-:W0:Y:S02]  /*63f0*/  F2F.F64.F32 R4, R5 ;  /* 0x0000000500047310 */ /* 0x000e240000201800 */
[----:B0-----:R0:W-:Y:S01]  /*6400*/  STG.E.128 desc[UR36][R2.64], R4 ;  /* 0x0000000402007986 */ /* 0x0011e2000c101d24 */
[----:B------:R-:W-:Y:S05]  /*6410*/  BRA `(.L_x_2450) ;  /* 0x0000000000f47947 */ /* 0x000fea0003800000 */
.L_x_2469:
[----:B------:R-:W-:-:S09]  /*6420*/  UISETP.NE.AND UP0, UPT, UR4, 0xf, UPT ;  /* 0x0000000f0400788c */ /* 0x000fd2000bf05270 */
[----:B------:R-:W-:Y:S05]  /*6430*/  BRA.U !UP0, `(.L_x_2471) ;  /* 0x0000000108e87547 */ /* 0x000fea000b800000 */
[----:B------:R-:W-:-:S09]  /*6440*/  UISETP.NE.AND UP0, UPT, UR4, 0x17, UPT ;  /* 0x000000170400788c */ /* 0x000fd2000bf05270 */
[----:B------:R-:W-:Y:S05]  /*6450*/  BRA.U !UP0, `(.L_x_2472) ;  /* 0x0000000108907547 */ /* 0x000fea000b800000 */
[----:B------:R-:W-:-:S09]  /*6460*/  UISETP.NE.AND UP0, UPT, UR4, 0x18, UPT ;  /* 0x000000180400788c */ /* 0x000fd2000bf05270 */
[----:B------:R-:W-:Y:S05]  /*6470*/  BRA.U !UP0, `(.L_x_2473) ;  /* 0x0000000108447547 */ /* 0x000fea000b800000 */
.L_x_2449:
        /* <DEDUP_REMOVED lines=16> */
.L_x_2474:
[----:B------:R-:W-:Y:S05]  /*6580*/  BRA `(.L_x_2450) ;  /* 0x0000000000987947 */ /* 0x000fea0003800000 */
.L_x_2473:
        /* <DEDUP_REMOVED lines=13> */
.L_x_2476:
[----:B------:R-:W-:Y:S05]  /*6660*/  BSYNC.RECONVERGENT B0 ;  /* 0x0000000000007941 */ /* 0x000fea0003800200 */
.L_x_2475:
[----:B------:R-:W-:-:S05]  /*6670*/  LOP3.LUT R5, R0, 0x80, R5, 0xf8, !PT ;  /* 0x0000008000057812 */ /* 0x000fca00078ef805 */
[----:B------:R0:W-:Y:S01]  /*6680*/  STG.E.U8 desc[UR36][R2.64], R5 ;  /* 0x0000000502007986 */ /* 0x0001e2000c101124 */
[----:B------:R-:W-:Y:S05]  /*6690*/  BRA `(.L_x_2450) ;  /* 0x0000000000547947 */ /* 0x000fea0003800000 */
.L_x_2472:
[----:B------:R-:W-:Y:S01]  /*66a0*/  SHF.L.U32 R5, R5, 0x10, RZ ;  /* 0x0000001005057819 */ /* 0x000fe200000006ff */
[----:B------:R-:W-:Y:S03]  /*66b0*/  BSSY.RECONVERGENT B0, `(.L_x_2477) ;  /* 0x000000e000007945 */ /* 0x000fe60003800200 */
        /* <DEDUP_REMOVED lines=10> */
.L_x_2478:
[----:B------:R-:W-:Y:S01]  /*6760*/  IMAD.MOV.U32 R0, RZ, RZ, 0x7f ;  /* 0x0000007fff007424 */ /* 0x000fe200078e00ff */
[----:B------:R-:W-:-:S04]  /*6770*/  ISETP.GT.U32.AND P0, PT, R4, 0x7f800000, PT ;  /* 0x7f8000000400780c */ /* 0x000fc80003f04070 */
[----:B------:R-:W-:-:S09]  /*6780*/  SEL R0, R0, 0x7c, P0 ;  /* 0x0000007c00007807 */ /* 0x000fd20000000000 */
.L_x_2479:
[----:B------:R-:W-:Y:S05]  /*6790*/  BSYNC.RECONVERGENT B0 ;  /* 0x0000000000007941 */ /* 0x000fea0003800200 */
.L_x_2477:
[----:B------:R-:W-:-:S04]  /*67a0*/  SHF.R.U32.HI R5, RZ, 0x18, R5 ;  /* 0x00000018ff057819 */ /* 0x000fc80000011605 */
[----:B------:R-:W-:-:S05]  /*67b0*/  LOP3.LUT R5, R0, 0x80, R5, 0xf8, !PT ;  /* 0x0000008000057812 */ /* 0x000fca00078ef805 */
[----:B------:R0:W-:Y:S01]  /*67c0*/  STG.E.U8 desc[UR36][R2.64], R5 ;  /* 0x0000000502007986 */ /* 0x0001e2000c101124 */
[----:B------:R-:W-:Y:S05]  /*67d0*/  BRA `(.L_x_2450) ;  /* 0x0000000000047947 */ /* 0x000fea0003800000 */
.L_x_2471:
[----:B------:R0:W-:Y:S02]  /*67e0*/  STG.E.U16 desc[UR36][R2.64], R5 ;  /* 0x0000000502007986 */ /* 0x0001e4000c101524 */
.L_x_2450:
[----:B------:R-:W-:-:S07]  /*67f0*/  VIADD R17, R17, 0x80 ;  /* 0x0000008011117836 */ /* 0x000fce0000000000 */
.L_x_2408:
[----:B------:R-:W-:Y:S05]  /*6800*/  BSYNC.RECONVERGENT B6 ;  /* 0x0000000000067941 */ /* 0x000fea0003800200 */
.L_x_2407:
        /* <DEDUP_REMOVED lines=307> */
.L_x_2482:
[----:B------:R-:W1:Y:S01]  /*7b40*/  LDCU.64 UR6, c[0x0][0x588] ;  /* 0x0000b100ff0677ac */ /* 0x000e620008000a00 */
        /* <DEDUP_REMOVED lines=17> */
.L_x_2486:
[----:B------:R-:W2:Y:S02]  /*7c60*/  LDG.E.U8 R2, desc[UR36][R2.64] ;  /* 0x0000002402027981 */ /* 0x000ea4000c1e1100 */
[----:B--2---:R-:W-:-:S04]  /*7c70*/  I2FP.F32.U32 R0, R2 ;  /* 0x0000000200007245 */ /* 0x004fc80000201000 */
[----:B------:R-:W-:Y:S01]  /*7c80*/  F2FP.BF16.F32.PACK_AB R0, RZ, R0 ;  /* 0x00000000ff00723e */ /* 0x000fe200000010ff */
[----:B------:R-:W-:Y:S06]  /*7c90*/  BRA `(.L_x_2488) ;  /* 0x0000000c00a47947 */ /* 0x000fec0003800000 */
.L_x_2485:
        /* <DEDUP_REMOVED lines=10> */
.L_x_2490:
[----:B------:R-:W2:Y:S02]  /*7d40*/  LDG.E R2, desc[UR36][R2.64] ;  /* 0x0000002402027981 */ /* 0x000ea4000c1e1900 */
[----:B--2---:R-:W-:-:S04]  /*7d50*/  I2FP.F32.S32 R0, R2 ;  /* 0x0000000200007245 */ /* 0x004fc80000201400 */
[----:B------:R-:W-:Y:S01]  /*7d60*/  F2FP.BF16.F32.PACK_AB R0, RZ, R0 ;  /* 0x00000000ff00723e */ /* 0x000fe200000010ff */
[----:B------:R-:W-:Y:S06]  /*7d70*/  BRA `(.L_x_2488) ;  /* 0x0000000c006c7947 */ /* 0x000fec0003800000 */
.L_x_2489:
[----:B------:R-:W2:Y:S02]  /*7d80*/  LDG.E.U16 R2, desc[UR36][R2.64] ;  /* 0x0000002402027981 */ /* 0x000ea4000c1e1500 */
[----:B--2---:R-:W0:Y:S02]  /*7d90*/  I2F.S16 R0, R2 ;  /* 0x0000000200007306 */ /* 0x004e240000101400 */
[----:B0-----:R-:W-:Y:S01]  /*7da0*/  F2FP.BF16.F32.PACK_AB R0, RZ, R0 ;  /* 0x00000000ff00723e */ /* 0x001fe200000010ff */
[----:B------:R-:W-:Y:S06]  /*7db0*/  BRA `(.L_x_2488) ;  /* 0x0000000c005c7947 */ /* 0x000fec0003800000 */
.L_x_2484:
        /* <DEDUP_REMOVED lines=9> */
.L_x_2492:
[----:B------:R-:W2:Y:S02]  /*7e50*/  LDG.E.U16 R0, desc[UR36][R2.64] ;  /* 0x0000002402007981 */ /* 0x000ea4000c1e1500 */
[----:B--2---:R-:W-:-:S05]  /*7e60*/  HADD2.F32 R0, -RZ, R0.H0_H0 ;  /* 0x20000000ff007230 */ /* 0x004fca0000004100 */
[----:B------:R-:W-:Y:S01]  /*7e70*/  F2FP.BF16.F32.PACK_AB R0, RZ, R0 ;  /* 0x00000000ff00723e */ /* 0x000fe200000010ff */
[----:B------:R-:W-:Y:S06]  /*7e80*/  BRA `(.L_x_2488) ;  /* 0x0000000c00287947 */ /* 0x000fec0003800000 */
.L_x_2491:
        /* <DEDUP_REMOVED lines=9> */
.L_x_2494:
[----:B------:R-:W2:Y:S02]  /*7f20*/  LDG.E.U16 R2, desc[UR36][R2.64] ;  /* 0x0000002402027981 */ /* 0x000ea4000c1e1500 */
[----:B--2---:R-:W-:-:S05]  /*7f30*/  HADD2.F32 R0, -RZ, R2.H0_H0 ;  /* 0x20000002ff007230 */ /* 0x004fca0000004100 */
[----:B------:R-:W-:Y:S01]  /*7f40*/  F2FP.BF16.F32.PACK_AB R0, RZ, R0 ;  /* 0x00000000ff00723e */ /* 0x000fe200000010ff */
[----:B------:R-:W-:Y:S06]  /*7f50*/  BRA `(.L_x_2488) ;  /* 0x0000000800f47947 */ /* 0x000fec0003800000 */
.L_x_2493:
        /* <DEDUP_REMOVED lines=12> */
.L_x_2483:
        /* <DEDUP_REMOVED lines=13> */
.L_x_2497:
        /* <DEDUP_REMOVED lines=12> */
.L_x_2496:
        /* <DEDUP_REMOVED lines=27> */
.L_x_2499:
        /* <DEDUP_REMOVED lines=13> */
.L_x_2498:
[----:B------:R0:W5:Y:S01]  /*8430*/  LDG.E.U16 R0, desc[UR36][R2.64] ;  /* 0x0000002402007981 */ /* 0x000162000c1e1500 */
[----:B------:R-:W-:Y:S05]  /*8440*/  BRA `(.L_x_2488) ;  /* 0x0000000400b87947 */ /* 0x000fea0003800000 */
.L_x_2495:
        /* <DEDUP_REMOVED lines=12> */
.L_x_2502:
        /* <DEDUP_REMOVED lines=21> */
.L_x_2506:
[----:B------:R-:W-:Y:S05]  /*8660*/  BSYNC.RECONVERGENT B1 ;  /* 0x0000000000017941 */ /* 0x000fea0003800200 */
.L_x_2505:
[----:B------:R-:W-:Y:S02]  /*8670*/  SHF.L.U32 R0, R0, 0x14, RZ ;  /* 0x0000001400007819 */ /* 0x000fe400000006ff */
[----:B------:R-:W-:-:S04]  /*8680*/  LEA R2, R2, 0x3b800000, 0x17 ;  /* 0x3b80000002027811 */ /* 0x000fc800078eb8ff */
[----:B------:R-:W-:-:S07]  /*8690*/  LOP3.LUT R0, R2, R0, R7, 0xfe, !PT ;  /* 0x0000000002007212 */ /* 0x000fce00078efe07 */
.L_x_2504:
[----:B------:R-:W-:Y:S05]  /*86a0*/  BSYNC.RECONVERGENT B0 ;  /* 0x0000000000007941 */ /* 0x000fea0003800200 */
.L_x_2503:
[----:B------:R-:W-:Y:S01]  /*86b0*/  F2FP.BF16.F32.PACK_AB R0, RZ, R0 ;  /* 0x00000000ff00723e */ /* 0x000fe200000010ff */
[----:B------:R-:W-:Y:S06]  /*86c0*/  BRA `(.L_x_2488) ;  /* 0x0000000400187947 */ /* 0x000fec0003800000 */
.L_x_2501:
        /* <DEDUP_REMOVED lines=21> */
.L_x_2510:
[----:B------:R-:W-:Y:S05]  /*8820*/  BSYNC.RECONVERGENT B1 ;  /* 0x0000000000017941 */ /* 0x000fea0003800200 */
.L_x_2509:
[----:B------:R-:W-:Y:S01]  /*8830*/  IMAD.SHL.U32 R0, R0, 0x200000, RZ ;  /* 0x0020000000007824 */ /* 0x000fe200078e00ff */
[----:B------:R-:W-:-:S04]  /*8840*/  LEA R2, R2, 0x37800000, 0x17 ;  /* 0x3780000002027811 */ /* 0x000fc800078eb8ff */
[----:B------:R-:W-:-:S07]  /*8850*/  LOP3.LUT R0, R2, R0, R7, 0xfe, !PT ;  /* 0x0000000002007212 */ /* 0x000fce00078efe07 */
.L_x_2508:
[----:B------:R-:W-:Y:S05]  /*8860*/  BSYNC.RECONVERGENT B0 ;  /* 0x0000000000007941 */ /* 0x000fea0003800200 */
.L_x_2507:
[----:B------:R-:W-:Y:S01]  /*8870*/  F2FP.BF16.F32.PACK_AB R0, RZ, R0 ;  /* 0x00000000ff00723e */ /* 0x000fe200000010ff */
[----:B------:R-:W-:Y:S06]  /*8880*/  BRA `(.L_x_2488) ;  /* 0x0000000000a87947 */ /* 0x000fec0003800000 */
.L_x_2500:
        /* <DEDUP_REMOVED lines=14> */
.L_x_2514:
[----:B------:R-:W-:Y:S05]  /*8970*/  BSYNC.RECONVERGENT B0 ;  /* 0x0000000000007941 */ /* 0x000fea0003800200 */
.L_x_2513:
[----:B------:R-:W-:Y:S01]  /*8980*/  F2FP.BF16.F32.PACK_AB R0, RZ, R0 ;  /* 0x00000000ff00723e */ /* 0x000fe200000010ff */
[----:B------:R-:W-:Y:S06]  /*8990*/  BRA `(.L_x_2488) ;  /* 0x0000000000647947 */ /* 0x000fec0003800000 */
.L_x_2487:
        /* <DEDUP_REMOVED lines=16> */
.L_x_2515:
[----:B------:R-:W-:Y:S01]  /*8aa0*/  PRMT R0, RZ, 0x7610, R0 ;  /* 0x00007610ff007816 */ /* 0x000fe20000000000 */
[----:B------:R-:W-:Y:S06]  /*8ab0*/  BRA `(.L_x_2488) ;  /* 0x00000000001c7947 */ /* 0x000fec0003800000 */
.L_x_2512:
[----:B------:R-:W2:Y:S02]  /*8ac0*/  LDG.E.64 R2, desc[UR36][R2.64] ;  /* 0x0000002402027981 */ /* 0x000ea4000c1e1b00 */
[----:B--2---:R-:W0:Y:S02]  /*8ad0*/  I2F.U64 R0, R2 ;  /* 0x0000000200007312 */ /* 0x004e240000301000 */
[----:B0-----:R-:W-:Y:S01]  /*8ae0*/  F2FP.BF16.F32.PACK_AB R0, RZ, R0 ;  /* 0x00000000ff00723e */ /* 0x001fe200000010ff */
[----:B------:R-:W-:Y:S06]  /*8af0*/  BRA `(.L_x_2488) ;  /* 0x00000000000c7947 */ /* 0x000fec0003800000 */
.L_x_2511:
[----:B------:R-:W2:Y:S02]  /*8b00*/  LDG.E R2, desc[UR36][R2.64] ;  /* 0x0000002402027981 */ /* 0x000ea4000c1e1900 */
[----:B--2---:R-:W-:-:S04]  /*8b10*/  I2FP.F32.U32 R0, R2 ;  /* 0x0000000200007245 */ /* 0x004fc80000201000 */
[----:B------:R-:W-:-:S07]  /*8b20*/  F2FP.BF16.F32.PACK_AB R0, RZ, R0 ;  /* 0x00000000ff00723e */ /* 0x000fce00000010ff */
.L_x_2488:
        /* <DEDUP_REMOVED lines=11> */
.L_x_2516:
        /* <DEDUP_REMOVED lines=8> */
.L_x_2517:
        /* <DEDUP_REMOVED lines=19> */
.L_x_2521:
[----:B------:R-:W-:-:S06]  /*8d90*/  SHF.L.U32 R5, R5, 0x10, RZ ;  /* 0x0000001005057819 */ /* 0x000fcc00000006ff */
[----:B------:R-:W0:Y:S02]  /*8da0*/  F2I.S64.TRUNC R4, R5 ;  /* 0x0000000500047311 */ /* 0x000e24000020d900 */
[----:B0-----:R0:W-:Y:S01]  /*8db0*/  STG.E.U8 desc[UR36][R2.64], R4 ;  /* 0x0000000402007986 */ /* 0x0011e2000c101124 */
[----:B------:R-:W-:Y:S05]  /*8dc0*/  BRA `(.L_x_2523) ;  /* 0x0000000c006c7947 */ /* 0x000fea0003800000 */
.L_x_2520:
        /* <DEDUP_REMOVED lines=10> */
.L_x_2525:
[----:B------:R-:W-:-:S06]  /*8e70*/  IMAD.U32 R5, R5, 0x10000, RZ ;  /* 0x0001000005057824 */ /* 0x000fcc00078e00ff */
[----:B------:R-:W0:Y:S02]  /*8e80*/  F2I.FTZ.TRUNC.NTZ R5, R5 ;  /* 0x0000000500057305 */ /* 0x000e24000021f100 */
[----:B0-----:R0:W-:Y:S01]  /*8e90*/  STG.E desc[UR36][R2.64], R5 ;  /* 0x0000000502007986 */ /* 0x0011e2000c101924 */
[----:B------:R-:W-:Y:S05]  /*8ea0*/  BRA `(.L_x_2523) ;  /* 0x0000000c00347947 */ /* 0x000fea0003800000 */
.L_x_2524:
[----:B------:R-:W-:-:S06]  /*8eb0*/  SHF.L.U32 R5, R5, 0x10, RZ ;  /* 0x0000001005057819 */ /* 0x000fcc00000006ff */
[----:B------:R-:W0:Y:S02]  /*8ec0*/  F2I.FTZ.TRUNC.NTZ R5, R5 ;  /* 0x0000000500057305 */ /* 0x000e24000021f100 */
[----:B0-----:R0:W-:Y:S01]  /*8ed0*/  STG.E.U16 desc[UR36][R2.64], R5 ;  /* 0x0000000502007986 */ /* 0x0011e2000c101524 */
[----:B------:R-:W-:Y:S05]  /*8ee0*/  BRA `(.L_x_2523) ;  /* 0x0000000c00247947 */ /* 0x000fea0003800000 */
.L_x_2519:
        /* <DEDUP_REMOVED lines=9> */
.L_x_2527:
[----:B------:R-:W-:-:S05]  /*8f80*/  IMAD.U32 R0, R5, 0x10000, RZ ;  /* 0x0001000005007824 */ /* 0x000fca00078e00ff */
[----:B------:R-:W-:-:S05]  /*8f90*/  F2FP.F16.F32.PACK_AB R0, RZ, R0 ;  /* 0x00000000ff00723e */ /* 0x000fca00000000ff */
[----:B------:R0:W-:Y:S01]  /*8fa0*/  STG.E.U16 desc[UR36][R2.64], R0 ;  /* 0x0000000002007986 */ /* 0x0001e2000c101524 */
[----:B------:R-:W-:Y:S05]  /*8fb0*/  BRA `(.L_x_2523) ;  /* 0x0000000800f07947 */ /* 0x000fea0003800000 */
.L_x_2526:
        /* <DEDUP_REMOVED lines=10> */
.L_x_2529:
[----:B------:R-:W-:-:S05]  /*9060*/  IMAD.U32 R5, R5, 0x10000, RZ ;  /* 0x0001000005057824 */ /* 0x000fca00078e00ff */
[----:B------:R-:W-:-:S04]  /*9070*/  F2FP.F16.F32.PACK_AB R5, RZ, R5 ;  /* 0x00000005ff05723e */ /* 0x000fc800000000ff */
[----:B------:R-:W-:-:S05]  /*9080*/  PRMT R5, R5, 0x5410, RZ ;  /* 0x0000541005057816 */ /* 0x000fca00000000ff */
[----:B------:R0:W-:Y:S01]  /*9090*/  STG.E desc[UR36][R2.64], R5 ;  /* 0x0000000502007986 */ /* 0x0001e2000c101924 */
[----:B------:R-:W-:Y:S05]  /*90a0*/  BRA `(.L_x_2523) ;  /* 0x0000000800b47947 */ /* 0x000fea0003800000 */
.L_x_2528:
[----:B------:R-:W-:-:S05]  /*90b0*/  SHF.L.U32 R4, R5, 0x10, RZ ;  /* 0x0000001005047819 */ /* 0x000fca00000006ff */
[----:B------:R-:W-:-:S06]  /*90c0*/  FMUL.FTZ R4, R4, 1 ;  /* 0x3f80000004047820 */ /* 0x000fcc0000410000 */
[----:B------:R-:W0:Y:S02]  /*90d0*/  F2F.F64.F32 R4, R4 ;  /* 0x0000000400047310 */ /* 0x000e240000201800 */
[----:B0-----:R0:W-:Y:S01]  /*90e0*/  STG.E.64 desc[UR36][R2.64], R4 ;  /* 0x0000000402007986 */ /* 0x0011e2000c101b24 */
[----:B------:R-:W-:Y:S05]  /*90f0*/  BRA `(.L_x_2523) ;  /* 0x0000000800a07947 */ /* 0x000fea0003800000 */
.L_x_2518:
        /* <DEDUP_REMOVED lines=14> */
.L_x_2533:
[----:B------:R-:W-:Y:S01]  /*91e0*/  IMAD.U32 R5, R5, 0x10000, RZ ;  /* 0x0001000005057824 */ /* 0x000fe200078e00ff */
        /* <DEDUP_REMOVED lines=17> */
.L_x_2536:
[----:B------:R-:W-:-:S04]  /*9300*/  SHF.R.U32.HI R5, RZ, 0x18, R5 ;  /* 0x00000018ff057819 */ /* 0x000fc80000011605 */
[----:B------:R-:W-:-:S07]  /*9310*/  LOP3.LUT R0, R0, 0x80, R5, 0xf8, !PT ;  /* 0x0000008000007812 */ /* 0x000fce00078ef805 */
.L_x_2535:
[----:B------:R-:W-:Y:S05]  /*9320*/  BSYNC.RECONVERGENT B0 ;  /* 0x0000000000007941 */ /* 0x000fea0003800200 */
.L_x_2534:
[----:B------:R3:W-:Y:S01]  /*9330*/  STG.E.U8 desc[UR36][R2.64], R0 ;  /* 0x0000000002007986 */ /* 0x0007e2000c101124 */
[----:B------:R-:W-:Y:S05]  /*9340*/  BRA `(.L_x_2523) ;  /* 0x00000008000c7947 */ /* 0x000fea0003800000 */
.L_x_2532:
[----:B------:R-:W-:Y:S01]  /*9350*/  IMAD.U32 R5, R5, 0x10000, RZ ;  /* 0x0001000005057824 */ /* 0x000fe200078e00ff */
        /* <DEDUP_REMOVED lines=17> */
.L_x_2539:
[----:B------:R-:W-:-:S04]  /*9470*/  SHF.R.U32.HI R5, RZ, 0x18, R5 ;  /* 0x00000018ff057819 */ /* 0x000fc80000011605 */
[----:B------:R-:W-:-:S07]  /*9480*/  LOP3.LUT R0, R0, 0x80, R5, 0xf8, !PT ;  /* 0x0000008000007812 */ /* 0x000fce00078ef805 */
.L_x_2538:
[----:B------:R-:W-:Y:S05]  /*9490*/  BSYNC.RECONVERGENT B0 ;  /* 0x0000000000007941 */ /* 0x000fea0003800200 */
.L_x_2537:
[----:B------:R0:W-:Y:S01]  /*94a0*/  STG.E.U8 desc[UR36][R2.64], R0 ;  /* 0x0000000002007986 */ /* 0x0001e2000c101124 */
[----:B------:R-:W-:Y:S05]  /*94b0*/  BRA `(.L_x_2523) ;  /* 0x0000000400b07947 */ /* 0x000fea0003800000 */
.L_x_2531:
        /* <DEDUP_REMOVED lines=22> */
.L_x_2541:
[----:B------:R-:W-:-:S06]  /*9620*/  IMAD.U32 R5, R5, 0x10000, RZ ;  /* 0x0001000005057824 */ /* 0x000fcc00078e00ff */
[----:B------:R-:W0:Y:S02]  /*9630*/  F2I.U64.TRUNC R4, R5 ;  /* 0x0000000500047311 */ /* 0x000e24000020d800 */
[----:B0-----:R1:W-:Y:S01]  /*9640*/  STG.E.64 desc[UR36][R2.64], R4 ;  /* 0x0000000402007986 */ /* 0x0013e2000c101b24 */
[----:B------:R-:W-:Y:S05]  /*9650*/  BRA `(.L_x_2523) ;  /* 0x0000000400487947 */ /* 0x000fea0003800000 */
.L_x_2540:
[----:B------:R-:W-:-:S06]  /*9660*/  IMAD.U32 R5, R5, 0x10000, RZ ;  /* 0x0001000005057824 */ /* 0x000fcc00078e00ff */
[----:B------:R-:W0:Y:S02]  /*9670*/  F2I.FTZ.U32.TRUNC.NTZ R5, R5 ;  /* 0x0000000500057305 */ /* 0x000e24000021f000 */
[----:B0-----:R0:W-:Y:S01]  /*9680*/  STG.E desc[UR36][R2.64], R5 ;  /* 0x0000000502007986 */ /* 0x0011e2000c101924 */
[----:B------:R-:W-:Y:S05]  /*9690*/  BRA `(.L_x_2523) ;  /* 0x0000000400387947 */ /* 0x000fea0003800000 */
.L_x_2530:
[----:B------:R-:W-:-:S09]  /*96a0*/  UISETP.GT.AND UP0, UPT, UR4, 0xe, UPT ;  /* 0x0000000e0400788c */ /* 0x000fd2000bf04270 */
[----:B------:R-:W-:Y:S05]  /*96b0*/  BRA.U UP0, `(.L_x_2542) ;  /* 0x00000001003c7547 */ /* 0x000fea000b800000 */
[----:B------:R-:W-:-:S09]  /*96c0*/  UISETP.NE.AND UP0, UPT, UR4, 0xa, UPT ;  /* 0x0000000a0400788c */ /* 0x000fd2000bf05270 */
[----:B------:R-:W-:Y:S05]  /*96d0*/  BRA.U !UP0, `(.L_x_2543) ;  /* 0x00000001081c7547 */ /* 0x000fea000b800000 */
[----:B------:R-:W-:-:S09]  /*96e0*/  UISETP.NE.AND UP0, UPT, UR4, 0xb, UPT ;  /* 0x0000000b0400788c */ /* 0x000fd2000bf05270 */
[----:B------:R-:W-:Y:S05]  /*96f0*/  BRA.U UP0, `(.L_x_2522) ;  /* 0x0000000100447547 */ /* 0x000fea000b800000 */
[----:B------:R-:W-:-:S04]  /*9700*/  SHF.L.U32 R5, R5, 0x10, RZ ;  /* 0x0000001005057819 */ /* 0x000fc800000006ff */
[----:B------:R-:W-:-:S04]  /*9710*/  FSETP.NEU.FTZ.AND P0, PT, R5, RZ, PT ;  /* 0x000000ff0500720b */ /* 0x000fc80003f1d000 */
[----:B------:R-:W-:-:S05]  /*9720*/  SEL R5, RZ, 0x1, !P0 ;  /* 0x00000001ff057807 */ /* 0x000fca0004000000 */
[----:B------:R0:W-:Y:S01]  /*9730*/  STG.E.U8 desc[UR36][R2.64], R5 ;  /* 0x0000000502007986 */ /* 0x0001e2000c101124 */
[----:B------:R-:W-:Y:S05]  /*9740*/  BRA `(.L_x_2523) ;  /* 0x00000004000c7947 */ /* 0x000fea0003800000 */
.L_x_2543:
[----:B------:R-:W-:Y:S01]  /*9750*/  IMAD.U32 R5, R5, 0x10000, RZ ;  /* 0x0001000005057824 */ /* 0x000fe200078e00ff */
[----:B------:R-:W-:-:S03]  /*9760*/  CS2R R6, SRZ ;  /* 0x0000000000067805 */ /* 0x000fc6000001ff00 */
[----:B------:R-:W-:-:S06]  /*9770*/  FMUL.FTZ R5, R5, 1 ;  /* 0x3f80000005057820 */ /* 0x000fcc0000410000 */
[----:B------:R-:W0:Y:S02]  /*9780*/  F2F.F64.F32 R4, R5 ;  /* 0x0000000500047310 */ /* 0x000e240000201800 */
[----:B0-----:R0:W-:Y:S01]  /*9790*/  STG.E.128 desc[UR36][R2.64], R4 ;  /* 0x0000000402007986 */ /* 0x0011e2000c101d24 */
[----:B------:R-:W-:Y:S05]  /*97a0*/  BRA `(.L_x_2523) ;  /* 0x0000000000f47947 */ /* 0x000fea0003800000 */
.L_x_2542:
[----:B------:R-:W-:-:S09]  /*97b0*/  UISETP.NE.AND UP0, UPT, UR4, 0xf, UPT ;  /* 0x0000000f0400788c */ /* 0x000fd2000bf05270 */
[----:B------:R-:W-:Y:S05]  /*97c0*/  BRA.U !UP0, `(.L_x_2544) ;  /* 0x0000000108e87547 */ /* 0x000fea000b800000 */
[----:B------:R-:W-:-:S09]  /*97d0*/  UISETP.NE.AND UP0, UPT, UR4, 0x17, UPT ;  /* 0x000000170400788c */ /* 0x000fd2000bf05270 */
[----:B------:R-:W-:Y:S05]  /*97e0*/  BRA.U !UP0, `(.L_x_2545) ;  /* 0x0000000108907547 */ /* 0x000fea000b800000 */
[----:B------:R-:W-:-:S09]  /*97f0*/  UISETP.NE.AND UP0, UPT, UR4, 0x18, UPT ;  /* 0x000000180400788c */ /* 0x000fd2000bf05270 */
[----:B------:R-:W-:Y:S05]  /*9800*/  BRA.U !UP0, `(.L_x_2546) ;  /* 0x0000000108447547 */ /* 0x000fea000b800000 */
.L_x_2522:
        /* <DEDUP_REMOVED lines=16> */
.L_x_2547:
[----:B------:R-:W-:Y:S05]  /*9910*/  BRA `(.L_x_2523) ;  /* 0x0000000000987947 */ /* 0x000fea0003800000 */
.L_x_2546:
[----:B------:R-:W-:Y:S01]  /*9920*/  IMAD.U32 R7, R5, 0x10000, RZ ;  /* 0x0001000005077824 */ /* 0x000fe200078e00ff */
        /* <DEDUP_REMOVED lines=12> */
.L_x_2549:
[----:B------:R-:W-:Y:S05]  /*99f0*/  BSYNC.RECONVERGENT B0 ;  /* 0x0000000000007941 */ /* 0x000fea0003800200 */
.L_x_2548:
[----:B------:R-:W-:-:S05]  /*9a00*/  LOP3.LUT R5, R0, 0x80, R5, 0xf8, !PT ;  /* 0x0000008000057812 */ /* 0x000fca00078ef805 */
[----:B------:R0:W-:Y:S01]  /*9a10*/  STG.E.U8 desc[UR36][R2.64], R5 ;  /* 0x0000000502007986 */ /* 0x0001e2000c101124 */
[----:B------:R-:W-:Y:S05]  /*9a20*/  BRA `(.L_x_2523) ;  /* 0x0000000000547947 */ /* 0x000fea0003800000 */
.L_x_2545:
        /* <DEDUP_REMOVED lines=12> */
.L_x_2551:
[----:B------:R-:W-:Y:S01]  /*9af0*/  IMAD.MOV.U32 R0, RZ, RZ, 0x7f ;  /* 0x0000007fff007424 */ /* 0x000fe200078e00ff */
[----:B------:R-:W-:-:S04]  /*9b00*/  ISETP.GT.U32.AND P0, PT, R4, 0x7f800000, PT ;  /* 0x7f8000000400780c */ /* 0x000fc80003f04070 */
[----:B------:R-:W-:-:S09]  /*9b10*/  SEL R0, R0, 0x7c, P0 ;  /* 0x0000007c00007807 */ /* 0x000fd20000000000 */
.L_x_2552:
[----:B------:R-:W-:Y:S05]  /*9b20*/  BSYNC.RECONVERGENT B0 ;  /* 0x0000000000007941 */ /* 0x000fea0003800200 */
.L_x_2550:
[----:B------:R-:W-:-:S04]  /*9b30*/  SHF.R.U32.HI R5, RZ, 0x18, R5 ;  /* 0x00000018ff057819 */ /* 0x000fc80000011605 */
[----:B------:R-:W-:-:S05]  /*9b40*/  LOP3.LUT R5, R0, 0x80, R5, 0xf8, !PT ;  /* 0x0000008000057812 */ /* 0x000fca00078ef805 */
[----:B------:R0:W-:Y:S01]  /*9b50*/  STG.E.U8 desc[UR36][R2.64], R5 ;  /* 0x0000000502007986 */ /* 0x0001e2000c101124 */
[----:B------:R-:W-:Y:S05]  /*9b60*/  BRA `(.L_x_2523) ;  /* 0x0000000000047947 */ /* 0x000fea0003800000 */
.L_x_2544:
[----:B------:R0:W-:Y:S02]  /*9b70*/  STG.E.U16 desc[UR36][R2.64], R5 ;  /* 0x0000000502007986 */ /* 0x0001e4000c101524 */
.L_x_2523:
[----:B------:R-:W-:-:S07]  /*9b80*/  IADD3 R17, PT, PT, R17, 0x80, RZ ;  /* 0x0000008011117810 */ /* 0x000fce0007ffe0ff */
.L_x_2481:
[----:B------:R-:W-:Y:S05]  /*9b90*/  BSYNC.RECONVERGENT B6 ;  /* 0x0000000000067941 */ /* 0x000fea0003800200 */
.L_x_2480:
        /* <DEDUP_REMOVED lines=306> */
.L_x_2553:
[----:B------:R-:W0:Y:S01]  /*aec0*/  LDCU.128 UR8, c[0x0][0x580] ;  /* 0x0000b000ff0877ac */ /* 0x000e220008000c00 */
[----:B------:R-:W-:-:S04]  /*aed0*/  UPRMT UR4, UR41, 0x9910, URZ ;  /* 0x0000991029047896 */ /* 0x000fc800080000ff */
[----:B------:R-:W-:Y:S01]  /*aee0*/  UISETP.GT.AND UP0, UPT, UR4, 0x9, UPT ;  /* 0x000000090400788c */ /* 0x000fe2000bf04270 */
[----:B0-----:R-:W-:Y:S02]  /*aef0*/  IADD3 R16, P0, PT, R16, UR8, RZ ;  /* 0x0000000810107c10 */ /* 0x001fe4000ff1e0ff */
[----:B-12---:R-:W-:-:S03]  /*af00*/  IADD3 R2, P1, PT, R0, UR10, RZ ;  /* 0x0000000a00027c10 */ /* 0x006fc6000ff3e0ff */
        /* <DEDUP_REMOVED lines=15> */
.L_x_2557:
[----:B------:R-:W2:Y:S02]  /*b000*/  LDG.E.U8 R2, desc[UR36][R2.64] ;  /* 0x0000002402027981 */ /* 0x000ea4000c1e1100 */
[----:B--2---:R-:W-:-:S04]  /*b010*/  I2FP.F32.U32 R0, R2 ;  /* 0x0000000200007245 */ /* 0x004fc80000201000 */
[----:B------:R-:W-:Y:S01]  /*b020*/  F2FP.BF16.F32.PACK_AB R0, RZ, R0 ;  /* 0x00000000ff00723e */ /* 0x000fe200000010ff */
[----:B------:R-:W-:Y:S06]  /*b030*/  BRA `(.L_x_2559) ;  /* 0x0000000c00a47947 */ /* 0x000fec0003800000 */
.L_x_2556:
        /* <DEDUP_REMOVED lines=10> */
.L_x_2561:
[----:B------:R-:W2:Y:S02]  /*b0e0*/  LDG.E R2, desc[UR36][R2.64] ;  /* 0x0000002402027981 */ /* 0x000ea4000c1e1900 */
[----:B--2---:R-:W-:-:S04]  /*b0f0*/  I2FP.F32.S32 R0, R2 ;  /* 0x0000000200007245 */ /* 0x004fc80000201400 */
[----:B------:R-:W-:Y:S01]  /*b100*/  F2FP.BF16.F32.PACK_AB R0, RZ, R0 ;  /* 0x00000000ff00723e */ /* 0x000fe200000010ff */
[----:B------:R-:W-:Y:S06]  /*b110*/  BRA `(.L_x_2559) ;  /* 0x0000000c006c7947 */ /* 0x000fec0003800000 */
.L_x_2560:
[----:B------:R-:W2:Y:S02]  /*b120*/  LDG.E.U16 R2, desc[UR36][R2.64] ;  /* 0x0000002402027981 */ /* 0x000ea4000c1e1500 */
[----:B--2---:R-:W0:Y:S02]  /*b130*/  I2F.S16 R0, R2 ;  /* 0x0000000200007306 */ /* 0x004e240000101400 */
[----:B0-----:R-:W-:Y:S01]  /*b140*/  F2FP.BF16.F32.PACK_AB R0, RZ, R0 ;  /* 0x00000000ff00723e */ /* 0x001fe200000010ff */
[----:B------:R-:W-:Y:S06]  /*b150*/  BRA `(.L_x_2559) ;  /* 0x0000000c005c7947 */ /* 0x000fec0003800000 */
.L_x_2555:
        /* <DEDUP_REMOVED lines=9> */
.L_x_2563:
[----:B------:R-:W2:Y:S02]  /*b1f0*/  LDG.E.U16 R0, desc[UR36][R2.64] ;  /* 0x0000002402007981 */ /* 0x000ea4000c1e1500 */
[----:B--2---:R-:W-:-:S05]  /*b200*/  HADD2.F32 R0, -RZ, R0.H0_H0 ;  /* 0x20000000ff007230 */ /* 0x004fca0000004100 */
[----:B------:R-:W-:Y:S01]  /*b210*/  F2FP.BF16.F32.PACK_AB R0, RZ, R0 ;  /* 0x00000000ff00723e */ /* 0x000fe200000010ff */
[----:B------:R-:W-:Y:S06]  /*b220*/  BRA `(.L_x_2559) ;  /* 0x0000000c00287947 */ /* 0x000fec0003800000 */
.L_x_2562:
        /* <DEDUP_REMOVED lines=9> */
.L_x_2565:
[----:B------:R-:W2:Y:S02]  /*b2c0*/  LDG.E.U16 R2, desc[UR36][R2.64] ;  /* 0x0000002402027981 */ /* 0x000ea4000c1e1500 */
[----:B--2---:R-:W-:-:S05]  /*b2d0*/  HADD2.F32 R0, -RZ, R2.H0_H0 ;  /* 0x20000002ff007230 */ /* 0x004fca0000004100 */
[----:B------:R-:W-:Y:S01]  /*b2e0*/  F2FP.BF16.F32.PACK_AB R0, RZ, R0 ;  /* 0x00000000ff00723e */ /* 0x000fe200000010ff */
[----:B------:R-:W-:Y:S06]  /*b2f0*/  BRA `(.L_x_2559) ;  /* 0x0000000800f47947 */ /* 0x000fec0003800000 */
.L_x_2564:
        /* <DEDUP_REMOVED lines=12> */
.L_x_2554:
        /* <DEDUP_REMOVED lines=13> */
.L_x_2568:
        /* <DEDUP_REMOVED lines=12> */
.L_x_2567:
        /* <DEDUP_REMOVED lines=27> */
.L_x_2570:
        /* <DEDUP_REMOVED lines=13> */
.L_x_2569:
[----:B------:R0:W5:Y:S01]  /*b7d0*/  LDG.E.U16 R0, desc[UR36][R2.64] ;  /* 0x0000002402007981 */ /* 0x000162000c1e1500 */
[----:B------:R-:W-:Y:S05]  /*b7e0*/  BRA `(.L_x_2559) ;  /* 0x0000000400b87947 */ /* 0x000fea0003800000 */
.L_x_2566:
        /* <DEDUP_REMOVED lines=12> */
.L_x_2573:
        /* <DEDUP_REMOVED lines=21> */
.L_x_2577:
[----:B------:R-:W-:Y:S05]  /*ba00*/  BSYNC.RECONVERGENT B1 ;  /* 0x0000000000017941 */ /* 0x000fea0003800200 */
.L_x_2576:
[----:B------:R-:W-:Y:S01]  /*ba10*/  IMAD.SHL.U32 R0, R0, 0x100000, RZ ;  /* 0x0010000000007824 */ /* 0x000fe200078e00ff */
[----:B------:R-:W-:-:S04]  /*ba20*/  LEA R2, R2, 0x3b800000, 0x17 ;  /* 0x3b80000002027811 */ /* 0x000fc800078eb8ff */
[----:B------:R-:W-:-:S07]  /*ba30*/  LOP3.LUT R0, R2, R0, R7, 0xfe, !PT ;  /* 0x0000000002007212 */ /* 0x000fce00078efe07 */
.L_x_2575:
[----:B------:R-:W-:Y:S05]  /*ba40*/  BSYNC.RECONVERGENT B0 ;  /* 0x0000000000007941 */ /* 0x000fea0003800200 */
.L_x_2574:
[----:B------:R-:W-:Y:S01]  /*ba50*/  F2FP.BF16.F32.PACK_AB R0, RZ, R0 ;  /* 0x00000000ff00723e */ /* 0x000fe200000010ff */
[----:B------:R-:W-:Y:S06]  /*ba60*/  BRA `(.L_x_2559) ;  /* 0x0000000400187947 */ /* 0x000fec0003800000 */
.L_x_2572:
        /* <DEDUP_REMOVED lines=21> */
.L_x_2581:
[----:B------:R-:W-:Y:S05]  /*bbc0*/  BSYNC.RECONVERGENT B1 ;  /* 0x0000000000017941 */ /* 0x000fea0003800200 */
.L_x_2580:
[----:B------:R-:W-:Y:S01]  /*bbd0*/  IMAD.SHL.U32 R0, R0, 0x200000, RZ ;  /* 0x0020000000007824 */ /* 0x000fe200078e00ff */
[----:B------:R-:W-:-:S04]  /*bbe0*/  LEA R2, R2, 0x37800000, 0x17 ;  /* 0x3780000002027811 */ /* 0x000fc800078eb8ff */
[----:B------:R-:W-:-:S07]  /*bbf0*/  LOP3.LUT R0, R2, R0, R7, 0xfe, !PT ;  /* 0x0000000002007212 */ /* 0x000fce00078efe07 */
.L_x_2579:
[----:B------:R-:W-:Y:S05]  /*bc00*/  BSYNC.RECONVERGENT B0 ;  /* 0x0000000000007941 */ /* 0x000fea0003800200 */
.L_x_2578:
[----:B------:R-:W-:Y:S01]  /*bc10*/  F2FP.BF16.F32.PACK_AB R0, RZ, R0 ;  /* 0x00000000ff00723e */ /* 0x000fe200000010ff */
[----:B------:R-:W-:Y:S06]  /*bc20*/  BRA `(.L_x_2559) ;  /* 0x0000000000a87947 */ /* 0x000fec0003800000 */
.L_x_2571:
        /* <DEDUP_REMOVED lines=14> */
.L_x_2585:
[----:B------:R-:W-:Y:S05]  /*bd10*/  BSYNC.RECONVERGENT B0 ;  /* 0x0000000000007941 */ /* 0x000fea0003800200 */
.L_x_2584:
[----:B------:R-:W-:Y:S01]  /*bd20*/  F2FP.BF16.F32.PACK_AB R0, RZ, R0 ;  /* 0x00000000ff00723e */ /* 0x000fe200000010ff */
[----:B------:R-:W-:Y:S06]  /*bd30*/  BRA `(.L_x_2559) ;  /* 0x0000000000647947 */ /* 0x000fec0003800000 */
.L_x_2558:
        /* <DEDUP_REMOVED lines=16> */
.L_x_2586:
[----:B------:R-:W-:Y:S01]  /*be40*/  PRMT R0, RZ, 0x7610, R0 ;  /* 0x00007610ff007816 */ /* 0x000fe20000000000 */
[----:B------:R-:W-:Y:S06]  /*be50*/  BRA `(.L_x_2559) ;  /* 0x00000000001c7947 */ /* 0x000fec0003800000 */
.L_x_2583:
[----:B------:R-:W2:Y:S02]  /*be60*/  LDG.E.64 R2, desc[UR36][R2.64] ;  /* 0x0000002402027981 */ /* 0x000ea4000c1e1b00 */
[----:B--2---:R-:W0:Y:S02]  /*be70*/  I2F.U64 R0, R2 ;  /* 0x0000000200007312 */ /* 0x004e240000301000 */
[----:B0-----:R-:W-:Y:S01]  /*be80*/  F2FP.BF16.F32.PACK_AB R0, RZ, R0 ;  /* 0x00000000ff00723e */ /* 0x001fe200000010ff */
[----:B------:R-:W-:Y:S06]  /*be90*/  BRA `(.L_x_2559) ;  /* 0x00000000000c7947 */ /* 0x000fec0003800000 */
.L_x_2582:
[----:B------:R-:W2:Y:S02]  /*bea0*/  LDG.E R2, desc[UR36][R2.64] ;  /* 0x0000002402027981 */ /* 0x000ea4000c1e1900 */
[----:B--2---:R-:W-:-:S04]  /*beb0*/  I2FP.F32.U32 R0, R2 ;  /* 0x0000000200007245 */ /* 0x004fc80000201000 */
[----:B------:R-:W-:-:S07]  /*bec0*/  F2FP.BF16.F32.PACK_AB R0, RZ, R0 ;  /* 0x00000000ff00723e */ /* 0x000fce00000010ff */
.L_x_2559:
        /* <DEDUP_REMOVED lines=11> */
.L_x_2587:
        /* <DEDUP_REMOVED lines=8> */
.L_x_2588:
[----:B------:R-:W-:Y:S01]  /*c000*/  UPRMT UR4, UR40, 0x9910, URZ ;  /* 0x0000991028047896 */ /* 0x000fe200080000ff */
[----:B------:R-:W0:Y:S03]  /*c010*/  F2F.BF16.F32 R3, R3 ;  /* 0x0000000300037304 */ /* 0x000e260000202000 */
[----:B------:R-:W-:-:S09]  /*c020*/  UISETP.GT.AND UP0, UPT, UR4, 0x9, UPT ;  /* 0x000000090400788c */ /* 0x000fd2000bf04270 */
        /* <DEDUP_REMOVED lines=9> */
[----:B0-----:R-:W-:-:S04]  /*c0c0*/  SHF.L.U32 R0, R3, 0x10, RZ ;  /* 0x0000001003007819 */ /* 0x001fc800000006ff */
[----:B------:R-:W0:Y:S02]  /*c0d0*/  F2I.FTZ.TRUNC.NTZ R3, R0 ;  /* 0x0000000000037305 */ /* 0x000e24000021f100 */
[----:B0-----:R-:W-:Y:S01]  /*c0e0*/  STG.E.U8 desc[UR36][R16.64], R3 ;  /* 0x0000000310007986 */ /* 0x001fe2000c101124 */
[----:B------:R-:W-:Y:S05]  /*c0f0*/  EXIT ;  /* 0x000000000000794d */ /* 0x000fea0003800000 */
.L_x_2592:
[----:B0-----:R-:W-:-:S06]  /*c100*/  IMAD.U32 R3, R3, 0x10000, RZ ;  /* 0x0001000003037824 */ /* 0x001fcc00078e00ff */
[----:B------:R-:W0:Y:S02]  /*c110*/  F2I.S64.TRUNC R2, R3 ;  /* 0x0000000300027311 */ /* 0x000e24000020d900 */
[----:B0-----:R-:W-:Y:S01]  /*c120*/  STG.E.U8 desc[UR36][R16.64], R2 ;  /* 0x0000000210007986 */ /* 0x001fe2000c101124 */
[----:B------:R-:W-:Y:S05]  /*c130*/  EXIT ;  /* 0x000000000000794d */ /* 0x000fea0003800000 */
.L_x_2591:
[----:B------:R-:W-:-:S09]  /*c140*/  UISETP.NE.AND UP0, UPT, UR4, 0x2, UPT ;  /* 0x000000020400788c */ /* 0x000fd2000bf05270 */
[----:B------:R-:W-:Y:S05]  /*c150*/  BRA.U !UP0, `(.L_x_2594) ;  /* 0x0000000108307547 */ /* 0x000fea000b800000 */
[----:B------:R-:W-:-:S09]  /*c160*/  UISETP.NE.AND UP0, UPT, UR4, 0x3, UPT ;  /* 0x000000030400788c */ /* 0x000fd2000bf05270 */
[----:B------:R-:W-:Y:S05]  /*c170*/  BRA.U !UP0, `(.L_x_2595) ;  /* 0x0000000108187547 */ /* 0x000fea000b800000 */
[----:B------:R-:W-:-:S09]  /*c180*/  UISETP.NE.AND UP0, UPT, UR4, 0x4, UPT ;  /* 0x000000040400788c */ /* 0x000fd2000bf05270 */
[----:B------:R-:W-:Y:S05]  /*c190*/  BRA.U UP0, `(.L_x_2593) ;  /* 0x0000000900787547 */ /* 0x000fea000b800000 */
[----:B0-----:R-:W-:-:S06]  /*c1a0*/  IMAD.U32 R3, R3, 0x10000, RZ ;  /* 0x0001000003037824 */ /* 0x001fcc00078e00ff */
[----:B------:R-:W0:Y:S02]  /*c1b0*/  F2I.S64.TRUNC R2, R3 ;  /* 0x0000000300027311 */ /* 0x000e24000020d900 */
[----:B0-----:R-:W-:Y:S01]  /*c1c0*/  STG.E.64 desc[UR36][R16.64], R2 ;  /* 0x0000000210007986 */ /* 0x001fe2000c101b24 */
[----:B------:R-:W-:Y:S05]  /*c1d0*/  EXIT ;  /* 0x000000000000794d */ /* 0x000fea0003800000 */
.L_x_2595:
[----:B0-----:R-:W-:-:S06]  /*c1e0*/  SHF.L.U32 R3, R3, 0x10, RZ ;  /* 0x0000001003037819 */ /* 0x001fcc00000006ff */
[----:B------:R-:W0:Y:S02]  /*c1f0*/  F2I.FTZ.TRUNC.NTZ R3, R3 ;  /* 0x0000000300037305 */ /* 0x000e24000021f100 */
[----:B0-----:R-:W-:Y:S01]  /*c200*/  STG.E desc[UR36][R16.64], R3 ;  /* 0x0000000310007986 */ /* 0x001fe2000c101924 */
[----:B------:R-:W-:Y:S05]  /*c210*/  EXIT ;  /* 0x000000000000794d */ /* 0x000fea0003800000 */
.L_x_2594:
[----:B0-----:R-:W-:-:S06]  /*c220*/  IMAD.U32 R3, R3, 0x10000, RZ ;  /* 0x0001000003037824 */ /* 0x001fcc00078e00ff */
[----:B------:R-:W0:Y:S02]  /*c230*/  F2I.FTZ.TRUNC.NTZ R3, R3 ;  /* 0x0000000300037305 */ /* 0x000e24000021f100 */
[----:B0-----:R-:W-:Y:S01]  /*c240*/  STG.E.U16 desc[UR36][R16.64], R3 ;  /* 0x0000000310007986 */ /* 0x001fe2000c101524 */
[----:B------:R-:W-:Y:S05]  /*c250*/  EXIT ;  /* 0x000000000000794d */ /* 0x000fea0003800000 */
.L_x_2590:
[----:B------:R-:W-:-:S09]  /*c260*/  UISETP.GT.AND UP0, UPT, UR4, 0x6, UPT ;  /* 0x000000060400788c */ /* 0x000fd2000bf04270 */
[----:B------:R-:W-:Y:S05]  /*c270*/  BRA.U UP0, `(.L_x_2596) ;  /* 0x00000001002c7547 */ /* 0x000fea000b800000 */
[----:B------:R-:W-:-:S09]  /*c280*/  UISETP.NE.AND UP0, UPT, UR4, 0x5, UPT ;  /* 0x000000050400788c */ /* 0x000fd2000bf05270 */
[----:B------:R-:W-:Y:S05]  /*c290*/  BRA.U !UP0, `(.L_x_2597) ;  /* 0x0000000108147547 */ /* 0x000fea000b800000 */
[----:B------:R-:W-:-:S09]  /*c2a0*/  UISETP.NE.AND UP0, UPT, UR4, 0x6, UPT ;  /* 0x000000060400788c */ /* 0x000fd2000bf05270 */
[----:B------:R-:W-:Y:S05]  /*c2b0*/  BRA.U UP0, `(.L_x_2593) ;  /* 0x0000000900307547 */ /* 0x000fea000b800000 */
[----:B0-----:R-:W-:-:S05]  /*c2c0*/  IMAD.U32 R3, R3, 0x10000, RZ ;  /* 0x0001000003037824 */ /* 0x001fca00078e00ff */
[----:B------:R-:W-:Y:S01]  /*c2d0*/  STG.E desc[UR36][R16.64], R3 ;  /* 0x0000000310007986 */ /* 0x000fe2000c101924 */
[----:B------:R-:W-:Y:S05]  /*c2e0*/  EXIT ;  /* 0x000000000000794d */ /* 0x000fea0003800000 */
.L_x_2597:
[----:B0-----:R-:W-:-:S04]  /*c2f0*/  SHF.L.U32 R0, R3, 0x10, RZ ;  /* 0x0000001003007819 */ /* 0x001fc800000006ff */
[----:B------:R-:W-:-:S05]  /*c300*/  F2FP.F16.F32.PACK_AB R0, RZ, R0 ;  /* 0x00000000ff00723e */ /* 0x000fca00000000ff */
[----:B------:R-:W-:Y:S01]  /*c310*/  STG.E.U16 desc[UR36][R16.64], R0 ;  /* 0x0000000010007986 */ /* 0x000fe2000c101524 */
[----:B------:R-:W-:Y:S05]  /*c320*/  EXIT ;  /* 0x000000000000794d */ /* 0x000fea0003800000 */
.L_x_2596:
[----:B------:R-:W-:-:S09]  /*c330*/  UISETP.NE.AND UP0, UPT, UR4, 0x7, UPT ;  /* 0x000000070400788c */ /* 0x000fd2000bf05270 */
[----:B------:R-:W-:Y:S05]  /*c340*/  BRA.U !UP0, `(.L_x_2598) ;  /* 0x0000000108347547 */ /* 0x000fea000b800000 */
[----:B------:R-:W-:-:S09]  /*c350*/  UISETP.NE.AND UP0, UPT, UR4, 0x8, UPT ;  /* 0x000000080400788c */ /* 0x000fd2000bf05270 */
[----:B------:R-:W-:Y:S05]  /*c360*/  BRA.U !UP0, `(.L_x_2599) ;  /* 0x0000000108187547 */ /* 0x000fea000b800000 */
[----:B------:R-:W-:-:S09]  /*c370*/  UISETP.NE.AND UP0, UPT, UR4, 0x9, UPT ;  /* 0x000000090400788c */ /* 0x000fd2000bf05270 */
[----:B------:R-:W-:Y:S05]  /*c380*/  BRA.U UP0, `(.L_x_2593) ;  /* 0x0000000500fc7547 */ /* 0x000fea000b800000 */
[----:B0-----:R-:W-:Y:S02]  /*c390*/  IMAD.U32 R2, R3, 0x10000, RZ ;  /* 0x0001000003027824 */ /* 0x001fe400078e00ff */
[----:B------:R-:W-:-:S05]  /*c3a0*/  IMAD.MOV.U32 R3, RZ, RZ, RZ ;  /* 0x000000ffff037224 */ /* 0x000fca00078e00ff */
[----:B------:R-:W-:Y:S01]  /*c3b0*/  STG.E.64 desc[UR36][R16.64], R2 ;  /* 0x0000000210007986 */ /* 0x000fe2000c101b24 */
[----:B------:R-:W-:Y:S05]  /*c3c0*/  EXIT ;  /* 0x000000000000794d */ /* 0x000fea0003800000 */
.L_x_2599:
[----:B0-----:R-:W-:-:S04]  /*c3d0*/  SHF.L.U32 R3, R3, 0x10, RZ ;  /* 0x0000001003037819 */ /* 0x001fc800000006ff */
[----:B------:R-:W-:-:S04]  /*c3e0*/  F2FP.F16.F32.PACK_AB R3, RZ, R3 ;  /* 0x00000003ff03723e */ /* 0x000fc800000000ff */
[----:B------:R-:W-:-:S05]  /*c3f0*/  PRMT R3, R3, 0x5410, RZ ;  /* 0x0000541003037816 */ /* 0x000fca00000000ff */
[----:B------:R-:W-:Y:S01]  /*c400*/  STG.E desc[UR36][R16.64], R3 ;  /* 0x0000000310007986 */ /* 0x000fe2000c101924 */
[----:B------:R-:W-:Y:S05]  /*c410*/  EXIT ;  /* 0x000000000000794d */ /* 0x000fea0003800000 */
.L_x_2598:
[----:B0-----:R-:W-:-:S04]  /*c420*/  IMAD.U32 R2, R3, 0x10000, RZ ;  /* 0x0001000003027824 */ /* 0x001fc800078e00ff */
[----:B------:R-:W-:-:S06]  /*c430*/  FMUL.FTZ R2, R2, 1 ;  /* 0x3f80000002027820 */ /* 0x000fcc0000410000 */
[----:B------:R-:W0:Y:S02]  /*c440*/  F2F.F64.F32 R2, R2 ;  /* 0x0000000200027310 */ /* 0x000e240000201800 */
[----:B0-----:R-:W-:Y:S01]  /*c450*/  STG.E.64 desc[UR36][R16.64], R2 ;  /* 0x0000000210007986 */ /* 0x001fe2000c101b24 */
[----:B------:R-:W-:Y:S05]  /*c460*/  EXIT ;  /* 0x000000000000794d */ /* 0x000fea0003800000 */
.L_x_2589:
        /* <DEDUP_REMOVED lines=10> */
[----:B0-----:R-:W-:-:S06]  /*c510*/  IMAD.U32 R3, R3, 0x10000, RZ ;  /* 0x0001000003037824 */ /* 0x001fcc00078e00ff */
[----:B------:R-:W0:Y:S02]  /*c520*/  F2I.FTZ.U32.TRUNC.NTZ R3, R3 ;  /* 0x0000000300037305 */ /* 0x000e24000021f000 */
[----:B0-----:R-:W-:Y:S01]  /*c530*/  STG.E.U16 desc[UR36][R16.64], R3 ;  /* 0x0000000310007986 */ /* 0x001fe2000c101524 */
[----:B------:R-:W-:Y:S05]  /*c540*/  EXIT ;  /* 0x000000000000794d */ /* 0x000fea0003800000 */
.L_x_2603:
[----:B0-----:R-:W-:Y:S01]  /*c550*/  SHF.L.U32 R3, R3, 0x10, RZ ;  /* 0x0000001003037819 */ /* 0x001fe200000006ff */
[----:B------:R-:W-:Y:S01]  /*c560*/  BSSY.RECONVERGENT B0, `(.L_x_2604) ;  /* 0x0000013000007945 */ /* 0x000fe20003800200 */
[----:B------:R-:W-:Y:S02]  /*c570*/  IMAD.MOV.U32 R8, RZ, RZ, 0x80 ;  /* 0x00000080ff087424 */ /* 0x000fe400078e00ff */
        /* <DEDUP_REMOVED lines=14> */
.L_x_2606:
[----:B------:R-:W-:-:S04]  /*c660*/  SHF.R.U32.HI R3, RZ, 0x18, R3 ;  /* 0x00000018ff037819 */ /* 0x000fc80000011603 */
[----:B------:R-:W-:-:S04]  /*c670*/  LOP3.LUT R0, R0, 0x80, R3, 0xf8, !PT ;  /* 0x0000008000007812 */ /* 0x000fc800078ef803 */
[----:B------:R-:W-:-:S07]  /*c680*/  PRMT R8, R0, 0x7610, R8 ;  /* 0x0000761000087816 */ /* 0x000fce0000000008 */
.L_x_2605:
[----:B------:R-:W-:Y:S05]  /*c690*/  BSYNC.RECONVERGENT B0 ;  /* 0x0000000000007941 */ /* 0x000fea0003800200 */
.L_x_2604:
[----:B------:R-:W-:Y:S01]  /*c6a0*/  STG.E.U8 desc[UR36][R16.64], R8 ;  /* 0x0000000810007986 */ /* 0x000fe2000c101124 */
[----:B------:R-:W-:Y:S05]  /*c6b0*/  EXIT ;  /* 0x000000000000794d */ /* 0x000fea0003800000 */
.L_x_2602:
[----:B0-----:R-:W-:Y:S01]  /*c6c0*/  IMAD.U32 R3, R3, 0x10000, RZ ;  /* 0x0001000003037824 */ /* 0x001fe200078e00ff */
        /* <DEDUP_REMOVED lines=16> */
.L_x_2609:
[----:B------:R-:W-:-:S04]  /*c7d0*/  SHF.R.U32.HI R3, RZ, 0x18, R3 ;  /* 0x00000018ff037819 */ /* 0x000fc80000011603 */
[----:B------:R-:W-:-:S04]  /*c7e0*/  LOP3.LUT R0, R0, 0x80, R3, 0xf8, !PT ;  /* 0x0000008000007812 */ /* 0x000fc800078ef803 */
[----:B------:R-:W-:-:S07]  /*c7f0*/  PRMT R8, R0, 0x7610, R8 ;  /* 0x0000761000087816 */ /* 0x000fce0000000008 */
.L_x_2608:
[----:B------:R-:W-:Y:S05]  /*c800*/  BSYNC.RECONVERGENT B0 ;  /* 0x0000000000007941 */ /* 0x000fea0003800200 */
.L_x_2607:
[----:B------:R-:W-:Y:S01]  /*c810*/  STG.E.U8 desc[UR36][R16.64], R8 ;  /* 0x0000000810007986 */ /* 0x000fe2000c101124 */
[----:B------:R-:W-:Y:S05]  /*c820*/  EXIT ;  /* 0x000000000000794d */ /* 0x000fea0003800000 */
.L_x_2601:
[----:B------:R-:W-:-:S09]  /*c830*/  UISETP.NE.AND UP0, UPT, UR4, 0x1c, UPT ;  /* 0x0000001c0400788c */ /* 0x000fd2000bf05270 */
[----:B------:R-:W-:Y:S05]  /*c840*/  BRA.U !UP0, `(.L_x_2610) ;  /* 0x0000000108607547 */ /* 0x000fea000b800000 */
[----:B------:R-:W-:-:S09]  /*c850*/  UISETP.NE.AND UP0, UPT, UR4, 0x1d, UPT ;  /* 0x0000001d0400788c */ /* 0x000fd2000bf05270 */
[----:B------:R-:W-:Y:S05]  /*c860*/  BRA.U !UP0, `(.L_x_2611) ;  /* 0x0000000108487547 */ /* 0x000fea000b800000 */
[----:B------:R-:W-:-:S09]  /*c870*/  UISETP.NE.AND UP0, UPT, UR4, 0x2c, UPT ;  /* 0x0000002c0400788c */ /* 0x000fd2000bf05270 */
[----:B------:R-:W-:Y:S05]  /*c880*/  BRA.U UP0, `(.L_x_2593) ;  /* 0x0000000100bc7547 */ /* 0x000fea000b800000 */
[----:B0-----:R-:W-:-:S05]  /*c890*/  IMAD.U32 R3, R3, 0x10000, RZ ;  /* 0x0001000003037824 */ /* 0x001fca00078e00ff */
        /* <DEDUP_REMOVED lines=15> */
.L_x_2611:
[----:B0-----:R-:W-:-:S06]  /*c990*/  SHF.L.U32 R3, R3, 0x10, RZ ;  /* 0x0000001003037819 */ /* 0x001fcc00000006ff */
[----:B------:R-:W0:Y:S02]  /*c9a0*/  F2I.U64.TRUNC R2, R3 ;  /* 0x0000000300027311 */ /* 0x000e24000020d800 */
[----:B0-----:R-:W-:Y:S01]  /*c9b0*/  STG.E.64 desc[UR36][R16.64], R2 ;  /* 0x0000000210007986 */ /* 0x001fe2000c101b24 */
[----:B------:R-:W-:Y:S05]  /*c9c0*/  EXIT ;  /* 0x000000000000794d */ /* 0x000fea0003800000 */
.L_x_2610:
[----:B0-----:R-:W-:-:S06]  /*c9d0*/  IMAD.U32 R3, R3, 0x10000, RZ ;  /* 0x0001000003037824 */ /* 0x001fcc00078e00ff */
[----:B------:R-:W0:Y:S02]  /*c9e0*/  F2I.FTZ.U32.TRUNC.NTZ R3, R3 ;  /* 0x0000000300037305 */ /* 0x000e24000021f000 */
[----:B0-----:R-:W-:Y:S01]  /*c9f0*/  STG.E desc[UR36][R16.64], R3 ;  /* 0x0000000310007986 */ /* 0x001fe2000c101924 */
[----:B------:R-:W-:Y:S05]  /*ca00*/  EXIT ;  /* 0x000000000000794d */ /* 0x000fea0003800000 */
.L_x_2600:
[----:B------:R-:W-:-:S09]  /*ca10*/  UISETP.GT.AND UP0, UPT, UR4, 0xe, UPT ;  /* 0x0000000e0400788c */ /* 0x000fd2000bf04270 */
[----:B------:R-:W-:Y:S05]  /*ca20*/  BRA.U UP0, `(.L_x_2612) ;  /* 0x00000001003c7547 */ /* 0x000fea000b800000 */
[----:B------:R-:W-:-:S09]  /*ca30*/  UISETP.NE.AND UP0, UPT, UR4, 0xa, UPT ;  /* 0x0000000a0400788c */ /* 0x000fd2000bf05270 */
[----:B------:R-:W-:Y:S05]  /*ca40*/  BRA.U !UP0, `(.L_x_2613) ;  /* 0x00000001081c7547 */ /* 0x000fea000b800000 */
[----:B------:R-:W-:-:S09]  /*ca50*/  UISETP.NE.AND UP0, UPT, UR4, 0xb, UPT ;  /* 0x0000000b0400788c */ /* 0x000fd2000bf05270 */
[----:B------:R-:W-:Y:S05]  /*ca60*/  BRA.U UP0, `(.L_x_2593) ;  /* 0x0000000100447547 */ /* 0x000fea000b800000 */
[----:B0-----:R-:W-:-:S05]  /*ca70*/  IMAD.U32 R3, R3, 0x10000, RZ ;  /* 0x0001000003037824 */ /* 0x001fca00078e00ff */
[----:B------:R-:W-:-:S04]  /*ca80*/  FSETP.NEU.FTZ.AND P0, PT, R3, RZ, PT ;  /* 0x000000ff0300720b */ /* 0x000fc80003f1d000 */
[----:B------:R-:W-:-:S05]  /*ca90*/  SEL R3, RZ, 0x1, !P0 ;  /* 0x00000001ff037807 */ /* 0x000fca0004000000 */
[----:B------:R-:W-:Y:S01]  /*caa0*/  STG.E.U8 desc[UR36][R16.64], R3 ;  /* 0x0000000310007986 */ /* 0x000fe2000c101124 */
[----:B------:R-:W-:Y:S05]  /*cab0*/  EXIT ;  /* 0x000000000000794d */ /* 0x000fea0003800000 */
.L_x_2613:
[----:B0-----:R-:W-:Y:S02]  /*cac0*/  SHF.L.U32 R3, R3, 0x10, RZ ;  /* 0x0000001003037819 */ /* 0x001fe400000006ff */
[----:B------:R-:W-:-:S03]  /*cad0*/  CS2R R6, SRZ ;  /* 0x0000000000067805 */ /* 0x000fc6000001ff00 */
[----:B------:R-:W-:-:S04]  /*cae0*/  FMUL.FTZ R3, R3, 1 ;  /* 0x3f80000003037820 */ /* 0x000fc80000410000 */
[----:B------:R-:W0:Y:S02]  /*caf0*/  F2F.F64.F32 R4, R3 ;  /* 0x0000000300047310 */ /* 0x000e240000201800 */
[----:B0-----:R-:W-:Y:S01]  /*cb00*/  STG.E.128 desc[UR36][R16.64], R4 ;  /* 0x0000000410007986 */ /* 0x001fe2000c101d24 */
[----:B------:R-:W-:Y:S05]  /*cb10*/  EXIT ;  /* 0x000000000000794d */ /* 0x000fea0003800000 */
.L_x_2612:
[----:B------:R-:W-:-:S09]  /*cb20*/  UISETP.NE.AND UP0, UPT, UR4, 0xf, UPT ;  /* 0x0000000f0400788c */ /* 0x000fd2000bf05270 */
[----:B------:R-:W-:Y:S05]  /*cb30*/  BRA.U !UP0, `(.L_x_2614) ;  /* 0x0000000108e87547 */ /* 0x000fea000b800000 */
[----:B------:R-:W-:-:S09]  /*cb40*/  UISETP.NE.AND UP0, UPT, UR4, 0x17, UPT ;  /* 0x000000170400788c */ /* 0x000fd2000bf05270 */
[----:B------:R-:W-:Y:S05]  /*cb50*/  BRA.U !UP0, `(.L_x_2615) ;  /* 0x0000000108907547 */ /* 0x000fea000b800000 */
[----:B------:R-:W-:-:S09]  /*cb60*/  UISETP.NE.AND UP0, UPT, UR4, 0x18, UPT ;  /* 0x000000180400788c */ /* 0x000fd2000bf05270 */
[----:B------:R-:W-:Y:S05]  /*cb70*/  BRA.U !UP0, `(.L_x_2616) ;  /* 0x0000000108447547 */ /* 0x000fea000b800000 */
.L_x_2593:
[----:B------:R-:W-:Y:S01]  /*cb80*/  MOV R0, 0x0 ;  /* 0x0000000000007802 */ /* 0x000fe20000000f00 */
[----:B------:R-:W1:Y:S01]  /*cb90*/  LDCU.64 UR4, c[0x4][0x148] ;  /* 0x01002900ff0477ac */ /* 0x000e620008000a00 */
[----:B------:R-:W-:Y:S02]  /*cba0*/  HFMA2 R13, -RZ, RZ, 0, 0 ;  /* 0x00000000ff0d7431 */ /* 0x000fe400000001ff */
[----:B------:R-:W-:Y:S01]  /*cbb0*/  IMAD.MOV.U32 R8, RZ, RZ, 0x65 ;  /* 0x00000065ff087424 */ /* 0x000fe200078e00ff */
[----:B0-----:R0:W2:Y:S01]  /*cbc0*/  LDC.64 R2, c[0x4][R0] ;  /* 0x0100000000027b82 */ /* 0x0010a20000000a00 */
[----:B------:R-:W3:Y:S01]  /*cbd0*/  LDCU.64 UR6, c[0x4][0x150] ;  /* 0x01002a00ff0677ac */ /* 0x000ee20008000a00 */
[----:B------:R-:W-:Y:S01]  /*cbe0*/  IMAD.MOV.U32 R12, RZ, RZ, 0x1 ;  /* 0x00000001ff0c7424 */ /* 0x000fe200078e00ff */
[----:B------:R-:W4:Y:S01]  /*cbf0*/  LDCU.64 UR8, c[0x4][0x40] ;  /* 0x01000800ff0877ac */ /* 0x000f220008000a00 */
[----:B-1----:R-:W-:Y:S02]  /*cc00*/  IMAD.U32 R4, RZ, RZ, UR4 ;  /* 0x00000004ff047e24 */ /* 0x002fe4000f8e00ff */
[----:B------:R-:W-:Y:S01]  /*cc10*/  IMAD.U32 R5, RZ, RZ, UR5 ;  /* 0x00000005ff057e24 */ /* 0x000fe2000f8e00ff */
[----:B---3--:R-:W-:Y:S01]  /*cc20*/  MOV R6, UR6 ;  /* 0x0000000600067c02 */ /* 0x008fe20008000f00 */
[----:B------:R-:W-:-:S02]  /*cc30*/  IMAD.U32 R7, RZ, RZ, UR7 ;  /* 0x00000007ff077e24 */ /* 0x000fc4000f8e00ff */
[----:B----4-:R-:W-:Y:S01]  /*cc40*/  IMAD.U32 R10, RZ, RZ, UR8 ;  /* 0x00000008ff0a7e24 */ /* 0x010fe2000f8e00ff */
[----:B0-----:R-:W-:-:S07]  /*cc50*/  MOV R11, UR9 ;  /* 0x00000009000b7c02 */ /* 0x001fce0008000f00 */
[----:B------:R-:W-:-:S07]  /*cc60*/  LEPC R20, `(.L_x_2617) ;  /* 0x000000001014794e */ /* 0x000fce0000000000 */
[----:B--2---:R-:W-:Y:S05]  /*cc70*/  CALL.ABS.NOINC R2 ;  /* 0x0000000002007343 */ /* 0x004fea0003c00000 */
.L_x_2617:
[----:B------:R-:W-:Y:S05]  /*cc80*/  EXIT ;  /* 0x000000000000794d */ /* 0x000fea0003800000 */
.L_x_2616:
[----:B0-----:R-:W-:Y:S01]  /*cc90*/  IMAD.U32 R5, R3, 0x10000, RZ ;  /* 0x0001000003057824 */ /* 0x001fe200078e00ff */
        /* <DEDUP_REMOVED lines=12> */
.L_x_2619:
[----:B------:R-:W-:Y:S05]  /*cd60*/  BSYNC.RECONVERGENT B0 ;  /* 0x0000000000007941 */ /* 0x000fea0003800200 */
.L_x_2618:
[----:B------:R-:W-:-:S05]  /*cd70*/  LOP3.LUT R3, R0, 0x80, R3, 0xf8, !PT ;  /* 0x0000008000037812 */ /* 0x000fca00078ef803 */
[----:B------:R-:W-:Y:S01]  /*cd80*/  STG.E.U8 desc[UR36][R16.64], R3 ;  /* 0x0000000310007986 */ /* 0x000fe2000c101124 */
[----:B------:R-:W-:Y:S05]  /*cd90*/  EXIT ;  /* 0x000000000000794d */ /* 0x000fea0003800000 */
.L_x_2615:
[----:B0-----:R-:W-:Y:S01]  /*cda0*/  SHF.L.U32 R3, R3, 0x10, RZ ;  /* 0x0000001003037819 */ /* 0x001fe200000006ff */
        /* <DEDUP_REMOVED lines=11> */
.L_x_2621:
[----:B------:R-:W-:Y:S01]  /*ce60*/  IMAD.MOV.U32 R0, RZ, RZ, 0x7f ;  /* 0x0000007fff007424 */ /* 0x000fe200078e00ff */
[----:B------:R-:W-:-:S04]  /*ce70*/  ISETP.GT.U32.AND P0, PT, R2, 0x7f800000, PT ;  /* 0x7f8000000200780c */ /* 0x000fc80003f04070 */
[----:B------:R-:W-:-:S09]  /*ce80*/  SEL R0, R0, 0x7c, P0 ;  /* 0x0000007c00007807 */ /* 0x000fd20000000000 */
.L_x_2622:
[----:B------:R-:W-:Y:S05]  /*ce90*/  BSYNC.RECONVERGENT B0 ;  /* 0x0000000000007941 */ /* 0x000fea0003800200 */
.L_x_2620:
[----:B------:R-:W-:-:S04]  /*cea0*/  SHF.R.U32.HI R3, RZ, 0x18, R3 ;  /* 0x00000018ff037819 */ /* 0x000fc80000011603 */
[----:B------:R-:W-:-:S05]  /*ceb0*/  LOP3.LUT R3, R0, 0x80, R3, 0xf8, !PT ;  /* 0x0000008000037812 */ /* 0x000fca00078ef803 */
[----:B------:R-:W-:Y:S01]  /*cec0*/  STG.E.U8 desc[UR36][R16.64], R3 ;  /* 0x0000000310007986 */ /* 0x000fe2000c101124 */
[----:B------:R-:W-:Y:S05]  /*ced0*/  EXIT ;  /* 0x000000000000794d */ /* 0x000fea0003800000 */
.L_x_2614:
[----:B0-----:R-:W-:Y:S01]  /*cee0*/  STG.E.U16 desc[UR36][R16.64], R3 ;  /* 0x0000000310007986 */ /* 0x001fe2000c101524 */
[----:B------:R-:W-:Y:S05]  /*cef0*/  EXIT ;  /* 0x000000000000794d */ /* 0x000fea0003800000 */
.L_x_2623:
        /* <DEDUP_REMOVED lines=16> */
.L_x_19085:


//--------------------- .text._ZN2at6native27unrolled_elementwise_kernelIZZZNS0_26round_decimals_kernel_cudaERNS_18TensorIteratorBaseElENKUlvE_clEvENKUlvE2_clEvEUlN3c108BFloat16EE_St5arrayIPcLm2EELi4E23TrivialOffsetCalculatorILi1EjESD_NS0_6memory12LoadWithCastILi1EEENSE_13StoreWithCastILi1EEEEEviT_T0_T2_T3_T4_T5_ --------------------------
	.section	.text._ZN2at6native27unrolled_elementwise_kernelIZZZNS0_26round_decimals_kernel_cudaERNS_18TensorIteratorBaseElENKUlvE_clEvENKUlvE2_clEvEUlN3c108BFloat16EE_St5arrayIPcLm2EELi4E23TrivialOffsetCalculatorILi1EjESD_NS0_6memory12LoadWithCastILi1EEENSE_13StoreWithCastILi1EEEEEviT_T0_T2_T3_T4_T5_,"ax",@progbits
	.align	128
        .global         _ZN2at6native27unrolled_elementwise_kernelIZZZNS0_26round_decimals_kernel_cudaERNS_18TensorIteratorBaseElENKUlvE_clEvENKUlvE2_clEvEUlN3c108BFloat16EE_St5arrayIPcLm2EELi4E23TrivialOffsetCalculatorILi1EjESD_NS0_6memory12LoadWithCastILi1EEENSE_13StoreWithCastILi1EEEEEviT_T0_T2_T3_T4_T5_
        .type           _ZN2at6native27unrolled_elementwise_kernelIZZZNS0_26round_decimals_kernel_cudaERNS_18TensorIteratorBaseElENKUlvE_clEvENKUlvE2_clEvEUlN3c108BFloat16EE_St5arrayIPcLm2EELi4E23TrivialOffsetCalculatorILi1EjESD_NS0_6memory12LoadWithCastILi1EEENSE_13StoreWithCastILi1EEEEEviT_T0_T2_T3_T4_T5_,@function
        .size           _ZN2at6native27unrolled_elementwise_kernelIZZZNS0_26round_decimals_kernel_cudaERNS_18TensorIteratorBaseElENKUlvE_clEvENKUlvE2_clEvEUlN3c108BFloat16EE_St5arrayIPcLm2EELi4E23TrivialOffsetCalculatorILi1EjESD_NS0_6memory12LoadWithCastILi1EEENSE_13StoreWithCastILi1EEEEEviT_T0_T2_T3_T4_T5_,(.L_x_19086 - _ZN2at6native27unrolled_elementwise_kernelIZZZNS0_26round_decimals_kernel_cudaERNS_18TensorIteratorBaseElENKUlvE_clEvENKUlvE2_clEvEUlN3c108BFloat16EE_St5arrayIPcLm2EELi4E23TrivialOffsetCalculatorILi1EjESD_NS0_6memory12LoadWithCastILi1EEENSE_13StoreWithCastILi1EEEEEviT_T0_T2_T3_T4_T5_)
        .other          _ZN2at6native27unrolled_elementwise_kernelIZZZNS0_26round_decimals_kernel_cudaERNS_18TensorIteratorBaseElENKUlvE_clEvENKUlvE2_clEvEUlN3c108BFloat16EE_St5arrayIPcLm2EELi4E23TrivialOffsetCalculatorILi1EjESD_NS0_6memory12LoadWithCastILi1EEENSE_13StoreWithCastILi1EEEEEviT_T0_T2_T3_T4_T5_,@"STO_CUDA_ENTRY STV_DEFAULT"
_ZN2at6native27unrolled_elementwise_kernelIZZZNS0_26round_decimals_kernel_cudaERNS_18TensorIteratorBaseElENKUlvE_clEvENKUlvE2_clEvEUlN3c108BFloat16EE_St5arrayIPcLm2EELi4E23TrivialOffsetCalculatorILi1EjESD_NS0_6memory12LoadWithCastILi1EEENSE_13StoreWithCastILi1EEEEEviT_T0_T2_T3_T4_T5_:
.text._ZN2at6native27unrolled_elementwise_kernelIZZZNS0_26round_decimals_kernel_cudaERNS_18TensorIteratorBaseElENKUlvE_clEvENKUlvE2_clEvEUlN3c108BFloat16EE_St5arrayIPcLm2EELi4E23TrivialOffsetCalculatorILi1EjESD_NS0_6memory12LoadWithCastILi1EEENSE_13StoreWithCastILi1EEEEEviT_T0_T2_T3_T4_T5_:
        /* <DEDUP_REMOVED lines=34> */
.L_x_2629:
[----:B------:R-:W2:Y:S02]  /*0220*/  LDG.E.U8 R4, desc[UR36][R4.64] ;  /* 0x0000002404047981 */ /* 0x000ea4000c1e1100 */
[----:B--2---:R-:W-:-:S04]  /*0230*/  I2FP.F32.U32 R0, R4 ;  /* 0x0000000400007245 */ /* 0x004fc80000201000 */
[----:B------:R-:W-:-:S04]  /*0240*/  F2FP.BF16.F32.PACK_AB R0, RZ, R0 ;  /* 0x00000000ff00723e */ /* 0x000fc800000010ff */
[----:B------:R-:W-:Y:S01]  /*0250*/  PRMT R18, R0, 0x7610, R18 ;  /* 0x0000761000127816 */ /* 0x000fe20000000012 */
[----:B------:R-:W-:Y:S06]  /*0260*/  BRA `(.L_x_2631) ;  /* 0x0000000c00e47947 */ /* 0x000fec0003800000 */
.L_x_2628:
        /* <DEDUP_REMOVED lines=11> */
.L_x_2633:
[----:B------:R-:W2:Y:S02]  /*0320*/  LDG.E R4, desc[UR36][R4.64] ;  /* 0x0000002404047981 */ /* 0x000ea4000c1e1900 */
[----:B--2---:R-:W-:-:S04]  /*0330*/  I2FP.F32.S32 R0, R4 ;  /* 0x0000000400007245 */ /* 0x004fc80000201400 */
[----:B------:R-:W-:-:S04]  /*0340*/  F2FP.BF16.F32.PACK_AB R0, RZ, R0 ;  /* 0x00000000ff00723e */ /* 0x000fc800000010ff */
[----:B------:R-:W-:Y:S01]  /*0350*/  PRMT R18, R0, 0x7610, R18 ;  /* 0x0000761000127816 */ /* 0x000fe20000000012 */
[----:B------:R-:W-:Y:S06]  /*0360*/  BRA `(.L_x_2631) ;  /* 0x0000000c00a47947 */ /* 0x000fec0003800000 */
.L_x_2632:
[----:B------:R-:W2:Y:S02]  /*0370*/  LDG.E.U16 R4, desc[UR36][R4.64] ;  /* 0x0000002404047981 */ /* 0x000ea4000c1e1500 */
[----:B--2---:R-:W0:Y:S02]  /*0380*/  I2F.S16 R0, R4 ;  /* 0x0000000400007306 */ /* 0x004e240000101400 */
[----:B0-----:R-:W-:-:S04]  /*0390*/  F2FP.BF16.F32.PACK_AB R0, RZ, R0 ;  /* 0x00000000ff00723e */ /* 0x001fc800000010ff */
[----:B------:R-:W-:Y:S01]  /*03a0*/  PRMT R18, R0, 0x7610, R18 ;  /* 0x0000761000127816 */ /* 0x000fe20000000012 */
[----:B------:R-:W-:Y:S06]  /*03b0*/  BRA `(.L_x_2631) ;  /* 0x0000000c00907947 */ /* 0x000fec0003800000 */
.L_x_2627:
        /* <DEDUP_REMOVED lines=9> */
.L_x_2635:
[----:B------:R-:W2:Y:S02]  /*0450*/  LDG.E.U16 R0, desc[UR36][R4.64] ;  /* 0x0000002404007981 */ /* 0x000ea4000c1e1500 */
[----:B--2---:R-:W-:-:S05]  /*0460*/  HADD2.F32 R0, -RZ, R0.H0_H0 ;  /* 0x20000000ff007230 */ /* 0x004fca0000004100 */
[----:B------:R-:W-:-:S04]  /*0470*/  F2FP.BF16.F32.PACK_AB R0, RZ, R0 ;  /* 0x00000000ff00723e */ /* 0x000fc800000010ff */
[----:B------:R-:W-:Y:S01]  /*0480*/  PRMT R18, R0, 0x7610, R18 ;  /* 0x0000761000127816 */ /* 0x000fe20000000012 */
[----:B------:R-:W-:Y:S06]  /*0490*/  BRA `(.L_x_2631) ;  /* 0x0000000c00587947 */ /* 0x000fec0003800000 */
.L_x_2634:
        /* <DEDUP_REMOVED lines=9> */
.L_x_2637:
[----:B------:R-:W2:Y:S02]  /*0530*/  LDG.E.U16 R4, desc[UR36][R4.64] ;  /* 0x0000002404047981 */ /* 0x000ea4000c1e1500 */
[----:B--2---:R-:W-:-:S05]  /*0540*/  HADD2.F32 R0, -RZ, R4.H0_H0 ;  /* 0x20000004ff007230 */ /* 0x004fca0000004100 */
[----:B------:R-:W-:-:S04]  /*0550*/  F2FP.BF16.F32.PACK_AB R0, RZ, R0 ;  /* 0x00000000ff00723e */ /* 0x000fc800000010ff */
[----:B------:R-:W-:Y:S01]  /*0560*/  PRMT R18, R0, 0x7610, R18 ;  /* 0x0000761000127816 */ /* 0x000fe20000000012 */
[----:B------:R-:W-:Y:S06]  /*0570*/  BRA `(.L_x_2631) ;  /* 0x0000000c00207947 */ /* 0x000fec0003800000 */
.L_x_2636:
        /* <DEDUP_REMOVED lines=13> */
.L_x_2626:
        /* <DEDUP_REMOVED lines=14> */
.L_x_2640:
        /* <DEDUP_REMOVED lines=13> */
.L_x_2639:
        /* <DEDUP_REMOVED lines=27> */
.L_x_2642:
        /* <DEDUP_REMOVED lines=15> */
.L_x_2641:
[----:B------:R0:W5:Y:S01]  /*0aa0*/  LDG.E.U16 R18, desc[UR36][R4.64] ;  /* 0x0000002404127981 */ /* 0x000162000c1e1500 */
[----:B------:R-:W-:Y:S05]  /*0ab0*/  BRA `(.L_x_2631) ;  /* 0x0000000400d07947 */ /* 0x000fea0003800000 */
.L_x_2638:
        /* <DEDUP_REMOVED lines=13> */
.L_x_2645:
        /* <DEDUP_REMOVED lines=21> */
.L_x_2649:
[----:B------:R-:W-:Y:S05]  /*0ce0*/  BSYNC.RECONVERGENT B1 ;  /* 0x0000000000017941 */ /* 0x000fea0003800200 */
.L_x_2648:
[----:B------:R-:W-:Y:S01]  /*0cf0*/  IMAD.SHL.U32 R0, R0, 0x100000, RZ ;  /* 0x0010000000007824 */ /* 0x000fe200078e00ff */
[----:B------:R-:W-:-:S04]  /*0d00*/  LEA R3, R3, 0x3b800000, 0x17 ;  /* 0x3b80000003037811 */ /* 0x000fc800078eb8ff */
[----:B------:R-:W-:-:S07]  /*0d10*/  LOP3.LUT R0, R3, R0, R7, 0xfe, !PT ;  /* 0x0000000003007212 */ /* 0x000fce00078efe07 */
.L_x_2647:
[----:B------:R-:W-:Y:S05]  /*0d20*/  BSYNC.RECONVERGENT B0 ;  /* 0x0000000000007941 */ /* 0x000fea0003800200 */
.L_x_2646:
[----:B------:R-:W-:-:S04]  /*0d30*/  F2FP.BF16.F32.PACK_AB R0, RZ, R0 ;  /* 0x00000000ff00723e */ /* 0x000fc800000010ff */
[----:B------:R-:W-:Y:S01]  /*0d40*/  PRMT R18, R0, 0x7610, R18 ;  /* 0x0000761000127816 */ /* 0x000fe20000000012 */
[----:B------:R-:W-:Y:S06]  /*0d50*/  BRA `(.L_x_2631) ;  /* 0x0000000400287947 */ /* 0x000fec0003800000 */
.L_x_2644:
        /* <DEDUP_REMOVED lines=21> */
.L_x_2653:
[----:B------:R-:W-:Y:S05]  /*0eb0*/  BSYNC.RECONVERGENT B1 ;  /* 0x0000000000017941 */ /* 0x000fea0003800200 */
.L_x_2652:
[----:B------:R-:W-:Y:S01]  /*0ec0*/  IMAD.SHL.U32 R0, R0, 0x200000, RZ ;  /* 0x0020000000007824 */ /* 0x000fe200078e00ff */
[----:B------:R-:W-:-:S04]  /*0ed0*/  LEA R3, R3, 0x37800000, 0x17 ;  /* 0x3780000003037811 */ /* 0x000fc800078eb8ff */
[----:B------:R-:W-:-:S07]  /*0ee0*/  LOP3.LUT R0, R3, R0, R7, 0xfe, !PT ;  /* 0x0000000003007212 */ /* 0x000fce00078efe07 */
.L_x_2651:
[----:B------:R-:W-:Y:S05]  /*0ef0*/  BSYNC.RECONVERGENT B0 ;  /* 0x0000000000007941 */ /* 0x000fea0003800200 */
.L_x_2650:
[----:B------:R-:W-:-:S04]  /*0f00*/  F2FP.BF16.F32.PACK_AB R0, RZ, R0 ;  /* 0x00000000ff00723e */ /* 0x000fc800000010ff */
[----:B------:R-:W-:Y:S01]  /*0f10*/  PRMT R18, R0, 0x7610, R18 ;  /* 0x0000761000127816 */ /* 0x000fe20000000012 */
[----:B------:R-:W-:Y:S06]  /*0f20*/  BRA `(.L_x_2631) ;  /* 0x0000000000b47947 */ /* 0x000fec0003800000 */
.L_x_2643:
[----:B------:R-:W-:-:S09]  /*0f30*/  UISETP.NE.AND UP0, UPT, UR4, 0x1c, UPT ;  /* 0x0000001c0400788c */ /* 0x000fd2000bf05270 */
[----:B------:R-:W-:Y:S05]  /*0f40*/  BRA.U !UP0, `(.L_x_2654) ;  /* 0x00000001089c7547 */ /* 0x000fea000b800000 */
[----:B------:R-:W-:-:S09]  /*0f50*/  UISETP.NE.AND UP0, UPT, UR4, 0x1d, UPT ;  /* 0x0000001d0400788c */ /* 0x000fd2000bf05270 */
[----:B------:R-:W-:Y:S05]  /*0f60*/  BRA.U !UP0, `(.L_x_2655) ;  /* 0x0000000108807547 */ /* 0x000fea000b800000 */
[----:B------:R-:W-:-:S09]  /*0f70*/  UISETP.NE.AND UP0, UPT, UR4, 0x2c, UPT ;  /* 0x0000002c0400788c */ /* 0x000fd2000bf05270 */
[----:B------:R-:W-:Y:S05]  /*0f80*/  BRA.U !UP0, `(.L_x_2656) ;  /* 0x0000000108487547 */ /* 0x000fea000b800000 */
.L_x_2630:
        /* <DEDUP_REMOVED lines=16> */
.L_x_2657:
[----:B------:R-:W-:Y:S01]  /*1090*/  PRMT R18, RZ, 0x7610, R18 ;  /* 0x00007610ff127816 */ /* 0x000fe20000000012 */
[----:B------:R-:W-:Y:S06]  /*10a0*/  BRA `(.L_x_2631) ;  /* 0x0000000000547947 */ /* 0x000fec0003800000 */
.L_x_2656:
        /* <DEDUP_REMOVED lines=8> */
.L_x_2659:
[----:B------:R-:W-:Y:S05]  /*1130*/  BSYNC.RECONVERGENT B0 ;  /* 0x0000000000007941 */ /* 0x000fea0003800200 */
.L_x_2658:
[----:B------:R-:W-:-:S04]  /*1140*/  F2FP.BF16.F32.PACK_AB R0, RZ, R0 ;  /* 0x00000000ff00723e */ /* 0x000fc800000010ff */
[----:B------:R-:W-:Y:S01]  /*1150*/  PRMT R18, R0, 0x7610, R18 ;  /* 0x0000761000127816 */ /* 0x000fe20000000012 */
[----:B------:R-:W-:Y:S06]  /*1160*/  BRA `(.L_x_2631) ;  /* 0x0000000000247947 */ /* 0x000fec0003800000 */
.L_x_2655:
[----:B------:R-:W2:Y:S02]  /*1170*/  LDG.E.64 R4, desc[UR36][R4.64] ;  /* 0x0000002404047981 */ /* 0x000ea4000c1e1b00 */
[----:B--2---:R-:W0:Y:S02]  /*1180*/  I2F.U64 R0, R4 ;  /* 0x0000000400007312 */ /* 0x004e240000301000 */
[----:B0-----:R-:W-:-:S04]  /*1190*/  F2FP.BF16.F32.PACK_AB R0, RZ, R0 ;  /* 0x00000000ff00723e */ /* 0x001fc800000010ff */
[----:B------:R-:W-:Y:S01]  /*11a0*/  PRMT R18, R0, 0x7610, R18 ;  /* 0x0000761000127816 */ /* 0x000fe20000000012 */
[----:B------:R-:W-:Y:S06]  /*11b0*/  BRA `(.L_x_2631) ;  /* 0x0000000000107947 */ /* 0x000fec0003800000 */
.L_x_2654:
[----:B------:R-:W2:Y:S02]  /*11c0*/  LDG.E R4, desc[UR36][R4.64] ;  /* 0x0000002404047981 */ /* 0x000ea4000c1e1900 */
[----:B--2---:R-:W-:-:S04]  /*11d0*/  I2FP.F32.U32 R0, R4 ;  /* 0x0000000400007245 */ /* 0x004fc80000201000 */
[----:B------:R-:W-:-:S04]  /*11e0*/  F2FP.BF16.F32.PACK_AB R0, RZ, R0 ;  /* 0x00000000ff00723e */ /* 0x000fc800000010ff */
[----:B------:R-:W-:-:S07]  /*11f0*/  PRMT R18, R0, 0x7610, R18 ;  /* 0x0000761000127816 */ /* 0x000fce0000000012 */
.L_x_2631:
[----:B------:R-:W-:-:S07]  /*1200*/  VIADD R25, R17, 0x80 ;  /* 0x0000008011197836 */ /* 0x000fce0000000000 */
.L_x_2625:
[----:B------:R-:W-:Y:S05]  /*1210*/  BSYNC.RECONVERGENT B6 ;  /* 0x0000000000067941 */ /* 0x000fea0003800200 */
.L_x_2624:
        /* <DEDUP_REMOVED lines=26> */
.L_x_2665:
[----:B------:R-:W2:Y:S02]  /*13c0*/  LDG.E.U8 R4, desc[UR36][R4.64] ;  /* 0x0000002404047981 */ /* 0x000ea4000c1e1100 */
[----:B--2---:R-:W-:-:S04]  /*13d0*/  I2FP.F32.U32 R0, R4 ;  /* 0x0000000400007245 */ /* 0x004fc80000201000 */
[----:B------:R-:W-:-:S04]  /*13e0*/  F2FP.BF16.F32.PACK_AB R0, RZ, R0 ;  /* 0x00000000ff00723e */ /* 0x000fc800000010ff */
[----:B------:R-:W-:Y:S01]  /*13f0*/  PRMT R16, R0, 0x7610, R16 ;  /* 0x0000761000107816 */ /* 0x000fe20000000010 */
[----:B------:R-:W-:Y:S06]  /*1400*/  BRA `(.L_x_2667) ;  /* 0x0000000c00e47947 */ /* 0x000fec0003800000 */
.L_x_2664:
        /* <DEDUP_REMOVED lines=11> */
.L_x_2669:
[----:B------:R-:W2:Y:S02]  /*14c0*/  LDG.E R4, desc[UR36][R4.64] ;  /* 0x0000002404047981 */ /* 0x000ea4000c1e1900 */
[----:B--2---:R-:W-:-:S04]  /*14d0*/  I2FP.F32.S32 R0, R4 ;  /* 0x0000000400007245 */ /* 0x004fc80000201400 */
[----:B------:R-:W-:-:S04]  /*14e0*/  F2FP.BF16.F32.PACK_AB R0, RZ, R0 ;  /* 0x00000000ff00723e */ /* 0x000fc800000010ff */
[----:B------:R-:W-:Y:S01]  /*14f0*/  PRMT R16, R0, 0x7610, R16 ;  /* 0x0000761000107816 */ /* 0x000fe20000000010 */
[----:B------:R-:W-:Y:S06]  /*1500*/  BRA `(.L_x_2667) ;  /* 0x0000000c00a47947 */ /* 0x000fec0003800000 */
.L_x_2668:
[----:B------:R-:W2:Y:S02]  /*1510*/  LDG.E.U16 R4, desc[UR36][R4.64] ;  /* 0x0000002404047981 */ /* 0x000ea4000c1e1500 */
[----:B--2---:R-:W0:Y:S02]  /*1520*/  I2F.S16 R0, R4 ;  /* 0x0000000400007306 */ /* 0x004e240000101400 */
[----:B0-----:R-:W-:-:S04]  /*1530*/  F2FP.BF16.F32.PACK_AB R0, RZ, R0 ;  /* 0x00000000ff00723e */ /* 0x001fc800000010ff */
[----:B------:R-:W-:Y:S01]  /*1540*/  PRMT R16, R0, 0x7610, R16 ;  /* 0x0000761000107816 */ /* 0x000fe20000000010 */
[----:B------:R-:W-:Y:S06]  /*1550*/  BRA `(.L_x_2667) ;  /* 0x0000000c00907947 */ /* 0x000fec0003800000 */
.L_x_2663:
        /* <DEDUP_REMOVED lines=9> */
.L_x_2671:
[----:B------:R-:W2:Y:S02]  /*15f0*/  LDG.E.U16 R0, desc[UR36][R4.64] ;  /* 0x0000002404007981 */ /* 0x000ea4000c1e1500 */
[----:B--2---:R-:W-:-:S05]  /*1600*/  HADD2.F32 R0, -RZ, R0.H0_H0 ;  /* 0x20000000ff007230 */ /* 0x004fca0000004100 */
[----:B------:R-:W-:-:S04]  /*1610*/  F2FP.BF16.F32.PACK_AB R0, RZ, R0 ;  /* 0x00000000ff00723e */ /* 0x000fc800000010ff */
[----:B------:R-:W-:Y:S01]  /*1620*/  PRMT R16, R0, 0x7610, R16 ;  /* 0x0000761000107816 */ /* 0x000fe20000000010 */
[----:B------:R-:W-:Y:S06]  /*1630*/  BRA `(.L_x_2667) ;  /* 0x0000000c00587947 */ /* 0x000fec0003800000 */
.L_x_2670:
        /* <DEDUP_REMOVED lines=9> */
.L_x_2673:
[----:B------:R-:W2:Y:S02]  /*16d0*/  LDG.E.U16 R4, desc[UR36][R4.64] ;  /* 0x0000002404047981 */ /* 0x000ea4000c1e1500 */
[----:B--2---:R-:W-:-:S05]  /*16e0*/  HADD2.F32 R0, -RZ, R4.H0_H0 ;  /* 0x20000004ff007230 */ /* 0x004fca0000004100 */
[----:B------:R-:W-:-:S04]  /*16f0*/  F2FP.BF16.F32.PACK_AB R0, RZ, R0 ;  /* 0x00000000ff00723e */ /* 0x000fc800000010ff */
[----:B------:R-:W-:Y:S01]  /*1700*/  PRMT R16, R0, 0x7610, R16 ;  /* 0x0000761000107816 */ /* 0x000fe20000000010 */
[----:B------:R-:W-:Y:S06]  /*1710*/  BRA `(.L_x_2667) ;  /* 0x0000000c00207947 */ /* 0x000fec0003800000 */
.L_x_2672:
        /* <DEDUP_REMOVED lines=13> */
.L_x_2662:
        /* <DEDUP_REMOVED lines=14> */
.L_x_2676:
        /* <DEDUP_REMOVED lines=13> */
.L_x_2675:
        /* <DEDUP_REMOVED lines=27> */
.L_x_2678:
        /* <DEDUP_REMOVED lines=15> */
.L_x_2677:
[----:B------:R0:W5:Y:S01]  /*1c40*/  LDG.E.U16 R16, desc[UR36][R4.64] ;  /* 0x0000002404107981 */ /* 0x000162000c1e1500 */
[----:B------:R-:W-:Y:S05]  /*1c50*/  BRA `(.L_x_2667) ;  /* 0x0000000400d07947 */ /* 0x000fea0003800000 */
.L_x_2674:
        /* <DEDUP_REMOVED lines=13> */
.L_x_2681:
        /* <DEDUP_REMOVED lines=21> */
.L_x_2685:
[----:B------:R-:W-:Y:S05]  /*1e80*/  BSYNC.RECONVERGENT B1 ;  /* 0x0000000000017941 */ /* 0x000fea0003800200 */
.L_x_2684:
[----:B------:R-:W-:Y:S01]  /*1e90*/  IMAD.SHL.U32 R0, R0, 0x100000, RZ ;  /* 0x0010000000007824 */ /* 0x000fe200078e00ff */
[----:B------:R-:W-:-:S04]  /*1ea0*/  LEA R3, R3, 0x3b800000, 0x17 ;  /* 0x3b80000003037811 */ /* 0x000fc800078eb8ff */
[----:B------:R-:W-:-:S07]  /*1eb0*/  LOP3.LUT R0, R3, R0, R7, 0xfe, !PT ;  /* 0x0000000003007212 */ /* 0x000fce00078efe07 */
.L_x_2683:
[----:B------:R-:W-:Y:S05]  /*1ec0*/  BSYNC.RECONVERGENT B0 ;  /* 0x0000000000007941 */ /* 0x000fea0003800200 */
.L_x_2682:
[----:B------:R-:W-:-:S04]  /*1ed0*/  F2FP.BF16.F32.PACK_AB R0, RZ, R0 ;  /* 0x00000000ff00723e */ /* 0x000fc800000010ff */
[----:B------:R-:W-:Y:S01]  /*1ee0*/  PRMT R16, R0, 0x7610, R16 ;  /* 0x0000761000107816 */ /* 0x000fe20000000010 */
[----:B------:R-:W-:Y:S06]  /*1ef0*/  BRA `(.L_x_2667) ;  /* 0x0000000400287947 */ /* 0x000fec0003800000 */
.L_x_2680:
        /* <DEDUP_REMOVED lines=21> */
.L_x_2689:
[----:B------:R-:W-:Y:S05]  /*2050*/  BSYNC.RECONVERGENT B1 ;  /* 0x0000000000017941 */ /* 0x000fea0003800200 */
.L_x_2688:
[----:B------:R-:W-:Y:S01]  /*2060*/  IMAD.SHL.U32 R0, R0, 0x200000, RZ ;  /* 0x0020000000007824 */ /* 0x000fe200078e00ff */
[----:B------:R-:W-:-:S04]  /*2070*/  LEA R3, R3, 0x37800000, 0x17 ;  /* 0x3780000003037811 */ /* 0x000fc800078eb8ff */
[----:B------:R-:W-:-:S07]  /*2080*/  LOP3.LUT R0, R3, R0, R7, 0xfe, !PT ;  /* 0x0000000003007212 */ /* 0x000fce00078efe07 */
.L_x_2687:
[----:B------:R-:W-:Y:S05]  /*2090*/  BSYNC.RECONVERGENT B0 ;  /* 0x0000000000007941 */ /* 0x000fea0003800200 */
.L_x_2686:
[----:B------:R-:W-:-:S04]  /*20a0*/  F2FP.BF16.F32.PACK_AB R0, RZ, R0 ;  /* 0x00000000ff00723e */ /* 0x000fc800000010ff */
[----:B------:R-:W-:Y:S01]  /*20b0*/  PRMT R16, R0, 0x7610, R16 ;  /* 0x0000761000107816 */ /* 0x000fe20000000010 */
[----:B------:R-:W-:Y:S06]  /*20c0*/  BRA `(.L_x_2667) ;  /* 0x0000000000b47947 */ /* 0x000fec0003800000 */
.L_x_2679:
        /* <DEDUP_REMOVED lines=14> */
.L_x_2693:
[----:B------:R-:W-:Y:S05]  /*21b0*/  BSYNC.RECONVERGENT B0 ;  /* 0x0000000000007941 */ /* 0x000fea0003800200 */
.L_x_2692:
[----:B------:R-:W-:-:S04]  /*21c0*/  F2FP.BF16.F32.PACK_AB R0, RZ, R0 ;  /* 0x00000000ff00723e */ /* 0x000fc800000010ff */
[----:B------:R-:W-:Y:S01]  /*21d0*/  PRMT R16, R0, 0x7610, R16 ;  /* 0x0000761000107816 */ /* 0x000fe20000000010 */
[----:B------:R-:W-:Y:S06]  /*21e0*/  BRA `(.L_x_2667) ;  /* 0x00000000006c7947 */ /* 0x000fec0003800000 */
.L_x_2666:
        /* <DEDUP_REMOVED lines=16> */
.L_x_2694:
[----:B------:R-:W-:Y:S01]  /*22f0*/  PRMT R16, RZ, 0x7610, R16 ;  /* 0x00007610ff107816 */ /* 0x000fe20000000010 */
[----:B------:R-:W-:Y:S06]  /*2300*/  BRA `(.L_x_2667) ;  /* 0x0000000000247947 */ /* 0x000fec0003800000 */
.L_x_2691:
[----:B------:R-:W2:Y:S02]  /*2310*/  LDG.E.64 R4, desc[UR36][R4.64] ;  /* 0x0000002404047981 */ /* 0x000ea4000c1e1b00 */
[----:B--2---:R-:W0:Y:S02]  /*2320*/  I2F.U64 R0, R4 ;  /* 0x0000000400007312 */ /* 0x004e240000301000 */
[----:B0-----:R-:W-:-:S04]  /*2330*/  F2FP.BF16.F32.PACK_AB R0, RZ, R0 ;  /* 0x00000000ff00723e */ /* 0x001fc800000010ff */
[----:B------:R-:W-:Y:S01]  /*2340*/  PRMT R16, R0, 0x7610, R16 ;  /* 0x0000761000107816 */ /* 0x000fe20000000010 */
[----:B------:R-:W-:Y:S06]  /*2350*/  BRA `(.L_x_2667) ;  /* 0x0000000000107947 */ /* 0x000fec0003800000 */
.L_x_2690:
[----:B------:R-:W2:Y:S02]  /*2360*/  LDG.E R4, desc[UR36][R4.64] ;  /* 0x0000002404047981 */ /* 0x000ea4000c1e1900 */
[----:B--2---:R-:W-:-:S04]  /*2370*/  I2FP.F32.U32 R0, R4 ;  /* 0x0000000400007245 */ /* 0x004fc80000201000 */
[----:B------:R-:W-:-:S04]  /*2380*/  F2FP.BF16.F32.PACK_AB R0, RZ, R0 ;  /* 0x00000000ff00723e */ /* 0x000fc800000010ff */
[----:B------:R-:W-:-:S07]  /*2390*/  PRMT R16, R0, 0x7610, R16 ;  /* 0x0000761000107816 */ /* 0x000fce0000000010 */
.L_x_2667:
[----:B------:R-:W-:-:S07]  /*23a0*/  VIADD R25, R25, 0x80 ;  /* 0x0000008019197836 */ /* 0x000fce0000000000 */
.L_x_2661:
[----:B------:R-:W-:Y:S05]  /*23b0*/  BSYNC.RECONVERGENT B6 ;  /* 0x0000000000067941 */ /* 0x000fea0003800200 */
.L_x_2660:
        /* <DEDUP_REMOVED lines=26> */
.L_x_2700:
[----:B------:R-:W2:Y:S02]  /*2560*/  LDG.E.U8 R4, desc[UR36][R4.64] ;  /* 0x0000002404047981 */ /* 0x000ea4000c1e1100 */
[----:B--2---:R-:W-:-:S04]  /*2570*/  I2FP.F32.U32 R0, R4 ;  /* 0x0000000400007245 */ /* 0x004fc80000201000 */
[----:B------:R-:W-:-:S04]  /*2580*/  F2FP.BF16.F32.PACK_AB R0, RZ, R0 ;  /* 0x00000000ff00723e */ /* 0x000fc800000010ff */
[----:B------:R-:W-:Y:S01]  /*2590*/  PRMT R19, R0, 0x7610, R19 ;  /* 0x0000761000137816 */ /* 0x000fe20000000013 */
[----:B------:R-:W-:Y:S06]  /*25a0*/  BRA `(.L_x_2702) ;  /* 0x0000000c00e47947 */ /* 0x000fec0003800000 */
.L_x_2699:
        /* <DEDUP_REMOVED lines=11> */
.L_x_2704:
[----:B------:R-:W2:Y:S02]  /*2660*/  LDG.E R4, desc[UR36][R4.64] ;  /* 0x0000002404047981 */ /* 0x000ea4000c1e1900 */
[----:B--2---:R-:W-:-:S04]  /*2670*/  I2FP.F32.S32 R0, R4 ;  /* 0x0000000400007245 */ /* 0x004fc80000201400 */
[----:B------:R-:W-:-:S04]  /*2680*/  F2FP.BF16.F32.PACK_AB R0, RZ, R0 ;  /* 0x00000000ff00723e */ /* 0x000fc800000010ff */
[----:B------:R-:W-:Y:S01]  /*2690*/  PRMT R19, R0, 0x7610, R19 ;  /* 0x0000761000137816 */ /* 0x000fe20000000013 */
[----:B------:R-:W-:Y:S06]  /*26a0*/  BRA `(.L_x_2702) ;  /* 0x0000000c00a47947 */ /* 0x000fec0003800000 */
.L_x_2703:
[----:B------:R-:W2:Y:S02]  /*26b0*/  LDG.E.U16 R4, desc[UR36][R4.64] ;  /* 0x0000002404047981 */ /* 0x000ea4000c1e1500 */
[----:B--2---:R-:W0:Y:S02]  /*26c0*/  I2F.S16 R0, R4 ;  /* 0x0000000400007306 */ /* 0x004e240000101400 */
[----:B0-----:R-:W-:-:S04]  /*26d0*/  F2FP.BF16.F32.PACK_AB R0, RZ, R0 ;  /* 0x00000000ff00723e */ /* 0x001fc800000010ff */
[----:B------:R-:W-:Y:S01]  /*26e0*/  PRMT R19, R0, 0x7610, R19 ;  /* 0x0000761000137816 */ /* 0x000fe20000000013 */
[----:B------:R-:W-:Y:S06]  /*26f0*/  BRA `(.L_x_2702) ;  /* 0x0000000c00907947 */ /* 0x000fec0003800000 */
.L_x_2698:
        /* <DEDUP_REMOVED lines=9> */
.L_x_2706:
[----:B------:R-:W2:Y:S02]  /*2790*/  LDG.E.U16 R0, desc[UR36][R4.64] ;  /* 0x0000002404007981 */ /* 0x000ea4000c1e1500 */
[----:B--2---:R-:W-:-:S05]  /*27a0*/  HADD2.F32 R0, -RZ, R0.H0_H0 ;  /* 0x20000000ff007230 */ /* 0x004fca0000004100 */
[----:B------:R-:W-:-:S04]  /*27b0*/  F2FP.BF16.F32.PACK_AB R0, RZ, R0 ;  /* 0x00000000ff00723e */ /* 0x000fc800000010ff */
[----:B------:R-:W-:Y:S01]  /*27c0*/  PRMT R19, R0, 0x7610, R19 ;  /* 0x0000761000137816 */ /* 0x000fe20000000013 */
[----:B------:R-:W-:Y:S06]  /*27d0*/  BRA `(.L_x_2702) ;  /* 0x0000000c00587947 */ /* 0x000fec0003800000 */
.L_x_2705:
        /* <DEDUP_REMOVED lines=9> */
.L_x_2708:
[----:B------:R-:W2:Y:S02]  /*2870*/  LDG.E.U16 R4, desc[UR36][R4.64] ;  /* 0x0000002404047981 */ /* 0x000ea4000c1e1500 */
[----:B--2---:R-:W-:-:S05]  /*2880*/  HADD2.F32 R0, -RZ, R4.H0_H0 ;  /* 0x20000004ff007230 */ /* 0x004fca0000004100 */
[----:B------:R-:W-:-:S04]  /*2890*/  F2FP.BF16.F32.PACK_AB R0, RZ, R0 ;  /* 0x00000000ff00723e */ /* 0x000fc800000010ff */
[----:B------:R-:W-:Y:S01]  /*28a0*/  PRMT R19, R0, 0x7610, R19 ;  /* 0x0000761000137816 */ /* 0x000fe20000000013 */
[----:B------:R-:W-:Y:S06]  /*28b0*/  BRA `(.L_x_2702) ;  /* 0x0000000c00207947 */ /* 0x000fec0003800000 */
.L_x_2707:
        /* <DEDUP_REMOVED lines=13> */
.L_x_2697:
        /* <DEDUP_REMOVED lines=14> */
.L_x_2711:
        /* <DEDUP_REMOVED lines=13> */
.L_x_2710:
        /* <DEDUP_REMOVED lines=27> */
.L_x_2713:
        /* <DEDUP_REMOVED lines=15> */
.L_x_2712:
[----:B------:R0:W5:Y:S01]  /*2de0*/  LDG.E.U16 R19, desc[UR36][R4.64] ;  /* 0x0000002404137981 */ /* 0x000162000c1e1500 */
[----:B------:R-:W-:Y:S05]  /*2df0*/  BRA `(.L_x_2702) ;  /* 0x0000000400d07947 */ /* 0x000fea0003800000 */
.L_x_2709:
        /* <DEDUP_REMOVED lines=13> */
.L_x_2716:
        /* <DEDUP_REMOVED lines=21> */
.L_x_2720:
[----:B------:R-:W-:Y:S05]  /*3020*/  BSYNC.RECONVERGENT B1 ;  /* 0x0000000000017941 */ /* 0x000fea0003800200 */
.L_x_2719:
[----:B------:R-:W-:Y:S01]  /*3030*/  IMAD.SHL.U32 R0, R0, 0x100000, RZ ;  /* 0x0010000000007824 */ /* 0x000fe200078e00ff */
[----:B------:R-:W-:-:S04]  /*3040*/  LEA R3, R3, 0x3b800000, 0x17 ;  /* 0x3b80000003037811 */ /* 0x000fc800078eb8ff */
[----:B------:R-:W-:-:S07]  /*3050*/  LOP3.LUT R0, R3, R0, R7, 0xfe, !PT ;  /* 0x0000000003007212 */ /* 0x000fce00078efe07 */
.L_x_2718:
[----:B------:R-:W-:Y:S05]  /*3060*/  BSYNC.RECONVERGENT B0 ;  /* 0x0000000000007941 */ /* 0x000fea0003800200 */
.L_x_2717:
[----:B------:R-:W-:-:S04]  /*3070*/  F2FP.BF16.F32.PACK_AB R0, RZ, R0 ;  /* 0x00000000ff00723e */ /* 0x000fc800000010ff */
[----:B------:R-:W-:Y:S01]  /*3080*/  PRMT R19, R0, 0x7610, R19 ;  /* 0x0000761000137816 */ /* 0x000fe20000000013 */
[----:B------:R-:W-:Y:S06]  /*3090*/  BRA `(.L_x_2702) ;  /* 0x0000000400287947 */ /* 0x000fec0003800000 */
.L_x_2715:
        /* <DEDUP_REMOVED lines=21> */
.L_x_2724:
[----:B------:R-:W-:Y:S05]  /*31f0*/  BSYNC.RECONVERGENT B1 ;  /* 0x0000000000017941 */ /* 0x000fea0003800200 */
.L_x_2723:
[----:B------:R-:W-:Y:S01]  /*3200*/  IMAD.SHL.U32 R0, R0, 0x200000, RZ ;  /* 0x0020000000007824 */ /* 0x000fe200078e00ff */
[----:B------:R-:W-:-:S04]  /*3210*/  LEA R3, R3, 0x37800000, 0x17 ;  /* 0x3780000003037811 */ /* 0x000fc800078eb8ff */
[----:B------:R-:W-:-:S07]  /*3220*/  LOP3.LUT R0, R3, R0, R7, 0xfe, !PT ;  /* 0x0000000003007212 */ /* 0x000fce00078efe07 */
.L_x_2722:
[----:B------:R-:W-:Y:S05]  /*3230*/  BSYNC.RECONVERGENT B0 ;  /* 0x0000000000007941 */ /* 0x000fea0003800200 */
.L_x_2721:
[----:B------:R-:W-:-:S04]  /*3240*/  F2FP.BF16.F32.PACK_AB R0, RZ, R0 ;  /* 0x00000000ff00723e */ /* 0x000fc800000010ff */
[----:B------:R-:W-:Y:S01]  /*3250*/  PRMT R19, R0, 0x7610, R19 ;  /* 0x0000761000137816 */ /* 0x000fe20000000013 */
[----:B------:R-:W-:Y:S06]  /*3260*/  BRA `(.L_x_2702) ;  /* 0x0000000000b47947 */ /* 0x000fec0003800000 */
.L_x_2714:
        /* <DEDUP_REMOVED lines=14> */
.L_x_2728:
[----:B------:R-:W-:Y:S05]  /*3350*/  BSYNC.RECONVERGENT B0 ;  /* 0x0000000000007941 */ /* 0x000fea0003800200 */
.L_x_2727:
[----:B------:R-:W-:-:S04]  /*3360*/  F2FP.BF16.F32.PACK_AB R0, RZ, R0 ;  /* 0x00000000ff00723e */ /* 0x000fc800000010ff */
[----:B------:R-:W-:Y:S01]  /*3370*/  PRMT R19, R0, 0x7610, R19 ;  /* 0x0000761000137816 */ /* 0x000fe20000000013 */
[----:B------:R-:W-:Y:S06]  /*3380*/  BRA `(.L_x_2702) ;  /* 0x00000000006c7947 */ /* 0x000fec0003800000 */
.L_x_2701:
        /* <DEDUP_REMOVED lines=16> */
.L_x_2729:
[----:B------:R-:W-:Y:S01]  /*3490*/  PRMT R19, RZ, 0x7610, R19 ;  /* 0x00007610ff137816 */ /* 0x000fe20000000013 */
[----:B------:R-:W-:Y:S06]  /*34a0*/  BRA `(.L_x_2702) ;  /* 0x0000000000247947 */ /* 0x000fec0003800000 */
.L_x_2726:
[----:B------:R-:W2:Y:S02]  /*34b0*/  LDG.E.64 R4, desc[UR36][R4.64] ;  /* 0x0000002404047981 */ /* 0x000ea4000c1e1b00 */
[----:B--2---:R-:W0:Y:S02]  /*34c0*/  I2F.U64 R0, R4 ;  /* 0x0000000400007312 */ /* 0x004e240000301000 */
[----:B0-----:R-:W-:-:S04]  /*34d0*/  F2FP.BF16.F32.PACK_AB R0, RZ, R0 ;  /* 0x00000000ff00723e */ /* 0x001fc800000010ff */
[----:B------:R-:W-:Y:S01]  /*34e0*/  PRMT R19, R0, 0x7610, R19 ;  /* 0x0000761000137816 */ /* 0x000fe20000000013 */
[----:B------:R-:W-:Y:S06]  /*34f0*/  BRA `(.L_x_2702) ;  /* 0x0000000000107947 */ /* 0x000fec0003800000 */
.L_x_2725:
[----:B------:R-:W2:Y:S02]  /*3500*/  LDG.E R4, desc[UR36][R4.64] ;  /* 0x0000002404047981 */ /* 0x000ea4000c1e1900 */
[----:B--2---:R-:W-:-:S04]  /*3510*/  I2FP.F32.U32 R0, R4 ;  /* 0x0000000400007245 */ /* 0x004fc80000201000 */
[----:B------:R-:W-:-:S04]  /*3520*/  F2FP.BF16.F32.PACK_AB R0, RZ, R0 ;  /* 0x00000000ff00723e */ /* 0x000fc800000010ff */
[----:B------:R-:W-:-:S07]  /*3530*/  PRMT R19, R0, 0x7610, R19 ;  /* 0x0000761000137816 */ /* 0x000fce0000000013 */
.L_x_2702:
[----:B------:R-:W-:-:S07]  /*3540*/  VIADD R25, R25, 0x80 ;  /* 0x0000008019197836 */ /* 0x000fce0000000000 */
.L_x_2696:
[----:B------:R-:W-:Y:S05]  /*3550*/  BSYNC.RECONVERGENT B6 ;  /* 0x0000000000067941 */ /* 0x000fea0003800200 */
.L_x_2695:
[----:B------:R-:W1:Y:S01]  /*3560*/  LDC.U8 R23, c[0x0][0x38a] ;  /* 0x0000e280ff177b82 */ /* 0x000e620000000000 */
[----:B------:R-:W-:Y:S01]  /*3570*/  ISETP.GE.AND P0, PT, R25, R22, PT ;  /* 0x000000161900720c */ /* 0x000fe20003f06270 */
[----:B------:R-:W-:Y:S01]  /*3580*/  BSSY.RECONVERGENT B6, `(.L_x_2730) ;  /* 0x0000106000067945 */ /* 0x000fe20003800200 */
[----:B------:R-:W-:-:S11]  /*3590*/  PRMT R0, RZ, 0x7610, R0 ;  /* 0x00007610ff007816 */ /* 0x000fd60000000000 */
[----:B------:R-:W-:Y:S05]  /*35a0*/  @P0 BRA `(.L_x_2731) ;  /* 0x00000010000c0947 */ /* 0x000fea0003800000 */
[----:B0-----:R-:W0:Y:S01]  /*35b0*/  LDC.64 R4, c[0x0][0x3a0] ;  /* 0x0000e800ff047b82 */ /* 0x001e220000000a00 */
        /* <DEDUP_REMOVED lines=20> */
.L_x_2735:
[----:B------:R-:W2:Y:S02]  /*3700*/  LDG.E.U8 R4, desc[UR36][R4.64] ;  /* 0x0000002404047981 */ /* 0x000ea4000c1e1100 */
[----:B--2---:R-:W-:-:S04]  /*3710*/  I2FP.F32.U32 R0, R4 ;  /* 0x0000000400007245 */ /* 0x004fc80000201000 */
[----:B------:R-:W-:Y:S01]  /*3720*/  F2FP.BF16.F32.PACK_AB R0, RZ, R0 ;  /* 0x00000000ff00723e */ /* 0x000fe200000010ff */
[----:B------:R-:W-:Y:S06]  /*3730*/  BRA `(.L_x_2731) ;  /* 0x0000000c00a87947 */ /* 0x000fec0003800000 */
.L_x_2734:
        /* <DEDUP_REMOVED lines=10> */
.L_x_2738:
[----:B------:R-:W2:Y:S02]  /*37e0*/  LDG.E R4, desc[UR36][R4.64] ;  /* 0x0000002404047981 */ /* 0x000ea4000c1e1900 */
[----:B--2---:R-:W-:-:S04]  /*37f0*/  I2FP.F32.S32 R0, R4 ;  /* 0x0000000400007245 */ /* 0x004fc80000201400 */
[----:B------:R-:W-:Y:S01]  /*3800*/  F2FP.BF16.F32.PACK_AB R0, RZ, R0 ;  /* 0x00000000ff00723e */ /* 0x000fe200000010ff */
[----:B------:R-:W-:Y:S06]  /*3810*/  BRA `(.L_x_2731) ;  /* 0x0000000c00707947 */ /* 0x000fec0003800000 */
.L_x_2737:
[----:B------:R-:W2:Y:S02]  /*3820*/  LDG.E.U16 R4, desc[UR36][R4.64] ;  /* 0x0000002404047981 */ /* 0x000ea4000c1e1500 */
[----:B--2---:R-:W0:Y:S02]  /*3830*/  I2F.S16 R0, R4 ;  /* 0x0000000400007306 */ /* 0x004e240000101400 */
[----:B0-----:R-:W-:Y:S01]  /*3840*/  F2FP.BF16.F32.PACK_AB R0, RZ, R0 ;  /* 0x00000000ff00723e */ /* 0x001fe200000010ff */
[----:B------:R-:W-:Y:S06]  /*3850*/  BRA `(.L_x_2731) ;  /* 0x0000000c00607947 */ /* 0x000fec0003800000 */
.L_x_2733:
        /* <DEDUP_REMOVED lines=9> */
.L_x_2740:
[----:B------:R-:W2:Y:S02]  /*38f0*/  LDG.E.U16 R0, desc[UR36][R4.64] ;  /* 0x0000002404007981 */ /* 0x000ea4000c1e1500 */
[----:B--2---:R-:W-:-:S05]  /*3900*/  HADD2.F32 R0, -RZ, R0.H0_H0 ;  /* 0x20000000ff007230 */ /* 0x004fca0000004100 */
[----:B------:R-:W-:Y:S01]  /*3910*/  F2FP.BF16.F32.PACK_AB R0, RZ, R0 ;  /* 0x00000000ff00723e */ /* 0x000fe200000010ff */
[----:B------:R-:W-:Y:S06]  /*3920*/  BRA `(.L_x_2731) ;  /* 0x0000000c002c7947 */ /* 0x000fec0003800000 */
.L_x_2739:
        /* <DEDUP_REMOVED lines=9> */
.L_x_2742:
[----:B------:R-:W2:Y:S02]  /*39c0*/  LDG.E.U16 R4, desc[UR36][R4.64] ;  /* 0x0000002404047981 */ /* 0x000ea4000c1e1500 */
[----:B--2---:R-:W-:-:S05]  /*39d0*/  HADD2.F32 R0, -RZ, R4.H0_H0 ;  /* 0x20000004ff007230 */ /* 0x004fca0000004100 */
[----:B------:R-:W-:Y:S01]  /*39e0*/  F2FP.BF16.F32.PACK_AB R0, RZ, R0 ;  /* 0x00000000ff00723e */ /* 0x000fe200000010ff */
[----:B------:R-:W-:Y:S06]  /*39f0*/  BRA `(.L_x_2731) ;  /* 0x0000000800f87947 */ /* 0x000fec0003800000 */
.L_x_2741:
        /* <DEDUP_REMOVED lines=12> */
.L_x_2732:
        /* <DEDUP_REMOVED lines=13> */
.L_x_2745:
        /* <DEDUP_REMOVED lines=12> */
.L_x_2744:
        /* <DEDUP_REMOVED lines=27> */
.L_x_2747:
        /* <DEDUP_REMOVED lines=14> */
.L_x_2746:
[----:B------:R2:W5:Y:S01]  /*3ee0*/  LDG.E.U16 R0, desc[UR36][R4.64] ;  /* 0x0000002404007981 */ /* 0x000562000c1e1500 */
[----:B------:R-:W-:Y:S05]  /*3ef0*/  BRA `(.L_x_2731) ;  /* 0x0000000400b87947 */ /* 0x000fea0003800000 */
.L_x_2743:
        /* <DEDUP_REMOVED lines=12> */
.L_x_2750:
        /* <DEDUP_REMOVED lines=21> */
.L_x_2754:
[----:B------:R-:W-:Y:S05]  /*4110*/  BSYNC.RECONVERGENT B1 ;  /* 0x0000000000017941 */ /* 0x000fea0003800200 */
.L_x_2753:
[----:B------:R-:W-:Y:S01]  /*4120*/  IMAD.SHL.U32 R0, R0, 0x100000, RZ ;  /* 0x0010000000007824 */ /* 0x000fe200078e00ff */
[----:B------:R-:W-:-:S04]  /*4130*/  LEA R3, R3, 0x3b800000, 0x17 ;  /* 0x3b80000003037811 */ /* 0x000fc800078eb8ff */
[----:B------:R-:W-:-:S07]  /*4140*/  LOP3.LUT R0, R3, R0, R7, 0xfe, !PT ;  /* 0x0000000003007212 */ /* 0x000fce00078efe07 */
.L_x_2752:
[----:B------:R-:W-:Y:S05]  /*4150*/  BSYNC.RECONVERGENT B0 ;  /* 0x0000000000007941 */ /* 0x000fea0003800200 */
.L_x_2751:
[----:B------:R-:W-:Y:S01]  /*4160*/  F2FP.BF16.F32.PACK_AB R0, RZ, R0 ;  /* 0x00000000ff00723e */ /* 0x000fe200000010ff */
[----:B------:R-:W-:Y:S06]  /*4170*/  BRA `(.L_x_2731) ;  /* 0x0000000400187947 */ /* 0x000fec0003800000 */
.L_x_2749:
        /* <DEDUP_REMOVED lines=21> */
.L_x_2758:
[----:B------:R-:W-:Y:S05]  /*42d0*/  BSYNC.RECONVERGENT B1 ;  /* 0x0000000000017941 */ /* 0x000fea0003800200 */
.L_x_2757:
[----:B------:R-:W-:Y:S01]  /*42e0*/  IMAD.SHL.U32 R0, R0, 0x200000, RZ ;  /* 0x0020000000007824 */ /* 0x000fe200078e00ff */
[----:B------:R-:W-:-:S04]  /*42f0*/  LEA R3, R3, 0x37800000, 0x17 ;  /* 0x3780000003037811 */ /* 0x000fc800078eb8ff */
[----:B------:R-:W-:-:S07]  /*4300*/  LOP3.LUT R0, R3, R0, R7, 0xfe, !PT ;  /* 0x0000000003007212 */ /* 0x000fce00078efe07 */
.L_x_2756:
[----:B------:R-:W-:Y:S05]  /*4310*/  BSYNC.RECONVERGENT B0 ;  /* 0x0000000000007941 */ /* 0x000fea0003800200 */
.L_x_2755:
[----:B------:R-:W-:Y:S01]  /*4320*/  F2FP.BF16.F32.PACK_AB R0, RZ, R0 ;  /* 0x00000000ff00723e */ /* 0x000fe200000010ff */
[----:B------:R-:W-:Y:S06]  /*4330*/  BRA `(.L_x_2731) ;  /* 0x0000000000a87947 */ /* 0x000fec0003800000 */
.L_x_2748:
        /* <DEDUP_REMOVED lines=14> */
.L_x_2762:
[----:B------:R-:W-:Y:S05]  /*4420*/  BSYNC.RECONVERGENT B0 ;  /* 0x0000000000007941 */ /* 0x000fea0003800200 */
.L_x_2761:
[----:B------:R-:W-:Y:S01]  /*4430*/  F2FP.BF16.F32.PACK_AB R0, RZ, R0 ;  /* 0x00000000ff00723e */ /* 0x000fe200000010ff */
[----:B------:R-:W-:Y:S06]  /*4440*/  BRA `(.L_x_2731) ;  /* 0x0000000000647947 */ /* 0x000fec0003800000 */
.L_x_2736:
[----:B------:R-:W-:Y:S01]  /*4450*/  MOV R14, 0x0 ;  /* 0x00000000000e7802 */ /* 0x000fe20000000f00 */
[----:B------:R-:W0:Y:S01]  /*4460*/  LDCU.64 UR4, c[0x4][0x148] ;  /* 0x01002900ff0477ac */ /* 0x000e220008000a00 */
[----:B------:R-:W-:Y:S02]  /*4470*/  IMAD.MOV.U32 R8, RZ, RZ, 0x4e ;  /* 0x0000004eff087424 */ /* 0x000fe400078e00ff */
[----:B------:R-:W-:Y:S01]  /*4480*/  IMAD.MOV.U32 R12, RZ, RZ, 0x1 ;  /* 0x00000001ff0c7424 */ /* 0x000fe200078e00ff */
[----:B------:R-:W2:Y:S01]  /*4490*/  LDCU.64 UR6, c[0x4][0x150] ;  /* 0x01002a00ff0677ac */ /* 0x000ea20008000a00 */
[----:B------:R-:W3:Y:S01]  /*44a0*/  LDC.64 R14, c[0x4][R14] ;  /* 0x010000000e0e7b82 */ /* 0x000ee20000000a00 */
[----:B------:R-:W-:Y:S01]  /*44b0*/  IMAD.MOV.U32 R13, RZ, RZ, RZ ;  /* 0x000000ffff0d7224 */ /* 0x000fe200078e00ff */
[----:B------:R-:W4:Y:S01]  /*44c0*/  LDCU.64 UR8, c[0x4][0x38] ;  /* 0x01000700ff0877ac */ /* 0x000f220008000a00 */
[----:B0-----:R-:W-:Y:S02]  /*44d0*/  IMAD.U32 R4, RZ, RZ, UR4 ;  /* 0x00000004ff047e24 */ /* 0x001fe4000f8e00ff */
[----:B------:R-:W-:-:S02]  /*44e0*/  IMAD.U32 R5, RZ, RZ, UR5 ;  /* 0x00000005ff057e24 */ /* 0x000fc4000f8e00ff */
[----:B--2---:R-:W-:Y:S02]  /*44f0*/  IMAD.U32 R6, RZ, RZ, UR6 ;  /* 0x00000006ff067e24 */ /* 0x004fe4000f8e00ff */
[----:B------:R-:W-:Y:S02]  /*4500*/  IMAD.U32 R7, RZ, RZ, UR7 ;  /* 0x00000007ff077e24 */ /* 0x000fe4000f8e00ff */
[----:B----4-:R-:W-:Y:S02]  /*4510*/  IMAD.U32 R10, RZ, RZ, UR8 ;  /* 0x00000008ff0a7e24 */ /* 0x010fe4000f8e00ff */
[----:B------:R-:W-:-:S07]  /*4520*/  IMAD.U32 R11, RZ, RZ, UR9 ;  /* 0x00000009ff0b7e24 */ /* 0x000fce000f8e00ff */
[----:B------:R-:W-:-:S07]  /*4530*/  LEPC R20, `(.L_x_2763) ;  /* 0x000000001014794e */ /* 0x000fce0000000000 */
[----:B-1-3-5:R-:W-:Y:S05]  /*4540*/  CALL.ABS.NOINC R14 ;  /* 0x000000000e007343 */ /* 0x02afea0003c00000 */
.L_x_2763:
[----:B------:R-:W-:Y:S01]  /*4550*/  PRMT R0, RZ, 0x7610, R0 ;  /* 0x00007610ff007816 */ /* 0x000fe20000000000 */
[----:B------:R-:W-:Y:S06]  /*4560*/  BRA `(.L_x_2731) ;  /* 0x00000000001c7947 */ /* 0x000fec0003800000 */
.L_x_2760:
[----:B------:R-:W2:Y:S02]  /*4570*/  LDG.E.64 R4, desc[UR36][R4.64] ;  /* 0x0000002404047981 */ /* 0x000ea4000c1e1b00 */
[----:B--2---:R-:W0:Y:S02]  /*4580*/  I2F.U64 R0, R4 ;  /* 0x0000000400007312 */ /* 0x004e240000301000 */
[----:B0-----:R-:W-:Y:S01]  /*4590*/  F2FP.BF16.F32.PACK_AB R0, RZ, R0 ;  /* 0x00000000ff00723e */ /* 0x001fe200000010ff */
[----:B------:R-:W-:Y:S06]  /*45a0*/  BRA `(.L_x_2731) ;  /* 0x00000000000c7947 */ /* 0x000fec0003800000 */
.L_x_2759:
[----:B------:R-:W2:Y:S02]  /*45b0*/  LDG.E R4, desc[UR36][R4.64] ;  /* 0x0000002404047981 */ /* 0x000ea4000c1e1900 */
[----:B--2---:R-:W-:-:S04]  /*45c0*/  I2FP.F32.U32 R0, R4 ;  /* 0x0000000400007245 */ /* 0x004fc80000201000 */
[----:B------:R-:W-:-:S07]  /*45d0*/  F2FP.BF16.F32.PACK_AB R0, RZ, R0 ;  /* 0x00000000ff00723e */ /* 0x000fce00000010ff */
.L_x_2731:
[----:B------:R-:W-:Y:S05]  /*45e0*/  BSYNC.RECONVERGENT B6 ;  /* 0x0000000000067941 */ /* 0x000fea0003800200 */
.L_x_2730:
[----:B------:R-:W3:Y:S01]  /*45f0*/  LDC.U16 R3, c[0x0][0x388] ;  /* 0x0000e200ff037b82 */ /* 0x000ee20000000400 */
[----:B-1----:R-:W-:Y:S01]  /*4600*/  ISETP.NE.AND P0, PT, R23, RZ, PT ;  /* 0x000000ff1700720c */ /* 0x002fe20003f05270 */
[----:B------:R-:W-:-:S12]  /*4610*/  BSSY.RECONVERGENT B0, `(.L_x_2764) ;  /* 0x0000073000007945 */ /* 0x000fd80003800200 */
[----:B------:R-:W-:Y:S05]  /*4620*/  @P0 BRA `(.L_x_2765) ;  /* 0x0000000000e40947 */ /* 0x000fea0003800000 */
[CC--:B------:R-:W-:Y:S01]  /*4630*/  ISETP.GE.AND P0, PT, R17.reuse, R22.reuse, PT ;  /* 0x000000161100720c */ /* 0x0c0fe20003f06270 */
[C---:B------:R-:W-:Y:S01]  /*4640*/  VIADD R9, R17.reuse, 0x80 ;  /* 0x0000008011097836 */ /* 0x040fe20000000000 */
[----:B------:R-:W-:Y:S01]  /*4650*/  BSSY.RECONVERGENT B1, `(.L_x_2766) ;  /* 0x0000010000017945 */ /* 0x000fe20003800200 */
[C---:B0-2---:R-:W-:Y:S02]  /*4660*/  VIADD R5, R17.reuse, 0x100 ;  /* 0x0000010011057836 */ /* 0x045fe40000000000 */
[----:B------:R-:W-:Y:S01]  /*4670*/  VIADD R7, R17, 0x180 ;  /* 0x0000018011077836 */ /* 0x000fe20000000000 */
[-C--:B------:R-:W-:Y:S02]  /*4680*/  ISETP.GE.AND P1, PT, R9, R22.reuse, PT ;  /* 0x000000160900720c */ /* 0x080fe40003f26270 */
[-C--:B------:R-:W-:Y:S02]  /*4690*/  ISETP.GE.AND P2, PT, R5, R22.reuse, PT ;  /* 0x000000160500720c */ /* 0x080fe40003f46270 */
[----:B------:R-:W-:-:S03]  /*46a0*/  ISETP.GE.AND P3, PT, R7, R22, PT ;  /* 0x000000160700720c */ /* 0x000fc60003f66270 */
[----:B------:R-:W-:Y:S10]  /*46b0*/  @P0 BRA `(.L_x_2767) ;  /* 0x0000000000240947 */ /* 0x000ff40003800000 */
[----:B-----5:R-:W-:Y:S02]  /*46c0*/  IMAD.U32 R18, R18, 0x10000, RZ ;  /* 0x0001000012127824 */ /* 0x020fe400078e00ff */
[----:B---3--:R-:W-:-:S04]  /*46d0*/  IMAD.U32 R7, R3, 0x10000, RZ ;  /* 0x0001000003077824 */ /* 0x008fc800078e00ff */
[----:B------:R-:W-:Y:S01]  /*46e0*/  FMUL.FTZ R18, R18, R7 ;  /* 0x0000000712127220 */ /* 0x000fe20000410000 */
[----:B------:R-:W-:Y:S08]  /*46f0*/  MUFU.RCP R5, R7 ;  /* 0x0000000700057308 */ /* 0x000ff00000001000 */
[----:B------:R-:W0:Y:S02]  /*4700*/  F2F.BF16.F32 R18, R18 ;  /* 0x0000001200127304 */ /* 0x000e240000202000 */
[----:B0-----:R-:W-:-:S06]  /*4710*/  IMAD.U32 R4, R18, 0x10000, RZ ;  /* 0x0001000012047824 */ /* 0x001fcc00078e00ff */
[----:B------:R-:W0:Y:S02]  /*4720*/  FRND R4, R4 ;  /* 0x0000000400047307 */ /* 0x000e240000201000 */
[----:B0-----:R-:W-:-:S05]  /*4730*/  FMUL.FTZ R5, R4, R5 ;  /* 0x0000000504057220 */ /* 0x001fca0000410000 */
[----:B------:R-:W-:-:S07]  /*4740*/  F2FP.BF16.F32.PACK_AB R5, RZ, R5 ;  /* 0x00000005ff05723e */ /* 0x000fce00000010ff */
.L_x_2767:
[----:B------:R-:W-:Y:S05]  /*4750*/  BSYNC.RECONVERGENT B1 ;  /* 0x0000000000017941 */ /* 0x000fea0003800200 */
.L_x_2766:
[----:B------:R-:W-:Y:S04]  /*4760*/  BSSY.RECONVERGENT B1, `(.L_x_2768) ;  /* 0x000000c000017945 */ /* 0x000fe80003800200 */
[----:B------:R-:W-:Y:S05]  /*4770*/  @P1 BRA `(.L_x_2769) ;  /* 0x0000000000281947 */ /* 0x000fea0003800000 */
[----:B-----5:R-:W-:Y:S02]  /*4780*/  IMAD.U32 R16, R16, 0x10000, RZ ;  /* 0x0001000010107824 */ /* 0x020fe400078e00ff */
[----:B---3--:R-:W-:-:S04]  /*4790*/  IMAD.U32 R7, R3, 0x10000, RZ ;  /* 0x0001000003077824 */ /* 0x008fc800078e00ff */
[----:B------:R-:W-:Y:S02]  /*47a0*/  FMUL.FTZ R16, R7, R16 ;  /* 0x0000001007107220 */ /* 0x000fe40000410000 */
[----:B------:R-:W-:Y:S08]  /*47b0*/  MUFU.RCP R7, R7 ;  /* 0x0000000700077308 */ /* 0x000ff00000001000 */
[----:B------:R-:W0:Y:S02]  /*47c0*/  F2F.BF16.F32 R16, R16 ;  /* 0x0000001000107304 */ /* 0x000e240000202000 */
[----:B0-----:R-:W-:-:S06]  /*47d0*/  IMAD.U32 R4, R16, 0x10000, RZ ;  /* 0x0001000010047824 */ /* 0x001fcc00078e00ff */
[----:B------:R-:W0:Y:S02]  /*47e0*/  FRND R4, R4 ;  /* 0x0000000400047307 */ /* 0x000e240000201000 */
[----:B0-----:R-:W-:-:S05]  /*47f0*/  FMUL.FTZ R6, R4, R7 ;  /* 0x0000000704067220 */ /* 0x001fca0000410000 */
[----:B------:R-:W-:-:S04]  /*4800*/  F2FP.BF16.F32.PACK_AB R6, RZ, R6 ;  /* 0x00000006ff06723e */ /* 0x000fc800000010ff */
[----:B------:R-:W-:-:S07]  /*4810*/  PRMT R23, R6, 0x7610, R23 ;  /* 0x0000761006177816 */ /* 0x000fce0000000017 */
.L_x_2769:
[----:B------:R-:W-:Y:S05]  /*4820*/  BSYNC.RECONVERGENT B1 ;  /* 0x0000000000017941 */ /* 0x000fea0003800200 */
.L_x_2768:
[----:B------:R-:W-:Y:S04]  /*4830*/  BSSY.RECONVERGENT B1, `(.L_x_2770) ;  /* 0x000000c000017945 */ /* 0x000fe80003800200 */
[----:B------:R-:W-:Y:S05]  /*4840*/  @P2 BRA `(.L_x_2771) ;  /* 0x0000000000282947 */ /* 0x000fea0003800000 */
        /* <DEDUP_REMOVED lines=8> */
[----:B------:R-:W-:-:S04]  /*48d0*/  F2FP.BF16.F32.PACK_AB R6, RZ, R6 ;  /* 0x00000006ff06723e */ /* 0x000fc800000010ff */
[----:B------:R-:W-:-:S07]  /*48e0*/  PRMT R16, R6, 0x7610, R16 ;  /* 0x0000761006107816 */ /* 0x000fce0000000010 */
.L_x_2771:
[----:B------:R-:W-:Y:S05]  /*48f0*/  BSYNC.RECONVERGENT B1 ;  /* 0x0000000000017941 */ /* 0x000fea0003800200 */
.L_x_2770:
        /* <DEDUP_REMOVED lines=10> */
[----:B------:R-:W-:Y:S01]  /*49a0*/  PRMT R18, R4, 0x7610, R18 ;  /* 0x0000761004127816 */ /* 0x000fe20000000012 */
[----:B------:R-:W-:Y:S06]  /*49b0*/  BRA `(.L_x_2772) ;  /* 0x0000000000e07947 */ /* 0x000fec0003800000 */
.L_x_2765:
[CC--:B------:R-:W-:Y:S01]  /*49c0*/  ISETP.GE.AND P0, PT, R17.reuse, R22.reuse, PT ;  /* 0x000000161100720c */ /* 0x0c0fe20003f06270 */
[C---:B0-2---:R-:W-:Y:S01]  /*49d0*/  VIADD R5, R17.reuse, 0x80 ;  /* 0x0000008011057836 */ /* 0x045fe20000000000 */
[----:B------:R-:W-:Y:S01]  /*49e0*/  BSSY.RECONVERGENT B1, `(.L_x_2773) ;  /* 0x0000010000017945 */ /* 0x000fe20003800200 */
[C---:B------:R-:W-:Y:S02]  /*49f0*/  VIADD R7, R17.reuse, 0x100 ;  /* 0x0000010011077836 */ /* 0x040fe40000000000 */
[----:B------:R-:W-:Y:S01]  /*4a00*/  VIADD R9, R17, 0x180 ;  /* 0x0000018011097836 */ /* 0x000fe20000000000 */
[-C--:B------:R-:W-:Y:S02]  /*4a10*/  ISETP.GE.AND P1, PT, R5, R22.reuse, PT ;  /* 0x000000160500720c */ /* 0x080fe40003f26270 */
[-C--:B------:R-:W-:Y:S02]  /*4a20*/  ISETP.GE.AND P2, PT, R7, R22.reuse, PT ;  /* 0x000000160700720c */ /* 0x080fe40003f46270 */
[----:B------:R-:W-:-:S03]  /*4a30*/  ISETP.GE.AND P3, PT, R9, R22, PT ;  /* 0x000000160900720c */ /* 0x000fc60003f66270 */
[----:B------:R-:W-:Y:S10]  /*4a40*/  @P0 BRA `(.L_x_2774) ;  /* 0x0000000000240947 */ /* 0x000ff40003800000 */
[----:B---3--:R-:W-:Y:S02]  /*4a50*/  IMAD.U32 R7, R3, 0x10000, RZ ;  /* 0x0001000003077824 */ /* 0x008fe400078e00ff */
[----:B-----5:R-:W-:Y:S02]  /*4a60*/  IMAD.U32 R4, R18, 0x10000, RZ ;  /* 0x0001000012047824 */ /* 0x020fe400078e00ff */
[----:B------:R-:W0:Y:S02]  /*4a70*/  MUFU.RCP R5, R7 ;  /* 0x0000000700057308 */ /* 0x000e240000001000 */
[----:B0-----:R-:W-:-:S06]  /*4a80*/  FMUL.FTZ R4, R4, R5 ;  /* 0x0000000504047220 */ /* 0x001fcc0000410000 */
[----:B------:R-:W0:Y:S02]  /*4a90*/  F2F.BF16.F32 R4, R4 ;  /* 0x0000000400047304 */ /* 0x000e240000202000 */
[----:B0-----:R-:W-:-:S06]  /*4aa0*/  IMAD.U32 R6, R4, 0x10000, RZ ;  /* 0x0001000004067824 */ /* 0x001fcc00078e00ff */
[----:B------:R-:W0:Y:S02]  /*4ab0*/  FRND R6, R6 ;  /* 0x0000000600067307 */ /* 0x000e240000201000 */
[----:B0-----:R-:W-:-:S05]  /*4ac0*/  FMUL.FTZ R5, R7, R6 ;  /* 0x0000000607057220 */ /* 0x001fca0000410000 */
[----:B------:R-:W-:-:S07]  /*4ad0*/  F2FP.BF16.F32.PACK_AB R5, RZ, R5 ;  /* 0x00000005ff05723e */ /* 0x000fce00000010ff */
.L_x_2774:
[----:B------:R-:W-:Y:S05]  /*4ae0*/  BSYNC.RECONVERGENT B1 ;  /* 0x0000000000017941 */ /* 0x000fea0003800200 */
.L_x_2773:
[----:B------:R-:W-:Y:S04]  /*4af0*/  BSSY.RECONVERGENT B1, `(.L_x_2775) ;  /* 0x000000c000017945 */ /* 0x000fe80003800200 */
[----:B------:R-:W-:Y:S05]  /*4b00*/  @P1 BRA `(.L_x_2776) ;  /* 0x0000000000281947 */ /* 0x000fea0003800000 */
        /* <DEDUP_REMOVED lines=8> */
[----:B------:R-:W-:-:S04]  /*4b90*/  F2FP.BF16.F32.PACK_AB R7, RZ, R7 ;  /* 0x00000007ff07723e */ /* 0x000fc800000010ff */
[----:B------:R-:W-:-:S07]  /*4ba0*/  PRMT R23, R7, 0x7610, R23 ;  /* 0x0000761007177816 */ /* 0x000fce0000000017 */
.L_x_2776:
[----:B------:R-:W-:Y:S05]  /*4bb0*/  BSYNC.RECONVERGENT B1 ;  /* 0x0000000000017941 */ /* 0x000fea0003800200 */
.L_x_2775:
        /* <DEDUP_REMOVED lines=12> */
.L_x_2778:
[----:B------:R-:W-:Y:S05]  /*4c80*/  BSYNC.RECONVERGENT B1 ;  /* 0x0000000000017941 */ /* 0x000fea0003800200 */
.L_x_2777:
        /* <DEDUP_REMOVED lines=11> */
.L_x_2772:
[----:B------:R-:W-:Y:S05]  /*4d40*/  BSYNC.RECONVERGENT B0 ;  /* 0x0000000000007941 */ /* 0x000fea0003800200 */
.L_x_2764:
[----:B-----5:R-:W0:Y:S01]  /*4d50*/  LDC.U8 R19, c[0x0][0x3b4] ;  /* 0x0000ed00ff137b82 */ /* 0x020e220000000000 */
[----:B------:R-:W-:Y:S04]  /*4d60*/  BSSY.RECONVERGENT B6, `(.L_x_2779) ;  /* 0x00000f9000067945 */ /* 0x000fe80003800200 */
[----:B------:R-:W-:Y:S05]  /*4d70*/  @P0 BRA `(.L_x_2780) ;  /* 0x0000000c00dc0947 */ /* 0x000fea0003800000 */
[----:B------:R-:W3:Y:S01]  /*4d80*/  LDCU UR4, c[0x0][0x3b8] ;  /* 0x00007700ff0477ac */ /* 0x000ee20008000800 */
[----:B------:R-:W1:Y:S01]  /*4d90*/  LDC.64 R8, c[0x0][0x398] ;  /* 0x0000e600ff087b82 */ /* 0x000e620000000a00 */
[----:B------:R-:W-:Y:S01]  /*4da0*/  IMAD R0, R2, 0x200, R17 ;  /* 0x0000020002007824 */ /* 0x000fe200078e0211 */
[----:B0-----:R-:W-:-:S03]  /*4db0*/  PRMT R4, R19, 0x9910, RZ ;  /* 0x0000991013047816 */ /* 0x001fc600000000ff */
[----:B---3--:R-:W-:Y:S02]  /*4dc0*/  IMAD R3, R0, UR4, RZ ;  /* 0x0000000400037c24 */ /* 0x008fe4000f8e02ff */
        /* <DEDUP_REMOVED lines=17> */
.L_x_2784:
[----:B------:R-:W-:-:S06]  /*4ee0*/  IMAD.U32 R5, R5, 0x10000, RZ ;  /* 0x0001000005057824 */ /* 0x000fcc00078e00ff */
[----:B------:R-:W0:Y:S02]  /*4ef0*/  F2I.S64.TRUNC R4, R5 ;  /* 0x0000000500047311 */ /* 0x000e24000020d900 */
[----:B0-----:R0:W-:Y:S01]  /*4f00*/  STG.E.U8 desc[UR36][R8.64], R4 ;  /* 0x0000000408007986 */ /* 0x0011e2000c101124 */
[----:B------:R-:W-:Y:S05]  /*4f10*/  BRA `(.L_x_2786) ;  /* 0x0000000c00707947 */ /* 0x000fea0003800000 */
.L_x_2783:
        /* <DEDUP_REMOVED lines=10> */
.L_x_2788:
[----:B------:R-:W-:-:S06]  /*4fc0*/  IMAD.U32 R5, R5, 0x10000, RZ ;  /* 0x0001000005057824 */ /* 0x000fcc00078e00ff */
[----:B------:R-:W0:Y:S02]  /*4fd0*/  F2I.FTZ.TRUNC.NTZ R5, R5 ;  /* 0x0000000500057305 */ /* 0x000e24000021f100 */
[----:B0-----:R0:W-:Y:S01]  /*4fe0*/  STG.E desc[UR36][R8.64], R5 ;  /* 0x0000000508007986 */ /* 0x0011e2000c101924 */
[----:B------:R-:W-:Y:S05]  /*4ff0*/  BRA `(.L_x_2786) ;  /* 0x0000000c00387947 */ /* 0x000fea0003800000 */
.L_x_2787:
[----:B------:R-:W-:-:S06]  /*5000*/  IMAD.U32 R5, R5, 0x10000, RZ ;  /* 0x0001000005057824 */ /* 0x000fcc00078e00ff */
[----:B------:R-:W0:Y:S02]  /*5010*/  F2I.FTZ.TRUNC.NTZ R5, R5 ;  /* 0x0000000500057305 */ /* 0x000e24000021f100 */
[----:B0-----:R0:W-:Y:S01]  /*5020*/  STG.E.U16 desc[UR36][R8.64], R5 ;  /* 0x0000000508007986 */ /* 0x0011e2000c101524 */
[----:B------:R-:W-:Y:S05]  /*5030*/  BRA `(.L_x_2786) ;  /* 0x0000000c00287947 */ /* 0x000fea0003800000 */
.L_x_2782:
        /* <DEDUP_REMOVED lines=9> */
.L_x_2790:
[----:B------:R-:W-:-:S05]  /*50d0*/  IMAD.U32 R0, R5, 0x10000, RZ ;  /* 0x0001000005007824 */ /* 0x000fca00078e00ff */
[----:B------:R-:W-:-:S05]  /*50e0*/  F2FP.F16.F32.PACK_AB R0, RZ, R0 ;  /* 0x00000000ff00723e */ /* 0x000fca00000000ff */
[----:B------:R0:W-:Y:S01]  /*50f0*/  STG.E.U16 desc[UR36][R8.64], R0 ;  /* 0x0000000008007986 */ /* 0x0001e2000c101524 */
[----:B------:R-:W-:Y:S05]  /*5100*/  BRA `(.L_x_2786) ;  /* 0x0000000800f47947 */ /* 0x000fea0003800000 */
.L_x_2789:
        /* <DEDUP_REMOVED lines=10> */
.L_x_2792:
[----:B------:R-:W-:-:S05]  /*51b0*/  IMAD.U32 R5, R5, 0x10000, RZ ;  /* 0x0001000005057824 */ /* 0x000fca00078e00ff */
[----:B------:R-:W-:-:S04]  /*51c0*/  F2FP.F16.F32.PACK_AB R3, RZ, R5 ;  /* 0x00000005ff03723e */ /* 0x000fc800000000ff */
[----:B------:R-:W-:-:S05]  /*51d0*/  PRMT R3, R3, 0x5410, RZ ;  /* 0x0000541003037816 */ /* 0x000fca00000000ff */
[----:B------:R0:W-:Y:S01]  /*51e0*/  STG.E desc[UR36][R8.64], R3 ;  /* 0x0000000308007986 */ /* 0x0001e2000c101924 */
[----:B------:R-:W-:Y:S05]  /*51f0*/  BRA `(.L_x_2786) ;  /* 0x0000000800b87947 */ /* 0x000fea0003800000 */
.L_x_2791:
[----:B------:R-:W-:-:S04]  /*5200*/  IMAD.U32 R4, R5, 0x10000, RZ ;  /* 0x0001000005047824 */ /* 0x000fc800078e00ff */
[----:B------:R-:W-:-:S06]  /*5210*/  FMUL.FTZ R4, R4, 1 ;  /* 0x3f80000004047820 */ /* 0x000fcc0000410000 */
[----:B------:R-:W0:Y:S02]  /*5220*/  F2F.F64.F32 R4, R4 ;  /* 0x0000000400047310 */ /* 0x000e240000201800 */
[----:B0-----:R0:W-:Y:S01]  /*5230*/  STG.E.64 desc[UR36][R8.64], R4 ;  /* 0x0000000408007986 */ /* 0x0011e2000c101b24 */
[----:B------:R-:W-:Y:S05]  /*5240*/  BRA `(.L_x_2786) ;  /* 0x0000000800a47947 */ /* 0x000fea0003800000 */
.L_x_2781:
        /* <DEDUP_REMOVED lines=13> */
.L_x_2795:
[----:B------:R-:W-:Y:S01]  /*5320*/  IMAD.U32 R5, R5, 0x10000, RZ ;  /* 0x0001000005057824 */ /* 0x000fe200078e00ff */
[----:B------:R-:W-:-:S03]  /*5330*/  CS2R R6, SRZ ;  /* 0x0000000000067805 */ /* 0x000fc6000001ff00 */
[----:B------:R-:W-:-:S06]  /*5340*/  FMUL.FTZ R5, R5, 1 ;  /* 0x3f80000005057820 */ /* 0x000fcc0000410000 */
[----:B------:R-:W0:Y:S02]  /*5350*/  F2F.F64.F32 R4, R5 ;  /* 0x0000000500047310 */ /* 0x000e240000201800 */
[----:B0-----:R3:W-:Y:S01]  /*5360*/  STG.E.128 desc[UR36][R8.64], R4 ;  /* 0x0000000408007986 */ /* 0x0017e2000c101d24 */
[----:B------:R-:W-:Y:S05]  /*5370*/  BRA `(.L_x_2786) ;  /* 0x0000000800587947 */ /* 0x000fea0003800000 */
.L_x_2794:
        /* <DEDUP_REMOVED lines=19> */
.L_x_2799:
[----:B------:R-:W-:Y:S05]  /*54b0*/  BSYNC.RECONVERGENT B0 ;  /* 0x0000000000007941 */ /* 0x000fea0003800200 */
.L_x_2798:
[----:B------:R-:W-:-:S05]  /*54c0*/  LOP3.LUT R5, R0, 0x80, R5, 0xf8, !PT ;  /* 0x0000008000057812 */ /* 0x000fca00078ef805 */
[----:B------:R2:W-:Y:S01]  /*54d0*/  STG.E.U8 desc[UR36][R8.64], R5 ;  /* 0x0000000508007986 */ /* 0x0005e2000c101124 */
[----:B------:R-:W-:Y:S05]  /*54e0*/  BRA `(.L_x_2786) ;  /* 0x0000000400fc7947 */ /* 0x000fea0003800000 */
.L_x_2797:
        /* <DEDUP_REMOVED lines=15> */
.L_x_2801:
[----:B------:R-:W-:Y:S05]  /*55e0*/  BSYNC.RECONVERGENT B0 ;  /* 0x0000000000007941 */ /* 0x000fea0003800200 */
.L_x_2800:
[----:B------:R-:W-:-:S05]  /*55f0*/  LOP3.LUT R5, R0, 0x80, R5, 0xf8, !PT ;  /* 0x0000008000057812 */ /* 0x000fca00078ef805 */
[----:B------:R1:W-:Y:S01]  /*5600*/  STG.E.U8 desc[UR36][R8.64], R5 ;  /* 0x0000000508007986 */ /* 0x0003e2000c101124 */
[----:B------:R-:W-:Y:S05]  /*5610*/  BRA `(.L_x_2786) ;  /* 0x0000000400b07947 */ /* 0x000fea0003800000 */
.L_x_2796:
[----:B------:R0:W-:Y:S01]  /*5620*/  STG.E.U16 desc[UR36][R8.64], R5 ;  /* 0x0000000508007986 */ /* 0x0001e2000c101524 */
[----:B------:R-:W-:Y:S05]  /*5630*/  BRA `(.L_x_2786) ;  /* 0x0000000400a87947 */ /* 0x000fea0003800000 */
.L_x_2793:
        /* <DEDUP_REMOVED lines=12> */
.L_x_2804:
        /* <DEDUP_REMOVED lines=13> */
.L_x_2807:
[----:B------:R-:W-:-:S04]  /*57d0*/  SHF.R.U32.HI R0, RZ, 0x14, R3 ;  /* 0x00000014ff007819 */ /* 0x000fc80000011603 */
[----:B------:R-:W-:-:S04]  /*57e0*/  LOP3.LUT R0, R0, 0x1, RZ, 0xc0, !PT ;  /* 0x0000000100007812 */ /* 0x000fc800078ec0ff */
[----:B------:R-:W-:-:S04]  /*57f0*/  IADD3 R0, PT, PT, R3, 0x487ffff, R0 ;  /* 0x0487ffff03007810 */ /* 0x000fc80007ffe000 */
[----:B------:R-:W-:-:S04]  /*5800*/  SHF.R.U32.HI R0, RZ, 0x14, R0 ;  /* 0x00000014ff007819 */ /* 0x000fc80000011600 */
[----:B------:R-:W-:-:S07]  /*5810*/  LOP3.LUT R0, R0, 0xff, RZ, 0xc0, !PT ;  /* 0x000000ff00007812 */ /* 0x000fce00078ec0ff */
.L_x_2808:
[----:B------:R-:W-:-:S04]  /*5820*/  SHF.R.U32.HI R3, RZ, 0x18, R3 ;  /* 0x00000018ff037819 */ /* 0x000fc80000011603 */
[----:B------:R-:W-:-:S04]  /*5830*/  LOP3.LUT R0, R0, 0x80, R3, 0xf8, !PT ;  /* 0x0000008000007812 */ /* 0x000fc800078ef803 */
[----:B------:R-:W-:-:S07]  /*5840*/  PRMT R4, R0, 0x7610, R4 ;  /* 0x0000761000047816 */ /* 0x000fce0000000004 */
.L_x_2806:
[----:B------:R-:W-:Y:S05]  /*5850*/  BSYNC.RECONVERGENT B0 ;  /* 0x0000000000007941 */ /* 0x000fea0003800200 */
.L_x_2805:
[----:B------:R0:W-:Y:S01]  /*5860*/  STG.E.U8 desc[UR36][R8.64], R4 ;  /* 0x0000000408007986 */ /* 0x0001e2000c101124 */
[----:B------:R-:W-:Y:S05]  /*5870*/  BRA `(.L_x_2786) ;  /* 0x0000000400187947 */ /* 0x000fea0003800000 */
.L_x_2803:
        /* <DEDUP_REMOVED lines=13> */
.L_x_2811:
[----:B------:R-:W-:-:S04]  /*5950*/  SHF.R.U32.HI R0, RZ, 0x15, R3 ;  /* 0x00000015ff007819 */ /* 0x000fc80000011603 */
[----:B------:R-:W-:-:S04]  /*5960*/  LOP3.LUT R0, R0, 0x1, RZ, 0xc0, !PT ;  /* 0x0000000100007812 */ /* 0x000fc800078ec0ff */
[----:B------:R-:W-:-:S04]  /*5970*/  IADD3 R0, PT, PT, R3, 0x88fffff, R0 ;  /* 0x088fffff03007810 */ /* 0x000fc80007ffe000 */
[----:B------:R-:W-:-:S04]  /*5980*/  SHF.R.U32.HI R0, RZ, 0x15, R0 ;  /* 0x00000015ff007819 */ /* 0x000fc80000011600 */
[----:B------:R-:W-:-:S07]  /*5990*/  LOP3.LUT R0, R0, 0xff, RZ, 0xc0, !PT ;  /* 0x000000ff00007812 */ /* 0x000fce00078ec0ff */
.L_x_2812:
[----:B------:R-:W-:-:S04]  /*59a0*/  SHF.R.U32.HI R3, RZ, 0x18, R3 ;  /* 0x00000018ff037819 */ /* 0x000fc80000011603 */
[----:B------:R-:W-:-:S04]  /*59b0*/  LOP3.LUT R0, R0, 0x80, R3, 0xf8, !PT ;  /* 0x0000008000007812 */ /* 0x000fc800078ef803 */
[----:B------:R-:W-:-:S07]  /*59c0*/  PRMT R4, R0, 0x7610, R4 ;  /* 0x0000761000047816 */ /* 0x000fce0000000004 */
.L_x_2810:
[----:B------:R-:W-:Y:S05]  /*59d0*/  BSYNC.RECONVERGENT B0 ;  /* 0x0000000000007941 */ /* 0x000fea0003800200 */
.L_x_2809:
[----:B------:R0:W-:Y:S01]  /*59e0*/  STG.E.U8 desc[UR36][R8.64], R4 ;  /* 0x0000000408007986 */ /* 0x0001e2000c101124 */
[----:B------:R-:W-:Y:S05]  /*59f0*/  BRA `(.L_x_2786) ;  /* 0x0000000000b87947 */ /* 0x000fea0003800000 */
.L_x_2802:
[----:B------:R-:W-:-:S13]  /*5a00*/  ISETP.NE.AND P0, PT, R0, 0x1c, PT ;  /* 0x0000001c0000780c */ /* 0x000fda0003f05270 */
[----:B------:R-:W-:Y:S05]  /*5a10*/  @!P0 BRA `(.L_x_2813) ;  /* 0x0000000000a48947 */ /* 0x000fea0003800000 */
[----:B------:R-:W-:-:S13]  /*5a20*/  ISETP.NE.AND P0, PT, R0, 0x1d, PT ;  /* 0x0000001d0000780c */ /* 0x000fda0003f05270 */
[----:B------:R-:W-:Y:S05]  /*5a30*/  @!P0 BRA `(.L_x_2814) ;  /* 0x00000000008c8947 */ /* 0x000fea0003800000 */
[----:B------:R-:W-:-:S13]  /*5a40*/  ISETP.NE.AND P0, PT, R0, 0x2c, PT ;  /* 0x0000002c0000780c */ /* 0x000fda0003f05270 */
[----:B------:R-:W-:Y:S05]  /*5a50*/  @!P0 BRA `(.L_x_2815) ;  /* 0x0000000000448947 */ /* 0x000fea0003800000 */
.L_x_2785:
        /* <DEDUP_REMOVED lines=16> */
.L_x_2816:
[----:B------:R-:W-:Y:S05]  /*5b60*/  BRA `(.L_x_2786) ;  /* 0x00000000005c7947 */ /* 0x000fea0003800000 */
.L_x_2815:
        /* <DEDUP_REMOVED lines=16> */
.L_x_2814:
[----:B------:R-:W-:-:S06]  /*5c70*/  IMAD.U32 R5, R5, 0x10000, RZ ;  /* 0x0001000005057824 */ /* 0x000fcc00078e00ff */
[----:B------:R-:W0:Y:S02]  /*5c80*/  F2I.U64.TRUNC R4, R5 ;  /* 0x0000000500047311 */ /* 0x000e24000020d800 */
[----:B0-----:R0:W-:Y:S01]  /*5c90*/  STG.E.64 desc[UR36][R8.64], R4 ;  /* 0x0000000408007986 */ /* 0x0011e2000c101b24 */
[----:B------:R-:W-:Y:S05]  /*5ca0*/  BRA `(.L_x_2786) ;  /* 0x00000000000c7947 */ /* 0x000fea0003800000 */
.L_x_2813:
[----:B------:R-:W-:-:S06]  /*5cb0*/  IMAD.U32 R5, R5, 0x10000, RZ ;  /* 0x0001000005057824 */ /* 0x000fcc00078e00ff */
[----:B------:R-:W0:Y:S02]  /*5cc0*/  F2I.FTZ.U32.TRUNC.NTZ R5, R5 ;  /* 0x0000000500057305 */ /* 0x000e24000021f000 */
[----:B0-----:R0:W-:Y:S02]  /*5cd0*/  STG.E desc[UR36][R8.64], R5 ;  /* 0x0000000508007986 */ /* 0x0011e4000c101924 */
.L_x_2786:
[----:B------:R-:W-:-:S07]  /*5ce0*/  VIADD R17, R17, 0x80 ;  /* 0x0000008011117836 */ /* 0x000fce0000000000 */
.L_x_2780:
[----:B------:R-:W-:Y:S05]  /*5cf0*/  BSYNC.RECONVERGENT B6 ;  /* 0x0000000000067941 */ /* 0x000fea0003800200 */
.L_x_2779:
        /* <DEDUP_REMOVED lines=25> */
.L_x_2822:
[----:B------:R-:W-:-:S06]  /*5e90*/  IMAD.U32 R5, R23, 0x10000, RZ ;  /* 0x0001000017057824 */ /* 0x000fcc00078e00ff */
[----:B------:R-:W0:Y:S02]  /*5ea0*/  F2I.S64.TRUNC R4, R5 ;  /* 0x0000000500047311 */ /* 0x000e24000020d900 */
[----:B0-----:R4:W-:Y:S01]  /*5eb0*/  STG.E.U8 desc[UR36][R8.64], R4 ;  /* 0x0000000408007986 */ /* 0x0019e2000c101124 */
[----:B------:R-:W-:Y:S05]  /*5ec0*/  BRA `(.L_x_2824) ;  /* 0x0000000c006c7947 */ /* 0x000fea0003800000 */
.L_x_2821:
        /* <DEDUP_REMOVED lines=10> */
.L_x_2826:
[----:B------:R-:W-:-:S06]  /*5f70*/  IMAD.U32 R23, R23, 0x10000, RZ ;  /* 0x0001000017177824 */ /* 0x000fcc00078e00ff */
[----:B------:R-:W0:Y:S02]  /*5f80*/  F2I.FTZ.TRUNC.NTZ R23, R23 ;  /* 0x0000001700177305 */ /* 0x000e24000021f100 */
[----:B0-----:R2:W-:Y:S01]  /*5f90*/  STG.E desc[UR36][R8.64], R23 ;  /* 0x0000001708007986 */ /* 0x0015e2000c101924 */
[----:B------:R-:W-:Y:S05]  /*5fa0*/  BRA `(.L_x_2824) ;  /* 0x0000000c00347947 */ /* 0x000fea0003800000 */
.L_x_2825:
[----:B------:R-:W-:-:S06]  /*5fb0*/  IMAD.U32 R23, R23, 0x10000, RZ ;  /* 0x0001000017177824 */ /* 0x000fcc00078e00ff */
[----:B------:R-:W0:Y:S02]  /*5fc0*/  F2I.FTZ.TRUNC.NTZ R23, R23 ;  /* 0x0000001700177305 */ /* 0x000e24000021f100 */
[----:B0-----:R0:W-:Y:S01]  /*5fd0*/  STG.E.U16 desc[UR36][R8.64], R23 ;  /* 0x0000001708007986 */ /* 0x0011e2000c101524 */
[----:B------:R-:W-:Y:S05]  /*5fe0*/  BRA `(.L_x_2824) ;  /* 0x0000000c00247947 */ /* 0x000fea0003800000 */
.L_x_2820:
        /* <DEDUP_REMOVED lines=9> */
.L_x_2828:
[----:B------:R-:W-:-:S05]  /*6080*/  IMAD.U32 R0, R23, 0x10000, RZ ;  /* 0x0001000017007824 */ /* 0x000fca00078e00ff */
[----:B------:R-:W-:-:S05]  /*6090*/  F2FP.F16.F32.PACK_AB R0, RZ, R0 ;  /* 0x00000000ff00723e */ /* 0x000fca00000000ff */
[----:B------:R0:W-:Y:S01]  /*60a0*/  STG.E.U16 desc[UR36][R8.64], R0 ;  /* 0x0000000008007986 */ /* 0x0001e2000c101524 */
[----:B------:R-:W-:Y:S05]  /*60b0*/  BRA `(.L_x_2824) ;  /* 0x0000000800f07947 */ /* 0x000fea0003800000 */
.L_x_2827:
        /* <DEDUP_REMOVED lines=10> */
.L_x_2830:
[----:B------:R-:W-:-:S05]  /*6160*/  IMAD.U32 R23, R23, 0x10000, RZ ;  /* 0x0001000017177824 */ /* 0x000fca00078e00ff */
[----:B------:R-:W-:-:S04]  /*6170*/  F2FP.F16.F32.PACK_AB R3, RZ, R23 ;  /* 0x00000017ff03723e */ /* 0x000fc800000000ff */
[----:B------:R-:W-:-:S05]  /*6180*/  PRMT R3, R3, 0x5410, RZ ;  /* 0x0000541003037816 */ /* 0x000fca00000000ff */
[----:B------:R0:W-:Y:S01]  /*6190*/  STG.E desc[UR36][R8.64], R3 ;  /* 0x0000000308007986 */ /* 0x0001e2000c101924 */
[----:B------:R-:W-:Y:S05]  /*61a0*/  BRA `(.L_x_2824) ;  /* 0x0000000800b47947 */ /* 0x000fea0003800000 */
.L_x_2829:
[----:B------:R-:W-:-:S04]  /*61b0*/  IMAD.U32 R4, R23, 0x10000, RZ ;  /* 0x0001000017047824 */ /* 0x000fc800078e00ff */
[----:B------:R-:W-:-:S06]  /*61c0*/  FMUL.FTZ R4, R4, 1 ;  /* 0x3f80000004047820 */ /* 0x000fcc0000410000 */
[----:B------:R-:W0:Y:S02]  /*61d0*/  F2F.F64.F32 R4, R4 ;  /* 0x0000000400047310 */ /* 0x000e240000201800 */
[----:B0-----:R0:W-:Y:S01]  /*61e0*/  STG.E.64 desc[UR36][R8.64], R4 ;  /* 0x0000000408007986 */ /* 0x0011e2000c101b24 */
[----:B------:R-:W-:Y:S05]  /*61f0*/  BRA `(.L_x_2824) ;  /* 0x0000000800a07947 */ /* 0x000fea0003800000 */
.L_x_2819:
        /* <DEDUP_REMOVED lines=14> */
.L_x_2834:
        /* <DEDUP_REMOVED lines=17> */
.L_x_2837:
[----:B------:R-:W-:-:S04]  /*63f0*/  SHF.R.U32.HI R3, RZ, 0x18, R23 ;  /* 0x00000018ff037819 */ /* 0x000fc80000011617 */
[----:B------:R-:W-:-:S04]  /*6400*/  LOP3.LUT R0, R0, 0x80, R3, 0xf8, !PT ;  /* 0x0000008000007812 */ /* 0x000fc800078ef803 */
[----:B------:R-:W-:-:S07]  /*6410*/  PRMT R4, R0, 0x7610, R4 ;  /* 0x0000761000047816 */ /* 0x000fce0000000004 */
.L_x_2836:
[----:B------:R-:W-:Y:S05]  /*6420*/  BSYNC.RECONVERGENT B0 ;  /* 0x0000000000007941 */ /* 0x000fea0003800200 */
.L_x_2835:
[----:B------:R0:W-:Y:S01]  /*6430*/  STG.E.U8 desc[UR36][R8.64], R4 ;  /* 0x0000000408007986 */ /* 0x0001e2000c101124 */
[----:B------:R-:W-:Y:S05]  /*6440*/  BRA `(.L_x_2824) ;  /* 0x00000008000c7947 */ /* 0x000fea0003800000 */
.L_x_2833:
        /* <DEDUP_REMOVED lines=17> */
.L_x_2840:
[----:B------:R-:W-:-:S04]  /*6560*/  SHF.R.U32.HI R3, RZ, 0x18, R23 ;  /* 0x00000018ff037819 */ /* 0x000fc80000011617 */
[----:B------:R-:W-:-:S04]  /*6570*/  LOP3.LUT R0, R0, 0x80, R3, 0xf8, !PT ;  /* 0x0000008000007812 */ /* 0x000fc800078ef803 */
[----:B------:R-:W-:-:S07]  /*6580*/  PRMT R4, R0, 0x7610, R4 ;  /* 0x0000761000047816 */ /* 0x000fce0000000004 */
.L_x_2839:
[----:B------:R-:W-:Y:S05]  /*6590*/  BSYNC.RECONVERGENT B0 ;  /* 0x0000000000007941 */ /* 0x000fea0003800200 */
.L_x_2838:
[----:B------:R0:W-:Y:S01]  /*65a0*/  STG.E.U8 desc[UR36][R8.64], R4 ;  /* 0x0000000408007986 */ /* 0x0001e2000c101124 */
[----:B------:R-:W-:Y:S05]  /*65b0*/  BRA `(.L_x_2824) ;  /* 0x0000000400b07947 */ /* 0x000fea0003800000 */
.L_x_2832:
        /* <DEDUP_REMOVED lines=22> */
.L_x_2842:
[----:B------:R-:W-:-:S06]  /*6720*/  IMAD.U32 R4, R23, 0x10000, RZ ;  /* 0x0001000017047824 */ /* 0x000fcc00078e00ff */
[----:B------:R-:W0:Y:S02]  /*6730*/  F2I.U64.TRUNC R4, R4 ;  /* 0x0000000400047311 */ /* 0x000e24000020d800 */
[----:B0-----:R0:W-:Y:S01]  /*6740*/  STG.E.64 desc[UR36][R8.64], R4 ;  /* 0x0000000408007986 */ /* 0x0011e2000c101b24 */
[----:B------:R-:W-:Y:S05]  /*6750*/  BRA `(.L_x_2824) ;  /* 0x0000000400487947 */ /* 0x000fea0003800000 */
.L_x_2841:
[----:B------:R-:W-:-:S06]  /*6760*/  IMAD.U32 R23, R23, 0x10000, RZ ;  /* 0x0001000017177824 */ /* 0x000fcc00078e00ff */
[----:B------:R-:W0:Y:S02]  /*6770*/  F2I.FTZ.U32.TRUNC.NTZ R23, R23 ;  /* 0x0000001700177305 */ /* 0x000e24000021f000 */
[----:B0-----:R0:W-:Y:S01]  /*6780*/  STG.E desc[UR36][R8.64], R23 ;  /* 0x0000001708007986 */ /* 0x0011e2000c101924 */
[----:B------:R-:W-:Y:S05]  /*6790*/  BRA `(.L_x_2824) ;  /* 0x0000000400387947 */ /* 0x000fea0003800000 */
.L_x_2831:
        /* <DEDUP_REMOVED lines=11> */
.L_x_2844:
[----:B------:R-:W-:Y:S01]  /*6850*/  IMAD.U32 R23, R23, 0x10000, RZ ;  /* 0x0001000017177824 */ /* 0x000fe200078e00ff */
[----:B------:R-:W-:-:S03]  /*6860*/  CS2R R6, SRZ ;  /* 0x0000000000067805 */ /* 0x000fc6000001ff00 */
[----:B------:R-:W-:-:S06]  /*6870*/  FMUL.FTZ R4, R23, 1 ;  /* 0x3f80000017047820 */ /* 0x000fcc0000410000 */
[----:B------:R-:W0:Y:S02]  /*6880*/  F2F.F64.F32 R4, R4 ;  /* 0x0000000400047310 */ /* 0x000e240000201800 */
[----:B0-----:R0:W-:Y:S01]  /*6890*/  STG.E.128 desc[UR36][R8.64], R4 ;  /* 0x0000000408007986 */ /* 0x0011e2000c101d24 */
[----:B------:R-:W-:Y:S05]  /*68a0*/  BRA `(.L_x_2824) ;  /* 0x0000000000f47947 */ /* 0x000fea0003800000 */
.L_x_2843:
[----:B------:R-:W-:-:S13]  /*68b0*/  ISETP.NE.AND P0, PT, R0, 0xf, PT ;  /* 0x0000000f0000780c */ /* 0x000fda0003f05270 */
[----:B------:R-:W-:Y:S05]  /*68c0*/  @!P0 BRA `(.L_x_2845) ;  /* 0x0000000000e88947 */ /* 0x000fea0003800000 */
[----:B------:R-:W-:-:S13]  /*68d0*/  ISETP.NE.AND P0, PT, R0, 0x17, PT ;  /* 0x000000170000780c */ /* 0x000fda0003f05270 */
[----:B------:R-:W-:Y:S05]  /*68e0*/  @!P0 BRA `(.L_x_2846) ;  /* 0x0000000000908947 */ /* 0x000fea0003800000 */
[----:B------:R-:W-:-:S13]  /*68f0*/  ISETP.NE.AND P0, PT, R0, 0x18, PT ;  /* 0x000000180000780c */ /* 0x000fda0003f05270 */
[----:B------:R-:W-:Y:S05]  /*6900*/  @!P0 BRA `(.L_x_2847) ;  /* 0x0000000000448947 */ /* 0x000fea0003800000 */
.L_x_2823:
        /* <DEDUP_REMOVED lines=16> */
.L_x_2848:
[----:B------:R-:W-:Y:S05]  /*6a10*/  BRA `(.L_x_2824) ;  /* 0x0000000000987947 */ /* 0x000fea0003800000 */
.L_x_2847:
        /* <DEDUP_REMOVED lines=13> */
.L_x_2850:
[----:B------:R-:W-:Y:S05]  /*6af0*/  BSYNC.RECONVERGENT B0 ;  /* 0x0000000000007941 */ /* 0x000fea0003800200 */
.L_x_2849:
[----:B------:R-:W-:-:S05]  /*6b00*/  LOP3.LUT R3, R0, 0x80, R3, 0xf8, !PT ;  /* 0x0000008000037812 */ /* 0x000fca00078ef803 */
[----:B------:R0:W-:Y:S01]  /*6b10*/  STG.E.U8 desc[UR36][R8.64], R3 ;  /* 0x0000000308007986 */ /* 0x0001e2000c101124 */
[----:B------:R-:W-:Y:S05]  /*6b20*/  BRA `(.L_x_2824) ;  /* 0x0000000000547947 */ /* 0x000fea0003800000 */
.L_x_2846:
        /* <DEDUP_REMOVED lines=12> */
.L_x_2852:
[----:B------:R-:W-:Y:S01]  /*6bf0*/  IMAD.MOV.U32 R0, RZ, RZ, 0x7f ;  /* 0x0000007fff007424 */ /* 0x000fe200078e00ff */
[----:B------:R-:W-:-:S04]  /*6c00*/  ISETP.GT.U32.AND P0, PT, R4, 0x7f800000, PT ;  /* 0x7f8000000400780c */ /* 0x000fc80003f04070 */
[----:B------:R-:W-:-:S09]  /*6c10*/  SEL R0, R0, 0x7c, P0 ;  /* 0x0000007c00007807 */ /* 0x000fd20000000000 */
.L_x_2853:
[----:B------:R-:W-:Y:S05]  /*6c20*/  BSYNC.RECONVERGENT B0 ;  /* 0x0000000000007941 */ /* 0x000fea0003800200 */
.L_x_2851:
[----:B------:R-:W-:-:S04]  /*6c30*/  SHF.R.U32.HI R3, RZ, 0x18, R3 ;  /* 0x00000018ff037819 */ /* 0x000fc80000011603 */
[----:B------:R-:W-:-:S05]  /*6c40*/  LOP3.LUT R3, R0, 0x80, R3, 0xf8, !PT ;  /* 0x0000008000037812 */ /* 0x000fca00078ef803 */
[----:B------:R0:W-:Y:S01]  /*6c50*/  STG.E.U8 desc[UR36][R8.64], R3 ;  /* 0x0000000308007986 */ /* 0x0001e2000c101124 */
[----:B------:R-:W-:Y:S05]  /*6c60*/  BRA `(.L_x_2824) ;  /* 0x0000000000047947 */ /* 0x000fea0003800000 */
.L_x_2845:
[----:B------:R0:W-:Y:S02]  /*6c70*/  STG.E.U16 desc[UR36][R8.64], R23 ;  /* 0x0000001708007986 */ /* 0x0001e4000c101524 */
.L_x_2824:
        /* <DEDUP_REMOVED lines=21> */
[----:B------:R-:W-:-:S04]  /*6dd0*/  IMAD.U32 R16, R16, 0x10000, RZ ;  /* 0x0001000010107824 */ /* 0x000fc800078e00ff */
[----:B------:R-:W0:Y:S02]  /*6de0*/  F2I.FTZ.TRUNC.NTZ R3, R16 ;  /* 0x0000001000037305 */ /* 0x000e24000021f100 */
[----:B0-----:R0:W-:Y:S01]  /*6df0*/  STG.E.U8 desc[UR36][R8.64], R3 ;  /* 0x0000000308007986 */ /* 0x0011e2000c101124 */
[----:B------:R-:W-:Y:S05]  /*6e00*/  BRA `(.L_x_2859) ;  /* 0x0000000c007c7947 */ /* 0x000fea0003800000 */
.L_x_2857:
[----:B------:R-:W-:-:S06]  /*6e10*/  IMAD.U32 R5, R16, 0x10000, RZ ;  /* 0x0001000010057824 */ /* 0x000fcc00078e00ff */
[----:B------:R-:W0:Y:S02]  /*6e20*/  F2I.S64.TRUNC R4, R5 ;  /* 0x0000000500047311 */ /* 0x000e24000020d900 */
[----:B0-----:R0:W-:Y:S01]  /*6e30*/  STG.E.U8 desc[UR36][R8.64], R4 ;  /* 0x0000000408007986 */ /* 0x0011e2000c101124 */
[----:B------:R-:W-:Y:S05]  /*6e40*/  BRA `(.L_x_2859) ;  /* 0x0000000c006c7947 */ /* 0x000fea0003800000 */
.L_x_2856:
        /* <DEDUP_REMOVED lines=10> */
.L_x_2861:
[----:B------:R-:W-:-:S04]  /*6ef0*/  IMAD.U32 R16, R16, 0x10000, RZ ;  /* 0x0001000010107824 */ /* 0x000fc800078e00ff */
[----:B------:R-:W0:Y:S02]  /*6f00*/  F2I.FTZ.TRUNC.NTZ R3, R16 ;  /* 0x0000001000037305 */ /* 0x000e24000021f100 */
[----:B0-----:R0:W-:Y:S01]  /*6f10*/  STG.E desc[UR36][R8.64], R3 ;  /* 0x0000000308007986 */ /* 0x0011e2000c101924 */
[----:B------:R-:W-:Y:S05]  /*6f20*/  BRA `(.L_x_2859) ;  /* 0x0000000c00347947 */ /* 0x000fea0003800000 */
.L_x_2860:
[----:B------:R-:W-:-:S04]  /*6f30*/  IMAD.U32 R16, R16, 0x10000, RZ ;  /* 0x0001000010107824 */ /* 0x000fc800078e00ff */
[----:B------:R-:W0:Y:S02]  /*6f40*/  F2I.FTZ.TRUNC.NTZ R3, R16 ;  /* 0x0000001000037305 */ /* 0x000e24000021f100 */
[----:B0-----:R0:W-:Y:S01]  /*6f50*/  STG.E.U16 desc[UR36][R8.64], R3 ;  /* 0x0000000308007986 */ /* 0x0011e2000c101524 */
[----:B------:R-:W-:Y:S05]  /*6f60*/  BRA `(.L_x_2859) ;  /* 0x0000000c00247947 */ /* 0x000fea0003800000 */
.L_x_2855:
        /* <DEDUP_REMOVED lines=9> */
.L_x_2863:
[----:B------:R-:W-:-:S05]  /*7000*/  IMAD.U32 R0, R16, 0x10000, RZ ;  /* 0x0001000010007824 */ /* 0x000fca00078e00ff */
[----:B------:R-:W-:-:S05]  /*7010*/  F2FP.F16.F32.PACK_AB R0, RZ, R0 ;  /* 0x00000000ff00723e */ /* 0x000fca00000000ff */
[----:B------:R0:W-:Y:S01]  /*7020*/  STG.E.U16 desc[UR36][R8.64], R0 ;  /* 0x0000000008007986 */ /* 0x0001e2000c101524 */
[----:B------:R-:W-:Y:S05]  /*7030*/  BRA `(.L_x_2859) ;  /* 0x0000000800f07947 */ /* 0x000fea0003800000 */
.L_x_2862:
        /* <DEDUP_REMOVED lines=10> */
.L_x_2865:
[----:B------:R-:W-:-:S05]  /*70e0*/  IMAD.U32 R16, R16, 0x10000, RZ ;  /* 0x0001000010107824 */ /* 0x000fca00078e00ff */
[----:B------:R-:W-:-:S04]  /*70f0*/  F2FP.F16.F32.PACK_AB R3, RZ, R16 ;  /* 0x00000010ff03723e */ /* 0x000fc800000000ff */
[----:B------:R-:W-:-:S05]  /*7100*/  PRMT R3, R3, 0x5410, RZ ;  /* 0x0000541003037816 */ /* 0x000fca00000000ff */
[----:B------:R0:W-:Y:S01]  /*7110*/  STG.E desc[UR36][R8.64], R3 ;  /* 0x0000000308007986 */ /* 0x0001e2000c101924 */
[----:B------:R-:W-:Y:S05]  /*7120*/  BRA `(.L_x_2859) ;  /* 0x0000000800b47947 */ /* 0x000fea0003800000 */
.L_x_2864:
[----:B------:R-:W-:-:S04]  /*7130*/  IMAD.U32 R4, R16, 0x10000, RZ ;  /* 0x0001000010047824 */ /* 0x000fc800078e00ff */
[----:B------:R-:W-:-:S06]  /*7140*/  FMUL.FTZ R4, R4, 1 ;  /* 0x3f80000004047820 */ /* 0x000fcc0000410000 */
[----:B------:R-:W0:Y:S02]  /*7150*/  F2F.F64.F32 R4, R4 ;  /* 0x0000000400047310 */ /* 0x000e240000201800 */
[----:B0-----:R0:W-:Y:S01]  /*7160*/  STG.E.64 desc[UR36][R8.64], R4 ;  /* 0x0000000408007986 */ /* 0x0011e2000c101b24 */
[----:B------:R-:W-:Y:S05]  /*7170*/  BRA `(.L_x_2859) ;  /* 0x0000000800a07947 */ /* 0x000fea0003800000 */
.L_x_2854:
        /* <DEDUP_REMOVED lines=14> */
.L_x_2869:
        /* <DEDUP_REMOVED lines=17> */
.L_x_2872:
[----:B------:R-:W-:-:S04]  /*7370*/  SHF.R.U32.HI R3, RZ, 0x18, R5 ;  /* 0x00000018ff037819 */ /* 0x000fc80000011605 */
[----:B------:R-:W-:-:S04]  /*7380*/  LOP3.LUT R0, R0, 0x80, R3, 0xf8, !PT ;  /* 0x0000008000007812 */ /* 0x000fc800078ef803 */
[----:B------:R-:W-:-:S07]  /*7390*/  PRMT R4, R0, 0x7610, R4 ;  /* 0x0000761000047816 */ /* 0x000fce0000000004 */
.L_x_2871:
[----:B------:R-:W-:Y:S05]  /*73a0*/  BSYNC.RECONVERGENT B0 ;  /* 0x0000000000007941 */ /* 0x000fea0003800200 */
.L_x_2870:
[----:B------:R0:W-:Y:S01]  /*73b0*/  STG.E.U8 desc[UR36][R8.64], R4 ;  /* 0x0000000408007986 */ /* 0x0001e2000c101124 */
[----:B------:R-:W-:Y:S05]  /*73c0*/  BRA `(.L_x_2859) ;  /* 0x00000008000c7947 */ /* 0x000fea0003800000 */
.L_x_2868:
        /* <DEDUP_REMOVED lines=17> */
.L_x_2875:
[----:B------:R-:W-:-:S04]  /*74e0*/  SHF.R.U32.HI R3, RZ, 0x18, R5 ;  /* 0x00000018ff037819 */ /* 0x000fc80000011605 */
[----:B------:R-:W-:-:S04]  /*74f0*/  LOP3.LUT R0, R0, 0x80, R3, 0xf8, !PT ;  /* 0x0000008000007812 */ /* 0x000fc800078ef803 */
[----:B------:R-:W-:-:S07]  /*7500*/  PRMT R4, R0, 0x7610, R4 ;  /* 0x0000761000047816 */ /* 0x000fce0000000004 */
.L_x_2874:
[----:B------:R-:W-:Y:S05]  /*7510*/  BSYNC.RECONVERGENT B0 ;  /* 0x0000000000007941 */ /* 0x000fea0003800200 */
.L_x_2873:
[----:B------:R0:W-:Y:S01]  /*7520*/  STG.E.U8 desc[UR36][R8.64], R4 ;  /* 0x0000000408007986 */ /* 0x0001e2000c101124 */
[----:B------:R-:W-:Y:S05]  /*7530*/  BRA `(.L_x_2859) ;  /* 0x0000000400b07947 */ /* 0x000fea0003800000 */
.L_x_2867:
        /* <DEDUP_REMOVED lines=22> */
.L_x_2877:
[----:B------:R-:W-:-:S06]  /*76a0*/  IMAD.U32 R4, R16, 0x10000, RZ ;  /* 0x0001000010047824 */ /* 0x000fcc00078e00ff */
[----:B------:R-:W0:Y:S02]  /*76b0*/  F2I.U64.TRUNC R4, R4 ;  /* 0x0000000400047311 */ /* 0x000e24000020d800 */
[----:B0-----:R0:W-:Y:S01]  /*76c0*/  STG.E.64 desc[UR36][R8.64], R4 ;  /* 0x0000000408007986 */ /* 0x0011e2000c101b24 */
[----:B------:R-:W-:Y:S05]  /*76d0*/  BRA `(.L_x_2859) ;  /* 0x0000000400487947 */ /* 0x000fea0003800000 */
.L_x_2876:
[----:B------:R-:W-:-:S04]  /*76e0*/  IMAD.U32 R16, R16, 0x10000, RZ ;  /* 0x0001000010107824 */ /* 0x000fc800078e00ff */
[----:B------:R-:W0:Y:S02]  /*76f0*/  F2I.FTZ.U32.TRUNC.NTZ R3, R16 ;  /* 0x0000001000037305 */ /* 0x000e24000021f000 */
[----:B0-----:R0:W-:Y:S01]  /*7700*/  STG.E desc[UR36][R8.64], R3 ;  /* 0x0000000308007986 */ /* 0x0011e2000c101924 */
[----:B------:R-:W-:Y:S05]  /*7710*/  BRA `(.L_x_2859) ;  /* 0x0000000400387947 */ /* 0x000fea0003800000 */
.L_x_2866:
        /* <DEDUP_REMOVED lines=11> */
.L_x_2879:
[----:B------:R-:W-:Y:S01]  /*77d0*/  IMAD.U32 R16, R16, 0x10000, RZ ;  /* 0x0001000010107824 */ /* 0x000fe200078e00ff */
[----:B------:R-:W-:-:S03]  /*77e0*/  CS2R R6, SRZ ;  /* 0x0000000000067805 */ /* 0x000fc6000001ff00 */
[----:B------:R-:W-:-:S06]  /*77f0*/  FMUL.FTZ R4, R16, 1 ;  /* 0x3f80000010047820 */ /* 0x000fcc0000410000 */
[----:B------:R-:W0:Y:S02]  /*7800*/  F2F.F64.F32 R4, R4 ;  /* 0x0000000400047310 */ /* 0x000e240000201800 */
[----:B0-----:R1:W-:Y:S01]  /*7810*/  STG.E.128 desc[UR36][R8.64], R4 ;  /* 0x0000000408007986 */ /* 0x0013e2000c101d24 */
[----:B------:R-:W-:Y:S05]  /*7820*/  BRA `(.L_x_2859) ;  /* 0x0000000000f47947 */ /* 0x000fea0003800000 */
.L_x_2878:
[----:B------:R-:W-:-:S13]  /*7830*/  ISETP.NE.AND P0, PT, R0, 0xf, PT ;  /* 0x0000000f0000780c */ /* 0x000fda0003f05270 */
[----:B------:R-:W-:Y:S05]  /*7840*/  @!P0 BRA `(.L_x_2880) ;  /* 0x0000000000e88947 */ /* 0x000fea0003800000 */
[----:B------:R-:W-:-:S13]  /*7850*/  ISETP.NE.AND P0, PT, R0, 0x17, PT ;  /* 0x000000170000780c */ /* 0x000fda0003f05270 */
[----:B------:R-:W-:Y:S05]  /*7860*/  @!P0 BRA `(.L_x_2881) ;  /* 0x0000000000908947 */ /* 0x000fea0003800000 */
[----:B------:R-:W-:-:S13]  /*7870*/  ISETP.NE.AND P0, PT, R0, 0x18, PT ;  /* 0x000000180000780c */ /* 0x000fda0003f05270 */
[----:B------:R-:W-:Y:S05]  /*7880*/  @!P0 BRA `(.L_x_2882) ;  /* 0x0000000000448947 */ /* 0x000fea0003800000 */
.L_x_2858:
        /* <DEDUP_REMOVED lines=16> */
.L_x_2883:
[----:B------:R-:W-:Y:S05]  /*7990*/  BRA `(.L_x_2859) ;  /* 0x0000000000987947 */ /* 0x000fea0003800000 */
.L_x_2882:
        /* <DEDUP_REMOVED lines=13> */
.L_x_2885:
[----:B------:R-:W-:Y:S05]  /*7a70*/  BSYNC.RECONVERGENT B0 ;  /* 0x0000000000007941 */ /* 0x000fea0003800200 */
.L_x_2884:
[----:B------:R-:W-:-:S05]  /*7a80*/  LOP3.LUT R3, R0, 0x80, R3, 0xf8, !PT ;  /* 0x0000008000037812 */ /* 0x000fca00078ef803 */
[----:B------:R3:W-:Y:S01]  /*7a90*/  STG.E.U8 desc[UR36][R8.64], R3 ;  /* 0x0000000308007986 */ /* 0x0007e2000c101124 */
[----:B------:R-:W-:Y:S05]  /*7aa0*/  BRA `(.L_x_2859) ;  /* 0x0000000000547947 */ /* 0x000fea0003800000 */
.L_x_2881:
        /* <DEDUP_REMOVED lines=12> */
.L_x_2887:
[----:B------:R-:W-:Y:S01]  /*7b70*/  IMAD.MOV.U32 R0, RZ, RZ, 0x7f ;  /* 0x0000007fff007424 */ /* 0x000fe200078e00ff */
[----:B------:R-:W-:-:S04]  /*7b80*/  ISETP.GT.U32.AND P0, PT, R4, 0x7f800000, PT ;  /* 0x7f8000000400780c */ /* 0x000fc80003f04070 */
[----:B------:R-:W-:-:S09]  /*7b90*/  SEL R0, R0, 0x7c, P0 ;  /* 0x0000007c00007807 */ /* 0x000fd20000000000 */
.L_x_2888:
[----:B------:R-:W-:Y:S05]  /*7ba0*/  BSYNC.RECONVERGENT B0 ;  /* 0x0000000000007941 */ /* 0x000fea0003800200 */
.L_x_2886:
[----:B------:R-:W-:-:S04]  /*7bb0*/  SHF.R.U32.HI R3, RZ, 0x18, R3 ;  /* 0x00000018ff037819 */ /* 0x000fc80000011603 */
[----:B------:R-:W-:-:S05]  /*7bc0*/  LOP3.LUT R3, R0, 0x80, R3, 0xf8, !PT ;  /* 0x0000008000037812 */ /* 0x000fca00078ef803 */
[----:B------:R2:W-:Y:S01]  /*7bd0*/  STG.E.U8 desc[UR36][R8.64], R3 ;  /* 0x0000000308007986 */ /* 0x0005e2000c101124 */
[----:B------:R-:W-:Y:S05]  /*7be0*/  BRA `(.L_x_2859) ;  /* 0x0000000000047947 */ /* 0x000fea0003800000 */
.L_x_2880:
[----:B------:R4:W-:Y:S02]  /*7bf0*/  STG.E.U16 desc[UR36][R8.64], R16 ;  /* 0x0000001008007986 */ /* 0x0009e4000c101524 */
.L_x_2859:
[----:B------:R-:W-:-:S07]  /*7c00*/  VIADD R17, R17, 0x80 ;  /* 0x0000008011117836 */ /* 0x000fce0000000000 */
.L_x_2818:
[----:B------:R-:W-:Y:S05]  /*7c10*/  BSYNC.RECONVERGENT B6 ;  /* 0x0000000000067941 */ /* 0x000fea0003800200 */
.L_x_2817:
        /* <DEDUP_REMOVED lines=21> */
[----:B0-----:R-:W-:Y:S01]  /*7d70*/  STG.E.U8 desc[UR36][R2.64], R5 ;  /* 0x0000000502007986 */ /* 0x001fe2000c101124 */
[----:B------:R-:W-:Y:S05]  /*7d80*/  EXIT ;  /* 0x000000000000794d */ /* 0x000fea0003800000 */
.L_x_2892:
[----:B------:R-:W-:-:S06]  /*7d90*/  IMAD.U32 R5, R18, 0x10000, RZ ;  /* 0x0001000012057824 */ /* 0x000fcc00078e00ff */
[----:B------:R-:W0:Y:S02]  /*7da0*/  F2I.S64.TRUNC R4, R5 ;  /* 0x0000000500047311 */ /* 0x000e24000020d900 */
[----:B0-----:R-:W-:Y:S01]  /*7db0*/  STG.E.U8 desc[UR36][R2.64], R4 ;  /* 0x0000000402007986 */ /* 0x001fe2000c101124 */
[----:B------:R-:W-:Y:S05]  /*7dc0*/  EXIT ;  /* 0x000000000000794d */ /* 0x000fea0003800000 */
.L_x_2891:
        /* <DEDUP_REMOVED lines=8> */
[----:B0-----:R-:W-:Y:S01]  /*7e50*/  STG.E.64 desc[UR36][R2.64], R4 ;  /* 0x0000000402007986 */ /* 0x001fe2000c101b24 */
[----:B------:R-:W-:Y:S05]  /*7e60*/  EXIT ;  /* 0x000000000000794d */ /* 0x000fea0003800000 */
.L_x_2895:
[----:B------:R-:W-:-:S04]  /*7e70*/  IMAD.U32 R18, R18, 0x10000, RZ ;  /* 0x0001000012127824 */ /* 0x000fc800078e00ff */
[----:B------:R-:W0:Y:S02]  /*7e80*/  F2I.FTZ.TRUNC.NTZ R5, R18 ;  /* 0x0000001200057305 */ /* 0x000e24000021f100 */
[----:B0-----:R-:W-:Y:S01]  /*7e90*/  STG.E desc[UR36][R2.64], R5 ;  /* 0x0000000502007986 */ /* 0x001fe2000c101924 */
[----:B------:R-:W-:Y:S05]  /*7ea0*/  EXIT ;  /* 0x000000000000794d */ /* 0x000fea0003800000 */
.L_x_2894:
[----:B------:R-:W-:-:S04]  /*7eb0*/  IMAD.U32 R18, R18, 0x10000, RZ ;  /* 0x0001000012127824 */ /* 0x000fc800078e00ff */
[----:B------:R-:W0:Y:S02]  /*7ec0*/  F2I.FTZ.TRUNC.NTZ R5, R18 ;  /* 0x0000001200057305 */ /* 0x000e24000021f100 */
[----:B0-----:R-:W-:Y:S01]  /*7ed0*/  STG.E.U16 desc[UR36][R2.64], R5 ;  /* 0x0000000502007986 */ /* 0x001fe2000c101524 */
[----:B------:R-:W-:Y:S05]  /*7ee0*/  EXIT ;  /* 0x000000000000794d */ /* 0x000fea0003800000 */
.L_x_2890:
[----:B------:R-:W-:-:S13]  /*7ef0*/  ISETP.GT.AND P0, PT, R0, 0x6, PT ;  /* 0x000000060000780c */ /* 0x000fda0003f04270 */
[----:B------:R-:W-:Y:S05]  /*7f00*/  @P0 BRA `(.L_x_2896) ;  /* 0x00000000002c0947 */ /* 0x000fea0003800000 */
[----:B------:R-:W-:-:S13]  /*7f10*/  ISETP.NE.AND P0, PT, R0, 0x5, PT ;  /* 0x000000050000780c */ /* 0x000fda0003f05270 */
[----:B------:R-:W-:Y:S05]  /*7f20*/  @!P0 BRA `(.L_x_2897) ;  /* 0x0000000000148947 */ /* 0x000fea0003800000 */
[----:B------:R-:W-:-:S13]  /*7f30*/  ISETP.NE.AND P0, PT, R0, 0x6, PT ;  /* 0x000000060000780c */ /* 0x000fda0003f05270 */
[----:B------:R-:W-:Y:S05]  /*7f40*/  @P0 BRA `(.L_x_2893) ;  /* 0x0000000800300947 */ /* 0x000fea0003800000 */
[----:B------:R-:W-:-:S05]  /*7f50*/  IMAD.U32 R5, R18, 0x10000, RZ ;  /* 0x0001000012057824 */ /* 0x000fca00078e00ff */
[----:B------:R-:W-:Y:S01]  /*7f60*/  STG.E desc[UR36][R2.64], R5 ;  /* 0x0000000502007986 */ /* 0x000fe2000c101924 */
[----:B------:R-:W-:Y:S05]  /*7f70*/  EXIT ;  /* 0x000000000000794d */ /* 0x000fea0003800000 */
.L_x_2897:
[----:B------:R-:W-:-:S05]  /*7f80*/  IMAD.U32 R0, R18, 0x10000, RZ ;  /* 0x0001000012007824 */ /* 0x000fca00078e00ff */
[----:B------:R-:W-:-:S05]  /*7f90*/  F2FP.F16.F32.PACK_AB R0, RZ, R0 ;  /* 0x00000000ff00723e */ /* 0x000fca00000000ff */
[----:B------:R-:W-:Y:S01]  /*7fa0*/  STG.E.U16 desc[UR36][R2.64], R0 ;  /* 0x0000000002007986 */ /* 0x000fe2000c101524 */
[----:B------:R-:W-:Y:S05]  /*7fb0*/  EXIT ;  /* 0x000000000000794d */ /* 0x000fea0003800000 */
.L_x_2896:
        /* <DEDUP_REMOVED lines=8> */
[----:B------:R-:W-:Y:S01]  /*8040*/  STG.E.64 desc[UR36][R2.64], R18 ;  /* 0x0000001202007986 */ /* 0x000fe2000c101b24 */
[----:B------:R-:W-:Y:S05]  /*8050*/  EXIT ;  /* 0x000000000000794d */ /* 0x000fea0003800000 */
.L_x_2899:
[----:B------:R-:W-:-:S05]  /*8060*/  IMAD.U32 R18, R18, 0x10000, RZ ;  /* 0x0001000012127824 */ /* 0x000fca00078e00ff */
[----:B------:R-:W-:-:S04]  /*8070*/  F2FP.F16.F32.PACK_AB R5, RZ, R18 ;  /* 0x00000012ff05723e */ /* 0x000fc800000000ff */
[----:B------:R-:W-:-:S05]  /*8080*/  PRMT R5, R5, 0x5410, RZ ;  /* 0x0000541005057816 */ /* 0x000fca00000000ff */
[----:B------:R-:W-:Y:S01]  /*8090*/  STG.E desc[UR36][R2.64], R5 ;  /* 0x0000000502007986 */ /* 0x000fe2000c101924 */
[----:B------:R-:W-:Y:S05]  /*80a0*/  EXIT ;  /* 0x000000000000794d */ /* 0x000fea0003800000 */
.L_x_2898:
[----:B------:R-:W-:-:S04]  /*80b0*/  IMAD.U32 R4, R18, 0x10000, RZ ;  /* 0x0001000012047824 */ /* 0x000fc800078e00ff */
[----:B------:R-:W-:-:S06]  /*80c0*/  FMUL.FTZ R4, R4, 1 ;  /* 0x3f80000004047820 */ /* 0x000fcc0000410000 */
[----:B------:R-:W0:Y:S02]  /*80d0*/  F2F.F64.F32 R4, R4 ;  /* 0x0000000400047310 */ /* 0x000e240000201800 */
[----:B0-----:R-:W-:Y:S01]  /*80e0*/  STG.E.64 desc[UR36][R2.64], R4 ;  /* 0x0000000402007986 */ /* 0x001fe2000c101b24 */
[----:B------:R-:W-:Y:S05]  /*80f0*/  EXIT ;  /* 0x000000000000794d */ /* 0x000fea0003800000 */
.L_x_2889:
        /* <DEDUP_REMOVED lines=12> */
[----:B0-----:R-:W-:Y:S01]  /*81c0*/  STG.E.U16 desc[UR36][R2.64], R5 ;  /* 0x0000000502007986 */ /* 0x001fe2000c101524 */
[----:B------:R-:W-:Y:S05]  /*81d0*/  EXIT ;  /* 0x000000000000794d */ /* 0x000fea0003800000 */
.L_x_2903:
        /* <DEDUP_REMOVED lines=18> */
.L_x_2906:
[----:B------:R-:W-:-:S04]  /*8300*/  SHF.R.U32.HI R5, RZ, 0x18, R5 ;  /* 0x00000018ff057819 */ /* 0x000fc80000011605 */
[----:B------:R-:W-:-:S07]  /*8310*/  LOP3.LUT R0, R0, 0x80, R5, 0xf8, !PT ;  /* 0x0000008000007812 */ /* 0x000fce00078ef805 */
.L_x_2905:
[----:B------:R-:W-:Y:S05]  /*8320*/  BSYNC.RECONVERGENT B0 ;  /* 0x0000000000007941 */ /* 0x000fea0003800200 */
.L_x_2904:
[----:B------:R-:W-:Y:S01]  /*8330*/  STG.E.U8 desc[UR36][R2.64], R0 ;  /* 0x0000000002007986 */ /* 0x000fe2000c101124 */
[----:B------:R-:W-:Y:S05]  /*8340*/  EXIT ;  /* 0x000000000000794d */ /* 0x000fea0003800000 */
.L_x_2902:
        /* <DEDUP_REMOVED lines=18> */
.L_x_2909:
[----:B------:R-:W-:-:S04]  /*8470*/  SHF.R.U32.HI R5, RZ, 0x18, R5 ;  /* 0x00000018ff057819 */ /* 0x000fc80000011605 */
[----:B------:R-:W-:-:S07]  /*8480*/  LOP3.LUT R0, R0, 0x80, R5, 0xf8, !PT ;  /* 0x0000008000007812 */ /* 0x000fce00078ef805 */
.L_x_2908:
[----:B------:R-:W-:Y:S05]  /*8490*/  BSYNC.RECONVERGENT B0 ;  /* 0x0000000000007941 */ /* 0x000fea0003800200 */
.L_x_2907:
[----:B------:R-:W-:Y:S01]  /*84a0*/  STG.E.U8 desc[UR36][R2.64], R0 ;  /* 0x0000000002007986 */ /* 0x000fe2000c101124 */
[----:B------:R-:W-:Y:S05]  /*84b0*/  EXIT ;  /* 0x000000000000794d */ /* 0x000fea0003800000 */
.L_x_2901:
        /* <DEDUP_REMOVED lines=22> */
.L_x_2911:
[----:B------:R-:W-:-:S06]  /*8620*/  IMAD.U32 R4, R18, 0x10000, RZ ;  /* 0x0001000012047824 */ /* 0x000fcc00078e00ff */
[----:B------:R-:W0:Y:S02]  /*8630*/  F2I.U64.TRUNC R4, R4 ;  /* 0x0000000400047311 */ /* 0x000e24000020d800 */
[----:B0-----:R-:W-:Y:S01]  /*8640*/  STG.E.64 desc[UR36][R2.64], R4 ;  /* 0x0000000402007986 */ /* 0x001fe2000c101b24 */
[----:B------:R-:W-:Y:S05]  /*8650*/  EXIT ;  /* 0x000000000000794d */ /* 0x000fea0003800000 */
.L_x_2910:
[----:B------:R-:W-:-:S04]  /*8660*/  IMAD.U32 R18, R18, 0x10000, RZ ;  /* 0x0001000012127824 */ /* 0x000fc800078e00ff */
[----:B------:R-:W0:Y:S02]  /*8670*/  F2I.FTZ.U32.TRUNC.NTZ R5, R18 ;  /* 0x0000001200057305 */ /* 0x000e24000021f000 */
[----:B0-----:R-:W-:Y:S01]  /*8680*/  STG.E desc[UR36][R2.64], R5 ;  /* 0x0000000502007986 */ /* 0x001fe2000c101924 */
[----:B------:R-:W-:Y:S05]  /*8690*/  EXIT ;  /* 0x000000000000794d */ /* 0x000fea0003800000 */
.L_x_2900:
        /* <DEDUP_REMOVED lines=9> */
[----:B------:R-:W-:Y:S01]  /*8730*/  STG.E.U8 desc[UR36][R2.64], R5 ;  /* 0x0000000502007986 */ /* 0x000fe2000c101124 */
[----:B------:R-:W-:Y:S05]  /*8740*/  EXIT ;  /* 0x000000000000794d */ /* 0x000fea0003800000 */
.L_x_2913:
[----:B------:R-:W-:Y:S01]  /*8750*/  IMAD.U32 R18, R18, 0x10000, RZ ;  /* 0x0001000012127824 */ /* 0x000fe200078e00ff */
[----:B------:R-:W-:-:S03]  /*8760*/  CS2R R6, SRZ ;  /* 0x0000000000067805 */ /* 0x000fc6000001ff00 */
[----:B------:R-:W-:-:S06]  /*8770*/  FMUL.FTZ R4, R18, 1 ;  /* 0x3f80000012047820 */ /* 0x000fcc0000410000 */
[----:B------:R-:W0:Y:S02]  /*8780*/  F2F.F64.F32 R4, R4 ;  /* 0x0000000400047310 */ /* 0x000e240000201800 */
[----:B0-----:R-:W-:Y:S01]  /*8790*/  STG.E.128 desc[UR36][R2.64], R4 ;  /* 0x0000000402007986 */ /* 0x001fe2000c101d24 */
[----:B------:R-:W-:Y:S05]  /*87a0*/  EXIT ;  /* 0x000000000000794d */ /* 0x000fea0003800000 */
.L_x_2912:
[----:B------:R-:W-:-:S13]  /*87b0*/  ISETP.NE.AND P0, PT, R0, 0xf, PT ;  /* 0x0000000f0000780c */ /* 0x000fda0003f05270 */
[----:B------:R-:W-:Y:S05]  /*87c0*/  @!P0 BRA `(.L_x_2914) ;  /* 0x0000000000e88947 */ /* 0x000fea0003800000 */
[----:B------:R-:W-:-:S13]  /*87d0*/  ISETP.NE.AND P0, PT, R0, 0x17, PT ;  /* 0x000000170000780c */ /* 0x000fda0003f05270 */
[----:B------:R-:W-:Y:S05]  /*87e0*/  @!P0 BRA `(.L_x_2915) ;  /* 0x0000000000908947 */ /* 0x000fea0003800000 */
[----:B------:R-:W-:-:S13]  /*87f0*/  ISETP.NE.AND P0, PT, R0, 0x18, PT ;  /* 0x000000180000780c */ /* 0x000fda0003f05270 */
[----:B------:R-:W-:Y:S05]  /*8800*/  @!P0 BRA `(.L_x_2916) ;  /* 0x0000000000448947 */ /* 0x000fea0003800000 */
.L_x_2893:
        /* <DEDUP_REMOVED lines=16> */
.L_x_2917:
[----:B------:R-:W-:Y:S05]  /*8910*/  EXIT ;  /* 0x000000000000794d */ /* 0x000fea0003800000 */
.L_x_2916:
        /* <DEDUP_REMOVED lines=13> */
.L_x_2919:
[----:B------:R-:W-:Y:S05]  /*89f0*/  BSYNC.RECONVERGENT B0 ;  /* 0x0000000000007941 */ /* 0x000fea0003800200 */
.L_x_2918:
[----:B------:R-:W-:-:S05]  /*8a00*/  LOP3.LUT R5, R0, 0x80, R5, 0xf8, !PT ;  /* 0x0000008000057812 */ /* 0x000fca00078ef805 */
[----:B------:R-:W-:Y:S01]  /*8a10*/  STG.E.U8 desc[UR36][R2.64], R5 ;  /* 0x0000000502007986 */ /* 0x000fe2000c101124 */
[----:B------:R-:W-:Y:S05]  /*8a20*/  EXIT ;  /* 0x000000000000794d */ /* 0x000fea0003800000 */
.L_x_2915:
        /* <DEDUP_REMOVED lines=12> */
.L_x_2921:
[----:B------:R-:W-:Y:S01]  /*8af0*/  IMAD.MOV.U32 R0, RZ, RZ, 0x7f ;  /* 0x0000007fff007424 */ /* 0x000fe200078e00ff */
[----:B------:R-:W-:-:S04]  /*8b00*/  ISETP.GT.U32.AND P0, PT, R4, 0x7f800000, PT ;  /* 0x7f8000000400780c */ /* 0x000fc80003f04070 */
[----:B------:R-:W-:-:S09]  /*8b10*/  SEL R0, R0, 0x7c, P0 ;  /* 0x0000007c00007807 */ /* 0x000fd20000000000 */
.L_x_2922:
[----:B------:R-:W-:Y:S05]  /*8b20*/  BSYNC.RECONVERGENT B0 ;  /* 0x0000000000007941 */ /* 0x000fea0003800200 */
.L_x_2920:
[----:B------:R-:W-:-:S04]  /*8b30*/  SHF.R.U32.HI R5, RZ, 0x18, R5 ;  /* 0x00000018ff057819 */ /* 0x000fc80000011605 */
[----:B------:R-:W-:-:S05]  /*8b40*/  LOP3.LUT R5, R0, 0x80, R5, 0xf8, !PT ;  /* 0x0000008000057812 */ /* 0x000fca00078ef805 */
[----:B------:R-:W-:Y:S01]  /*8b50*/  STG.E.U8 desc[UR36][R2.64], R5 ;  /* 0x0000000502007986 */ /* 0x000fe2000c101124 */
[----:B------:R-:W-:Y:S05]  /*8b60*/  EXIT ;  /* 0x000000000000794d */ /* 0x000fea0003800000 */
.L_x_2914:
[----:B------:R-:W-:Y:S01]  /*8b70*/  STG.E.U16 desc[UR36][R2.64], R18 ;  /* 0x0000001202007986 */ /* 0x000fe2000c101524 */
[----:B------:R-:W-:Y:S05]  /*8b80*/  EXIT ;  /* 0x000000000000794d */ /* 0x000fea0003800000 */
.L_x_2923:
        /* <DEDUP_REMOVED lines=15> */
.L_x_19086:


//--------------------- .text._ZN2at6native18elementwise_kernelILi128ELi4EZNS0_22gpu_kernel_impl_nocastIZZZNS0_26round_decimals_kernel_cudaERNS_18TensorIteratorBaseElENKUlvE_clEvENKUlvE2_clEvEUlN3c108BFloat16EE_EEvS4_RKT_EUliE_EEviT1_ --------------------------
	.section	.text._ZN2at6native18elementwise_kernelILi128ELi4EZNS0_22gpu_kernel_impl_nocastIZZZNS0_26round_decimals_kernel_cudaERNS_18TensorIteratorBaseElENKUlvE_clEvENKUlvE2_clEvEUlN3c108BFloat16EE_EEvS4_RKT_EUliE_EEviT1_,"ax",@progbits
	.align	128
        .global         _ZN2at6native18elementwise_kernelILi128ELi4EZNS0_22gpu_kernel_impl_nocastIZZZNS0_26round_decimals_kernel_cudaERNS_18TensorIteratorBaseElENKUlvE_clEvENKUlvE2_clEvEUlN3c108BFloat16EE_EEvS4_RKT_EUliE_EEviT1_
        .type           _ZN2at6native18elementwise_kernelILi128ELi4EZNS0_22gpu_kernel_impl_nocastIZZZNS0_26round_decimals_kernel_cudaERNS_18TensorIteratorBaseElENKUlvE_clEvENKUlvE2_clEvEUlN3c108BFloat16EE_EEvS4_RKT_EUliE_EEviT1_,@function
        .size           _ZN2at6native18elementwise_kernelILi128ELi4EZNS0_22gpu_kernel_impl_nocastIZZZNS0_26round_decimals_kernel_cudaERNS_18TensorIteratorBaseElENKUlvE_clEvENKUlvE2_clEvEUlN3c108BFloat16EE_EEvS4_RKT_EUliE_EEviT1_,(.L_x_19087 - _ZN2at6native18elementwise_kernelILi128ELi4EZNS0_22gpu_kernel_impl_nocastIZZZNS0_26round_decimals_kernel_cudaERNS_18TensorIteratorBaseElENKUlvE_clEvENKUlvE2_clEvEUlN3c108BFloat16EE_EEvS4_RKT_EUliE_EEviT1_)
        .other          _ZN2at6native18elementwise_kernelILi128ELi4EZNS0_22gpu_kernel_impl_nocastIZZZNS0_26round_decimals_kernel_cudaERNS_18TensorIteratorBaseElENKUlvE_clEvENKUlvE2_clEvEUlN3c108BFloat16EE_EEvS4_RKT_EUliE_EEviT1_,@"STO_CUDA_ENTRY STV_DEFAULT"
_ZN2at6native18elementwise_kernelILi128ELi4EZNS0_22gpu_kernel_impl_nocastIZZZNS0_26round_decimals_kernel_cudaERNS_18TensorIteratorBaseElENKUlvE_clEvENKUlvE2_clEvEUlN3c108BFloat16EE_EEvS4_RKT_EUliE_EEviT1_:
.text._ZN2at6native18elementwise_kernelILi128ELi4EZNS0_22gpu_kernel_impl_nocastIZZZNS0_26round_decimals_kernel_cudaERNS_18TensorIteratorBaseElENKUlvE_clEvENKUlvE2_clEvEUlN3c108BFloat16EE_EEvS4_RKT_EUliE_EEviT1_:
[----:B------:R-:W-:Y:S08]  /*0000*/  LDC R1, c[0x0][0x37c] ;  /* 0x0000df00ff017b82 */ /* 0x000ff00000000800 */
[----:B------:R-:W0:Y:S01]  /*0010*/  LDC R0, c[0x0][0x388] ;  /* 0x0000e200ff007b82 */ /* 0x000e220000000800 */
[----:B------:R-:W1:Y:S01]  /*0020*/  S2R R3, SR_TID.X ;  /* 0x0000000000037919 */ /* 0x000e620000002100 */
[----:B------:R-:W2:Y:S01]  /*0030*/  LDCU.64 UR6, c[0x0][0x358] ;  /* 0x00006b00ff0677ac */ /* 0x000ea20008000a00 */
[----:B------:R-:W3:Y:S05]  /*0040*/  LDCU.U8 UR8, c[0x0][0x592] ;  /* 0x0000b240ff0877ac */ /* 0x000eea0008000000 */
[----:B------:R-:W4:Y:S01]  /*0050*/  S2UR UR4, SR_CTAID.X ;  /* 0x00000000000479c3 */ /* 0x000f220000002500 */
[----:B------:R-:W0:Y:S02]  /*0060*/  LDCU.U16 UR5, c[0x0][0x590] ;  /* 0x0000b200ff0577ac */ /* 0x000e240008000400 */
[----:B0-----:R-:W-:Y:S01]  /*0070*/  ISETP.NE.AND P0, PT, R0, RZ, PT ;  /* 0x000000ff0000720c */ /* 0x001fe20003f05270 */
[----:B----4-:R-:W-:-:S06]  /*0080*/  USHF.L.U32 UR4, UR4, 0x9, URZ ;  /* 0x0000000904047899 */ /* 0x010fcc00080006ff */
[----:B-1----:R-:W-:-:S06]  /*0090*/  LOP3.LUT R3, R3, UR4, RZ, 0xfc, !PT ;  /* 0x0000000403037c12 */ /* 0x002fcc000f8efcff */
[----:B--23--:R-:W-:Y:S05]  /*00a0*/  @P0 BRA `(.L_x_2924) ;  /* 0x0000000800480947 */ /* 0x00cfea0003800000 */
[----:B------:R-:W-:-:S09]  /*00b0*/  UISETP.NE.AND UP0, UPT, UR8, URZ, UPT ;  /* 0x000000ff0800728c */ /* 0x000fd2000bf05270 */
[----:B------:R-:W-:Y:S05]  /*00c0*/  BRA.U UP0, `(.L_x_2925) ;  /* 0x0000000500207547 */ /* 0x000fea000b800000 */
[----:B------:R-:W0:Y:S01]  /*00d0*/  LDCU UR8, c[0x0][0x380] ;  /* 0x00007000ff0877ac */ /* 0x000e220008000800 */
[----:B------:R-:W-:Y:S04]  /*00e0*/  BSSY.RECONVERGENT B0, `(.L_x_2926) ;  /* 0x0000035000007945 */ /* 0x000fe80003800200 */
[----:B------:R-:W-:Y:S01]  /*00f0*/  BSSY.RELIABLE B1, `(.L_x_2927) ;  /* 0x0000025000017945 */ /* 0x000fe20003800100 */
[----:B0-----:R-:W-:-:S13]  /*0100*/  ISETP.GE.AND P0, PT, R3, UR8, PT ;  /* 0x0000000803007c0c */ /* 0x001fda000bf06270 */
[----:B------:R-:W-:Y:S05]  /*0110*/  @P0 BRA `(.L_x_2928) ;  /* 0x00000000007c0947 */ /* 0x000fea0003800000 */
[----:B------:R-:W0:Y:S02]  /*0120*/  LDC.64 R4, c[0x0][0x588] ;  /* 0x00016200ff047b82 */ /* 0x000e240000000a00 */
[----:B0-----:R-:W2:Y:S01]  /*0130*/  LDG.E.U16 R4, desc[UR6][R4.64] ;  /* 0x0000000604047981 */ /* 0x001ea2000c1e1500 */
[----:B------:R-:W-:-:S05]  /*0140*/  USHF.L.U32 UR4, UR5, 0x10, URZ ;  /* 0x0000001005047899 */ /* 0x000fca00080006ff */
[----:B------:R-:W0:Y:S01]  /*0150*/  LDC.64 R6, c[0x0][0x580] ;  /* 0x00016000ff067b82 */ /* 0x000e220000000a00 */
[----:B------:R-:W-:-:S04]  /*0160*/  IADD3 R3, PT, PT, R3, 0x80, RZ ;  /* 0x0000008003037810 */ /* 0x000fc80007ffe0ff */
[----:B------:R-:W-:Y:S01]  /*0170*/  ISETP.GE.AND P0, PT, R3, UR8, PT ;  /* 0x0000000803007c0c */ /* 0x000fe2000bf06270 */
[----:B------:R-:W-:Y:S01]  /*0180*/  MUFU.RCP R9, UR4 ;  /* 0x0000000400097d08 */ /* 0x000fe20008001000 */
[----:B--2---:R-:W-:-:S05]  /*0190*/  SHF.L.U32 R0, R4, 0x10, RZ ;  /* 0x0000001004007819 */ /* 0x004fca00000006ff */
[----:B------:R-:W-:-:S06]  /*01a0*/  FMUL.FTZ R0, R0, UR4 ;  /* 0x0000000400007c20 */ /* 0x000fcc0008410000 */
[----:B------:R-:W-:Y:S05]  /*01b0*/  @P0 BREAK.RELIABLE B1 ;  /* 0x0000000000010942 */ /* 0x000fea0003800100 */
[----:B------:R-:W1:Y:S02]  /*01c0*/  F2F.BF16.F32 R0, R0 ;  /* 0x0000000000007304 */ /* 0x000e640000202000 */
[----:B-1----:R-:W-:-:S06]  /*01d0*/  SHF.L.U32 R2, R0, 0x10, RZ ;  /* 0x0000001000027819 */ /* 0x002fcc00000006ff */
[----:B------:R-:W1:Y:S02]  /*01e0*/  FRND R2, R2 ;  /* 0x0000000200027307 */ /* 0x000e640000201000 */
[----:B-1----:R-:W-:-:S05]  /*01f0*/  FMUL.FTZ R8, R2, R9 ;  /* 0x0000000902087220 */ /* 0x002fca0000410000 */
[----:B------:R-:W-:-:S05]  /*0200*/  F2FP.BF16.F32.PACK_AB R8, RZ, R8 ;  /* 0x00000008ff08723e */ /* 0x000fca00000010ff */
[----:B0-----:R0:W-:Y:S01]  /*0210*/  STG.E.U16 desc[UR6][R6.64], R8 ;  /* 0x0000000806007986 */ /* 0x0011e2000c101506 */
[----:B------:R-:W-:Y:S05]  /*0220*/  @P0 BRA `(.L_x_2929) ;  /* 0x0000000000800947 */ /* 0x000fea0003800000 */
[----:B------:R-:W1:Y:S02]  /*0230*/  LDC.64 R4, c[0x0][0x588] ;  /* 0x00016200ff047b82 */ /* 0x000e640000000a00 */
[----:B-1----:R-:W2:Y:S01]  /*0240*/  LDG.E.U16 R4, desc[UR6][R4.64] ;  /* 0x0000000604047981 */ /* 0x002ea2000c1e1500 */
[----:B------:R-:W-:-:S05]  /*0250*/  USHF.L.U32 UR4, UR5, 0x10, URZ ;  /* 0x0000001005047899 */ /* 0x000fca00080006ff */
[----:B0-----:R-:W0:Y:S01]  /*0260*/  LDC.64 R6, c[0x0][0x580] ;  /* 0x00016000ff067b82 */ /* 0x001e220000000a00 */
[----:B------:R-:W-:-:S03]  /*0270*/  IADD3 R3, PT, PT, R3, 0x80, RZ ;  /* 0x0000008003037810 */ /* 0x000fc60007ffe0ff */
[----:B------:R-:W-:Y:S01]  /*0280*/  MUFU.RCP R9, UR4 ;  /* 0x0000000400097d08 */ /* 0x000fe20008001000 */
[----:B--2---:R-:W-:-:S05]  /*0290*/  SHF.L.U32 R0, R4, 0x10, RZ ;  /* 0x0000001004007819 */ /* 0x004fca00000006ff */
[----:B------:R-:W-:-:S06]  /*02a0*/  FMUL.FTZ R0, R0, UR4 ;  /* 0x0000000400007c20 */ /* 0x000fcc0008410000 */
[----:B------:R-:W1:Y:S02]  /*02b0*/  F2F.BF16.F32 R0, R0 ;  /* 0x0000000000007304 */ /* 0x000e640000202000 */
[----:B-1----:R-:W-:-:S06]  /*02c0*/  SHF.L.U32 R2, R0, 0x10, RZ ;  /* 0x0000001000027819 */ /* 0x002fcc00000006ff */
[----:B------:R-:W1:Y:S02]  /*02d0*/  FRND R2, R2 ;  /* 0x0000000200027307 */ /* 0x000e640000201000 */
[----:B-1----:R-:W-:-:S05]  /*02e0*/  FMUL.FTZ R8, R2, R9 ;  /* 0x0000000902087220 */ /* 0x002fca0000410000 */
[----:B------:R-:W-:-:S05]  /*02f0*/  F2FP.BF16.F32.PACK_AB R8, RZ, R8 ;  /* 0x00000008ff08723e */ /* 0x000fca00000010ff */
[----:B0-----:R0:W-:Y:S02]  /*0300*/  STG.E.U16 desc[UR6][R6.64], R8 ;  /* 0x0000000806007986 */ /* 0x0011e4000c101506 */
.L_x_2928:
[----:B------:R-:W-:-:S13]  /*0310*/  ISETP.GE.AND P0, PT, R3, UR8, PT ;  /* 0x0000000803007c0c */ /* 0x000fda000bf06270 */
[----:B------:R-:W-:Y:S05]  /*0320*/  @P0 BREAK.RELIABLE B1 ;  /* 0x0000000000010942 */ /* 0x000fea0003800100 */
[----:B------:R-:W-:Y:S05]  /*0330*/  @P0 BRA `(.L_x_2929) ;  /* 0x00000000003c0947 */ /* 0x000fea0003800000 */
[----:B------:R-:W-:Y:S05]  /*0340*/  BSYNC.RELIABLE B1 ;  /* 0x0000000000017941 */ /* 0x000fea0003800100 */
.L_x_2927:
        /* <DEDUP_REMOVED lines=14> */
.L_x_2929:
[----:B------:R-:W-:Y:S05]  /*0430*/  BSYNC.RECONVERGENT B0 ;  /* 0x0000000000007941 */ /* 0x000fea0003800200 */
.L_x_2926:
[----:B------:R-:W-:Y:S05]  /*0440*/  WARPSYNC.ALL ;  /* 0x0000000000007948 */ /* 0x000fea0003800000 */
[----:B------:R-:W-:-:S13]  /*0450*/  ISETP.GE.AND P0, PT, R3, UR8, PT ;  /* 0x0000000803007c0c */ /* 0x000fda000bf06270 */
[----:B------:R-:W-:Y:S05]  /*0460*/  @P0 EXIT ;  /* 0x000000000000094d */ /* 0x000fea0003800000 */
[----:B------:R-:W2:Y:S02]  /*0470*/  LDC.64 R2, c[0x0][0x588] ;  /* 0x00016200ff027b82 */ /* 0x000ea40000000a00 */
[----:B--2---:R-:W2:Y:S01]  /*0480*/  LDG.E.U16 R2, desc[UR6][R2.64] ;  /* 0x0000000602027981 */ /* 0x004ea2000c1e1500 */
[----:B------:R-:W-:-:S05]  /*0490*/  USHF.L.U32 UR4, UR5, 0x10, URZ ;  /* 0x0000001005047899 */ /* 0x000fca00080006ff */
[----:B------:R-:W3:Y:S04]  /*04a0*/  LDC.64 R4, c[0x0][0x580] ;  /* 0x00016000ff047b82 */ /* 0x000ee80000000a00 */
[----:B01----:R-:W-:Y:S01]  /*04b0*/  MUFU.RCP R7, UR4 ;  /* 0x0000000400077d08 */ /* 0x003fe20008001000 */
[----:B--2---:R-:W-:-:S05]  /*04c0*/  SHF.L.U32 R0, R2, 0x10, RZ ;  /* 0x0000001002007819 */ /* 0x004fca00000006ff */
[----:B------:R-:W-:-:S06]  /*04d0*/  FMUL.FTZ R0, R0, UR4 ;  /* 0x0000000400007c20 */ /* 0x000fcc0008410000 */
[----:B------:R-:W0:Y:S02]  /*04e0*/  F2F.BF16.F32 R0, R0 ;  /* 0x0000000000007304 */ /* 0x000e240000202000 */
[----:B0-----:R-:W-:-:S06]  /*04f0*/  IMAD.U32 R6, R0, 0x10000, RZ ;  /* 0x0001000000067824 */ /* 0x001fcc00078e00ff */
[----:B------:R-:W0:Y:S02]  /*0500*/  FRND R6, R6 ;  /* 0x0000000600067307 */ /* 0x000e240000201000 */
[----:B0-----:R-:W-:-:S05]  /*0510*/  FMUL.FTZ R7, R6, R7 ;  /* 0x0000000706077220 */ /* 0x001fca0000410000 */
[----:B------:R-:W-:-:S05]  /*0520*/  F2FP.BF16.F32.PACK_AB R7, RZ, R7 ;  /* 0x00000007ff07723e */ /* 0x000fca00000010ff */
[----:B---3--:R-:W-:Y:S01]  /*0530*/  STG.E.U16 desc[UR6][R4.64], R7 ;  /* 0x0000000704007986 */ /* 0x008fe2000c101506 */
[----:B------:R-:W-:Y:S05]  /*0540*/  EXIT ;  /* 0x000000000000794d */ /* 0x000fea0003800000 */
.L_x_2925:
[----:B------:R-:W0:Y:S01]  /*0550*/  LDCU UR4, c[0x0][0x380] ;  /* 0x00007000ff0477ac */ /* 0x000e220008000800 */
[----:B------:R-:W-:Y:S04]  /*0560*/  BSSY.RECONVERGENT B0, `(.L_x_2930) ;  /* 0x0000035000007945 */ /* 0x000fe80003800200 */
[----:B------:R-:W-:Y:S01]  /*0570*/  BSSY.RELIABLE B1, `(.L_x_2931) ;  /* 0x0000025000017945 */ /* 0x000fe20003800100 */
[----:B0-----:R-:W-:-:S13]  /*0580*/  ISETP.GE.AND P0, PT, R3, UR4, PT ;  /* 0x0000000403007c0c */ /* 0x001fda000bf06270 */
[----:B------:R-:W-:Y:S05]  /*0590*/  @P0 BRA `(.L_x_2932) ;  /* 0x00000000007c0947 */ /* 0x000fea0003800000 */
[----:B------:R-:W0:Y:S02]  /*05a0*/  LDC.64 R4, c[0x0][0x588] ;  /* 0x00016200ff047b82 */ /* 0x000e240000000a00 */
[----:B0-----:R-:W2:Y:S01]  /*05b0*/  LDG.E.U16 R4, desc[UR6][R4.64] ;  /* 0x0000000604047981 */ /* 0x001ea2000c1e1500 */
[----:B------:R-:W-:Y:S01]  /*05c0*/  USHF.L.U32 UR8, UR5, 0x10, URZ ;  /* 0x0000001005087899 */ /* 0x000fe200080006ff */
[----:B------:R-:W-:-:S04]  /*05d0*/  IADD3 R3, PT, PT, R3, 0x80, RZ ;  /* 0x0000008003037810 */ /* 0x000fc80007ffe0ff */
[----:B------:R-:W-:-:S04]  /*05e0*/  ISETP.GE.AND P0, PT, R3, UR4, PT ;  /* 0x0000000403007c0c */ /* 0x000fc8000bf06270 */
[----:B------:R-:W0:Y:S01]  /*05f0*/  MUFU.RCP R7, UR8 ;  /* 0x0000000800077d08 */ /* 0x000e220008001000 */
[----:B--2---:R-:W-:-:S05]  /*0600*/  SHF.L.U32 R0, R4, 0x10, RZ ;  /* 0x0000001004007819 */ /* 0x004fca00000006ff */
[----:B0-----:R-:W-:Y:S02]  /*0610*/  FMUL.FTZ R0, R0, R7 ;  /* 0x0000000700007220 */ /* 0x001fe40000410000 */
[----:B------:R-:W0:Y:S04]  /*0620*/  LDC.64 R6, c[0x0][0x580] ;  /* 0x00016000ff067b82 */ /* 0x000e280000000a00 */
[----:B------:R-:W1:Y:S02]  /*0630*/  F2F.BF16.F32 R0, R0 ;  /* 0x0000000000007304 */ /* 0x000e640000202000 */
[----:B-1----:R-:W-:-:S06]  /*0640*/  SHF.L.U32 R2, R0, 0x10, RZ ;  /* 0x0000001000027819 */ /* 0x002fcc00000006ff */
[----:B------:R-:W1:Y:S02]  /*0650*/  FRND R2, R2 ;  /* 0x0000000200027307 */ /* 0x000e640000201000 */
[----:B-1----:R-:W-:Y:S01]  /*0660*/  FMUL.FTZ R8, R2, UR8 ;  /* 0x0000000802087c20 */ /* 0x002fe20008410000 */
[----:B------:R-:W-:Y:S05]  /*0670*/  @P0 BREAK.RELIABLE B1 ;  /* 0x0000000000010942 */ /* 0x000fea0003800100 */
[----:B------:R-:W-:-:S05]  /*0680*/  F2FP.BF16.F32.PACK_AB R8, RZ, R8 ;  /* 0x00000008ff08723e */ /* 0x000fca00000010ff */
[----:B0-----:R0:W-:Y:S01]  /*0690*/  STG.E.U16 desc[UR6][R6.64], R8 ;  /* 0x0000000806007986 */ /* 0x0011e2000c101506 */
[----:B------:R-:W-:Y:S05]  /*06a0*/  @P0 BRA `(.L_x_2933) ;  /* 0x0000000000800947 */ /* 0x000fea0003800000 */
[----:B------:R-:W1:Y:S02]  /*06b0*/  LDC.64 R4, c[0x0][0x588] ;  /* 0x00016200ff047b82 */ /* 0x000e640000000a00 */
[----:B-1----:R-:W2:Y:S01]  /*06c0*/  LDG.E.U16 R4, desc[UR6][R4.64] ;  /* 0x0000000604047981 */ /* 0x002ea2000c1e1500 */
[----:B------:R-:W-:Y:S01]  /*06d0*/  USHF.L.U32 UR8, UR5, 0x10, URZ ;  /* 0x0000001005087899 */ /* 0x000fe200080006ff */
[----:B------:R-:W-:-:S08]  /*06e0*/  IADD3 R3, PT, PT, R3, 0x80, RZ ;  /* 0x0000008003037810 */ /* 0x000fd00007ffe0ff */
[----:B0-----:R-:W0:Y:S01]  /*06f0*/  MUFU.RCP R7, UR8 ;  /* 0x0000000800077d08 */ /* 0x001e220008001000 */
[----:B--2---:R-:W-:-:S05]  /*0700*/  SHF.L.U32 R0, R4, 0x10, RZ ;  /* 0x0000001004007819 */ /* 0x004fca00000006ff */
[----:B0-----:R-:W-:Y:S02]  /*0710*/  FMUL.FTZ R0, R0, R7 ;  /* 0x0000000700007220 */ /* 0x001fe40000410000 */
[----:B------:R-:W0:Y:S04]  /*0720*/  LDC.64 R6, c[0x0][0x580] ;  /* 0x00016000ff067b82 */ /* 0x000e280000000a00 */
[----:B------:R-:W1:Y:S02]  /*0730*/  F2F.BF16.F32 R0, R0 ;  /* 0x0000000000007304 */ /* 0x000e640000202000 */
[----:B-1----:R-:W-:-:S06]  /*0740*/  SHF.L.U32 R2, R0, 0x10, RZ ;  /* 0x0000001000027819 */ /* 0x002fcc00000006ff */
[----:B------:R-:W1:Y:S02]  /*0750*/  FRND R2, R2 ;  /* 0x0000000200027307 */ /* 0x000e640000201000 */
[----:B-1----:R-:W-:-:S05]  /*0760*/  FMUL.FTZ R8, R2, UR8 ;  /* 0x0000000802087c20 */ /* 0x002fca0008410000 */
[----:B------:R-:W-:-:S05]  /*0770*/  F2FP.BF16.F32.PACK_AB R8, RZ, R8 ;  /* 0x00000008ff08723e */ /* 0x000fca00000010ff */
[----:B0-----:R0:W-:Y:S02]  /*0780*/  STG.E.U16 desc[UR6][R6.64], R8 ;  /* 0x0000000806007986 */ /* 0x0011e4000c101506 */
.L_x_2932:
[----:B------:R-:W-:-:S13]  /*0790*/  ISETP.GE.AND P0, PT, R3, UR4, PT ;  /* 0x0000000403007c0c */ /* 0x000fda000bf06270 */
[----:B------:R-:W-:Y:S05]  /*07a0*/  @P0 BREAK.RELIABLE B1 ;  /* 0x0000000000010942 */ /* 0x000fea0003800100 */
[----:B------:R-:W-:Y:S05]  /*07b0*/  @P0 BRA `(.L_x_2933) ;  /* 0x00000000003c0947 */ /* 0x000fea0003800000 */
[----:B------:R-:W-:Y:S05]  /*07c0*/  BSYNC.RELIABLE B1 ;  /* 0x0000000000017941 */ /* 0x000fea0003800100 */
.L_x_2931:
        /* <DEDUP_REMOVED lines=14> */
.L_x_2933:
[----:B------:R-:W-:Y:S05]  /*08b0*/  BSYNC.RECONVERGENT B0 ;  /* 0x0000000000007941 */ /* 0x000fea0003800200 */
.L_x_2930:
[----:B------:R-:W-:Y:S05]  /*08c0*/  WARPSYNC.ALL ;  /* 0x0000000000007948 */ /* 0x000fea0003800000 */
[----:B------:R-:W-:-:S13]  /*08d0*/  ISETP.GE.AND P0, PT, R3, UR4, PT ;  /* 0x0000000403007c0c */ /* 0x000fda000bf06270 */
[----:B------:R-:W-:Y:S05]  /*08e0*/  @P0 EXIT ;  /* 0x000000000000094d */ /* 0x000fea0003800000 */
[----:B------:R-:W2:Y:S02]  /*08f0*/  LDC.64 R2, c[0x0][0x588] ;  /* 0x00016200ff027b82 */ /* 0x000ea40000000a00 */
[----:B--2---:R-:W2:Y:S01]  /*0900*/  LDG.E.U16 R2, desc[UR6][R2.64] ;  /* 0x0000000602027981 */ /* 0x004ea2000c1e1500 */
[----:B------:R-:W-:-:S09]  /*0910*/  USHF.L.U32 UR4, UR5, 0x10, URZ ;  /* 0x0000001005047899 */ /* 0x000fd200080006ff */
[----:B------:R-:W3:Y:S01]  /*0920*/  MUFU.RCP R5, UR4 ;  /* 0x0000000400057d08 */ /* 0x000ee20008001000 */
[----:B--2---:R-:W-:-:S05]  /*0930*/  SHF.L.U32 R0, R2, 0x10, RZ ;  /* 0x0000001002007819 */ /* 0x004fca00000006ff */
[----:B---3--:R-:W-:Y:S02]  /*0940*/  FMUL.FTZ R0, R0, R5 ;  /* 0x0000000500007220 */ /* 0x008fe40000410000 */
[----:B------:R-:W2:Y:S04]  /*0950*/  LDC.64 R4, c[0x0][0x580] ;  /* 0x00016000ff047b82 */ /* 0x000ea80000000a00 */
[----:B------:R-:W0:Y:S02]  /*0960*/  F2F.BF16.F32 R0, R0 ;  /* 0x0000000000007304 */ /* 0x000e240000202000 */
[----:B01----:R-:W-:-:S06]  /*0970*/  IMAD.U32 R6, R0, 0x10000, RZ ;  /* 0x0001000000067824 */ /* 0x003fcc00078e00ff */
[----:B------:R-:W0:Y:S02]  /*0980*/  FRND R6, R6 ;  /* 0x0000000600067307 */ /* 0x000e240000201000 */
[----:B0-----:R-:W-:-:S05]  /*0990*/  FMUL.FTZ R7, R6, UR4 ;  /* 0x0000000406077c20 */ /* 0x001fca0008410000 */
[----:B------:R-:W-:-:S05]  /*09a0*/  F2FP.BF16.F32.PACK_AB R7, RZ, R7 ;  /* 0x00000007ff07723e */ /* 0x000fca00000010ff */
[----:B--2---:R-:W-:Y:S01]  /*09b0*/  STG.E.U16 desc[UR6][R4.64], R7 ;  /* 0x0000000704007986 */ /* 0x004fe2000c101506 */
[----:B------:R-:W-:Y:S05]  /*09c0*/  EXIT ;  /* 0x000000000000794d */ /* 0x000fea0003800000 */
.L_x_2924:
[----:B------:R-:W-:Y:S01]  /*09d0*/  UISETP.NE.AND UP0, UPT, UR8, URZ, UPT ;  /* 0x000000ff0800728c */ /* 0x000fe2000bf05270 */
[----:B------:R-:W-:-:S08]  /*09e0*/  IADD3 R0, PT, PT, R0, -0x1, RZ ;  /* 0xffffffff00007810 */ /* 0x000fd00007ffe0ff */
[----:B------:R-:W-:Y:S05]  /*09f0*/  BRA.U UP0, `(.L_x_2934) ;  /* 0x0000004d00f87547 */ /* 0x000fea000b800000 */
[----:B------:R-:W0:Y:S01]  /*0a00*/  LDCU UR4, c[0x0][0x380] ;  /* 0x00007000ff0477ac */ /* 0x000e220008000800 */
[----:B------:R-:W-:Y:S01]  /*0a10*/  VIMNMX.U32 R2, PT, PT, R0, 0x18, PT ;  /* 0x0000001800027848 */ /* 0x000fe20003fe0000 */
[----:B------:R-:W-:Y:S04]  /*0a20*/  BSSY.RECONVERGENT B0, `(.L_x_2935) ;  /* 0x00003bd000007945 */ /* 0x000fe80003800200 */
[----:B------:R-:W-:Y:S01]  /*0a30*/  BSSY.RELIABLE B1, `(.L_x_2936) ;  /* 0x0000280000017945 */ /* 0x000fe20003800100 */
        /* <DEDUP_REMOVED lines=291> */
[----:B------:R-:W3:Y:S01]  /*1c70*/  @P0 LDC.64 R8, c[0x0][0x578] ;  /* 0x00015e00ff080b82 */ /* 0x000ee20000000a00 */
[----:B--2---:R-:W-:-:S05]  /*1c80*/  @P0 IMAD.HI.U32 R6, R11, R14, R10 ;  /* 0x0000000e0b060227 */ /* 0x004fca00078e000a */
[----:B------:R-:W-:Y:S01]  /*1c90*/  @P0 SHF.R.U32.HI R10, RZ, R15, R6 ;  /* 0x0000000fff0a0219 */ /* 0x000fe20000011606 */
[----:B------:R-:W-:-:S03]  /*1ca0*/  IMAD R6, R13, UR10, R7 ;  /* 0x0000000a0d067c24 */ /* 0x000fc6000f8e0207 */
[----:B------:R-:W-:Y:S01]  /*1cb0*/  @P0 IADD3 R10, PT, PT, -R10, RZ, RZ ;  /* 0x000000ff0a0a0210 */ /* 0x000fe20007ffe1ff */
[C---:B-1----:R-:W-:Y:S02]  /*1cc0*/  IMAD R5, R6.reuse, UR8, R5 ;  /* 0x0000000806057c24 */ /* 0x042fe4000f8e0205 */
[----:B------:R-:W-:Y:S02]  /*1cd0*/  IMAD R4, R6, UR9, R4 ;  /* 0x0000000906047c24 */ /* 0x000fe4000f8e0204 */
[----:B0-----:R-:W-:-:S04]  /*1ce0*/  @P0 IMAD R10, R10, R17, R11 ;  /* 0x000000110a0a0224 */ /* 0x001fc800078e020b */
[C---:B---3--:R-:W-:Y:S02]  /*1cf0*/  @P0 IMAD R5, R10.reuse, R8, R5 ;  /* 0x000000080a050224 */ /* 0x048fe400078e0205 */
[----:B------:R-:W-:-:S07]  /*1d00*/  @P0 IMAD R4, R10, R9, R4 ;  /* 0x000000090a040224 */ /* 0x000fce00078e0204 */
.L_x_2938:
[----:B------:R-:W0:Y:S02]  /*1d10*/  LDCU.128 UR8, c[0x0][0x580] ;  /* 0x0000b000ff0877ac */ /* 0x000e240008000c00 */
[----:B0-----:R-:W-:-:S04]  /*1d20*/  IADD3 R6, P0, PT, R4, UR10, RZ ;  /* 0x0000000a04067c10 */ /* 0x001fc8000ff1e0ff */
[----:B------:R-:W-:-:S05]  /*1d30*/  IADD3.X R7, PT, PT, RZ, UR11, RZ, P0, !PT ;  /* 0x0000000bff077c10 */ /* 0x000fca00087fe4ff */
[----:B------:R-:W2:Y:S01]  /*1d40*/  LDG.E.U16 R6, desc[UR6][R6.64] ;  /* 0x0000000606067981 */ /* 0x000ea2000c1e1500 */
[----:B------:R-:W-:Y:S01]  /*1d50*/  USHF.L.U32 UR10, UR5, 0x10, URZ ;  /* 0x00000010050a7899 */ /* 0x000fe200080006ff */
[----:B------:R-:W-:-:S08]  /*1d60*/  IADD3 R3, PT, PT, R3, 0x80, RZ ;  /* 0x0000008003037810 */ /* 0x000fd00007ffe0ff */
[----:B------:R-:W-:Y:S01]  /*1d70*/  MUFU.RCP R10, UR10 ;  /* 0x0000000a000a7d08 */ /* 0x000fe20008001000 */
[----:B--2---:R-:W-:-:S04]  /*1d80*/  IMAD.U32 R4, R6, 0x10000, RZ ;  /* 0x0001000006047824 */ /* 0x004fc800078e00ff */
[----:B------:R-:W-:Y:S01]  /*1d90*/  FMUL.FTZ R8, R4, UR10 ;  /* 0x0000000a04087c20 */ /* 0x000fe20008410000 */
[----:B------:R-:W-:-:S04]  /*1da0*/  IADD3 R4, P0, PT, R5, UR8, RZ ;  /* 0x0000000805047c10 */ /* 0x000fc8000ff1e0ff */
[----:B------:R-:W-:Y:S01]  /*1db0*/  IADD3.X R5, PT, PT, RZ, UR9, RZ, P0, !PT ;  /* 0x00000009ff057c10 */ /* 0x000fe200087fe4ff */
[----:B------:R-:W0:Y:S01]  /*1dc0*/  F2F.BF16.F32 R8, R8 ;  /* 0x0000000800087304 */ /* 0x000e220000202000 */
[----:B------:R-:W-:-:S13]  /*1dd0*/  ISETP.GE.AND P0, PT, R3, UR4, PT ;  /* 0x0000000403007c0c */ /* 0x000fda000bf06270 */
[----:B------:R-:W-:Y:S05]  /*1de0*/  @P0 BREAK.RELIABLE B1 ;  /* 0x0000000000010942 */ /* 0x000fea0003800100 */
[----:B0-----:R-:W-:-:S06]  /*1df0*/  SHF.L.U32 R9, R8, 0x10, RZ ;  /* 0x0000001008097819 */ /* 0x001fcc00000006ff */
[----:B------:R-:W0:Y:S02]  /*1e00*/  FRND R9, R9 ;  /* 0x0000000900097307 */ /* 0x000e240000201000 */
[----:B0-----:R-:W-:-:S05]  /*1e10*/  FMUL.FTZ R10, R9, R10 ;  /* 0x0000000a090a7220 */ /* 0x001fca0000410000 */
[----:B------:R-:W-:-:S05]  /*1e20*/  F2FP.BF16.F32.PACK_AB R10, RZ, R10 ;  /* 0x0000000aff0a723e */ /* 0x000fca00000010ff */
        /* <DEDUP_REMOVED lines=300> */
.L_x_2940:
[----:B------:R-:W0:Y:S02]  /*30f0*/  LDCU.128 UR8, c[0x0][0x580] ;  /* 0x0000b000ff0877ac */ /* 0x000e240008000c00 */
[----:B0-----:R-:W-:-:S05]  /*3100*/  IADD3 R6, P0, PT, R4, UR10, RZ ;  /* 0x0000000a04067c10 */ /* 0x001fca000ff1e0ff */
[----:B------:R-:W-:-:S05]  /*3110*/  IMAD.X R7, RZ, RZ, UR11, P0 ;  /* 0x0000000bff077e24 */ /* 0x000fca00080e06ff */
[----:B------:R-:W2:Y:S01]  /*3120*/  LDG.E.U16 R6, desc[UR6][R6.64] ;  /* 0x0000000606067981 */ /* 0x000ea2000c1e1500 */
[----:B------:R-:W-:Y:S01]  /*3130*/  USHF.L.U32 UR10, UR5, 0x10, URZ ;  /* 0x00000010050a7899 */ /* 0x000fe200080006ff */
[----:B------:R-:W-:-:S08]  /*3140*/  IADD3 R3, PT, PT, R3, 0x80, RZ ;  /* 0x0000008003037810 */ /* 0x000fd00007ffe0ff */
[----:B------:R-:W-:Y:S01]  /*3150*/  MUFU.RCP R10, UR10 ;  /* 0x0000000a000a7d08 */ /* 0x000fe20008001000 */
[----:B--2---:R-:W-:-:S05]  /*3160*/  SHF.L.U32 R4, R6, 0x10, RZ ;  /* 0x0000001006047819 */ /* 0x004fca00000006ff */
[----:B------:R-:W-:Y:S01]  /*3170*/  FMUL.FTZ R8, R4, UR10 ;  /* 0x0000000a04087c20 */ /* 0x000fe20008410000 */
[----:B------:R-:W-:-:S04]  /*3180*/  IADD3 R4, P0, PT, R5, UR8, RZ ;  /* 0x0000000805047c10 */ /* 0x000fc8000ff1e0ff */
[----:B------:R-:W-:Y:S01]  /*3190*/  IADD3.X R5, PT, PT, RZ, UR9, RZ, P0, !PT ;  /* 0x00000009ff057c10 */ /* 0x000fe200087fe4ff */
[----:B------:R-:W0:Y:S02]  /*31a0*/  F2F.BF16.F32 R8, R8 ;  /* 0x0000000800087304 */ /* 0x000e240000202000 */
[----:B0-----:R-:W-:-:S06]  /*31b0*/  SHF.L.U32 R9, R8, 0x10, RZ ;  /* 0x0000001008097819 */ /* 0x001fcc00000006ff */
[----:B------:R-:W0:Y:S02]  /*31c0*/  FRND R9, R9 ;  /* 0x0000000900097307 */ /* 0x000e240000201000 */
[----:B0-----:R-:W-:-:S05]  /*31d0*/  FMUL.FTZ R10, R9, R10 ;  /* 0x0000000a090a7220 */ /* 0x001fca0000410000 */
[----:B------:R-:W-:-:S05]  /*31e0*/  F2FP.BF16.F32.PACK_AB R10, RZ, R10 ;  /* 0x0000000aff0a723e */ /* 0x000fca00000010ff */
[----:B------:R0:W-:Y:S02]  /*31f0*/  STG.E.U16 desc[UR6][R4.64], R10 ;  /* 0x0000000a04007986 */ /* 0x0001e4000c101506 */
.L_x_2937:
[----:B------:R-:W-:-:S13]  /*3200*/  ISETP.GE.AND P0, PT, R3, UR4, PT ;  /* 0x0000000403007c0c */ /* 0x000fda000bf06270 */
[----:B------:R-:W-:Y:S05]  /*3210*/  @P0 BREAK.RELIABLE B1 ;  /* 0x0000000000010942 */ /* 0x000fea0003800100 */
[----:B------:R-:W-:Y:S05]  /*3220*/  @P0 BRA `(.L_x_2939) ;  /* 0x0000001000f00947 */ /* 0x000fea0003800000 */
[----:B------:R-:W-:Y:S05]  /*3230*/  BSYNC.RELIABLE B1 ;  /* 0x0000000000017941 */ /* 0x000fea0003800100 */
.L_x_2936:
        /* <DEDUP_REMOVED lines=291> */
[----:B------:R-:W-:-:S04]  /*4470*/  IMAD R6, R13, UR10, R7 ;  /* 0x0000000a0d067c24 */ /* 0x000fc8000f8e0207 */
[----:B------:R-:W-:Y:S02]  /*4480*/  @P0 IMAD.MOV R10, RZ, RZ, -R10 ;  /* 0x000000ffff0a0224 */ /* 0x000fe400078e0a0a */
[C---:B-1----:R-:W-:Y:S02]  /*4490*/  IMAD R5, R6.reuse, UR8, R5 ;  /* 0x0000000806057c24 */ /* 0x042fe4000f8e0205 */
[----:B0-----:R-:W-:Y:S02]  /*44a0*/  @P0 IMAD R10, R17, R10, R11 ;  /* 0x0000000a110a0224 */ /* 0x001fe400078e020b */
[----:B------:R-:W-:Y:S02]  /*44b0*/  IMAD R4, R6, UR9, R4 ;  /* 0x0000000906047c24 */ /* 0x000fe4000f8e0204 */
[C---:B---3--:R-:W-:Y:S02]  /*44c0*/  @P0 IMAD R5, R10.reuse, R8, R5 ;  /* 0x000000080a050224 */ /* 0x048fe400078e0205 */
[----:B------:R-:W-:-:S07]  /*44d0*/  @P0 IMAD R4, R10, R9, R4 ;  /* 0x000000090a040224 */ /* 0x000fce00078e0204 */
.L_x_2941:
[----:B------:R-:W0:Y:S02]  /*44e0*/  LDCU.128 UR8, c[0x0][0x580] ;  /* 0x0000b000ff0877ac */ /* 0x000e240008000c00 */
[----:B0-----:R-:W-:-:S04]  /*44f0*/  IADD3 R6, P0, PT, R4, UR10, RZ ;  /* 0x0000000a04067c10 */ /* 0x001fc8000ff1e0ff */
[----:B------:R-:W-:-:S05]  /*4500*/  IADD3.X R7, PT, PT, RZ, UR11, RZ, P0, !PT ;  /* 0x0000000bff077c10 */ /* 0x000fca00087fe4ff */
        /* <DEDUP_REMOVED lines=14> */
.L_x_2939:
[----:B------:R-:W-:Y:S05]  /*45f0*/  BSYNC.RECONVERGENT B0 ;  /* 0x0000000000007941 */ /* 0x000fea0003800200 */
.L_x_2935:
[----:B------:R-:W-:Y:S05]  /*4600*/  WARPSYNC.ALL ;  /* 0x0000000000007948 */ /* 0x000fea0003800000 */
[----:B------:R-:W-:-:S13]  /*4610*/  ISETP.GE.AND P0, PT, R3, UR4, PT ;  /* 0x0000000403007c0c */ /* 0x000fda000bf06270 */
[----:B------:R-:W-:Y:S05]  /*4620*/  @P0 EXIT ;  /* 0x000000000000094d */ /* 0x000fea0003800000 */
[----:B------:R-:W2:Y:S01]  /*4630*/  LDCU.64 UR8, c[0x0][0x390] ;  /* 0x00007200ff0877ac */ /* 0x000ea20008000a00 */
[----:B01----:R-:W-:Y:S01]  /*4640*/  HFMA2 R4, -RZ, RZ, 0, 0 ;  /* 0x00000000ff047431 */ /* 0x003fe200000001ff */
[----:B------:R-:W-:Y:S01]  /*4650*/  MOV R5, R3 ;  /* 0x0000000300057202 */ /* 0x000fe20000000f00 */
[----:B------:R-:W0:Y:S01]  /*4660*/  LDCU UR4, c[0x0][0x38c] ;  /* 0x00007180ff0477ac */ /* 0x000e220008000800 */
[----:B------:R-:W-:Y:S01]  /*4670*/  ISETP.NE.AND P0, PT, R0, RZ, PT ;  /* 0x000000ff0000720c */ /* 0x000fe20003f05270 */
        /* <DEDUP_REMOVED lines=281> */
[----:B------:R-:W-:-:S05]  /*5810*/  @P0 MOV R6, RZ ;  /* 0x000000ff00060202 */ /* 0x000fca0000000f00 */
[----:B------:R-:W1:Y:S01]  /*5820*/  @P0 LDC.64 R12, c[0x0][0x578] ;  /* 0x00015e00ff0c0b82 */ /* 0x000e620000000a00 */
[----:B------:R-:W-:-:S04]  /*5830*/  IMAD.MOV R4, RZ, RZ, -R7 ;  /* 0x000000ffff047224 */ /* 0x000fc800078e0a07 */
[----:B------:R-:W-:Y:S02]  /*5840*/  IMAD R4, R4, UR8, R5 ;  /* 0x0000000804047c24 */ /* 0x000fe4000f8e0205 */
[----:B---3--:R-:W-:-:S04]  /*5850*/  @P0 IMAD.HI.U32 R2, R7, R8, R6 ;  /* 0x0000000807020227 */ /* 0x008fc800078e0006 */
[C---:B--2---:R-:W-:Y:S01]  /*5860*/  IMAD R3, R4.reuse, UR10, R3 ;  /* 0x0000000a04037c24 */ /* 0x044fe2000f8e0203 */
[----:B------:R-:W-:Y:S01]  /*5870*/  @P0 SHF.R.U32.HI R2, RZ, R9, R2 ;  /* 0x00000009ff020219 */ /* 0x000fe20000011602 */
[----:B------:R-:W-:-:S03]  /*5880*/  IMAD R0, R4, UR11, R0 ;  /* 0x0000000b04007c24 */ /* 0x000fc6000f8e0200 */
[----:B------:R-:W-:-:S05]  /*5890*/  @P0 IADD3 R6, PT, PT, -R2, RZ, RZ ;  /* 0x000000ff02060210 */ /* 0x000fca0007ffe1ff */
[----:B0-----:R-:W-:-:S04]  /*58a0*/  @P0 IMAD R6, R11, R6, R7 ;  /* 0x000000060b060224 */ /* 0x001fc800078e0207 */
[C---:B-1----:R-:W-:Y:S02]  /*58b0*/  @P0 IMAD R3, R6.reuse, R12, R3 ;  /* 0x0000000c06030224 */ /* 0x042fe400078e0203 */
[----:B------:R-:W-:-:S07]  /*58c0*/  @P0 IMAD R0, R6, R13, R0 ;  /* 0x0000000d06000224 */ /* 0x000fce00078e0200 */
.L_x_2942:
[----:B------:R-:W0:Y:S02]  /*58d0*/  LDCU.128 UR8, c[0x0][0x580] ;  /* 0x0000b000ff0877ac */ /* 0x000e240008000c00 */
[----:B0-----:R-:W-:-:S04]  /*58e0*/  IADD3 R4, P0, PT, R0, UR10, RZ ;  /* 0x0000000a00047c10 */ /* 0x001fc8000ff1e0ff */
[----:B------:R-:W-:-:S05]  /*58f0*/  IADD3.X R5, PT, PT, RZ, UR11, RZ, P0, !PT ;  /* 0x0000000bff057c10 */ /* 0x000fca00087fe4ff */
[----:B------:R-:W2:Y:S01]  /*5900*/  LDG.E.U16 R4, desc[UR6][R4.64] ;  /* 0x0000000604047981 */ /* 0x000ea2000c1e1500 */
[----:B------:R-:W-:Y:S01]  /*5910*/  USHF.L.U32 UR4, UR5, 0x10, URZ ;  /* 0x0000001005047899 */ /* 0x000fe200080006ff */
[----:B------:R-:W-:-:S04]  /*5920*/  IADD3 R2, P0, PT, R3, UR8, RZ ;  /* 0x0000000803027c10 */ /* 0x000fc8000ff1e0ff */
[----:B------:R-:W-:-:S04]  /*5930*/  IADD3.X R3, PT, PT, RZ, UR9, RZ, P0, !PT ;  /* 0x00000009ff037c10 */ /* 0x000fc800087fe4ff */
[----:B------:R-:W-:Y:S01]  /*5940*/  MUFU.RCP R7, UR4 ;  /* 0x0000000400077d08 */ /* 0x000fe20008001000 */
[----:B--2---:R-:W-:-:S05]  /*5950*/  SHF.L.U32 R0, R4, 0x10, RZ ;  /* 0x0000001004007819 */ /* 0x004fca00000006ff */
[----:B------:R-:W-:-:S06]  /*5960*/  FMUL.FTZ R0, R0, UR4 ;  /* 0x0000000400007c20 */ /* 0x000fcc0008410000 */
[----:B------:R-:W0:Y:S02]  /*5970*/  F2F.BF16.F32 R0, R0 ;  /* 0x0000000000007304 */ /* 0x000e240000202000 */
[----:B0-----:R-:W-:-:S06]  /*5980*/  SHF.L.U32 R6, R0, 0x10, RZ ;  /* 0x0000001000067819 */ /* 0x001fcc00000006ff */
[----:B------:R-:W0:Y:S02]  /*5990*/  FRND R6, R6 ;  /* 0x0000000600067307 */ /* 0x000e240000201000 */
[----:B0-----:R-:W-:-:S05]  /*59a0*/  FMUL.FTZ R7, R6, R7 ;  /* 0x0000000706077220 */ /* 0x001fca0000410000 */
[----:B------:R-:W-:-:S05]  /*59b0*/  F2FP.BF16.F32.PACK_AB R7, RZ, R7 ;  /* 0x00000007ff07723e */ /* 0x000fca00000010ff */
[----:B------:R-:W-:Y:S01]  /*59c0*/  STG.E.U16 desc[UR6][R2.64], R7 ;  /* 0x0000000702007986 */ /* 0x000fe2000c101506 */
[----:B------:R-:W-:Y:S05]  /*59d0*/  EXIT ;  /* 0x000000000000794d */ /* 0x000fea0003800000 */
.L_x_2934:
        /* <DEDUP_REMOVED lines=293> */
[----:B------:R-:W-:Y:S02]  /*6c30*/  @P0 IMAD.MOV.U32 R10, RZ, RZ, RZ ;  /* 0x000000ffff0a0224 */ /* 0x000fe400078e00ff */
        /* <DEDUP_REMOVED lines=11> */
.L_x_2946:
[----:B------:R-:W0:Y:S02]  /*6cf0*/  LDCU.128 UR8, c[0x0][0x580] ;  /* 0x0000b000ff0877ac */ /* 0x000e240008000c00 */
[----:B0-----:R-:W-:-:S04]  /*6d00*/  IADD3 R6, P0, PT, R4, UR10, RZ ;  /* 0x0000000a04067c10 */ /* 0x001fc8000ff1e0ff */
[----:B------:R-:W-:-:S05]  /*6d10*/  IADD3.X R7, PT, PT, RZ, UR11, RZ, P0, !PT ;  /* 0x0000000bff077c10 */ /* 0x000fca00087fe4ff */
[----:B------:R-:W2:Y:S01]  /*6d20*/  LDG.E.U16 R6, desc[UR6][R6.64] ;  /* 0x0000000606067981 */ /* 0x000ea2000c1e1500 */
[----:B------:R-:W-:Y:S01]  /*6d30*/  USHF.L.U32 UR10, UR5, 0x10, URZ ;  /* 0x00000010050a7899 */ /* 0x000fe200080006ff */
[----:B------:R-:W-:-:S08]  /*6d40*/  IADD3 R3, PT, PT, R3, 0x80, RZ ;  /* 0x0000008003037810 */ /* 0x000fd00007ffe0ff */
[----:B------:R-:W0:Y:S01]  /*6d50*/  MUFU.RCP R9, UR10 ;  /* 0x0000000a00097d08 */ /* 0x000e220008001000 */
[----:B--2---:R-:W-:-:S05]  /*6d60*/  SHF.L.U32 R4, R6, 0x10, RZ ;  /* 0x0000001006047819 */ /* 0x004fca00000006ff */
[----:B0-----:R-:W-:Y:S01]  /*6d70*/  FMUL.FTZ R8, R4, R9 ;  /* 0x0000000904087220 */ /* 0x001fe20000410000 */
[----:B------:R-:W-:-:S04]  /*6d80*/  IADD3 R4, P0, PT, R5, UR8, RZ ;  /* 0x0000000805047c10 */ /* 0x000fc8000ff1e0ff */
[----:B------:R-:W-:Y:S01]  /*6d90*/  IADD3.X R5, PT, PT, RZ, UR9, RZ, P0, !PT ;  /* 0x00000009ff057c10 */ /* 0x000fe200087fe4ff */
[----:B------:R-:W0:Y:S01]  /*6da0*/  F2F.BF16.F32 R8, R8 ;  /* 0x0000000800087304 */ /* 0x000e220000202000 */
[----:B------:R-:W-:Y:S02]  /*6db0*/  ISETP.GE.AND P0, PT, R3, UR4, PT ;  /* 0x0000000403007c0c */ /* 0x000fe4000bf06270 */
[----:B0-----:R-:W-:-:S06]  /*6dc0*/  SHF.L.U32 R9, R8, 0x10, RZ ;  /* 0x0000001008097819 */ /* 0x001fcc00000006ff */
[----:B------:R-:W0:Y:S02]  /*6dd0*/  FRND R9, R9 ;  /* 0x0000000900097307 */ /* 0x000e240000201000 */
[----:B0-----:R-:W-:-:S03]  /*6de0*/  FMUL.FTZ R10, R9, UR10 ;  /* 0x0000000a090a7c20 */ /* 0x001fc60008410000 */
[----:B------:R-:W-:Y:S05]  /*6df0*/  @P0 BREAK.RELIABLE B1 ;  /* 0x0000000000010942 */ /* 0x000fea0003800100 */
[----:B------:R-:W-:-:S05]  /*6e00*/  F2FP.BF16.F32.PACK_AB R10, RZ, R10 ;  /* 0x0000000aff0a723e */ /* 0x000fca00000010ff */
[----:B------:R0:W-:Y:S01]  /*6e10*/  STG.E.U16 desc[UR6][R4.64], R10 ;  /* 0x0000000a04007986 */ /* 0x0001e2000c101506 */
[----:B------:R-:W-:Y:S05]  /*6e20*/  @P0 BRA `(.L_x_2947) ;  /* 0x0000002400e80947 */ /* 0x000fea0003800000 */
        /* <DEDUP_REMOVED lines=298> */
.L_x_2948:
        /* <DEDUP_REMOVED lines=11> */
[----:B------:R-:W0:Y:S02]  /*8180*/  F2F.BF16.F32 R8, R8 ;  /* 0x0000000800087304 */ /* 0x000e240000202000 */
[----:B0-----:R-:W-:-:S06]  /*8190*/  SHF.L.U32 R9, R8, 0x10, RZ ;  /* 0x0000001008097819 */ /* 0x001fcc00000006ff */
[----:B------:R-:W0:Y:S02]  /*81a0*/  FRND R9, R9 ;  /* 0x0000000900097307 */ /* 0x000e240000201000 */
[----:B0-----:R-:W-:-:S05]  /*81b0*/  FMUL.FTZ R10, R9, UR10 ;  /* 0x0000000a090a7c20 */ /* 0x001fca0008410000 */
[----:B------:R-:W-:-:S05]  /*81c0*/  F2FP.BF16.F32.PACK_AB R10, RZ, R10 ;  /* 0x0000000aff0a723e */ /* 0x000fca00000010ff */
[----:B------:R0:W-:Y:S02]  /*81d0*/  STG.E.U16 desc[UR6][R4.64], R10 ;  /* 0x0000000a04007986 */ /* 0x0001e4000c101506 */
.L_x_2945:
[----:B------:R-:W-:-:S13]  /*81e0*/  ISETP.GE.AND P0, PT, R3, UR4, PT ;  /* 0x0000000403007c0c */ /* 0x000fda000bf06270 */
[----:B------:R-:W-:Y:S05]  /*81f0*/  @P0 BREAK.RELIABLE B1 ;  /* 0x0000000000010942 */ /* 0x000fea0003800100 */
[----:B------:R-:W-:Y:S05]  /*8200*/  @P0 BRA `(.L_x_2947) ;  /* 0x0000001000f00947 */ /* 0x000fea0003800000 */
[----:B------:R-:W-:Y:S05]  /*8210*/  BSYNC.RELIABLE B1 ;  /* 0x0000000000017941 */ /* 0x000fea0003800100 */
.L_x_2944:
        /* <DEDUP_REMOVED lines=298> */
.L_x_2949:
[----:B------:R-:W0:Y:S02]  /*94c0*/  LDCU.128 UR8, c[0x0][0x580] ;  /* 0x0000b000ff0877ac */ /* 0x000e240008000c00 */
[----:B0-----:R-:W-:-:S05]  /*94d0*/  IADD3 R6, P0, PT, R4, UR10, RZ ;  /* 0x0000000a04067c10 */ /* 0x001fca000ff1e0ff */
[----:B------:R-:W-:-:S05]  /*94e0*/  IMAD.X R7, RZ, RZ, UR11, P0 ;  /* 0x0000000bff077e24 */ /* 0x000fca00080e06ff */
        /* <DEDUP_REMOVED lines=14> */
.L_x_2947:
[----:B------:R-:W-:Y:S05]  /*95d0*/  BSYNC.RECONVERGENT B0 ;  /* 0x0000000000007941 */ /* 0x000fea0003800200 */
.L_x_2943:
        /* <DEDUP_REMOVED lines=291> */
[----:B------:R-:W1:Y:S02]  /*a810*/  @P0 LDC.64 R12, c[0x0][0x578] ;  /* 0x00015e00ff0c0b82 */ /* 0x000e640000000a00 */
        /* <DEDUP_REMOVED lines=9> */
.L_x_2950:
[----:B------:R-:W0:Y:S02]  /*a8b0*/  LDCU.128 UR8, c[0x0][0x580] ;  /* 0x0000b000ff0877ac */ /* 0x000e240008000c00 */
[----:B0-----:R-:W-:-:S04]  /*a8c0*/  IADD3 R4, P0, PT, R0, UR10, RZ ;  /* 0x0000000a00047c10 */ /* 0x001fc8000ff1e0ff */
[----:B------:R-:W-:-:S05]  /*a8d0*/  IADD3.X R5, PT, PT, RZ, UR11, RZ, P0, !PT ;  /* 0x0000000bff057c10 */ /* 0x000fca00087fe4ff */
[----:B------:R-:W2:Y:S01]  /*a8e0*/  LDG.E.U16 R4, desc[UR6][R4.64] ;  /* 0x0000000604047981 */ /* 0x000ea2000c1e1500 */
[----:B------:R-:W-:Y:S01]  /*a8f0*/  USHF.L.U32 UR4, UR5, 0x10, URZ ;  /* 0x0000001005047899 */ /* 0x000fe200080006ff */
[----:B------:R-:W-:-:S04]  /*a900*/  IADD3 R2, P0, PT, R3, UR8, RZ ;  /* 0x0000000803027c10 */ /* 0x000fc8000ff1e0ff */
[----:B------:R-:W-:-:S04]  /*a910*/  IADD3.X R3, PT, PT, RZ, UR9, RZ, P0, !PT ;  /* 0x00000009ff037c10 */ /* 0x000fc800087fe4ff */
[----:B------:R-:W0:Y:S01]  /*a920*/  MUFU.RCP R7, UR4 ;  /* 0x0000000400077d08 */ /* 0x000e220008001000 */
[----:B--2---:R-:W-:-:S05]  /*a930*/  SHF.L.U32 R0, R4, 0x10, RZ ;  /* 0x0000001004007819 */ /* 0x004fca00000006ff */
[----:B0-----:R-:W-:-:S06]  /*a940*/  FMUL.FTZ R0, R0, R7 ;  /* 0x0000000700007220 */ /* 0x001fcc0000410000 */
[----:B------:R-:W0:Y:S02]  /*a950*/  F2F.BF16.F32 R0, R0 ;  /* 0x0000000000007304 */ /* 0x000e240000202000 */
[----:B0-----:R-:W-:-:S06]  /*a960*/  SHF.L.U32 R6, R0, 0x10, RZ ;  /* 0x0000001000067819 */ /* 0x001fcc00000006ff */
[----:B------:R-:W0:Y:S02]  /*a970*/  FRND R6, R6 ;  /* 0x0000000600067307 */ /* 0x000e240000201000 */
[----:B0-----:R-:W-:-:S05]  /*a980*/  FMUL.FTZ R7, R6, UR4 ;  /* 0x0000000406077c20 */ /* 0x001fca0008410000 */
[----:B------:R-:W-:-:S05]  /*a990*/  F2FP.BF16.F32.PACK_AB R7, RZ, R7 ;  /* 0x00000007ff07723e */ /* 0x000fca00000010ff */
[----:B------:R-:W-:Y:S01]  /*a9a0*/  STG.E.U16 desc[UR6][R2.64], R7 ;  /* 0x0000000702007986 */ /* 0x000fe2000c101506 */
[----:B------:R-:W-:Y:S05]  /*a9b0*/  EXIT ;  /* 0x000000000000794d */ /* 0x000fea0003800000 */
.L_x_2951:
        /* <DEDUP_REMOVED lines=12> */
.L_x_19087:


//--------------------- .text._ZN2at6native27unrolled_elementwise_kernelIZZZNS0_26round_decimals_kernel_cudaERNS_18TensorIteratorBaseElENKUlvE_clEvENKUlvE2_clEvEUlN3c108BFloat16EE_St5arrayIPcLm2EELi4E23TrivialOffsetCalculatorILi1EjESD_NS0_6memory15LoadWithoutCastENSE_16StoreWithoutCastEEEviT_T0_T2_T3_T4_T5_ --------------------------
	.section	.text._ZN2at6native27unrolled_elementwise_kernelIZZZNS0_26round_decimals_kernel_cudaERNS_18TensorIteratorBaseElENKUlvE_clEvENKUlvE2_clEvEUlN3c108BFloat16EE_St5arrayIPcLm2EELi4E23TrivialOffsetCalculatorILi1EjESD_NS0_6memory15LoadWithoutCastENSE_16StoreWithoutCastEEEviT_T0_T2_T3_T4_T5_,"ax",@progbits
	.align	128
        .global         _ZN2at6native27unrolled_elementwise_kernelIZZZNS0_26round_decimals_kernel_cudaERNS_18TensorIteratorBaseElENKUlvE_clEvENKUlvE2_clEvEUlN3c108BFloat16EE_St5arrayIPcLm2EELi4E23TrivialOffsetCalculatorILi1EjESD_NS0_6memory15LoadWithoutCastENSE_16StoreWithoutCastEEEviT_T0_T2_T3_T4_T5_
        .type           _ZN2at6native27unrolled_elementwise_kernelIZZZNS0_26round_decimals_kernel_cudaERNS_18TensorIteratorBaseElENKUlvE_clEvENKUlvE2_clEvEUlN3c108BFloat16EE_St5arrayIPcLm2EELi4E23TrivialOffsetCalculatorILi1EjESD_NS0_6memory15LoadWithoutCastENSE_16StoreWithoutCastEEEviT_T0_T2_T3_T4_T5_,@function
        .size           _ZN2at6native27unrolled_elementwise_kernelIZZZNS0_26round_decimals_kernel_cudaERNS_18TensorIteratorBaseElENKUlvE_clEvENKUlvE2_clEvEUlN3c108BFloat16EE_St5arrayIPcLm2EELi4E23TrivialOffsetCalculatorILi1EjESD_NS0_6memory15LoadWithoutCastENSE_16StoreWithoutCastEEEviT_T0_T2_T3_T4_T5_,(.L_x_19088 - _ZN2at6native27unrolled_elementwise_kernelIZZZNS0_26round_decimals_kernel_cudaERNS_18TensorIteratorBaseElENKUlvE_clEvENKUlvE2_clEvEUlN3c108BFloat16EE_St5arrayIPcLm2EELi4E23TrivialOffsetCalculatorILi1EjESD_NS0_6memory15LoadWithoutCastENSE_16StoreWithoutCastEEEviT_T0_T2_T3_T4_T5_)
        .other          _ZN2at6native27unrolled_elementwise_kernelIZZZNS0_26round_decimals_kernel_cudaERNS_18TensorIteratorBaseElENKUlvE_clEvENKUlvE2_clEvEUlN3c108BFloat16EE_St5arrayIPcLm2EELi4E23TrivialOffsetCalculatorILi1EjESD_NS0_6memory15LoadWithoutCastENSE_16StoreWithoutCastEEEviT_T0_T2_T3_T4_T5_,@"STO_CUDA_ENTRY STV_DEFAULT"
_ZN2at6native27unrolled_elementwise_kernelIZZZNS0_26round_decimals_kernel_cudaERNS_18TensorIteratorBaseElENKUlvE_clEvENKUlvE2_clEvEUlN3c108BFloat16EE_St5arrayIPcLm2EELi4E23TrivialOffsetCalculatorILi1EjESD_NS0_6memory15LoadWithoutCastENSE_16StoreWithoutCastEEEviT_T0_T2_T3_T4_T5_:
.text._ZN2at6native27unrolled_elementwise_kernelIZZZNS0_26round_decimals_kernel_cudaERNS_18TensorIteratorBaseElENKUlvE_clEvENKUlvE2_clEvEUlN3c108BFloat16EE_St5arrayIPcLm2EELi4E23TrivialOffsetCalculatorILi1EjESD_NS0_6memory15LoadWithoutCastENSE_16StoreWithoutCastEEEviT_T0_T2_T3_T4_T5_:
        /* <DEDUP_REMOVED lines=16> */
[----:B0-----:R-:W-:-:S12]  /*0100*/  @!P0 IMAD.WIDE.U32 R4, R15, 0x2, R4 ;  /* 0x000000020f048825 */ /* 0x001fd800078e0004 */
[----:B------:R-:W-:Y:S01]  /*0110*/  @!P3 LEA R19, R0, R13, 0x9 ;  /* 0x0000000d0013b211 */ /* 0x000fe200078e48ff */
[----:B------:R-:W-:Y:S01]  /*0120*/  @!P3 VIADD R13, R13, 0x80 ;  /* 0x000000800d0db836 */ /* 0x000fe20000000000 */
[----:B------:R-:W0:Y:S04]  /*0130*/  @!P3 LDC.64 R8, c[0x0][0x3a0] ;  /* 0x0000e800ff08bb82 */ /* 0x000e280000000a00 */
[----:B------:R-:W-:Y:S01]  /*0140*/  ISETP.GE.AND P2, PT, R13, R2, PT ;  /* 0x000000020d00720c */ /* 0x000fe20003f46270 */
[----:B--2---:R-:W-:-:S12]  /*0150*/  @!P1 IMAD.WIDE.U32 R10, R17, 0x2, R10 ;  /* 0x00000002110a9825 */ /* 0x004fd800078e000a */
[----:B------:R-:W2:Y:S01]  /*0160*/  @!P2 LDC.64 R6, c[0x0][0x3a0] ;  /* 0x0000e800ff06ab82 */ /* 0x000ea20000000a00 */
[----:B------:R-:W-:Y:S02]  /*0170*/  @!P2 IMAD R13, R0, 0x200, R13 ;  /* 0x00000200000da824 */ /* 0x000fe400078e020d */
[--C-:B0-----:R-:W-:Y:S01]  /*0180*/  @!P3 IMAD.WIDE.U32 R14, R19, 0x2, R8.reuse ;  /* 0x00000002130eb825 */ /* 0x101fe200078e0008 */
[----:B------:R-:W-:Y:S02]  /*0190*/  PRMT R9, RZ, 0x7610, R9 ;  /* 0x00007610ff097816 */ /* 0x000fe40000000009 */
[----:B------:R-:W-:-:S04]  /*01a0*/  PRMT R8, RZ, 0x7610, R8 ;  /* 0x00007610ff087816 */ /* 0x000fc80000000008 */
[----:B-1----:R0:W5:Y:S04]  /*01b0*/  @!P0 LDG.E.U16 R9, desc[UR6][R4.64] ;  /* 0x0000000604098981 */ /* 0x002168000c1e1500 */
[----:B------:R0:W5:Y:S01]  /*01c0*/  @!P1 LDG.E.U16 R8, desc[UR6][R10.64] ;  /* 0x000000060a089981 */ /* 0x000162000c1e1500 */
[--C-:B--2---:R-:W-:Y:S01]  /*01d0*/  @!P2 IMAD.WIDE.U32 R12, R13, 0x2, R6.reuse ;  /* 0x000000020d0ca825 */ /* 0x104fe200078e0006 */
[----:B------:R-:W-:Y:S02]  /*01e0*/  PRMT R7, RZ, 0x7610, R7 ;  /* 0x00007610ff077816 */ /* 0x000fe40000000007 */
[----:B------:R-:W-:-:S04]  /*01f0*/  PRMT R6, RZ, 0x7610, R6 ;  /* 0x00007610ff067816 */ /* 0x000fc80000000006 */
[----:B------:R0:W5:Y:S04]  /*0200*/  @!P3 LDG.E.U16 R7, desc[UR6][R14.64] ;  /* 0x000000060e07b981 */ /* 0x000168000c1e1500 */
[----:B------:R0:W5:Y:S01]  /*0210*/  @!P2 LDG.E.U16 R6, desc[UR6][R12.64] ;  /* 0x000000060c06a981 */ /* 0x000162000c1e1500 */
[----:B------:R-:W1:Y:S01]  /*0220*/  LDCU.U8 UR4, c[0x0][0x38a] ;  /* 0x00007140ff0477ac */ /* 0x000e620008000000 */
[----:B------:R-:W-:Y:S01]  /*0230*/  BSSY.RECONVERGENT B0, `(.L_x_2952) ;  /* 0x000006f000007945 */ /* 0x000fe20003800200 */
[----:B------:R-:W2:Y:S01]  /*0240*/  LDCU.U16 UR5, c[0x0][0x388] ;  /* 0x00007100ff0577ac */ /* 0x000ea20008000400 */
[----:B-1----:R-:W-:-:S09]  /*0250*/  UISETP.NE.AND UP0, UPT, UR4, URZ, UPT ;  /* 0x000000ff0400728c */ /* 0x002fd2000bf05270 */
[----:B0-2---:R-:W-:Y:S05]  /*0260*/  BRA.U UP0, `(.L_x_2953) ;  /* 0x0000000100d87547 */ /* 0x005fea000b800000 */
[CC--:B------:R-:W-:Y:S01]  /*0270*/  ISETP.GE.AND P0, PT, R3.reuse, R2.reuse, PT ;  /* 0x000000020300720c */ /* 0x0c0fe20003f06270 */
[C---:B------:R-:W-:Y:S01]  /*0280*/  VIADD R13, R3.reuse, 0x180 ;  /* 0x00000180030d7836 */ /* 0x040fe20000000000 */
[C---:B------:R-:W-:Y:S01]  /*0290*/  IADD3 R11, PT, PT, R3.reuse, 0x100, RZ ;  /* 0x00000100030b7810 */ /* 0x040fe20007ffe0ff */
[----:B------:R-:W-:Y:S01]  /*02a0*/  BSSY.RECONVERGENT B1, `(.L_x_2954) ;  /* 0x000000f000017945 */ /* 0x000fe20003800200 */
[----:B------:R-:W-:Y:S02]  /*02b0*/  IADD3 R5, PT, PT, R3, 0x80, RZ ;  /* 0x0000008003057810 */ /* 0x000fe40007ffe0ff */
[-C--:B------:R-:W-:Y:S02]  /*02c0*/  ISETP.GE.AND P2, PT, R11, R2.reuse, PT ;  /* 0x000000020b00720c */ /* 0x080fe40003f46270 */
[-C--:B------:R-:W-:Y:S02]  /*02d0*/  ISETP.GE.AND P3, PT, R13, R2.reuse, PT ;  /* 0x000000020d00720c */ /* 0x080fe40003f66270 */
[----:B------:R-:W-:-:S03]  /*02e0*/  ISETP.GE.AND P1, PT, R5, R2, PT ;  /* 0x000000020500720c */ /* 0x000fc60003f26270 */
[----:B------:R-:W-:Y:S10]  /*02f0*/  @P0 BRA `(.L_x_2955) ;  /* 0x0000000000240947 */ /* 0x000ff40003800000 */
[----:B------:R-:W-:Y:S01]  /*0300*/  USHF.L.U32 UR4, UR5, 0x10, URZ ;  /* 0x0000001005047899 */ /* 0x000fe200080006ff */
[----:B-----5:R-:W-:-:S05]  /*0310*/  IMAD.U32 R9, R9, 0x10000, RZ ;  /* 0x0001000009097824 */ /* 0x020fca00078e00ff */
[----:B------:R-:W-:-:S03]  /*0320*/  FMUL.FTZ R9, R9, UR4 ;  /* 0x0000000409097c20 */ /* 0x000fc60008410000 */
[----:B------:R-:W-:Y:S08]  /*0330*/  MUFU.RCP R11, UR4 ;  /* 0x00000004000b7d08 */ /* 0x000ff00008001000 */
[----:B------:R-:W0:Y:S02]  /*0340*/  F2F.BF16.F32 R9, R9 ;  /* 0x0000000900097304 */ /* 0x000e240000202000 */
[----:B0-----:R-:W-:-:S06]  /*0350*/  SHF.L.U32 R10, R9, 0x10, RZ ;  /* 0x00000010090a7819 */ /* 0x001fcc00000006ff */
[----:B------:R-:W0:Y:S02]  /*0360*/  FRND R10, R10 ;  /* 0x0000000a000a7307 */ /* 0x000e240000201000 */
[----:B0-----:R-:W-:-:S05]  /*0370*/  FMUL.FTZ R4, R10, R11 ;  /* 0x0000000b0a047220 */ /* 0x001fca0000410000 */
[----:B------:R-:W-:-:S07]  /*0380*/  F2FP.BF16.F32.PACK_AB R4, RZ, R4 ;  /* 0x00000004ff04723e */ /* 0x000fce00000010ff */
.L_x_2955:
[----:B------:R-:W-:Y:S05]  /*0390*/  BSYNC.RECONVERGENT B1 ;  /* 0x0000000000017941 */ /* 0x000fea0003800200 */
.L_x_2954:
[----:B------:R-:W-:Y:S04]  /*03a0*/  BSSY.RECONVERGENT B1, `(.L_x_2956) ;  /* 0x000000b000017945 */ /* 0x000fe80003800200 */
[----:B------:R-:W-:Y:S05]  /*03b0*/  @P1 BRA `(.L_x_2957) ;  /* 0x0000000000241947 */ /* 0x000fea0003800000 */
        /* <DEDUP_REMOVED lines=9> */
.L_x_2957:
[----:B------:R-:W-:Y:S05]  /*0450*/  BSYNC.RECONVERGENT B1 ;  /* 0x0000000000017941 */ /* 0x000fea0003800200 */
.L_x_2956:
        /* <DEDUP_REMOVED lines=11> */
.L_x_2959:
[----:B------:R-:W-:Y:S05]  /*0510*/  BSYNC.RECONVERGENT B1 ;  /* 0x0000000000017941 */ /* 0x000fea0003800200 */
.L_x_2958:
        /* <DEDUP_REMOVED lines=9> */
[----:B------:R-:W-:Y:S01]  /*05b0*/  F2FP.BF16.F32.PACK_AB R12, RZ, R10 ;  /* 0x0000000aff0c723e */ /* 0x000fe200000010ff */
[----:B------:R-:W-:Y:S06]  /*05c0*/  BRA `(.L_x_2960) ;  /* 0x0000000000d47947 */ /* 0x000fec0003800000 */
.L_x_2953:
[CC--:B------:R-:W-:Y:S01]  /*05d0*/  ISETP.GE.AND P0, PT, R3.reuse, R2.reuse, PT ;  /* 0x000000020300720c */ /* 0x0c0fe20003f06270 */
[C---:B------:R-:W-:Y:S01]  /*05e0*/  VIADD R11, R3.reuse, 0x100 ;  /* 0x00000100030b7836 */ /* 0x040fe20000000000 */
[C---:B------:R-:W-:Y:S01]  /*05f0*/  IADD3 R13, PT, PT, R3.reuse, 0x180, RZ ;  /* 0x00000180030d7810 */ /* 0x040fe20007ffe0ff */
[----:B------:R-:W-:Y:S01]  /*0600*/  VIADD R5, R3, 0x80 ;  /* 0x0000008003057836 */ /* 0x000fe20000000000 */
[----:B------:R-:W-:Y:S02]  /*0610*/  BSSY.RECONVERGENT B1, `(.L_x_2961) ;  /* 0x000000e000017945 */ /* 0x000fe40003800200 */
[-C--:B------:R-:W-:Y:S02]  /*0620*/  ISETP.GE.AND P2, PT, R11, R2.reuse, PT ;  /* 0x000000020b00720c */ /* 0x080fe40003f46270 */
[-C--:B------:R-:W-:Y:S02]  /*0630*/  ISETP.GE.AND P3, PT, R13, R2.reuse, PT ;  /* 0x000000020d00720c */ /* 0x080fe40003f66270 */
[----:B------:R-:W-:-:S03]  /*0640*/  ISETP.GE.AND P1, PT, R5, R2, PT ;  /* 0x000000020500720c */ /* 0x000fc60003f26270 */
[----:B------:R-:W-:Y:S10]  /*0650*/  @P0 BRA `(.L_x_2962) ;  /* 0x0000000000240947 */ /* 0x000ff40003800000 */
[----:B------:R-:W-:Y:S01]  /*0660*/  USHF.L.U32 UR4, UR5, 0x10, URZ ;  /* 0x0000001005047899 */ /* 0x000fe200080006ff */
[----:B-----5:R-:W-:-:S08]  /*0670*/  SHF.L.U32 R9, R9, 0x10, RZ ;  /* 0x0000001009097819 */ /* 0x020fd000000006ff */
[----:B------:R-:W0:Y:S02]  /*0680*/  MUFU.RCP R4, UR4 ;  /* 0x0000000400047d08 */ /* 0x000e240008001000 */
[----:B0-----:R-:W-:-:S06]  /*0690*/  FMUL.FTZ R9, R9, R4 ;  /* 0x0000000409097220 */ /* 0x001fcc0000410000 */
[----:B------:R-:W0:Y:S02]  /*06a0*/  F2F.BF16.F32 R9, R9 ;  /* 0x0000000900097304 */ /* 0x000e240000202000 */
[----:B0-----:R-:W-:-:S06]  /*06b0*/  IMAD.U32 R10, R9, 0x10000, RZ ;  /* 0x00010000090a7824 */ /* 0x001fcc00078e00ff */
[----:B------:R-:W0:Y:S02]  /*06c0*/  FRND R10, R10 ;  /* 0x0000000a000a7307 */ /* 0x000e240000201000 */
[----:B0-----:R-:W-:-:S05]  /*06d0*/  FMUL.FTZ R4, R10, UR4 ;  /* 0x000000040a047c20 */ /* 0x001fca0008410000 */
[----:B------:R-:W-:-:S07]  /*06e0*/  F2FP.BF16.F32.PACK_AB R4, RZ, R4 ;  /* 0x00000004ff04723e */ /* 0x000fce00000010ff */
.L_x_2962:
[----:B------:R-:W-:Y:S05]  /*06f0*/  BSYNC.RECONVERGENT B1 ;  /* 0x0000000000017941 */ /* 0x000fea0003800200 */
.L_x_2961:
[----:B------:R-:W-:Y:S04]  /*0700*/  BSSY.RECONVERGENT B1, `(.L_x_2963) ;  /* 0x000000b000017945 */ /* 0x000fe80003800200 */
[----:B------:R-:W-:Y:S05]  /*0710*/  @P1 BRA `(.L_x_2964) ;  /* 0x0000000000241947 */ /* 0x000fea0003800000 */
        /* <DEDUP_REMOVED lines=9> */
.L_x_2964:
[----:B------:R-:W-:Y:S05]  /*07b0*/  BSYNC.RECONVERGENT B1 ;  /* 0x0000000000017941 */ /* 0x000fea0003800200 */
.L_x_2963:
        /* <DEDUP_REMOVED lines=11> */
.L_x_2966:
[----:B------:R-:W-:Y:S05]  /*0870*/  BSYNC.RECONVERGENT B1 ;  /* 0x0000000000017941 */ /* 0x000fea0003800200 */
.L_x_2965:
        /* <DEDUP_REMOVED lines=10> */
.L_x_2960:
[----:B------:R-:W-:Y:S05]  /*0920*/  BSYNC.RECONVERGENT B0 ;  /* 0x0000000000007941 */ /* 0x000fea0003800200 */
.L_x_2952:
[----:B------:R-:W0:Y:S01]  /*0930*/  @!P0 LDC.64 R10, c[0x0][0x398] ;  /* 0x0000e600ff0a8b82 */ /* 0x000e220000000a00 */
[----:B-----5:R-:W-:Y:S01]  /*0940*/  @!P0 LEA R9, R0, R3, 0x9 ;  /* 0x0000000300098211 */ /* 0x020fe200078e48ff */
[----:B------:R-:W-:Y:S01]  /*0950*/  @!P0 IMAD.MOV.U32 R3, RZ, RZ, R5 ;  /* 0x000000ffff038224 */ /* 0x000fe200078e0005 */
[----:B------:R-:W-:Y:S01]  /*0960*/  PRMT R6, R4, 0x7610, R6 ;  /* 0x0000761004067816 */ /* 0x000fe20000000006 */
[----:B------:R-:W-:Y:S03]  /*0970*/  BSSY.RECONVERGENT B0, `(.L_x_2967) ;  /* 0x0000010000007945 */ /* 0x000fe60003800200 */
[----:B------:R-:W-:Y:S01]  /*0980*/  ISETP.GE.AND P1, PT, R3, R2, PT ;  /* 0x000000020300720c */ /* 0x000fe20003f26270 */
[----:B0-----:R-:W-:-:S05]  /*0990*/  @!P0 IMAD.WIDE.U32 R4, R9, 0x2, R10 ;  /* 0x0000000209048825 */ /* 0x001fca00078e000a */
[----:B------:R0:W-:Y:S07]  /*09a0*/  @!P0 STG.E.U16 desc[UR6][R4.64], R6 ;  /* 0x0000000604008986 */ /* 0x0001ee000c101506 */
[----:B------:R-:W-:Y:S05]  /*09b0*/  @P1 BRA `(.L_x_2968) ;  /* 0x00000000002c1947 */ /* 0x000fea0003800000 */
[----:B0-----:R-:W0:Y:S01]  /*09c0*/  LDC.64 R4, c[0x0][0x398] ;  /* 0x0000e600ff047b82 */ /* 0x001e220000000a00 */
[----:B------:R-:W-:Y:S01]  /*09d0*/  LEA R9, R0, R3, 0x9 ;  /* 0x0000000300097211 */ /* 0x000fe200078e48ff */
[----:B------:R-:W-:Y:S01]  /*09e0*/  VIADD R3, R3, 0x80 ;  /* 0x0000008003037836 */ /* 0x000fe20000000000 */
[----:B------:R-:W-:-:S04]  /*09f0*/  PRMT R6, R8, 0x7610, R6 ;  /* 0x0000761008067816 */ /* 0x000fc80000000006 */
[----:B------:R-:W-:-:S13]  /*0a00*/  ISETP.GE.AND P0, PT, R3, R2, PT ;  /* 0x000000020300720c */ /* 0x000fda0003f06270 */
[----:B------:R-:W-:Y:S01]  /*0a10*/  @!P0 LEA R11, R0, R3, 0x9 ;  /* 0x00000003000b8211 */ /* 0x000fe200078e48ff */
[----:B------:R-:W-:Y:S02]  /*0a20*/  @!P0 VIADD R3, R3, 0x80 ;  /* 0x0000008003038836 */ /* 0x000fe40000000000 */
[----:B0-----:R-:W-:-:S04]  /*0a30*/  IMAD.WIDE.U32 R8, R9, 0x2, R4 ;  /* 0x0000000209087825 */ /* 0x001fc800078e0004 */
[----:B------:R-:W-:Y:S01]  /*0a40*/  @!P0 IMAD.WIDE.U32 R4, R11, 0x2, R4 ;  /* 0x000000020b048825 */ /* 0x000fe200078e0004 */
[----:B------:R1:W-:Y:S04]  /*0a50*/  STG.E.U16 desc[UR6][R8.64], R6 ;  /* 0x0000000608007986 */ /* 0x0003e8000c101506 */
[----:B------:R1:W-:Y:S02]  /*0a60*/  @!P0 STG.E.U16 desc[UR6][R4.64], R7 ;  /* 0x0000000704008986 */ /* 0x0003e4000c101506 */
.L_x_2968:
[----:B------:R-:W-:Y:S05]  /*0a70*/  BSYNC.RECONVERGENT B0 ;  /* 0x0000000000007941 */ /* 0x000fea0003800200 */
.L_x_2967:
[----:B------:R-:W-:-:S13]  /*0a80*/  ISETP.GE.AND P0, PT, R3, R2, PT ;  /* 0x000000020300720c */ /* 0x000fda0003f06270 */
[----:B------:R-:W-:Y:S05]  /*0a90*/  @P0 EXIT ;  /* 0x000000000000094d */ /* 0x000fea0003800000 */
[----:B01----:R-:W0:Y:S01]  /*0aa0*/  LDC.64 R4, c[0x0][0x398] ;  /* 0x0000e600ff047b82 */ /* 0x003e220000000a00 */
[----:B------:R-:W-:-:S05]  /*0ab0*/  LEA R3, R0, R3, 0x9 ;  /* 0x0000000300037211 */ /* 0x000fca00078e48ff */
[----:B0-----:R-:W-:-:S05]  /*0ac0*/  IMAD.WIDE.U32 R2, R3, 0x2, R4 ;  /* 0x0000000203027825 */ /* 0x001fca00078e0004 */
[----:B------:R-:W-:Y:S01]  /*0ad0*/  STG.E.U16 desc[UR6][R2.64], R12 ;  /* 0x0000000c02007986 */ /* 0x000fe2000c101506 */
[----:B------:R-:W-:Y:S05]  /*0ae0*/  EXIT ;  /* 0x000000000000794d */ /* 0x000fea0003800000 */
.L_x_2969:
        /* <DEDUP_REMOVED lines=9> */
.L_x_19088:


//--------------------- .text._ZN2at6native29vectorized_elementwise_kernelILi2EZZZNS0_26round_decimals_kernel_cudaERNS_18TensorIteratorBaseElENKUlvE_clEvENKUlvE2_clEvEUlN3c108BFloat16EE_St5arrayIPcLm2EEEEviT0_T1_ --------------------------
	.section	.text._ZN2at6native29vectorized_elementwise_kernelILi2EZZZNS0_26round_decimals_kernel_cudaERNS_18TensorIteratorBaseElENKUlvE_clEvENKUlvE2_clEvEUlN3c108BFloat16EE_St5arrayIPcLm2EEEEviT0_T1_,"ax",@progbits
	.align	128
        .global         _ZN2at6native29vectorized_elementwise_kernelILi2EZZZNS0_26round_decimals_kernel_cudaERNS_18TensorIteratorBaseElENKUlvE_clEvENKUlvE2_clEvEUlN3c108BFloat16EE_St5arrayIPcLm2EEEEviT0_T1_
        .type           _ZN2at6native29vectorized_elementwise_kernelILi2EZZZNS0_26round_decimals_kernel_cudaERNS_18TensorIteratorBaseElENKUlvE_clEvENKUlvE2_clEvEUlN3c108BFloat16EE_St5arrayIPcLm2EEEEviT0_T1_,@function
        .size           _ZN2at6native29vectorized_elementwise_kernelILi2EZZZNS0_26round_decimals_kernel_cudaERNS_18TensorIteratorBaseElENKUlvE_clEvENKUlvE2_clEvEUlN3c108BFloat16EE_St5arrayIPcLm2EEEEviT0_T1_,(.L_x_19089 - _ZN2at6native29vectorized_elementwise_kernelILi2EZZZNS0_26round_decimals_kernel_cudaERNS_18TensorIteratorBaseElENKUlvE_clEvENKUlvE2_clEvEUlN3c108BFloat16EE_St5arrayIPcLm2EEEEviT0_T1_)
        .other          _ZN2at6native29vectorized_elementwise_kernelILi2EZZZNS0_26round_decimals_kernel_cudaERNS_18TensorIteratorBaseElENKUlvE_clEvENKUlvE2_clEvEUlN3c108BFloat16EE_St5arrayIPcLm2EEEEviT0_T1_,@"STO_CUDA_ENTRY STV_DEFAULT"
_ZN2at6native29vectorized_elementwise_kernelILi2EZZZNS0_26round_decimals_kernel_cudaERNS_18TensorIteratorBaseElENKUlvE_clEvENKUlvE2_clEvEUlN3c108BFloat16EE_St5arrayIPcLm2EEEEviT0_T1_:
.text._ZN2at6native29vectorized_elementwise_kernelILi2EZZZNS0_26round_decimals_kernel_cudaERNS_18TensorIteratorBaseElENKUlvE_clEvENKUlvE2_clEvEUlN3c108BFloat16EE_St5arrayIPcLm2EEEEviT0_T1_:
[----:B------:R-:W-:Y:S01]  /*0000*/  LDC R1, c[0x0][0x37c] ;  /* 0x0000df00ff017b82 */ /* 0x000fe20000000800 */
[----:B------:R-:W0:Y:S01]  /*0010*/  S2R R0, SR_CTAID.X ;  /* 0x0000000000007919 */ /* 0x000e220000002500 */
[----:B------:R-:W1:Y:S01]  /*0020*/  LDCU UR8, c[0x0][0x380] ;  /* 0x00007000ff0877ac */ /* 0x000e620008000800 */
[----:B------:R-:W2:Y:S01]  /*0030*/  LDCU.64 UR6, c[0x0][0x358] ;  /* 0x00006b00ff0677ac */ /* 0x000ea20008000a00 */
[----:B------:R-:W3:Y:S01]  /*0040*/  LDCU.U8 UR5, c[0x0][0x38a] ;  /* 0x00007140ff0577ac */ /* 0x000ee20008000000 */
[----:B------:R-:W4:Y:S01]  /*0050*/  LDCU.U16 UR4, c[0x0][0x388] ;  /* 0x00007100ff0477ac */ /* 0x000f220008000400 */
[----:B0-----:R-:W-:-:S04]  /*0060*/  SHF.L.U32 R0, R0, 0xa, RZ ;  /* 0x0000000a00007819 */ /* 0x001fc800000006ff */
[----:B-1----:R-:W-:-:S04]  /*0070*/  IADD3 R16, PT, PT, -R0, UR8, RZ ;  /* 0x0000000800107c10 */ /* 0x002fc8000fffe1ff */
[----:B------:R-:W-:-:S13]  /*0080*/  ISETP.GT.U32.AND P0, PT, R16, 0x3ff, PT ;  /* 0x000003ff1000780c */ /* 0x000fda0003f04070 */
[----:B--234-:R-:W-:Y:S05]  /*0090*/  @P0 BRA `(.L_x_2970) ;  /* 0x00000014005c0947 */ /* 0x01cfea0003800000 */
[----:B------:R-:W0:Y:S01]  /*00a0*/  S2R R25, SR_TID.X ;  /* 0x0000000000197919 */ /* 0x000e220000002100 */
[----:B------:R-:W-:Y:S02]  /*00b0*/  PRMT R18, RZ, 0x7610, R18 ;  /* 0x00007610ff127816 */ /* 0x000fe40000000012 */
        /* <DEDUP_REMOVED lines=11> */
[----:B------:R0:W5:Y:S07]  /*0170*/  @!P6 LDG.E.U16 R18, desc[UR6][R2.64] ;  /* 0x000000060212e981 */ /* 0x00016e000c1e1500 */
        /* <DEDUP_REMOVED lines=16> */
[----:B------:R-:W-:Y:S01]  /*0280*/  @!P0 IADD3 R19, PT, PT, R0, R25, RZ ;  /* 0x0000001900138210 */ /* 0x000fe20007ffe0ff */
[----:B------:R-:W-:Y:S01]  /*0290*/  @!P0 VIADD R25, R25, 0x80 ;  /* 0x0000008019198836 */ /* 0x000fe20000000000 */
[----:B------:R-:W2:Y:S04]  /*02a0*/  @!P0 LDC.64 R6, c[0x0][0x3a0] ;  /* 0x0000e800ff068b82 */ /* 0x000ea80000000a00 */
[----:B------:R-:W-:-:S13]  /*02b0*/  ISETP.GE.U32.AND P6, PT, R25, R16, PT ;  /* 0x000000101900720c */ /* 0x000fda0003fc6070 */
[----:B------:R-:W3:Y:S01]  /*02c0*/  @!P6 LDC.64 R8, c[0x0][0x3a0] ;  /* 0x0000e800ff08eb82 */ /* 0x000ee20000000a00 */
[----:B-1----:R-:W-:Y:S01]  /*02d0*/  @!P5 IMAD.WIDE.U32 R12, R20, 0x2, R12 ;  /* 0x00000002140cd825 */ /* 0x002fe200078e000c */
[----:B------:R-:W-:Y:S02]  /*02e0*/  PRMT R20, RZ, 0x7610, R20 ;  /* 0x00007610ff147816 */ /* 0x000fe40000000014 */
[----:B------:R-:W-:Y:S01]  /*02f0*/  @!P6 IADD3 R25, PT, PT, R0, R25, RZ ;  /* 0x000000190019e210 */ /* 0x000fe20007ffe0ff */
[----:B0-----:R-:W-:Y:S01]  /*0300*/  @!P2 IMAD.WIDE.U32 R2, R23, 0x2, R2 ;  /* 0x000000021702a825 */ /* 0x001fe200078e0002 */
[----:B------:R-:W-:Y:S02]  /*0310*/  PRMT R22, RZ, 0x7610, R22 ;  /* 0x00007610ff167816 */ /* 0x000fe40000000016 */
[----:B------:R0:W5:Y:S01]  /*0320*/  @!P5 LDG.E.U16 R20, desc[UR6][R12.64] ;  /* 0x000000060c14d981 */ /* 0x000162000c1e1500 */
[----:B----4-:R-:W-:Y:S01]  /*0330*/  @!P1 IMAD.WIDE.U32 R4, R21, 0x2, R4 ;  /* 0x0000000215049825 */ /* 0x010fe200078e0004 */
[----:B------:R-:W-:-:S02]  /*0340*/  PRMT R23, RZ, 0x7610, R23 ;  /* 0x00007610ff177816 */ /* 0x000fc40000000017 */
[----:B------:R-:W-:Y:S01]  /*0350*/  PRMT R21, RZ, 0x7610, R21 ;  /* 0x00007610ff157816 */ /* 0x000fe20000000015 */
[----:B--2---:R-:W-:Y:S01]  /*0360*/  @!P0 IMAD.WIDE.U32 R6, R19, 0x2, R6 ;  /* 0x0000000213068825 */ /* 0x004fe200078e0006 */
[----:B------:R-:W-:-:S03]  /*0370*/  PRMT R19, RZ, 0x7610, R19 ;  /* 0x00007610ff137816 */ /* 0x000fc60000000013 */
[----:B------:R-:W-:Y:S01]  /*0380*/  @!P4 IMAD.WIDE.U32 R14, R29, 0x2, R14 ;  /* 0x000000021d0ec825 */ /* 0x000fe200078e000e */
[----:B0-----:R-:W-:Y:S01]  /*0390*/  PRMT R13, RZ, 0x7610, R13 ;  /* 0x00007610ff0d7816 */ /* 0x001fe2000000000d */
[----:B------:R0:W5:Y:S01]  /*03a0*/  @!P2 LDG.E.U16 R21, desc[UR6][R2.64] ;  /* 0x000000060215a981 */ /* 0x000162000c1e1500 */
[----:B------:R-:W-:Y:S01]  /*03b0*/  PRMT R12, RZ, 0x7610, R12 ;  /* 0x00007610ff0c7816 */ /* 0x000fe2000000000c */
[----:B---3--:R-:W-:Y:S02]  /*03c0*/  @!P3 IMAD.WIDE.U32 R10, R27, 0x2, R10 ;  /* 0x000000021b0ab825 */ /* 0x008fe400078e000a */
[----:B------:R0:W5:Y:S02]  /*03d0*/  @!P4 LDG.E.U16 R22, desc[UR6][R14.64] ;  /* 0x000000060e16c981 */ /* 0x000164000c1e1500 */
[----:B------:R-:W-:Y:S02]  /*03e0*/  @!P6 IMAD.WIDE.U32 R8, R25, 0x2, R8 ;  /* 0x000000021908e825 */ /* 0x000fe400078e0008 */
[----:B------:R0:W5:Y:S04]  /*03f0*/  @!P3 LDG.E.U16 R23, desc[UR6][R10.64] ;  /* 0x000000060a17b981 */ /* 0x000168000c1e1500 */
[----:B------:R0:W5:Y:S04]  /*0400*/  @!P1 LDG.E.U16 R19, desc[UR6][R4.64] ;  /* 0x0000000604139981 */ /* 0x000168000c1e1500 */
[----:B------:R0:W5:Y:S04]  /*0410*/  @!P0 LDG.E.U16 R13, desc[UR6][R6.64] ;  /* 0x00000006060d8981 */ /* 0x000168000c1e1500 */
[----:B------:R0:W5:Y:S01]  /*0420*/  @!P6 LDG.E.U16 R12, desc[UR6][R8.64] ;  /* 0x00000006080ce981 */ /* 0x000162000c1e1500 */
[----:B------:R-:W-:Y:S01]  /*0430*/  UISETP.NE.AND UP0, UPT, UR5, URZ, UPT ;  /* 0x000000ff0500728c */ /* 0x000fe2000bf05270 */
[----:B------:R-:W-:Y:S08]  /*0440*/  BSSY.RECONVERGENT B0, `(.L_x_2971) ;  /* 0x00000e1000007945 */ /* 0x000ff00003800200 */
[----:B0-----:R-:W-:Y:S05]  /*0450*/  BRA.U UP0, `(.L_x_2972) ;  /* 0x0000000500c07547 */ /* 0x001fea000b800000 */
[C---:B------:R-:W-:Y:S01]  /*0460*/  VIADD R3, R17.reuse, 0x100 ;  /* 0x0000010011037836 */ /* 0x040fe20000000000 */
[C---:B------:R-:W-:Y:S01]  /*0470*/  IADD3 R5, PT, PT, R17.reuse, 0x180, RZ ;  /* 0x0000018011057810 */ /* 0x040fe20007ffe0ff */
[----:B------:R-:W-:Y:S01]  /*0480*/  VIADD R7, R17, 0x200 ;  /* 0x0000020011077836 */ /* 0x000fe20000000000 */
[----:B------:R-:W-:Y:S02]  /*0490*/  BSSY.RECONVERGENT B1, `(.L_x_2973) ;  /* 0x0000016000017945 */ /* 0x000fe40003800200 */
[-C--:B------:R-:W-:Y:S02]  /*04a0*/  ISETP.GE.U32.AND P0, PT, R3, R16.reuse, PT ;  /* 0x000000100300720c */ /* 0x080fe40003f06070 */
[-C--:B------:R-:W-:Y:S01]  /*04b0*/  ISETP.GE.U32.AND P1, PT, R5, R16.reuse, PT ;  /* 0x000000100500720c */ /* 0x080fe20003f26070 */
[C---:B------:R-:W-:Y:S01]  /*04c0*/  VIADD R5, R17.reuse, 0x300 ;  /* 0x0000030011057836 */ /* 0x040fe20000000000 */
[----:B------:R-:W-:Y:S02]  /*04d0*/  P2R R4, PR, RZ, 0x1 ;  /* 0x00000001ff047803 */ /* 0x000fe40000000000 */
[----:B------:R-:W-:-:S02]  /*04e0*/  ISETP.GE.U32.AND P0, PT, R17, R16, PT ;  /* 0x000000101100720c */ /* 0x000fc40003f06070 */
[----:B------:R-:W-:Y:S02]  /*04f0*/  IADD3 R3, PT, PT, R17, 0x280, RZ ;  /* 0x0000028011037810 */ /* 0x000fe40007ffe0ff */
[-C--:B------:R-:W-:Y:S02]  /*0500*/  ISETP.GE.U32.AND P2, PT, R7, R16.reuse, PT ;  /* 0x000000100700720c */ /* 0x080fe40003f46070 */
[-C--:B------:R-:W-:Y:S01]  /*0510*/  ISETP.GE.U32.AND P3, PT, R3, R16.reuse, PT ;  /* 0x000000100300720c */ /* 0x080fe20003f66070 */
[----:B------:R-:W-:Y:S01]  /*0520*/  VIADD R3, R17, 0x380 ;  /* 0x0000038011037836 */ /* 0x000fe20000000000 */
[----:B------:R-:W-:Y:S02]  /*0530*/  ISETP.GE.U32.AND P4, PT, R5, R16, PT ;  /* 0x000000100500720c */ /* 0x000fe40003f86070 */
[----:B------:R-:W-:-:S03]  /*0540*/  IADD3 R7, PT, PT, R17, 0x80, RZ ;  /* 0x0000008011077810 */ /* 0x000fc60007ffe0ff */
[----:B------:R-:W-:Y:S08]  /*0550*/  @P0 BRA `(.L_x_2974) ;  /* 0x0000000000240947 */ /* 0x000ff00003800000 */
[----:B------:R-:W-:Y:S01]  /*0560*/  USHF.L.U32 UR5, UR4, 0x10, URZ ;  /* 0x0000001004057899 */ /* 0x000fe200080006ff */
[----:B-----5:R-:W-:-:S05]  /*0570*/  SHF.L.U32 R18, R18, 0x10, RZ ;  /* 0x0000001012127819 */ /* 0x020fca00000006ff */
[----:B------:R-:W-:-:S03]  /*0580*/  FMUL.FTZ R18, R18, UR5 ;  /* 0x0000000512127c20 */ /* 0x000fc60008410000 */
[----:B------:R-:W-:Y:S08]  /*0590*/  MUFU.RCP R5, UR5 ;  /* 0x0000000500057d08 */ /* 0x000ff00008001000 */
[----:B------:R-:W0:Y:S02]  /*05a0*/  F2F.BF16.F32 R18, R18 ;  /* 0x0000001200127304 */ /* 0x000e240000202000 */
[----:B0-----:R-:W-:-:S06]  /*05b0*/  IMAD.U32 R2, R18, 0x10000, RZ ;  /* 0x0001000012027824 */ /* 0x001fcc00078e00ff */
[----:B------:R-:W0:Y:S02]  /*05c0*/  FRND R2, R2 ;  /* 0x0000000200027307 */ /* 0x000e240000201000 */
[----:B0-----:R-:W-:-:S05]  /*05d0*/  FMUL.FTZ R8, R2, R5 ;  /* 0x0000000502087220 */ /* 0x001fca0000410000 */
[----:B------:R-:W-:-:S07]  /*05e0*/  F2FP.BF16.F32.PACK_AB R8, RZ, R8 ;  /* 0x00000008ff08723e */ /* 0x000fce00000010ff */
.L_x_2974:
[----:B------:R-:W-:Y:S05]  /*05f0*/  BSYNC.RECONVERGENT B1 ;  /* 0x0000000000017941 */ /* 0x000fea0003800200 */
.L_x_2973:
[-C--:B------:R-:W-:Y:S01]  /*0600*/  ISETP.GE.U32.AND P6, PT, R7, R16.reuse, PT ;  /* 0x000000100700720c */ /* 0x080fe20003fc6070 */
[----:B------:R-:W-:Y:S01]  /*0610*/  BSSY.RECONVERGENT B1, `(.L_x_2975) ;  /* 0x000000c000017945 */ /* 0x000fe20003800200 */
[----:B------:R-:W-:-:S11]  /*0620*/  ISETP.GE.U32.AND P5, PT, R3, R16, PT ;  /* 0x000000100300720c */ /* 0x000fd60003fa6070 */
[----:B------:R-:W-:Y:S05]  /*0630*/  @P6 BRA `(.L_x_2976) ;  /* 0x0000000000246947 */ /* 0x000fea0003800000 */
        /* <DEDUP_REMOVED lines=9> */
.L_x_2976:
[----:B------:R-:W-:Y:S05]  /*06d0*/  BSYNC.RECONVERGENT B1 ;  /* 0x0000000000017941 */ /* 0x000fea0003800200 */
.L_x_2975:
[----:B------:R-:W-:Y:S01]  /*06e0*/  ISETP.NE.AND P6, PT, R4, RZ, PT ;  /* 0x000000ff0400720c */ /* 0x000fe20003fc5270 */
[----:B------:R-:W-:-:S12]  /*06f0*/  BSSY.RECONVERGENT B1, `(.L_x_2977) ;  /* 0x000000b000017945 */ /* 0x000fd80003800200 */
        /* <DEDUP_REMOVED lines=10> */
.L_x_2978:
[----:B------:R-:W-:Y:S05]  /*07a0*/  BSYNC.RECONVERGENT B1 ;  /* 0x0000000000017941 */ /* 0x000fea0003800200 */
.L_x_2977:
[----:B------:R-:W-:Y:S04]  /*07b0*/  BSSY.RECONVERGENT B1, `(.L_x_2979) ;  /* 0x000000b000017945 */ /* 0x000fe80003800200 */
        /* <DEDUP_REMOVED lines=10> */
.L_x_2980:
[----:B------:R-:W-:Y:S05]  /*0860*/  BSYNC.RECONVERGENT B1 ;  /* 0x0000000000017941 */ /* 0x000fea0003800200 */
.L_x_2979:
        /* <DEDUP_REMOVED lines=11> */
.L_x_2982:
[----:B------:R-:W-:Y:S05]  /*0920*/  BSYNC.RECONVERGENT B1 ;  /* 0x0000000000017941 */ /* 0x000fea0003800200 */
.L_x_2981:
        /* <DEDUP_REMOVED lines=11> */
.L_x_2984:
[----:B------:R-:W-:Y:S05]  /*09e0*/  BSYNC.RECONVERGENT B1 ;  /* 0x0000000000017941 */ /* 0x000fea0003800200 */
.L_x_2983:
        /* <DEDUP_REMOVED lines=11> */
.L_x_2986:
[----:B------:R-:W-:Y:S05]  /*0aa0*/  BSYNC.RECONVERGENT B1 ;  /* 0x0000000000017941 */ /* 0x000fea0003800200 */
.L_x_2985:
        /* <DEDUP_REMOVED lines=9> */
[----:B------:R-:W-:Y:S01]  /*0b40*/  F2FP.BF16.F32.PACK_AB R5, RZ, R5 ;  /* 0x00000005ff05723e */ /* 0x000fe200000010ff */
[----:B------:R-:W-:Y:S06]  /*0b50*/  BRA `(.L_x_2987) ;  /* 0x0000000400bc7947 */ /* 0x000fec0003800000 */
.L_x_2972:
[C---:B------:R-:W-:Y:S01]  /*0b60*/  IADD3 R3, PT, PT, R17.reuse, 0x100, RZ ;  /* 0x0000010011037810 */ /* 0x040fe20007ffe0ff */
[C---:B------:R-:W-:Y:S01]  /*0b70*/  VIADD R5, R17.reuse, 0x180 ;  /* 0x0000018011057836 */ /* 0x040fe20000000000 */
[----:B------:R-:W-:Y:S01]  /*0b80*/  IADD3 R7, PT, PT, R17, 0x200, RZ ;  /* 0x0000020011077810 */ /* 0x000fe20007ffe0ff */
[----:B------:R-:W-:Y:S01]  /*0b90*/  BSSY.RECONVERGENT B1, `(.L_x_2988) ;  /* 0x0000016000017945 */ /* 0x000fe20003800200 */
[-C--:B------:R-:W-:Y:S01]  /*0ba0*/  ISETP.GE.U32.AND P0, PT, R3, R16.reuse, PT ;  /* 0x000000100300720c */ /* 0x080fe20003f06070 */
[----:B------:R-:W-:Y:S01]  /*0bb0*/  VIADD R3, R17, 0x280 ;  /* 0x0000028011037836 */ /* 0x000fe20000000000 */
[-C--:B------:R-:W-:Y:S02]  /*0bc0*/  ISETP.GE.U32.AND P1, PT, R5, R16.reuse, PT ;  /* 0x000000100500720c */ /* 0x080fe40003f26070 */
[----:B------:R-:W-:Y:S02]  /*0bd0*/  P2R R4, PR, RZ, 0x1 ;  /* 0x00000001ff047803 */ /* 0x000fe40000000000 */
[----:B------:R-:W-:-:S02]  /*0be0*/  ISETP.GE.U32.AND P0, PT, R17, R16, PT ;  /* 0x000000101100720c */ /* 0x000fc40003f06070 */
[----:B------:R-:W-:Y:S02]  /*0bf0*/  IADD3 R5, PT, PT, R17, 0x300, RZ ;  /* 0x0000030011057810 */ /* 0x000fe40007ffe0ff */
[-C--:B------:R-:W-:Y:S01]  /*0c00*/  ISETP.GE.U32.AND P2, PT, R7, R16.reuse, PT ;  /* 0x000000100700720c */ /* 0x080fe20003f46070 */
[----:B------:R-:W-:Y:S01]  /*0c10*/  VIADD R7, R17, 0x80 ;  /* 0x0000008011077836 */ /* 0x000fe20000000000 */
[-C--:B------:R-:W-:Y:S02]  /*0c20*/  ISETP.GE.U32.AND P4, PT, R5, R16.reuse, PT ;  /* 0x000000100500720c */ /* 0x080fe40003f86070 */
[----:B------:R-:W-:Y:S02]  /*0c30*/  ISETP.GE.U32.AND P3, PT, R3, R16, PT ;  /* 0x000000100300720c */ /* 0x000fe40003f66070 */
[----:B------:R-:W-:-:S03]  /*0c40*/  IADD3 R5, PT, PT, R17, 0x380, RZ ;  /* 0x0000038011057810 */ /* 0x000fc60007ffe0ff */
[----:B------:R-:W-:Y:S08]  /*0c50*/  @P0 BRA `(.L_x_2989) ;  /* 0x0000000000240947 */ /* 0x000ff00003800000 */
[----:B------:R-:W-:Y:S01]  /*0c60*/  USHF.L.U32 UR5, UR4, 0x10, URZ ;  /* 0x0000001004057899 */ /* 0x000fe200080006ff */
[----:B-----5:R-:W-:-:S08]  /*0c70*/  IMAD.U32 R2, R18, 0x10000, RZ ;  /* 0x0001000012027824 */ /* 0x020fd000078e00ff */
[----:B------:R-:W0:Y:S02]  /*0c80*/  MUFU.RCP R3, UR5 ;  /* 0x0000000500037d08 */ /* 0x000e240008001000 */
[----:B0-----:R-:W-:-:S06]  /*0c90*/  FMUL.FTZ R2, R2, R3 ;  /* 0x0000000302027220 */ /* 0x001fcc0000410000 */
[----:B------:R-:W0:Y:S02]  /*0ca0*/  F2F.BF16.F32 R2, R2 ;  /* 0x0000000200027304 */ /* 0x000e240000202000 */
[----:B0-----:R-:W-:-:S06]  /*0cb0*/  SHF.L.U32 R3, R2, 0x10, RZ ;  /* 0x0000001002037819 */ /* 0x001fcc00000006ff */
[----:B------:R-:W0:Y:S02]  /*0cc0*/  FRND R3, R3 ;  /* 0x0000000300037307 */ /* 0x000e240000201000 */
[----:B0-----:R-:W-:-:S05]  /*0cd0*/  FMUL.FTZ R8, R3, UR5 ;  /* 0x0000000503087c20 */ /* 0x001fca0008410000 */
[----:B------:R-:W-:-:S07]  /*0ce0*/  F2FP.BF16.F32.PACK_AB R8, RZ, R8 ;  /* 0x00000008ff08723e */ /* 0x000fce00000010ff */
.L_x_2989:
[----:B------:R-:W-:Y:S05]  /*0cf0*/  BSYNC.RECONVERGENT B1 ;  /* 0x0000000000017941 */ /* 0x000fea0003800200 */
.L_x_2988:
[-C--:B------:R-:W-:Y:S01]  /*0d00*/  ISETP.GE.U32.AND P6, PT, R7, R16.reuse, PT ;  /* 0x000000100700720c */ /* 0x080fe20003fc6070 */
[----:B------:R-:W-:Y:S01]  /*0d10*/  BSSY.RECONVERGENT B1, `(.L_x_2990) ;  /* 0x000000c000017945 */ /* 0x000fe20003800200 */
[----:B------:R-:W-:-:S11]  /*0d20*/  ISETP.GE.U32.AND P5, PT, R5, R16, PT ;  /* 0x000000100500720c */ /* 0x000fd60003fa6070 */
[----:B------:R-:W-:Y:S05]  /*0d30*/  @P6 BRA `(.L_x_2991) ;  /* 0x0000000000246947 */ /* 0x000fea0003800000 */
        /* <DEDUP_REMOVED lines=9> */
.L_x_2991:
[----:B------:R-:W-:Y:S05]  /*0dd0*/  BSYNC.RECONVERGENT B1 ;  /* 0x0000000000017941 */ /* 0x000fea0003800200 */
.L_x_2990:
[----:B------:R-:W-:Y:S01]  /*0de0*/  ISETP.NE.AND P6, PT, R4, RZ, PT ;  /* 0x000000ff0400720c */ /* 0x000fe20003fc5270 */
[----:B------:R-:W-:-:S12]  /*0df0*/  BSSY.RECONVERGENT B1, `(.L_x_2992) ;  /* 0x000000b000017945 */ /* 0x000fd80003800200 */
        /* <DEDUP_REMOVED lines=10> */
.L_x_2993:
[----:B------:R-:W-:Y:S05]  /*0ea0*/  BSYNC.RECONVERGENT B1 ;  /* 0x0000000000017941 */ /* 0x000fea0003800200 */
.L_x_2992:
[----:B------:R-:W-:Y:S04]  /*0eb0*/  BSSY.RECONVERGENT B1, `(.L_x_2994) ;  /* 0x000000b000017945 */ /* 0x000fe80003800200 */
        /* <DEDUP_REMOVED lines=10> */
.L_x_2995:
[----:B------:R-:W-:Y:S05]  /*0f60*/  BSYNC.RECONVERGENT B1 ;  /* 0x0000000000017941 */ /* 0x000fea0003800200 */
.L_x_2994:
        /* <DEDUP_REMOVED lines=11> */
.L_x_2997:
[----:B------:R-:W-:Y:S05]  /*1020*/  BSYNC.RECONVERGENT B1 ;  /* 0x0000000000017941 */ /* 0x000fea0003800200 */
.L_x_2996:
        /* <DEDUP_REMOVED lines=11> */
.L_x_2999:
[----:B------:R-:W-:Y:S05]  /*10e0*/  BSYNC.RECONVERGENT B1 ;  /* 0x0000000000017941 */ /* 0x000fea0003800200 */
.L_x_2998:
        /* <DEDUP_REMOVED lines=11> */
.L_x_3001:
[----:B------:R-:W-:Y:S05]  /*11a0*/  BSYNC.RECONVERGENT B1 ;  /* 0x0000000000017941 */ /* 0x000fea0003800200 */
.L_x_3000:
        /* <DEDUP_REMOVED lines=10> */
.L_x_2987:
[----:B------:R-:W-:Y:S05]  /*1250*/  BSYNC.RECONVERGENT B0 ;  /* 0x0000000000007941 */ /* 0x000fea0003800200 */
.L_x_2971:
[----:B-----5:R-:W0:Y:S01]  /*1260*/  @!P0 LDC.64 R12, c[0x0][0x398] ;  /* 0x0000e600ff0c8b82 */ /* 0x020e220000000a00 */
[----:B------:R-:W-:Y:S01]  /*1270*/  @!P0 IMAD.IADD R11, R0, 0x1, R17 ;  /* 0x00000001000b8824 */ /* 0x000fe200078e0211 */
[----:B------:R-:W-:Y:S01]  /*1280*/  @!P0 MOV R17, R7 ;  /* 0x0000000700118202 */ /* 0x000fe20000000f00 */
[----:B------:R-:W-:Y:S04]  /*1290*/  BSSY.RECONVERGENT B0, `(.L_x_3002) ;  /* 0x000002f000007945 */ /* 0x000fe80003800200 */
[----:B------:R-:W-:Y:S01]  /*12a0*/  BSSY.RELIABLE B1, `(.L_x_3003) ;  /* 0x0000027000017945 */ /* 0x000fe20003800100 */
[----:B0-----:R-:W-:-:S05]  /*12b0*/  @!P0 IMAD.WIDE.U32 R12, R11, 0x2, R12 ;  /* 0x000000020b0c8825 */ /* 0x001fca00078e000c */
[----:B------:R0:W-:Y:S01]  /*12c0*/  @!P0 STG.E.U16 desc[UR6][R12.64], R8 ;  /* 0x000000080c008986 */ /* 0x0001e2000c101506 */
[----:B------:R-:W-:-:S13]  /*12d0*/  ISETP.GE.U32.AND P0, PT, R17, R16, PT ;  /* 0x000000101100720c */ /* 0x000fda0003f06070 */
[----:B0-----:R-:W-:Y:S05]  /*12e0*/  @P0 BRA `(.L_x_3004) ;  /* 0x0000000000300947 */ /* 0x001fea0003800000 */
        /* <DEDUP_REMOVED lines=8> */
[----:B------:R-:W-:Y:S01]  /*1370*/  IMAD.IADD R7, R0, 0x1, R17 ;  /* 0x0000000100077824 */ /* 0x000fe200078e0211 */
[----:B------:R-:W-:-:S03]  /*1380*/  IADD3 R17, PT, PT, R17, 0x80, RZ ;  /* 0x0000008011117810 */ /* 0x000fc60007ffe0ff */
[----:B0-----:R-:W-:-:S05]  /*1390*/  IMAD.WIDE.U32 R8, R7, 0x2, R8 ;  /* 0x0000000207087825 */ /* 0x001fca00078e0008 */
[----:B------:R0:W-:Y:S02]  /*13a0*/  STG.E.U16 desc[UR6][R8.64], R10 ;  /* 0x0000000a08007986 */ /* 0x0001e4000c101506 */
.L_x_3004:
[----:B------:R-:W-:-:S13]  /*13b0*/  ISETP.GE.U32.AND P0, PT, R17, R16, PT ;  /* 0x000000101100720c */ /* 0x000fda0003f06070 */
[----:B------:R-:W-:Y:S05]  /*13c0*/  @P0 BRA `(.L_x_3006) ;  /* 0x0000000000300947 */ /* 0x000fea0003800000 */
[----:B0-----:R-:W0:Y:S01]  /*13d0*/  LDC.64 R8, c[0x0][0x398] ;  /* 0x0000e600ff087b82 */ /* 0x001e220000000a00 */
[----:B------:R-:W-:Y:S01]  /*13e0*/  IMAD.IADD R7, R0, 0x1, R17 ;  /* 0x0000000100077824 */ /* 0x000fe200078e0211 */
[----:B------:R-:W-:-:S03]  /*13f0*/  IADD3 R17, PT, PT, R17, 0x80, RZ ;  /* 0x0000008011117810 */ /* 0x000fc60007ffe0ff */
[----:B0-----:R-:W-:-:S05]  /*1400*/  IMAD.WIDE.U32 R8, R7, 0x2, R8 ;  /* 0x0000000207087825 */ /* 0x001fca00078e0008 */
[----:B------:R1:W-:Y:S02]  /*1410*/  STG.E.U16 desc[UR6][R8.64], R2 ;  /* 0x0000000208007986 */ /* 0x0003e4000c101506 */
.L_x_3005:
[----:B------:R-:W-:-:S13]  /*1420*/  ISETP.GE.U32.AND P0, PT, R17, R16, PT ;  /* 0x000000101100720c */ /* 0x000fda0003f06070 */
[----:B------:R-:W-:Y:S05]  /*1430*/  @P0 BRA `(.L_x_3007) ;  /* 0x0000000000340947 */ /* 0x000fea0003800000 */
[----:B01----:R-:W0:Y:S01]  /*1440*/  LDC.64 R8, c[0x0][0x398] ;  /* 0x0000e600ff087b82 */ /* 0x003e220000000a00 */
[----:B------:R-:W-:Y:S01]  /*1450*/  IMAD.IADD R7, R0, 0x1, R17 ;  /* 0x0000000100077824 */ /* 0x000fe200078e0211 */
[----:B------:R-:W-:-:S03]  /*1460*/  IADD3 R17, PT, PT, R17, 0x80, RZ ;  /* 0x0000008011117810 */ /* 0x000fc60007ffe0ff */
[----:B0-----:R-:W-:-:S05]  /*1470*/  IMAD.WIDE.U32 R8, R7, 0x2, R8 ;  /* 0x0000000207087825 */ /* 0x001fca00078e0008 */
[----:B------:R1:W-:Y:S02]  /*1480*/  STG.E.U16 desc[UR6][R8.64], R3 ;  /* 0x0000000308007986 */ /* 0x0003e4000c101506 */
.L_x_3006:
[----:B------:R-:W-:-:S13]  /*1490*/  ISETP.GE.U32.AND P0, PT, R17, R16, PT ;  /* 0x000000101100720c */ /* 0x000fda0003f06070 */
[----:B------:R-:W-:Y:S05]  /*14a0*/  @P0 BREAK.RELIABLE B1 ;  /* 0x0000000000010942 */ /* 0x000fea0003800100 */
[----:B------:R-:W-:Y:S05]  /*14b0*/  @P0 BRA `(.L_x_3008) ;  /* 0x0000000000300947 */ /* 0x000fea0003800000 */
[----:B-1----:R-:W1:Y:S01]  /*14c0*/  LDC.64 R2, c[0x0][0x398] ;  /* 0x0000e600ff027b82 */ /* 0x002e620000000a00 */
[----:B------:R-:W-:Y:S01]  /*14d0*/  IMAD.IADD R7, R0, 0x1, R17 ;  /* 0x0000000100077824 */ /* 0x000fe200078e0211 */
[----:B------:R-:W-:-:S03]  /*14e0*/  IADD3 R17, PT, PT, R17, 0x80, RZ ;  /* 0x0000008011117810 */ /* 0x000fc60007ffe0ff */
[----:B-1----:R-:W-:-:S05]  /*14f0*/  IMAD.WIDE.U32 R2, R7, 0x2, R2 ;  /* 0x0000000207027825 */ /* 0x002fca00078e0002 */
[----:B------:R2:W-:Y:S02]  /*1500*/  STG.E.U16 desc[UR6][R2.64], R4 ;  /* 0x0000000402007986 */ /* 0x0005e4000c101506 */
.L_x_3007:
[----:B------:R-:W-:Y:S05]  /*1510*/  BSYNC.RELIABLE B1 ;  /* 0x0000000000017941 */ /* 0x000fea0003800100 */
.L_x_3003:
[----:B------:R-:W-:-:S13]  /*1520*/  ISETP.GE.U32.AND P0, PT, R17, R16, PT ;  /* 0x000000101100720c */ /* 0x000fda0003f06070 */
[----:B-12---:R-:W1:Y:S01]  /*1530*/  @!P0 LDC.64 R2, c[0x0][0x398] ;  /* 0x0000e600ff028b82 */ /* 0x006e620000000a00 */
[----:B------:R-:W-:Y:S01]  /*1540*/  @!P0 IMAD.IADD R7, R0, 0x1, R17 ;  /* 0x0000000100078824 */ /* 0x000fe200078e0211 */
[----:B------:R-:W-:-:S03]  /*1550*/  @!P0 IADD3 R17, PT, PT, R17, 0x80, RZ ;  /* 0x0000008011118810 */ /* 0x000fc60007ffe0ff */
[----:B-1----:R-:W-:-:S05]  /*1560*/  @!P0 IMAD.WIDE.U32 R2, R7, 0x2, R2 ;  /* 0x0000000207028825 */ /* 0x002fca00078e0002 */
[----:B------:R2:W-:Y:S02]  /*1570*/  @!P0 STG.E.U16 desc[UR6][R2.64], R6 ;  /* 0x0000000602008986 */ /* 0x0005e4000c101506 */
.L_x_3008:
[----:B------:R-:W-:Y:S05]  /*1580*/  BSYNC.RECONVERGENT B0 ;  /* 0x0000000000007941 */ /* 0x000fea0003800200 */
.L_x_3002:
[----:B------:R-:W-:Y:S05]  /*1590*/  WARPSYNC.ALL ;  /* 0x0000000000007948 */ /* 0x000fea0003800000 */
[----:B------:R-:W-:-:S13]  /*15a0*/  ISETP.GE.U32.AND P0, PT, R17, R16, PT ;  /* 0x000000101100720c */ /* 0x000fda0003f06070 */
[----:B------:R-:W-:Y:S05]  /*15b0*/  @P0 EXIT ;  /* 0x000000000000094d */ /* 0x000fea0003800000 */
[----:B-12---:R-:W1:Y:S01]  /*15c0*/  LDC.64 R2, c[0x0][0x398] ;  /* 0x0000e600ff027b82 */ /* 0x006e620000000a00 */
[----:B------:R-:W-:-:S04]  /*15d0*/  IMAD.IADD R17, R0, 0x1, R17 ;  /* 0x0000000100117824 */ /* 0x000fc800078e0211 */
[----:B-1----:R-:W-:-:S05]  /*15e0*/  IMAD.WIDE.U32 R2, R17, 0x2, R2 ;  /* 0x0000000211027825 */ /* 0x002fca00078e0002 */
[----:B------:R-:W-:Y:S01]  /*15f0*/  STG.E.U16 desc[UR6][R2.64], R5 ;  /* 0x0000000502007986 */ /* 0x000fe2000c101506 */
[----:B------:R-:W-:Y:S05]  /*1600*/  EXIT ;  /* 0x000000000000794d */ /* 0x000fea0003800000 */
.L_x_2970:
[----:B------:R-:W0:Y:S01]  /*1610*/  S2R R2, SR_TID.X ;  /* 0x0000000000027919 */ /* 0x000e220000002100 */
[----:B------:R-:W1:Y:S02]  /*1620*/  LDC.64 R4, c[0x0][0x3a0] ;  /* 0x0000e800ff047b82 */ /* 0x000e640000000a00 */
[----:B-1----:R-:W-:-:S04]  /*1630*/  IMAD.WIDE.U32 R4, R0, 0x2, R4 ;  /* 0x0000000200047825 */ /* 0x002fc800078e0004 */
[----:B0-----:R-:W-:-:S05]  /*1640*/  IMAD.WIDE.U32 R6, R2, 0x4, R4 ;  /* 0x0000000402067825 */ /* 0x001fca00078e0004 */
[----:B------:R-:W2:Y:S04]  /*1650*/  LDG.E R10, desc[UR6][R6.64] ;  /* 0x00000006060a7981 */ /* 0x000ea8000c1e1900 */
[----:B------:R-:W3:Y:S04]  /*1660*/  LDG.E R11, desc[UR6][R6.64+0x200] ;  /* 0x00020006060b7981 */ /* 0x000ee8000c1e1900 */
[----:B------:R-:W4:Y:S04]  /*1670*/  LDG.E R8, desc[UR6][R6.64+0x400] ;  /* 0x0004000606087981 */ /* 0x000f28000c1e1900 */
[----:B------:R-:W5:Y:S01]  /*1680*/  LDG.E R5, desc[UR6][R6.64+0x600] ;  /* 0x0006000606057981 */ /* 0x000f62000c1e1900 */
[----:B------:R-:W-:Y:S01]  /*1690*/  UISETP.NE.AND UP0, UPT, UR5, URZ, UPT ;  /* 0x000000ff0500728c */ /* 0x000fe2000bf05270 */
[----:B--2---:R-:W-:-:S02]  /*16a0*/  PRMT R12, R10, 0x7632, R12 ;  /* 0x000076320a0c7816 */ /* 0x004fc4000000000c */
[----:B---3--:R-:W-:Y:S02]  /*16b0*/  PRMT R13, R11, 0x7632, R13 ;  /* 0x000076320b0d7816 */ /* 0x008fe4000000000d */
[----:B----4-:R-:W-:Y:S02]  /*16c0*/  PRMT R9, R8, 0x7632, R9 ;  /* 0x0000763208097816 */ /* 0x010fe40000000009 */
[----:B-----5:R-:W-:Y:S02]  /*16d0*/  PRMT R4, R5, 0x7632, R4 ;  /* 0x0000763205047816 */ /* 0x020fe40000000004 */
[----:B------:R-:W-:Y:S05]  /*16e0*/  BRA.U UP0, `(.L_x_3009) ;  /* 0x0000000100dc7547 */ /* 0x000fea000b800000 */
[----:B------:R-:W-:Y:S01]  /*16f0*/  USHF.L.U32 UR4, UR4, 0x10, URZ ;  /* 0x0000001004047899 */ /* 0x000fe200080006ff */
[----:B------:R-:W-:Y:S01]  /*1700*/  SHF.L.U32 R10, R10, 0x10, RZ ;  /* 0x000000100a0a7819 */ /* 0x000fe200000006ff */
[----:B------:R-:W-:Y:S01]  /*1710*/  IMAD.U32 R11, R11, 0x10000, RZ ;  /* 0x000100000b0b7824 */ /* 0x000fe200078e00ff */
[----:B------:R-:W-:Y:S02]  /*1720*/  SHF.L.U32 R12, R12, 0x10, RZ ;  /* 0x000000100c0c7819 */ /* 0x000fe400000006ff */
[----:B------:R-:W-:Y:S01]  /*1730*/  SHF.L.U32 R13, R13, 0x10, RZ ;  /* 0x000000100d0d7819 */ /* 0x000fe200000006ff */
[----:B------:R-:W-:Y:S01]  /*1740*/  FMUL.FTZ R6, R10, UR4 ;  /* 0x000000040a067c20 */ /* 0x000fe20008410000 */
[----:B------:R-:W-:Y:S02]  /*1750*/  IMAD.U32 R10, R9, 0x10000, RZ ;  /* 0x00010000090a7824 */ /* 0x000fe400078e00ff */
[----:B------:R-:W-:Y:S01]  /*1760*/  FMUL.FTZ R7, R12, UR4 ;  /* 0x000000040c077c20 */ /* 0x000fe20008410000 */
[----:B------:R-:W-:Y:S01]  /*1770*/  SHF.L.U32 R8, R8, 0x10, RZ ;  /* 0x0000001008087819 */ /* 0x000fe200000006ff */
[----:B------:R-:W-:Y:S01]  /*1780*/  FMUL.FTZ R11, R11, UR4 ;  /* 0x000000040b0b7c20 */ /* 0x000fe20008410000 */
[----:B------:R-:W-:Y:S01]  /*1790*/  SHF.L.U32 R12, R5, 0x10, RZ ;  /* 0x00000010050c7819 */ /* 0x000fe200000006ff */
[----:B------:R-:W-:Y:S01]  /*17a0*/  FMUL.FTZ R13, R13, UR4 ;  /* 0x000000040d0d7c20 */ /* 0x000fe20008410000 */
[----:B------:R-:W-:Y:S01]  /*17b0*/  SHF.L.U32 R4, R4, 0x10, RZ ;  /* 0x0000001004047819 */ /* 0x000fe200000006ff */
[----:B------:R-:W-:Y:S01]  /*17c0*/  FMUL.FTZ R10, R10, UR4 ;  /* 0x000000040a0a7c20 */ /* 0x000fe20008410000 */
[----:B------:R-:W-:Y:S01]  /*17d0*/  FMUL.FTZ R8, R8, UR4 ;  /* 0x0000000408087c20 */ /* 0x000fe20008410000 */
[----:B------:R-:W-:Y:S01]  /*17e0*/  FMUL.FTZ R12, R12, UR4 ;  /* 0x000000040c0c7c20 */ /* 0x000fe20008410000 */
[----:B------:R-:W0:Y:S01]  /*17f0*/  F2F.BF16.F32 R6, R6 ;  /* 0x0000000600067304 */ /* 0x000e220000202000 */
[----:B------:R-:W-:-:S07]  /*1800*/  FMUL.FTZ R14, R4, UR4 ;  /* 0x00000004040e7c20 */ /* 0x000fce0008410000 */
[----:B------:R-:W-:Y:S01]  /*1810*/  F2F.BF16.F32 R5, R10 ;  /* 0x0000000a00057304 */ /* 0x000fe20000202000 */
[----:B0-----:R-:W-:-:S07]  /*1820*/  IMAD.U32 R6, R6, 0x10000, RZ ;  /* 0x0001000006067824 */ /* 0x001fce00078e00ff */
[----:B------:R-:W0:Y:S08]  /*1830*/  F2F.BF16.F32 R7, R7 ;  /* 0x0000000700077304 */ /* 0x000e300000202000 */
[----:B------:R-:W1:Y:S01]  /*1840*/  F2F.BF16.F32 R11, R11 ;  /* 0x0000000b000b7304 */ /* 0x000e620000202000 */
[----:B0-----:R-:W-:-:S07]  /*1850*/  SHF.L.U32 R7, R7, 0x10, RZ ;  /* 0x0000001007077819 */ /* 0x001fce00000006ff */
[----:B------:R-:W0:Y:S01]  /*1860*/  F2F.BF16.F32 R13, R13 ;  /* 0x0000000d000d7304 */ /* 0x000e220000202000 */
[----:B-1----:R-:W-:-:S07]  /*1870*/  SHF.L.U32 R11, R11, 0x10, RZ ;  /* 0x000000100b0b7819 */ /* 0x002fce00000006ff */
[----:B------:R-:W1:Y:S01]  /*1880*/  F2F.BF16.F32 R9, R8 ;  /* 0x0000000800097304 */ /* 0x000e620000202000 */
[----:B0-----:R-:W-:-:S07]  /*1890*/  IMAD.U32 R13, R13, 0x10000, RZ ;  /* 0x000100000d0d7824 */ /* 0x001fce00078e00ff */
[----:B------:R-:W0:Y:S01]  /*18a0*/  F2F.BF16.F32 R15, R12 ;  /* 0x0000000c000f7304 */ /* 0x000e220000202000 */
[----:B-1----:R-:W-:-:S07]  /*18b0*/  SHF.L.U32 R9, R9, 0x10, RZ ;  /* 0x0000001009097819 */ /* 0x002fce00000006ff */
[----:B------:R1:W2:Y:S01]  /*18c0*/  F2F.BF16.F32 R17, R14 ;  /* 0x0000000e00117304 */ /* 0x0002a20000202000 */
[----:B0-----:R-:W-:-:S07]  /*18d0*/  IMAD.U32 R15, R15, 0x10000, RZ ;  /* 0x000100000f0f7824 */ /* 0x001fce00078e00ff */
[----:B------:R-:W-:Y:S01]  /*18e0*/  MUFU.RCP R3, UR4 ;  /* 0x0000000400037d08 */ /* 0x000fe20008001000 */
[----:B-1----:R-:W-:Y:S02]  /*18f0*/  SHF.L.U32 R14, R5, 0x10, RZ ;  /* 0x00000010050e7819 */ /* 0x002fe400000006ff */
[----:B--2---:R-:W-:-:S05]  /*1900*/  SHF.L.U32 R17, R17, 0x10, RZ ;  /* 0x0000001011117819 */ /* 0x004fca00000006ff */
[----:B------:R-:W0:Y:S08]  /*1910*/  FRND R6, R6 ;  /* 0x0000000600067307 */ /* 0x000e300000201000 */
[----:B------:R-:W1:Y:S01]  /*1920*/  FRND R4, R7 ;  /* 0x0000000700047307 */ /* 0x000e620000201000 */
[----:B0-----:R-:W-:-:S07]  /*1930*/  FMUL.FTZ R6, R6, R3 ;  /* 0x0000000306067220 */ /* 0x001fce0000410000 */
[----:B------:R-:W0:Y:S01]  /*1940*/  FRND R8, R11 ;  /* 0x0000000b00087307 */ /* 0x000e220000201000 */
[----:B-1----:R-:W-:-:S07]  /*1950*/  FMUL.FTZ R5, R4, R3 ;  /* 0x0000000304057220 */ /* 0x002fce0000410000 */
[----:B------:R-:W1:Y:S01]  /*1960*/  FRND R10, R13 ;  /* 0x0000000d000a7307 */ /* 0x000e620000201000 */
[----:B------:R-:W-:Y:S01]  /*1970*/  F2FP.BF16.F32.PACK_AB R6, R5, R6 ;  /* 0x000000060506723e */ /* 0x000fe200000010ff */
[----:B0-----:R-:W-:-:S06]  /*1980*/  FMUL.FTZ R8, R8, R3 ;  /* 0x0000000308087220 */ /* 0x001fcc0000410000 */
        /* <DEDUP_REMOVED lines=9> */
[-C--:B0-----:R-:W-:Y:S01]  /*1a20*/  FMUL.FTZ R16, R16, R3.reuse ;  /* 0x0000000310107220 */ /* 0x081fe20000410000 */
[----:B-1----:R-:W-:-:S05]  /*1a30*/  FMUL.FTZ R3, R18, R3 ;  /* 0x0000000312037220 */ /* 0x002fca0000410000 */
[----:B------:R-:W-:Y:S01]  /*1a40*/  F2FP.BF16.F32.PACK_AB R3, R3, R16 ;  /* 0x000000100303723e */ /* 0x000fe200000010ff */
[----:B------:R-:W-:Y:S06]  /*1a50*/  BRA `(.L_x_3010) ;  /* 0x0000000000d87947 */ /* 0x000fec0003800000 */
.L_x_3009:
[----:B------:R-:W-:Y:S01]  /*1a60*/  USHF.L.U32 UR4, UR4, 0x10, URZ ;  /* 0x0000001004047899 */ /* 0x000fe200080006ff */
[----:B------:R-:W-:Y:S01]  /*1a70*/  IMAD.U32 R12, R12, 0x10000, RZ ;  /* 0x000100000c0c7824 */ /* 0x000fe200078e00ff */
[----:B------:R-:W-:Y:S01]  /*1a80*/  SHF.L.U32 R6, R10, 0x10, RZ ;  /* 0x000000100a067819 */ /* 0x000fe200000006ff */
[----:B------:R-:W-:Y:S01]  /*1a90*/  IMAD.U32 R8, R8, 0x10000, RZ ;  /* 0x0001000008087824 */ /* 0x000fe200078e00ff */
[----:B------:R-:W-:Y:S01]  /*1aa0*/  SHF.L.U32 R10, R11, 0x10, RZ ;  /* 0x000000100b0a7819 */ /* 0x000fe200000006ff */
[----:B------:R-:W-:-:S04]  /*1ab0*/  IMAD.U32 R14, R4, 0x10000, RZ ;  /* 0x00010000040e7824 */ /* 0x000fc800078e00ff */
[----:B------:R-:W0:Y:S02]  /*1ac0*/  MUFU.RCP R3, UR4 ;  /* 0x0000000400037d08 */ /* 0x000e240008001000 */
[-C--:B0-----:R-:W-:Y:S01]  /*1ad0*/  FMUL.FTZ R7, R12, R3.reuse ;  /* 0x000000030c077220 */ /* 0x081fe20000410000 */
[----:B------:R-:W-:Y:S01]  /*1ae0*/  SHF.L.U32 R12, R13, 0x10, RZ ;  /* 0x000000100d0c7819 */ /* 0x000fe200000006ff */
[-C--:B------:R-:W-:Y:S01]  /*1af0*/  FMUL.FTZ R6, R6, R3.reuse ;  /* 0x0000000306067220 */ /* 0x080fe20000410000 */
[-C--:B------:R-:W-:Y:S01]  /*1b00*/  FMUL.FTZ R10, R10, R3.reuse ;  /* 0x000000030a0a7220 */ /* 0x080fe20000410000 */
[-C--:B------:R-:W-:Y:S02]  /*1b10*/  FMUL.FTZ R8, R8, R3.reuse ;  /* 0x0000000308087220 */ /* 0x080fe40000410000 */
[-C--:B------:R-:W-:Y:S01]  /*1b20*/  FMUL.FTZ R11, R12, R3.reuse ;  /* 0x000000030c0b7220 */ /* 0x080fe20000410000 */
[----:B------:R-:W-:Y:S01]  /*1b30*/  SHF.L.U32 R12, R9, 0x10, RZ ;  /* 0x00000010090c7819 */ /* 0x000fe200000006ff */
[----:B------:R-:W0:Y:S04]  /*1b40*/  F2F.BF16.F32 R6, R6 ;  /* 0x0000000600067304 */ /* 0x000e280000202000 */
[----:B------:R-:W-:Y:S01]  /*1b50*/  FMUL.FTZ R9, R12, R3 ;  /* 0x000000030c097220 */ /* 0x000fe20000410000 */
[----:B------:R-:W-:-:S03]  /*1b60*/  SHF.L.U32 R12, R5, 0x10, RZ ;  /* 0x00000010050c7819 */ /* 0x000fc600000006ff */
[----:B------:R-:W1:Y:S02]  /*1b70*/  F2F.BF16.F32 R7, R7 ;  /* 0x0000000700077304 */ /* 0x000e640000202000 */
[-C--:B------:R-:W-:Y:S01]  /*1b80*/  FMUL.FTZ R4, R12, R3.reuse ;  /* 0x000000030c047220 */ /* 0x080fe20000410000 */
[----:B------:R-:W-:Y:S01]  /*1b90*/  FMUL.FTZ R3, R14, R3 ;  /* 0x000000030e037220 */ /* 0x000fe20000410000 */
[----:B0-----:R-:W-:-:S04]  /*1ba0*/  SHF.L.U32 R6, R6, 0x10, RZ ;  /* 0x0000001006067819 */ /* 0x001fc800000006ff */
[----:B------:R-:W0:Y:S01]  /*1bb0*/  F2F.BF16.F32 R8, R8 ;  /* 0x0000000800087304 */ /* 0x000e220000202000 */
[----:B-1----:R-:W-:-:S07]  /*1bc0*/  SHF.L.U32 R7, R7, 0x10, RZ ;  /* 0x0000001007077819 */ /* 0x002fce00000006ff */
[----:B------:R-:W1:Y:S01]  /*1bd0*/  F2F.BF16.F32 R9, R9 ;  /* 0x0000000900097304 */ /* 0x000e620000202000 */
[----:B0-----:R-:W-:-:S07]  /*1be0*/  SHF.L.U32 R8, R8, 0x10, RZ ;  /* 0x0000001008087819 */ /* 0x001fce00000006ff */
[----:B------:R-:W0:Y:S01]  /*1bf0*/  F2F.BF16.F32 R10, R10 ;  /* 0x0000000a000a7304 */ /* 0x000e220000202000 */
[----:B-1----:R-:W-:-:S07]  /*1c00*/  IMAD.U32 R9, R9, 0x10000, RZ ;  /* 0x0001000009097824 */ /* 0x002fce00078e00ff */
[----:B------:R-:W1:Y:S01]  /*1c10*/  F2F.BF16.F32 R11, R11 ;  /* 0x0000000b000b7304 */ /* 0x000e620000202000 */
[----:B0-----:R-:W-:-:S07]  /*1c20*/  IMAD.U32 R10, R10, 0x10000, RZ ;  /* 0x000100000a0a7824 */ /* 0x001fce00078e00ff */
[----:B------:R-:W0:Y:S01]  /*1c30*/  F2F.BF16.F32 R4, R4 ;  /* 0x0000000400047304 */ /* 0x000e220000202000 */
[----:B-1----:R-:W-:-:S07]  /*1c40*/  SHF.L.U32 R11, R11, 0x10, RZ ;  /* 0x000000100b0b7819 */ /* 0x002fce00000006ff */
[----:B------:R-:W1:Y:S01]  /*1c50*/  F2F.BF16.F32 R3, R3 ;  /* 0x0000000300037304 */ /* 0x000e620000202000 */
[----:B0-----:R-:W-:-:S07]  /*1c60*/  SHF.L.U32 R4, R4, 0x10, RZ ;  /* 0x0000001004047819 */ /* 0x001fce00000006ff */
[----:B------:R-:W0:Y:S01]  /*1c70*/  FRND R6, R6 ;  /* 0x0000000600067307 */ /* 0x000e220000201000 */
[----:B-1----:R-:W-:-:S07]  /*1c80*/  SHF.L.U32 R12, R3, 0x10, RZ ;  /* 0x00000010030c7819 */ /* 0x002fce00000006ff */
[----:B------:R-:W1:Y:S01]  /*1c90*/  FRND R7, R7 ;  /* 0x0000000700077307 */ /* 0x000e620000201000 */
[----:B0-----:R-:W-:-:S07]  /*1ca0*/  FMUL.FTZ R6, R6, UR4 ;  /* 0x0000000406067c20 */ /* 0x001fce0008410000 */
[----:B------:R-:W0:Y:S01]  /*1cb0*/  FRND R8, R8 ;  /* 0x0000000800087307 */ /* 0x000e220000201000 */
[----:B-1----:R-:W-:-:S07]  /*1cc0*/  FMUL.FTZ R7, R7, UR4 ;  /* 0x0000000407077c20 */ /* 0x002fce0008410000 */
[----:B------:R-:W1:Y:S01]  /*1cd0*/  FRND R9, R9 ;  /* 0x0000000900097307 */ /* 0x000e620000201000 */
[----:B------:R-:W-:Y:S01]  /*1ce0*/  F2FP.BF16.F32.PACK_AB R6, R7, R6 ;  /* 0x000000060706723e */ /* 0x000fe200000010ff */
[----:B0-----:R-:W-:-:S06]  /*1cf0*/  FMUL.FTZ R8, R8, UR4 ;  /* 0x0000000408087c20 */ /* 0x001fcc0008410000 */
        /* <DEDUP_REMOVED lines=9> */
[----:B0-----:R-:W-:Y:S01]  /*1d90*/  FMUL.FTZ R5, R4, UR4 ;  /* 0x0000000404057c20 */ /* 0x001fe20008410000 */
[----:B-1----:R-:W-:-:S05]  /*1da0*/  FMUL.FTZ R14, R12, UR4 ;  /* 0x000000040c0e7c20 */ /* 0x002fca0008410000 */
[----:B------:R-:W-:-:S07]  /*1db0*/  F2FP.BF16.F32.PACK_AB R3, R14, R5 ;  /* 0x000000050e03723e */ /* 0x000fce00000010ff */
.L_x_3010:
[----:B------:R-:W0:Y:S02]  /*1dc0*/  LDC.64 R4, c[0x0][0x398] ;  /* 0x0000e600ff047b82 */ /* 0x000e240000000a00 */
[----:B0-----:R-:W-:-:S04]  /*1dd0*/  IMAD.WIDE.U32 R4, R0, 0x2, R4 ;  /* 0x0000000200047825 */ /* 0x001fc800078e0004 */
[----:B------:R-:W-:-:S05]  /*1de0*/  IMAD.WIDE.U32 R4, R2, 0x4, R4 ;  /* 0x0000000402047825 */ /* 0x000fca00078e0004 */
[----:B------:R-:W-:Y:S04]  /*1df0*/  STG.E desc[UR6][R4.64], R6 ;  /* 0x0000000604007986 */ /* 0x000fe8000c101906 */
[----:B------:R-:W-:Y:S04]  /*1e00*/  STG.E desc[UR6][R4.64+0x200], R7 ;  /* 0x0002000704007986 */ /* 0x000fe8000c101906 */
[----:B------:R-:W-:Y:S04]  /*1e10*/  STG.E desc[UR6][R4.64+0x400], R9 ;  /* 0x0004000904007986 */ /* 0x000fe8000c101906 */
[----:B------:R-:W-:Y:S01]  /*1e20*/  STG.E desc[UR6][R4.64+0x600], R3 ;  /* 0x0006000304007986 */ /* 0x000fe2000c101906 */
[----:B------:R-:W-:Y:S05]  /*1e30*/  EXIT ;  /* 0x000000000000794d */ /* 0x000fea0003800000 */
.L_x_3011:
        /* <DEDUP_REMOVED lines=12> */
.L_x_19089:


//--------------------- .text._ZN2at6native29vectorized_elementwise_kernelILi4EZZZNS0_26round_decimals_kernel_cudaERNS_18TensorIteratorBaseElENKUlvE_clEvENKUlvE2_clEvEUlN3c108BFloat16EE_St5arrayIPcLm2EEEEviT0_T1_ --------------------------
	.section	.text._ZN2at6native29vectorized_elementwise_kernelILi4EZZZNS0_26round_decimals_kernel_cudaERNS_18TensorIteratorBaseElENKUlvE_clEvENKUlvE2_clEvEUlN3c108BFloat16EE_St5arrayIPcLm2EEEEviT0_T1_,"ax",@progbits
	.align	128
        .global         _ZN2at6native29vectorized_elementwise_kernelILi4EZZZNS0_26round_decimals_kernel_cudaERNS_18TensorIteratorBaseElENKUlvE_clEvENKUlvE2_clEvEUlN3c108BFloat16EE_St5arrayIPcLm2EEEEviT0_T1_
        .type           _ZN2at6native29vectorized_elementwise_kernelILi4EZZZNS0_26round_decimals_kernel_cudaERNS_18TensorIteratorBaseElENKUlvE_clEvENKUlvE2_clEvEUlN3c108BFloat16EE_St5arrayIPcLm2EEEEviT0_T1_,@function
        .size           _ZN2at6native29vectorized_elementwise_kernelILi4EZZZNS0_26round_decimals_kernel_cudaERNS_18TensorIteratorBaseElENKUlvE_clEvENKUlvE2_clEvEUlN3c108BFloat16EE_St5arrayIPcLm2EEEEviT0_T1_,(.L_x_19090 - _ZN2at6native29vectorized_elementwise_kernelILi4EZZZNS0_26round_decimals_kernel_cudaERNS_18TensorIteratorBaseElENKUlvE_clEvENKUlvE2_clEvEUlN3c108BFloat16EE_St5arrayIPcLm2EEEEviT0_T1_)
        .other          _ZN2at6native29vectorized_elementwise_kernelILi4EZZZNS0_26round_decimals_kernel_cudaERNS_18TensorIteratorBaseElENKUlvE_clEvENKUlvE2_clEvEUlN3c108BFloat16EE_St5arrayIPcLm2EEEEviT0_T1_,@"STO_CUDA_ENTRY STV_DEFAULT"
_ZN2at6native29vectorized_elementwise_kernelILi4EZZZNS0_26round_decimals_kernel_cudaERNS_18TensorIteratorBaseElENKUlvE_clEvENKUlvE2_clEvEUlN3c108BFloat16EE_St5arrayIPcLm2EEEEviT0_T1_:
.text._ZN2at6native29vectorized_elementwise_kernelILi4EZZZNS0_26round_decimals_kernel_cudaERNS_18TensorIteratorBaseElENKUlvE_clEvENKUlvE2_clEvEUlN3c108BFloat16EE_St5arrayIPcLm2EEEEviT0_T1_:
        /* <DEDUP_REMOVED lines=95> */
.L_x_3016:
[----:B------:R-:W-:Y:S05]  /*05f0*/  BSYNC.RECONVERGENT B1 ;  /* 0x0000000000017941 */ /* 0x000fea0003800200 */
.L_x_3015:
        /* <DEDUP_REMOVED lines=13> */
.L_x_3018:
[----:B------:R-:W-:Y:S05]  /*06d0*/  BSYNC.RECONVERGENT B1 ;  /* 0x0000000000017941 */ /* 0x000fea0003800200 */
.L_x_3017:
        /* <DEDUP_REMOVED lines=12> */
.L_x_3020:
[----:B------:R-:W-:Y:S05]  /*07a0*/  BSYNC.RECONVERGENT B1 ;  /* 0x0000000000017941 */ /* 0x000fea0003800200 */
.L_x_3019:
        /* <DEDUP_REMOVED lines=11> */
.L_x_3022:
[----:B------:R-:W-:Y:S05]  /*0860*/  BSYNC.RECONVERGENT B1 ;  /* 0x0000000000017941 */ /* 0x000fea0003800200 */
.L_x_3021:
        /* <DEDUP_REMOVED lines=11> */
.L_x_3024:
[----:B------:R-:W-:Y:S05]  /*0920*/  BSYNC.RECONVERGENT B1 ;  /* 0x0000000000017941 */ /* 0x000fea0003800200 */
.L_x_3023:
        /* <DEDUP_REMOVED lines=11> */
.L_x_3026:
[----:B------:R-:W-:Y:S05]  /*09e0*/  BSYNC.RECONVERGENT B1 ;  /* 0x0000000000017941 */ /* 0x000fea0003800200 */
.L_x_3025:
        /* <DEDUP_REMOVED lines=11> */
.L_x_3028:
[----:B------:R-:W-:Y:S05]  /*0aa0*/  BSYNC.RECONVERGENT B1 ;  /* 0x0000000000017941 */ /* 0x000fea0003800200 */
.L_x_3027:
        /* <DEDUP_REMOVED lines=11> */
.L_x_3014:
        /* <DEDUP_REMOVED lines=25> */
.L_x_3031:
[----:B------:R-:W-:Y:S05]  /*0cf0*/  BSYNC.RECONVERGENT B1 ;  /* 0x0000000000017941 */ /* 0x000fea0003800200 */
.L_x_3030:
        /* <DEDUP_REMOVED lines=13> */
.L_x_3033:
[----:B------:R-:W-:Y:S05]  /*0dd0*/  BSYNC.RECONVERGENT B1 ;  /* 0x0000000000017941 */ /* 0x000fea0003800200 */
.L_x_3032:
        /* <DEDUP_REMOVED lines=12> */
.L_x_3035:
[----:B------:R-:W-:Y:S05]  /*0ea0*/  BSYNC.RECONVERGENT B1 ;  /* 0x0000000000017941 */ /* 0x000fea0003800200 */
.L_x_3034:
        /* <DEDUP_REMOVED lines=11> */
.L_x_3037:
[----:B------:R-:W-:Y:S05]  /*0f60*/  BSYNC.RECONVERGENT B1 ;  /* 0x0000000000017941 */ /* 0x000fea0003800200 */
.L_x_3036:
        /* <DEDUP_REMOVED lines=11> */
.L_x_3039:
[----:B------:R-:W-:Y:S05]  /*1020*/  BSYNC.RECONVERGENT B1 ;  /* 0x0000000000017941 */ /* 0x000fea0003800200 */
.L_x_3038:
        /* <DEDUP_REMOVED lines=11> */
.L_x_3041:
[----:B------:R-:W-:Y:S05]  /*10e0*/  BSYNC.RECONVERGENT B1 ;  /* 0x0000000000017941 */ /* 0x000fea0003800200 */
.L_x_3040:
        /* <DEDUP_REMOVED lines=11> */
.L_x_3043:
[----:B------:R-:W-:Y:S05]  /*11a0*/  BSYNC.RECONVERGENT B1 ;  /* 0x0000000000017941 */ /* 0x000fea0003800200 */
.L_x_3042:
        /* <DEDUP_REMOVED lines=10> */
.L_x_3029:
[----:B------:R-:W-:Y:S05]  /*1250*/  BSYNC.RECONVERGENT B0 ;  /* 0x0000000000007941 */ /* 0x000fea0003800200 */
.L_x_3013:
        /* <DEDUP_REMOVED lines=21> */
.L_x_3046:
[----:B------:R-:W-:-:S13]  /*13b0*/  ISETP.GE.U32.AND P0, PT, R17, R16, PT ;  /* 0x000000101100720c */ /* 0x000fda0003f06070 */
[----:B------:R-:W-:Y:S05]  /*13c0*/  @P0 BRA `(.L_x_3048) ;  /* 0x0000000000300947 */ /* 0x000fea0003800000 */
[----:B0-----:R-:W0:Y:S01]  /*13d0*/  LDC.64 R8, c[0x0][0x398] ;  /* 0x0000e600ff087b82 */ /* 0x001e220000000a00 */
[----:B------:R-:W-:Y:S01]  /*13e0*/  IMAD.IADD R7, R0, 0x1, R17 ;  /* 0x0000000100077824 */ /* 0x000fe200078e0211 */
[----:B------:R-:W-:-:S03]  /*13f0*/  IADD3 R17, PT, PT, R17, 0x80, RZ ;  /* 0x0000008011117810 */ /* 0x000fc60007ffe0ff */
[----:B0-----:R-:W-:-:S05]  /*1400*/  IMAD.WIDE.U32 R8, R7, 0x2, R8 ;  /* 0x0000000207087825 */ /* 0x001fca00078e0008 */
[----:B------:R1:W-:Y:S02]  /*1410*/  STG.E.U16 desc[UR6][R8.64], R2 ;  /* 0x0000000208007986 */ /* 0x0003e4000c101506 */
.L_x_3047:
[----:B------:R-:W-:-:S13]  /*1420*/  ISETP.GE.U32.AND P0, PT, R17, R16, PT ;  /* 0x000000101100720c */ /* 0x000fda0003f06070 */
[----:B------:R-:W-:Y:S05]  /*1430*/  @P0 BRA `(.L_x_3049) ;  /* 0x0000000000340947 */ /* 0x000fea0003800000 */
[----:B01----:R-:W0:Y:S01]  /*1440*/  LDC.64 R8, c[0x0][0x398] ;  /* 0x0000e600ff087b82 */ /* 0x003e220000000a00 */
[----:B------:R-:W-:Y:S01]  /*1450*/  IMAD.IADD R7, R0, 0x1, R17 ;  /* 0x0000000100077824 */ /* 0x000fe200078e0211 */
[----:B------:R-:W-:-:S03]  /*1460*/  IADD3 R17, PT, PT, R17, 0x80, RZ ;  /* 0x0000008011117810 */ /* 0x000fc60007ffe0ff */
[----:B0-----:R-:W-:-:S05]  /*1470*/  IMAD.WIDE.U32 R8, R7, 0x2, R8 ;  /* 0x0000000207087825 */ /* 0x001fca00078e0008 */
[----:B------:R1:W-:Y:S02]  /*1480*/  STG.E.U16 desc[UR6][R8.64], R3 ;  /* 0x0000000308007986 */ /* 0x0003e4000c101506 */
.L_x_3048:
        /* <DEDUP_REMOVED lines=8> */
.L_x_3049:
[----:B------:R-:W-:Y:S05]  /*1510*/  BSYNC.RELIABLE B1 ;  /* 0x0000000000017941 */ /* 0x000fea0003800100 */
.L_x_3045:
[----:B------:R-:W-:-:S13]  /*1520*/  ISETP.GE.U32.AND P0, PT, R17, R16, PT ;  /* 0x000000101100720c */ /* 0x000fda0003f06070 */
[----:B-12---:R-:W1:Y:S01]  /*1530*/  @!P0 LDC.64 R2, c[0x0][0x398] ;  /* 0x0000e600ff028b82 */ /* 0x006e620000000a00 */
[----:B------:R-:W-:Y:S01]  /*1540*/  @!P0 IMAD.IADD R7, R0, 0x1, R17 ;  /* 0x0000000100078824 */ /* 0x000fe200078e0211 */
[----:B------:R-:W-:-:S03]  /*1550*/  @!P0 IADD3 R17, PT, PT, R17, 0x80, RZ ;  /* 0x0000008011118810 */ /* 0x000fc60007ffe0ff */
[----:B-1----:R-:W-:-:S05]  /*1560*/  @!P0 IMAD.WIDE.U32 R2, R7, 0x2, R2 ;  /* 0x0000000207028825 */ /* 0x002fca00078e0002 */
[----:B------:R2:W-:Y:S02]  /*1570*/  @!P0 STG.E.U16 desc[UR6][R2.64], R6 ;  /* 0x0000000602008986 */ /* 0x0005e4000c101506 */
.L_x_3050:
[----:B------:R-:W-:Y:S05]  /*1580*/  BSYNC.RECONVERGENT B0 ;  /* 0x0000000000007941 */ /* 0x000fea0003800200 */
.L_x_3044:
        /* <DEDUP_REMOVED lines=8> */
.L_x_3012:
[----:B------:R-:W0:Y:S01]  /*1610*/  S2R R6, SR_TID.X ;  /* 0x0000000000067919 */ /* 0x000e220000002100 */
[----:B------:R-:W1:Y:S02]  /*1620*/  LDC.64 R2, c[0x0][0x3a0] ;  /* 0x0000e800ff027b82 */ /* 0x000e640000000a00 */
[----:B-1----:R-:W-:-:S04]  /*1630*/  IMAD.WIDE.U32 R2, R0, 0x2, R2 ;  /* 0x0000000200027825 */ /* 0x002fc800078e0002 */
[----:B0-----:R-:W-:-:S05]  /*1640*/  IMAD.WIDE.U32 R10, R6, 0x8, R2 ;  /* 0x00000008060a7825 */ /* 0x001fca00078e0002 */
[----:B------:R-:W2:Y:S04]  /*1650*/  LDG.E.64 R4, desc[UR6][R10.64] ;  /* 0x000000060a047981 */ /* 0x000ea8000c1e1b00 */
[----:B------:R-:W3:Y:S01]  /*1660*/  LDG.E.64 R2, desc[UR6][R10.64+0x400] ;  /* 0x000400060a027981 */ /* 0x000ee2000c1e1b00 */
[----:B------:R-:W-:Y:S01]  /*1670*/  UISETP.NE.AND UP0, UPT, UR5, URZ, UPT ;  /* 0x000000ff0500728c */ /* 0x000fe2000bf05270 */
[----:B--2---:R-:W-:Y:S02]  /*1680*/  PRMT R12, R4, 0x7632, R12 ;  /* 0x00007632040c7816 */ /* 0x004fe4000000000c */
[----:B------:R-:W-:Y:S02]  /*1690*/  PRMT R13, R5, 0x7632, R13 ;  /* 0x00007632050d7816 */ /* 0x000fe4000000000d */
[----:B---3--:R-:W-:-:S02]  /*16a0*/  PRMT R9, R2, 0x7632, R9 ;  /* 0x0000763202097816 */ /* 0x008fc40000000009 */
[----:B------:R-:W-:Y:S02]  /*16b0*/  PRMT R7, R3, 0x7632, R7 ;  /* 0x0000763203077816 */ /* 0x000fe40000000007 */
[----:B------:R-:W-:Y:S05]  /*16c0*/  BRA.U UP0, `(.L_x_3051) ;  /* 0x0000000100dc7547 */ /* 0x000fea000b800000 */
[----:B------:R-:W-:Y:S01]  /*16d0*/  USHF.L.U32 UR4, UR4, 0x10, URZ ;  /* 0x0000001004047899 */ /* 0x000fe200080006ff */
[----:B------:R-:W-:Y:S01]  /*16e0*/  IMAD.U32 R12, R12, 0x10000, RZ ;  /* 0x000100000c0c7824 */ /* 0x000fe200078e00ff */
[----:B------:R-:W-:Y:S01]  /*16f0*/  SHF.L.U32 R2, R2, 0x10, RZ ;  /* 0x0000001002027819 */ /* 0x000fe200000006ff */
[----:B------:R-:W-:Y:S01]  /*1700*/  IMAD.U32 R13, R13, 0x10000, RZ ;  /* 0x000100000d0d7824 */ /* 0x000fe200078e00ff */
[----:B------:R-:W-:Y:S01]  /*1710*/  SHF.L.U32 R8, R4, 0x10, RZ ;  /* 0x0000001004087819 */ /* 0x000fe200000006ff */
[----:B------:R-:W-:Y:S02]  /*1720*/  IMAD.U32 R9, R9, 0x10000, RZ ;  /* 0x0001000009097824 */ /* 0x000fe400078e00ff */
[----:B------:R-:W-:Y:S01]  /*1730*/  FMUL.FTZ R12, R12, UR4 ;  /* 0x000000040c0c7c20 */ /* 0x000fe20008410000 */
[----:B------:R-:W-:Y:S01]  /*1740*/  SHF.L.U32 R10, R5, 0x10, RZ ;  /* 0x00000010050a7819 */ /* 0x000fe200000006ff */
[----:B------:R-:W-:Y:S01]  /*1750*/  FMUL.FTZ R13, R13, UR4 ;  /* 0x000000040d0d7c20 */ /* 0x000fe20008410000 */
[----:B------:R-:W-:Y:S01]  /*1760*/  SHF.L.U32 R3, R3, 0x10, RZ ;  /* 0x0000001003037819 */ /* 0x000fe200000006ff */
[----:B------:R-:W-:Y:S01]  /*1770*/  FMUL.FTZ R2, R2, UR4 ;  /* 0x0000000402027c20 */ /* 0x000fe20008410000 */
[----:B------:R-:W-:Y:S01]  /*1780*/  SHF.L.U32 R7, R7, 0x10, RZ ;  /* 0x0000001007077819 */ /* 0x000fe200000006ff */
[----:B------:R0:W1:Y:S01]  /*1790*/  F2F.BF16.F32 R5, R12 ;  /* 0x0000000c00057304 */ /* 0x0000620000202000 */
[----:B------:R-:W-:Y:S01]  /*17a0*/  FMUL.FTZ R8, R8, UR4 ;  /* 0x0000000408087c20 */ /* 0x000fe20008410000 */
[----:B------:R-:W-:Y:S01]  /*17b0*/  FMUL.FTZ R10, R10, UR4 ;  /* 0x000000040a0a7c20 */ /* 0x000fe20008410000 */
[----:B------:R-:W-:Y:S01]  /*17c0*/  FMUL.FTZ R9, R9, UR4 ;  /* 0x0000000409097c20 */ /* 0x000fe20008410000 */
[----:B------:R-:W-:-:S04]  /*17d0*/  FMUL.FTZ R14, R7, UR4 ;  /* 0x00000004070e7c20 */ /* 0x000fc80008410000 */
[----:B------:R-:W2:Y:S01]  /*17e0*/  F2F.BF16.F32 R13, R13 ;  /* 0x0000000d000d7304 */ /* 0x000ea20000202000 */
[----:B0-----:R-:W-:Y:S01]  /*17f0*/  FMUL.FTZ R12, R3, UR4 ;  /* 0x00000004030c7c20 */ /* 0x001fe20008410000 */
[----:B-1----:R-:W-:-:S06]  /*1800*/  SHF.L.U32 R5, R5, 0x10, RZ ;  /* 0x0000001005057819 */ /* 0x002fcc00000006ff */
[----:B------:R-:W0:Y:S01]  /*1810*/  F2F.BF16.F32 R2, R2 ;  /* 0x0000000200027304 */ /* 0x000e220000202000 */
[----:B--2---:R-:W-:-:S07]  /*1820*/  IMAD.U32 R13, R13, 0x10000, RZ ;  /* 0x000100000d0d7824 */ /* 0x004fce00078e00ff */
[----:B------:R0:W1:Y:S08]  /*1830*/  F2F.BF16.F32 R11, R9 ;  /* 0x00000009000b7304 */ /* 0x0000700000202000 */
[----:B------:R-:W2:Y:S01]  /*1840*/  F2F.BF16.F32 R8, R8 ;  /* 0x0000000800087304 */ /* 0x000ea20000202000 */
[----:B0-----:R-:W-:Y:S02]  /*1850*/  SHF.L.U32 R9, R2, 0x10, RZ ;  /* 0x0000001002097819 */ /* 0x001fe400000006ff */
[----:B-1----:R-:W-:-:S05]  /*1860*/  SHF.L.U32 R11, R11, 0x10, RZ ;  /* 0x000000100b0b7819 */ /* 0x002fca00000006ff */
[----:B------:R-:W0:Y:S01]  /*1870*/  F2F.BF16.F32 R10, R10 ;  /* 0x0000000a000a7304 */ /* 0x000e220000202000 */
[----:B--2---:R-:W-:-:S07]  /*1880*/  IMAD.U32 R8, R8, 0x10000, RZ ;  /* 0x0001000008087824 */ /* 0x004fce00078e00ff */
[----:B------:R-:W1:Y:S01]  /*1890*/  F2F.BF16.F32 R12, R12 ;  /* 0x0000000c000c7304 */ /* 0x000e620000202000 */
[----:B0-----:R-:W-:-:S07]  /*18a0*/  SHF.L.U32 R10, R10, 0x10, RZ ;  /* 0x000000100a0a7819 */ /* 0x001fce00000006ff */
[----:B------:R-:W0:Y:S01]  /*18b0*/  F2F.BF16.F32 R14, R14 ;  /* 0x0000000e000e7304 */ /* 0x000e220000202000 */
[----:B-1----:R-:W-:-:S07]  /*18c0*/  IMAD.U32 R12, R12, 0x10000, RZ ;  /* 0x000100000c0c7824 */ /* 0x002fce00078e00ff */
[----:B------:R-:W-:Y:S01]  /*18d0*/  MUFU.RCP R4, UR4 ;  /* 0x0000000400047d08 */ /* 0x000fe20008001000 */
[----:B0-----:R-:W-:-:S07]  /*18e0*/  SHF.L.U32 R14, R14, 0x10, RZ ;  /* 0x000000100e0e7819 */ /* 0x001fce00000006ff */
        /* <DEDUP_REMOVED lines=21> */
.L_x_3051:
[----:B------:R-:W-:Y:S01]  /*1a40*/  USHF.L.U32 UR4, UR4, 0x10, URZ ;  /* 0x0000001004047899 */ /* 0x000fe200080006ff */
[----:B------:R-:W-:Y:S01]  /*1a50*/  SHF.L.U32 R11, R4, 0x10, RZ ;  /* 0x00000010040b7819 */ /* 0x000fe200000006ff */
[----:B------:R-:W-:Y:S01]  /*1a60*/  IMAD.U32 R15, R12, 0x10000, RZ ;  /* 0x000100000c0f7824 */ /* 0x000fe200078e00ff */
[----:B------:R-:W-:Y:S01]  /*1a70*/  SHF.L.U32 R13, R13, 0x10, RZ ;  /* 0x000000100d0d7819 */ /* 0x000fe200000006ff */
[----:B------:R-:W-:Y:S01]  /*1a80*/  IMAD.U32 R7, R7, 0x10000, RZ ;  /* 0x0001000007077824 */ /* 0x000fe200078e00ff */
[----:B------:R-:W-:Y:S02]  /*1a90*/  SHF.L.U32 R9, R9, 0x10, RZ ;  /* 0x0000001009097819 */ /* 0x000fe400000006ff */
[----:B------:R-:W-:Y:S02]  /*1aa0*/  SHF.L.U32 R3, R3, 0x10, RZ ;  /* 0x0000001003037819 */ /* 0x000fe400000006ff */
[----:B------:R-:W0:Y:S02]  /*1ab0*/  MUFU.RCP R8, UR4 ;  /* 0x0000000400087d08 */ /* 0x000e240008001000 */
[-C--:B0-----:R-:W-:Y:S01]  /*1ac0*/  FMUL.FTZ R4, R11, R8.reuse ;  /* 0x000000080b047220 */ /* 0x081fe20000410000 */
[----:B------:R-:W-:Y:S01]  /*1ad0*/  SHF.L.U32 R11, R5, 0x10, RZ ;  /* 0x00000010050b7819 */ /* 0x000fe200000006ff */
[----:B------:R-:W-:Y:S01]  /*1ae0*/  FMUL.FTZ R12, R13, R8 ;  /* 0x000000080d0c7220 */ /* 0x000fe20000410000 */
[----:B------:R-:W-:-:S02]  /*1af0*/  IMAD.U32 R13, R2, 0x10000, RZ ;  /* 0x00010000020d7824 */ /* 0x000fc400078e00ff */
[-C--:B------:R-:W-:Y:S01]  /*1b00*/  FMUL.FTZ R9, R9, R8.reuse ;  /* 0x0000000809097220 */ /* 0x080fe20000410000 */
[-C--:B------:R-:W-:Y:S01]  /*1b10*/  FMUL.FTZ R3, R3, R8.reuse ;  /* 0x0000000803037220 */ /* 0x080fe20000410000 */
[-C--:B------:R-:W-:Y:S01]  /*1b20*/  FMUL.FTZ R11, R11, R8.reuse ;  /* 0x000000080b0b7220 */ /* 0x080fe20000410000 */
[-C--:B------:R-:W-:Y:S01]  /*1b30*/  FMUL.FTZ R2, R13, R8.reuse ;  /* 0x000000080d027220 */ /* 0x080fe20000410000 */
[-C--:B------:R-:W-:Y:S01]  /*1b40*/  FMUL.FTZ R10, R15, R8.reuse ;  /* 0x000000080f0a7220 */ /* 0x080fe20000410000 */
[----:B------:R-:W-:Y:S01]  /*1b50*/  FMUL.FTZ R8, R7, R8 ;  /* 0x0000000807087220 */ /* 0x000fe20000410000 */
        /* <DEDUP_REMOVED lines=9> */
[----:B------:R-:W1:Y:S01]  /*1bf0*/  F2F.BF16.F32 R9, R9 ;  /* 0x0000000900097304 */ /* 0x000e620000202000 */
[----:B0-----:R-:W-:-:S07]  /*1c00*/  SHF.L.U32 R2, R2, 0x10, RZ ;  /* 0x0000001002027819 */ /* 0x001fce00000006ff */
[----:B------:R-:W0:Y:S01]  /*1c10*/  F2F.BF16.F32 R3, R3 ;  /* 0x0000000300037304 */ /* 0x000e220000202000 */
[----:B-1----:R-:W-:-:S07]  /*1c20*/  IMAD.U32 R9, R9, 0x10000, RZ ;  /* 0x0001000009097824 */ /* 0x002fce00078e00ff */
[----:B------:R0:W1:Y:S08]  /*1c30*/  F2F.BF16.F32 R7, R8 ;  /* 0x0000000800077304 */ /* 0x0000700000202000 */
[----:B------:R-:W2:Y:S01]  /*1c40*/  FRND R4, R4 ;  /* 0x0000000400047307 */ /* 0x000ea20000201000 */
[----:B0-----:R-:W-:Y:S02]  /*1c50*/  SHF.L.U32 R8, R3, 0x10, RZ ;  /* 0x0000001003087819 */ /* 0x001fe400000006ff */
[----:B-1----:R-:W-:-:S05]  /*1c60*/  SHF.L.U32 R13, R7, 0x10, RZ ;  /* 0x00000010070d7819 */ /* 0x002fca00000006ff */
[----:B------:R-:W0:Y:S01]  /*1c70*/  FRND R5, R5 ;  /* 0x0000000500057307 */ /* 0x000e220000201000 */
[----:B--2---:R-:W-:-:S07]  /*1c80*/  FMUL.FTZ R4, R4, UR4 ;  /* 0x0000000404047c20 */ /* 0x004fce0008410000 */
[----:B------:R-:W1:Y:S01]  /*1c90*/  FRND R11, R11 ;  /* 0x0000000b000b7307 */ /* 0x000e620000201000 */
[----:B0-----:R-:W-:-:S07]  /*1ca0*/  FMUL.FTZ R5, R5, UR4 ;  /* 0x0000000405057c20 */ /* 0x001fce0008410000 */
[----:B------:R-:W0:Y:S01]  /*1cb0*/  FRND R12, R12 ;  /* 0x0000000c000c7307 */ /* 0x000e220000201000 */
[----:B------:R-:W-:Y:S01]  /*1cc0*/  F2FP.BF16.F32.PACK_AB R5, R5, R4 ;  /* 0x000000040505723e */ /* 0x000fe200000010ff */
[----:B-1----:R-:W-:-:S06]  /*1cd0*/  FMUL.FTZ R7, R11, UR4 ;  /* 0x000000040b077c20 */ /* 0x002fcc0008410000 */
        /* <DEDUP_REMOVED lines=9> */
[----:B-1----:R-:W-:Y:S01]  /*1d70*/  FMUL.FTZ R10, R8, UR4 ;  /* 0x00000004080a7c20 */ /* 0x002fe20008410000 */
[----:B0-----:R-:W-:-:S05]  /*1d80*/  FMUL.FTZ R11, R13, UR4 ;  /* 0x000000040d0b7c20 */ /* 0x001fca0008410000 */
[----:B------:R-:W-:-:S07]  /*1d90*/  F2FP.BF16.F32.PACK_AB R4, R11, R10 ;  /* 0x0000000a0b04723e */ /* 0x000fce00000010ff */
.L_x_3052:
[----:B------:R-:W0:Y:S01]  /*1da0*/  LDC.64 R2, c[0x0][0x398] ;  /* 0x0000e600ff027b82 */ /* 0x000e220000000a00 */
[----:B------:R-:W-:Y:S02]  /*1db0*/  MOV R8, R9 ;  /* 0x0000000900087202 */ /* 0x000fe40000000f00 */
[----:B------:R-:W-:Y:S01]  /*1dc0*/  MOV R9, R4 ;  /* 0x0000000400097202 */ /* 0x000fe20000000f00 */
[----:B0-----:R-:W-:-:S04]  /*1dd0*/  IMAD.WIDE.U32 R2, R0, 0x2, R2 ;  /* 0x0000000200027825 */ /* 0x001fc800078e0002 */
[----:B------:R-:W-:-:S04]  /*1de0*/  IMAD.WIDE.U32 R2, R6, 0x8, R2 ;  /* 0x0000000806027825 */ /* 0x000fc800078e0002 */
[----:B------:R-:W-:Y:S01]  /*1df0*/  IMAD.MOV.U32 R6, RZ, RZ, R5 ;  /* 0x000000ffff067224 */ /* 0x000fe200078e0005 */
[----:B------:R-:W-:Y:S04]  /*1e00*/  STG.E.64 desc[UR6][R2.64+0x400], R8 ;  /* 0x0004000802007986 */ /* 0x000fe8000c101b06 */
[----:B------:R-:W-:Y:S01]  /*1e10*/  STG.E.64 desc[UR6][R2.64], R6 ;  /* 0x0000000602007986 */ /* 0x000fe2000c101b06 */
[----:B------:R-:W-:Y:S05]  /*1e20*/  EXIT ;  /* 0x000000000000794d */ /* 0x000fea0003800000 */
.L_x_3053:
        /* <DEDUP_REMOVED lines=13> */
.L_x_19090:


//--------------------- .text._ZN2at6native29vectorized_elementwise_kernelILi8EZZZNS0_26round_decimals_kernel_cudaERNS_18TensorIteratorBaseElENKUlvE_clEvENKUlvE2_clEvEUlN3c108BFloat16EE_St5arrayIPcLm2EEEEviT0_T1_ --------------------------
	.section	.text._ZN2at6native29vectorized_elementwise_kernelILi8EZZZNS0_26round_decimals_kernel_cudaERNS_18TensorIteratorBaseElENKUlvE_clEvENKUlvE2_clEvEUlN3c108BFloat16EE_St5arrayIPcLm2EEEEviT0_T1_,"ax",@progbits
	.align	128
        .global         _ZN2at6native29vectorized_elementwise_kernelILi8EZZZNS0_26round_decimals_kernel_cudaERNS_18TensorIteratorBaseElENKUlvE_clEvENKUlvE2_clEvEUlN3c108BFloat16EE_St5arrayIPcLm2EEEEviT0_T1_
        .type           _ZN2at6native29vectorized_elementwise_kernelILi8EZZZNS0_26round_decimals_kernel_cudaERNS_18TensorIteratorBaseElENKUlvE_clEvENKUlvE2_clEvEUlN3c108BFloat16EE_St5arrayIPcLm2EEEEviT0_T1_,@function
        .size           _ZN2at6native29vectorized_elementwise_kernelILi8EZZZNS0_26round_decimals_kernel_cudaERNS_18TensorIteratorBaseElENKUlvE_clEvENKUlvE2_clEvEUlN3c108BFloat16EE_St5arrayIPcLm2EEEEviT0_T1_,(.L_x_19091 - _ZN2at6native29vectorized_elementwise_kernelILi8EZZZNS0_26round_decimals_kernel_cudaERNS_18TensorIteratorBaseElENKUlvE_clEvENKUlvE2_clEvEUlN3c108BFloat16EE_St5arrayIPcLm2EEEEviT0_T1_)
        .other          _ZN2at6native29vectorized_elementwise_kernelILi8EZZZNS0_26round_decimals_kernel_cudaERNS_18TensorIteratorBaseElENKUlvE_clEvENKUlvE2_clEvEUlN3c108BFloat16EE_St5arrayIPcLm2EEEEviT0_T1_,@"STO_CUDA_ENTRY STV_DEFAULT"
_ZN2at6native29vectorized_elementwise_kernelILi8EZZZNS0_26round_decimals_kernel_cudaERNS_18TensorIteratorBaseElENKUlvE_clEvENKUlvE2_clEvEUlN3c108BFloat16EE_St5arrayIPcLm2EEEEviT0_T1_:
.text._ZN2at6native29vectorized_elementwise_kernelILi8EZZZNS0_26round_decimals_kernel_cudaERNS_18TensorIteratorBaseElENKUlvE_clEvENKUlvE2_clEvEUlN3c108BFloat16EE_St5arrayIPcLm2EEEEviT0_T1_:
[----:B------:R-:W-:Y:S01]  /*0000*/  LDC R1, c[0x0][0x37c] ;  /* 0x0000df00ff017b82 */ /* 0x000fe20000000800 */
[----:B------:R-:W-:Y:S05]  /*0010*/  EXIT ;  /* 0x000000000000794d */ /* 0x000fea0003800000 */
.L_x_3054:
        /* <DEDUP_REMOVED lines=14> */
.L_x_19091:


//--------------------- .text._ZN2at6native18elementwise_kernelILi128ELi4EZNS0_15gpu_kernel_implIZZZNS0_26round_decimals_kernel_cudaERNS_18TensorIteratorBaseElENKUlvE_clEvENKUlvE1_clEvEUlN3c104HalfEE_EEvS4_RKT_EUliE_EEviT1_ --------------------------
	.section	.text._ZN2at6native18elementwise_kernelILi128ELi4EZNS0_15gpu_kernel_implIZZZNS0_26round_decimals_kernel_cudaERNS_18TensorIteratorBaseElENKUlvE_clEvENKUlvE1_clEvEUlN3c104HalfEE_EEvS4_RKT_EUliE_EEviT1_,"ax",@progbits
	.align	128
        .global         _ZN2at6native18elementwise_kernelILi128ELi4EZNS0_15gpu_kernel_implIZZZNS0_26round_decimals_kernel_cudaERNS_18TensorIteratorBaseElENKUlvE_clEvENKUlvE1_clEvEUlN3c104HalfEE_EEvS4_RKT_EUliE_EEviT1_
        .type           _ZN2at6native18elementwise_kernelILi128ELi4EZNS0_15gpu_kernel_implIZZZNS0_26round_decimals_kernel_cudaERNS_18TensorIteratorBaseElENKUlvE_clEvENKUlvE1_clEvEUlN3c104HalfEE_EEvS4_RKT_EUliE_EEviT1_,@function
        .size           _ZN2at6native18elementwise_kernelILi128ELi4EZNS0_15gpu_kernel_implIZZZNS0_26round_decimals_kernel_cudaERNS_18TensorIteratorBaseElENKUlvE_clEvENKUlvE1_clEvEUlN3c104HalfEE_EEvS4_RKT_EUliE_EEviT1_,(.L_x_19092 - _ZN2at6native18elementwise_kernelILi128ELi4EZNS0_15gpu_kernel_implIZZZNS0_26round_decimals_kernel_cudaERNS_18TensorIteratorBaseElENKUlvE_clEvENKUlvE1_clEvEUlN3c104HalfEE_EEvS4_RKT_EUliE_EEviT1_)
        .other          _ZN2at6native18elementwise_kernelILi128ELi4EZNS0_15gpu_kernel_implIZZZNS0_26round_decimals_kernel_cudaERNS_18TensorIteratorBaseElENKUlvE_clEvENKUlvE1_clEvEUlN3c104HalfEE_EEvS4_RKT_EUliE_EEviT1_,@"STO_CUDA_ENTRY STV_DEFAULT"
_ZN2at6native18elementwise_kernelILi128ELi4EZNS0_15gpu_kernel_implIZZZNS0_26round_decimals_kernel_cudaERNS_18TensorIteratorBaseElENKUlvE_clEvENKUlvE1_clEvEUlN3c104HalfEE_EEvS4_RKT_EUliE_EEviT1_:
.text._ZN2at6native18elementwise_kernelILi128ELi4EZNS0_15gpu_kernel_implIZZZNS0_26round_decimals_kernel_cudaERNS_18TensorIteratorBaseElENKUlvE_clEvENKUlvE1_clEvEUlN3c104HalfEE_EEvS4_RKT_EUliE_EEviT1_:
        /* <DEDUP_REMOVED lines=12> */
[----:B------:R-:W-:-:S04]  /*00c0*/  UISETP.LT.U32.AND UP0, UPT, UR41, 0x18, UPT ;  /* 0x000000182900788c */ /* 0x000fc8000bf01070 */
[----:B-1----:R-:W-:Y:S01]  /*00d0*/  LOP3.LUT R17, R17, UR4, RZ, 0xfc, !PT ;  /* 0x0000000411117c12 */ /* 0x002fe2000f8efcff */
[----:B------:R-:W-:-:S03]  /*00e0*/  USEL UR38, UR41, 0x18, UP0 ;  /* 0x0000001829267887 */ /* 0x000fc60008000000 */
[----:B----4-:R-:W-:Y:S01]  /*00f0*/  ISETP.GE.AND P0, PT, R17, UR5, PT ;  /* 0x0000000511007c0c */ /* 0x010fe2000bf06270 */
[----:B------:R-:W-:-:S12]  /*0100*/  UIADD3 UR38, UPT, UPT, UR38, 0x1, URZ ;  /* 0x0000000126267890 */ /* 0x000fd8000fffe0ff */
[----:B0--3--:R-:W-:Y:S05]  /*0110*/  @P0 BRA `(.L_x_3056) ;  /* 0x0000003000d00947 */ /* 0x009fea0003800000 */
        /* <DEDUP_REMOVED lines=302> */
.L_x_3057:
        /* <DEDUP_REMOVED lines=18> */
.L_x_3061:
[----:B------:R-:W2:Y:S02]  /*1520*/  LDG.E.U8 R2, desc[UR36][R2.64] ;  /* 0x0000002402027981 */ /* 0x000ea4000c1e1100 */
[----:B--2---:R-:W-:-:S04]  /*1530*/  I2FP.F32.U32 R0, R2 ;  /* 0x0000000200007245 */ /* 0x004fc80000201000 */
[----:B------:R-:W-:Y:S01]  /*1540*/  F2FP.F16.F32.PACK_AB R0, RZ, R0 ;  /* 0x00000000ff00723e */ /* 0x000fe200000000ff */
[----:B------:R-:W-:Y:S06]  /*1550*/  BRA `(.L_x_3063) ;  /* 0x0000000c009c7947 */ /* 0x000fec0003800000 */
.L_x_3060:
        /* <DEDUP_REMOVED lines=10> */
.L_x_3065:
[----:B------:R-:W2:Y:S02]  /*1600*/  LDG.E R2, desc[UR36][R2.64] ;  /* 0x0000002402027981 */ /* 0x000ea4000c1e1900 */
[----:B--2---:R-:W-:-:S04]  /*1610*/  I2FP.F32.S32 R0, R2 ;  /* 0x0000000200007245 */ /* 0x004fc80000201400 */
[----:B------:R-:W-:Y:S01]  /*1620*/  F2FP.F16.F32.PACK_AB R0, RZ, R0 ;  /* 0x00000000ff00723e */ /* 0x000fe200000000ff */
[----:B------:R-:W-:Y:S06]  /*1630*/  BRA `(.L_x_3063) ;  /* 0x0000000c00647947 */ /* 0x000fec0003800000 */
.L_x_3064:
[----:B------:R-:W2:Y:S02]  /*1640*/  LDG.E.U16 R2, desc[UR36][R2.64] ;  /* 0x0000002402027981 */ /* 0x000ea4000c1e1500 */
[----:B--2---:R-:W0:Y:S02]  /*1650*/  I2F.S16 R0, R2 ;  /* 0x0000000200007306 */ /* 0x004e240000101400 */
[----:B0-----:R-:W-:Y:S01]  /*1660*/  F2FP.F16.F32.PACK_AB R0, RZ, R0 ;  /* 0x00000000ff00723e */ /* 0x001fe200000000ff */
[----:B------:R-:W-:Y:S06]  /*1670*/  BRA `(.L_x_3063) ;  /* 0x0000000c00547947 */ /* 0x000fec0003800000 */
.L_x_3059:
        /* <DEDUP_REMOVED lines=9> */
.L_x_3067:
[----:B------:R0:W5:Y:S01]  /*1710*/  LDG.E.U16 R0, desc[UR36][R2.64] ;  /* 0x0000002402007981 */ /* 0x000162000c1e1500 */
[----:B------:R-:W-:Y:S05]  /*1720*/  BRA `(.L_x_3063) ;  /* 0x0000000c00287947 */ /* 0x000fea0003800000 */
.L_x_3066:
        /* <DEDUP_REMOVED lines=9> */
.L_x_3069:
[----:B------:R1:W5:Y:S01]  /*17c0*/  LDG.E.U16 R0, desc[UR36][R2.64] ;  /* 0x0000002402007981 */ /* 0x000362000c1e1500 */
[----:B------:R-:W-:Y:S05]  /*17d0*/  BRA `(.L_x_3063) ;  /* 0x0000000800fc7947 */ /* 0x000fea0003800000 */
.L_x_3068:
        /* <DEDUP_REMOVED lines=12> */
.L_x_3058:
        /* <DEDUP_REMOVED lines=13> */
.L_x_3072:
        /* <DEDUP_REMOVED lines=12> */
.L_x_3071:
        /* <DEDUP_REMOVED lines=27> */
.L_x_3074:
        /* <DEDUP_REMOVED lines=13> */
.L_x_3073:
[----:B------:R-:W2:Y:S02]  /*1cb0*/  LDG.E.U16 R0, desc[UR36][R2.64] ;  /* 0x0000002402007981 */ /* 0x000ea4000c1e1500 */
[----:B--2---:R-:W-:-:S04]  /*1cc0*/  SHF.L.U32 R0, R0, 0x10, RZ ;  /* 0x0000001000007819 */ /* 0x004fc800000006ff */
[----:B------:R-:W-:Y:S01]  /*1cd0*/  F2FP.F16.F32.PACK_AB R0, RZ, R0 ;  /* 0x00000000ff00723e */ /* 0x000fe200000000ff */
[----:B------:R-:W-:Y:S06]  /*1ce0*/  BRA `(.L_x_3063) ;  /* 0x0000000400b87947 */ /* 0x000fec0003800000 */
.L_x_3070:
        /* <DEDUP_REMOVED lines=12> */
.L_x_3077:
        /* <DEDUP_REMOVED lines=21> */
.L_x_3081:
[----:B------:R-:W-:Y:S05]  /*1f00*/  BSYNC.RECONVERGENT B1 ;  /* 0x0000000000017941 */ /* 0x000fea0003800200 */
.L_x_3080:
[----:B------:R-:W-:Y:S01]  /*1f10*/  IMAD.SHL.U32 R0, R0, 0x100000, RZ ;  /* 0x0010000000007824 */ /* 0x000fe200078e00ff */
[----:B------:R-:W-:-:S04]  /*1f20*/  LEA R2, R2, 0x3b800000, 0x17 ;  /* 0x3b80000002027811 */ /* 0x000fc800078eb8ff */
[----:B------:R-:W-:-:S07]  /*1f30*/  LOP3.LUT R0, R2, R0, R7, 0xfe, !PT ;  /* 0x0000000002007212 */ /* 0x000fce00078efe07 */
.L_x_3079:
[----:B------:R-:W-:Y:S05]  /*1f40*/  BSYNC.RECONVERGENT B0 ;  /* 0x0000000000007941 */ /* 0x000fea0003800200 */
.L_x_3078:
[----:B------:R-:W-:Y:S01]  /*1f50*/  F2FP.F16.F32.PACK_AB R0, RZ, R0 ;  /* 0x00000000ff00723e */ /* 0x000fe200000000ff */
[----:B------:R-:W-:Y:S06]  /*1f60*/  BRA `(.L_x_3063) ;  /* 0x0000000400187947 */ /* 0x000fec0003800000 */
.L_x_3076:
        /* <DEDUP_REMOVED lines=21> */
.L_x_3085:
[----:B------:R-:W-:Y:S05]  /*20c0*/  BSYNC.RECONVERGENT B1 ;  /* 0x0000000000017941 */ /* 0x000fea0003800200 */
.L_x_3084:
[----:B------:R-:W-:Y:S01]  /*20d0*/  IMAD.SHL.U32 R0, R0, 0x200000, RZ ;  /* 0x0020000000007824 */ /* 0x000fe200078e00ff */
[----:B------:R-:W-:-:S04]  /*20e0*/  LEA R2, R2, 0x37800000, 0x17 ;  /* 0x3780000002027811 */ /* 0x000fc800078eb8ff */
[----:B------:R-:W-:-:S07]  /*20f0*/  LOP3.LUT R0, R2, R0, R7, 0xfe, !PT ;  /* 0x0000000002007212 */ /* 0x000fce00078efe07 */
.L_x_3083:
[----:B------:R-:W-:Y:S05]  /*2100*/  BSYNC.RECONVERGENT B0 ;  /* 0x0000000000007941 */ /* 0x000fea0003800200 */
.L_x_3082:
[----:B------:R-:W-:Y:S01]  /*2110*/  F2FP.F16.F32.PACK_AB R0, RZ, R0 ;  /* 0x00000000ff00723e */ /* 0x000fe200000000ff */
[----:B------:R-:W-:Y:S06]  /*2120*/  BRA `(.L_x_3063) ;  /* 0x0000000000a87947 */ /* 0x000fec0003800000 */
.L_x_3075:
[----:B------:R-:W-:-:S09]  /*2130*/  UISETP.NE.AND UP0, UPT, UR4, 0x1c, UPT ;  /* 0x0000001c0400788c */ /* 0x000fd2000bf05270 */
[----:B------:R-:W-:Y:S05]  /*2140*/  BRA.U !UP0, `(.L_x_3086) ;  /* 0x0000000108947547 */ /* 0x000fea000b800000 */
[----:B------:R-:W-:-:S09]  /*2150*/  UISETP.NE.AND UP0, UPT, UR4, 0x1d, UPT ;  /* 0x0000001d0400788c */ /* 0x000fd2000bf05270 */
[----:B------:R-:W-:Y:S05]  /*2160*/  BRA.U !UP0, `(.L_x_3087) ;  /* 0x00000001087c7547 */ /* 0x000fea000b800000 */
[----:B------:R-:W-:-:S09]  /*2170*/  UISETP.NE.AND UP0, UPT, UR4, 0x2c, UPT ;  /* 0x0000002c0400788c */ /* 0x000fd2000bf05270 */
[----:B------:R-:W-:Y:S05]  /*2180*/  BRA.U !UP0, `(.L_x_3088) ;  /* 0x0000000108487547 */ /* 0x000fea000b800000 */
.L_x_3062:
        /* <DEDUP_REMOVED lines=16> */
.L_x_3089:
[----:B------:R-:W-:Y:S01]  /*2290*/  PRMT R0, RZ, 0x7610, R0 ;  /* 0x00007610ff007816 */ /* 0x000fe20000000000 */
[----:B------:R-:W-:Y:S06]  /*22a0*/  BRA `(.L_x_3063) ;  /* 0x0000000000487947 */ /* 0x000fec0003800000 */
.L_x_3088:
        /* <DEDUP_REMOVED lines=8> */
.L_x_3091:
[----:B------:R-:W-:Y:S05]  /*2330*/  BSYNC.RECONVERGENT B0 ;  /* 0x0000000000007941 */ /* 0x000fea0003800200 */
.L_x_3090:
[----:B------:R-:W-:Y:S01]  /*2340*/  F2FP.F16.F32.PACK_AB R0, RZ, R0 ;  /* 0x00000000ff00723e */ /* 0x000fe200000000ff */
[----:B------:R-:W-:Y:S06]  /*2350*/  BRA `(.L_x_3063) ;  /* 0x00000000001c7947 */ /* 0x000fec0003800000 */
.L_x_3087:
[----:B------:R-:W2:Y:S02]  /*2360*/  LDG.E.64 R2, desc[UR36][R2.64] ;  /* 0x0000002402027981 */ /* 0x000ea4000c1e1b00 */
[----:B--2---:R-:W0:Y:S02]  /*2370*/  I2F.U64 R0, R2 ;  /* 0x0000000200007312 */ /* 0x004e240000301000 */
[----:B0-----:R-:W-:Y:S01]  /*2380*/  F2FP.F16.F32.PACK_AB R0, RZ, R0 ;  /* 0x00000000ff00723e */ /* 0x001fe200000000ff */
[----:B------:R-:W-:Y:S06]  /*2390*/  BRA `(.L_x_3063) ;  /* 0x00000000000c7947 */ /* 0x000fec0003800000 */
.L_x_3086:
[----:B------:R-:W2:Y:S02]  /*23a0*/  LDG.E R2, desc[UR36][R2.64] ;  /* 0x0000002402027981 */ /* 0x000ea4000c1e1900 */
[----:B--2---:R-:W-:-:S04]  /*23b0*/  I2FP.F32.U32 R0, R2 ;  /* 0x0000000200007245 */ /* 0x004fc80000201000 */
[----:B------:R-:W-:-:S07]  /*23c0*/  F2FP.F16.F32.PACK_AB R0, RZ, R0 ;  /* 0x00000000ff00723e */ /* 0x000fce00000000ff */
.L_x_3063:
[----:B------:R-:W-:-:S09]  /*23d0*/  UISETP.NE.AND UP0, UPT, UR43, URZ, UPT ;  /* 0x000000ff2b00728c */ /* 0x000fd2000bf05270 */
[----:B------:R-:W-:Y:S05]  /*23e0*/  BRA.U !UP0, `(.L_x_3092) ;  /* 0x0000000108287547 */ /* 0x000fea000b800000 */
[----:B01----:R-:W0:Y:S01]  /*23f0*/  LDC.U16 R2, c[0x0][0x590] ;  /* 0x00016400ff027b82 */ /* 0x003e220000000400 */
[----:B-----5:R-:W-:Y:S02]  /*2400*/  HADD2.F32 R0, -RZ, R0.H0_H0 ;  /* 0x20000000ff007230 */ /* 0x020fe40000004100 */
[----:B0-----:R-:W-:-:S04]  /*2410*/  HADD2.F32 R2, -RZ, R2.H0_H0 ;  /* 0x20000002ff027230 */ /* 0x001fc80000004100 */
[----:B------:R-:W0:Y:S02]  /*2420*/  MUFU.RCP R3, R2 ;  /* 0x0000000200037308 */ /* 0x000e240000001000 */
[----:B0-----:R-:W-:-:S05]  /*2430*/  FMUL.FTZ R0, R0, R3 ;  /* 0x0000000300007220 */ /* 0x001fca0000410000 */
[----:B------:R-:W-:-:S05]  /*2440*/  F2FP.F16.F32.PACK_AB R0, RZ, R0 ;  /* 0x00000000ff00723e */ /* 0x000fca00000000ff */
[----:B------:R-:W-:-:S04]  /*2450*/  HADD2.F32 R0, -RZ, R0.H0_H0 ;  /* 0x20000000ff007230 */ /* 0x000fc80000004100 */
[----:B------:R-:W0:Y:S02]  /*2460*/  FRND R3, R0 ;  /* 0x0000000000037307 */ /* 0x000e240000201000 */
[----:B0-----:R-:W-:Y:S01]  /*2470*/  FMUL.FTZ R4, R2, R3 ;  /* 0x0000000302047220 */ /* 0x001fe20000410000 */
[----:B------:R-:W-:Y:S06]  /*2480*/  BRA `(.L_x_3093) ;  /* 0x0000000000247947 */ /* 0x000fec0003800000 */
.L_x_3092:
[----:B01----:R-:W0:Y:S01]  /*2490*/  LDC.U16 R2, c[0x0][0x590] ;  /* 0x00016400ff027b82 */ /* 0x003e220000000400 */
[----:B-----5:R-:W-:Y:S02]  /*24a0*/  HADD2.F32 R0, -RZ, R0.H0_H0 ;  /* 0x20000000ff007230 */ /* 0x020fe40000004100 */
[----:B0-----:R-:W-:-:S05]  /*24b0*/  HADD2.F32 R3, -RZ, R2.H0_H0 ;  /* 0x20000002ff037230 */ /* 0x001fca0000004100 */
[----:B------:R-:W-:Y:S02]  /*24c0*/  FMUL.FTZ R0, R0, R3 ;  /* 0x0000000300007220 */ /* 0x000fe40000410000 */
[----:B------:R-:W-:Y:S03]  /*24d0*/  MUFU.RCP R3, R3 ;  /* 0x0000000300037308 */ /* 0x000fe60000001000 */
[----:B------:R-:W-:-:S05]  /*24e0*/  F2FP.F16.F32.PACK_AB R0, RZ, R0 ;  /* 0x00000000ff00723e */ /* 0x000fca00000000ff */
[----:B------:R-:W-:-:S06]  /*24f0*/  HADD2.F32 R0, -RZ, R0.H0_H0 ;  /* 0x20000000ff007230 */ /* 0x000fcc0000004100 */
[----:B------:R-:W0:Y:S02]  /*2500*/  FRND R0, R0 ;  /* 0x0000000000007307 */ /* 0x000e240000201000 */
[----:B0-----:R-:W-:-:S07]  /*2510*/  FMUL.FTZ R4, R0, R3 ;  /* 0x0000000300047220 */ /* 0x001fce0000410000 */
.L_x_3093:
[----:B------:R-:W0:Y:S01]  /*2520*/  LDCU.64 UR6, c[0x0][0x580] ;  /* 0x0000b000ff0677ac */ /* 0x000e220008000a00 */
[----:B------:R-:W-:Y:S01]  /*2530*/  F2FP.F16.F32.PACK_AB R4, RZ, R4 ;  /* 0x00000004ff04723e */ /* 0x000fe200000000ff */
        /* <DEDUP_REMOVED lines=17> */
.L_x_3097:
[----:B------:R-:W-:-:S06]  /*2650*/  HADD2.F32 R5, -RZ, R4.H0_H0 ;  /* 0x20000004ff057230 */ /* 0x000fcc0000004100 */
[----:B------:R-:W0:Y:S02]  /*2660*/  F2I.S64.TRUNC R4, R5 ;  /* 0x0000000500047311 */ /* 0x000e24000020d900 */
[----:B0-----:R0:W-:Y:S01]  /*2670*/  STG.E.U8 desc[UR36][R2.64], R4 ;  /* 0x0000000402007986 */ /* 0x0011e2000c101124 */
[----:B------:R-:W-:Y:S05]  /*2680*/  BRA `(.L_x_3099) ;  /* 0x0000000c00707947 */ /* 0x000fea0003800000 */
.L_x_3096:
        /* <DEDUP_REMOVED lines=10> */
.L_x_3101:
[----:B------:R-:W-:-:S04]  /*2730*/  HADD2.F32 R4, -RZ, R4.H0_H0 ;  /* 0x20000004ff047230 */ /* 0x000fc80000004100 */
[----:B------:R-:W0:Y:S02]  /*2740*/  F2I.FTZ.TRUNC.NTZ R5, R4 ;  /* 0x0000000400057305 */ /* 0x000e24000021f100 */
[----:B0-----:R0:W-:Y:S01]  /*2750*/  STG.E desc[UR36][R2.64], R5 ;  /* 0x0000000502007986 */ /* 0x0011e2000c101924 */
[----:B------:R-:W-:Y:S05]  /*2760*/  BRA `(.L_x_3099) ;  /* 0x0000000c00387947 */ /* 0x000fea0003800000 */
.L_x_3100:
[----:B------:R-:W-:-:S04]  /*2770*/  HADD2.F32 R4, -RZ, R4.H0_H0 ;  /* 0x20000004ff047230 */ /* 0x000fc80000004100 */
[----:B------:R-:W0:Y:S02]  /*2780*/  F2I.FTZ.TRUNC.NTZ R5, R4 ;  /* 0x0000000400057305 */ /* 0x000e24000021f100 */
[----:B0-----:R0:W-:Y:S01]  /*2790*/  STG.E.U16 desc[UR36][R2.64], R5 ;  /* 0x0000000502007986 */ /* 0x0011e2000c101524 */
[----:B------:R-:W-:Y:S05]  /*27a0*/  BRA `(.L_x_3099) ;  /* 0x0000000c00287947 */ /* 0x000fea0003800000 */
.L_x_3095:
        /* <DEDUP_REMOVED lines=9> */
.L_x_3103:
[----:B------:R0:W-:Y:S01]  /*2840*/  STG.E.U16 desc[UR36][R2.64], R4 ;  /* 0x0000000402007986 */ /* 0x0001e2000c101524 */
[----:B------:R-:W-:Y:S05]  /*2850*/  BRA `(.L_x_3099) ;  /* 0x0000000800fc7947 */ /* 0x000fea0003800000 */
.L_x_3102:
        /* <DEDUP_REMOVED lines=10> */
.L_x_3105:
[----:B------:R-:W-:-:S05]  /*2900*/  HADD2.F32 R0, -RZ, R4.H0_H0 ;  /* 0x20000004ff007230 */ /* 0x000fca0000004100 */
[----:B------:R-:W-:-:S04]  /*2910*/  F2FP.F16.F32.PACK_AB R0, RZ, R0 ;  /* 0x00000000ff00723e */ /* 0x000fc800000000ff */
[----:B------:R-:W-:-:S05]  /*2920*/  PRMT R0, R0, 0x5410, RZ ;  /* 0x0000541000007816 */ /* 0x000fca00000000ff */
[----:B------:R0:W-:Y:S01]  /*2930*/  STG.E desc[UR36][R2.64], R0 ;  /* 0x0000000002007986 */ /* 0x0001e2000c101924 */
[----:B------:R-:W-:Y:S05]  /*2940*/  BRA `(.L_x_3099) ;  /* 0x0000000800c07947 */ /* 0x000fea0003800000 */
.L_x_3104:
[----:B------:R-:W-:-:S05]  /*2950*/  HADD2.F32 R4, -RZ, R4.H0_H0 ;  /* 0x20000004ff047230 */ /* 0x000fca0000004100 */
[----:B------:R-:W-:-:S06]  /*2960*/  FMUL.FTZ R4, R4, 1 ;  /* 0x3f80000004047820 */ /* 0x000fcc0000410000 */
[----:B------:R-:W0:Y:S02]  /*2970*/  F2F.F64.F32 R4, R4 ;  /* 0x0000000400047310 */ /* 0x000e240000201800 */
[----:B0-----:R0:W-:Y:S01]  /*2980*/  STG.E.64 desc[UR36][R2.64], R4 ;  /* 0x0000000402007986 */ /* 0x0011e2000c101b24 */
[----:B------:R-:W-:Y:S05]  /*2990*/  BRA `(.L_x_3099) ;  /* 0x0000000800ac7947 */ /* 0x000fea0003800000 */
.L_x_3094:
        /* <DEDUP_REMOVED lines=13> */
.L_x_3108:
[----:B------:R-:W-:Y:S01]  /*2a70*/  HADD2.F32 R4, -RZ, R4.H0_H0 ;  /* 0x20000004ff047230 */ /* 0x000fe20000004100 */
[----:B------:R-:W-:-:S04]  /*2a80*/  CS2R R6, SRZ ;  /* 0x0000000000067805 */ /* 0x000fc8000001ff00 */
[----:B------:R-:W-:-:S06]  /*2a90*/  FMUL.FTZ R4, R4, 1 ;  /* 0x3f80000004047820 */ /* 0x000fcc0000410000 */
[----:B------:R-:W0:Y:S02]  /*2aa0*/  F2F.F64.F32 R4, R4 ;  /* 0x0000000400047310 */ /* 0x000e240000201800 */
[----:B0-----:R0:W-:Y:S01]  /*2ab0*/  STG.E.128 desc[UR36][R2.64], R4 ;  /* 0x0000000402007986 */ /* 0x0011e2000c101d24 */
[----:B------:R-:W-:Y:S05]  /*2ac0*/  BRA `(.L_x_3099) ;  /* 0x0000000800607947 */ /* 0x000fea0003800000 */
.L_x_3107:
        /* <DEDUP_REMOVED lines=19> */
.L_x_3112:
[----:B------:R-:W-:Y:S05]  /*2c00*/  BSYNC.RECONVERGENT B0 ;  /* 0x0000000000007941 */ /* 0x000fea0003800200 */
.L_x_3111:
[----:B------:R-:W-:-:S05]  /*2c10*/  LOP3.LUT R5, R0, 0x80, R5, 0xf8, !PT ;  /* 0x0000008000057812 */ /* 0x000fca00078ef805 */
[----:B------:R0:W-:Y:S01]  /*2c20*/  STG.E.U8 desc[UR36][R2.64], R5 ;  /* 0x0000000502007986 */ /* 0x0001e2000c101124 */
[----:B------:R-:W-:Y:S05]  /*2c30*/  BRA `(.L_x_3099) ;  /* 0x0000000800047947 */ /* 0x000fea0003800000 */
.L_x_3110:
        /* <DEDUP_REMOVED lines=15> */
.L_x_3114:
[----:B------:R-:W-:Y:S05]  /*2d30*/  BSYNC.RECONVERGENT B0 ;  /* 0x0000000000007941 */ /* 0x000fea0003800200 */
.L_x_3113:
[----:B------:R-:W-:-:S05]  /*2d40*/  LOP3.LUT R5, R0, 0x80, R5, 0xf8, !PT ;  /* 0x0000008000057812 */ /* 0x000fca00078ef805 */
[----:B------:R0:W-:Y:S01]  /*2d50*/  STG.E.U8 desc[UR36][R2.64], R5 ;  /* 0x0000000502007986 */ /* 0x0001e2000c101124 */
[----:B------:R-:W-:Y:S05]  /*2d60*/  BRA `(.L_x_3099) ;  /* 0x0000000400b87947 */ /* 0x000fea0003800000 */
.L_x_3109:
[----:B------:R-:W-:-:S05]  /*2d70*/  HADD2.F32 R0, -RZ, R4.H0_H0 ;  /* 0x20000004ff007230 */ /* 0x000fca0000004100 */
[----:B------:R-:W-:-:S05]  /*2d80*/  F2FP.BF16.F32.PACK_AB R0, RZ, R0 ;  /* 0x00000000ff00723e */ /* 0x000fca00000010ff */
[----:B------:R0:W-:Y:S01]  /*2d90*/  STG.E.U16 desc[UR36][R2.64], R0 ;  /* 0x0000000002007986 */ /* 0x0001e2000c101524 */
[----:B------:R-:W-:Y:S05]  /*2da0*/  BRA `(.L_x_3099) ;  /* 0x0000000400a87947 */ /* 0x000fea0003800000 */
.L_x_3106:
        /* <DEDUP_REMOVED lines=12> */
.L_x_3117:
        /* <DEDUP_REMOVED lines=13> */
.L_x_3120:
[----:B------:R-:W-:-:S04]  /*2f40*/  SHF.R.U32.HI R0, RZ, 0x14, R5 ;  /* 0x00000014ff007819 */ /* 0x000fc80000011605 */
[----:B------:R-:W-:-:S04]  /*2f50*/  LOP3.LUT R0, R0, 0x1, RZ, 0xc0, !PT ;  /* 0x0000000100007812 */ /* 0x000fc800078ec0ff */
[----:B------:R-:W-:-:S04]  /*2f60*/  IADD3 R0, PT, PT, R5, 0x487ffff, R0 ;  /* 0x0487ffff05007810 */ /* 0x000fc80007ffe000 */
[----:B------:R-:W-:-:S04]  /*2f70*/  SHF.R.U32.HI R0, RZ, 0x14, R0 ;  /* 0x00000014ff007819 */ /* 0x000fc80000011600 */
[----:B------:R-:W-:-:S07]  /*2f80*/  LOP3.LUT R4, R0, 0xff, RZ, 0xc0, !PT ;  /* 0x000000ff00047812 */ /* 0x000fce00078ec0ff */
.L_x_3121:
[----:B------:R-:W-:-:S04]  /*2f90*/  SHF.R.U32.HI R5, RZ, 0x18, R5 ;  /* 0x00000018ff057819 */ /* 0x000fc80000011605 */
[----:B------:R-:W-:-:S04]  /*2fa0*/  LOP3.LUT R4, R4, 0x80, R5, 0xf8, !PT ;  /* 0x0000008004047812 */ /* 0x000fc800078ef805 */
[----:B------:R-:W-:-:S07]  /*2fb0*/  PRMT R0, R4, 0x7610, R0 ;  /* 0x0000761004007816 */ /* 0x000fce0000000000 */
.L_x_3119:
[----:B------:R-:W-:Y:S05]  /*2fc0*/  BSYNC.RECONVERGENT B0 ;  /* 0x0000000000007941 */ /* 0x000fea0003800200 */
.L_x_3118:
[----:B------:R4:W-:Y:S01]  /*2fd0*/  STG.E.U8 desc[UR36][R2.64], R0 ;  /* 0x0000000002007986 */ /* 0x0009e2000c101124 */
[----:B------:R-:W-:Y:S05]  /*2fe0*/  BRA `(.L_x_3099) ;  /* 0x0000000400187947 */ /* 0x000fea0003800000 */
.L_x_3116:
        /* <DEDUP_REMOVED lines=13> */
.L_x_3124:
[----:B------:R-:W-:-:S04]  /*30c0*/  SHF.R.U32.HI R0, RZ, 0x15, R5 ;  /* 0x00000015ff007819 */ /* 0x000fc80000011605 */
[----:B------:R-:W-:-:S04]  /*30d0*/  LOP3.LUT R0, R0, 0x1, RZ, 0xc0, !PT ;  /* 0x0000000100007812 */ /* 0x000fc800078ec0ff */
[----:B------:R-:W-:-:S04]  /*30e0*/  IADD3 R0, PT, PT, R5, 0x88fffff, R0 ;  /* 0x088fffff05007810 */ /* 0x000fc80007ffe000 */
[----:B------:R-:W-:-:S04]  /*30f0*/  SHF.R.U32.HI R0, RZ, 0x15, R0 ;  /* 0x00000015ff007819 */ /* 0x000fc80000011600 */
[----:B------:R-:W-:-:S07]  /*3100*/  LOP3.LUT R4, R0, 0xff, RZ, 0xc0, !PT ;  /* 0x000000ff00047812 */ /* 0x000fce00078ec0ff */
.L_x_3125:
[----:B------:R-:W-:-:S04]  /*3110*/  SHF.R.U32.HI R5, RZ, 0x18, R5 ;  /* 0x00000018ff057819 */ /* 0x000fc80000011605 */
[----:B------:R-:W-:-:S04]  /*3120*/  LOP3.LUT R4, R4, 0x80, R5, 0xf8, !PT ;  /* 0x0000008004047812 */ /* 0x000fc800078ef805 */
[----:B------:R-:W-:-:S07]  /*3130*/  PRMT R0, R4, 0x7610, R0 ;  /* 0x0000761004007816 */ /* 0x000fce0000000000 */
.L_x_3123:
[----:B------:R-:W-:Y:S05]  /*3140*/  BSYNC.RECONVERGENT B0 ;  /* 0x0000000000007941 */ /* 0x000fea0003800200 */
.L_x_3122:
[----:B------:R3:W-:Y:S01]  /*3150*/  STG.E.U8 desc[UR36][R2.64], R0 ;  /* 0x0000000002007986 */ /* 0x0007e2000c101124 */
[----:B------:R-:W-:Y:S05]  /*3160*/  BRA `(.L_x_3099) ;  /* 0x0000000000b87947 */ /* 0x000fea0003800000 */
.L_x_3115:
[----:B------:R-:W-:-:S09]  /*3170*/  UISETP.NE.AND UP0, UPT, UR4, 0x1c, UPT ;  /* 0x0000001c0400788c */ /* 0x000fd2000bf05270 */
[----:B------:R-:W-:Y:S05]  /*3180*/  BRA.U !UP0, `(.L_x_3126) ;  /* 0x0000000108a47547 */ /* 0x000fea000b800000 */
[----:B------:R-:W-:-:S09]  /*3190*/  UISETP.NE.AND UP0, UPT, UR4, 0x1d, UPT ;  /* 0x0000001d0400788c */ /* 0x000fd2000bf05270 */
[----:B------:R-:W-:Y:S05]  /*31a0*/  BRA.U !UP0, `(.L_x_3127) ;  /* 0x00000001088c7547 */ /* 0x000fea000b800000 */
[----:B------:R-:W-:-:S09]  /*31b0*/  UISETP.NE.AND UP0, UPT, UR4, 0x2c, UPT ;  /* 0x0000002c0400788c */ /* 0x000fd2000bf05270 */
[----:B------:R-:W-:Y:S05]  /*31c0*/  BRA.U !UP0, `(.L_x_3128) ;  /* 0x0000000108447547 */ /* 0x000fea000b800000 */
.L_x_3098:
        /* <DEDUP_REMOVED lines=16> */
.L_x_3129:
[----:B------:R-:W-:Y:S05]  /*32d0*/  BRA `(.L_x_3099) ;  /* 0x00000000005c7947 */ /* 0x000fea0003800000 */
.L_x_3128:
        /* <DEDUP_REMOVED lines=16> */
.L_x_3127:
[----:B------:R-:W-:-:S06]  /*33e0*/  HADD2.F32 R4, -RZ, R4.H0_H0 ;  /* 0x20000004ff047230 */ /* 0x000fcc0000004100 */
[----:B------:R-:W0:Y:S02]  /*33f0*/  F2I.U64.TRUNC R4, R4 ;  /* 0x0000000400047311 */ /* 0x000e24000020d800 */
[----:B0-----:R1:W-:Y:S01]  /*3400*/  STG.E.64 desc[UR36][R2.64], R4 ;  /* 0x0000000402007986 */ /* 0x0013e2000c101b24 */
[----:B------:R-:W-:Y:S05]  /*3410*/  BRA `(.L_x_3099) ;  /* 0x00000000000c7947 */ /* 0x000fea0003800000 */
.L_x_3126:
[----:B------:R-:W-:-:S04]  /*3420*/  HADD2.F32 R4, -RZ, R4.H0_H0 ;  /* 0x20000004ff047230 */ /* 0x000fc80000004100 */
[----:B------:R-:W0:Y:S02]  /*3430*/  F2I.FTZ.U32.TRUNC.NTZ R5, R4 ;  /* 0x0000000400057305 */ /* 0x000e24000021f000 */
[----:B0-----:R0:W-:Y:S02]  /*3440*/  STG.E desc[UR36][R2.64], R5 ;  /* 0x0000000502007986 */ /* 0x0011e4000c101924 */
.L_x_3099:
[----:B------:R-:W-:-:S07]  /*3450*/  IADD3 R17, PT, PT, R17, 0x80, RZ ;  /* 0x0000008011117810 */ /* 0x000fce0007ffe0ff */
.L_x_3056:
[----:B------:R-:W-:Y:S05]  /*3460*/  BSYNC.RECONVERGENT B6 ;  /* 0x0000000000067941 */ /* 0x000fea0003800200 */
.L_x_3055:
[----:B------:R-:W5:Y:S01]  /*3470*/  LDCU UR4, c[0x0][0x380] ;  /* 0x00007000ff0477ac */ /* 0x000f620008000800 */
[----:B------:R-:W-:Y:S01]  /*3480*/  BSSY.RECONVERGENT B6, `(.L_x_3130) ;  /* 0x0000337000067945 */ /* 0x000fe20003800200 */
[----:B-----5:R-:W-:-:S13]  /*3490*/  ISETP.GE.AND P0, PT, R17, UR4, PT ;  /* 0x0000000411007c0c */ /* 0x020fda000bf06270 */
[----:B------:R-:W-:Y:S05]  /*34a0*/  @P0 BRA `(.L_x_3131) ;  /* 0x0000003000d00947 */ /* 0x000fea0003800000 */
        /* <DEDUP_REMOVED lines=303> */
.L_x_3132:
        /* <DEDUP_REMOVED lines=18> */
.L_x_3136:
[----:B------:R-:W2:Y:S02]  /*48c0*/  LDG.E.U8 R2, desc[UR36][R2.64] ;  /* 0x0000002402027981 */ /* 0x000ea4000c1e1100 */
[----:B--2---:R-:W-:-:S04]  /*48d0*/  I2FP.F32.U32 R0, R2 ;  /* 0x0000000200007245 */ /* 0x004fc80000201000 */
[----:B------:R-:W-:Y:S01]  /*48e0*/  F2FP.F16.F32.PACK_AB R0, RZ, R0 ;  /* 0x00000000ff00723e */ /* 0x000fe200000000ff */
[----:B------:R-:W-:Y:S06]  /*48f0*/  BRA `(.L_x_3138) ;  /* 0x0000000c009c7947 */ /* 0x000fec0003800000 */
.L_x_3135:
        /* <DEDUP_REMOVED lines=10> */
.L_x_3140:
[----:B------:R-:W2:Y:S02]  /*49a0*/  LDG.E R2, desc[UR36][R2.64] ;  /* 0x0000002402027981 */ /* 0x000ea4000c1e1900 */
[----:B--2---:R-:W-:-:S04]  /*49b0*/  I2FP.F32.S32 R0, R2 ;  /* 0x0000000200007245 */ /* 0x004fc80000201400 */
[----:B------:R-:W-:Y:S01]  /*49c0*/  F2FP.F16.F32.PACK_AB R0, RZ, R0 ;  /* 0x00000000ff00723e */ /* 0x000fe200000000ff */
[----:B------:R-:W-:Y:S06]  /*49d0*/  BRA `(.L_x_3138) ;  /* 0x0000000c00647947 */ /* 0x000fec0003800000 */
.L_x_3139:
[----:B------:R-:W2:Y:S02]  /*49e0*/  LDG.E.U16 R2, desc[UR36][R2.64] ;  /* 0x0000002402027981 */ /* 0x000ea4000c1e1500 */
[----:B--2---:R-:W0:Y:S02]  /*49f0*/  I2F.S16 R0, R2 ;  /* 0x0000000200007306 */ /* 0x004e240000101400 */
[----:B0-----:R-:W-:Y:S01]  /*4a00*/  F2FP.F16.F32.PACK_AB R0, RZ, R0 ;  /* 0x00000000ff00723e */ /* 0x001fe200000000ff */
[----:B------:R-:W-:Y:S06]  /*4a10*/  BRA `(.L_x_3138) ;  /* 0x0000000c00547947 */ /* 0x000fec0003800000 */
.L_x_3134:
        /* <DEDUP_REMOVED lines=9> */
.L_x_3142:
[----:B------:R0:W5:Y:S01]  /*4ab0*/  LDG.E.U16 R0, desc[UR36][R2.64] ;  /* 0x0000002402007981 */ /* 0x000162000c1e1500 */
[----:B------:R-:W-:Y:S05]  /*4ac0*/  BRA `(.L_x_3138) ;  /* 0x0000000c00287947 */ /* 0x000fea0003800000 */
.L_x_3141:
        /* <DEDUP_REMOVED lines=9> */
.L_x_3144:
[----:B------:R1:W5:Y:S01]  /*4b60*/  LDG.E.U16 R0, desc[UR36][R2.64] ;  /* 0x0000002402007981 */ /* 0x000362000c1e1500 */
[----:B------:R-:W-:Y:S05]  /*4b70*/  BRA `(.L_x_3138) ;  /* 0x0000000800fc7947 */ /* 0x000fea0003800000 */
.L_x_3143:
        /* <DEDUP_REMOVED lines=12> */
.L_x_3133:
        /* <DEDUP_REMOVED lines=13> */
.L_x_3147:
        /* <DEDUP_REMOVED lines=12> */
.L_x_3146:
        /* <DEDUP_REMOVED lines=27> */
.L_x_3149:
        /* <DEDUP_REMOVED lines=13> */
.L_x_3148:
[----:B------:R-:W2:Y:S02]  /*5050*/  LDG.E.U16 R0, desc[UR36][R2.64] ;  /* 0x0000002402007981 */ /* 0x000ea4000c1e1500 */
[----:B--2---:R-:W-:-:S04]  /*5060*/  SHF.L.U32 R0, R0, 0x10, RZ ;  /* 0x0000001000007819 */ /* 0x004fc800000006ff */
[----:B------:R-:W-:Y:S01]  /*5070*/  F2FP.F16.F32.PACK_AB R0, RZ, R0 ;  /* 0x00000000ff00723e */ /* 0x000fe200000000ff */
[----:B------:R-:W-:Y:S06]  /*5080*/  BRA `(.L_x_3138) ;  /* 0x0000000400b87947 */ /* 0x000fec0003800000 */
.L_x_3145:
        /* <DEDUP_REMOVED lines=12> */
.L_x_3152:
        /* <DEDUP_REMOVED lines=21> */
.L_x_3156:
[----:B------:R-:W-:Y:S05]  /*52a0*/  BSYNC.RECONVERGENT B1 ;  /* 0x0000000000017941 */ /* 0x000fea0003800200 */
.L_x_3155:
[----:B------:R-:W-:Y:S01]  /*52b0*/  IMAD.SHL.U32 R0, R0, 0x100000, RZ ;  /* 0x0010000000007824 */ /* 0x000fe200078e00ff */
[----:B------:R-:W-:-:S04]  /*52c0*/  LEA R2, R2, 0x3b800000, 0x17 ;  /* 0x3b80000002027811 */ /* 0x000fc800078eb8ff */
[----:B------:R-:W-:-:S07]  /*52d0*/  LOP3.LUT R0, R2, R0, R7, 0xfe, !PT ;  /* 0x0000000002007212 */ /* 0x000fce00078efe07 */
.L_x_3154:
[----:B------:R-:W-:Y:S05]  /*52e0*/  BSYNC.RECONVERGENT B0 ;  /* 0x0000000000007941 */ /* 0x000fea0003800200 */
.L_x_3153:
[----:B------:R-:W-:Y:S01]  /*52f0*/  F2FP.F16.F32.PACK_AB R0, RZ, R0 ;  /* 0x00000000ff00723e */ /* 0x000fe200000000ff */
[----:B------:R-:W-:Y:S06]  /*5300*/  BRA `(.L_x_3138) ;  /* 0x0000000400187947 */ /* 0x000fec0003800000 */
.L_x_3151:
        /* <DEDUP_REMOVED lines=21> */
.L_x_3160:
[----:B------:R-:W-:Y:S05]  /*5460*/  BSYNC.RECONVERGENT B1 ;  /* 0x0000000000017941 */ /* 0x000fea0003800200 */
.L_x_3159:
[----:B------:R-:W-:Y:S01]  /*5470*/  IMAD.SHL.U32 R0, R0, 0x200000, RZ ;  /* 0x0020000000007824 */ /* 0x000fe200078e00ff */
[----:B------:R-:W-:-:S04]  /*5480*/  LEA R2, R2, 0x37800000, 0x17 ;  /* 0x3780000002027811 */ /* 0x000fc800078eb8ff */
[----:B------:R-:W-:-:S07]  /*5490*/  LOP3.LUT R0, R2, R0, R7, 0xfe, !PT ;  /* 0x0000000002007212 */ /* 0x000fce00078efe07 */
.L_x_3158:
[----:B------:R-:W-:Y:S05]  /*54a0*/  BSYNC.RECONVERGENT B0 ;  /* 0x0000000000007941 */ /* 0x000fea0003800200 */
.L_x_3157:
[----:B------:R-:W-:Y:S01]  /*54b0*/  F2FP.F16.F32.PACK_AB R0, RZ, R0 ;  /* 0x00000000ff00723e */ /* 0x000fe200000000ff */
[----:B------:R-:W-:Y:S06]  /*54c0*/  BRA `(.L_x_3138) ;  /* 0x0000000000a87947 */ /* 0x000fec0003800000 */
.L_x_3150:
        /* <DEDUP_REMOVED lines=14> */
.L_x_3164:
[----:B------:R-:W-:Y:S05]  /*55b0*/  BSYNC.RECONVERGENT B0 ;  /* 0x0000000000007941 */ /* 0x000fea0003800200 */
.L_x_3163:
[----:B------:R-:W-:Y:S01]  /*55c0*/  F2FP.F16.F32.PACK_AB R0, RZ, R0 ;  /* 0x00000000ff00723e */ /* 0x000fe200000000ff */
[----:B------:R-:W-:Y:S06]  /*55d0*/  BRA `(.L_x_3138) ;  /* 0x0000000000647947 */ /* 0x000fec0003800000 */
.L_x_3137:
        /* <DEDUP_REMOVED lines=16> */
.L_x_3165:
[----:B------:R-:W-:Y:S01]  /*56e0*/  PRMT R0, RZ, 0x7610, R0 ;  /* 0x00007610ff007816 */ /* 0x000fe20000000000 */
[----:B------:R-:W-:Y:S06]  /*56f0*/  BRA `(.L_x_3138) ;  /* 0x00000000001c7947 */ /* 0x000fec0003800000 */
.L_x_3162:
[----:B------:R-:W2:Y:S02]  /*5700*/  LDG.E.64 R2, desc[UR36][R2.64] ;  /* 0x0000002402027981 */ /* 0x000ea4000c1e1b00 */
[----:B--2---:R-:W0:Y:S02]  /*5710*/  I2F.U64 R0, R2 ;  /* 0x0000000200007312 */ /* 0x004e240000301000 */
[----:B0-----:R-:W-:Y:S01]  /*5720*/  F2FP.F16.F32.PACK_AB R0, RZ, R0 ;  /* 0x00000000ff00723e */ /* 0x001fe200000000ff */
[----:B------:R-:W-:Y:S06]  /*5730*/  BRA `(.L_x_3138) ;  /* 0x00000000000c7947 */ /* 0x000fec0003800000 */
.L_x_3161:
[----:B------:R-:W2:Y:S02]  /*5740*/  LDG.E R2, desc[UR36][R2.64] ;  /* 0x0000002402027981 */ /* 0x000ea4000c1e1900 */
[----:B--2---:R-:W-:-:S04]  /*5750*/  I2FP.F32.U32 R0, R2 ;  /* 0x0000000200007245 */ /* 0x004fc80000201000 */
[----:B------:R-:W-:-:S07]  /*5760*/  F2FP.F16.F32.PACK_AB R0, RZ, R0 ;  /* 0x00000000ff00723e */ /* 0x000fce00000000ff */
.L_x_3138:
        /* <DEDUP_REMOVED lines=8> */
[----:B------:R-:W-:-:S06]  /*57f0*/  HADD2.F32 R0, -RZ, R0.H0_H0 ;  /* 0x20000000ff007230 */ /* 0x000fcc0000004100 */
[----:B------:R-:W0:Y:S02]  /*5800*/  FRND R0, R0 ;  /* 0x0000000000007307 */ /* 0x000e240000201000 */
[----:B0-----:R-:W-:Y:S01]  /*5810*/  FMUL.FTZ R4, R3, R0 ;  /* 0x0000000003047220 */ /* 0x001fe20000410000 */
[----:B------:R-:W-:Y:S06]  /*5820*/  BRA `(.L_x_3167) ;  /* 0x0000000000247947 */ /* 0x000fec0003800000 */
.L_x_3166:
        /* <DEDUP_REMOVED lines=9> */
.L_x_3167:
        /* <DEDUP_REMOVED lines=19> */
.L_x_3171:
[----:B------:R-:W-:-:S06]  /*59f0*/  HADD2.F32 R5, -RZ, R4.H0_H0 ;  /* 0x20000004ff057230 */ /* 0x000fcc0000004100 */
[----:B------:R-:W0:Y:S02]  /*5a00*/  F2I.S64.TRUNC R4, R5 ;  /* 0x0000000500047311 */ /* 0x000e24000020d900 */
[----:B0-----:R3:W-:Y:S01]  /*5a10*/  STG.E.U8 desc[UR36][R2.64], R4 ;  /* 0x0000000402007986 */ /* 0x0017e2000c101124 */
[----:B------:R-:W-:Y:S05]  /*5a20*/  BRA `(.L_x_3173) ;  /* 0x0000000c006c7947 */ /* 0x000fea0003800000 */
.L_x_3170:
        /* <DEDUP_REMOVED lines=10> */
.L_x_3175:
[----:B------:R-:W-:-:S04]  /*5ad0*/  HADD2.F32 R4, -RZ, R4.H0_H0 ;  /* 0x20000004ff047230 */ /* 0x000fc80000004100 */
[----:B------:R-:W0:Y:S02]  /*5ae0*/  F2I.FTZ.TRUNC.NTZ R5, R4 ;  /* 0x0000000400057305 */ /* 0x000e24000021f100 */
[----:B0-----:R2:W-:Y:S01]  /*5af0*/  STG.E desc[UR36][R2.64], R5 ;  /* 0x0000000502007986 */ /* 0x0015e2000c101924 */
[----:B------:R-:W-:Y:S05]  /*5b00*/  BRA `(.L_x_3173) ;  /* 0x0000000c00347947 */ /* 0x000fea0003800000 */
.L_x_3174:
[----:B------:R-:W-:-:S04]  /*5b10*/  HADD2.F32 R4, -RZ, R4.H0_H0 ;  /* 0x20000004ff047230 */ /* 0x000fc80000004100 */
[----:B------:R-:W0:Y:S02]  /*5b20*/  F2I.FTZ.TRUNC.NTZ R5, R4 ;  /* 0x0000000400057305 */ /* 0x000e24000021f100 */
[----:B0-----:R0:W-:Y:S01]  /*5b30*/  STG.E.U16 desc[UR36][R2.64], R5 ;  /* 0x0000000502007986 */ /* 0x0011e2000c101524 */
[----:B------:R-:W-:Y:S05]  /*5b40*/  BRA `(.L_x_3173) ;  /* 0x0000000c00247947 */ /* 0x000fea0003800000 */
.L_x_3169:
        /* <DEDUP_REMOVED lines=9> */
.L_x_3177:
[----:B------:R0:W-:Y:S01]  /*5be0*/  STG.E.U16 desc[UR36][R2.64], R4 ;  /* 0x0000000402007986 */ /* 0x0001e2000c101524 */
[----:B------:R-:W-:Y:S05]  /*5bf0*/  BRA `(.L_x_3173) ;  /* 0x0000000800f87947 */ /* 0x000fea0003800000 */
.L_x_3176:
        /* <DEDUP_REMOVED lines=10> */
.L_x_3179:
[----:B------:R-:W-:-:S05]  /*5ca0*/  HADD2.F32 R0, -RZ, R4.H0_H0 ;  /* 0x20000004ff007230 */ /* 0x000fca0000004100 */
[----:B------:R-:W-:-:S04]  /*5cb0*/  F2FP.F16.F32.PACK_AB R0, RZ, R0 ;  /* 0x00000000ff00723e */ /* 0x000fc800000000ff */
[----:B------:R-:W-:-:S05]  /*5cc0*/  PRMT R0, R0, 0x5410, RZ ;  /* 0x0000541000007816 */ /* 0x000fca00000000ff */
[----:B------:R0:W-:Y:S01]  /*5cd0*/  STG.E desc[UR36][R2.64], R0 ;  /* 0x0000000002007986 */ /* 0x0001e2000c101924 */
[----:B------:R-:W-:Y:S05]  /*5ce0*/  BRA `(.L_x_3173) ;  /* 0x0000000800bc7947 */ /* 0x000fea0003800000 */
.L_x_3178:
[----:B------:R-:W-:-:S05]  /*5cf0*/  HADD2.F32 R4, -RZ, R4.H0_H0 ;  /* 0x20000004ff047230 */ /* 0x000fca0000004100 */
[----:B------:R-:W-:-:S06]  /*5d00*/  FMUL.FTZ R4, R4, 1 ;  /* 0x3f80000004047820 */ /* 0x000fcc0000410000 */
[----:B------:R-:W0:Y:S02]  /*5d10*/  F2F.F64.F32 R4, R4 ;  /* 0x0000000400047310 */ /* 0x000e240000201800 */
[----:B0-----:R0:W-:Y:S01]  /*5d20*/  STG.E.64 desc[UR36][R2.64], R4 ;  /* 0x0000000402007986 */ /* 0x0011e2000c101b24 */
[----:B------:R-:W-:Y:S05]  /*5d30*/  BRA `(.L_x_3173) ;  /* 0x0000000800a87947 */ /* 0x000fea0003800000 */
.L_x_3168:
        /* <DEDUP_REMOVED lines=14> */
.L_x_3183:
        /* <DEDUP_REMOVED lines=18> */
.L_x_3186:
[----:B------:R-:W-:-:S04]  /*5f40*/  SHF.R.U32.HI R5, RZ, 0x18, R5 ;  /* 0x00000018ff057819 */ /* 0x000fc80000011605 */
[----:B------:R-:W-:-:S07]  /*5f50*/  LOP3.LUT R0, R0, 0x80, R5, 0xf8, !PT ;  /* 0x0000008000007812 */ /* 0x000fce00078ef805 */
.L_x_3185:
[----:B------:R-:W-:Y:S05]  /*5f60*/  BSYNC.RECONVERGENT B0 ;  /* 0x0000000000007941 */ /* 0x000fea0003800200 */
.L_x_3184:
[----:B------:R0:W-:Y:S01]  /*5f70*/  STG.E.U8 desc[UR36][R2.64], R0 ;  /* 0x0000000002007986 */ /* 0x0001e2000c101124 */
[----:B------:R-:W-:Y:S05]  /*5f80*/  BRA `(.L_x_3173) ;  /* 0x0000000800147947 */ /* 0x000fea0003800000 */
.L_x_3182:
        /* <DEDUP_REMOVED lines=18> */
.L_x_3189:
[----:B------:R-:W-:-:S04]  /*60b0*/  SHF.R.U32.HI R5, RZ, 0x18, R5 ;  /* 0x00000018ff057819 */ /* 0x000fc80000011605 */
[----:B------:R-:W-:-:S07]  /*60c0*/  LOP3.LUT R0, R0, 0x80, R5, 0xf8, !PT ;  /* 0x0000008000007812 */ /* 0x000fce00078ef805 */
.L_x_3188:
[----:B------:R-:W-:Y:S05]  /*60d0*/  BSYNC.RECONVERGENT B0 ;  /* 0x0000000000007941 */ /* 0x000fea0003800200 */
.L_x_3187:
[----:B------:R0:W-:Y:S01]  /*60e0*/  STG.E.U8 desc[UR36][R2.64], R0 ;  /* 0x0000000002007986 */ /* 0x0001e2000c101124 */
[----:B------:R-:W-:Y:S05]  /*60f0*/  BRA `(.L_x_3173) ;  /* 0x0000000400b87947 */ /* 0x000fea0003800000 */
.L_x_3181:
        /* <DEDUP_REMOVED lines=22> */
.L_x_3191:
[----:B------:R-:W-:-:S06]  /*6260*/  HADD2.F32 R4, -RZ, R4.H0_H0 ;  /* 0x20000004ff047230 */ /* 0x000fcc0000004100 */
[----:B------:R-:W0:Y:S02]  /*6270*/  F2I.U64.TRUNC R4, R4 ;  /* 0x0000000400047311 */ /* 0x000e24000020d800 */
[----:B0-----:R0:W-:Y:S01]  /*6280*/  STG.E.64 desc[UR36][R2.64], R4 ;  /* 0x0000000402007986 */ /* 0x0011e2000c101b24 */
[----:B------:R-:W-:Y:S05]  /*6290*/  BRA `(.L_x_3173) ;  /* 0x0000000400507947 */ /* 0x000fea0003800000 */
.L_x_3190:
[----:B------:R-:W-:-:S04]  /*62a0*/  HADD2.F32 R4, -RZ, R4.H0_H0 ;  /* 0x20000004ff047230 */ /* 0x000fc80000004100 */
[----:B------:R-:W0:Y:S02]  /*62b0*/  F2I.FTZ.U32.TRUNC.NTZ R5, R4 ;  /* 0x0000000400057305 */ /* 0x000e24000021f000 */
[----:B0-----:R0:W-:Y:S01]  /*62c0*/  STG.E desc[UR36][R2.64], R5 ;  /* 0x0000000502007986 */ /* 0x0011e2000c101924 */
[----:B------:R-:W-:Y:S05]  /*62d0*/  BRA `(.L_x_3173) ;  /* 0x0000000400407947 */ /* 0x000fea0003800000 */
.L_x_3180:
        /* <DEDUP_REMOVED lines=11> */
.L_x_3193:
[----:B------:R-:W-:Y:S01]  /*6390*/  HADD2.F32 R4, -RZ, R4.H0_H0 ;  /* 0x20000004ff047230 */ /* 0x000fe20000004100 */
[----:B------:R-:W-:-:S04]  /*63a0*/  CS2R R6, SRZ ;  /* 0x0000000000067805 */ /* 0x000fc8000001ff00 */
[----:B------:R-:W-:-:S06]  /*63b0*/  FMUL.FTZ R4, R4, 1 ;  /* 0x3f80000004047820 */ /* 0x000fcc0000410000 */
[----:B------:R-:W0:Y:S02]  /*63c0*/  F2F.F64.F32 R4, R4 ;  /* 0x0000000400047310 */ /* 0x000e240000201800 */
[----:B0-----:R0:W-:Y:S01]  /*63d0*/  STG.E.128 desc[UR36][R2.64], R4 ;  /* 0x0000000402007986 */ /* 0x0011e2000c101d24 */
[----:B------:R-:W-:Y:S05]  /*63e0*/  BRA `(.L_x_3173) ;  /* 0x0000000000fc7947 */ /* 0x000fea0003800000 */
.L_x_3192:
[----:B------:R-:W-:-:S09]  /*63f0*/  UISETP.NE.AND UP0, UPT, UR4, 0xf, UPT ;  /* 0x0000000f0400788c */ /* 0x000fd2000bf05270 */
[----:B------:R-:W-:Y:S05]  /*6400*/  BRA.U !UP0, `(.L_x_3194) ;  /* 0x0000000108e87547 */ /* 0x000fea000b800000 */
[----:B------:R-:W-:-:S09]  /*6410*/  UISETP.NE.AND UP0, UPT, UR4, 0x17, UPT ;  /* 0x000000170400788c */ /* 0x000fd2000bf05270 */
[----:B------:R-:W-:Y:S05]  /*6420*/  BRA.U !UP0, `(.L_x_3195) ;  /* 0x0000000108907547 */ /* 0x000fea000b800000 */
[----:B------:R-:W-:-:S09]  /*6430*/  UISETP.NE.AND UP0, UPT, UR4, 0x18, UPT ;  /* 0x000000180400788c */ /* 0x000fd2000bf05270 */
[----:B------:R-:W-:Y:S05]  /*6440*/  BRA.U !UP0, `(.L_x_3196) ;  /* 0x0000000108447547 */ /* 0x000fea000b800000 */
.L_x_3172:
        /* <DEDUP_REMOVED lines=16> */
.L_x_3197:
[----:B------:R-:W-:Y:S05]  /*6550*/  BRA `(.L_x_3173) ;  /* 0x0000000000a07947 */ /* 0x000fea0003800000 */
.L_x_3196:
        /* <DEDUP_REMOVED lines=13> */
.L_x_3199:
[----:B------:R-:W-:Y:S05]  /*6630*/  BSYNC.RECONVERGENT B0 ;  /* 0x0000000000007941 */ /* 0x000fea0003800200 */
.L_x_3198:
[----:B------:R-:W-:-:S05]  /*6640*/  LOP3.LUT R5, R0, 0x80, R5, 0xf8, !PT ;  /* 0x0000008000057812 */ /* 0x000fca00078ef805 */
[----:B------:R0:W-:Y:S01]  /*6650*/  STG.E.U8 desc[UR36][R2.64], R5 ;  /* 0x0000000502007986 */ /* 0x0001e2000c101124 */
[----:B------:R-:W-:Y:S05]  /*6660*/  BRA `(.L_x_3173) ;  /* 0x00000000005c7947 */ /* 0x000fea0003800000 */
.L_x_3195:
        /* <DEDUP_REMOVED lines=12> */
.L_x_3201:
[----:B------:R-:W-:Y:S01]  /*6730*/  IMAD.MOV.U32 R0, RZ, RZ, 0x7f ;  /* 0x0000007fff007424 */ /* 0x000fe200078e00ff */
[----:B------:R-:W-:-:S04]  /*6740*/  ISETP.GT.U32.AND P0, PT, R4, 0x7f800000, PT ;  /* 0x7f8000000400780c */ /* 0x000fc80003f04070 */
[----:B------:R-:W-:-:S09]  /*6750*/  SEL R0, R0, 0x7c, P0 ;  /* 0x0000007c00007807 */ /* 0x000fd20000000000 */
.L_x_3202:
[----:B------:R-:W-:Y:S05]  /*6760*/  BSYNC.RECONVERGENT B0 ;  /* 0x0000000000007941 */ /* 0x000fea0003800200 */
.L_x_3200:
[----:B------:R-:W-:-:S04]  /*6770*/  SHF.R.U32.HI R5, RZ, 0x18, R5 ;  /* 0x00000018ff057819 */ /* 0x000fc80000011605 */
[----:B------:R-:W-:-:S05]  /*6780*/  LOP3.LUT R5, R0, 0x80, R5, 0xf8, !PT ;  /* 0x0000008000057812 */ /* 0x000fca00078ef805 */
[----:B------:R0:W-:Y:S01]  /*6790*/  STG.E.U8 desc[UR36][R2.64], R5 ;  /* 0x0000000502007986 */ /* 0x0001e2000c101124 */
[----:B------:R-:W-:Y:S05]  /*67a0*/  BRA `(.L_x_3173) ;  /* 0x00000000000c7947 */ /* 0x000fea0003800000 */
.L_x_3194:
[----:B------:R-:W-:-:S05]  /*67b0*/  HADD2.F32 R0, -RZ, R4.H0_H0 ;  /* 0x20000004ff007230 */ /* 0x000fca0000004100 */
[----:B------:R-:W-:-:S05]  /*67c0*/  F2FP.BF16.F32.PACK_AB R0, RZ, R0 ;  /* 0x00000000ff00723e */ /* 0x000fca00000010ff */
[----:B------:R0:W-:Y:S02]  /*67d0*/  STG.E.U16 desc[UR36][R2.64], R0 ;  /* 0x0000000002007986 */ /* 0x0001e4000c101524 */
.L_x_3173:
[----:B------:R-:W-:-:S07]  /*67e0*/  VIADD R17, R17, 0x80 ;  /* 0x0000008011117836 */ /* 0x000fce0000000000 */
.L_x_3131:
[----:B------:R-:W-:Y:S05]  /*67f0*/  BSYNC.RECONVERGENT B6 ;  /* 0x0000000000067941 */ /* 0x000fea0003800200 */
.L_x_3130:
        /* <DEDUP_REMOVED lines=307> */
.L_x_3205:
        /* <DEDUP_REMOVED lines=18> */
.L_x_3209:
[----:B------:R-:W2:Y:S02]  /*7c50*/  LDG.E.U8 R2, desc[UR36][R2.64] ;  /* 0x0000002402027981 */ /* 0x000ea4000c1e1100 */
[----:B--2---:R-:W-:-:S04]  /*7c60*/  I2FP.F32.U32 R0, R2 ;  /* 0x0000000200007245 */ /* 0x004fc80000201000 */
[----:B------:R-:W-:Y:S01]  /*7c70*/  F2FP.F16.F32.PACK_AB R0, RZ, R0 ;  /* 0x00000000ff00723e */ /* 0x000fe200000000ff */
[----:B------:R-:W-:Y:S06]  /*7c80*/  BRA `(.L_x_3211) ;  /* 0x0000000c009c7947 */ /* 0x000fec0003800000 */
.L_x_3208:
        /* <DEDUP_REMOVED lines=10> */
.L_x_3213:
[----:B------:R-:W2:Y:S02]  /*7d30*/  LDG.E R2, desc[UR36][R2.64] ;  /* 0x0000002402027981 */ /* 0x000ea4000c1e1900 */
[----:B--2---:R-:W-:-:S04]  /*7d40*/  I2FP.F32.S32 R0, R2 ;  /* 0x0000000200007245 */ /* 0x004fc80000201400 */
[----:B------:R-:W-:Y:S01]  /*7d50*/  F2FP.F16.F32.PACK_AB R0, RZ, R0 ;  /* 0x00000000ff00723e */ /* 0x000fe200000000ff */
[----:B------:R-:W-:Y:S06]  /*7d60*/  BRA `(.L_x_3211) ;  /* 0x0000000c00647947 */ /* 0x000fec0003800000 */
.L_x_3212:
[----:B------:R-:W2:Y:S02]  /*7d70*/  LDG.E.U16 R2, desc[UR36][R2.64] ;  /* 0x0000002402027981 */ /* 0x000ea4000c1e1500 */
[----:B--2---:R-:W0:Y:S02]  /*7d80*/  I2F.S16 R0, R2 ;  /* 0x0000000200007306 */ /* 0x004e240000101400 */
[----:B0-----:R-:W-:Y:S01]  /*7d90*/  F2FP.F16.F32.PACK_AB R0, RZ, R0 ;  /* 0x00000000ff00723e */ /* 0x001fe200000000ff */
[----:B------:R-:W-:Y:S06]  /*7da0*/  BRA `(.L_x_3211) ;  /* 0x0000000c00547947 */ /* 0x000fec0003800000 */
.L_x_3207:
        /* <DEDUP_REMOVED lines=9> */
.L_x_3215:
[----:B------:R1:W5:Y:S01]  /*7e40*/  LDG.E.U16 R0, desc[UR36][R2.64] ;  /* 0x0000002402007981 */ /* 0x000362000c1e1500 */
[----:B------:R-:W-:Y:S05]  /*7e50*/  BRA `(.L_x_3211) ;  /* 0x0000000c00287947 */ /* 0x000fea0003800000 */
.L_x_3214:
        /* <DEDUP_REMOVED lines=9> */
.L_x_3217:
[----:B------:R0:W5:Y:S01]  /*7ef0*/  LDG.E.U16 R0, desc[UR36][R2.64] ;  /* 0x0000002402007981 */ /* 0x000162000c1e1500 */
[----:B------:R-:W-:Y:S05]  /*7f00*/  BRA `(.L_x_3211) ;  /* 0x0000000800fc7947 */ /* 0x000fea0003800000 */
.L_x_3216:
        /* <DEDUP_REMOVED lines=12> */
.L_x_3206:
        /* <DEDUP_REMOVED lines=13> */
.L_x_3220:
        /* <DEDUP_REMOVED lines=12> */
.L_x_3219:
        /* <DEDUP_REMOVED lines=27> */
.L_x_3222:
        /* <DEDUP_REMOVED lines=13> */
.L_x_3221:
[----:B------:R-:W2:Y:S02]  /*83e0*/  LDG.E.U16 R0, desc[UR36][R2.64] ;  /* 0x0000002402007981 */ /* 0x000ea4000c1e1500 */
[----:B--2---:R-:W-:-:S04]  /*83f0*/  SHF.L.U32 R0, R0, 0x10, RZ ;  /* 0x0000001000007819 */ /* 0x004fc800000006ff */
[----:B------:R-:W-:Y:S01]  /*8400*/  F2FP.F16.F32.PACK_AB R0, RZ, R0 ;  /* 0x00000000ff00723e */ /* 0x000fe200000000ff */
[----:B------:R-:W-:Y:S06]  /*8410*/  BRA `(.L_x_3211) ;  /* 0x0000000400b87947 */ /* 0x000fec0003800000 */
.L_x_3218:
        /* <DEDUP_REMOVED lines=12> */
.L_x_3225:
        /* <DEDUP_REMOVED lines=21> */
.L_x_3229:
[----:B------:R-:W-:Y:S05]  /*8630*/  BSYNC.RECONVERGENT B1 ;  /* 0x0000000000017941 */ /* 0x000fea0003800200 */
.L_x_3228:
[----:B------:R-:W-:Y:S01]  /*8640*/  IMAD.SHL.U32 R0, R0, 0x100000, RZ ;  /* 0x0010000000007824 */ /* 0x000fe200078e00ff */
[----:B------:R-:W-:-:S04]  /*8650*/  LEA R2, R2, 0x3b800000, 0x17 ;  /* 0x3b80000002027811 */ /* 0x000fc800078eb8ff */
[----:B------:R-:W-:-:S07]  /*8660*/  LOP3.LUT R0, R2, R0, R7, 0xfe, !PT ;  /* 0x0000000002007212 */ /* 0x000fce00078efe07 */
.L_x_3227:
[----:B------:R-:W-:Y:S05]  /*8670*/  BSYNC.RECONVERGENT B0 ;  /* 0x0000000000007941 */ /* 0x000fea0003800200 */
.L_x_3226:
[----:B------:R-:W-:Y:S01]  /*8680*/  F2FP.F16.F32.PACK_AB R0, RZ, R0 ;  /* 0x00000000ff00723e */ /* 0x000fe200000000ff */
[----:B------:R-:W-:Y:S06]  /*8690*/  BRA `(.L_x_3211) ;  /* 0x0000000400187947 */ /* 0x000fec0003800000 */
.L_x_3224:
        /* <DEDUP_REMOVED lines=21> */
.L_x_3233:
[----:B------:R-:W-:Y:S05]  /*87f0*/  BSYNC.RECONVERGENT B1 ;  /* 0x0000000000017941 */ /* 0x000fea0003800200 */
.L_x_3232:
[----:B------:R-:W-:Y:S02]  /*8800*/  SHF.L.U32 R0, R0, 0x15, RZ ;  /* 0x0000001500007819 */ /* 0x000fe400000006ff */
[----:B------:R-:W-:-:S04]  /*8810*/  LEA R2, R2, 0x37800000, 0x17 ;  /* 0x3780000002027811 */ /* 0x000fc800078eb8ff */
[----:B------:R-:W-:-:S07]  /*8820*/  LOP3.LUT R0, R2, R0, R7, 0xfe, !PT ;  /* 0x0000000002007212 */ /* 0x000fce00078efe07 */
.L_x_3231:
[----:B------:R-:W-:Y:S05]  /*8830*/  BSYNC.RECONVERGENT B0 ;  /* 0x0000000000007941 */ /* 0x000fea0003800200 */
.L_x_3230:
[----:B------:R-:W-:Y:S01]  /*8840*/  F2FP.F16.F32.PACK_AB R0, RZ, R0 ;  /* 0x00000000ff00723e */ /* 0x000fe200000000ff */
[----:B------:R-:W-:Y:S06]  /*8850*/  BRA `(.L_x_3211) ;  /* 0x0000000000a87947 */ /* 0x000fec0003800000 */
.L_x_3223:
        /* <DEDUP_REMOVED lines=14> */
.L_x_3237:
[----:B------:R-:W-:Y:S05]  /*8940*/  BSYNC.RECONVERGENT B0 ;  /* 0x0000000000007941 */ /* 0x000fea0003800200 */
.L_x_3236:
[----:B------:R-:W-:Y:S01]  /*8950*/  F2FP.F16.F32.PACK_AB R0, RZ, R0 ;  /* 0x00000000ff00723e */ /* 0x000fe200000000ff */
[----:B------:R-:W-:Y:S06]  /*8960*/  BRA `(.L_x_3211) ;  /* 0x0000000000647947 */ /* 0x000fec0003800000 */
.L_x_3210:
        /* <DEDUP_REMOVED lines=16> */
.L_x_3238:
[----:B------:R-:W-:Y:S01]  /*8a70*/  PRMT R0, RZ, 0x7610, R0 ;  /* 0x00007610ff007816 */ /* 0x000fe20000000000 */
[----:B------:R-:W-:Y:S06]  /*8a80*/  BRA `(.L_x_3211) ;  /* 0x00000000001c7947 */ /* 0x000fec0003800000 */
.L_x_3235:
[----:B------:R-:W2:Y:S02]  /*8a90*/  LDG.E.64 R2, desc[UR36][R2.64] ;  /* 0x0000002402027981 */ /* 0x000ea4000c1e1b00 */
[----:B--2---:R-:W0:Y:S02]  /*8aa0*/  I2F.U64 R0, R2 ;  /* 0x0000000200007312 */ /* 0x004e240000301000 */
[----:B0-----:R-:W-:Y:S01]  /*8ab0*/  F2FP.F16.F32.PACK_AB R0, RZ, R0 ;  /* 0x00000000ff00723e */ /* 0x001fe200000000ff */
[----:B------:R-:W-:Y:S06]  /*8ac0*/  BRA `(.L_x_3211) ;  /* 0x00000000000c7947 */ /* 0x000fec0003800000 */
.L_x_3234:
[----:B------:R-:W2:Y:S02]  /*8ad0*/  LDG.E R2, desc[UR36][R2.64] ;  /* 0x0000002402027981 */ /* 0x000ea4000c1e1900 */
[----:B--2---:R-:W-:-:S04]  /*8ae0*/  I2FP.F32.U32 R0, R2 ;  /* 0x0000000200007245 */ /* 0x004fc80000201000 */
[----:B------:R-:W-:-:S07]  /*8af0*/  F2FP.F16.F32.PACK_AB R0, RZ, R0 ;  /* 0x00000000ff00723e */ /* 0x000fce00000000ff */
.L_x_3211:
        /* <DEDUP_REMOVED lines=12> */
.L_x_3239:
        /* <DEDUP_REMOVED lines=9> */
.L_x_3240:
        /* <DEDUP_REMOVED lines=19> */
.L_x_3244:
[----:B------:R-:W-:-:S06]  /*8d80*/  HADD2.F32 R5, -RZ, R4.H0_H0 ;  /* 0x20000004ff057230 */ /* 0x000fcc0000004100 */
[----:B------:R-:W0:Y:S02]  /*8d90*/  F2I.S64.TRUNC R4, R5 ;  /* 0x0000000500047311 */ /* 0x000e24000020d900 */
[----:B0-----:R0:W-:Y:S01]  /*8da0*/  STG.E.U8 desc[UR36][R2.64], R4 ;  /* 0x0000000402007986 */ /* 0x0011e2000c101124 */
[----:B------:R-:W-:Y:S05]  /*8db0*/  BRA `(.L_x_3246) ;  /* 0x0000000c006c7947 */ /* 0x000fea0003800000 */
.L_x_3243:
        /* <DEDUP_REMOVED lines=10> */
.L_x_3248:
[----:B------:R-:W-:-:S04]  /*8e60*/  HADD2.F32 R4, -RZ, R4.H0_H0 ;  /* 0x20000004ff047230 */ /* 0x000fc80000004100 */
[----:B------:R-:W0:Y:S02]  /*8e70*/  F2I.FTZ.TRUNC.NTZ R5, R4 ;  /* 0x0000000400057305 */ /* 0x000e24000021f100 */
[----:B0-----:R0:W-:Y:S01]  /*8e80*/  STG.E desc[UR36][R2.64], R5 ;  /* 0x0000000502007986 */ /* 0x0011e2000c101924 */
[----:B------:R-:W-:Y:S05]  /*8e90*/  BRA `(.L_x_3246) ;  /* 0x0000000c00347947 */ /* 0x000fea0003800000 */
.L_x_3247:
[----:B------:R-:W-:-:S04]  /*8ea0*/  HADD2.F32 R4, -RZ, R4.H0_H0 ;  /* 0x20000004ff047230 */ /* 0x000fc80000004100 */
[----:B------:R-:W0:Y:S02]  /*8eb0*/  F2I.FTZ.TRUNC.NTZ R5, R4 ;  /* 0x0000000400057305 */ /* 0x000e24000021f100 */
[----:B0-----:R0:W-:Y:S01]  /*8ec0*/  STG.E.U16 desc[UR36][R2.64], R5 ;  /* 0x0000000502007986 */ /* 0x0011e2000c101524 */
[----:B------:R-:W-:Y:S05]  /*8ed0*/  BRA `(.L_x_3246) ;  /* 0x0000000c00247947 */ /* 0x000fea0003800000 */
.L_x_3242:
        /* <DEDUP_REMOVED lines=9> */
.L_x_3250:
[----:B------:R0:W-:Y:S01]  /*8f70*/  STG.E.U16 desc[UR36][R2.64], R4 ;  /* 0x0000000402007986 */ /* 0x0001e2000c101524 */
[----:B------:R-:W-:Y:S05]  /*8f80*/  BRA `(.L_x_3246) ;  /* 0x0000000800f87947 */ /* 0x000fea0003800000 */
.L_x_3249:
        /* <DEDUP_REMOVED lines=10> */
.L_x_3252:
[----:B------:R-:W-:-:S05]  /*9030*/  HADD2.F32 R0, -RZ, R4.H0_H0 ;  /* 0x20000004ff007230 */ /* 0x000fca0000004100 */
[----:B------:R-:W-:-:S04]  /*9040*/  F2FP.F16.F32.PACK_AB R0, RZ, R0 ;  /* 0x00000000ff00723e */ /* 0x000fc800000000ff */
[----:B------:R-:W-:-:S05]  /*9050*/  PRMT R0, R0, 0x5410, RZ ;  /* 0x0000541000007816 */ /* 0x000fca00000000ff */
[----:B------:R0:W-:Y:S01]  /*9060*/  STG.E desc[UR36][R2.64], R0 ;  /* 0x0000000002007986 */ /* 0x0001e2000c101924 */
[----:B------:R-:W-:Y:S05]  /*9070*/  BRA `(.L_x_3246) ;  /* 0x0000000800bc7947 */ /* 0x000fea0003800000 */
.L_x_3251:
[----:B------:R-:W-:-:S05]  /*9080*/  HADD2.F32 R4, -RZ, R4.H0_H0 ;  /* 0x20000004ff047230 */ /* 0x000fca0000004100 */
[----:B------:R-:W-:-:S06]  /*9090*/  FMUL.FTZ R4, R4, 1 ;  /* 0x3f80000004047820 */ /* 0x000fcc0000410000 */
[----:B------:R-:W0:Y:S02]  /*90a0*/  F2F.F64.F32 R4, R4 ;  /* 0x0000000400047310 */ /* 0x000e240000201800 */
[----:B0-----:R0:W-:Y:S01]  /*90b0*/  STG.E.64 desc[UR36][R2.64], R4 ;  /* 0x0000000402007986 */ /* 0x0011e2000c101b24 */
[----:B------:R-:W-:Y:S05]  /*90c0*/  BRA `(.L_x_3246) ;  /* 0x0000000800a87947 */ /* 0x000fea0003800000 */
.L_x_3241:
        /* <DEDUP_REMOVED lines=14> */
.L_x_3256:
        /* <DEDUP_REMOVED lines=18> */
.L_x_3259:
[----:B------:R-:W-:-:S04]  /*92d0*/  SHF.R.U32.HI R5, RZ, 0x18, R5 ;  /* 0x00000018ff057819 */ /* 0x000fc80000011605 */
[----:B------:R-:W-:-:S07]  /*92e0*/  LOP3.LUT R0, R0, 0x80, R5, 0xf8, !PT ;  /* 0x0000008000007812 */ /* 0x000fce00078ef805 */
.L_x_3258:
[----:B------:R-:W-:Y:S05]  /*92f0*/  BSYNC.RECONVERGENT B0 ;  /* 0x0000000000007941 */ /* 0x000fea0003800200 */
.L_x_3257:
[----:B------:R3:W-:Y:S01]  /*9300*/  STG.E.U8 desc[UR36][R2.64], R0 ;  /* 0x0000000002007986 */ /* 0x0007e2000c101124 */
[----:B------:R-:W-:Y:S05]  /*9310*/  BRA `(.L_x_3246) ;  /* 0x0000000800147947 */ /* 0x000fea0003800000 */
.L_x_3255:
        /* <DEDUP_REMOVED lines=18> */
.L_x_3262:
[----:B------:R-:W-:-:S04]  /*9440*/  SHF.R.U32.HI R5, RZ, 0x18, R5 ;  /* 0x00000018ff057819 */ /* 0x000fc80000011605 */
[----:B------:R-:W-:-:S07]  /*9450*/  LOP3.LUT R0, R0, 0x80, R5, 0xf8, !PT ;  /* 0x0000008000007812 */ /* 0x000fce00078ef805 */
.L_x_3261:
[----:B------:R-:W-:Y:S05]  /*9460*/  BSYNC.RECONVERGENT B0 ;  /* 0x0000000000007941 */ /* 0x000fea0003800200 */
.L_x_3260:
[----:B------:R0:W-:Y:S01]  /*9470*/  STG.E.U8 desc[UR36][R2.64], R0 ;  /* 0x0000000002007986 */ /* 0x0001e2000c101124 */
[----:B------:R-:W-:Y:S05]  /*9480*/  BRA `(.L_x_3246) ;  /* 0x0000000400b87947 */ /* 0x000fea0003800000 */
.L_x_3254:
        /* <DEDUP_REMOVED lines=22> */
.L_x_3264:
[----:B------:R-:W-:-:S06]  /*95f0*/  HADD2.F32 R4, -RZ, R4.H0_H0 ;  /* 0x20000004ff047230 */ /* 0x000fcc0000004100 */
[----:B------:R-:W0:Y:S02]  /*9600*/  F2I.U64.TRUNC R4, R4 ;  /* 0x0000000400047311 */ /* 0x000e24000020d800 */
[----:B0-----:R1:W-:Y:S01]  /*9610*/  STG.E.64 desc[UR36][R2.64], R4 ;  /* 0x0000000402007986 */ /* 0x0013e2000c101b24 */
[----:B------:R-:W-:Y:S05]  /*9620*/  BRA `(.L_x_3246) ;  /* 0x0000000400507947 */ /* 0x000fea0003800000 */
.L_x_3263:
[----:B------:R-:W-:-:S04]  /*9630*/  HADD2.F32 R4, -RZ, R4.H0_H0 ;  /* 0x20000004ff047230 */ /* 0x000fc80000004100 */
[----:B------:R-:W0:Y:S02]  /*9640*/  F2I.FTZ.U32.TRUNC.NTZ R5, R4 ;  /* 0x0000000400057305 */ /* 0x000e24000021f000 */
[----:B0-----:R0:W-:Y:S01]  /*9650*/  STG.E desc[UR36][R2.64], R5 ;  /* 0x0000000502007986 */ /* 0x0011e2000c101924 */
[----:B------:R-:W-:Y:S05]  /*9660*/  BRA `(.L_x_3246) ;  /* 0x0000000400407947 */ /* 0x000fea0003800000 */
.L_x_3253:
        /* <DEDUP_REMOVED lines=11> */
.L_x_3266:
[----:B------:R-:W-:Y:S01]  /*9720*/  HADD2.F32 R4, -RZ, R4.H0_H0 ;  /* 0x20000004ff047230 */ /* 0x000fe20000004100 */
[----:B------:R-:W-:-:S04]  /*9730*/  CS2R R6, SRZ ;  /* 0x0000000000067805 */ /* 0x000fc8000001ff00 */
[----:B------:R-:W-:-:S06]  /*9740*/  FMUL.FTZ R4, R4, 1 ;  /* 0x3f80000004047820 */ /* 0x000fcc0000410000 */
[----:B------:R-:W0:Y:S02]  /*9750*/  F2F.F64.F32 R4, R4 ;  /* 0x0000000400047310 */ /* 0x000e240000201800 */
[----:B0-----:R0:W-:Y:S01]  /*9760*/  STG.E.128 desc[UR36][R2.64], R4 ;  /* 0x0000000402007986 */ /* 0x0011e2000c101d24 */
[----:B------:R-:W-:Y:S05]  /*9770*/  BRA `(.L_x_3246) ;  /* 0x0000000000fc7947 */ /* 0x000fea0003800000 */
.L_x_3265:
[----:B------:R-:W-:-:S09]  /*9780*/  UISETP.NE.AND UP0, UPT, UR4, 0xf, UPT ;  /* 0x0000000f0400788c */ /* 0x000fd2000bf05270 */
[----:B------:R-:W-:Y:S05]  /*9790*/  BRA.U !UP0, `(.L_x_3267) ;  /* 0x0000000108e87547 */ /* 0x000fea000b800000 */
[----:B------:R-:W-:-:S09]  /*97a0*/  UISETP.NE.AND UP0, UPT, UR4, 0x17, UPT ;  /* 0x000000170400788c */ /* 0x000fd2000bf05270 */
[----:B------:R-:W-:Y:S05]  /*97b0*/  BRA.U !UP0, `(.L_x_3268) ;  /* 0x0000000108907547 */ /* 0x000fea000b800000 */
[----:B------:R-:W-:-:S09]  /*97c0*/  UISETP.NE.AND UP0, UPT, UR4, 0x18, UPT ;  /* 0x000000180400788c */ /* 0x000fd2000bf05270 */
[----:B------:R-:W-:Y:S05]  /*97d0*/  BRA.U !UP0, `(.L_x_3269) ;  /* 0x0000000108447547 */ /* 0x000fea000b800000 */
.L_x_3245:
        /* <DEDUP_REMOVED lines=16> */
.L_x_3270:
[----:B------:R-:W-:Y:S05]  /*98e0*/  BRA `(.L_x_3246) ;  /* 0x0000000000a07947 */ /* 0x000fea0003800000 */
.L_x_3269:
        /* <DEDUP_REMOVED lines=13> */
.L_x_3272:
[----:B------:R-:W-:Y:S05]  /*99c0*/  BSYNC.RECONVERGENT B0 ;  /* 0x0000000000007941 */ /* 0x000fea0003800200 */
.L_x_3271:
[----:B------:R-:W-:-:S05]  /*99d0*/  LOP3.LUT R5, R0, 0x80, R5, 0xf8, !PT ;  /* 0x0000008000057812 */ /* 0x000fca00078ef805 */
[----:B------:R0:W-:Y:S01]  /*99e0*/  STG.E.U8 desc[UR36][R2.64], R5 ;  /* 0x0000000502007986 */ /* 0x0001e2000c101124 */
[----:B------:R-:W-:Y:S05]  /*99f0*/  BRA `(.L_x_3246) ;  /* 0x00000000005c7947 */ /* 0x000fea0003800000 */
.L_x_3268:
        /* <DEDUP_REMOVED lines=12> */
.L_x_3274:
[----:B------:R-:W-:Y:S01]  /*9ac0*/  IMAD.MOV.U32 R0, RZ, RZ, 0x7f ;  /* 0x0000007fff007424 */ /* 0x000fe200078e00ff */
[----:B------:R-:W-:-:S04]  /*9ad0*/  ISETP.GT.U32.AND P0, PT, R4, 0x7f800000, PT ;  /* 0x7f8000000400780c */ /* 0x000fc80003f04070 */
[----:B------:R-:W-:-:S09]  /*9ae0*/  SEL R0, R0, 0x7c, P0 ;  /* 0x0000007c00007807 */ /* 0x000fd20000000000 */
.L_x_3275:
[----:B------:R-:W-:Y:S05]  /*9af0*/  BSYNC.RECONVERGENT B0 ;  /* 0x0000000000007941 */ /* 0x000fea0003800200 */
.L_x_3273:
[----:B------:R-:W-:-:S04]  /*9b00*/  SHF.R.U32.HI R5, RZ, 0x18, R5 ;  /* 0x00000018ff057819 */ /* 0x000fc80000011605 */
[----:B------:R-:W-:-:S05]  /*9b10*/  LOP3.LUT R5, R0, 0x80, R5, 0xf8, !PT ;  /* 0x0000008000057812 */ /* 0x000fca00078ef805 */
[----:B------:R0:W-:Y:S01]  /*9b20*/  STG.E.U8 desc[UR36][R2.64], R5 ;  /* 0x0000000502007986 */ /* 0x0001e2000c101124 */
[----:B------:R-:W-:Y:S05]  /*9b30*/  BRA `(.L_x_3246) ;  /* 0x00000000000c7947 */ /* 0x000fea0003800000 */
.L_x_3267:
[----:B------:R-:W-:-:S05]  /*9b40*/  HADD2.F32 R0, -RZ, R4.H0_H0 ;  /* 0x20000004ff007230 */ /* 0x000fca0000004100 */
[----:B------:R-:W-:-:S05]  /*9b50*/  F2FP.BF16.F32.PACK_AB R0, RZ, R0 ;  /* 0x00000000ff00723e */ /* 0x000fca00000010ff */
[----:B------:R0:W-:Y:S02]  /*9b60*/  STG.E.U16 desc[UR36][R2.64], R0 ;  /* 0x0000000002007986 */ /* 0x0001e4000c101524 */
.L_x_3246:
[----:B------:R-:W-:-:S07]  /*9b70*/  IADD3 R17, PT, PT, R17, 0x80, RZ ;  /* 0x0000008011117810 */ /* 0x000fce0007ffe0ff */
.L_x_3204:
[----:B------:R-:W-:Y:S05]  /*9b80*/  BSYNC.RECONVERGENT B6 ;  /* 0x0000000000067941 */ /* 0x000fea0003800200 */
.L_x_3203:
[----:B------:R-:W5:Y:S02]  /*9b90*/  LDCU UR4, c[0x0][0x380] ;  /* 0x00007000ff0477ac */ /* 0x000f640008000800 */
[----:B-----5:R-:W-:-:S13]  /*9ba0*/  ISETP.GE.AND P0, PT, R17, UR4, PT ;  /* 0x0000000411007c0c */ /* 0x020fda000bf06270 */
[----:B------:R-:W-:Y:S05]  /*9bb0*/  @P0 EXIT ;  /* 0x000000000000094d */ /* 0x000fea0003800000 */
        /* <DEDUP_REMOVED lines=303> */
.L_x_3276:
        /* <DEDUP_REMOVED lines=20> */
.L_x_3280:
[----:B------:R-:W2:Y:S02]  /*aff0*/  LDG.E.U8 R2, desc[UR36][R2.64] ;  /* 0x0000002402027981 */ /* 0x000ea4000c1e1100 */
[----:B--2---:R-:W-:-:S04]  /*b000*/  I2FP.F32.U32 R0, R2 ;  /* 0x0000000200007245 */ /* 0x004fc80000201000 */
[----:B------:R-:W-:Y:S01]  /*b010*/  F2FP.F16.F32.PACK_AB R0, RZ, R0 ;  /* 0x00000000ff00723e */ /* 0x000fe200000000ff */
[----:B------:R-:W-:Y:S06]  /*b020*/  BRA `(.L_x_3282) ;  /* 0x0000000c009c7947 */ /* 0x000fec0003800000 */
.L_x_3279:
        /* <DEDUP_REMOVED lines=10> */
.L_x_3284:
[----:B------:R-:W2:Y:S02]  /*b0d0*/  LDG.E R2, desc[UR36][R2.64] ;  /* 0x0000002402027981 */ /* 0x000ea4000c1e1900 */
[----:B--2---:R-:W-:-:S04]  /*b0e0*/  I2FP.F32.S32 R0, R2 ;  /* 0x0000000200007245 */ /* 0x004fc80000201400 */
[----:B------:R-:W-:Y:S01]  /*b0f0*/  F2FP.F16.F32.PACK_AB R0, RZ, R0 ;  /* 0x00000000ff00723e */ /* 0x000fe200000000ff */
[----:B------:R-:W-:Y:S06]  /*b100*/  BRA `(.L_x_3282) ;  /* 0x0000000c00647947 */ /* 0x000fec0003800000 */
.L_x_3283:
[----:B------:R-:W2:Y:S02]  /*b110*/  LDG.E.U16 R2, desc[UR36][R2.64] ;  /* 0x0000002402027981 */ /* 0x000ea4000c1e1500 */
[----:B--2---:R-:W0:Y:S02]  /*b120*/  I2F.S16 R0, R2 ;  /* 0x0000000200007306 */ /* 0x004e240000101400 */
[----:B0-----:R-:W-:Y:S01]  /*b130*/  F2FP.F16.F32.PACK_AB R0, RZ, R0 ;  /* 0x00000000ff00723e */ /* 0x001fe200000000ff */
[----:B------:R-:W-:Y:S06]  /*b140*/  BRA `(.L_x_3282) ;  /* 0x0000000c00547947 */ /* 0x000fec0003800000 */
.L_x_3278:
        /* <DEDUP_REMOVED lines=9> */
.L_x_3286:
[----:B------:R1:W5:Y:S01]  /*b1e0*/  LDG.E.U16 R0, desc[UR36][R2.64] ;  /* 0x0000002402007981 */ /* 0x000362000c1e1500 */
[----:B------:R-:W-:Y:S05]  /*b1f0*/  BRA `(.L_x_3282) ;  /* 0x0000000c00287947 */ /* 0x000fea0003800000 */
.L_x_3285:
        /* <DEDUP_REMOVED lines=9> */
.L_x_3288:
[----:B------:R0:W5:Y:S01]  /*b290*/  LDG.E.U16 R0, desc[UR36][R2.64] ;  /* 0x0000002402007981 */ /* 0x000162000c1e1500 */
[----:B------:R-:W-:Y:S05]  /*b2a0*/  BRA `(.L_x_3282) ;  /* 0x0000000800fc7947 */ /* 0x000fea0003800000 */
.L_x_3287:
        /* <DEDUP_REMOVED lines=12> */
.L_x_3277:
        /* <DEDUP_REMOVED lines=13> */
.L_x_3291:
        /* <DEDUP_REMOVED lines=12> */
.L_x_3290:
        /* <DEDUP_REMOVED lines=27> */
.L_x_3293:
        /* <DEDUP_REMOVED lines=13> */
.L_x_3292:
[----:B------:R-:W2:Y:S02]  /*b780*/  LDG.E.U16 R0, desc[UR36][R2.64] ;  /* 0x0000002402007981 */ /* 0x000ea4000c1e1500 */
[----:B--2---:R-:W-:-:S04]  /*b790*/  SHF.L.U32 R0, R0, 0x10, RZ ;  /* 0x0000001000007819 */ /* 0x004fc800000006ff */
[----:B------:R-:W-:Y:S01]  /*b7a0*/  F2FP.F16.F32.PACK_AB R0, RZ, R0 ;  /* 0x00000000ff00723e */ /* 0x000fe200000000ff */
[----:B------:R-:W-:Y:S06]  /*b7b0*/  BRA `(.L_x_3282) ;  /* 0x0000000400b87947 */ /* 0x000fec0003800000 */
.L_x_3289:
        /* <DEDUP_REMOVED lines=12> */
.L_x_3296:
        /* <DEDUP_REMOVED lines=21> */
.L_x_3300:
[----:B------:R-:W-:Y:S05]  /*b9d0*/  BSYNC.RECONVERGENT B1 ;  /* 0x0000000000017941 */ /* 0x000fea0003800200 */
.L_x_3299:
[----:B------:R-:W-:Y:S01]  /*b9e0*/  IMAD.SHL.U32 R0, R0, 0x100000, RZ ;  /* 0x0010000000007824 */ /* 0x000fe200078e00ff */
[----:B------:R-:W-:-:S04]  /*b9f0*/  LEA R2, R2, 0x3b800000, 0x17 ;  /* 0x3b80000002027811 */ /* 0x000fc800078eb8ff */
[----:B------:R-:W-:-:S07]  /*ba00*/  LOP3.LUT R0, R2, R0, R7, 0xfe, !PT ;  /* 0x0000000002007212 */ /* 0x000fce00078efe07 */
.L_x_3298:
[----:B------:R-:W-:Y:S05]  /*ba10*/  BSYNC.RECONVERGENT B0 ;  /* 0x0000000000007941 */ /* 0x000fea0003800200 */
.L_x_3297:
[----:B------:R-:W-:Y:S01]  /*ba20*/  F2FP.F16.F32.PACK_AB R0, RZ, R0 ;  /* 0x00000000ff00723e */ /* 0x000fe200000000ff */
[----:B------:R-:W-:Y:S06]  /*ba30*/  BRA `(.L_x_3282) ;  /* 0x0000000400187947 */ /* 0x000fec0003800000 */
.L_x_3295:
        /* <DEDUP_REMOVED lines=21> */
.L_x_3304:
[----:B------:R-:W-:Y:S05]  /*bb90*/  BSYNC.RECONVERGENT B1 ;  /* 0x0000000000017941 */ /* 0x000fea0003800200 */
.L_x_3303:
[----:B------:R-:W-:Y:S02]  /*bba0*/  SHF.L.U32 R0, R0, 0x15, RZ ;  /* 0x0000001500007819 */ /* 0x000fe400000006ff */
[----:B------:R-:W-:-:S04]  /*bbb0*/  LEA R2, R2, 0x37800000, 0x17 ;  /* 0x3780000002027811 */ /* 0x000fc800078eb8ff */
[----:B------:R-:W-:-:S07]  /*bbc0*/  LOP3.LUT R0, R2, R0, R7, 0xfe, !PT ;  /* 0x0000000002007212 */ /* 0x000fce00078efe07 */
.L_x_3302:
[----:B------:R-:W-:Y:S05]  /*bbd0*/  BSYNC.RECONVERGENT B0 ;  /* 0x0000000000007941 */ /* 0x000fea0003800200 */
.L_x_3301:
[----:B------:R-:W-:Y:S01]  /*bbe0*/  F2FP.F16.F32.PACK_AB R0, RZ, R0 ;  /* 0x00000000ff00723e */ /* 0x000fe200000000ff */
[----:B------:R-:W-:Y:S06]  /*bbf0*/  BRA `(.L_x_3282) ;  /* 0x0000000000a87947 */ /* 0x000fec0003800000 */
.L_x_3294:
        /* <DEDUP_REMOVED lines=14> */
.L_x_3308:
[----:B------:R-:W-:Y:S05]  /*bce0*/  BSYNC.RECONVERGENT B0 ;  /* 0x0000000000007941 */ /* 0x000fea0003800200 */
.L_x_3307:
[----:B------:R-:W-:Y:S01]  /*bcf0*/  F2FP.F16.F32.PACK_AB R0, RZ, R0 ;  /* 0x00000000ff00723e */ /* 0x000fe200000000ff */
[----:B------:R-:W-:Y:S06]  /*bd00*/  BRA `(.L_x_3282) ;  /* 0x0000000000647947 */ /* 0x000fec0003800000 */
.L_x_3281:
        /* <DEDUP_REMOVED lines=16> */
.L_x_3309:
[----:B------:R-:W-:Y:S01]  /*be10*/  PRMT R0, RZ, 0x7610, R0 ;  /* 0x00007610ff007816 */ /* 0x000fe20000000000 */
[----:B------:R-:W-:Y:S06]  /*be20*/  BRA `(.L_x_3282) ;  /* 0x00000000001c7947 */ /* 0x000fec0003800000 */
.L_x_3306:
[----:B------:R-:W2:Y:S02]  /*be30*/  LDG.E.64 R2, desc[UR36][R2.64] ;  /* 0x0000002402027981 */ /* 0x000ea4000c1e1b00 */
[----:B--2---:R-:W0:Y:S02]  /*be40*/  I2F.U64 R0, R2 ;  /* 0x0000000200007312 */ /* 0x004e240000301000 */
[----:B0-----:R-:W-:Y:S01]  /*be50*/  F2FP.F16.F32.PACK_AB R0, RZ, R0 ;  /* 0x00000000ff00723e */ /* 0x001fe200000000ff */
[----:B------:R-:W-:Y:S06]  /*be60*/  BRA `(.L_x_3282) ;  /* 0x00000000000c7947 */ /* 0x000fec0003800000 */
.L_x_3305:
[----:B------:R-:W2:Y:S02]  /*be70*/  LDG.E R2, desc[UR36][R2.64] ;  /* 0x0000002402027981 */ /* 0x000ea4000c1e1900 */
[----:B--2---:R-:W-:-:S04]  /*be80*/  I2FP.F32.U32 R0, R2 ;  /* 0x0000000200007245 */ /* 0x004fc80000201000 */
[----:B------:R-:W-:-:S07]  /*be90*/  F2FP.F16.F32.PACK_AB R0, RZ, R0 ;  /* 0x00000000ff00723e */ /* 0x000fce00000000ff */
.L_x_3282:
        /* <DEDUP_REMOVED lines=12> */
.L_x_3310:
        /* <DEDUP_REMOVED lines=9> */
.L_x_3311:
[----:B------:R-:W-:Y:S01]  /*bff0*/  UPRMT UR4, UR40, 0x9910, URZ ;  /* 0x0000991028047896 */ /* 0x000fe200080000ff */
[----:B------:R-:W-:-:S03]  /*c000*/  F2FP.F16.F32.PACK_AB R2, RZ, R2 ;  /* 0x00000002ff02723e */ /* 0x000fc600000000ff */
        /* <DEDUP_REMOVED lines=14> */
.L_x_3315:
[----:B------:R-:W-:-:S06]  /*c0f0*/  HADD2.F32 R3, -RZ, R2.H0_H0 ;  /* 0x20000002ff037230 */ /* 0x000fcc0000004100 */
[----:B------:R-:W0:Y:S02]  /*c100*/  F2I.S64.TRUNC R2, R3 ;  /* 0x0000000300027311 */ /* 0x000e24000020d900 */
[----:B0-----:R-:W-:Y:S01]  /*c110*/  STG.E.U8 desc[UR36][R16.64], R2 ;  /* 0x0000000210007986 */ /* 0x001fe2000c101124 */
[----:B------:R-:W-:Y:S05]  /*c120*/  EXIT ;  /* 0x000000000000794d */ /* 0x000fea0003800000 */
.L_x_3314:
        /* <DEDUP_REMOVED lines=10> */
.L_x_3318:
[----:B------:R-:W-:-:S04]  /*c1d0*/  HADD2.F32 R2, -RZ, R2.H0_H0 ;  /* 0x20000002ff027230 */ /* 0x000fc80000004100 */
[----:B------:R-:W0:Y:S02]  /*c1e0*/  F2I.FTZ.TRUNC.NTZ R3, R2 ;  /* 0x0000000200037305 */ /* 0x000e24000021f100 */
[----:B0-----:R-:W-:Y:S01]  /*c1f0*/  STG.E desc[UR36][R16.64], R3 ;  /* 0x0000000310007986 */ /* 0x001fe2000c101924 */
[----:B------:R-:W-:Y:S05]  /*c200*/  EXIT ;  /* 0x000000000000794d */ /* 0x000fea0003800000 */
.L_x_3317:
[----:B------:R-:W-:-:S04]  /*c210*/  HADD2.F32 R2, -RZ, R2.H0_H0 ;  /* 0x20000002ff027230 */ /* 0x000fc80000004100 */
[----:B------:R-:W0:Y:S02]  /*c220*/  F2I.FTZ.TRUNC.NTZ R3, R2 ;  /* 0x0000000200037305 */ /* 0x000e24000021f100 */
[----:B0-----:R-:W-:Y:S01]  /*c230*/  STG.E.U16 desc[UR36][R16.64], R3 ;  /* 0x0000000310007986 */ /* 0x001fe2000c101524 */
[----:B------:R-:W-:Y:S05]  /*c240*/  EXIT ;  /* 0x000000000000794d */ /* 0x000fea0003800000 */
.L_x_3313:
        /* <DEDUP_REMOVED lines=9> */
.L_x_3320:
[----:B------:R-:W-:Y:S01]  /*c2e0*/  STG.E.U16 desc[UR36][R16.64], R2 ;  /* 0x0000000210007986 */ /* 0x000fe2000c101524 */
[----:B------:R-:W-:Y:S05]  /*c2f0*/  EXIT ;  /* 0x000000000000794d */ /* 0x000fea0003800000 */
.L_x_3319:
        /* <DEDUP_REMOVED lines=10> */
.L_x_3322:
[----:B------:R-:W-:-:S05]  /*c3a0*/  HADD2.F32 R0, -RZ, R2.H0_H0 ;  /* 0x20000002ff007230 */ /* 0x000fca0000004100 */
[----:B------:R-:W-:-:S04]  /*c3b0*/  F2FP.F16.F32.PACK_AB R0, RZ, R0 ;  /* 0x00000000ff00723e */ /* 0x000fc800000000ff */
[----:B------:R-:W-:-:S05]  /*c3c0*/  PRMT R0, R0, 0x5410, RZ ;  /* 0x0000541000007816 */ /* 0x000fca00000000ff */
[----:B------:R-:W-:Y:S01]  /*c3d0*/  STG.E desc[UR36][R16.64], R0 ;  /* 0x0000000010007986 */ /* 0x000fe2000c101924 */
[----:B------:R-:W-:Y:S05]  /*c3e0*/  EXIT ;  /* 0x000000000000794d */ /* 0x000fea0003800000 */
.L_x_3321:
[----:B------:R-:W-:-:S05]  /*c3f0*/  HADD2.F32 R2, -RZ, R2.H0_H0 ;  /* 0x20000002ff027230 */ /* 0x000fca0000004100 */
[----:B------:R-:W-:-:S06]  /*c400*/  FMUL.FTZ R2, R2, 1 ;  /* 0x3f80000002027820 */ /* 0x000fcc0000410000 */
[----:B------:R-:W0:Y:S02]  /*c410*/  F2F.F64.F32 R2, R2 ;  /* 0x0000000200027310 */ /* 0x000e240000201800 */
[----:B0-----:R-:W-:Y:S01]  /*c420*/  STG.E.64 desc[UR36][R16.64], R2 ;  /* 0x0000000210007986 */ /* 0x001fe2000c101b24 */
[----:B------:R-:W-:Y:S05]  /*c430*/  EXIT ;  /* 0x000000000000794d */ /* 0x000fea0003800000 */
.L_x_3312:
        /* <DEDUP_REMOVED lines=14> */
.L_x_3326:
        /* <DEDUP_REMOVED lines=17> */
.L_x_3329:
[----:B------:R-:W-:-:S04]  /*c630*/  SHF.R.U32.HI R3, RZ, 0x18, R3 ;  /* 0x00000018ff037819 */ /* 0x000fc80000011603 */
[----:B------:R-:W-:-:S04]  /*c640*/  LOP3.LUT R0, R0, 0x80, R3, 0xf8, !PT ;  /* 0x0000008000007812 */ /* 0x000fc800078ef803 */
[----:B------:R-:W-:-:S07]  /*c650*/  PRMT R8, R0, 0x7610, R8 ;  /* 0x0000761000087816 */ /* 0x000fce0000000008 */
.L_x_3328:
[----:B------:R-:W-:Y:S05]  /*c660*/  BSYNC.RECONVERGENT B0 ;  /* 0x0000000000007941 */ /* 0x000fea0003800200 */
.L_x_3327:
[----:B------:R-:W-:Y:S01]  /*c670*/  STG.E.U8 desc[UR36][R16.64], R8 ;  /* 0x0000000810007986 */ /* 0x000fe2000c101124 */
[----:B------:R-:W-:Y:S05]  /*c680*/  EXIT ;  /* 0x000000000000794d */ /* 0x000fea0003800000 */
.L_x_3325:
        /* <DEDUP_REMOVED lines=17> */
.L_x_3332:
[----:B------:R-:W-:-:S04]  /*c7a0*/  SHF.R.U32.HI R3, RZ, 0x18, R3 ;  /* 0x00000018ff037819 */ /* 0x000fc80000011603 */
[----:B------:R-:W-:-:S04]  /*c7b0*/  LOP3.LUT R0, R0, 0x80, R3, 0xf8, !PT ;  /* 0x0000008000007812 */ /* 0x000fc800078ef803 */
[----:B------:R-:W-:-:S07]  /*c7c0*/  PRMT R8, R0, 0x7610, R8 ;  /* 0x0000761000087816 */ /* 0x000fce0000000008 */
.L_x_3331:
[----:B------:R-:W-:Y:S05]  /*c7d0*/  BSYNC.RECONVERGENT B0 ;  /* 0x0000000000007941 */ /* 0x000fea0003800200 */
.L_x_3330:
[----:B------:R-:W-:Y:S01]  /*c7e0*/  STG.E.U8 desc[UR36][R16.64], R8 ;  /* 0x0000000810007986 */ /* 0x000fe2000c101124 */
[----:B------:R-:W-:Y:S05]  /*c7f0*/  EXIT ;  /* 0x000000000000794d */ /* 0x000fea0003800000 */
.L_x_3324:
        /* <DEDUP_REMOVED lines=22> */
.L_x_3334:
[----:B------:R-:W-:-:S06]  /*c960*/  HADD2.F32 R2, -RZ, R2.H0_H0 ;  /* 0x20000002ff027230 */ /* 0x000fcc0000004100 */
[----:B------:R-:W0:Y:S02]  /*c970*/  F2I.U64.TRUNC R2, R2 ;  /* 0x0000000200027311 */ /* 0x000e24000020d800 */
[----:B0-----:R-:W-:Y:S01]  /*c980*/  STG.E.64 desc[UR36][R16.64], R2 ;  /* 0x0000000210007986 */ /* 0x001fe2000c101b24 */
[----:B------:R-:W-:Y:S05]  /*c990*/  EXIT ;  /* 0x000000000000794d */ /* 0x000fea0003800000 */
.L_x_3333:
[----:B------:R-:W-:-:S04]  /*c9a0*/  HADD2.F32 R2, -RZ, R2.H0_H0 ;  /* 0x20000002ff027230 */ /* 0x000fc80000004100 */
[----:B------:R-:W0:Y:S02]  /*c9b0*/  F2I.FTZ.U32.TRUNC.NTZ R3, R2 ;  /* 0x0000000200037305 */ /* 0x000e24000021f000 */
[----:B0-----:R-:W-:Y:S01]  /*c9c0*/  STG.E desc[UR36][R16.64], R3 ;  /* 0x0000000310007986 */ /* 0x001fe2000c101924 */
[----:B------:R-:W-:Y:S05]  /*c9d0*/  EXIT ;  /* 0x000000000000794d */ /* 0x000fea0003800000 */
.L_x_3323:
        /* <DEDUP_REMOVED lines=11> */
.L_x_3336:
[----:B------:R-:W-:Y:S01]  /*ca90*/  HADD2.F32 R2, -RZ, R2.H0_H0 ;  /* 0x20000002ff027230 */ /* 0x000fe20000004100 */
[----:B------:R-:W-:-:S04]  /*caa0*/  CS2R R6, SRZ ;  /* 0x0000000000067805 */ /* 0x000fc8000001ff00 */
[----:B------:R-:W-:-:S04]  /*cab0*/  FMUL.FTZ R2, R2, 1 ;  /* 0x3f80000002027820 */ /* 0x000fc80000410000 */
[----:B------:R-:W0:Y:S02]  /*cac0*/  F2F.F64.F32 R4, R2 ;  /* 0x0000000200047310 */ /* 0x000e240000201800 */
[----:B0-----:R-:W-:Y:S01]  /*cad0*/  STG.E.128 desc[UR36][R16.64], R4 ;  /* 0x0000000410007986 */ /* 0x001fe2000c101d24 */
[----:B------:R-:W-:Y:S05]  /*cae0*/  EXIT ;  /* 0x000000000000794d */ /* 0x000fea0003800000 */
.L_x_3335:
[----:B------:R-:W-:-:S09]  /*caf0*/  UISETP.NE.AND UP0, UPT, UR4, 0xf, UPT ;  /* 0x0000000f0400788c */ /* 0x000fd2000bf05270 */
[----:B------:R-:W-:Y:S05]  /*cb00*/  BRA.U !UP0, `(.L_x_3337) ;  /* 0x0000000108e87547 */ /* 0x000fea000b800000 */
[----:B------:R-:W-:-:S09]  /*cb10*/  UISETP.NE.AND UP0, UPT, UR4, 0x17, UPT ;  /* 0x000000170400788c */ /* 0x000fd2000bf05270 */
[----:B------:R-:W-:Y:S05]  /*cb20*/  BRA.U !UP0, `(.L_x_3338) ;  /* 0x0000000108907547 */ /* 0x000fea000b800000 */
[----:B------:R-:W-:-:S09]  /*cb30*/  UISETP.NE.AND UP0, UPT, UR4, 0x18, UPT ;  /* 0x000000180400788c */ /* 0x000fd2000bf05270 */
[----:B------:R-:W-:Y:S05]  /*cb40*/  BRA.U !UP0, `(.L_x_3339) ;  /* 0x0000000108447547 */ /* 0x000fea000b800000 */
.L_x_3316:
        /* <DEDUP_REMOVED lines=16> */
.L_x_3340:
[----:B------:R-:W-:Y:S05]  /*cc50*/  EXIT ;  /* 0x000000000000794d */ /* 0x000fea0003800000 */
.L_x_3339:
        /* <DEDUP_REMOVED lines=13> */
.L_x_3342:
[----:B------:R-:W-:Y:S05]  /*cd30*/  BSYNC.RECONVERGENT B0 ;  /* 0x0000000000007941 */ /* 0x000fea0003800200 */
.L_x_3341:
[----:B------:R-:W-:-:S05]  /*cd40*/  LOP3.LUT R3, R0, 0x80, R3, 0xf8, !PT ;  /* 0x0000008000037812 */ /* 0x000fca00078ef803 */
[----:B------:R-:W-:Y:S01]  /*cd50*/  STG.E.U8 desc[UR36][R16.64], R3 ;  /* 0x0000000310007986 */ /* 0x000fe2000c101124 */
[----:B------:R-:W-:Y:S05]  /*cd60*/  EXIT ;  /* 0x000000000000794d */ /* 0x000fea0003800000 */
.L_x_3338:
        /* <DEDUP_REMOVED lines=12> */
.L_x_3344:
[----:B------:R-:W-:Y:S01]  /*ce30*/  HFMA2 R0, -RZ, RZ, 0, 7.569789886474609375e-06 ;  /* 0x0000007fff007431 */ /* 0x000fe200000001ff */
[----:B------:R-:W-:-:S04]  /*ce40*/  ISETP.GT.U32.AND P0, PT, R2, 0x7f800000, PT ;  /* 0x7f8000000200780c */ /* 0x000fc80003f04070 */
[----:B------:R-:W-:-:S09]  /*ce50*/  SEL R0, R0, 0x7c, P0 ;  /* 0x0000007c00007807 */ /* 0x000fd20000000000 */
.L_x_3345:
[----:B------:R-:W-:Y:S05]  /*ce60*/  BSYNC.RECONVERGENT B0 ;  /* 0x0000000000007941 */ /* 0x000fea0003800200 */
.L_x_3343:
[----:B------:R-:W-:-:S04]  /*ce70*/  SHF.R.U32.HI R3, RZ, 0x18, R3 ;  /* 0x00000018ff037819 */ /* 0x000fc80000011603 */
[----:B------:R-:W-:-:S05]  /*ce80*/  LOP3.LUT R3, R0, 0x80, R3, 0xf8, !PT ;  /* 0x0000008000037812 */ /* 0x000fca00078ef803 */
[----:B------:R-:W-:Y:S01]  /*ce90*/  STG.E.U8 desc[UR36][R16.64], R3 ;  /* 0x0000000310007986 */ /* 0x000fe2000c101124 */
[----:B------:R-:W-:Y:S05]  /*cea0*/  EXIT ;  /* 0x000000000000794d */ /* 0x000fea0003800000 */
.L_x_3337:
[----:B------:R-:W-:-:S05]  /*ceb0*/  HADD2.F32 R0, -RZ, R2.H0_H0 ;  /* 0x20000002ff007230 */ /* 0x000fca0000004100 */
[----:B------:R-:W-:-:S05]  /*cec0*/  F2FP.BF16.F32.PACK_AB R0, RZ, R0 ;  /* 0x00000000ff00723e */ /* 0x000fca00000010ff */
[----:B------:R-:W-:Y:S01]  /*ced0*/  STG.E.U16 desc[UR36][R16.64], R0 ;  /* 0x0000000010007986 */ /* 0x000fe2000c101524 */
[----:B------:R-:W-:Y:S05]  /*cee0*/  EXIT ;  /* 0x000000000000794d */ /* 0x000fea0003800000 */
.L_x_3346:
        /* <DEDUP_REMOVED lines=9> */
.L_x_19092:


//--------------------- .text._ZN2at6native27unrolled_elementwise_kernelIZZZNS0_26round_decimals_kernel_cudaERNS_18TensorIteratorBaseElENKUlvE_clEvENKUlvE1_clEvEUlN3c104HalfEE_St5arrayIPcLm2EELi4E23TrivialOffsetCalculatorILi1EjESD_NS0_6memory12LoadWithCastILi1EEENSE_13StoreWithCastILi1EEEEEviT_T0_T2_T3_T4_T5_ --------------------------
	.section	.text._ZN2at6native27unrolled_elementwise_kernelIZZZNS0_26round_decimals_kernel_cudaERNS_18TensorIteratorBaseElENKUlvE_clEvENKUlvE1_clEvEUlN3c104HalfEE_St5arrayIPcLm2EELi4E23TrivialOffsetCalculatorILi1EjESD_NS0_6memory12LoadWithCastILi1EEENSE_13StoreWithCastILi1EEEEEviT_T0_T2_T3_T4_T5_,"ax",@progbits
	.align	128
        .global         _ZN2at6native27unrolled_elementwise_kernelIZZZNS0_26round_decimals_kernel_cudaERNS_18TensorIteratorBaseElENKUlvE_clEvENKUlvE1_clEvEUlN3c104HalfEE_St5arrayIPcLm2EELi4E23TrivialOffsetCalculatorILi1EjESD_NS0_6memory12LoadWithCastILi1EEENSE_13StoreWithCastILi1EEEEEviT_T0_T2_T3_T4_T5_
        .type           _ZN2at6native27unrolled_elementwise_kernelIZZZNS0_26round_decimals_kernel_cudaERNS_18TensorIteratorBaseElENKUlvE_clEvENKUlvE1_clEvEUlN3c104HalfEE_St5arrayIPcLm2EELi4E23TrivialOffsetCalculatorILi1EjESD_NS0_6memory12LoadWithCastILi1EEENSE_13StoreWithCastILi1EEEEEviT_T0_T2_T3_T4_T5_,@function
        .size           _ZN2at6native27unrolled_elementwise_kernelIZZZNS0_26round_decimals_kernel_cudaERNS_18TensorIteratorBaseElENKUlvE_clEvENKUlvE1_clEvEUlN3c104HalfEE_St5arrayIPcLm2EELi4E23TrivialOffsetCalculatorILi1EjESD_NS0_6memory12LoadWithCastILi1EEENSE_13StoreWithCastILi1EEEEEviT_T0_T2_T3_T4_T5_,(.L_x_19093 - _ZN2at6native27unrolled_elementwise_kernelIZZZNS0_26round_decimals_kernel_cudaERNS_18TensorIteratorBaseElENKUlvE_clEvENKUlvE1_clEvEUlN3c104HalfEE_St5arrayIPcLm2EELi4E23TrivialOffsetCalculatorILi1EjESD_NS0_6memory12LoadWithCastILi1EEENSE_13StoreWithCastILi1EEEEEviT_T0_T2_T3_T4_T5_)
        .other          _ZN2at6native27unrolled_elementwise_kernelIZZZNS0_26round_decimals_kernel_cudaERNS_18TensorIteratorBaseElENKUlvE_clEvENKUlvE1_clEvEUlN3c104HalfEE_St5arrayIPcLm2EELi4E23TrivialOffsetCalculatorILi1EjESD_NS0_6memory12LoadWithCastILi1EEENSE_13StoreWithCastILi1EEEEEviT_T0_T2_T3_T4_T5_,@"STO_CUDA_ENTRY STV_DEFAULT"
_ZN2at6native27unrolled_elementwise_kernelIZZZNS0_26round_decimals_kernel_cudaERNS_18TensorIteratorBaseElENKUlvE_clEvENKUlvE1_clEvEUlN3c104HalfEE_St5arrayIPcLm2EELi4E23TrivialOffsetCalculatorILi1EjESD_NS0_6memory12LoadWithCastILi1EEENSE_13StoreWithCastILi1EEEEEviT_T0_T2_T3_T4_T5_:
.text._ZN2at6native27unrolled_elementwise_kernelIZZZNS0_26round_decimals_kernel_cudaERNS_18TensorIteratorBaseElENKUlvE_clEvENKUlvE1_clEvEUlN3c104HalfEE_St5arrayIPcLm2EELi4E23TrivialOffsetCalculatorILi1EjESD_NS0_6memory12LoadWithCastILi1EEENSE_13StoreWithCastILi1EEEEEviT_T0_T2_T3_T4_T5_:
        /* <DEDUP_REMOVED lines=34> */
.L_x_3352:
[----:B------:R-:W2:Y:S02]  /*0220*/  LDG.E.U8 R2, desc[UR36][R2.64] ;  /* 0x0000002402027981 */ /* 0x000ea4000c1e1100 */
[----:B--2---:R-:W-:-:S04]  /*0230*/  I2FP.F32.U32 R0, R2 ;  /* 0x0000000200007245 */ /* 0x004fc80000201000 */
[----:B------:R-:W-:-:S04]  /*0240*/  F2FP.F16.F32.PACK_AB R0, RZ, R0 ;  /* 0x00000000ff00723e */ /* 0x000fc800000000ff */
[----:B------:R-:W-:Y:S01]  /*0250*/  PRMT R18, R0, 0x7610, R18 ;  /* 0x0000761000127816 */ /* 0x000fe20000000012 */
[----:B------:R-:W-:Y:S06]  /*0260*/  BRA `(.L_x_3354) ;  /* 0x0000000c00d47947 */ /* 0x000fec0003800000 */
.L_x_3351:
        /* <DEDUP_REMOVED lines=11> */
.L_x_3356:
[----:B------:R-:W2:Y:S02]  /*0320*/  LDG.E R2, desc[UR36][R2.64] ;  /* 0x0000002402027981 */ /* 0x000ea4000c1e1900 */
[----:B--2---:R-:W-:-:S04]  /*0330*/  I2FP.F32.S32 R0, R2 ;  /* 0x0000000200007245 */ /* 0x004fc80000201400 */
[----:B------:R-:W-:-:S04]  /*0340*/  F2FP.F16.F32.PACK_AB R0, RZ, R0 ;  /* 0x00000000ff00723e */ /* 0x000fc800000000ff */
[----:B------:R-:W-:Y:S01]  /*0350*/  PRMT R18, R0, 0x7610, R18 ;  /* 0x0000761000127816 */ /* 0x000fe20000000012 */
[----:B------:R-:W-:Y:S06]  /*0360*/  BRA `(.L_x_3354) ;  /* 0x0000000c00947947 */ /* 0x000fec0003800000 */
.L_x_3355:
[----:B------:R-:W2:Y:S02]  /*0370*/  LDG.E.U16 R2, desc[UR36][R2.64] ;  /* 0x0000002402027981 */ /* 0x000ea4000c1e1500 */
[----:B--2---:R-:W0:Y:S02]  /*0380*/  I2F.S16 R0, R2 ;  /* 0x0000000200007306 */ /* 0x004e240000101400 */
[----:B0-----:R-:W-:-:S04]  /*0390*/  F2FP.F16.F32.PACK_AB R0, RZ, R0 ;  /* 0x00000000ff00723e */ /* 0x001fc800000000ff */
[----:B------:R-:W-:Y:S01]  /*03a0*/  PRMT R18, R0, 0x7610, R18 ;  /* 0x0000761000127816 */ /* 0x000fe20000000012 */
[----:B------:R-:W-:Y:S06]  /*03b0*/  BRA `(.L_x_3354) ;  /* 0x0000000c00807947 */ /* 0x000fec0003800000 */
.L_x_3350:
        /* <DEDUP_REMOVED lines=9> */
.L_x_3358:
[----:B------:R1:W5:Y:S01]  /*0450*/  LDG.E.U16 R18, desc[UR36][R2.64] ;  /* 0x0000002402127981 */ /* 0x000362000c1e1500 */
[----:B------:R-:W-:Y:S05]  /*0460*/  BRA `(.L_x_3354) ;  /* 0x0000000c00547947 */ /* 0x000fea0003800000 */
.L_x_3357:
        /* <DEDUP_REMOVED lines=9> */
.L_x_3360:
[----:B------:R0:W5:Y:S01]  /*0500*/  LDG.E.U16 R18, desc[UR36][R2.64] ;  /* 0x0000002402127981 */ /* 0x000162000c1e1500 */
[----:B------:R-:W-:Y:S05]  /*0510*/  BRA `(.L_x_3354) ;  /* 0x0000000c00287947 */ /* 0x000fea0003800000 */
.L_x_3359:
        /* <DEDUP_REMOVED lines=13> */
.L_x_3349:
        /* <DEDUP_REMOVED lines=14> */
.L_x_3363:
        /* <DEDUP_REMOVED lines=13> */
.L_x_3362:
        /* <DEDUP_REMOVED lines=27> */
.L_x_3365:
        /* <DEDUP_REMOVED lines=14> */
.L_x_3364:
[----:B------:R-:W2:Y:S02]  /*0a30*/  LDG.E.U16 R0, desc[UR36][R2.64] ;  /* 0x0000002402007981 */ /* 0x000ea4000c1e1500 */
[----:B--2---:R-:W-:-:S05]  /*0a40*/  IMAD.U32 R0, R0, 0x10000, RZ ;  /* 0x0001000000007824 */ /* 0x004fca00078e00ff */
[----:B------:R-:W-:-:S04]  /*0a50*/  F2FP.F16.F32.PACK_AB R0, RZ, R0 ;  /* 0x00000000ff00723e */ /* 0x000fc800000000ff */
[----:B------:R-:W-:Y:S01]  /*0a60*/  PRMT R18, R0, 0x7610, R18 ;  /* 0x0000761000127816 */ /* 0x000fe20000000012 */
[----:B------:R-:W-:Y:S06]  /*0a70*/  BRA `(.L_x_3354) ;  /* 0x0000000400d07947 */ /* 0x000fec0003800000 */
.L_x_3361:
        /* <DEDUP_REMOVED lines=13> */
.L_x_3368:
        /* <DEDUP_REMOVED lines=21> */
.L_x_3372:
[----:B------:R-:W-:Y:S05]  /*0ca0*/  BSYNC.RECONVERGENT B1 ;  /* 0x0000000000017941 */ /* 0x000fea0003800200 */
.L_x_3371:
[----:B------:R-:W-:Y:S01]  /*0cb0*/  IMAD.SHL.U32 R0, R0, 0x100000, RZ ;  /* 0x0010000000007824 */ /* 0x000fe200078e00ff */
[----:B------:R-:W-:-:S04]  /*0cc0*/  LEA R2, R2, 0x3b800000, 0x17 ;  /* 0x3b80000002027811 */ /* 0x000fc800078eb8ff */
[----:B------:R-:W-:-:S07]  /*0cd0*/  LOP3.LUT R0, R2, R0, R7, 0xfe, !PT ;  /* 0x0000000002007212 */ /* 0x000fce00078efe07 */
.L_x_3370:
[----:B------:R-:W-:Y:S05]  /*0ce0*/  BSYNC.RECONVERGENT B0 ;  /* 0x0000000000007941 */ /* 0x000fea0003800200 */
.L_x_3369:
[----:B------:R-:W-:-:S04]  /*0cf0*/  F2FP.F16.F32.PACK_AB R0, RZ, R0 ;  /* 0x00000000ff00723e */ /* 0x000fc800000000ff */
[----:B------:R-:W-:Y:S01]  /*0d00*/  PRMT R18, R0, 0x7610, R18 ;  /* 0x0000761000127816 */ /* 0x000fe20000000012 */
[----:B------:R-:W-:Y:S06]  /*0d10*/  BRA `(.L_x_3354) ;  /* 0x0000000400287947 */ /* 0x000fec0003800000 */
.L_x_3367:
        /* <DEDUP_REMOVED lines=21> */
.L_x_3376:
[----:B------:R-:W-:Y:S05]  /*0e70*/  BSYNC.RECONVERGENT B1 ;  /* 0x0000000000017941 */ /* 0x000fea0003800200 */
.L_x_3375:
[----:B------:R-:W-:Y:S01]  /*0e80*/  IMAD.SHL.U32 R0, R0, 0x200000, RZ ;  /* 0x0020000000007824 */ /* 0x000fe200078e00ff */
[----:B------:R-:W-:-:S04]  /*0e90*/  LEA R2, R2, 0x37800000, 0x17 ;  /* 0x3780000002027811 */ /* 0x000fc800078eb8ff */
[----:B------:R-:W-:-:S07]  /*0ea0*/  LOP3.LUT R0, R2, R0, R7, 0xfe, !PT ;  /* 0x0000000002007212 */ /* 0x000fce00078efe07 */
.L_x_3374:
[----:B------:R-:W-:Y:S05]  /*0eb0*/  BSYNC.RECONVERGENT B0 ;  /* 0x0000000000007941 */ /* 0x000fea0003800200 */
.L_x_3373:
[----:B------:R-:W-:-:S04]  /*0ec0*/  F2FP.F16.F32.PACK_AB R0, RZ, R0 ;  /* 0x00000000ff00723e */ /* 0x000fc800000000ff */
[----:B------:R-:W-:Y:S01]  /*0ed0*/  PRMT R18, R0, 0x7610, R18 ;  /* 0x0000761000127816 */ /* 0x000fe20000000012 */
[----:B------:R-:W-:Y:S06]  /*0ee0*/  BRA `(.L_x_3354) ;  /* 0x0000000000b47947 */ /* 0x000fec0003800000 */
.L_x_3366:
[----:B------:R-:W-:-:S09]  /*0ef0*/  UISETP.NE.AND UP0, UPT, UR4, 0x1c, UPT ;  /* 0x0000001c0400788c */ /* 0x000fd2000bf05270 */
[----:B------:R-:W-:Y:S05]  /*0f00*/  BRA.U !UP0, `(.L_x_3377) ;  /* 0x00000001089c7547 */ /* 0x000fea000b800000 */
[----:B------:R-:W-:-:S09]  /*0f10*/  UISETP.NE.AND UP0, UPT, UR4, 0x1d, UPT ;  /* 0x0000001d0400788c */ /* 0x000fd2000bf05270 */
[----:B------:R-:W-:Y:S05]  /*0f20*/  BRA.U !UP0, `(.L_x_3378) ;  /* 0x0000000108807547 */ /* 0x000fea000b800000 */
[----:B------:R-:W-:-:S09]  /*0f30*/  UISETP.NE.AND UP0, UPT, UR4, 0x2c, UPT ;  /* 0x0000002c0400788c */ /* 0x000fd2000bf05270 */
[----:B------:R-:W-:Y:S05]  /*0f40*/  BRA.U !UP0, `(.L_x_3379) ;  /* 0x0000000108487547 */ /* 0x000fea000b800000 */
.L_x_3353:
        /* <DEDUP_REMOVED lines=16> */
.L_x_3380:
[----:B------:R-:W-:Y:S01]  /*1050*/  PRMT R18, RZ, 0x7610, R18 ;  /* 0x00007610ff127816 */ /* 0x000fe20000000012 */
[----:B------:R-:W-:Y:S06]  /*1060*/  BRA `(.L_x_3354) ;  /* 0x0000000000547947 */ /* 0x000fec0003800000 */
.L_x_3379:
        /* <DEDUP_REMOVED lines=8> */
.L_x_3382:
[----:B------:R-:W-:Y:S05]  /*10f0*/  BSYNC.RECONVERGENT B0 ;  /* 0x0000000000007941 */ /* 0x000fea0003800200 */
.L_x_3381:
[----:B------:R-:W-:-:S04]  /*1100*/  F2FP.F16.F32.PACK_AB R0, RZ, R0 ;  /* 0x00000000ff00723e */ /* 0x000fc800000000ff */
[----:B------:R-:W-:Y:S01]  /*1110*/  PRMT R18, R0, 0x7610, R18 ;  /* 0x0000761000127816 */ /* 0x000fe20000000012 */
[----:B------:R-:W-:Y:S06]  /*1120*/  BRA `(.L_x_3354) ;  /* 0x0000000000247947 */ /* 0x000fec0003800000 */
.L_x_3378:
[----:B------:R-:W2:Y:S02]  /*1130*/  LDG.E.64 R2, desc[UR36][R2.64] ;  /* 0x0000002402027981 */ /* 0x000ea4000c1e1b00 */
[----:B--2---:R-:W0:Y:S02]  /*1140*/  I2F.U64 R0, R2 ;  /* 0x0000000200007312 */ /* 0x004e240000301000 */
[----:B0-----:R-:W-:-:S04]  /*1150*/  F2FP.F16.F32.PACK_AB R0, RZ, R0 ;  /* 0x00000000ff00723e */ /* 0x001fc800000000ff */
[----:B------:R-:W-:Y:S01]  /*1160*/  PRMT R18, R0, 0x7610, R18 ;  /* 0x0000761000127816 */ /* 0x000fe20000000012 */
[----:B------:R-:W-:Y:S06]  /*1170*/  BRA `(.L_x_3354) ;  /* 0x0000000000107947 */ /* 0x000fec0003800000 */
.L_x_3377:
[----:B------:R-:W2:Y:S02]  /*1180*/  LDG.E R2, desc[UR36][R2.64] ;  /* 0x0000002402027981 */ /* 0x000ea4000c1e1900 */
[----:B--2---:R-:W-:-:S04]  /*1190*/  I2FP.F32.U32 R0, R2 ;  /* 0x0000000200007245 */ /* 0x004fc80000201000 */
[----:B------:R-:W-:-:S04]  /*11a0*/  F2FP.F16.F32.PACK_AB R0, RZ, R0 ;  /* 0x00000000ff00723e */ /* 0x000fc800000000ff */
[----:B------:R-:W-:-:S07]  /*11b0*/  PRMT R18, R0, 0x7610, R18 ;  /* 0x0000761000127816 */ /* 0x000fce0000000012 */
.L_x_3354:
[----:B------:R-:W-:-:S07]  /*11c0*/  VIADD R25, R17, 0x80 ;  /* 0x0000008011197836 */ /* 0x000fce0000000000 */
.L_x_3348:
[----:B------:R-:W-:Y:S05]  /*11d0*/  BSYNC.RECONVERGENT B6 ;  /* 0x0000000000067941 */ /* 0x000fea0003800200 */
.L_x_3347:
        /* <DEDUP_REMOVED lines=26> */
.L_x_3388:
[----:B------:R-:W2:Y:S02]  /*1380*/  LDG.E.U8 R2, desc[UR36][R2.64] ;  /* 0x0000002402027981 */ /* 0x000ea4000c1e1100 */
[----:B--2---:R-:W-:-:S04]  /*1390*/  I2FP.F32.U32 R0, R2 ;  /* 0x0000000200007245 */ /* 0x004fc80000201000 */
[----:B------:R-:W-:-:S04]  /*13a0*/  F2FP.F16.F32.PACK_AB R0, RZ, R0 ;  /* 0x00000000ff00723e */ /* 0x000fc800000000ff */
[----:B------:R-:W-:Y:S01]  /*13b0*/  PRMT R16, R0, 0x7610, R16 ;  /* 0x0000761000107816 */ /* 0x000fe20000000010 */
[----:B------:R-:W-:Y:S06]  /*13c0*/  BRA `(.L_x_3390) ;  /* 0x0000000c00d47947 */ /* 0x000fec0003800000 */
.L_x_3387:
        /* <DEDUP_REMOVED lines=11> */
.L_x_3392:
[----:B------:R-:W2:Y:S02]  /*1480*/  LDG.E R2, desc[UR36][R2.64] ;  /* 0x0000002402027981 */ /* 0x000ea4000c1e1900 */
[----:B--2---:R-:W-:-:S04]  /*1490*/  I2FP.F32.S32 R0, R2 ;  /* 0x0000000200007245 */ /* 0x004fc80000201400 */
[----:B------:R-:W-:-:S04]  /*14a0*/  F2FP.F16.F32.PACK_AB R0, RZ, R0 ;  /* 0x00000000ff00723e */ /* 0x000fc800000000ff */
[----:B------:R-:W-:Y:S01]  /*14b0*/  PRMT R16, R0, 0x7610, R16 ;  /* 0x0000761000107816 */ /* 0x000fe20000000010 */
[----:B------:R-:W-:Y:S06]  /*14c0*/  BRA `(.L_x_3390) ;  /* 0x0000000c00947947 */ /* 0x000fec0003800000 */
.L_x_3391:
[----:B------:R-:W2:Y:S02]  /*14d0*/  LDG.E.U16 R2, desc[UR36][R2.64] ;  /* 0x0000002402027981 */ /* 0x000ea4000c1e1500 */
[----:B--2---:R-:W0:Y:S02]  /*14e0*/  I2F.S16 R0, R2 ;  /* 0x0000000200007306 */ /* 0x004e240000101400 */
[----:B0-----:R-:W-:-:S04]  /*14f0*/  F2FP.F16.F32.PACK_AB R0, RZ, R0 ;  /* 0x00000000ff00723e */ /* 0x001fc800000000ff */
[----:B------:R-:W-:Y:S01]  /*1500*/  PRMT R16, R0, 0x7610, R16 ;  /* 0x0000761000107816 */ /* 0x000fe20000000010 */
[----:B------:R-:W-:Y:S06]  /*1510*/  BRA `(.L_x_3390) ;  /* 0x0000000c00807947 */ /* 0x000fec0003800000 */
.L_x_3386:
        /* <DEDUP_REMOVED lines=9> */
.L_x_3394:
[----:B------:R0:W5:Y:S01]  /*15b0*/  LDG.E.U16 R16, desc[UR36][R2.64] ;  /* 0x0000002402107981 */ /* 0x000162000c1e1500 */
[----:B------:R-:W-:Y:S05]  /*15c0*/  BRA `(.L_x_3390) ;  /* 0x0000000c00547947 */ /* 0x000fea0003800000 */
.L_x_3393:
        /* <DEDUP_REMOVED lines=9> */
.L_x_3396:
[----:B------:R1:W5:Y:S01]  /*1660*/  LDG.E.U16 R16, desc[UR36][R2.64] ;  /* 0x0000002402107981 */ /* 0x000362000c1e1500 */
[----:B------:R-:W-:Y:S05]  /*1670*/  BRA `(.L_x_3390) ;  /* 0x0000000c00287947 */ /* 0x000fea0003800000 */
.L_x_3395:
        /* <DEDUP_REMOVED lines=13> */
.L_x_3385:
        /* <DEDUP_REMOVED lines=14> */
.L_x_3399:
        /* <DEDUP_REMOVED lines=13> */
.L_x_3398:
        /* <DEDUP_REMOVED lines=27> */
.L_x_3401:
        /* <DEDUP_REMOVED lines=14> */
.L_x_3400:
[----:B------:R-:W2:Y:S02]  /*1b90*/  LDG.E.U16 R0, desc[UR36][R2.64] ;  /* 0x0000002402007981 */ /* 0x000ea4000c1e1500 */
[----:B--2---:R-:W-:-:S05]  /*1ba0*/  IMAD.U32 R0, R0, 0x10000, RZ ;  /* 0x0001000000007824 */ /* 0x004fca00078e00ff */
[----:B------:R-:W-:-:S04]  /*1bb0*/  F2FP.F16.F32.PACK_AB R0, RZ, R0 ;  /* 0x00000000ff00723e */ /* 0x000fc800000000ff */
[----:B------:R-:W-:Y:S01]  /*1bc0*/  PRMT R16, R0, 0x7610, R16 ;  /* 0x0000761000107816 */ /* 0x000fe20000000010 */
[----:B------:R-:W-:Y:S06]  /*1bd0*/  BRA `(.L_x_3390) ;  /* 0x0000000400d07947 */ /* 0x000fec0003800000 */
.L_x_3397:
        /* <DEDUP_REMOVED lines=13> */
.L_x_3404:
        /* <DEDUP_REMOVED lines=21> */
.L_x_3408:
[----:B------:R-:W-:Y:S05]  /*1e00*/  BSYNC.RECONVERGENT B1 ;  /* 0x0000000000017941 */ /* 0x000fea0003800200 */
.L_x_3407:
[----:B------:R-:W-:Y:S01]  /*1e10*/  IMAD.SHL.U32 R0, R0, 0x100000, RZ ;  /* 0x0010000000007824 */ /* 0x000fe200078e00ff */
[----:B------:R-:W-:-:S04]  /*1e20*/  LEA R2, R2, 0x3b800000, 0x17 ;  /* 0x3b80000002027811 */ /* 0x000fc800078eb8ff */
[----:B------:R-:W-:-:S07]  /*1e30*/  LOP3.LUT R0, R2, R0, R7, 0xfe, !PT ;  /* 0x0000000002007212 */ /* 0x000fce00078efe07 */
.L_x_3406:
[----:B------:R-:W-:Y:S05]  /*1e40*/  BSYNC.RECONVERGENT B0 ;  /* 0x0000000000007941 */ /* 0x000fea0003800200 */
.L_x_3405:
[----:B------:R-:W-:-:S04]  /*1e50*/  F2FP.F16.F32.PACK_AB R0, RZ, R0 ;  /* 0x00000000ff00723e */ /* 0x000fc800000000ff */
[----:B------:R-:W-:Y:S01]  /*1e60*/  PRMT R16, R0, 0x7610, R16 ;  /* 0x0000761000107816 */ /* 0x000fe20000000010 */
[----:B------:R-:W-:Y:S06]  /*1e70*/  BRA `(.L_x_3390) ;  /* 0x0000000400287947 */ /* 0x000fec0003800000 */
.L_x_3403:
        /* <DEDUP_REMOVED lines=21> */
.L_x_3412:
[----:B------:R-:W-:Y:S05]  /*1fd0*/  BSYNC.RECONVERGENT B1 ;  /* 0x0000000000017941 */ /* 0x000fea0003800200 */
.L_x_3411:
[----:B------:R-:W-:Y:S01]  /*1fe0*/  IMAD.SHL.U32 R0, R0, 0x200000, RZ ;  /* 0x0020000000007824 */ /* 0x000fe200078e00ff */
[----:B------:R-:W-:-:S04]  /*1ff0*/  LEA R2, R2, 0x37800000, 0x17 ;  /* 0x3780000002027811 */ /* 0x000fc800078eb8ff */
[----:B------:R-:W-:-:S07]  /*2000*/  LOP3.LUT R0, R2, R0, R7, 0xfe, !PT ;  /* 0x0000000002007212 */ /* 0x000fce00078efe07 */
.L_x_3410:
[----:B------:R-:W-:Y:S05]  /*2010*/  BSYNC.RECONVERGENT B0 ;  /* 0x0000000000007941 */ /* 0x000fea0003800200 */
.L_x_3409:
[----:B------:R-:W-:-:S04]  /*2020*/  F2FP.F16.F32.PACK_AB R0, RZ, R0 ;  /* 0x00000000ff00723e */ /* 0x000fc800000000ff */
[----:B------:R-:W-:Y:S01]  /*2030*/  PRMT R16, R0, 0x7610, R16 ;  /* 0x0000761000107816 */ /* 0x000fe20000000010 */
[----:B------:R-:W-:Y:S06]  /*2040*/  BRA `(.L_x_3390) ;  /* 0x0000000000b47947 */ /* 0x000fec0003800000 */
.L_x_3402:
        /* <DEDUP_REMOVED lines=14> */
.L_x_3416:
[----:B------:R-:W-:Y:S05]  /*2130*/  BSYNC.RECONVERGENT B0 ;  /* 0x0000000000007941 */ /* 0x000fea0003800200 */
.L_x_3415:
[----:B------:R-:W-:-:S04]  /*2140*/  F2FP.F16.F32.PACK_AB R0, RZ, R0 ;  /* 0x00000000ff00723e */ /* 0x000fc800000000ff */
[----:B------:R-:W-:Y:S01]  /*2150*/  PRMT R16, R0, 0x7610, R16 ;  /* 0x0000761000107816 */ /* 0x000fe20000000010 */
[----:B------:R-:W-:Y:S06]  /*2160*/  BRA `(.L_x_3390) ;  /* 0x00000000006c7947 */ /* 0x000fec0003800000 */
.L_x_3389:
        /* <DEDUP_REMOVED lines=16> */
.L_x_3417:
[----:B------:R-:W-:Y:S01]  /*2270*/  PRMT R16, RZ, 0x7610, R16 ;  /* 0x00007610ff107816 */ /* 0x000fe20000000010 */
[----:B------:R-:W-:Y:S06]  /*2280*/  BRA `(.L_x_3390) ;  /* 0x0000000000247947 */ /* 0x000fec0003800000 */
.L_x_3414:
[----:B------:R-:W2:Y:S02]  /*2290*/  LDG.E.64 R2, desc[UR36][R2.64] ;  /* 0x0000002402027981 */ /* 0x000ea4000c1e1b00 */
[----:B--2---:R-:W0:Y:S02]  /*22a0*/  I2F.U64 R0, R2 ;  /* 0x0000000200007312 */ /* 0x004e240000301000 */
[----:B0-----:R-:W-:-:S04]  /*22b0*/  F2FP.F16.F32.PACK_AB R0, RZ, R0 ;  /* 0x00000000ff00723e */ /* 0x001fc800000000ff */
[----:B------:R-:W-:Y:S01]  /*22c0*/  PRMT R16, R0, 0x7610, R16 ;  /* 0x0000761000107816 */ /* 0x000fe20000000010 */
[----:B------:R-:W-:Y:S06]  /*22d0*/  BRA `(.L_x_3390) ;  /* 0x0000000000107947 */ /* 0x000fec0003800000 */
.L_x_3413:
[----:B------:R-:W2:Y:S02]  /*22e0*/  LDG.E R2, desc[UR36][R2.64] ;  /* 0x0000002402027981 */ /* 0x000ea4000c1e1900 */
[----:B--2---:R-:W-:-:S04]  /*22f0*/  I2FP.F32.U32 R0, R2 ;  /* 0x0000000200007245 */ /* 0x004fc80000201000 */
[----:B------:R-:W-:-:S04]  /*2300*/  F2FP.F16.F32.PACK_AB R0, RZ, R0 ;  /* 0x00000000ff00723e */ /* 0x000fc800000000ff */
[----:B------:R-:W-:-:S07]  /*2310*/  PRMT R16, R0, 0x7610, R16 ;  /* 0x0000761000107816 */ /* 0x000fce0000000010 */
.L_x_3390:
[----:B------:R-:W-:-:S07]  /*2320*/  VIADD R25, R25, 0x80 ;  /* 0x0000008019197836 */ /* 0x000fce0000000000 */
.L_x_3384:
[----:B------:R-:W-:Y:S05]  /*2330*/  BSYNC.RECONVERGENT B6 ;  /* 0x0000000000067941 */ /* 0x000fea0003800200 */
.L_x_3383:
        /* <DEDUP_REMOVED lines=26> */
.L_x_3423:
[----:B------:R-:W2:Y:S02]  /*24e0*/  LDG.E.U8 R2, desc[UR36][R2.64] ;  /* 0x0000002402027981 */ /* 0x000ea4000c1e1100 */
[----:B--2---:R-:W-:-:S04]  /*24f0*/  I2FP.F32.U32 R0, R2 ;  /* 0x0000000200007245 */ /* 0x004fc80000201000 */
[----:B------:R-:W-:-:S04]  /*2500*/  F2FP.F16.F32.PACK_AB R0, RZ, R0 ;  /* 0x00000000ff00723e */ /* 0x000fc800000000ff */
[----:B------:R-:W-:Y:S01]  /*2510*/  PRMT R19, R0, 0x7610, R19 ;  /* 0x0000761000137816 */ /* 0x000fe20000000013 */
[----:B------:R-:W-:Y:S06]  /*2520*/  BRA `(.L_x_3425) ;  /* 0x0000000c00d47947 */ /* 0x000fec0003800000 */
.L_x_3422:
        /* <DEDUP_REMOVED lines=11> */
.L_x_3427:
[----:B------:R-:W2:Y:S02]  /*25e0*/  LDG.E R2, desc[UR36][R2.64] ;  /* 0x0000002402027981 */ /* 0x000ea4000c1e1900 */
[----:B--2---:R-:W-:-:S04]  /*25f0*/  I2FP.F32.S32 R0, R2 ;  /* 0x0000000200007245 */ /* 0x004fc80000201400 */
[----:B------:R-:W-:-:S04]  /*2600*/  F2FP.F16.F32.PACK_AB R0, RZ, R0 ;  /* 0x00000000ff00723e */ /* 0x000fc800000000ff */
[----:B------:R-:W-:Y:S01]  /*2610*/  PRMT R19, R0, 0x7610, R19 ;  /* 0x0000761000137816 */ /* 0x000fe20000000013 */
[----:B------:R-:W-:Y:S06]  /*2620*/  BRA `(.L_x_3425) ;  /* 0x0000000c00947947 */ /* 0x000fec0003800000 */
.L_x_3426:
[----:B------:R-:W2:Y:S02]  /*2630*/  LDG.E.U16 R2, desc[UR36][R2.64] ;  /* 0x0000002402027981 */ /* 0x000ea4000c1e1500 */
[----:B--2---:R-:W0:Y:S02]  /*2640*/  I2F.S16 R0, R2 ;  /* 0x0000000200007306 */ /* 0x004e240000101400 */
[----:B0-----:R-:W-:-:S04]  /*2650*/  F2FP.F16.F32.PACK_AB R0, RZ, R0 ;  /* 0x00000000ff00723e */ /* 0x001fc800000000ff */
[----:B------:R-:W-:Y:S01]  /*2660*/  PRMT R19, R0, 0x7610, R19 ;  /* 0x0000761000137816 */ /* 0x000fe20000000013 */
[----:B------:R-:W-:Y:S06]  /*2670*/  BRA `(.L_x_3425) ;  /* 0x0000000c00807947 */ /* 0x000fec0003800000 */
.L_x_3421:
        /* <DEDUP_REMOVED lines=9> */
.L_x_3429:
[----:B------:R0:W5:Y:S01]  /*2710*/  LDG.E.U16 R19, desc[UR36][R2.64] ;  /* 0x0000002402137981 */ /* 0x000162000c1e1500 */
[----:B------:R-:W-:Y:S05]  /*2720*/  BRA `(.L_x_3425) ;  /* 0x0000000c00547947 */ /* 0x000fea0003800000 */
.L_x_3428:
        /* <DEDUP_REMOVED lines=9> */
.L_x_3431:
[----:B------:R1:W5:Y:S01]  /*27c0*/  LDG.E.U16 R19, desc[UR36][R2.64] ;  /* 0x0000002402137981 */ /* 0x000362000c1e1500 */
[----:B------:R-:W-:Y:S05]  /*27d0*/  BRA `(.L_x_3425) ;  /* 0x0000000c00287947 */ /* 0x000fea0003800000 */
.L_x_3430:
        /* <DEDUP_REMOVED lines=13> */
.L_x_3420:
        /* <DEDUP_REMOVED lines=14> */
.L_x_3434:
        /* <DEDUP_REMOVED lines=13> */
.L_x_3433:
        /* <DEDUP_REMOVED lines=27> */
.L_x_3436:
        /* <DEDUP_REMOVED lines=14> */
.L_x_3435:
[----:B------:R-:W2:Y:S02]  /*2cf0*/  LDG.E.U16 R0, desc[UR36][R2.64] ;  /* 0x0000002402007981 */ /* 0x000ea4000c1e1500 */
[----:B--2---:R-:W-:-:S05]  /*2d00*/  IMAD.U32 R0, R0, 0x10000, RZ ;  /* 0x0001000000007824 */ /* 0x004fca00078e00ff */
[----:B------:R-:W-:-:S04]  /*2d10*/  F2FP.F16.F32.PACK_AB R0, RZ, R0 ;  /* 0x00000000ff00723e */ /* 0x000fc800000000ff */
[----:B------:R-:W-:Y:S01]  /*2d20*/  PRMT R19, R0, 0x7610, R19 ;  /* 0x0000761000137816 */ /* 0x000fe20000000013 */
[----:B------:R-:W-:Y:S06]  /*2d30*/  BRA `(.L_x_3425) ;  /* 0x0000000400d07947 */ /* 0x000fec0003800000 */
.L_x_3432:
        /* <DEDUP_REMOVED lines=13> */
.L_x_3439:
        /* <DEDUP_REMOVED lines=21> */
.L_x_3443:
[----:B------:R-:W-:Y:S05]  /*2f60*/  BSYNC.RECONVERGENT B1 ;  /* 0x0000000000017941 */ /* 0x000fea0003800200 */
.L_x_3442:
[----:B------:R-:W-:Y:S01]  /*2f70*/  IMAD.SHL.U32 R0, R0, 0x100000, RZ ;  /* 0x0010000000007824 */ /* 0x000fe200078e00ff */
[----:B------:R-:W-:-:S04]  /*2f80*/  LEA R2, R2, 0x3b800000, 0x17 ;  /* 0x3b80000002027811 */ /* 0x000fc800078eb8ff */
[----:B------:R-:W-:-:S07]  /*2f90*/  LOP3.LUT R0, R2, R0, R7, 0xfe, !PT ;  /* 0x0000000002007212 */ /* 0x000fce00078efe07 */
.L_x_3441:
[----:B------:R-:W-:Y:S05]  /*2fa0*/  BSYNC.RECONVERGENT B0 ;  /* 0x0000000000007941 */ /* 0x000fea0003800200 */
.L_x_3440:
[----:B------:R-:W-:-:S04]  /*2fb0*/  F2FP.F16.F32.PACK_AB R0, RZ, R0 ;  /* 0x00000000ff00723e */ /* 0x000fc800000000ff */
[----:B------:R-:W-:Y:S01]  /*2fc0*/  PRMT R19, R0, 0x7610, R19 ;  /* 0x0000761000137816 */ /* 0x000fe20000000013 */
[----:B------:R-:W-:Y:S06]  /*2fd0*/  BRA `(.L_x_3425) ;  /* 0x0000000400287947 */ /* 0x000fec0003800000 */
.L_x_3438:
        /* <DEDUP_REMOVED lines=21> */
.L_x_3447:
[----:B------:R-:W-:Y:S05]  /*3130*/  BSYNC.RECONVERGENT B1 ;  /* 0x0000000000017941 */ /* 0x000fea0003800200 */
.L_x_3446:
[----:B------:R-:W-:Y:S01]  /*3140*/  IMAD.SHL.U32 R0, R0, 0x200000, RZ ;  /* 0x0020000000007824 */ /* 0x000fe200078e00ff */
[----:B------:R-:W-:-:S04]  /*3150*/  LEA R2, R2, 0x37800000, 0x17 ;  /* 0x3780000002027811 */ /* 0x000fc800078eb8ff */
[----:B------:R-:W-:-:S07]  /*3160*/  LOP3.LUT R0, R2, R0, R7, 0xfe, !PT ;  /* 0x0000000002007212 */ /* 0x000fce00078efe07 */
.L_x_3445:
[----:B------:R-:W-:Y:S05]  /*3170*/  BSYNC.RECONVERGENT B0 ;  /* 0x0000000000007941 */ /* 0x000fea0003800200 */
.L_x_3444:
[----:B------:R-:W-:-:S04]  /*3180*/  F2FP.F16.F32.PACK_AB R0, RZ, R0 ;  /* 0x00000000ff00723e */ /* 0x000fc800000000ff */
[----:B------:R-:W-:Y:S01]  /*3190*/  PRMT R19, R0, 0x7610, R19 ;  /* 0x0000761000137816 */ /* 0x000fe20000000013 */
[----:B------:R-:W-:Y:S06]  /*31a0*/  BRA `(.L_x_3425) ;  /* 0x0000000000b47947 */ /* 0x000fec0003800000 */
.L_x_3437:
        /* <DEDUP_REMOVED lines=14> */
.L_x_3451:
[----:B------:R-:W-:Y:S05]  /*3290*/  BSYNC.RECONVERGENT B0 ;  /* 0x0000000000007941 */ /* 0x000fea0003800200 */
.L_x_3450:
[----:B------:R-:W-:-:S04]  /*32a0*/  F2FP.F16.F32.PACK_AB R0, RZ, R0 ;  /* 0x00000000ff00723e */ /* 0x000fc800000000ff */
[----:B------:R-:W-:Y:S01]  /*32b0*/  PRMT R19, R0, 0x7610, R19 ;  /* 0x0000761000137816 */ /* 0x000fe20000000013 */
[----:B------:R-:W-:Y:S06]  /*32c0*/  BRA `(.L_x_3425) ;  /* 0x00000000006c7947 */ /* 0x000fec0003800000 */
.L_x_3424:
        /* <DEDUP_REMOVED lines=16> */
.L_x_3452:
[----:B------:R-:W-:Y:S01]  /*33d0*/  PRMT R19, RZ, 0x7610, R19 ;  /* 0x00007610ff137816 */ /* 0x000fe20000000013 */
[----:B------:R-:W-:Y:S06]  /*33e0*/  BRA `(.L_x_3425) ;  /* 0x0000000000247947 */ /* 0x000fec0003800000 */
.L_x_3449:
[----:B------:R-:W2:Y:S02]  /*33f0*/  LDG.E.64 R2, desc[UR36][R2.64] ;  /* 0x0000002402027981 */ /* 0x000ea4000c1e1b00 */
[----:B--2---:R-:W0:Y:S02]  /*3400*/  I2F.U64 R0, R2 ;  /* 0x0000000200007312 */ /* 0x004e240000301000 */
[----:B0-----:R-:W-:-:S04]  /*3410*/  F2FP.F16.F32.PACK_AB R0, RZ, R0 ;  /* 0x00000000ff00723e */ /* 0x001fc800000000ff */
[----:B------:R-:W-:Y:S01]  /*3420*/  PRMT R19, R0, 0x7610, R19 ;  /* 0x0000761000137816 */ /* 0x000fe20000000013 */
[----:B------:R-:W-:Y:S06]  /*3430*/  BRA `(.L_x_3425) ;  /* 0x0000000000107947 */ /* 0x000fec0003800000 */
.L_x_3448:
[----:B------:R-:W2:Y:S02]  /*3440*/  LDG.E R2, desc[UR36][R2.64] ;  /* 0x0000002402027981 */ /* 0x000ea4000c1e1900 */
[----:B--2---:R-:W-:-:S04]  /*3450*/  I2FP.F32.U32 R0, R2 ;  /* 0x0000000200007245 */ /* 0x004fc80000201000 */
[----:B------:R-:W-:-:S04]  /*3460*/  F2FP.F16.F32.PACK_AB R0, RZ, R0 ;  /* 0x00000000ff00723e */ /* 0x000fc800000000ff */
[----:B------:R-:W-:-:S07]  /*3470*/  PRMT R19, R0, 0x7610, R19 ;  /* 0x0000761000137816 */ /* 0x000fce0000000013 */
.L_x_3425:
[----:B------:R-:W-:-:S07]  /*3480*/  VIADD R25, R25, 0x80 ;  /* 0x0000008019197836 */ /* 0x000fce0000000000 */
.L_x_3419:
[----:B------:R-:W-:Y:S05]  /*3490*/  BSYNC.RECONVERGENT B6 ;  /* 0x0000000000067941 */ /* 0x000fea0003800200 */
.L_x_3418:
[----:B------:R-:W2:Y:S01]  /*34a0*/  LDC.U8 R23, c[0x0][0x38a] ;  /* 0x0000e280ff177b82 */ /* 0x000ea20000000000 */
        /* <DEDUP_REMOVED lines=21> */
[----:B------:R-:W3:Y:S02]  /*3600*/  LDG.E.S8 R2, desc[UR36][R2.64] ;  /* 0x0000002402027981 */ /* 0x000ee4000c1e1300 */
[----:B---3--:R-:W0:Y:S02]  /*3610*/  I2F.S16 R0, R2 ;  /* 0x0000000200007306 */ /* 0x008e240000101400 */
[----:B0-----:R-:W-:Y:S01]  /*3620*/  F2FP.F16.F32.PACK_AB R0, RZ, R0 ;  /* 0x00000000ff00723e */ /* 0x001fe200000000ff */
[----:B------:R-:W-:Y:S06]  /*3630*/  BRA `(.L_x_3454) ;  /* 0x0000000c00ac7947 */ /* 0x000fec0003800000 */
.L_x_3458:
[----:B------:R-:W3:Y:S02]  /*3640*/  LDG.E.U8 R2, desc[UR36][R2.64] ;  /* 0x0000002402027981 */ /* 0x000ee4000c1e1100 */
[----:B---3--:R-:W-:-:S04]  /*3650*/  I2FP.F32.U32 R0, R2 ;  /* 0x0000000200007245 */ /* 0x008fc80000201000 */
[----:B------:R-:W-:Y:S01]  /*3660*/  F2FP.F16.F32.PACK_AB R0, RZ, R0 ;  /* 0x00000000ff00723e */ /* 0x000fe200000000ff */
[----:B------:R-:W-:Y:S06]  /*3670*/  BRA `(.L_x_3454) ;  /* 0x0000000c009c7947 */ /* 0x000fec0003800000 */
.L_x_3457:
[----:B------:R-:W-:-:S09]  /*3680*/  UISETP.NE.AND UP0, UPT, UR4, 0x2, UPT ;  /* 0x000000020400788c */ /* 0x000fd2000bf05270 */
[----:B------:R-:W-:Y:S05]  /*3690*/  BRA.U !UP0, `(.L_x_3460) ;  /* 0x0000000108307547 */ /* 0x000fea000b800000 */
[----:B------:R-:W-:-:S09]  /*36a0*/  UISETP.NE.AND UP0, UPT, UR4, 0x3, UPT ;  /* 0x000000030400788c */ /* 0x000fd2000bf05270 */
[----:B------:R-:W-:Y:S05]  /*36b0*/  BRA.U !UP0, `(.L_x_3461) ;  /* 0x0000000108187547 */ /* 0x000fea000b800000 */
[----:B------:R-:W-:-:S09]  /*36c0*/  UISETP.NE.AND UP0, UPT, UR4, 0x4, UPT ;  /* 0x000000040400788c */ /* 0x000fd2000bf05270 */
[----:B------:R-:W-:Y:S05]  /*36d0*/  BRA.U UP0, `(.L_x_3459) ;  /* 0x0000000d00207547 */ /* 0x000fea000b800000 */
[----:B------:R-:W3:Y:S02]  /*36e0*/  LDG.E.64 R2, desc[UR36][R2.64] ;  /* 0x0000002402027981 */ /* 0x000ee4000c1e1b00 */
[----:B---3--:R-:W0:Y:S02]  /*36f0*/  I2F.S64 R0, R2 ;  /* 0x0000000200007312 */ /* 0x008e240000301400 */
[----:B0-----:R-:W-:Y:S01]  /*3700*/  F2FP.F16.F32.PACK_AB R0, RZ, R0 ;  /* 0x00000000ff00723e */ /* 0x001fe200000000ff */
[----:B------:R-:W-:Y:S06]  /*3710*/  BRA `(.L_x_3454) ;  /* 0x0000000c00747947 */ /* 0x000fec0003800000 */
.L_x_3461:
[----:B------:R-:W3:Y:S02]  /*3720*/  LDG.E R2, desc[UR36][R2.64] ;  /* 0x0000002402027981 */ /* 0x000ee4000c1e1900 */
[----:B---3--:R-:W-:-:S04]  /*3730*/  I2FP.F32.S32 R0, R2 ;  /* 0x0000000200007245 */ /* 0x008fc80000201400 */
[----:B------:R-:W-:Y:S01]  /*3740*/  F2FP.F16.F32.PACK_AB R0, RZ, R0 ;  /* 0x00000000ff00723e */ /* 0x000fe200000000ff */
[----:B------:R-:W-:Y:S06]  /*3750*/  BRA `(.L_x_3454) ;  /* 0x0000000c00647947 */ /* 0x000fec0003800000 */
.L_x_3460:
[----:B------:R-:W3:Y:S02]  /*3760*/  LDG.E.U16 R2, desc[UR36][R2.64] ;  /* 0x0000002402027981 */ /* 0x000ee4000c1e1500 */
[----:B---3--:R-:W0:Y:S02]  /*3770*/  I2F.S16 R0, R2 ;  /* 0x0000000200007306 */ /* 0x008e240000101400 */
[----:B0-----:R-:W-:Y:S01]  /*3780*/  F2FP.F16.F32.PACK_AB R0, RZ, R0 ;  /* 0x00000000ff00723e */ /* 0x001fe200000000ff */
[----:B------:R-:W-:Y:S06]  /*3790*/  BRA `(.L_x_3454) ;  /* 0x0000000c00547947 */ /* 0x000fec0003800000 */
.L_x_3456:
[----:B------:R-:W-:-:S09]  /*37a0*/  UISETP.GT.AND UP0, UPT, UR4, 0x6, UPT ;  /* 0x000000060400788c */ /* 0x000fd2000bf04270 */
[----:B------:R-:W-:Y:S05]  /*37b0*/  BRA.U UP0, `(.L_x_3462) ;  /* 0x0000000100247547 */ /* 0x000fea000b800000 */
[----:B------:R-:W-:-:S09]  /*37c0*/  UISETP.NE.AND UP0, UPT, UR4, 0x5, UPT ;  /* 0x000000050400788c */ /* 0x000fd2000bf05270 */
[----:B------:R-:W-:Y:S05]  /*37d0*/  BRA.U !UP0, `(.L_x_3463) ;  /* 0x0000000108147547 */ /* 0x000fea000b800000 */
[----:B------:R-:W-:-:S09]  /*37e0*/  UISETP.NE.AND UP0, UPT, UR4, 0x6, UPT ;  /* 0x000000060400788c */ /* 0x000fd2000bf05270 */
[----:B------:R-:W-:Y:S05]  /*37f0*/  BRA.U UP0, `(.L_x_3459) ;  /* 0x0000000900d87547 */ /* 0x000fea000b800000 */
[----:B------:R-:W3:Y:S02]  /*3800*/  LDG.E R2, desc[UR36][R2.64] ;  /* 0x0000002402027981 */ /* 0x000ee4000c1e1900 */
[----:B---3--:R-:W-:Y:S01]  /*3810*/  F2FP.F16.F32.PACK_AB R0, RZ, R2 ;  /* 0x00000002ff00723e */ /* 0x008fe200000000ff */
[----:B------:R-:W-:Y:S06]  /*3820*/  BRA `(.L_x_3454) ;  /* 0x0000000c00307947 */ /* 0x000fec0003800000 */
.L_x_3463:
[----:B------:R3:W5:Y:S01]  /*3830*/  LDG.E.U16 R0, desc[UR36][R2.64] ;  /* 0x0000002402007981 */ /* 0x000762000c1e1500 */
[----:B------:R-:W-:Y:S05]  /*3840*/  BRA `(.L_x_3454) ;  /* 0x0000000c00287947 */ /* 0x000fea0003800000 */
.L_x_3462:
[----:B------:R-:W-:-:S09]  /*3850*/  UISETP.NE.AND UP0, UPT, UR4, 0x7, UPT ;  /* 0x000000070400788c */ /* 0x000fd2000bf05270 */
[----:B------:R-:W-:Y:S05]  /*3860*/  BRA.U !UP0, `(.L_x_3464) ;  /* 0x0000000108247547 */ /* 0x000fea000b800000 */
[----:B------:R-:W-:-:S09]  /*3870*/  UISETP.NE.AND UP0, UPT, UR4, 0x8, UPT ;  /* 0x000000080400788c */ /* 0x000fd2000bf05270 */
[----:B------:R-:W-:Y:S05]  /*3880*/  BRA.U !UP0, `(.L_x_3465) ;  /* 0x0000000108147547 */ /* 0x000fea000b800000 */
[----:B------:R-:W-:-:S09]  /*3890*/  UISETP.NE.AND UP0, UPT, UR4, 0x9, UPT ;  /* 0x000000090400788c */ /* 0x000fd2000bf05270 */
[----:B------:R-:W-:Y:S05]  /*38a0*/  BRA.U UP0, `(.L_x_3459) ;  /* 0x0000000900ac7547 */ /* 0x000fea000b800000 */
[----:B------:R-:W3:Y:S02]  /*38b0*/  LDG.E R2, desc[UR36][R2.64] ;  /* 0x0000002402027981 */ /* 0x000ee4000c1e1900 */
[----:B---3--:R-:W-:Y:S01]  /*38c0*/  F2FP.F16.F32.PACK_AB R0, RZ, R2 ;  /* 0x00000002ff00723e */ /* 0x008fe200000000ff */
[----:B------:R-:W-:Y:S06]  /*38d0*/  BRA `(.L_x_3454) ;  /* 0x0000000c00047947 */ /* 0x000fec0003800000 */
.L_x_3465:
[----:B------:R4:W5:Y:S01]  /*38e0*/  LDG.E.U16 R0, desc[UR36][R2.64] ;  /* 0x0000002402007981 */ /* 0x000962000c1e1500 */
[----:B------:R-:W-:Y:S05]  /*38f0*/  BRA `(.L_x_3454) ;  /* 0x0000000800fc7947 */ /* 0x000fea0003800000 */
.L_x_3464:
[----:B------:R-:W3:Y:S01]  /*3900*/  LDG.E.64 R2, desc[UR36][R2.64] ;  /* 0x0000002402027981 */ /* 0x000ee2000c1e1b00 */
[----:B------:R-:W-:Y:S01]  /*3910*/  UMOV UR4, 0xf0000000 ;  /* 0xf000000000047882 */ /* 0x000fe20000000000 */
[----:B------:R-:W-:Y:S02]  /*3920*/  UMOV UR5, 0x380fffff ;  /* 0x380fffff00057882 */ /* 0x000fe40000000000 */
[----:B---3--:R-:W0:-:S15]  /*3930*/  DSETP.GEU.AND P0, PT, |R2|, UR4, PT ;  /* 0x0000000402007e2a */ /* 0x008e1e000bf0e200 */
        /* <DEDUP_REMOVED lines=8> */
.L_x_3455:
        /* <DEDUP_REMOVED lines=8> */
[----:B------:R-:W3:Y:S02]  /*3a40*/  LDG.E.U8 R2, desc[UR36][R2.64] ;  /* 0x0000002402027981 */ /* 0x000ee4000c1e1100 */
[----:B---3--:R-:W-:-:S04]  /*3a50*/  ISETP.NE.AND P0, PT, R2, RZ, PT ;  /* 0x000000ff0200720c */ /* 0x008fc80003f05270 */
[----:B------:R-:W-:-:S04]  /*3a60*/  FSEL R0, RZ, 1, !P0 ;  /* 0x3f800000ff007808 */ /* 0x000fc80004000000 */
[----:B------:R-:W-:Y:S01]  /*3a70*/  F2FP.F16.F32.PACK_AB R0, RZ, R0 ;  /* 0x00000000ff00723e */ /* 0x000fe200000000ff */
[----:B------:R-:W-:Y:S06]  /*3a80*/  BRA `(.L_x_3454) ;  /* 0x0000000800987947 */ /* 0x000fec0003800000 */
.L_x_3468:
        /* <DEDUP_REMOVED lines=12> */
.L_x_3467:
[----:B------:R-:W-:-:S09]  /*3b50*/  UISETP.NE.AND UP0, UPT, UR4, 0xf, UPT ;  /* 0x0000000f0400788c */ /* 0x000fd2000bf05270 */
[----:B------:R-:W-:Y:S05]  /*3b60*/  BRA.U !UP0, `(.L_x_3469) ;  /* 0x0000000108987547 */ /* 0x000fea000b800000 */
[----:B------:R-:W-:-:S09]  /*3b70*/  UISETP.NE.AND UP0, UPT, UR4, 0x17, UPT ;  /* 0x000000170400788c */ /* 0x000fd2000bf05270 */
[----:B------:R-:W-:Y:S05]  /*3b80*/  BRA.U !UP0, `(.L_x_3470) ;  /* 0x00000001085c7547 */ /* 0x000fea000b800000 */
[----:B------:R-:W-:-:S09]  /*3b90*/  UISETP.NE.AND UP0, UPT, UR4, 0x18, UPT ;  /* 0x000000180400788c */ /* 0x000fd2000bf05270 */
[----:B------:R-:W-:Y:S05]  /*3ba0*/  BRA.U UP0, `(.L_x_3459) ;  /* 0x0000000500ec7547 */ /* 0x000fea000b800000 */
[----:B------:R-:W3:Y:S01]  /*3bb0*/  LDG.E.U8 R0, desc[UR36][R2.64] ;  /* 0x0000002402007981 */ /* 0x000ee2000c1e1100 */
[----:B------:R-:W-:Y:S02]  /*3bc0*/  IMAD.MOV.U32 R6, RZ, RZ, 0x1f ;  /* 0x0000001fff067424 */ /* 0x000fe400078e00ff */
[----:B---3--:R-:W-:-:S05]  /*3bd0*/  IMAD.SHL.U32 R0, R0, 0x1000000, RZ ;  /* 0x0100000000007824 */ /* 0x008fca00078e00ff */
        /* <DEDUP_REMOVED lines=18> */
.L_x_3470:
[----:B------:R-:W3:Y:S02]  /*3d00*/  LDG.E.U8 R2, desc[UR36][R2.64] ;  /* 0x0000002402027981 */ /* 0x000ee4000c1e1100 */
[C---:B---3--:R-:W-:Y:S02]  /*3d10*/  IMAD.SHL.U32 R0, R2.reuse, 0x2000000, RZ ;  /* 0x0200000002007824 */ /* 0x048fe400078e00ff */
        /* <DEDUP_REMOVED lines=11> */
.L_x_3469:
[----:B------:R-:W3:Y:S02]  /*3dd0*/  LDG.E.U16 R0, desc[UR36][R2.64] ;  /* 0x0000002402007981 */ /* 0x000ee4000c1e1500 */
[----:B---3--:R-:W-:-:S05]  /*3de0*/  IMAD.U32 R0, R0, 0x10000, RZ ;  /* 0x0001000000007824 */ /* 0x008fca00078e00ff */
[----:B------:R-:W-:Y:S01]  /*3df0*/  F2FP.F16.F32.PACK_AB R0, RZ, R0 ;  /* 0x00000000ff00723e */ /* 0x000fe200000000ff */
[----:B------:R-:W-:Y:S06]  /*3e00*/  BRA `(.L_x_3454) ;  /* 0x0000000400b87947 */ /* 0x000fec0003800000 */
.L_x_3466:
        /* <DEDUP_REMOVED lines=8> */
[----:B------:R-:W3:Y:S02]  /*3e90*/  LDG.E.U16 R0, desc[UR36][R2.64] ;  /* 0x0000002402007981 */ /* 0x000ee4000c1e1500 */
[----:B---3--:R-:W-:-:S04]  /*3ea0*/  I2FP.F32.U32 R0, R0 ;  /* 0x0000000000007245 */ /* 0x008fc80000201000 */
[----:B------:R-:W-:Y:S01]  /*3eb0*/  F2FP.F16.F32.PACK_AB R0, RZ, R0 ;  /* 0x00000000ff00723e */ /* 0x000fe200000000ff */
[----:B------:R-:W-:Y:S06]  /*3ec0*/  BRA `(.L_x_3454) ;  /* 0x0000000400887947 */ /* 0x000fec0003800000 */
.L_x_3473:
[----:B------:R-:W3:Y:S01]  /*3ed0*/  LDG.E.U8 R3, desc[UR36][R2.64] ;  /* 0x0000002402037981 */ /* 0x000ee2000c1e1100 */
[----:B------:R-:W-:Y:S01]  /*3ee0*/  BSSY.RECONVERGENT B0, `(.L_x_3474) ;  /* 0x0000018000007945 */ /* 0x000fe20003800200 */
[----:B------:R-:W-:Y:S01]  /*3ef0*/  IMAD.MOV.U32 R0, RZ, RZ, RZ ;  /* 0x000000ffff007224 */ /* 0x000fe200078e00ff */
[----:B---3--:R-:W-:-:S13]  /*3f00*/  ISETP.NE.AND P0, PT, R3, RZ, PT ;  /* 0x000000ff0300720c */ /* 0x008fda0003f05270 */
        /* <DEDUP_REMOVED lines=17> */
.L_x_3477:
[----:B------:R-:W-:Y:S05]  /*4020*/  BSYNC.RECONVERGENT B1 ;  /* 0x0000000000017941 */ /* 0x000fea0003800200 */
.L_x_3476:
[----:B------:R-:W-:Y:S01]  /*4030*/  IMAD.SHL.U32 R0, R0, 0x100000, RZ ;  /* 0x0010000000007824 */ /* 0x000fe200078e00ff */
[----:B------:R-:W-:-:S04]  /*4040*/  LEA R2, R2, 0x3b800000, 0x17 ;  /* 0x3b80000002027811 */ /* 0x000fc800078eb8ff */
[----:B------:R-:W-:-:S07]  /*4050*/  LOP3.LUT R0, R2, R0, R7, 0xfe, !PT ;  /* 0x0000000002007212 */ /* 0x000fce00078efe07 */
.L_x_3475:
[----:B------:R-:W-:Y:S05]  /*4060*/  BSYNC.RECONVERGENT B0 ;  /* 0x0000000000007941 */ /* 0x000fea0003800200 */
.L_x_3474:
[----:B------:R-:W-:Y:S01]  /*4070*/  F2FP.F16.F32.PACK_AB R0, RZ, R0 ;  /* 0x00000000ff00723e */ /* 0x000fe200000000ff */
[----:B------:R-:W-:Y:S06]  /*4080*/  BRA `(.L_x_3454) ;  /* 0x0000000400187947 */ /* 0x000fec0003800000 */
.L_x_3472:
        /* <DEDUP_REMOVED lines=21> */
.L_x_3481:
[----:B------:R-:W-:Y:S05]  /*41e0*/  BSYNC.RECONVERGENT B1 ;  /* 0x0000000000017941 */ /* 0x000fea0003800200 */
.L_x_3480:
[----:B------:R-:W-:Y:S01]  /*41f0*/  IMAD.SHL.U32 R0, R0, 0x200000, RZ ;  /* 0x0020000000007824 */ /* 0x000fe200078e00ff */
[----:B------:R-:W-:-:S04]  /*4200*/  LEA R2, R2, 0x37800000, 0x17 ;  /* 0x3780000002027811 */ /* 0x000fc800078eb8ff */
[----:B------:R-:W-:-:S07]  /*4210*/  LOP3.LUT R0, R2, R0, R7, 0xfe, !PT ;  /* 0x0000000002007212 */ /* 0x000fce00078efe07 */
.L_x_3479:
[----:B------:R-:W-:Y:S05]  /*4220*/  BSYNC.RECONVERGENT B0 ;  /* 0x0000000000007941 */ /* 0x000fea0003800200 */
.L_x_3478:
[----:B------:R-:W-:Y:S01]  /*4230*/  F2FP.F16.F32.PACK_AB R0, RZ, R0 ;  /* 0x00000000ff00723e */ /* 0x000fe200000000ff */
[----:B------:R-:W-:Y:S06]  /*4240*/  BRA `(.L_x_3454) ;  /* 0x0000000000a87947 */ /* 0x000fec0003800000 */
.L_x_3471:
[----:B------:R-:W-:-:S09]  /*4250*/  UISETP.NE.AND UP0, UPT, UR4, 0x1c, UPT ;  /* 0x0000001c0400788c */ /* 0x000fd2000bf05270 */
[----:B------:R-:W-:Y:S05]  /*4260*/  BRA.U !UP0, `(.L_x_3482) ;  /* 0x0000000108947547 */ /* 0x000fea000b800000 */
[----:B------:R-:W-:-:S09]  /*4270*/  UISETP.NE.AND UP0, UPT, UR4, 0x1d, UPT ;  /* 0x0000001d0400788c */ /* 0x000fd2000bf05270 */
[----:B------:R-:W-:Y:S05]  /*4280*/  BRA.U !UP0, `(.L_x_3483) ;  /* 0x00000001087c7547 */ /* 0x000fea000b800000 */
[----:B------:R-:W-:-:S09]  /*4290*/  UISETP.NE.AND UP0, UPT, UR4, 0x2c, UPT ;  /* 0x0000002c0400788c */ /* 0x000fd2000bf05270 */
[----:B------:R-:W-:Y:S05]  /*42a0*/  BRA.U UP0, `(.L_x_3459) ;  /* 0x00000001002c7547 */ /* 0x000fea000b800000 */
[----:B------:R-:W3:Y:S01]  /*42b0*/  LDG.E.U8 R2, desc[UR36][R2.64] ;  /* 0x0000002402027981 */ /* 0x000ee2000c1e1100 */
[----:B------:R-:W-:Y:S01]  /*42c0*/  BSSY.RECONVERGENT B0, `(.L_x_3484) ;  /* 0x0000007000007945 */ /* 0x000fe20003800200 */
[----:B------:R-:W-:Y:S01]  /*42d0*/  IMAD.MOV.U32 R0, RZ, RZ, 0x400000 ;  /* 0x00400000ff007424 */ /* 0x000fe200078e00ff */
[----:B---3--:R-:W-:-:S13]  /*42e0*/  ISETP.NE.AND P0, PT, R2, RZ, PT ;  /* 0x000000ff0200720c */ /* 0x008fda0003f05270 */
[----:B------:R-:W-:Y:S05]  /*42f0*/  @!P0 BRA `(.L_x_3485) ;  /* 0x00000000000c8947 */ /* 0x000fea0003800000 */
[----:B------:R-:W-:-:S13]  /*4300*/  ISETP.NE.AND P0, PT, R2, 0xff, PT ;  /* 0x000000ff0200780c */ /* 0x000fda0003f05270 */
[----:B------:R-:W-:Y:S02]  /*4310*/  @!P0 IMAD.MOV.U32 R0, RZ, RZ, 0x7f800001 ;  /* 0x7f800001ff008424 */ /* 0x000fe400078e00ff */
[----:B------:R-:W-:-:S07]  /*4320*/  @P0 IMAD.SHL.U32 R0, R2, 0x800000, RZ ;  /* 0x0080000002000824 */ /* 0x000fce00078e00ff */
.L_x_3485:
[----:B------:R-:W-:Y:S05]  /*4330*/  BSYNC.RECONVERGENT B0 ;  /* 0x0000000000007941 */ /* 0x000fea0003800200 */
.L_x_3484:
[----:B------:R-:W-:Y:S01]  /*4340*/  F2FP.F16.F32.PACK_AB R0, RZ, R0 ;  /* 0x00000000ff00723e */ /* 0x000fe200000000ff */
[----:B------:R-:W-:Y:S06]  /*4350*/  BRA `(.L_x_3454) ;  /* 0x0000000000647947 */ /* 0x000fec0003800000 */
.L_x_3459:
        /* <DEDUP_REMOVED lines=16> */
.L_x_3486:
[----:B------:R-:W-:Y:S01]  /*4460*/  PRMT R0, RZ, 0x7610, R0 ;  /* 0x00007610ff007816 */ /* 0x000fe20000000000 */
[----:B------:R-:W-:Y:S06]  /*4470*/  BRA `(.L_x_3454) ;  /* 0x00000000001c7947 */ /* 0x000fec0003800000 */
.L_x_3483:
[----:B------:R-:W3:Y:S02]  /*4480*/  LDG.E.64 R2, desc[UR36][R2.64] ;  /* 0x0000002402027981 */ /* 0x000ee4000c1e1b00 */
[----:B---3--:R-:W0:Y:S02]  /*4490*/  I2F.U64 R0, R2 ;  /* 0x0000000200007312 */ /* 0x008e240000301000 */
[----:B0-----:R-:W-:Y:S01]  /*44a0*/  F2FP.F16.F32.PACK_AB R0, RZ, R0 ;  /* 0x00000000ff00723e */ /* 0x001fe200000000ff */
[----:B------:R-:W-:Y:S06]  /*44b0*/  BRA `(.L_x_3454) ;  /* 0x00000000000c7947 */ /* 0x000fec0003800000 */
.L_x_3482:
[----:B------:R-:W3:Y:S02]  /*44c0*/  LDG.E R2, desc[UR36][R2.64] ;  /* 0x0000002402027981 */ /* 0x000ee4000c1e1900 */
[----:B---3--:R-:W-:-:S04]  /*44d0*/  I2FP.F32.U32 R0, R2 ;  /* 0x0000000200007245 */ /* 0x008fc80000201000 */
[----:B------:R-:W-:-:S07]  /*44e0*/  F2FP.F16.F32.PACK_AB R0, RZ, R0 ;  /* 0x00000000ff00723e */ /* 0x000fce00000000ff */
.L_x_3454:
[----:B------:R-:W-:Y:S05]  /*44f0*/  BSYNC.RECONVERGENT B6 ;  /* 0x0000000000067941 */ /* 0x000fea0003800200 */
.L_x_3453:
[----:B--2---:R-:W-:Y:S01]  /*4500*/  ISETP.NE.AND P0, PT, R23, RZ, PT ;  /* 0x000000ff1700720c */ /* 0x004fe20003f05270 */
[----:B------:R-:W-:-:S12]  /*4510*/  BSSY.RECONVERGENT B0, `(.L_x_3487) ;  /* 0x0000075000007945 */ /* 0x000fd80003800200 */
[----:B------:R-:W-:Y:S05]  /*4520*/  @P0 BRA `(.L_x_3488) ;  /* 0x0000000000e80947 */ /* 0x000fea0003800000 */
[CC--:B------:R-:W-:Y:S01]  /*4530*/  ISETP.GE.AND P0, PT, R17.reuse, R22.reuse, PT ;  /* 0x000000161100720c */ /* 0x0c0fe20003f06270 */
[C---:B------:R-:W-:Y:S01]  /*4540*/  VIADD R7, R17.reuse, 0x80 ;  /* 0x0000008011077836 */ /* 0x040fe20000000000 */
[----:B------:R-:W-:Y:S01]  /*4550*/  BSSY.RECONVERGENT B1, `(.L_x_3489) ;  /* 0x0000011000017945 */ /* 0x000fe20003800200 */
[C---:B01-34-:R-:W-:Y:S02]  /*4560*/  VIADD R3, R17.reuse, 0x100 ;  /* 0x0000010011037836 */ /* 0x05bfe40000000000 */
[----:B------:R-:W-:Y:S01]  /*4570*/  VIADD R5, R17, 0x180 ;  /* 0x0000018011057836 */ /* 0x000fe20000000000 */
[-C--:B------:R-:W-:Y:S02]  /*4580*/  ISETP.GE.AND P1, PT, R7, R22.reuse, PT ;  /* 0x000000160700720c */ /* 0x080fe40003f26270 */
[-C--:B------:R-:W-:Y:S02]  /*4590*/  ISETP.GE.AND P2, PT, R3, R22.reuse, PT ;  /* 0x000000160300720c */ /* 0x080fe40003f46270 */
[----:B------:R-:W-:-:S03]  /*45a0*/  ISETP.GE.AND P3, PT, R5, R22, PT ;  /* 0x000000160500720c */ /* 0x000fc60003f66270 */
[----:B------:R-:W-:Y:S10]  /*45b0*/  @P0 BRA `(.L_x_3490) ;  /* 0x0000000000280947 */ /* 0x000ff40003800000 */
[----:B------:R-:W0:Y:S01]  /*45c0*/  LDC.U16 R3, c[0x0][0x388] ;  /* 0x0000e200ff037b82 */ /* 0x000e220000000400 */
[----:B-----5:R-:W-:Y:S02]  /*45d0*/  HADD2.F32 R18, -RZ, R18.H0_H0 ;  /* 0x20000012ff127230 */ /* 0x020fe40000004100 */
[----:B0-----:R-:W-:-:S05]  /*45e0*/  HADD2.F32 R3, -RZ, R3.H0_H0 ;  /* 0x20000003ff037230 */ /* 0x001fca0000004100 */
[----:B------:R-:W-:Y:S02]  /*45f0*/  FMUL.FTZ R18, R18, R3 ;  /* 0x0000000312127220 */ /* 0x000fe40000410000 */
[----:B------:R-:W-:Y:S03]  /*4600*/  MUFU.RCP R3, R3 ;  /* 0x0000000300037308 */ /* 0x000fe60000001000 */
[----:B------:R-:W-:-:S05]  /*4610*/  F2FP.F16.F32.PACK_AB R18, RZ, R18 ;  /* 0x00000012ff12723e */ /* 0x000fca00000000ff */
[----:B------:R-:W-:-:S06]  /*4620*/  HADD2.F32 R18, -RZ, R18.H0_H0 ;  /* 0x20000012ff127230 */ /* 0x000fcc0000004100 */
[----:B------:R-:W0:Y:S02]  /*4630*/  FRND R18, R18 ;  /* 0x0000001200127307 */ /* 0x000e240000201000 */
[----:B0-----:R-:W-:-:S05]  /*4640*/  FMUL.FTZ R4, R18, R3 ;  /* 0x0000000312047220 */ /* 0x001fca0000410000 */
[----:B------:R-:W-:-:S07]  /*4650*/  F2FP.F16.F32.PACK_AB R4, RZ, R4 ;  /* 0x00000004ff04723e */ /* 0x000fce00000000ff */
.L_x_3490:
[----:B------:R-:W-:Y:S05]  /*4660*/  BSYNC.RECONVERGENT B1 ;  /* 0x0000000000017941 */ /* 0x000fea0003800200 */
.L_x_3489:
[----:B------:R-:W-:Y:S04]  /*4670*/  BSSY.RECONVERGENT B1, `(.L_x_3491) ;  /* 0x000000c000017945 */ /* 0x000fe80003800200 */
[----:B------:R-:W-:Y:S05]  /*4680*/  @P1 BRA `(.L_x_3492) ;  /* 0x0000000000281947 */ /* 0x000fea0003800000 */
[----:B------:R-:W0:Y:S01]  /*4690*/  LDC.U16 R2, c[0x0][0x388] ;  /* 0x0000e200ff027b82 */ /* 0x000e220000000400 */
[----:B-----5:R-:W-:Y:S02]  /*46a0*/  HADD2.F32 R16, -RZ, R16.H0_H0 ;  /* 0x20000010ff107230 */ /* 0x020fe40000004100 */
[----:B0-----:R-:W-:-:S04]  /*46b0*/  HADD2.F32 R3, -RZ, R2.H0_H0 ;  /* 0x20000002ff037230 */ /* 0x001fc80000004100 */
[----:B------:R-:W-:Y:S01]  /*46c0*/  MUFU.RCP R23, R3 ;  /* 0x0000000300177308 */ /* 0x000fe20000001000 */
[----:B------:R-:W-:-:S05]  /*46d0*/  FMUL.FTZ R16, R3, R16 ;  /* 0x0000001003107220 */ /* 0x000fca0000410000 */
[----:B------:R-:W-:-:S05]  /*46e0*/  F2FP.F16.F32.PACK_AB R16, RZ, R16 ;  /* 0x00000010ff10723e */ /* 0x000fca00000000ff */
[----:B------:R-:W-:-:S06]  /*46f0*/  HADD2.F32 R16, -RZ, R16.H0_H0 ;  /* 0x20000010ff107230 */ /* 0x000fcc0000004100 */
[----:B------:R-:W0:Y:S02]  /*4700*/  FRND R16, R16 ;  /* 0x0000001000107307 */ /* 0x000e240000201000 */
[----:B0-----:R-:W-:-:S05]  /*4710*/  FMUL.FTZ R23, R16, R23 ;  /* 0x0000001710177220 */ /* 0x001fca0000410000 */
[----:B------:R-:W-:-:S07]  /*4720*/  F2FP.F16.F32.PACK_AB R23, RZ, R23 ;  /* 0x00000017ff17723e */ /* 0x000fce00000000ff */
.L_x_3492:
[----:B------:R-:W-:Y:S05]  /*4730*/  BSYNC.RECONVERGENT B1 ;  /* 0x0000000000017941 */ /* 0x000fea0003800200 */
.L_x_3491:
        /* <DEDUP_REMOVED lines=12> */
.L_x_3494:
[----:B------:R-:W-:Y:S05]  /*4800*/  BSYNC.RECONVERGENT B1 ;  /* 0x0000000000017941 */ /* 0x000fea0003800200 */
.L_x_3493:
[----:B------:R-:W-:Y:S05]  /*4810*/  @P3 BRA `(.L_x_3495) ;  /* 0x0000000400103947 */ /* 0x000fea0003800000 */
        /* <DEDUP_REMOVED lines=9> */
[----:B------:R-:W-:Y:S01]  /*48b0*/  F2FP.F16.F32.PACK_AB R18, RZ, R18 ;  /* 0x00000012ff12723e */ /* 0x000fe200000000ff */
[----:B------:R-:W-:Y:S06]  /*48c0*/  BRA `(.L_x_3495) ;  /* 0x0000000000e47947 */ /* 0x000fec0003800000 */
.L_x_3488:
[CC--:B------:R-:W-:Y:S01]  /*48d0*/  ISETP.GE.AND P0, PT, R17.reuse, R22.reuse, PT ;  /* 0x000000161100720c */ /* 0x0c0fe20003f06270 */
[C---:B01-34-:R-:W-:Y:S01]  /*48e0*/  VIADD R3, R17.reuse, 0x80 ;  /* 0x0000008011037836 */ /* 0x05bfe20000000000 */
[----:B------:R-:W-:Y:S01]  /*48f0*/  BSSY.RECONVERGENT B1, `(.L_x_3496) ;  /* 0x0000011000017945 */ /* 0x000fe20003800200 */
[C---:B------:R-:W-:Y:S02]  /*4900*/  VIADD R5, R17.reuse, 0x100 ;  /* 0x0000010011057836 */ /* 0x040fe40000000000 */
[----:B------:R-:W-:Y:S01]  /*4910*/  VIADD R7, R17, 0x180 ;  /* 0x0000018011077836 */ /* 0x000fe20000000000 */
[-C--:B------:R-:W-:Y:S02]  /*4920*/  ISETP.GE.AND P1, PT, R3, R22.reuse, PT ;  /* 0x000000160300720c */ /* 0x080fe40003f26270 */
[-C--:B------:R-:W-:Y:S02]  /*4930*/  ISETP.GE.AND P2, PT, R5, R22.reuse, PT ;  /* 0x000000160500720c */ /* 0x080fe40003f46270 */
[----:B------:R-:W-:-:S03]  /*4940*/  ISETP.GE.AND P3, PT, R7, R22, PT ;  /* 0x000000160700720c */ /* 0x000fc60003f66270 */
[----:B------:R-:W-:Y:S10]  /*4950*/  @P0 BRA `(.L_x_3497) ;  /* 0x0000000000280947 */ /* 0x000ff40003800000 */
[----:B------:R-:W0:Y:S02]  /*4960*/  LDC.U16 R2, c[0x0][0x388] ;  /* 0x0000e200ff027b82 */ /* 0x000e240000000400 */
[----:B0-----:R-:W-:Y:S02]  /*4970*/  HADD2.F32 R3, -RZ, R2.H0_H0 ;  /* 0x20000002ff037230 */ /* 0x001fe40000004100 */
[----:B-----5:R-:W-:Y:S02]  /*4980*/  HADD2.F32 R2, -RZ, R18.H0_H0 ;  /* 0x20000012ff027230 */ /* 0x020fe40000004100 */
[----:B------:R-:W0:Y:S03]  /*4990*/  MUFU.RCP R5, R3 ;  /* 0x0000000300057308 */ /* 0x000e260000001000 */
[----:B0-----:R-:W-:-:S05]  /*49a0*/  FMUL.FTZ R2, R2, R5 ;  /* 0x0000000502027220 */ /* 0x001fca0000410000 */
[----:B------:R-:W-:-:S05]  /*49b0*/  F2FP.F16.F32.PACK_AB R2, RZ, R2 ;  /* 0x00000002ff02723e */ /* 0x000fca00000000ff */
[----:B------:R-:W-:-:S06]  /*49c0*/  HADD2.F32 R2, -RZ, R2.H0_H0 ;  /* 0x20000002ff027230 */ /* 0x000fcc0000004100 */
[----:B------:R-:W0:Y:S02]  /*49d0*/  FRND R2, R2 ;  /* 0x0000000200027307 */ /* 0x000e240000201000 */
[----:B0-----:R-:W-:-:S05]  /*49e0*/  FMUL.FTZ R4, R3, R2 ;  /* 0x0000000203047220 */ /* 0x001fca0000410000 */
[----:B------:R-:W-:-:S07]  /*49f0*/  F2FP.F16.F32.PACK_AB R4, RZ, R4 ;  /* 0x00000004ff04723e */ /* 0x000fce00000000ff */
.L_x_3497:
[----:B------:R-:W-:Y:S05]  /*4a00*/  BSYNC.RECONVERGENT B1 ;  /* 0x0000000000017941 */ /* 0x000fea0003800200 */
.L_x_3496:
[----:B------:R-:W-:Y:S04]  /*4a10*/  BSSY.RECONVERGENT B1, `(.L_x_3498) ;  /* 0x000000c000017945 */ /* 0x000fe80003800200 */
[----:B------:R-:W-:Y:S05]  /*4a20*/  @P1 BRA `(.L_x_3499) ;  /* 0x0000000000281947 */ /* 0x000fea0003800000 */
        /* <DEDUP_REMOVED lines=10> */
.L_x_3499:
[----:B------:R-:W-:Y:S05]  /*4ad0*/  BSYNC.RECONVERGENT B1 ;  /* 0x0000000000017941 */ /* 0x000fea0003800200 */
.L_x_3498:
        /* <DEDUP_REMOVED lines=12> */
.L_x_3501:
[----:B------:R-:W-:Y:S05]  /*4ba0*/  BSYNC.RECONVERGENT B1 ;  /* 0x0000000000017941 */ /* 0x000fea0003800200 */
.L_x_3500:
[----:B------:R-:W-:Y:S05]  /*4bb0*/  @P3 BRA `(.L_x_3495) ;  /* 0x0000000000283947 */ /* 0x000fea0003800000 */
[----:B------:R-:W0:Y:S01]  /*4bc0*/  LDC.U16 R2, c[0x0][0x388] ;  /* 0x0000e200ff027b82 */ /* 0x000e220000000400 */
[----:B-----5:R-:W-:Y:S02]  /*4bd0*/  HADD2.F32 R0, -RZ, R0.H0_H0 ;  /* 0x20000000ff007230 */ /* 0x020fe40000004100 */
[----:B0-----:R-:W-:-:S04]  /*4be0*/  HADD2.F32 R3, -RZ, R2.H0_H0 ;  /* 0x20000002ff037230 */ /* 0x001fc80000004100 */
[----:B------:R-:W0:Y:S02]  /*4bf0*/  MUFU.RCP R5, R3 ;  /* 0x0000000300057308 */ /* 0x000e240000001000 */
[----:B0-----:R-:W-:-:S05]  /*4c00*/  FMUL.FTZ R0, R0, R5 ;  /* 0x0000000500007220 */ /* 0x001fca0000410000 */
[----:B------:R-:W-:-:S05]  /*4c10*/  F2FP.F16.F32.PACK_AB R0, RZ, R0 ;  /* 0x00000000ff00723e */ /* 0x000fca00000000ff */
[----:B------:R-:W-:-:S06]  /*4c20*/  HADD2.F32 R0, -RZ, R0.H0_H0 ;  /* 0x20000000ff007230 */ /* 0x000fcc0000004100 */
[----:B------:R-:W0:Y:S02]  /*4c30*/  FRND R0, R0 ;  /* 0x0000000000007307 */ /* 0x000e240000201000 */
[----:B0-----:R-:W-:-:S05]  /*4c40*/  FMUL.FTZ R18, R3, R0 ;  /* 0x0000000003127220 */ /* 0x001fca0000410000 */
[----:B------:R-:W-:-:S07]  /*4c50*/  F2FP.F16.F32.PACK_AB R18, RZ, R18 ;  /* 0x00000012ff12723e */ /* 0x000fce00000000ff */
.L_x_3495:
[----:B------:R-:W-:Y:S05]  /*4c60*/  BSYNC.RECONVERGENT B0 ;  /* 0x0000000000007941 */ /* 0x000fea0003800200 */
.L_x_3487:
[----:B-----5:R-:W0:Y:S01]  /*4c70*/  LDC.U8 R16, c[0x0][0x3b4] ;  /* 0x0000ed00ff107b82 */ /* 0x020e220000000000 */
[----:B------:R-:W-:Y:S04]  /*4c80*/  BSSY.RECONVERGENT B6, `(.L_x_3502) ;  /* 0x00000f9000067945 */ /* 0x000fe80003800200 */
[----:B------:R-:W-:Y:S05]  /*4c90*/  @P0 BRA `(.L_x_3503) ;  /* 0x0000000c00dc0947 */ /* 0x000fea0003800000 */
[----:B------:R-:W1:Y:S01]  /*4ca0*/  LDCU UR4, c[0x0][0x3b8] ;  /* 0x00007700ff0477ac */ /* 0x000e620008000800 */
[----:B------:R-:W2:Y:S01]  /*4cb0*/  LDC.64 R2, c[0x0][0x398] ;  /* 0x0000e600ff027b82 */ /* 0x000ea20000000a00 */
[----:B------:R-:W-:Y:S01]  /*4cc0*/  IMAD R0, R24, 0x200, R17 ;  /* 0x0000020018007824 */ /* 0x000fe200078e0211 */
[----:B0-----:R-:W-:-:S03]  /*4cd0*/  PRMT R6, R16, 0x9910, RZ ;  /* 0x0000991010067816 */ /* 0x001fc600000000ff */
[----:B-1----:R-:W-:Y:S02]  /*4ce0*/  IMAD R5, R0, UR4, RZ ;  /* 0x0000000400057c24 */ /* 0x002fe4000f8e02ff */
        /* <DEDUP_REMOVED lines=17> */
.L_x_3507:
[----:B------:R-:W-:-:S06]  /*4e00*/  HADD2.F32 R5, -RZ, R4.H0_H0 ;  /* 0x20000004ff057230 */ /* 0x000fcc0000004100 */
[----:B------:R-:W0:Y:S02]  /*4e10*/  F2I.S64.TRUNC R4, R5 ;  /* 0x0000000500047311 */ /* 0x000e24000020d900 */
[----:B0-----:R0:W-:Y:S01]  /*4e20*/  STG.E.U8 desc[UR36][R2.64], R4 ;  /* 0x0000000402007986 */ /* 0x0011e2000c101124 */
[----:B------:R-:W-:Y:S05]  /*4e30*/  BRA `(.L_x_3509) ;  /* 0x0000000c00707947 */ /* 0x000fea0003800000 */
.L_x_3506:
        /* <DEDUP_REMOVED lines=10> */
.L_x_3511:
[----:B------:R-:W-:-:S04]  /*4ee0*/  HADD2.F32 R4, -RZ, R4.H0_H0 ;  /* 0x20000004ff047230 */ /* 0x000fc80000004100 */
[----:B------:R-:W0:Y:S02]  /*4ef0*/  F2I.FTZ.TRUNC.NTZ R5, R4 ;  /* 0x0000000400057305 */ /* 0x000e24000021f100 */
[----:B0-----:R0:W-:Y:S01]  /*4f00*/  STG.E desc[UR36][R2.64], R5 ;  /* 0x0000000502007986 */ /* 0x0011e2000c101924 */
[----:B------:R-:W-:Y:S05]  /*4f10*/  BRA `(.L_x_3509) ;  /* 0x0000000c00387947 */ /* 0x000fea0003800000 */
.L_x_3510:
[----:B------:R-:W-:-:S04]  /*4f20*/  HADD2.F32 R4, -RZ, R4.H0_H0 ;  /* 0x20000004ff047230 */ /* 0x000fc80000004100 */
[----:B------:R-:W0:Y:S02]  /*4f30*/  F2I.FTZ.TRUNC.NTZ R5, R4 ;  /* 0x0000000400057305 */ /* 0x000e24000021f100 */
[----:B0-----:R0:W-:Y:S01]  /*4f40*/  STG.E.U16 desc[UR36][R2.64], R5 ;  /* 0x0000000502007986 */ /* 0x0011e2000c101524 */
[----:B------:R-:W-:Y:S05]  /*4f50*/  BRA `(.L_x_3509) ;  /* 0x0000000c00287947 */ /* 0x000fea0003800000 */
.L_x_3505:
        /* <DEDUP_REMOVED lines=9> */
.L_x_3513:
[----:B------:R0:W-:Y:S01]  /*4ff0*/  STG.E.U16 desc[UR36][R2.64], R4 ;  /* 0x0000000402007986 */ /* 0x0001e2000c101524 */
[----:B------:R-:W-:Y:S05]  /*5000*/  BRA `(.L_x_3509) ;  /* 0x0000000800fc7947 */ /* 0x000fea0003800000 */
.L_x_3512:
        /* <DEDUP_REMOVED lines=10> */
.L_x_3515:
[----:B------:R-:W-:-:S05]  /*50b0*/  HADD2.F32 R0, -RZ, R4.H0_H0 ;  /* 0x20000004ff007230 */ /* 0x000fca0000004100 */
[----:B------:R-:W-:-:S04]  /*50c0*/  F2FP.F16.F32.PACK_AB R0, RZ, R0 ;  /* 0x00000000ff00723e */ /* 0x000fc800000000ff */
[----:B------:R-:W-:-:S05]  /*50d0*/  PRMT R0, R0, 0x5410, RZ ;  /* 0x0000541000007816 */ /* 0x000fca00000000ff */
[----:B------:R0:W-:Y:S01]  /*50e0*/  STG.E desc[UR36][R2.64], R0 ;  /* 0x0000000002007986 */ /* 0x0001e2000c101924 */
[----:B------:R-:W-:Y:S05]  /*50f0*/  BRA `(.L_x_3509) ;  /* 0x0000000800c07947 */ /* 0x000fea0003800000 */
.L_x_3514:
[----:B------:R-:W-:-:S05]  /*5100*/  HADD2.F32 R4, -RZ, R4.H0_H0 ;  /* 0x20000004ff047230 */ /* 0x000fca0000004100 */
[----:B------:R-:W-:-:S06]  /*5110*/  FMUL.FTZ R4, R4, 1 ;  /* 0x3f80000004047820 */ /* 0x000fcc0000410000 */
[----:B------:R-:W0:Y:S02]  /*5120*/  F2F.F64.F32 R4, R4 ;  /* 0x0000000400047310 */ /* 0x000e240000201800 */
[----:B0-----:R0:W-:Y:S01]  /*5130*/  STG.E.64 desc[UR36][R2.64], R4 ;  /* 0x0000000402007986 */ /* 0x0011e2000c101b24 */
[----:B------:R-:W-:Y:S05]  /*5140*/  BRA `(.L_x_3509) ;  /* 0x0000000800ac7947 */ /* 0x000fea0003800000 */
.L_x_3504:
        /* <DEDUP_REMOVED lines=13> */
.L_x_3518:
[----:B------:R-:W-:Y:S01]  /*5220*/  HADD2.F32 R4, -RZ, R4.H0_H0 ;  /* 0x20000004ff047230 */ /* 0x000fe20000004100 */
[----:B------:R-:W-:-:S04]  /*5230*/  CS2R R6, SRZ ;  /* 0x0000000000067805 */ /* 0x000fc8000001ff00 */
[----:B------:R-:W-:-:S06]  /*5240*/  FMUL.FTZ R4, R4, 1 ;  /* 0x3f80000004047820 */ /* 0x000fcc0000410000 */
[----:B------:R-:W0:Y:S02]  /*5250*/  F2F.F64.F32 R4, R4 ;  /* 0x0000000400047310 */ /* 0x000e240000201800 */
[----:B0-----:R3:W-:Y:S01]  /*5260*/  STG.E.128 desc[UR36][R2.64], R4 ;  /* 0x0000000402007986 */ /* 0x0017e2000c101d24 */
[----:B------:R-:W-:Y:S05]  /*5270*/  BRA `(.L_x_3509) ;  /* 0x0000000800607947 */ /* 0x000fea0003800000 */
.L_x_3517:
        /* <DEDUP_REMOVED lines=19> */
.L_x_3522:
[----:B------:R-:W-:Y:S05]  /*53b0*/  BSYNC.RECONVERGENT B0 ;  /* 0x0000000000007941 */ /* 0x000fea0003800200 */
.L_x_3521:
[----:B------:R-:W-:-:S05]  /*53c0*/  LOP3.LUT R5, R0, 0x80, R5, 0xf8, !PT ;  /* 0x0000008000057812 */ /* 0x000fca00078ef805 */
[----:B------:R2:W-:Y:S01]  /*53d0*/  STG.E.U8 desc[UR36][R2.64], R5 ;  /* 0x0000000502007986 */ /* 0x0005e2000c101124 */
[----:B------:R-:W-:Y:S05]  /*53e0*/  BRA `(.L_x_3509) ;  /* 0x0000000800047947 */ /* 0x000fea0003800000 */
.L_x_3520:
        /* <DEDUP_REMOVED lines=15> */
.L_x_3524:
[----:B------:R-:W-:Y:S05]  /*54e0*/  BSYNC.RECONVERGENT B0 ;  /* 0x0000000000007941 */ /* 0x000fea0003800200 */
.L_x_3523:
[----:B------:R-:W-:-:S05]  /*54f0*/  LOP3.LUT R5, R0, 0x80, R5, 0xf8, !PT ;  /* 0x0000008000057812 */ /* 0x000fca00078ef805 */
[----:B------:R1:W-:Y:S01]  /*5500*/  STG.E.U8 desc[UR36][R2.64], R5 ;  /* 0x0000000502007986 */ /* 0x0003e2000c101124 */
[----:B------:R-:W-:Y:S05]  /*5510*/  BRA `(.L_x_3509) ;  /* 0x0000000400b87947 */ /* 0x000fea0003800000 */
.L_x_3519:
[----:B------:R-:W-:-:S05]  /*5520*/  HADD2.F32 R0, -RZ, R4.H0_H0 ;  /* 0x20000004ff007230 */ /* 0x000fca0000004100 */
[----:B------:R-:W-:-:S05]  /*5530*/  F2FP.BF16.F32.PACK_AB R0, RZ, R0 ;  /* 0x00000000ff00723e */ /* 0x000fca00000010ff */
[----:B------:R0:W-:Y:S01]  /*5540*/  STG.E.U16 desc[UR36][R2.64], R0 ;  /* 0x0000000002007986 */ /* 0x0001e2000c101524 */
[----:B------:R-:W-:Y:S05]  /*5550*/  BRA `(.L_x_3509) ;  /* 0x0000000400a87947 */ /* 0x000fea0003800000 */
.L_x_3516:
        /* <DEDUP_REMOVED lines=12> */
.L_x_3527:
        /* <DEDUP_REMOVED lines=13> */
.L_x_3530:
[----:B------:R-:W-:-:S04]  /*56f0*/  SHF.R.U32.HI R0, RZ, 0x14, R5 ;  /* 0x00000014ff007819 */ /* 0x000fc80000011605 */
[----:B------:R-:W-:-:S04]  /*5700*/  LOP3.LUT R0, R0, 0x1, RZ, 0xc0, !PT ;  /* 0x0000000100007812 */ /* 0x000fc800078ec0ff */
[----:B------:R-:W-:-:S04]  /*5710*/  IADD3 R0, PT, PT, R5, 0x487ffff, R0 ;  /* 0x0487ffff05007810 */ /* 0x000fc80007ffe000 */
[----:B------:R-:W-:-:S04]  /*5720*/  SHF.R.U32.HI R0, RZ, 0x14, R0 ;  /* 0x00000014ff007819 */ /* 0x000fc80000011600 */
[----:B------:R-:W-:-:S07]  /*5730*/  LOP3.LUT R4, R0, 0xff, RZ, 0xc0, !PT ;  /* 0x000000ff00047812 */ /* 0x000fce00078ec0ff */
.L_x_3531:
[----:B------:R-:W-:-:S04]  /*5740*/  SHF.R.U32.HI R5, RZ, 0x18, R5 ;  /* 0x00000018ff057819 */ /* 0x000fc80000011605 */
[----:B------:R-:W-:-:S04]  /*5750*/  LOP3.LUT R4, R4, 0x80, R5, 0xf8, !PT ;  /* 0x0000008004047812 */ /* 0x000fc800078ef805 */
[----:B------:R-:W-:-:S07]  /*5760*/  PRMT R0, R4, 0x7610, R0 ;  /* 0x0000761004007816 */ /* 0x000fce0000000000 */
.L_x_3529:
[----:B------:R-:W-:Y:S05]  /*5770*/  BSYNC.RECONVERGENT B0 ;  /* 0x0000000000007941 */ /* 0x000fea0003800200 */
.L_x_3528:
[----:B------:R0:W-:Y:S01]  /*5780*/  STG.E.U8 desc[UR36][R2.64], R0 ;  /* 0x0000000002007986 */ /* 0x0001e2000c101124 */
[----:B------:R-:W-:Y:S05]  /*5790*/  BRA `(.L_x_3509) ;  /* 0x0000000400187947 */ /* 0x000fea0003800000 */
.L_x_3526:
        /* <DEDUP_REMOVED lines=13> */
.L_x_3534:
[----:B------:R-:W-:-:S04]  /*5870*/  SHF.R.U32.HI R0, RZ, 0x15, R5 ;  /* 0x00000015ff007819 */ /* 0x000fc80000011605 */
[----:B------:R-:W-:-:S04]  /*5880*/  LOP3.LUT R0, R0, 0x1, RZ, 0xc0, !PT ;  /* 0x0000000100007812 */ /* 0x000fc800078ec0ff */
[----:B------:R-:W-:-:S04]  /*5890*/  IADD3 R0, PT, PT, R5, 0x88fffff, R0 ;  /* 0x088fffff05007810 */ /* 0x000fc80007ffe000 */
[----:B------:R-:W-:-:S04]  /*58a0*/  SHF.R.U32.HI R0, RZ, 0x15, R0 ;  /* 0x00000015ff007819 */ /* 0x000fc80000011600 */
[----:B------:R-:W-:-:S07]  /*58b0*/  LOP3.LUT R4, R0, 0xff, RZ, 0xc0, !PT ;  /* 0x000000ff00047812 */ /* 0x000fce00078ec0ff */
.L_x_3535:
[----:B------:R-:W-:-:S04]  /*58c0*/  SHF.R.U32.HI R5, RZ, 0x18, R5 ;  /* 0x00000018ff057819 */ /* 0x000fc80000011605 */
[----:B------:R-:W-:-:S04]  /*58d0*/  LOP3.LUT R4, R4, 0x80, R5, 0xf8, !PT ;  /* 0x0000008004047812 */ /* 0x000fc800078ef805 */
[----:B------:R-:W-:-:S07]  /*58e0*/  PRMT R0, R4, 0x7610, R0 ;  /* 0x0000761004007816 */ /* 0x000fce0000000000 */
.L_x_3533:
[----:B------:R-:W-:Y:S05]  /*58f0*/  BSYNC.RECONVERGENT B0 ;  /* 0x0000000000007941 */ /* 0x000fea0003800200 */
.L_x_3532:
[----:B------:R0:W-:Y:S01]  /*5900*/  STG.E.U8 desc[UR36][R2.64], R0 ;  /* 0x0000000002007986 */ /* 0x0001e2000c101124 */
[----:B------:R-:W-:Y:S05]  /*5910*/  BRA `(.L_x_3509) ;  /* 0x0000000000b87947 */ /* 0x000fea0003800000 */
.L_x_3525:
[----:B------:R-:W-:-:S13]  /*5920*/  ISETP.NE.AND P0, PT, R0, 0x1c, PT ;  /* 0x0000001c0000780c */ /* 0x000fda0003f05270 */
[----:B------:R-:W-:Y:S05]  /*5930*/  @!P0 BRA `(.L_x_3536) ;  /* 0x0000000000a48947 */ /* 0x000fea0003800000 */
[----:B------:R-:W-:-:S13]  /*5940*/  ISETP.NE.AND P0, PT, R0, 0x1d, PT ;  /* 0x0000001d0000780c */ /* 0x000fda0003f05270 */
[----:B------:R-:W-:Y:S05]  /*5950*/  @!P0 BRA `(.L_x_3537) ;  /* 0x00000000008c8947 */ /* 0x000fea0003800000 */
[----:B------:R-:W-:-:S13]  /*5960*/  ISETP.NE.AND P0, PT, R0, 0x2c, PT ;  /* 0x0000002c0000780c */ /* 0x000fda0003f05270 */
[----:B------:R-:W-:Y:S05]  /*5970*/  @!P0 BRA `(.L_x_3538) ;  /* 0x0000000000448947 */ /* 0x000fea0003800000 */
.L_x_3508:
        /* <DEDUP_REMOVED lines=16> */
.L_x_3539:
[----:B------:R-:W-:Y:S05]  /*5a80*/  BRA `(.L_x_3509) ;  /* 0x00000000005c7947 */ /* 0x000fea0003800000 */
.L_x_3538:
        /* <DEDUP_REMOVED lines=16> */
.L_x_3537:
[----:B------:R-:W-:-:S06]  /*5b90*/  HADD2.F32 R4, -RZ, R4.H0_H0 ;  /* 0x20000004ff047230 */ /* 0x000fcc0000004100 */
[----:B------:R-:W0:Y:S02]  /*5ba0*/  F2I.U64.TRUNC R4, R4 ;  /* 0x0000000400047311 */ /* 0x000e24000020d800 */
[----:B0-----:R0:W-:Y:S01]  /*5bb0*/  STG.E.64 desc[UR36][R2.64], R4 ;  /* 0x0000000402007986 */ /* 0x0011e2000c101b24 */
[----:B------:R-:W-:Y:S05]  /*5bc0*/  BRA `(.L_x_3509) ;  /* 0x00000000000c7947 */ /* 0x000fea0003800000 */
.L_x_3536:
[----:B------:R-:W-:-:S04]  /*5bd0*/  HADD2.F32 R4, -RZ, R4.H0_H0 ;  /* 0x20000004ff047230 */ /* 0x000fc80000004100 */
[----:B------:R-:W0:Y:S02]  /*5be0*/  F2I.FTZ.U32.TRUNC.NTZ R5, R4 ;  /* 0x0000000400057305 */ /* 0x000e24000021f000 */
[----:B0-----:R0:W-:Y:S02]  /*5bf0*/  STG.E desc[UR36][R2.64], R5 ;  /* 0x0000000502007986 */ /* 0x0011e4000c101924 */
.L_x_3509:
[----:B------:R-:W-:-:S07]  /*5c00*/  VIADD R17, R17, 0x80 ;  /* 0x0000008011117836 */ /* 0x000fce0000000000 */
.L_x_3503:
[----:B------:R-:W-:Y:S05]  /*5c10*/  BSYNC.RECONVERGENT B6 ;  /* 0x0000000000067941 */ /* 0x000fea0003800200 */
.L_x_3502:
        /* <DEDUP_REMOVED lines=25> */
.L_x_3545:
[----:B------:R-:W-:-:S06]  /*5db0*/  HADD2.F32 R5, -RZ, R23.H0_H0 ;  /* 0x20000017ff057230 */ /* 0x000fcc0000004100 */
[----:B------:R-:W0:Y:S02]  /*5dc0*/  F2I.S64.TRUNC R4, R5 ;  /* 0x0000000500047311 */ /* 0x000e24000020d900 */
[----:B0-----:R4:W-:Y:S01]  /*5dd0*/  STG.E.U8 desc[UR36][R2.64], R4 ;  /* 0x0000000402007986 */ /* 0x0019e2000c101124 */
[----:B------:R-:W-:Y:S05]  /*5de0*/  BRA `(.L_x_3547) ;  /* 0x0000000c006c7947 */ /* 0x000fea0003800000 */
.L_x_3544:
        /* <DEDUP_REMOVED lines=10> */
.L_x_3549:
[----:B------:R-:W-:-:S06]  /*5e90*/  HADD2.F32 R23, -RZ, R23.H0_H0 ;  /* 0x20000017ff177230 */ /* 0x000fcc0000004100 */
[----:B------:R-:W0:Y:S02]  /*5ea0*/  F2I.FTZ.TRUNC.NTZ R23, R23 ;  /* 0x0000001700177305 */ /* 0x000e24000021f100 */
[----:B0-----:R2:W-:Y:S01]  /*5eb0*/  STG.E desc[UR36][R2.64], R23 ;  /* 0x0000001702007986 */ /* 0x0015e2000c101924 */
[----:B------:R-:W-:Y:S05]  /*5ec0*/  BRA `(.L_x_3547) ;  /* 0x0000000c00347947 */ /* 0x000fea0003800000 */
.L_x_3548:
[----:B------:R-:W-:-:S06]  /*5ed0*/  HADD2.F32 R23, -RZ, R23.H0_H0 ;  /* 0x20000017ff177230 */ /* 0x000fcc0000004100 */
[----:B------:R-:W0:Y:S02]  /*5ee0*/  F2I.FTZ.TRUNC.NTZ R23, R23 ;  /* 0x0000001700177305 */ /* 0x000e24000021f100 */
[----:B0-----:R0:W-:Y:S01]  /*5ef0*/  STG.E.U16 desc[UR36][R2.64], R23 ;  /* 0x0000001702007986 */ /* 0x0011e2000c101524 */
[----:B------:R-:W-:Y:S05]  /*5f00*/  BRA `(.L_x_3547) ;  /* 0x0000000c00247947 */ /* 0x000fea0003800000 */
.L_x_3543:
        /* <DEDUP_REMOVED lines=9> */
.L_x_3551:
[----:B------:R0:W-:Y:S01]  /*5fa0*/  STG.E.U16 desc[UR36][R2.64], R23 ;  /* 0x0000001702007986 */ /* 0x0001e2000c101524 */
[----:B------:R-:W-:Y:S05]  /*5fb0*/  BRA `(.L_x_3547) ;  /* 0x0000000800f87947 */ /* 0x000fea0003800000 */
.L_x_3550:
        /* <DEDUP_REMOVED lines=10> */
.L_x_3553:
[----:B------:R-:W-:-:S05]  /*6060*/  HADD2.F32 R0, -RZ, R23.H0_H0 ;  /* 0x20000017ff007230 */ /* 0x000fca0000004100 */
[----:B------:R-:W-:-:S04]  /*6070*/  F2FP.F16.F32.PACK_AB R0, RZ, R0 ;  /* 0x00000000ff00723e */ /* 0x000fc800000000ff */
[----:B------:R-:W-:-:S05]  /*6080*/  PRMT R0, R0, 0x5410, RZ ;  /* 0x0000541000007816 */ /* 0x000fca00000000ff */
[----:B------:R0:W-:Y:S01]  /*6090*/  STG.E desc[UR36][R2.64], R0 ;  /* 0x0000000002007986 */ /* 0x0001e2000c101924 */
[----:B------:R-:W-:Y:S05]  /*60a0*/  BRA `(.L_x_3547) ;  /* 0x0000000800bc7947 */ /* 0x000fea0003800000 */
.L_x_3552:
[----:B------:R-:W-:-:S05]  /*60b0*/  HADD2.F32 R4, -RZ, R23.H0_H0 ;  /* 0x20000017ff047230 */ /* 0x000fca0000004100 */
[----:B------:R-:W-:-:S06]  /*60c0*/  FMUL.FTZ R4, R4, 1 ;  /* 0x3f80000004047820 */ /* 0x000fcc0000410000 */
[----:B------:R-:W0:Y:S02]  /*60d0*/  F2F.F64.F32 R4, R4 ;  /* 0x0000000400047310 */ /* 0x000e240000201800 */
[----:B0-----:R0:W-:Y:S01]  /*60e0*/  STG.E.64 desc[UR36][R2.64], R4 ;  /* 0x0000000402007986 */ /* 0x0011e2000c101b24 */
[----:B------:R-:W-:Y:S05]  /*60f0*/  BRA `(.L_x_3547) ;  /* 0x0000000800a87947 */ /* 0x000fea0003800000 */
.L_x_3542:
        /* <DEDUP_REMOVED lines=14> */
.L_x_3557:
        /* <DEDUP_REMOVED lines=18> */
.L_x_3560:
[----:B------:R-:W-:-:S04]  /*6300*/  SHF.R.U32.HI R5, RZ, 0x18, R5 ;  /* 0x00000018ff057819 */ /* 0x000fc80000011605 */
[----:B------:R-:W-:-:S07]  /*6310*/  LOP3.LUT R0, R0, 0x80, R5, 0xf8, !PT ;  /* 0x0000008000007812 */ /* 0x000fce00078ef805 */
.L_x_3559:
[----:B------:R-:W-:Y:S05]  /*6320*/  BSYNC.RECONVERGENT B0 ;  /* 0x0000000000007941 */ /* 0x000fea0003800200 */
.L_x_3558:
[----:B------:R0:W-:Y:S01]  /*6330*/  STG.E.U8 desc[UR36][R2.64], R0 ;  /* 0x0000000002007986 */ /* 0x0001e2000c101124 */
[----:B------:R-:W-:Y:S05]  /*6340*/  BRA `(.L_x_3547) ;  /* 0x0000000800147947 */ /* 0x000fea0003800000 */
.L_x_3556:
        /* <DEDUP_REMOVED lines=18> */
.L_x_3563:
[----:B------:R-:W-:-:S04]  /*6470*/  SHF.R.U32.HI R5, RZ, 0x18, R5 ;  /* 0x00000018ff057819 */ /* 0x000fc80000011605 */
[----:B------:R-:W-:-:S07]  /*6480*/  LOP3.LUT R0, R0, 0x80, R5, 0xf8, !PT ;  /* 0x0000008000007812 */ /* 0x000fce00078ef805 */
.L_x_3562:
[----:B------:R-:W-:Y:S05]  /*6490*/  BSYNC.RECONVERGENT B0 ;  /* 0x0000000000007941 */ /* 0x000fea0003800200 */
.L_x_3561:
[----:B------:R0:W-:Y:S01]  /*64a0*/  STG.E.U8 desc[UR36][R2.64], R0 ;  /* 0x0000000002007986 */ /* 0x0001e2000c101124 */
[----:B------:R-:W-:Y:S05]  /*64b0*/  BRA `(.L_x_3547) ;  /* 0x0000000400b87947 */ /* 0x000fea0003800000 */
.L_x_3555:
        /* <DEDUP_REMOVED lines=22> */
.L_x_3565:
[----:B------:R-:W-:-:S06]  /*6620*/  HADD2.F32 R4, -RZ, R23.H0_H0 ;  /* 0x20000017ff047230 */ /* 0x000fcc0000004100 */
[----:B------:R-:W0:Y:S02]  /*6630*/  F2I.U64.TRUNC R4, R4 ;  /* 0x0000000400047311 */ /* 0x000e24000020d800 */
[----:B0-----:R0:W-:Y:S01]  /*6640*/  STG.E.64 desc[UR36][R2.64], R4 ;  /* 0x0000000402007986 */ /* 0x0011e2000c101b24 */
[----:B------:R-:W-:Y:S05]  /*6650*/  BRA `(.L_x_3547) ;  /* 0x0000000400507947 */ /* 0x000fea0003800000 */
.L_x_3564:
[----:B------:R-:W-:-:S06]  /*6660*/  HADD2.F32 R23, -RZ, R23.H0_H0 ;  /* 0x20000017ff177230 */ /* 0x000fcc0000004100 */
[----:B------:R-:W0:Y:S02]  /*6670*/  F2I.FTZ.U32.TRUNC.NTZ R23, R23 ;  /* 0x0000001700177305 */ /* 0x000e24000021f000 */
[----:B0-----:R0:W-:Y:S01]  /*6680*/  STG.E desc[UR36][R2.64], R23 ;  /* 0x0000001702007986 */ /* 0x0011e2000c101924 */
[----:B------:R-:W-:Y:S05]  /*6690*/  BRA `(.L_x_3547) ;  /* 0x0000000400407947 */ /* 0x000fea0003800000 */
.L_x_3554:
        /* <DEDUP_REMOVED lines=11> */
.L_x_3567:
[----:B------:R-:W-:Y:S01]  /*6750*/  HADD2.F32 R23, -RZ, R23.H0_H0 ;  /* 0x20000017ff177230 */ /* 0x000fe20000004100 */
[----:B------:R-:W-:-:S04]  /*6760*/  CS2R R6, SRZ ;  /* 0x0000000000067805 */ /* 0x000fc8000001ff00 */
[----:B------:R-:W-:-:S06]  /*6770*/  FMUL.FTZ R4, R23, 1 ;  /* 0x3f80000017047820 */ /* 0x000fcc0000410000 */
[----:B------:R-:W0:Y:S02]  /*6780*/  F2F.F64.F32 R4, R4 ;  /* 0x0000000400047310 */ /* 0x000e240000201800 */
[----:B0-----:R0:W-:Y:S01]  /*6790*/  STG.E.128 desc[UR36][R2.64], R4 ;  /* 0x0000000402007986 */ /* 0x0011e2000c101d24 */
[----:B------:R-:W-:Y:S05]  /*67a0*/  BRA `(.L_x_3547) ;  /* 0x0000000000fc7947 */ /* 0x000fea0003800000 */
.L_x_3566:
[----:B------:R-:W-:-:S13]  /*67b0*/  ISETP.NE.AND P0, PT, R0, 0xf, PT ;  /* 0x0000000f0000780c */ /* 0x000fda0003f05270 */
[----:B------:R-:W-:Y:S05]  /*67c0*/  @!P0 BRA `(.L_x_3568) ;  /* 0x0000000000e88947 */ /* 0x000fea0003800000 */
[----:B------:R-:W-:-:S13]  /*67d0*/  ISETP.NE.AND P0, PT, R0, 0x17, PT ;  /* 0x000000170000780c */ /* 0x000fda0003f05270 */
[----:B------:R-:W-:Y:S05]  /*67e0*/  @!P0 BRA `(.L_x_3569) ;  /* 0x0000000000908947 */ /* 0x000fea0003800000 */
[----:B------:R-:W-:-:S13]  /*67f0*/  ISETP.NE.AND P0, PT, R0, 0x18, PT ;  /* 0x000000180000780c */ /* 0x000fda0003f05270 */
[----:B------:R-:W-:Y:S05]  /*6800*/  @!P0 BRA `(.L_x_3570) ;  /* 0x0000000000448947 */ /* 0x000fea0003800000 */
.L_x_3546:
        /* <DEDUP_REMOVED lines=16> */
.L_x_3571:
[----:B------:R-:W-:Y:S05]  /*6910*/  BRA `(.L_x_3547) ;  /* 0x0000000000a07947 */ /* 0x000fea0003800000 */
.L_x_3570:
        /* <DEDUP_REMOVED lines=13> */
.L_x_3573:
[----:B------:R-:W-:Y:S05]  /*69f0*/  BSYNC.RECONVERGENT B0 ;  /* 0x0000000000007941 */ /* 0x000fea0003800200 */
.L_x_3572:
[----:B------:R-:W-:-:S05]  /*6a00*/  LOP3.LUT R5, R0, 0x80, R5, 0xf8, !PT ;  /* 0x0000008000057812 */ /* 0x000fca00078ef805 */
[----:B------:R0:W-:Y:S01]  /*6a10*/  STG.E.U8 desc[UR36][R2.64], R5 ;  /* 0x0000000502007986 */ /* 0x0001e2000c101124 */
[----:B------:R-:W-:Y:S05]  /*6a20*/  BRA `(.L_x_3547) ;  /* 0x00000000005c7947 */ /* 0x000fea0003800000 */
.L_x_3569:
        /* <DEDUP_REMOVED lines=12> */
.L_x_3575:
[----:B------:R-:W-:Y:S01]  /*6af0*/  IMAD.MOV.U32 R0, RZ, RZ, 0x7f ;  /* 0x0000007fff007424 */ /* 0x000fe200078e00ff */
[----:B------:R-:W-:-:S04]  /*6b00*/  ISETP.GT.U32.AND P0, PT, R4, 0x7f800000, PT ;  /* 0x7f8000000400780c */ /* 0x000fc80003f04070 */
[----:B------:R-:W-:-:S09]  /*6b10*/  SEL R0, R0, 0x7c, P0 ;  /* 0x0000007c00007807 */ /* 0x000fd20000000000 */
.L_x_3576:
[----:B------:R-:W-:Y:S05]  /*6b20*/  BSYNC.RECONVERGENT B0 ;  /* 0x0000000000007941 */ /* 0x000fea0003800200 */
.L_x_3574:
[----:B------:R-:W-:-:S04]  /*6b30*/  SHF.R.U32.HI R5, RZ, 0x18, R5 ;  /* 0x00000018ff057819 */ /* 0x000fc80000011605 */
[----:B------:R-:W-:-:S05]  /*6b40*/  LOP3.LUT R5, R0, 0x80, R5, 0xf8, !PT ;  /* 0x0000008000057812 */ /* 0x000fca00078ef805 */
[----:B------:R0:W-:Y:S01]  /*6b50*/  STG.E.U8 desc[UR36][R2.64], R5 ;  /* 0x0000000502007986 */ /* 0x0001e2000c101124 */
[----:B------:R-:W-:Y:S05]  /*6b60*/  BRA `(.L_x_3547) ;  /* 0x00000000000c7947 */ /* 0x000fea0003800000 */
.L_x_3568:
[----:B------:R-:W-:-:S05]  /*6b70*/  HADD2.F32 R0, -RZ, R23.H0_H0 ;  /* 0x20000017ff007230 */ /* 0x000fca0000004100 */
[----:B------:R-:W-:-:S05]  /*6b80*/  F2FP.BF16.F32.PACK_AB R0, RZ, R0 ;  /* 0x00000000ff00723e */ /* 0x000fca00000010ff */
[----:B------:R0:W-:Y:S02]  /*6b90*/  STG.E.U16 desc[UR36][R2.64], R0 ;  /* 0x0000000002007986 */ /* 0x0001e4000c101524 */
.L_x_3547:
        /* <DEDUP_REMOVED lines=25> */
.L_x_3580:
[----:B------:R-:W-:-:S06]  /*6d30*/  HADD2.F32 R5, -RZ, R19.H0_H0 ;  /* 0x20000013ff057230 */ /* 0x000fcc0000004100 */
[----:B------:R-:W0:Y:S02]  /*6d40*/  F2I.S64.TRUNC R4, R5 ;  /* 0x0000000500047311 */ /* 0x000e24000020d900 */
[----:B0-----:R0:W-:Y:S01]  /*6d50*/  STG.E.U8 desc[UR36][R2.64], R4 ;  /* 0x0000000402007986 */ /* 0x0011e2000c101124 */
[----:B------:R-:W-:Y:S05]  /*6d60*/  BRA `(.L_x_3582) ;  /* 0x0000000c006c7947 */ /* 0x000fea0003800000 */
.L_x_3579:
        /* <DEDUP_REMOVED lines=10> */
.L_x_3584:
[----:B------:R-:W-:-:S06]  /*6e10*/  HADD2.F32 R19, -RZ, R19.H0_H0 ;  /* 0x20000013ff137230 */ /* 0x000fcc0000004100 */
[----:B------:R-:W0:Y:S02]  /*6e20*/  F2I.FTZ.TRUNC.NTZ R19, R19 ;  /* 0x0000001300137305 */ /* 0x000e24000021f100 */
[----:B0-----:R0:W-:Y:S01]  /*6e30*/  STG.E desc[UR36][R2.64], R19 ;  /* 0x0000001302007986 */ /* 0x0011e2000c101924 */
[----:B------:R-:W-:Y:S05]  /*6e40*/  BRA `(.L_x_3582) ;  /* 0x0000000c00347947 */ /* 0x000fea0003800000 */
.L_x_3583:
[----:B------:R-:W-:-:S06]  /*6e50*/  HADD2.F32 R19, -RZ, R19.H0_H0 ;  /* 0x20000013ff137230 */ /* 0x000fcc0000004100 */
[----:B------:R-:W0:Y:S02]  /*6e60*/  F2I.FTZ.TRUNC.NTZ R19, R19 ;  /* 0x0000001300137305 */ /* 0x000e24000021f100 */
[----:B0-----:R0:W-:Y:S01]  /*6e70*/  STG.E.U16 desc[UR36][R2.64], R19 ;  /* 0x0000001302007986 */ /* 0x0011e2000c101524 */
[----:B------:R-:W-:Y:S05]  /*6e80*/  BRA `(.L_x_3582) ;  /* 0x0000000c00247947 */ /* 0x000fea0003800000 */
.L_x_3578:
        /* <DEDUP_REMOVED lines=9> */
.L_x_3586:
[----:B------:R0:W-:Y:S01]  /*6f20*/  STG.E.U16 desc[UR36][R2.64], R19 ;  /* 0x0000001302007986 */ /* 0x0001e2000c101524 */
[----:B------:R-:W-:Y:S05]  /*6f30*/  BRA `(.L_x_3582) ;  /* 0x0000000800f87947 */ /* 0x000fea0003800000 */
.L_x_3585:
        /* <DEDUP_REMOVED lines=10> */
.L_x_3588:
[----:B------:R-:W-:-:S05]  /*6fe0*/  HADD2.F32 R0, -RZ, R19.H0_H0 ;  /* 0x20000013ff007230 */ /* 0x000fca0000004100 */
[----:B------:R-:W-:-:S04]  /*6ff0*/  F2FP.F16.F32.PACK_AB R0, RZ, R0 ;  /* 0x00000000ff00723e */ /* 0x000fc800000000ff */
[----:B------:R-:W-:-:S05]  /*7000*/  PRMT R0, R0, 0x5410, RZ ;  /* 0x0000541000007816 */ /* 0x000fca00000000ff */
[----:B------:R0:W-:Y:S01]  /*7010*/  STG.E desc[UR36][R2.64], R0 ;  /* 0x0000000002007986 */ /* 0x0001e2000c101924 */
[----:B------:R-:W-:Y:S05]  /*7020*/  BRA `(.L_x_3582) ;  /* 0x0000000800bc7947 */ /* 0x000fea0003800000 */
.L_x_3587:
[----:B------:R-:W-:-:S05]  /*7030*/  HADD2.F32 R4, -RZ, R19.H0_H0 ;  /* 0x20000013ff047230 */ /* 0x000fca0000004100 */
[----:B------:R-:W-:-:S06]  /*7040*/  FMUL.FTZ R4, R4, 1 ;  /* 0x3f80000004047820 */ /* 0x000fcc0000410000 */
[----:B------:R-:W0:Y:S02]  /*7050*/  F2F.F64.F32 R4, R4 ;  /* 0x0000000400047310 */ /* 0x000e240000201800 */
[----:B0-----:R0:W-:Y:S01]  /*7060*/  STG.E.64 desc[UR36][R2.64], R4 ;  /* 0x0000000402007986 */ /* 0x0011e2000c101b24 */
[----:B------:R-:W-:Y:S05]  /*7070*/  BRA `(.L_x_3582) ;  /* 0x0000000800a87947 */ /* 0x000fea0003800000 */
.L_x_3577:
        /* <DEDUP_REMOVED lines=14> */
.L_x_3592:
        /* <DEDUP_REMOVED lines=18> */
.L_x_3595:
[----:B------:R-:W-:-:S04]  /*7280*/  SHF.R.U32.HI R5, RZ, 0x18, R5 ;  /* 0x00000018ff057819 */ /* 0x000fc80000011605 */
[----:B------:R-:W-:-:S07]  /*7290*/  LOP3.LUT R0, R0, 0x80, R5, 0xf8, !PT ;  /* 0x0000008000007812 */ /* 0x000fce00078ef805 */
.L_x_3594:
[----:B------:R-:W-:Y:S05]  /*72a0*/  BSYNC.RECONVERGENT B0 ;  /* 0x0000000000007941 */ /* 0x000fea0003800200 */
.L_x_3593:
[----:B------:R3:W-:Y:S01]  /*72b0*/  STG.E.U8 desc[UR36][R2.64], R0 ;  /* 0x0000000002007986 */ /* 0x0007e2000c101124 */
[----:B------:R-:W-:Y:S05]  /*72c0*/  BRA `(.L_x_3582) ;  /* 0x0000000800147947 */ /* 0x000fea0003800000 */
.L_x_3591:
        /* <DEDUP_REMOVED lines=18> */
.L_x_3598:
[----:B------:R-:W-:-:S04]  /*73f0*/  SHF.R.U32.HI R5, RZ, 0x18, R5 ;  /* 0x00000018ff057819 */ /* 0x000fc80000011605 */
[----:B------:R-:W-:-:S07]  /*7400*/  LOP3.LUT R0, R0, 0x80, R5, 0xf8, !PT ;  /* 0x0000008000007812 */ /* 0x000fce00078ef805 */
.L_x_3597:
[----:B------:R-:W-:Y:S05]  /*7410*/  BSYNC.RECONVERGENT B0 ;  /* 0x0000000000007941 */ /* 0x000fea0003800200 */
.L_x_3596:
[----:B------:R0:W-:Y:S01]  /*7420*/  STG.E.U8 desc[UR36][R2.64], R0 ;  /* 0x0000000002007986 */ /* 0x0001e2000c101124 */
[----:B------:R-:W-:Y:S05]  /*7430*/  BRA `(.L_x_3582) ;  /* 0x0000000400b87947 */ /* 0x000fea0003800000 */
.L_x_3590:
        /* <DEDUP_REMOVED lines=22> */
.L_x_3600:
[----:B------:R-:W-:-:S06]  /*75a0*/  HADD2.F32 R4, -RZ, R19.H0_H0 ;  /* 0x20000013ff047230 */ /* 0x000fcc0000004100 */
[----:B------:R-:W0:Y:S02]  /*75b0*/  F2I.U64.TRUNC R4, R4 ;  /* 0x0000000400047311 */ /* 0x000e24000020d800 */
[----:B0-----:R2:W-:Y:S01]  /*75c0*/  STG.E.64 desc[UR36][R2.64], R4 ;  /* 0x0000000402007986 */ /* 0x0015e2000c101b24 */
[----:B------:R-:W-:Y:S05]  /*75d0*/  BRA `(.L_x_3582) ;  /* 0x0000000400507947 */ /* 0x000fea0003800000 */
.L_x_3599:
[----:B------:R-:W-:-:S06]  /*75e0*/  HADD2.F32 R19, -RZ, R19.H0_H0 ;  /* 0x20000013ff137230 */ /* 0x000fcc0000004100 */
[----:B------:R-:W0:Y:S02]  /*75f0*/  F2I.FTZ.U32.TRUNC.NTZ R19, R19 ;  /* 0x0000001300137305 */ /* 0x000e24000021f000 */
[----:B0-----:R0:W-:Y:S01]  /*7600*/  STG.E desc[UR36][R2.64], R19 ;  /* 0x0000001302007986 */ /* 0x0011e2000c101924 */
[----:B------:R-:W-:Y:S05]  /*7610*/  BRA `(.L_x_3582) ;  /* 0x0000000400407947 */ /* 0x000fea0003800000 */
.L_x_3589:
        /* <DEDUP_REMOVED lines=11> */
.L_x_3602:
[----:B------:R-:W-:Y:S01]  /*76d0*/  HADD2.F32 R19, -RZ, R19.H0_H0 ;  /* 0x20000013ff137230 */ /* 0x000fe20000004100 */
[----:B------:R-:W-:-:S04]  /*76e0*/  CS2R R6, SRZ ;  /* 0x0000000000067805 */ /* 0x000fc8000001ff00 */
[----:B------:R-:W-:-:S06]  /*76f0*/  FMUL.FTZ R4, R19, 1 ;  /* 0x3f80000013047820 */ /* 0x000fcc0000410000 */
[----:B------:R-:W0:Y:S02]  /*7700*/  F2F.F64.F32 R4, R4 ;  /* 0x0000000400047310 */ /* 0x000e240000201800 */
[----:B0-----:R0:W-:Y:S01]  /*7710*/  STG.E.128 desc[UR36][R2.64], R4 ;  /* 0x0000000402007986 */ /* 0x0011e2000c101d24 */
[----:B------:R-:W-:Y:S05]  /*7720*/  BRA `(.L_x_3582) ;  /* 0x0000000000fc7947 */ /* 0x000fea0003800000 */
.L_x_3601:
[----:B------:R-:W-:-:S13]  /*7730*/  ISETP.NE.AND P0, PT, R0, 0xf, PT ;  /* 0x0000000f0000780c */ /* 0x000fda0003f05270 */
[----:B------:R-:W-:Y:S05]  /*7740*/  @!P0 BRA `(.L_x_3603) ;  /* 0x0000000000e88947 */ /* 0x000fea0003800000 */
[----:B------:R-:W-:-:S13]  /*7750*/  ISETP.NE.AND P0, PT, R0, 0x17, PT ;  /* 0x000000170000780c */ /* 0x000fda0003f05270 */
[----:B------:R-:W-:Y:S05]  /*7760*/  @!P0 BRA `(.L_x_3604) ;  /* 0x0000000000908947 */ /* 0x000fea0003800000 */
[----:B------:R-:W-:-:S13]  /*7770*/  ISETP.NE.AND P0, PT, R0, 0x18, PT ;  /* 0x000000180000780c */ /* 0x000fda0003f05270 */
[----:B------:R-:W-:Y:S05]  /*7780*/  @!P0 BRA `(.L_x_3605) ;  /* 0x0000000000448947 */ /* 0x000fea0003800000 */
.L_x_3581:
        /* <DEDUP_REMOVED lines=16> */
.L_x_3606:
[----:B------:R-:W-:Y:S05]  /*7890*/  BRA `(.L_x_3582) ;  /* 0x0000000000a07947 */ /* 0x000fea0003800000 */
.L_x_3605:
        /* <DEDUP_REMOVED lines=13> */
.L_x_3608:
[----:B------:R-:W-:Y:S05]  /*7970*/  BSYNC.RECONVERGENT B0 ;  /* 0x0000000000007941 */ /* 0x000fea0003800200 */
.L_x_3607:
[----:B------:R-:W-:-:S05]  /*7980*/  LOP3.LUT R5, R0, 0x80, R5, 0xf8, !PT ;  /* 0x0000008000057812 */ /* 0x000fca00078ef805 */
[----:B------:R0:W-:Y:S01]  /*7990*/  STG.E.U8 desc[UR36][R2.64], R5 ;  /* 0x0000000502007986 */ /* 0x0001e2000c101124 */
[----:B------:R-:W-:Y:S05]  /*79a0*/  BRA `(.L_x_3582) ;  /* 0x00000000005c7947 */ /* 0x000fea0003800000 */
.L_x_3604:
        /* <DEDUP_REMOVED lines=12> */
.L_x_3610:
[----:B------:R-:W-:Y:S01]  /*7a70*/  IMAD.MOV.U32 R0, RZ, RZ, 0x7f ;  /* 0x0000007fff007424 */ /* 0x000fe200078e00ff */
[----:B------:R-:W-:-:S04]  /*7a80*/  ISETP.GT.U32.AND P0, PT, R4, 0x7f800000, PT ;  /* 0x7f8000000400780c */ /* 0x000fc80003f04070 */
[----:B------:R-:W-:-:S09]  /*7a90*/  SEL R0, R0, 0x7c, P0 ;  /* 0x0000007c00007807 */ /* 0x000fd20000000000 */
.L_x_3611:
[----:B------:R-:W-:Y:S05]  /*7aa0*/  BSYNC.RECONVERGENT B0 ;  /* 0x0000000000007941 */ /* 0x000fea0003800200 */
.L_x_3609:
[----:B------:R-:W-:-:S04]  /*7ab0*/  SHF.R.U32.HI R5, RZ, 0x18, R5 ;  /* 0x00000018ff057819 */ /* 0x000fc80000011605 */
[----:B------:R-:W-:-:S05]  /*7ac0*/  LOP3.LUT R5, R0, 0x80, R5, 0xf8, !PT ;  /* 0x0000008000057812 */ /* 0x000fca00078ef805 */
[----:B------:R0:W-:Y:S01]  /*7ad0*/  STG.E.U8 desc[UR36][R2.64], R5 ;  /* 0x0000000502007986 */ /* 0x0001e2000c101124 */
[----:B------:R-:W-:Y:S05]  /*7ae0*/  BRA `(.L_x_3582) ;  /* 0x00000000000c7947 */ /* 0x000fea0003800000 */
.L_x_3603:
[----:B------:R-:W-:-:S05]  /*7af0*/  HADD2.F32 R0, -RZ, R19.H0_H0 ;  /* 0x20000013ff007230 */ /* 0x000fca0000004100 */
[----:B------:R-:W-:-:S05]  /*7b00*/  F2FP.BF16.F32.PACK_AB R0, RZ, R0 ;  /* 0x00000000ff00723e */ /* 0x000fca00000010ff */
[----:B------:R0:W-:Y:S02]  /*7b10*/  STG.E.U16 desc[UR36][R2.64], R0 ;  /* 0x0000000002007986 */ /* 0x0001e4000c101524 */
.L_x_3582:
[----:B------:R-:W-:-:S07]  /*7b20*/  VIADD R17, R17, 0x80 ;  /* 0x0000008011117836 */ /* 0x000fce0000000000 */
.L_x_3541:
[----:B------:R-:W-:Y:S05]  /*7b30*/  BSYNC.RECONVERGENT B6 ;  /* 0x0000000000067941 */ /* 0x000fea0003800200 */
.L_x_3540:
        /* <DEDUP_REMOVED lines=21> */
[----:B0-----:R-:W-:Y:S01]  /*7c90*/  STG.E.U8 desc[UR36][R2.64], R5 ;  /* 0x0000000502007986 */ /* 0x001fe2000c101124 */
[----:B------:R-:W-:Y:S05]  /*7ca0*/  EXIT ;  /* 0x000000000000794d */ /* 0x000fea0003800000 */
.L_x_3615:
[----:B------:R-:W-:-:S06]  /*7cb0*/  HADD2.F32 R5, -RZ, R18.H0_H0 ;  /* 0x20000012ff057230 */ /* 0x000fcc0000004100 */
[----:B------:R-:W0:Y:S02]  /*7cc0*/  F2I.S64.TRUNC R4, R5 ;  /* 0x0000000500047311 */ /* 0x000e24000020d900 */
[----:B0-----:R-:W-:Y:S01]  /*7cd0*/  STG.E.U8 desc[UR36][R2.64], R4 ;  /* 0x0000000402007986 */ /* 0x001fe2000c101124 */
[----:B------:R-:W-:Y:S05]  /*7ce0*/  EXIT ;  /* 0x000000000000794d */ /* 0x000fea0003800000 */
.L_x_3614:
        /* <DEDUP_REMOVED lines=10> */
.L_x_3618:
[----:B------:R-:W-:-:S04]  /*7d90*/  HADD2.F32 R18, -RZ, R18.H0_H0 ;  /* 0x20000012ff127230 */ /* 0x000fc80000004100 */
[----:B------:R-:W0:Y:S02]  /*7da0*/  F2I.FTZ.TRUNC.NTZ R5, R18 ;  /* 0x0000001200057305 */ /* 0x000e24000021f100 */
[----:B0-----:R-:W-:Y:S01]  /*7db0*/  STG.E desc[UR36][R2.64], R5 ;  /* 0x0000000502007986 */ /* 0x001fe2000c101924 */
[----:B------:R-:W-:Y:S05]  /*7dc0*/  EXIT ;  /* 0x000000000000794d */ /* 0x000fea0003800000 */
.L_x_3617:
[----:B------:R-:W-:-:S04]  /*7dd0*/  HADD2.F32 R18, -RZ, R18.H0_H0 ;  /* 0x20000012ff127230 */ /* 0x000fc80000004100 */
[----:B------:R-:W0:Y:S02]  /*7de0*/  F2I.FTZ.TRUNC.NTZ R5, R18 ;  /* 0x0000001200057305 */ /* 0x000e24000021f100 */
[----:B0-----:R-:W-:Y:S01]  /*7df0*/  STG.E.U16 desc[UR36][R2.64], R5 ;  /* 0x0000000502007986 */ /* 0x001fe2000c101524 */
[----:B------:R-:W-:Y:S05]  /*7e00*/  EXIT ;  /* 0x000000000000794d */ /* 0x000fea0003800000 */
.L_x_3613:
        /* <DEDUP_REMOVED lines=9> */
.L_x_3620:
[----:B------:R-:W-:Y:S01]  /*7ea0*/  STG.E.U16 desc[UR36][R2.64], R18 ;  /* 0x0000001202007986 */ /* 0x000fe2000c101524 */
[----:B------:R-:W-:Y:S05]  /*7eb0*/  EXIT ;  /* 0x000000000000794d */ /* 0x000fea0003800000 */
.L_x_3619:
        /* <DEDUP_REMOVED lines=10> */
.L_x_3622:
[----:B------:R-:W-:-:S05]  /*7f60*/  HADD2.F32 R0, -RZ, R18.H0_H0 ;  /* 0x20000012ff007230 */ /* 0x000fca0000004100 */
[----:B------:R-:W-:-:S04]  /*7f70*/  F2FP.F16.F32.PACK_AB R0, RZ, R0 ;  /* 0x00000000ff00723e */ /* 0x000fc800000000ff */
[----:B------:R-:W-:-:S05]  /*7f80*/  PRMT R0, R0, 0x5410, RZ ;  /* 0x0000541000007816 */ /* 0x000fca00000000ff */
[----:B------:R-:W-:Y:S01]  /*7f90*/  STG.E desc[UR36][R2.64], R0 ;  /* 0x0000000002007986 */ /* 0x000fe2000c101924 */
[----:B------:R-:W-:Y:S05]  /*7fa0*/  EXIT ;  /* 0x000000000000794d */ /* 0x000fea0003800000 */
.L_x_3621:
[----:B------:R-:W-:-:S05]  /*7fb0*/  HADD2.F32 R4, -RZ, R18.H0_H0 ;  /* 0x20000012ff047230 */ /* 0x000fca0000004100 */
[----:B------:R-:W-:-:S06]  /*7fc0*/  FMUL.FTZ R4, R4, 1 ;  /* 0x3f80000004047820 */ /* 0x000fcc0000410000 */
[----:B------:R-:W0:Y:S02]  /*7fd0*/  F2F.F64.F32 R4, R4 ;  /* 0x0000000400047310 */ /* 0x000e240000201800 */
[----:B0-----:R-:W-:Y:S01]  /*7fe0*/  STG.E.64 desc[UR36][R2.64], R4 ;  /* 0x0000000402007986 */ /* 0x001fe2000c101b24 */
[----:B------:R-:W-:Y:S05]  /*7ff0*/  EXIT ;  /* 0x000000000000794d */ /* 0x000fea0003800000 */
.L_x_3612:
        /* <DEDUP_REMOVED lines=14> */
.L_x_3626:
        /* <DEDUP_REMOVED lines=18> */
.L_x_3629:
[----:B------:R-:W-:-:S04]  /*8200*/  SHF.R.U32.HI R5, RZ, 0x18, R5 ;  /* 0x00000018ff057819 */ /* 0x000fc80000011605 */
[----:B------:R-:W-:-:S07]  /*8210*/  LOP3.LUT R0, R0, 0x80, R5, 0xf8, !PT ;  /* 0x0000008000007812 */ /* 0x000fce00078ef805 */
.L_x_3628:
[----:B------:R-:W-:Y:S05]  /*8220*/  BSYNC.RECONVERGENT B0 ;  /* 0x0000000000007941 */ /* 0x000fea0003800200 */
.L_x_3627:
[----:B------:R-:W-:Y:S01]  /*8230*/  STG.E.U8 desc[UR36][R2.64], R0 ;  /* 0x0000000002007986 */ /* 0x000fe2000c101124 */
[----:B------:R-:W-:Y:S05]  /*8240*/  EXIT ;  /* 0x000000000000794d */ /* 0x000fea0003800000 */
.L_x_3625:
        /* <DEDUP_REMOVED lines=18> */
.L_x_3632:
[----:B------:R-:W-:-:S04]  /*8370*/  SHF.R.U32.HI R5, RZ, 0x18, R5 ;  /* 0x00000018ff057819 */ /* 0x000fc80000011605 */
[----:B------:R-:W-:-:S07]  /*8380*/  LOP3.LUT R0, R0, 0x80, R5, 0xf8, !PT ;  /* 0x0000008000007812 */ /* 0x000fce00078ef805 */
.L_x_3631:
[----:B------:R-:W-:Y:S05]  /*8390*/  BSYNC.RECONVERGENT B0 ;  /* 0x0000000000007941 */ /* 0x000fea0003800200 */
.L_x_3630:
[----:B------:R-:W-:Y:S01]  /*83a0*/  STG.E.U8 desc[UR36][R2.64], R0 ;  /* 0x0000000002007986 */ /* 0x000fe2000c101124 */
[----:B------:R-:W-:Y:S05]  /*83b0*/  EXIT ;  /* 0x000000000000794d */ /* 0x000fea0003800000 */
.L_x_3624:
        /* <DEDUP_REMOVED lines=22> */
.L_x_3634:
[----:B------:R-:W-:-:S06]  /*8520*/  HADD2.F32 R4, -RZ, R18.H0_H0 ;  /* 0x20000012ff047230 */ /* 0x000fcc0000004100 */
[----:B------:R-:W0:Y:S02]  /*8530*/  F2I.U64.TRUNC R4, R4 ;  /* 0x0000000400047311 */ /* 0x000e24000020d800 */
[----:B0-----:R-:W-:Y:S01]  /*8540*/  STG.E.64 desc[UR36][R2.64], R4 ;  /* 0x0000000402007986 */ /* 0x001fe2000c101b24 */
[----:B------:R-:W-:Y:S05]  /*8550*/  EXIT ;  /* 0x000000000000794d */ /* 0x000fea0003800000 */
.L_x_3633:
[----:B------:R-:W-:-:S04]  /*8560*/  HADD2.F32 R18, -RZ, R18.H0_H0 ;  /* 0x20000012ff127230 */ /* 0x000fc80000004100 */
[----:B------:R-:W0:Y:S02]  /*8570*/  F2I.FTZ.U32.TRUNC.NTZ R5, R18 ;  /* 0x0000001200057305 */ /* 0x000e24000021f000 */
[----:B0-----:R-:W-:Y:S01]  /*8580*/  STG.E desc[UR36][R2.64], R5 ;  /* 0x0000000502007986 */ /* 0x001fe2000c101924 */
[----:B------:R-:W-:Y:S05]  /*8590*/  EXIT ;  /* 0x000000000000794d */ /* 0x000fea0003800000 */
.L_x_3623:
        /* <DEDUP_REMOVED lines=11> */
.L_x_3636:
[----:B------:R-:W-:Y:S01]  /*8650*/  HADD2.F32 R18, -RZ, R18.H0_H0 ;  /* 0x20000012ff127230 */ /* 0x000fe20000004100 */
[----:B------:R-:W-:-:S04]  /*8660*/  CS2R R6, SRZ ;  /* 0x0000000000067805 */ /* 0x000fc8000001ff00 */
[----:B------:R-:W-:-:S06]  /*8670*/  FMUL.FTZ R4, R18, 1 ;  /* 0x3f80000012047820 */ /* 0x000fcc0000410000 */
[----:B------:R-:W0:Y:S02]  /*8680*/  F2F.F64.F32 R4, R4 ;  /* 0x0000000400047310 */ /* 0x000e240000201800 */
[----:B0-----:R-:W-:Y:S01]  /*8690*/  STG.E.128 desc[UR36][R2.64], R4 ;  /* 0x0000000402007986 */ /* 0x001fe2000c101d24 */
[----:B------:R-:W-:Y:S05]  /*86a0*/  EXIT ;  /* 0x000000000000794d */ /* 0x000fea0003800000 */
.L_x_3635:
[----:B------:R-:W-:-:S13]  /*86b0*/  ISETP.NE.AND P0, PT, R0, 0xf, PT ;  /* 0x0000000f0000780c */ /* 0x000fda0003f05270 */
[----:B------:R-:W-:Y:S05]  /*86c0*/  @!P0 BRA `(.L_x_3637) ;  /* 0x0000000000e88947 */ /* 0x000fea0003800000 */
[----:B------:R-:W-:-:S13]  /*86d0*/  ISETP.NE.AND P0, PT, R0, 0x17, PT ;  /* 0x000000170000780c */ /* 0x000fda0003f05270 */
[----:B------:R-:W-:Y:S05]  /*86e0*/  @!P0 BRA `(.L_x_3638) ;  /* 0x0000000000908947 */ /* 0x000fea0003800000 */
[----:B------:R-:W-:-:S13]  /*86f0*/  ISETP.NE.AND P0, PT, R0, 0x18, PT ;  /* 0x000000180000780c */ /* 0x000fda0003f05270 */
[----:B------:R-:W-:Y:S05]  /*8700*/  @!P0 BRA `(.L_x_3639) ;  /* 0x0000000000448947 */ /* 0x000fea0003800000 */
.L_x_3616:
        /* <DEDUP_REMOVED lines=16> */
.L_x_3640:
[----:B------:R-:W-:Y:S05]  /*8810*/  EXIT ;  /* 0x000000000000794d */ /* 0x000fea0003800000 */
.L_x_3639:
        /* <DEDUP_REMOVED lines=13> */
.L_x_3642:
[----:B------:R-:W-:Y:S05]  /*88f0*/  BSYNC.RECONVERGENT B0 ;  /* 0x0000000000007941 */ /* 0x000fea0003800200 */
.L_x_3641:
[----:B------:R-:W-:-:S05]  /*8900*/  LOP3.LUT R5, R0, 0x80, R5, 0xf8, !PT ;  /* 0x0000008000057812 */ /* 0x000fca00078ef805 */
[----:B------:R-:W-:Y:S01]  /*8910*/  STG.E.U8 desc[UR36][R2.64], R5 ;  /* 0x0000000502007986 */ /* 0x000fe2000c101124 */
[----:B------:R-:W-:Y:S05]  /*8920*/  EXIT ;  /* 0x000000000000794d */ /* 0x000fea0003800000 */
.L_x_3638:
        /* <DEDUP_REMOVED lines=12> */
.L_x_3644:
[----:B------:R-:W-:Y:S01]  /*89f0*/  IMAD.MOV.U32 R0, RZ, RZ, 0x7f ;  /* 0x0000007fff007424 */ /* 0x000fe200078e00ff */
[----:B------:R-:W-:-:S04]  /*8a00*/  ISETP.GT.U32.AND P0, PT, R4, 0x7f800000, PT ;  /* 0x7f8000000400780c */ /* 0x000fc80003f04070 */
[----:B------:R-:W-:-:S09]  /*8a10*/  SEL R0, R0, 0x7c, P0 ;  /* 0x0000007c00007807 */ /* 0x000fd20000000000 */
.L_x_3645:
[----:B------:R-:W-:Y:S05]  /*8a20*/  BSYNC.RECONVERGENT B0 ;  /* 0x0000000000007941 */ /* 0x000fea0003800200 */
.L_x_3643:
[----:B------:R-:W-:-:S04]  /*8a30*/  SHF.R.U32.HI R5, RZ, 0x18, R5 ;  /* 0x00000018ff057819 */ /* 0x000fc80000011605 */
[----:B------:R-:W-:-:S05]  /*8a40*/  LOP3.LUT R5, R0, 0x80, R5, 0xf8, !PT ;  /* 0x0000008000057812 */ /* 0x000fca00078ef805 */
[----:B------:R-:W-:Y:S01]  /*8a50*/  STG.E.U8 desc[UR36][R2.64], R5 ;  /* 0x0000000502007986 */ /* 0x000fe2000c101124 */
[----:B------:R-:W-:Y:S05]  /*8a60*/  EXIT ;  /* 0x000000000000794d */ /* 0x000fea0003800000 */
.L_x_3637:
[----:B------:R-:W-:-:S05]  /*8a70*/  HADD2.F32 R0, -RZ, R18.H0_H0 ;  /* 0x20000012ff007230 */ /* 0x000fca0000004100 */
[----:B------:R-:W-:-:S05]  /*8a80*/  F2FP.BF16.F32.PACK_AB R0, RZ, R0 ;  /* 0x00000000ff00723e */ /* 0x000fca00000010ff */
[----:B------:R-:W-:Y:S01]  /*8a90*/  STG.E.U16 desc[UR36][R2.64], R0 ;  /* 0x0000000002007986 */ /* 0x000fe2000c101524 */
[----:B------:R-:W-:Y:S05]  /*8aa0*/  EXIT ;  /* 0x000000000000794d */ /* 0x000fea0003800000 */
.L_x_3646:
        /* <DEDUP_REMOVED lines=13> */
.L_x_19093:


//--------------------- .text._ZN2at6native18elementwise_kernelILi128ELi4EZNS0_22gpu_kernel_impl_nocastIZZZNS0_26round_decimals_kernel_cudaERNS_18TensorIteratorBaseElENKUlvE_clEvENKUlvE1_clEvEUlN3c104HalfEE_EEvS4_RKT_EUliE_EEviT1_ --------------------------
	.section	.text._ZN2at6native18elementwise_kernelILi128ELi4EZNS0_22gpu_kernel_impl_nocastIZZZNS0_26round_decimals_kernel_cudaERNS_18TensorIteratorBaseElENKUlvE_clEvENKUlvE1_clEvEUlN3c104HalfEE_EEvS4_RKT_EUliE_EEviT1_,"ax",@progbits
	.align	128
        .global         _ZN2at6native18elementwise_kernelILi128ELi4EZNS0_22gpu_kernel_impl_nocastIZZZNS0_26round_decimals_kernel_cudaERNS_18TensorIteratorBaseElENKUlvE_clEvENKUlvE1_clEvEUlN3c104HalfEE_EEvS4_RKT_EUliE_EEviT1_
        .type           _ZN2at6native18elementwise_kernelILi128ELi4EZNS0_22gpu_kernel_impl_nocastIZZZNS0_26round_decimals_kernel_cudaERNS_18TensorIteratorBaseElENKUlvE_clEvENKUlvE1_clEvEUlN3c104HalfEE_EEvS4_RKT_EUliE_EEviT1_,@function
        .size           _ZN2at6native18elementwise_kernelILi128ELi4EZNS0_22gpu_kernel_impl_nocastIZZZNS0_26round_decimals_kernel_cudaERNS_18TensorIteratorBaseElENKUlvE_clEvENKUlvE1_clEvEUlN3c104HalfEE_EEvS4_RKT_EUliE_EEviT1_,(.L_x_19094 - _ZN2at6native18elementwise_kernelILi128ELi4EZNS0_22gpu_kernel_impl_nocastIZZZNS0_26round_decimals_kernel_cudaERNS_18TensorIteratorBaseElENKUlvE_clEvENKUlvE1_clEvEUlN3c104HalfEE_EEvS4_RKT_EUliE_EEviT1_)
        .other          _ZN2at6native18elementwise_kernelILi128ELi4EZNS0_22gpu_kernel_impl_nocastIZZZNS0_26round_decimals_kernel_cudaERNS_18TensorIteratorBaseElENKUlvE_clEvENKUlvE1_clEvEUlN3c104HalfEE_EEvS4_RKT_EUliE_EEviT1_,@"STO_CUDA_ENTRY STV_DEFAULT"
_ZN2at6native18elementwise_kernelILi128ELi4EZNS0_22gpu_kernel_impl_nocastIZZZNS0_26round_decimals_kernel_cudaERNS_18TensorIteratorBaseElENKUlvE_clEvENKUlvE1_clEvEUlN3c104HalfEE_EEvS4_RKT_EUliE_EEviT1_:
.text._ZN2at6native18elementwise_kernelILi128ELi4EZNS0_22gpu_kernel_impl_nocastIZZZNS0_26round_decimals_kernel_cudaERNS_18TensorIteratorBaseElENKUlvE_clEvENKUlvE1_clEvEUlN3c104HalfEE_EEvS4_RKT_EUliE_EEviT1_:
[----:B------:R-:W-:Y:S08]  /*0000*/  LDC R1, c[0x0][0x37c] ;  /* 0x0000df00ff017b82 */ /* 0x000ff00000000800 */
[----:B------:R-:W0:Y:S01]  /*0010*/  LDC R0, c[0x0][0x388] ;  /* 0x0000e200ff007b82 */ /* 0x000e220000000800 */
[----:B------:R-:W1:Y:S01]  /*0020*/  S2R R3, SR_TID.X ;  /* 0x0000000000037919 */ /* 0x000e620000002100 */
[----:B------:R-:W2:Y:S01]  /*0030*/  LDCU.64 UR6, c[0x0][0x358] ;  /* 0x00006b00ff0677ac */ /* 0x000ea20008000a00 */
[----:B------:R-:W3:Y:S05]  /*0040*/  LDCU.U8 UR5, c[0x0][0x592] ;  /* 0x0000b240ff0577ac */ /* 0x000eea0008000000 */
[----:B------:R-:W4:Y:S01]  /*0050*/  S2UR UR4, SR_CTAID.X ;  /* 0x00000000000479c3 */ /* 0x000f220000002500 */
        /* <DEDUP_REMOVED lines=11> */
[----:B------:R-:W0:Y:S08]  /*0110*/  LDC.64 R4, c[0x0][0x588] ;  /* 0x00016200ff047b82 */ /* 0x000e300000000a00 */
[----:B------:R-:W1:Y:S01]  /*0120*/  LDC.U16 R9, c[0x0][0x590] ;  /* 0x00016400ff097b82 */ /* 0x000e620000000400 */
[----:B0-----:R-:W2:Y:S07]  /*0130*/  LDG.E.U16 R4, desc[UR6][R4.64] ;  /* 0x0000000604047981 */ /* 0x001eae000c1e1500 */
[----:B------:R-:W0:Y:S01]  /*0140*/  LDC.64 R6, c[0x0][0x580] ;  /* 0x00016000ff067b82 */ /* 0x000e220000000a00 */
[----:B------:R-:W-:-:S04]  /*0150*/  IADD3 R3, PT, PT, R3, 0x80, RZ ;  /* 0x0000008003037810 */ /* 0x000fc80007ffe0ff */
[----:B------:R-:W-:Y:S01]  /*0160*/  ISETP.GE.AND P0, PT, R3, UR4, PT ;  /* 0x0000000403007c0c */ /* 0x000fe2000bf06270 */
[----:B-1----:R-:W-:-:S12]  /*0170*/  HADD2.F32 R9, -RZ, R9.H0_H0 ;  /* 0x20000009ff097230 */ /* 0x002fd80000004100 */
[----:B------:R-:W-:Y:S05]  /*0180*/  @P0 BREAK.RELIABLE B1 ;  /* 0x0000000000010942 */ /* 0x000fea0003800100 */
[----:B--2---:R-:W-:-:S05]  /*0190*/  HADD2.F32 R0, -RZ, R4.H0_H0 ;  /* 0x20000004ff007230 */ /* 0x004fca0000004100 */
[----:B------:R-:W-:Y:S02]  /*01a0*/  FMUL.FTZ R0, R0, R9 ;  /* 0x0000000900007220 */ /* 0x000fe40000410000 */
[----:B------:R-:W-:Y:S03]  /*01b0*/  MUFU.RCP R9, R9 ;  /* 0x0000000900097308 */ /* 0x000fe60000001000 */
[----:B------:R-:W-:-:S05]  /*01c0*/  F2FP.F16.F32.PACK_AB R0, RZ, R0 ;  /* 0x00000000ff00723e */ /* 0x000fca00000000ff */
[----:B------:R-:W-:-:S06]  /*01d0*/  HADD2.F32 R0, -RZ, R0.H0_H0 ;  /* 0x20000000ff007230 */ /* 0x000fcc0000004100 */
[----:B------:R-:W1:Y:S02]  /*01e0*/  FRND R0, R0 ;  /* 0x0000000000007307 */ /* 0x000e640000201000 */
[----:B-1----:R-:W-:-:S05]  /*01f0*/  FMUL.FTZ R2, R0, R9 ;  /* 0x0000000900027220 */ /* 0x002fca0000410000 */
[----:B------:R-:W-:-:S05]  /*0200*/  F2FP.F16.F32.PACK_AB R2, RZ, R2 ;  /* 0x00000002ff02723e */ /* 0x000fca00000000ff */
[----:B0-----:R0:W-:Y:S01]  /*0210*/  STG.E.U16 desc[UR6][R6.64], R2 ;  /* 0x0000000206007986 */ /* 0x0011e2000c101506 */
[----:B------:R-:W-:Y:S05]  /*0220*/  @P0 BRA `(.L_x_3652) ;  /* 0x0000000000880947 */ /* 0x000fea0003800000 */
[----:B------:R-:W1:Y:S08]  /*0230*/  LDC.64 R4, c[0x0][0x588] ;  /* 0x00016200ff047b82 */ /* 0x000e700000000a00 */
[----:B------:R-:W2:Y:S01]  /*0240*/  LDC.U16 R0, c[0x0][0x590] ;  /* 0x00016400ff007b82 */ /* 0x000ea20000000400 */
[----:B-1----:R-:W3:Y:S07]  /*0250*/  LDG.E.U16 R4, desc[UR6][R4.64] ;  /* 0x0000000604047981 */ /* 0x002eee000c1e1500 */
[----:B0-----:R-:W0:Y:S01]  /*0260*/  LDC.64 R6, c[0x0][0x580] ;  /* 0x00016000ff067b82 */ /* 0x001e220000000a00 */
[----:B------:R-:W-:Y:S01]  /*0270*/  IADD3 R3, PT, PT, R3, 0x80, RZ ;  /* 0x0000008003037810 */ /* 0x000fe20007ffe0ff */
[----:B--2---:R-:W-:-:S02]  /*0280*/  HADD2.F32 R9, -RZ, R0.H0_H0 ;  /* 0x20000000ff097230 */ /* 0x004fc40000004100 */
[----:B---3--:R-:W-:-:S05]  /*0290*/  HADD2.F32 R0, -RZ, R4.H0_H0 ;  /* 0x20000004ff007230 */ /* 0x008fca0000004100 */
[----:B------:R-:W-:Y:S02]  /*02a0*/  FMUL.FTZ R0, R9, R0 ;  /* 0x0000000009007220 */ /* 0x000fe40000410000 */
[----:B------:R-:W-:Y:S03]  /*02b0*/  MUFU.RCP R9, R9 ;  /* 0x0000000900097308 */ /* 0x000fe60000001000 */
[----:B------:R-:W-:-:S05]  /*02c0*/  F2FP.F16.F32.PACK_AB R0, RZ, R0 ;  /* 0x00000000ff00723e */ /* 0x000fca00000000ff */
[----:B------:R-:W-:-:S06]  /*02d0*/  HADD2.F32 R0, -RZ, R0.H0_H0 ;  /* 0x20000000ff007230 */ /* 0x000fcc0000004100 */
[----:B------:R-:W1:Y:S02]  /*02e0*/  FRND R0, R0 ;  /* 0x0000000000007307 */ /* 0x000e640000201000 */
[----:B-1----:R-:W-:-:S05]  /*02f0*/  FMUL.FTZ R2, R0, R9 ;  /* 0x0000000900027220 */ /* 0x002fca0000410000 */
[----:B------:R-:W-:-:S05]  /*0300*/  F2FP.F16.F32.PACK_AB R2, RZ, R2 ;  /* 0x00000002ff02723e */ /* 0x000fca00000000ff */
[----:B0-----:R0:W-:Y:S02]  /*0310*/  STG.E.U16 desc[UR6][R6.64], R2 ;  /* 0x0000000206007986 */ /* 0x0011e4000c101506 */
.L_x_3651:
[----:B------:R-:W-:-:S13]  /*0320*/  ISETP.GE.AND P0, PT, R3, UR4, PT ;  /* 0x0000000403007c0c */ /* 0x000fda000bf06270 */
[----:B------:R-:W-:Y:S05]  /*0330*/  @P0 BREAK.RELIABLE B1 ;  /* 0x0000000000010942 */ /* 0x000fea0003800100 */
[----:B------:R-:W-:Y:S05]  /*0340*/  @P0 BRA `(.L_x_3652) ;  /* 0x0000000000400947 */ /* 0x000fea0003800000 */
[----:B------:R-:W-:Y:S05]  /*0350*/  BSYNC.RELIABLE B1 ;  /* 0x0000000000017941 */ /* 0x000fea0003800100 */
.L_x_3650:
        /* <DEDUP_REMOVED lines=15> */
.L_x_3652:
[----:B------:R-:W-:Y:S05]  /*0450*/  BSYNC.RECONVERGENT B0 ;  /* 0x0000000000007941 */ /* 0x000fea0003800200 */
.L_x_3649:
[----:B------:R-:W-:Y:S05]  /*0460*/  WARPSYNC.ALL ;  /* 0x0000000000007948 */ /* 0x000fea0003800000 */
[----:B------:R-:W-:-:S13]  /*0470*/  ISETP.GE.AND P0, PT, R3, UR4, PT ;  /* 0x0000000403007c0c */ /* 0x000fda000bf06270 */
[----:B------:R-:W-:Y:S05]  /*0480*/  @P0 EXIT ;  /* 0x000000000000094d */ /* 0x000fea0003800000 */
[----:B01----:R-:W0:Y:S08]  /*0490*/  LDC.64 R2, c[0x0][0x588] ;  /* 0x00016200ff027b82 */ /* 0x003e300000000a00 */
[----:B------:R-:W1:Y:S01]  /*04a0*/  LDC.U16 R0, c[0x0][0x590] ;  /* 0x00016400ff007b82 */ /* 0x000e620000000400 */
[----:B0-----:R-:W2:Y:S07]  /*04b0*/  LDG.E.U16 R2, desc[UR6][R2.64] ;  /* 0x0000000602027981 */ /* 0x001eae000c1e1500 */
[----:B------:R-:W0:Y:S01]  /*04c0*/  LDC.64 R4, c[0x0][0x580] ;  /* 0x00016000ff047b82 */ /* 0x000e220000000a00 */
[----:B-1----:R-:W-:-:S02]  /*04d0*/  HADD2.F32 R7, -RZ, R0.H0_H0 ;  /* 0x20000000ff077230 */ /* 0x002fc40000004100 */
        /* <DEDUP_REMOVED lines=8> */
[----:B0-----:R-:W-:Y:S01]  /*0560*/  STG.E.U16 desc[UR6][R4.64], R6 ;  /* 0x0000000604007986 */ /* 0x001fe2000c101506 */
[----:B------:R-:W-:Y:S05]  /*0570*/  EXIT ;  /* 0x000000000000794d */ /* 0x000fea0003800000 */
.L_x_3648:
[----:B------:R-:W0:Y:S01]  /*0580*/  LDCU UR4, c[0x0][0x380] ;  /* 0x00007000ff0477ac */ /* 0x000e220008000800 */
[----:B------:R-:W-:Y:S04]  /*0590*/  BSSY.RECONVERGENT B0, `(.L_x_3653) ;  /* 0x0000038000007945 */ /* 0x000fe80003800200 */
[----:B------:R-:W-:Y:S01]  /*05a0*/  BSSY.RELIABLE B1, `(.L_x_3654) ;  /* 0x0000027000017945 */ /* 0x000fe20003800100 */
[----:B0-----:R-:W-:-:S13]  /*05b0*/  ISETP.GE.AND P0, PT, R3, UR4, PT ;  /* 0x0000000403007c0c */ /* 0x001fda000bf06270 */
[----:B------:R-:W-:Y:S05]  /*05c0*/  @P0 BRA `(.L_x_3655) ;  /* 0x0000000000840947 */ /* 0x000fea0003800000 */
[----:B------:R-:W0:Y:S08]  /*05d0*/  LDC.64 R4, c[0x0][0x588] ;  /* 0x00016200ff047b82 */ /* 0x000e300000000a00 */
[----:B------:R-:W1:Y:S01]  /*05e0*/  LDC.U16 R0, c[0x0][0x590] ;  /* 0x00016400ff007b82 */ /* 0x000e620000000400 */
[----:B0-----:R-:W2:Y:S01]  /*05f0*/  LDG.E.U16 R4, desc[UR6][R4.64] ;  /* 0x0000000604047981 */ /* 0x001ea2000c1e1500 */
[----:B------:R-:W-:-:S04]  /*0600*/  IADD3 R3, PT, PT, R3, 0x80, RZ ;  /* 0x0000008003037810 */ /* 0x000fc80007ffe0ff */
[----:B------:R-:W-:Y:S01]  /*0610*/  ISETP.GE.AND P0, PT, R3, UR4, PT ;  /* 0x0000000403007c0c */ /* 0x000fe2000bf06270 */
[----:B-1----:R-:W-:-:S04]  /*0620*/  HADD2.F32 R9, -RZ, R0.H0_H0 ;  /* 0x20000000ff097230 */ /* 0x002fc80000004100 */
[----:B------:R-:W0:Y:S08]  /*0630*/  MUFU.RCP R7, R9 ;  /* 0x0000000900077308 */ /* 0x000e300000001000 */
[----:B------:R-:W-:Y:S05]  /*0640*/  @P0 BREAK.RELIABLE B1 ;  /* 0x0000000000010942 */ /* 0x000fea0003800100 */
[----:B--2---:R-:W-:-:S05]  /*0650*/  HADD2.F32 R0, -RZ, R4.H0_H0 ;  /* 0x20000004ff007230 */ /* 0x004fca0000004100 */
[----:B0-----:R-:W-:Y:S02]  /*0660*/  FMUL.FTZ R0, R0, R7 ;  /* 0x0000000700007220 */ /* 0x001fe40000410000 */
[----:B------:R-:W0:Y:S03]  /*0670*/  LDC.64 R6, c[0x0][0x580] ;  /* 0x00016000ff067b82 */ /* 0x000e260000000a00 */
        /* <DEDUP_REMOVED lines=9> */
[----:B-1----:R-:W3:Y:S01]  /*0710*/  LDG.E.U16 R4, desc[UR6][R4.64] ;  /* 0x0000000604047981 */ /* 0x002ee2000c1e1500 */
[----:B------:R-:W-:Y:S01]  /*0720*/  IADD3 R3, PT, PT, R3, 0x80, RZ ;  /* 0x0000008003037810 */ /* 0x000fe20007ffe0ff */
[----:B--2---:R-:W-:-:S04]  /*0730*/  HADD2.F32 R9, -RZ, R0.H0_H0 ;  /* 0x20000000ff097230 */ /* 0x004fc80000004100 */
[----:B0-----:R-:W0:Y:S01]  /*0740*/  MUFU.RCP R7, R9 ;  /* 0x0000000900077308 */ /* 0x001e220000001000 */
[----:B---3--:R-:W-:-:S05]  /*0750*/  HADD2.F32 R0, -RZ, R4.H0_H0 ;  /* 0x20000004ff007230 */ /* 0x008fca0000004100 */
[----:B0-----:R-:W-:Y:S02]  /*0760*/  FMUL.FTZ R0, R0, R7 ;  /* 0x0000000700007220 */ /* 0x001fe40000410000 */
[----:B------:R-:W0:Y:S03]  /*0770*/  LDC.64 R6, c[0x0][0x580] ;  /* 0x00016000ff067b82 */ /* 0x000e260000000a00 */
[----:B------:R-:W-:-:S05]  /*0780*/  F2FP.F16.F32.PACK_AB R0, RZ, R0 ;  /* 0x00000000ff00723e */ /* 0x000fca00000000ff */
[----:B------:R-:W-:-:S06]  /*0790*/  HADD2.F32 R0, -RZ, R0.H0_H0 ;  /* 0x20000000ff007230 */ /* 0x000fcc0000004100 */
[----:B------:R-:W1:Y:S02]  /*07a0*/  FRND R0, R0 ;  /* 0x0000000000007307 */ /* 0x000e640000201000 */
[----:B-1----:R-:W-:-:S05]  /*07b0*/  FMUL.FTZ R2, R9, R0 ;  /* 0x0000000009027220 */ /* 0x002fca0000410000 */
[----:B------:R-:W-:-:S05]  /*07c0*/  F2FP.F16.F32.PACK_AB R2, RZ, R2 ;  /* 0x00000002ff02723e */ /* 0x000fca00000000ff */
[----:B0-----:R0:W-:Y:S02]  /*07d0*/  STG.E.U16 desc[UR6][R6.64], R2 ;  /* 0x0000000206007986 */ /* 0x0011e4000c101506 */
.L_x_3655:
[----:B------:R-:W-:-:S13]  /*07e0*/  ISETP.GE.AND P0, PT, R3, UR4, PT ;  /* 0x0000000403007c0c */ /* 0x000fda000bf06270 */
[----:B------:R-:W-:Y:S05]  /*07f0*/  @P0 BREAK.RELIABLE B1 ;  /* 0x0000000000010942 */ /* 0x000fea0003800100 */
[----:B------:R-:W-:Y:S05]  /*0800*/  @P0 BRA `(.L_x_3656) ;  /* 0x0000000000400947 */ /* 0x000fea0003800000 */
[----:B------:R-:W-:Y:S05]  /*0810*/  BSYNC.RELIABLE B1 ;  /* 0x0000000000017941 */ /* 0x000fea0003800100 */
.L_x_3654:
        /* <DEDUP_REMOVED lines=15> */
.L_x_3656:
[----:B------:R-:W-:Y:S05]  /*0910*/  BSYNC.RECONVERGENT B0 ;  /* 0x0000000000007941 */ /* 0x000fea0003800200 */
.L_x_3653:
[----:B------:R-:W-:Y:S05]  /*0920*/  WARPSYNC.ALL ;  /* 0x0000000000007948 */ /* 0x000fea0003800000 */
[----:B------:R-:W-:-:S13]  /*0930*/  ISETP.GE.AND P0, PT, R3, UR4, PT ;  /* 0x0000000403007c0c */ /* 0x000fda000bf06270 */
[----:B------:R-:W-:Y:S05]  /*0940*/  @P0 EXIT ;  /* 0x000000000000094d */ /* 0x000fea0003800000 */
[----:B01----:R-:W0:Y:S08]  /*0950*/  LDC.64 R2, c[0x0][0x588] ;  /* 0x00016200ff027b82 */ /* 0x003e300000000a00 */
[----:B------:R-:W1:Y:S01]  /*0960*/  LDC.U16 R0, c[0x0][0x590] ;  /* 0x00016400ff007b82 */ /* 0x000e620000000400 */
[----:B0-----:R-:W2:Y:S01]  /*0970*/  LDG.E.U16 R2, desc[UR6][R2.64] ;  /* 0x0000000602027981 */ /* 0x001ea2000c1e1500 */
[----:B-1----:R-:W-:-:S04]  /*0980*/  HADD2.F32 R7, -RZ, R0.H0_H0 ;  /* 0x20000000ff077230 */ /* 0x002fc80000004100 */
[----:B------:R-:W0:Y:S01]  /*0990*/  MUFU.RCP R5, R7 ;  /* 0x0000000700057308 */ /* 0x000e220000001000 */
        /* <DEDUP_REMOVED lines=8> */
[----:B0-----:R-:W-:Y:S01]  /*0a20*/  STG.E.U16 desc[UR6][R4.64], R6 ;  /* 0x0000000604007986 */ /* 0x001fe2000c101506 */
[----:B------:R-:W-:Y:S05]  /*0a30*/  EXIT ;  /* 0x000000000000794d */ /* 0x000fea0003800000 */
.L_x_3647:
        /* <DEDUP_REMOVED lines=308> */
.L_x_3661:
[----:B------:R-:W0:Y:S02]  /*1d80*/  LDCU.128 UR8, c[0x0][0x580] ;  /* 0x0000b000ff0877ac */ /* 0x000e240008000c00 */
[----:B0-----:R-:W-:Y:S02]  /*1d90*/  IADD3 R6, P0, PT, R4, UR10, RZ ;  /* 0x0000000a04067c10 */ /* 0x001fe4000ff1e0ff */
[----:B------:R-:W0:Y:S02]  /*1da0*/  LDC.U16 R4, c[0x0][0x590] ;  /* 0x00016400ff047b82 */ /* 0x000e240000000400 */
[----:B------:R-:W-:-:S05]  /*1db0*/  IADD3.X R7, PT, PT, RZ, UR11, RZ, P0, !PT ;  /* 0x0000000bff077c10 */ /* 0x000fca00087fe4ff */
[----:B------:R-:W2:Y:S01]  /*1dc0*/  LDG.E.U16 R6, desc[UR6][R6.64] ;  /* 0x0000000606067981 */ /* 0x000ea2000c1e1500 */
[----:B------:R-:W-:Y:S01]  /*1dd0*/  IADD3 R3, PT, PT, R3, 0x80, RZ ;  /* 0x0000008003037810 */ /* 0x000fe20007ffe0ff */
[----:B0-----:R-:W-:-:S04]  /*1de0*/  HADD2.F32 R11, -RZ, R4.H0_H0 ;  /* 0x20000004ff0b7230 */ /* 0x001fc80000004100 */
[----:B------:R-:W-:Y:S01]  /*1df0*/  MUFU.RCP R9, R11 ;  /* 0x0000000b00097308 */ /* 0x000fe20000001000 */
[----:B--2---:R-:W-:-:S05]  /*1e00*/  HADD2.F32 R4, -RZ, R6.H0_H0 ;  /* 0x20000006ff047230 */ /* 0x004fca0000004100 */
[----:B------:R-:W-:-:S05]  /*1e10*/  FMUL.FTZ R4, R11, R4 ;  /* 0x000000040b047220 */ /* 0x000fca0000410000 */
[----:B------:R-:W-:-:S05]  /*1e20*/  F2FP.F16.F32.PACK_AB R4, RZ, R4 ;  /* 0x00000004ff04723e */ /* 0x000fca00000000ff */
[----:B------:R-:W-:Y:S01]  /*1e30*/  HADD2.F32 R8, -RZ, R4.H0_H0 ;  /* 0x20000004ff087230 */ /* 0x000fe20000004100 */
[----:B------:R-:W-:-:S04]  /*1e40*/  IADD3 R4, P0, PT, R5, UR8, RZ ;  /* 0x0000000805047c10 */ /* 0x000fc8000ff1e0ff */
[----:B------:R-:W-:Y:S01]  /*1e50*/  IADD3.X R5, PT, PT, RZ, UR9, RZ, P0, !PT ;  /* 0x00000009ff057c10 */ /* 0x000fe200087fe4ff */
[----:B------:R-:W0:Y:S01]  /*1e60*/  FRND R8, R8 ;  /* 0x0000000800087307 */ /* 0x000e220000201000 */
[----:B------:R-:W-:-:S13]  /*1e70*/  ISETP.GE.AND P0, PT, R3, UR4, PT ;  /* 0x0000000403007c0c */ /* 0x000fda000bf06270 */
[----:B------:R-:W-:Y:S05]  /*1e80*/  @P0 BREAK.RELIABLE B1 ;  /* 0x0000000000010942 */ /* 0x000fea0003800100 */
[----:B0-----:R-:W-:-:S05]  /*1e90*/  FMUL.FTZ R9, R8, R9 ;  /* 0x0000000908097220 */ /* 0x001fca0000410000 */
[----:B------:R-:W-:-:S05]  /*1ea0*/  F2FP.F16.F32.PACK_AB R9, RZ, R9 ;  /* 0x00000009ff09723e */ /* 0x000fca00000000ff */
        /* <DEDUP_REMOVED lines=300> */
.L_x_3663:
        /* <DEDUP_REMOVED lines=14> */
[----:B------:R-:W0:Y:S02]  /*3250*/  FRND R8, R8 ;  /* 0x0000000800087307 */ /* 0x000e240000201000 */
[----:B0-----:R-:W-:-:S05]  /*3260*/  FMUL.FTZ R9, R8, R9 ;  /* 0x0000000908097220 */ /* 0x001fca0000410000 */
[----:B------:R-:W-:-:S05]  /*3270*/  F2FP.F16.F32.PACK_AB R9, RZ, R9 ;  /* 0x00000009ff09723e */ /* 0x000fca00000000ff */
[----:B------:R0:W-:Y:S02]  /*3280*/  STG.E.U16 desc[UR6][R4.64], R9 ;  /* 0x0000000904007986 */ /* 0x0001e4000c101506 */
.L_x_3660:
[----:B------:R-:W-:-:S13]  /*3290*/  ISETP.GE.AND P0, PT, R3, UR4, PT ;  /* 0x0000000403007c0c */ /* 0x000fda000bf06270 */
[----:B------:R-:W-:Y:S05]  /*32a0*/  @P0 BREAK.RELIABLE B1 ;  /* 0x0000000000010942 */ /* 0x000fea0003800100 */
[----:B------:R-:W-:Y:S05]  /*32b0*/  @P0 BRA `(.L_x_3662) ;  /* 0x0000001000f40947 */ /* 0x000fea0003800000 */
[----:B------:R-:W-:Y:S05]  /*32c0*/  BSYNC.RELIABLE B1 ;  /* 0x0000000000017941 */ /* 0x000fea0003800100 */
.L_x_3659:
        /* <DEDUP_REMOVED lines=298> */
.L_x_3664:
        /* <DEDUP_REMOVED lines=18> */
.L_x_3662:
[----:B------:R-:W-:Y:S05]  /*4690*/  BSYNC.RECONVERGENT B0 ;  /* 0x0000000000007941 */ /* 0x000fea0003800200 */
.L_x_3658:
        /* <DEDUP_REMOVED lines=289> */
[----:B------:R-:W-:-:S05]  /*58b0*/  @P0 MOV R6, RZ ;  /* 0x000000ff00060202 */ /* 0x000fca0000000f00 */
[----:B------:R-:W3:Y:S01]  /*58c0*/  @P0 LDC.64 R12, c[0x0][0x578] ;  /* 0x00015e00ff0c0b82 */ /* 0x000ee20000000a00 */
[----:B------:R-:W-:-:S04]  /*58d0*/  IMAD.MOV R4, RZ, RZ, -R7 ;  /* 0x000000ffff047224 */ /* 0x000fc800078e0a07 */
        /* <DEDUP_REMOVED lines=9> */
.L_x_3665:
[----:B------:R-:W0:Y:S02]  /*5970*/  LDCU.128 UR8, c[0x0][0x580] ;  /* 0x0000b000ff0877ac */ /* 0x000e240008000c00 */
[----:B0-----:R-:W-:Y:S02]  /*5980*/  IADD3 R4, P0, PT, R0, UR10, RZ ;  /* 0x0000000a00047c10 */ /* 0x001fe4000ff1e0ff */
[----:B------:R-:W0:Y:S02]  /*5990*/  LDC.U16 R0, c[0x0][0x590] ;  /* 0x00016400ff007b82 */ /* 0x000e240000000400 */
[----:B------:R-:W-:-:S05]  /*59a0*/  IADD3.X R5, PT, PT, RZ, UR11, RZ, P0, !PT ;  /* 0x0000000bff057c10 */ /* 0x000fca00087fe4ff */
[----:B------:R-:W2:Y:S01]  /*59b0*/  LDG.E.U16 R4, desc[UR6][R4.64] ;  /* 0x0000000604047981 */ /* 0x000ea2000c1e1500 */
[----:B------:R-:W-:-:S04]  /*59c0*/  IADD3 R2, P0, PT, R3, UR8, RZ ;  /* 0x0000000803027c10 */ /* 0x000fc8000ff1e0ff */
[----:B------:R-:W-:Y:S01]  /*59d0*/  IADD3.X R3, PT, PT, RZ, UR9, RZ, P0, !PT ;  /* 0x00000009ff037c10 */ /* 0x000fe200087fe4ff */
[----:B0-----:R-:W-:Y:S02]  /*59e0*/  HADD2.F32 R7, -RZ, R0.H0_H0 ;  /* 0x20000000ff077230 */ /* 0x001fe40000004100 */
[----:B--2---:R-:W-:-:S05]  /*59f0*/  HADD2.F32 R0, -RZ, R4.H0_H0 ;  /* 0x20000004ff007230 */ /* 0x004fca0000004100 */
[----:B------:R-:W-:Y:S02]  /*5a00*/  FMUL.FTZ R0, R7, R0 ;  /* 0x0000000007007220 */ /* 0x000fe40000410000 */
[----:B------:R-:W-:Y:S03]  /*5a10*/  MUFU.RCP R7, R7 ;  /* 0x0000000700077308 */ /* 0x000fe60000001000 */
[----:B------:R-:W-:-:S05]  /*5a20*/  F2FP.F16.F32.PACK_AB R0, RZ, R0 ;  /* 0x00000000ff00723e */ /* 0x000fca00000000ff */
[----:B------:R-:W-:-:S06]  /*5a30*/  HADD2.F32 R0, -RZ, R0.H0_H0 ;  /* 0x20000000ff007230 */ /* 0x000fcc0000004100 */
[----:B------:R-:W0:Y:S02]  /*5a40*/  FRND R0, R0 ;  /* 0x0000000000007307 */ /* 0x000e240000201000 */
[----:B0-----:R-:W-:-:S05]  /*5a50*/  FMUL.FTZ R6, R0, R7 ;  /* 0x0000000700067220 */ /* 0x001fca0000410000 */
[----:B------:R-:W-:-:S05]  /*5a60*/  F2FP.F16.F32.PACK_AB R6, RZ, R6 ;  /* 0x00000006ff06723e */ /* 0x000fca00000000ff */
[----:B------:R-:W-:Y:S01]  /*5a70*/  STG.E.U16 desc[UR6][R2.64], R6 ;  /* 0x0000000602007986 */ /* 0x000fe2000c101506 */
[----:B------:R-:W-:Y:S05]  /*5a80*/  EXIT ;  /* 0x000000000000794d */ /* 0x000fea0003800000 */
.L_x_3657:
        /* <DEDUP_REMOVED lines=305> */
.L_x_3669:
[----:B------:R-:W0:Y:S02]  /*6da0*/  LDCU.128 UR8, c[0x0][0x580] ;  /* 0x0000b000ff0877ac */ /* 0x000e240008000c00 */
[----:B0-----:R-:W-:Y:S02]  /*6db0*/  IADD3 R6, P0, PT, R4, UR10, RZ ;  /* 0x0000000a04067c10 */ /* 0x001fe4000ff1e0ff */
[----:B------:R-:W0:Y:S02]  /*6dc0*/  LDC.U16 R4, c[0x0][0x590] ;  /* 0x00016400ff047b82 */ /* 0x000e240000000400 */
[----:B------:R-:W-:-:S05]  /*6dd0*/  IADD3.X R7, PT, PT, RZ, UR11, RZ, P0, !PT ;  /* 0x0000000bff077c10 */ /* 0x000fca00087fe4ff */
[----:B------:R-:W2:Y:S01]  /*6de0*/  LDG.E.U16 R6, desc[UR6][R6.64] ;  /* 0x0000000606067981 */ /* 0x000ea2000c1e1500 */
[----:B------:R-:W-:Y:S01]  /*6df0*/  IADD3 R3, PT, PT, R3, 0x80, RZ ;  /* 0x0000008003037810 */ /* 0x000fe20007ffe0ff */
[----:B0-----:R-:W-:-:S04]  /*6e00*/  HADD2.F32 R11, -RZ, R4.H0_H0 ;  /* 0x20000004ff0b7230 */ /* 0x001fc80000004100 */
[----:B------:R-:W0:Y:S01]  /*6e10*/  MUFU.RCP R9, R11 ;  /* 0x0000000b00097308 */ /* 0x000e220000001000 */
[----:B--2---:R-:W-:-:S05]  /*6e20*/  HADD2.F32 R4, -RZ, R6.H0_H0 ;  /* 0x20000006ff047230 */ /* 0x004fca0000004100 */
[----:B0-----:R-:W-:-:S05]  /*6e30*/  FMUL.FTZ R4, R4, R9 ;  /* 0x0000000904047220 */ /* 0x001fca0000410000 */
        /* <DEDUP_REMOVED lines=309> */
.L_x_3671:
        /* <DEDUP_REMOVED lines=18> */
.L_x_3668:
[----:B------:R-:W-:-:S13]  /*82b0*/  ISETP.GE.AND P0, PT, R3, UR4, PT ;  /* 0x0000000403007c0c */ /* 0x000fda000bf06270 */
[----:B------:R-:W-:Y:S05]  /*82c0*/  @P0 BREAK.RELIABLE B1 ;  /* 0x0000000000010942 */ /* 0x000fea0003800100 */
[----:B------:R-:W-:Y:S05]  /*82d0*/  @P0 BRA `(.L_x_3670) ;  /* 0x0000001000f40947 */ /* 0x000fea0003800000 */
[----:B------:R-:W-:Y:S05]  /*82e0*/  BSYNC.RELIABLE B1 ;  /* 0x0000000000017941 */ /* 0x000fea0003800100 */
.L_x_3667:
        /* <DEDUP_REMOVED lines=298> */
.L_x_3672:
        /* <DEDUP_REMOVED lines=18> */
.L_x_3670:
[----:B------:R-:W-:Y:S05]  /*96b0*/  BSYNC.RECONVERGENT B0 ;  /* 0x0000000000007941 */ /* 0x000fea0003800200 */
.L_x_3666:
        /* <DEDUP_REMOVED lines=301> */
.L_x_3673:
[----:B------:R-:W0:Y:S02]  /*a990*/  LDCU.128 UR8, c[0x0][0x580] ;  /* 0x0000b000ff0877ac */ /* 0x000e240008000c00 */
[----:B0-----:R-:W-:Y:S02]  /*a9a0*/  IADD3 R4, P0, PT, R0, UR10, RZ ;  /* 0x0000000a00047c10 */ /* 0x001fe4000ff1e0ff */
[----:B------:R-:W0:Y:S02]  /*a9b0*/  LDC.U16 R0, c[0x0][0x590] ;  /* 0x00016400ff007b82 */ /* 0x000e240000000400 */
[----:B------:R-:W-:-:S05]  /*a9c0*/  IADD3.X R5, PT, PT, RZ, UR11, RZ, P0, !PT ;  /* 0x0000000bff057c10 */ /* 0x000fca00087fe4ff */
[----:B------:R-:W2:Y:S01]  /*a9d0*/  LDG.E.U16 R4, desc[UR6][R4.64] ;  /* 0x0000000604047981 */ /* 0x000ea2000c1e1500 */
[----:B------:R-:W-:-:S04]  /*a9e0*/  IADD3 R2, P0, PT, R3, UR8, RZ ;  /* 0x0000000803027c10 */ /* 0x000fc8000ff1e0ff */
[----:B------:R-:W-:Y:S01]  /*a9f0*/  IADD3.X R3, PT, PT, RZ, UR9, RZ, P0, !PT ;  /* 0x00000009ff037c10 */ /* 0x000fe200087fe4ff */
[----:B0-----:R-:W-:-:S04]  /*aa00*/  HADD2.F32 R7, -RZ, R0.H0_H0 ;  /* 0x20000000ff077230 */ /* 0x001fc80000004100 */
[----:B------:R-:W0:Y:S01]  /*aa10*/  MUFU.RCP R9, R7 ;  /* 0x0000000700097308 */ /* 0x000e220000001000 */
[----:B--2---:R-:W-:-:S05]  /*aa20*/  HADD2.F32 R0, -RZ, R4.H0_H0 ;  /* 0x20000004ff007230 */ /* 0x004fca0000004100 */
[----:B0-----:R-:W-:-:S05]  /*aa30*/  FMUL.FTZ R0, R0, R9 ;  /* 0x0000000900007220 */ /* 0x001fca0000410000 */
[----:B------:R-:W-:-:S05]  /*aa40*/  F2FP.F16.F32.PACK_AB R0, RZ, R0 ;  /* 0x00000000ff00723e */ /* 0x000fca00000000ff */
[----:B------:R-:W-:-:S06]  /*aa50*/  HADD2.F32 R0, -RZ, R0.H0_H0 ;  /* 0x20000000ff007230 */ /* 0x000fcc0000004100 */
[----:B------:R-:W0:Y:S02]  /*aa60*/  FRND R0, R0 ;  /* 0x0000000000007307 */ /* 0x000e240000201000 */
[----:B0-----:R-:W-:-:S05]  /*aa70*/  FMUL.FTZ R6, R7, R0 ;  /* 0x0000000007067220 */ /* 0x001fca0000410000 */
[----:B------:R-:W-:-:S05]  /*aa80*/  F2FP.F16.F32.PACK_AB R6, RZ, R6 ;  /* 0x00000006ff06723e */ /* 0x000fca00000000ff */
[----:B------:R-:W-:Y:S01]  /*aa90*/  STG.E.U16 desc[UR6][R2.64], R6 ;  /* 0x0000000602007986 */ /* 0x000fe2000c101506 */
[----:B------:R-:W-:Y:S05]  /*aaa0*/  EXIT ;  /* 0x000000000000794d */ /* 0x000fea0003800000 */
.L_x_3674:
        /* <DEDUP_REMOVED lines=13> */
.L_x_19094:


//--------------------- .text._ZN2at6native27unrolled_elementwise_kernelIZZZNS0_26round_decimals_kernel_cudaERNS_18TensorIteratorBaseElENKUlvE_clEvENKUlvE1_clEvEUlN3c104HalfEE_St5arrayIPcLm2EELi4E23TrivialOffsetCalculatorILi1EjESD_NS0_6memory15LoadWithoutCastENSE_16StoreWithoutCastEEEviT_T0_T2_T3_T4_T5_ --------------------------
	.section	.text._ZN2at6native27unrolled_elementwise_kernelIZZZNS0_26round_decimals_kernel_cudaERNS_18TensorIteratorBaseElENKUlvE_clEvENKUlvE1_clEvEUlN3c104HalfEE_St5arrayIPcLm2EELi4E23TrivialOffsetCalculatorILi1EjESD_NS0_6memory15LoadWithoutCastENSE_16StoreWithoutCastEEEviT_T0_T2_T3_T4_T5_,"ax",@progbits
	.align	128
        .global         _ZN2at6native27unrolled_elementwise_kernelIZZZNS0_26round_decimals_kernel_cudaERNS_18TensorIteratorBaseElENKUlvE_clEvENKUlvE1_clEvEUlN3c104HalfEE_St5arrayIPcLm2EELi4E23TrivialOffsetCalculatorILi1EjESD_NS0_6memory15LoadWithoutCastENSE_16StoreWithoutCastEEEviT_T0_T2_T3_T4_T5_
        .type           _ZN2at6native27unrolled_elementwise_kernelIZZZNS0_26round_decimals_kernel_cudaERNS_18TensorIteratorBaseElENKUlvE_clEvENKUlvE1_clEvEUlN3c104HalfEE_St5arrayIPcLm2EELi4E23TrivialOffsetCalculatorILi1EjESD_NS0_6memory15LoadWithoutCastENSE_16StoreWithoutCastEEEviT_T0_T2_T3_T4_T5_,@function
        .size           _ZN2at6native27unrolled_elementwise_kernelIZZZNS0_26round_decimals_kernel_cudaERNS_18TensorIteratorBaseElENKUlvE_clEvENKUlvE1_clEvEUlN3c104HalfEE_St5arrayIPcLm2EELi4E23TrivialOffsetCalculatorILi1EjESD_NS0_6memory15LoadWithoutCastENSE_16StoreWithoutCastEEEviT_T0_T2_T3_T4_T5_,(.L_x_19095 - _ZN2at6native27unrolled_elementwise_kernelIZZZNS0_26round_decimals_kernel_cudaERNS_18TensorIteratorBaseElENKUlvE_clEvENKUlvE1_clEvEUlN3c104HalfEE_St5arrayIPcLm2EELi4E23TrivialOffsetCalculatorILi1EjESD_NS0_6memory15LoadWithoutCastENSE_16StoreWithoutCastEEEviT_T0_T2_T3_T4_T5_)
        .other          _ZN2at6native27unrolled_elementwise_kernelIZZZNS0_26round_decimals_kernel_cudaERNS_18TensorIteratorBaseElENKUlvE_clEvENKUlvE1_clEvEUlN3c104HalfEE_St5arrayIPcLm2EELi4E23TrivialOffsetCalculatorILi1EjESD_NS0_6memory15LoadWithoutCastENSE_16StoreWithoutCastEEEviT_T0_T2_T3_T4_T5_,@"STO_CUDA_ENTRY STV_DEFAULT"
_ZN2at6native27unrolled_elementwise_kernelIZZZNS0_26round_decimals_kernel_cudaERNS_18TensorIteratorBaseElENKUlvE_clEvENKUlvE1_clEvEUlN3c104HalfEE_St5arrayIPcLm2EELi4E23TrivialOffsetCalculatorILi1EjESD_NS0_6memory15LoadWithoutCastENSE_16StoreWithoutCastEEEviT_T0_T2_T3_T4_T5_:
.text._ZN2at6native27unrolled_elementwise_kernelIZZZNS0_26round_decimals_kernel_cudaERNS_18TensorIteratorBaseElENKUlvE_clEvENKUlvE1_clEvEUlN3c104HalfEE_St5arrayIPcLm2EELi4E23TrivialOffsetCalculatorILi1EjESD_NS0_6memory15LoadWithoutCastENSE_16StoreWithoutCastEEEviT_T0_T2_T3_T4_T5_:
[----:B------:R-:W-:Y:S01]  /*0000*/  LDC R1, c[0x0][0x37c] ;  /* 0x0000df00ff017b82 */ /* 0x000fe20000000800 */
[----:B------:R-:W0:Y:S07]  /*0010*/  S2R R0, SR_CTAID.X ;  /* 0x0000000000007919 */ /* 0x000e2e0000002500 */
[----:B------:R-:W0:Y:S01]  /*0020*/  LDC R3, c[0x0][0x380] ;  /* 0x0000e000ff037b82 */ /* 0x000e220000000800 */
[----:B------:R-:W1:Y:S01]  /*0030*/  LDCU.64 UR4, c[0x0][0x358] ;  /* 0x00006b00ff0477ac */ /* 0x000e620008000a00 */
[----:B------:R-:W2:Y:S01]  /*0040*/  S2R R13, SR_TID.X ;  /* 0x00000000000d7919 */ /* 0x000ea20000002100 */
[----:B0-----:R-:W-:Y:S01]  /*0050*/  IMAD R2, R0, -0x200, R3 ;  /* 0xfffffe0000027824 */ /* 0x001fe200078e0203 */
[----:B--2---:R-:W-:-:S04]  /*0060*/  MOV R3, R13 ;  /* 0x0000000d00037202 */ /* 0x004fc80000000f00 */
[----:B------:R-:W-:-:S13]  /*0070*/  ISETP.GE.AND P0, PT, R13, R2, PT ;  /* 0x000000020d00720c */ /* 0x000fda0003f06270 */
[----:B------:R-:W-:Y:S01]  /*0080*/  @!P0 IADD3 R13, PT, PT, R3, 0x80, RZ ;  /* 0x00000080030d8810 */ /* 0x000fe20007ffe0ff */
[----:B------:R-:W0:Y:S01]  /*0090*/  @!P0 LDC.64 R4, c[0x0][0x3a0] ;  /* 0x0000e800ff048b82 */ /* 0x000e220000000a00 */
[----:B------:R-:W-:Y:S02]  /*00a0*/  @!P0 LEA R15, R0, R3, 0x9 ;  /* 0x00000003000f8211 */ /* 0x000fe400078e48ff */
[----:B------:R-:W-:-:S13]  /*00b0*/  ISETP.GE.AND P1, PT, R13, R2, PT ;  /* 0x000000020d00720c */ /* 0x000fda0003f26270 */
[----:B------:R-:W-:Y:S01]  /*00c0*/  @!P1 LEA R17, R0, R13, 0x9 ;  /* 0x0000000d00119211 */ /* 0x000fe200078e48ff */
[----:B------:R-:W2:Y:S01]  /*00d0*/  @!P1 LDC.64 R10, c[0x0][0x3a0] ;  /* 0x0000e800ff0a9b82 */ /* 0x000ea20000000a00 */
[----:B------:R-:W-:-:S04]  /*00e0*/  @!P1 IADD3 R13, PT, PT, R13, 0x80, RZ ;  /* 0x000000800d0d9810 */ /* 0x000fc80007ffe0ff */
[----:B------:R-:W-:Y:S01]  /*00f0*/  ISETP.GE.AND P3, PT, R13, R2, PT ;  /* 0x000000020d00720c */ /* 0x000fe20003f66270 */
[----:B0-----:R-:W-:-:S12]  /*0100*/  @!P0 IMAD.WIDE.U32 R4, R15, 0x2, R4 ;  /* 0x000000020f048825 */ /* 0x001fd800078e0004 */
[----:B------:R-:W-:Y:S01]  /*0110*/  @!P3 IMAD R19, R0, 0x200, R13 ;  /* 0x000002000013b824 */ /* 0x000fe200078e020d */
[----:B------:R-:W-:Y:S01]  /*0120*/  @!P3 IADD3 R13, PT, PT, R13, 0x80, RZ ;  /* 0x000000800d0db810 */ /* 0x000fe20007ffe0ff */
[----:B------:R-:W0:Y:S03]  /*0130*/  @!P3 LDC.64 R8, c[0x0][0x3a0] ;  /* 0x0000e800ff08bb82 */ /* 0x000e260000000a00 */
[----:B------:R-:W-:Y:S01]  /*0140*/  ISETP.GE.AND P2, PT, R13, R2, PT ;  /* 0x000000020d00720c */ /* 0x000fe20003f46270 */
[----:B--2---:R-:W-:-:S12]  /*0150*/  @!P1 IMAD.WIDE.U32 R10, R17, 0x2, R10 ;  /* 0x00000002110a9825 */ /* 0x004fd800078e000a */
[----:B------:R-:W2:Y:S01]  /*0160*/  @!P2 LDC.64 R6, c[0x0][0x3a0] ;  /* 0x0000e800ff06ab82 */ /* 0x000ea20000000a00 */
[----:B------:R-:W-:Y:S01]  /*0170*/  @!P2 LEA R13, R0, R13, 0x9 ;  /* 0x0000000d000da211 */ /* 0x000fe200078e48ff */
        /* <DEDUP_REMOVED lines=12> */
[----:B-1----:R-:W-:-:S09]  /*0240*/  UISETP.NE.AND UP0, UPT, UR6, URZ, UPT ;  /* 0x000000ff0600728c */ /* 0x002fd2000bf05270 */
[----:B0-----:R-:W-:Y:S05]  /*0250*/  BRA.U UP0, `(.L_x_3676) ;  /* 0x0000000100e87547 */ /* 0x001fea000b800000 */
        /* <DEDUP_REMOVED lines=19> */
.L_x_3678:
[----:B------:R-:W-:Y:S05]  /*0390*/  BSYNC.RECONVERGENT B1 ;  /* 0x0000000000017941 */ /* 0x000fea0003800200 */
.L_x_3677:
[----:B------:R-:W-:Y:S04]  /*03a0*/  BSSY.RECONVERGENT B1, `(.L_x_3679) ;  /* 0x000000c000017945 */ /* 0x000fe80003800200 */
[----:B------:R-:W-:Y:S05]  /*03b0*/  @P1 BRA `(.L_x_3680) ;  /* 0x0000000000281947 */ /* 0x000fea0003800000 */
[----:B-----5:R-:W0:Y:S01]  /*03c0*/  LDC.U16 R9, c[0x0][0x388] ;  /* 0x0000e200ff097b82 */ /* 0x020e220000000400 */
[----:B------:R-:W-:Y:S02]  /*03d0*/  HADD2.F32 R8, -RZ, R8.H0_H0 ;  /* 0x20000008ff087230 */ /* 0x000fe40000004100 */
        /* <DEDUP_REMOVED lines=8> */
.L_x_3680:
[----:B------:R-:W-:Y:S05]  /*0460*/  BSYNC.RECONVERGENT B1 ;  /* 0x0000000000017941 */ /* 0x000fea0003800200 */
.L_x_3679:
[----:B------:R-:W-:Y:S04]  /*0470*/  BSSY.RECONVERGENT B1, `(.L_x_3681) ;  /* 0x000000c000017945 */ /* 0x000fe80003800200 */
[----:B------:R-:W-:Y:S05]  /*0480*/  @P2 BRA `(.L_x_3682) ;  /* 0x0000000000282947 */ /* 0x000fea0003800000 */
[----:B-----5:R-:W0:Y:S01]  /*0490*/  LDC.U16 R9, c[0x0][0x388] ;  /* 0x0000e200ff097b82 */ /* 0x020e220000000400 */
[----:B------:R-:W-:Y:S02]  /*04a0*/  HADD2.F32 R7, -RZ, R7.H0_H0 ;  /* 0x20000007ff077230 */ /* 0x000fe40000004100 */
        /* <DEDUP_REMOVED lines=8> */
.L_x_3682:
[----:B------:R-:W-:Y:S05]  /*0530*/  BSYNC.RECONVERGENT B1 ;  /* 0x0000000000017941 */ /* 0x000fea0003800200 */
.L_x_3681:
        /* <DEDUP_REMOVED lines=10> */
[----:B------:R-:W-:Y:S01]  /*05e0*/  F2FP.F16.F32.PACK_AB R12, RZ, R9 ;  /* 0x00000009ff0c723e */ /* 0x000fe200000000ff */
[----:B------:R-:W-:Y:S06]  /*05f0*/  BRA `(.L_x_3683) ;  /* 0x0000000000e47947 */ /* 0x000fec0003800000 */
.L_x_3676:
        /* <DEDUP_REMOVED lines=19> */
.L_x_3685:
[----:B------:R-:W-:Y:S05]  /*0730*/  BSYNC.RECONVERGENT B1 ;  /* 0x0000000000017941 */ /* 0x000fea0003800200 */
.L_x_3684:
[----:B------:R-:W-:Y:S04]  /*0740*/  BSSY.RECONVERGENT B1, `(.L_x_3686) ;  /* 0x000000c000017945 */ /* 0x000fe80003800200 */
[----:B------:R-:W-:Y:S05]  /*0750*/  @P1 BRA `(.L_x_3687) ;  /* 0x0000000000281947 */ /* 0x000fea0003800000 */
[----:B-----5:R-:W0:Y:S01]  /*0760*/  LDC.U16 R9, c[0x0][0x388] ;  /* 0x0000e200ff097b82 */ /* 0x020e220000000400 */
[----:B------:R-:W-:Y:S02]  /*0770*/  HADD2.F32 R8, -RZ, R8.H0_H0 ;  /* 0x20000008ff087230 */ /* 0x000fe40000004100 */
        /* <DEDUP_REMOVED lines=8> */
.L_x_3687:
[----:B------:R-:W-:Y:S05]  /*0800*/  BSYNC.RECONVERGENT B1 ;  /* 0x0000000000017941 */ /* 0x000fea0003800200 */
.L_x_3686:
        /* <DEDUP_REMOVED lines=12> */
.L_x_3689:
[----:B------:R-:W-:Y:S05]  /*08d0*/  BSYNC.RECONVERGENT B1 ;  /* 0x0000000000017941 */ /* 0x000fea0003800200 */
.L_x_3688:
        /* <DEDUP_REMOVED lines=11> */
.L_x_3683:
[----:B------:R-:W-:Y:S05]  /*0990*/  BSYNC.RECONVERGENT B0 ;  /* 0x0000000000007941 */ /* 0x000fea0003800200 */
.L_x_3675:
[----:B------:R-:W0:Y:S01]  /*09a0*/  @!P0 LDC.64 R10, c[0x0][0x398] ;  /* 0x0000e600ff0a8b82 */ /* 0x000e220000000a00 */
[----:B-----5:R-:W-:Y:S01]  /*09b0*/  @!P0 LEA R9, R0, R3, 0x9 ;  /* 0x0000000300098211 */ /* 0x020fe200078e48ff */
[----:B------:R-:W-:Y:S01]  /*09c0*/  BSSY.RECONVERGENT B0, `(.L_x_3690) ;  /* 0x0000012000007945 */ /* 0x000fe20003800200 */
[----:B------:R-:W-:Y:S02]  /*09d0*/  @!P0 MOV R3, R5 ;  /* 0x0000000500038202 */ /* 0x000fe40000000f00 */
[----:B------:R-:W-:Y:S02]  /*09e0*/  PRMT R6, R4, 0x7610, R6 ;  /* 0x0000761004067816 */ /* 0x000fe40000000006 */
[----:B------:R-:W-:Y:S01]  /*09f0*/  ISETP.GE.AND P1, PT, R3, R2, PT ;  /* 0x000000020300720c */ /* 0x000fe20003f26270 */
[----:B0-----:R-:W-:-:S05]  /*0a00*/  @!P0 IMAD.WIDE.U32 R4, R9, 0x2, R10 ;  /* 0x0000000209048825 */ /* 0x001fca00078e000a */
[----:B------:R0:W-:Y:S07]  /*0a10*/  @!P0 STG.E.U16 desc[UR4][R4.64], R6 ;  /* 0x0000000604008986 */ /* 0x0001ee000c101504 */
[----:B------:R-:W-:Y:S05]  /*0a20*/  @P1 BRA `(.L_x_3691) ;  /* 0x00000000002c1947 */ /* 0x000fea0003800000 */
[----:B0-----:R-:W0:Y:S01]  /*0a30*/  LDC.64 R4, c[0x0][0x398] ;  /* 0x0000e600ff047b82 */ /* 0x001e220000000a00 */
[----:B------:R-:W-:Y:S01]  /*0a40*/  IMAD R9, R0, 0x200, R3 ;  /* 0x0000020000097824 */ /* 0x000fe200078e0203 */
[----:B------:R-:W-:Y:S02]  /*0a50*/  IADD3 R3, PT, PT, R3, 0x80, RZ ;  /* 0x0000008003037810 */ /* 0x000fe40007ffe0ff */
[----:B------:R-:W-:Y:S02]  /*0a60*/  PRMT R6, R8, 0x7610, R6 ;  /* 0x0000761008067816 */ /* 0x000fe40000000006 */
[----:B------:R-:W-:-:S13]  /*0a70*/  ISETP.GE.AND P0, PT, R3, R2, PT ;  /* 0x000000020300720c */ /* 0x000fda0003f06270 */
[----:B------:R-:W-:Y:S02]  /*0a80*/  @!P0 LEA R11, R0, R3, 0x9 ;  /* 0x00000003000b8211 */ /* 0x000fe400078e48ff */
[----:B------:R-:W-:Y:S01]  /*0a90*/  @!P0 IADD3 R3, PT, PT, R3, 0x80, RZ ;  /* 0x0000008003038810 */ /* 0x000fe20007ffe0ff */
[----:B0-----:R-:W-:-:S04]  /*0aa0*/  IMAD.WIDE.U32 R8, R9, 0x2, R4 ;  /* 0x0000000209087825 */ /* 0x001fc800078e0004 */
[----:B------:R-:W-:Y:S01]  /*0ab0*/  @!P0 IMAD.WIDE.U32 R4, R11, 0x2, R4 ;  /* 0x000000020b048825 */ /* 0x000fe200078e0004 */
[----:B------:R1:W-:Y:S04]  /*0ac0*/  STG.E.U16 desc[UR4][R8.64], R6 ;  /* 0x0000000608007986 */ /* 0x0003e8000c101504 */
[----:B------:R1:W-:Y:S02]  /*0ad0*/  @!P0 STG.E.U16 desc[UR4][R4.64], R7 ;  /* 0x0000000704008986 */ /* 0x0003e4000c101504 */
.L_x_3691:
[----:B------:R-:W-:Y:S05]  /*0ae0*/  BSYNC.RECONVERGENT B0 ;  /* 0x0000000000007941 */ /* 0x000fea0003800200 */
.L_x_3690:
[----:B------:R-:W-:-:S13]  /*0af0*/  ISETP.GE.AND P0, PT, R3, R2, PT ;  /* 0x000000020300720c */ /* 0x000fda0003f06270 */
[----:B------:R-:W-:Y:S05]  /*0b00*/  @P0 EXIT ;  /* 0x000000000000094d */ /* 0x000fea0003800000 */
[----:B01----:R-:W0:Y:S01]  /*0b10*/  LDC.64 R4, c[0x0][0x398] ;  /* 0x0000e600ff047b82 */ /* 0x003e220000000a00 */
[----:B------:R-:W-:-:S05]  /*0b20*/  LEA R3, R0, R3, 0x9 ;  /* 0x0000000300037211 */ /* 0x000fca00078e48ff */
[----:B0-----:R-:W-:-:S05]  /*0b30*/  IMAD.WIDE.U32 R2, R3, 0x2, R4 ;  /* 0x0000000203027825 */ /* 0x001fca00078e0004 */
[----:B------:R-:W-:Y:S01]  /*0b40*/  STG.E.U16 desc[UR4][R2.64], R12 ;  /* 0x0000000c02007986 */ /* 0x000fe2000c101504 */
[----:B------:R-:W-:Y:S05]  /*0b50*/  EXIT ;  /* 0x000000000000794d */ /* 0x000fea0003800000 */
.L_x_3692:
        /* <DEDUP_REMOVED lines=10> */
.L_x_19095:


//--------------------- .text._ZN2at6native29vectorized_elementwise_kernelILi2EZZZNS0_26round_decimals_kernel_cudaERNS_18TensorIteratorBaseElENKUlvE_clEvENKUlvE1_clEvEUlN3c104HalfEE_St5arrayIPcLm2EEEEviT0_T1_ --------------------------
	.section	.text._ZN2at6native29vectorized_elementwise_kernelILi2EZZZNS0_26round_decimals_kernel_cudaERNS_18TensorIteratorBaseElENKUlvE_clEvENKUlvE1_clEvEUlN3c104HalfEE_St5arrayIPcLm2EEEEviT0_T1_,"ax",@progbits
	.align	128
        .global         _ZN2at6native29vectorized_elementwise_kernelILi2EZZZNS0_26round_decimals_kernel_cudaERNS_18TensorIteratorBaseElENKUlvE_clEvENKUlvE1_clEvEUlN3c104HalfEE_St5arrayIPcLm2EEEEviT0_T1_
        .type           _ZN2at6native29vectorized_elementwise_kernelILi2EZZZNS0_26round_decimals_kernel_cudaERNS_18TensorIteratorBaseElENKUlvE_clEvENKUlvE1_clEvEUlN3c104HalfEE_St5arrayIPcLm2EEEEviT0_T1_,@function
        .size           _ZN2at6native29vectorized_elementwise_kernelILi2EZZZNS0_26round_decimals_kernel_cudaERNS_18TensorIteratorBaseElENKUlvE_clEvENKUlvE1_clEvEUlN3c104HalfEE_St5arrayIPcLm2EEEEviT0_T1_,(.L_x_19096 - _ZN2at6native29vectorized_elementwise_kernelILi2EZZZNS0_26round_decimals_kernel_cudaERNS_18TensorIteratorBaseElENKUlvE_clEvENKUlvE1_clEvEUlN3c104HalfEE_St5arrayIPcLm2EEEEviT0_T1_)
        .other          _ZN2at6native29vectorized_elementwise_kernelILi2EZZZNS0_26round_decimals_kernel_cudaERNS_18TensorIteratorBaseElENKUlvE_clEvENKUlvE1_clEvEUlN3c104HalfEE_St5arrayIPcLm2EEEEviT0_T1_,@"STO_CUDA_ENTRY STV_DEFAULT"
_ZN2at6native29vectorized_elementwise_kernelILi2EZZZNS0_26round_decimals_kernel_cudaERNS_18TensorIteratorBaseElENKUlvE_clEvENKUlvE1_clEvEUlN3c104HalfEE_St5arrayIPcLm2EEEEviT0_T1_:
.text._ZN2at6native29vectorized_elementwise_kernelILi2EZZZNS0_26round_decimals_kernel_cudaERNS_18TensorIteratorBaseElENKUlvE_clEvENKUlvE1_clEvEUlN3c104HalfEE_St5arrayIPcLm2EEEEviT0_T1_:
[----:B------:R-:W-:Y:S01]  /*0000*/  LDC R1, c[0x0][0x37c] ;  /* 0x0000df00ff017b82 */ /* 0x000fe20000000800 */
[----:B------:R-:W0:Y:S01]  /*0010*/  S2R R0, SR_CTAID.X ;  /* 0x0000000000007919 */ /* 0x000e220000002500 */
[----:B------:R-:W1:Y:S01]  /*0020*/  LDCU UR7, c[0x0][0x380] ;  /* 0x00007000ff0777ac */ /* 0x000e620008000800 */
[----:B------:R-:W2:Y:S01]  /*0030*/  LDCU.64 UR4, c[0x0][0x358] ;  /* 0x00006b00ff0477ac */ /* 0x000ea20008000a00 */
[----:B------:R-:W3:Y:S01]  /*0040*/  LDCU.U8 UR6, c[0x0][0x38a] ;  /* 0x00007140ff0677ac */ /* 0x000ee20008000000 */
[----:B0-----:R-:W-:-:S04]  /*0050*/  SHF.L.U32 R0, R0, 0xa, RZ ;  /* 0x0000000a00007819 */ /* 0x001fc800000006ff */
[----:B-1----:R-:W-:-:S04]  /*0060*/  IADD3 R16, PT, PT, -R0, UR7, RZ ;  /* 0x0000000700107c10 */ /* 0x002fc8000fffe1ff */
[----:B------:R-:W-:-:S13]  /*0070*/  ISETP.GT.U32.AND P0, PT, R16, 0x3ff, PT ;  /* 0x000003ff1000780c */ /* 0x000fda0003f04070 */
[----:B--23--:R-:W-:Y:S05]  /*0080*/  @P0 BRA `(.L_x_3693) ;  /* 0x00000014009c0947 */ /* 0x00cfea0003800000 */
[----:B------:R-:W0:Y:S01]  /*0090*/  S2R R25, SR_TID.X ;  /* 0x0000000000197919 */ /* 0x000e220000002100 */
[----:B------:R-:W-:Y:S02]  /*00a0*/  PRMT R18, RZ, 0x7610, R18 ;  /* 0x00007610ff127816 */ /* 0x000fe40000000012 */
[----:B0-----:R-:W-:Y:S02]  /*00b0*/  ISETP.GE.U32.AND P6, PT, R25, R16, PT ;  /* 0x000000101900720c */ /* 0x001fe40003fc6070 */
[----:B------:R-:W-:-:S11]  /*00c0*/  MOV R17, R25 ;  /* 0x0000001900117202 */ /* 0x000fd60000000f00 */
[----:B------:R-:W-:Y:S01]  /*00d0*/  @!P6 IADD3 R25, PT, PT, R17, 0x80, RZ ;  /* 0x000000801119e810 */ /* 0x000fe20007ffe0ff */
[----:B------:R-:W0:Y:S01]  /*00e0*/  @!P6 LDC.64 R2, c[0x0][0x3a0] ;  /* 0x0000e800ff02eb82 */ /* 0x000e220000000a00 */
[----:B------:R-:W-:Y:S02]  /*00f0*/  @!P6 IADD3 R5, PT, PT, R0, R17, RZ ;  /* 0x000000110005e210 */ /* 0x000fe40007ffe0ff */
[----:B------:R-:W-:-:S13]  /*0100*/  ISETP.GE.U32.AND P5, PT, R25, R16, PT ;  /* 0x000000101900720c */ /* 0x000fda0003fa6070 */
[----:B------:R-:W-:Y:S01]  /*0110*/  @!P5 IADD3 R20, PT, PT, R0, R25, RZ ;  /* 0x000000190014d210 */ /* 0x000fe20007ffe0ff */
[----:B------:R-:W1:Y:S01]  /*0120*/  @!P5 LDC.64 R12, c[0x0][0x3a0] ;  /* 0x0000e800ff0cdb82 */ /* 0x000e620000000a00 */
[----:B------:R-:W-:-:S04]  /*0130*/  @!P5 IADD3 R25, PT, PT, R25, 0x80, RZ ;  /* 0x000000801919d810 */ /* 0x000fc80007ffe0ff */
[----:B------:R-:W-:Y:S01]  /*0140*/  ISETP.GE.U32.AND P4, PT, R25, R16, PT ;  /* 0x000000101900720c */ /* 0x000fe20003f86070 */
[----:B0-----:R-:W-:-:S05]  /*0150*/  @!P6 IMAD.WIDE.U32 R2, R5, 0x2, R2 ;  /* 0x000000020502e825 */ /* 0x001fca00078e0002 */
[----:B------:R0:W5:Y:S07]  /*0160*/  @!P6 LDG.E.U16 R18, desc[UR4][R2.64] ;  /* 0x000000040212e981 */ /* 0x00016e000c1e1500 */
[----:B------:R-:W-:Y:S01]  /*0170*/  @!P4 IADD3 R29, PT, PT, R0, R25, RZ ;  /* 0x00000019001dc210 */ /* 0x000fe20007ffe0ff */
[----:B------:R-:W2:Y:S01]  /*0180*/  @!P4 LDC.64 R14, c[0x0][0x3a0] ;  /* 0x0000e800ff0ecb82 */ /* 0x000ea20000000a00 */
[----:B------:R-:W-:-:S04]  /*0190*/  @!P4 IADD3 R25, PT, PT, R25, 0x80, RZ ;  /* 0x000000801919c810 */ /* 0x000fc80007ffe0ff */
[----:B------:R-:W-:-:S13]  /*01a0*/  ISETP.GE.U32.AND P3, PT, R25, R16, PT ;  /* 0x000000101900720c */ /* 0x000fda0003f66070 */
[----:B------:R-:W-:Y:S01]  /*01b0*/  @!P3 IADD3 R27, PT, PT, R0, R25, RZ ;  /* 0x00000019001bb210 */ /* 0x000fe20007ffe0ff */
[----:B------:R-:W3:Y:S01]  /*01c0*/  @!P3 LDC.64 R10, c[0x0][0x3a0] ;  /* 0x0000e800ff0abb82 */ /* 0x000ee20000000a00 */
[----:B------:R-:W-:-:S04]  /*01d0*/  @!P3 IADD3 R25, PT, PT, R25, 0x80, RZ ;  /* 0x000000801919b810 */ /* 0x000fc80007ffe0ff */
[----:B------:R-:W-:-:S13]  /*01e0*/  ISETP.GE.U32.AND P2, PT, R25, R16, PT ;  /* 0x000000101900720c */ /* 0x000fda0003f46070 */
[----:B------:R-:W-:Y:S01]  /*01f0*/  @!P2 IADD3 R23, PT, PT, R0, R25, RZ ;  /* 0x000000190017a210 */ /* 0x000fe20007ffe0ff */
[----:B0-----:R-:W0:Y:S01]  /*0200*/  @!P2 LDC.64 R2, c[0x0][0x3a0] ;  /* 0x0000e800ff02ab82 */ /* 0x001e220000000a00 */
[----:B------:R-:W-:-:S04]  /*0210*/  @!P2 IADD3 R25, PT, PT, R25, 0x80, RZ ;  /* 0x000000801919a810 */ /* 0x000fc80007ffe0ff */
[----:B------:R-:W-:-:S13]  /*0220*/  ISETP.GE.U32.AND P1, PT, R25, R16, PT ;  /* 0x000000101900720c */ /* 0x000fda0003f26070 */
[----:B------:R-:W-:Y:S01]  /*0230*/  @!P1 IADD3 R21, PT, PT, R0, R25, RZ ;  /* 0x0000001900159210 */ /* 0x000fe20007ffe0ff */
[----:B------:R-:W4:Y:S01]  /*0240*/  @!P1 LDC.64 R4, c[0x0][0x3a0] ;  /* 0x0000e800ff049b82 */ /* 0x000f220000000a00 */
[----:B------:R-:W-:-:S04]  /*0250*/  @!P1 IADD3 R25, PT, PT, R25, 0x80, RZ ;  /* 0x0000008019199810 */ /* 0x000fc80007ffe0ff */
[----:B------:R-:W-:-:S13]  /*0260*/  ISETP.GE.U32.AND P0, PT, R25, R16, PT ;  /* 0x000000101900720c */ /* 0x000fda0003f06070 */
[----:B------:R-:W-:Y:S01]  /*0270*/  @!P0 IADD3 R19, PT, PT, R0, R25, RZ ;  /* 0x0000001900138210 */ /* 0x000fe20007ffe0ff */
[----:B------:R-:W2:Y:S01]  /*0280*/  @!P0 LDC.64 R6, c[0x0][0x3a0] ;  /* 0x0000e800ff068b82 */ /* 0x000ea20000000a00 */
[----:B------:R-:W-:-:S04]  /*0290*/  @!P0 IADD3 R25, PT, PT, R25, 0x80, RZ ;  /* 0x0000008019198810 */ /* 0x000fc80007ffe0ff */
        /* <DEDUP_REMOVED lines=27> */
[C---:B------:R-:W-:Y:S01]  /*0450*/  IADD3 R3, PT, PT, R17.reuse, 0x100, RZ ;  /* 0x0000010011037810 */ /* 0x040fe20007ffe0ff */
[----:B------:R-:W-:Y:S01]  /*0460*/  BSSY.RECONVERGENT B1, `(.L_x_3696) ;  /* 0x0000019000017945 */ /* 0x000fe20003800200 */
[----:B------:R-:W-:Y:S02]  /*0470*/  IADD3 R5, PT, PT, R17, 0x180, RZ ;  /* 0x0000018011057810 */ /* 0x000fe40007ffe0ff */
[-C--:B------:R-:W-:Y:S02]  /*0480*/  ISETP.GE.U32.AND P0, PT, R3, R16.reuse, PT ;  /* 0x000000100300720c */ /* 0x080fe40003f06070 */
[-C--:B------:R-:W-:Y:S02]  /*0490*/  ISETP.GE.U32.AND P1, PT, R5, R16.reuse, PT ;  /* 0x000000100500720c */ /* 0x080fe40003f26070 */
[----:B------:R-:W-:Y:S02]  /*04a0*/  P2R R2, PR, RZ, 0x1 ;  /* 0x00000001ff027803 */ /* 0x000fe40000000000 */
[----:B------:R-:W-:-:S02]  /*04b0*/  ISETP.GE.U32.AND P0, PT, R17, R16, PT ;  /* 0x000000101100720c */ /* 0x000fc40003f06070 */
[C---:B------:R-:W-:Y:S02]  /*04c0*/  IADD3 R7, PT, PT, R17.reuse, 0x200, RZ ;  /* 0x0000020011077810 */ /* 0x040fe40007ffe0ff */
[C---:B------:R-:W-:Y:S02]  /*04d0*/  IADD3 R5, PT, PT, R17.reuse, 0x300, RZ ;  /* 0x0000030011057810 */ /* 0x040fe40007ffe0ff */
[----:B------:R-:W-:Y:S02]  /*04e0*/  IADD3 R3, PT, PT, R17, 0x280, RZ ;  /* 0x0000028011037810 */ /* 0x000fe40007ffe0ff */
[-C--:B------:R-:W-:Y:S02]  /*04f0*/  ISETP.GE.U32.AND P2, PT, R7, R16.reuse, PT ;  /* 0x000000100700720c */ /* 0x080fe40003f46070 */
[-C--:B------:R-:W-:Y:S02]  /*0500*/  ISETP.GE.U32.AND P4, PT, R5, R16.reuse, PT ;  /* 0x000000100500720c */ /* 0x080fe40003f86070 */
[----:B------:R-:W-:-:S02]  /*0510*/  ISETP.GE.U32.AND P3, PT, R3, R16, PT ;  /* 0x000000100300720c */ /* 0x000fc40003f66070 */
[C---:B------:R-:W-:Y:S02]  /*0520*/  IADD3 R7, PT, PT, R17.reuse, 0x80, RZ ;  /* 0x0000008011077810 */ /* 0x040fe40007ffe0ff */
[----:B------:R-:W-:Y:S01]  /*0530*/  IADD3 R5, PT, PT, R17, 0x380, RZ ;  /* 0x0000038011057810 */ /* 0x000fe20007ffe0ff */
[----:B------:R-:W-:Y:S08]  /*0540*/  @P0 BRA `(.L_x_3697) ;  /* 0x0000000000280947 */ /* 0x000ff00003800000 */
        /* <DEDUP_REMOVED lines=10> */
.L_x_3697:
[----:B------:R-:W-:Y:S05]  /*05f0*/  BSYNC.RECONVERGENT B1 ;  /* 0x0000000000017941 */ /* 0x000fea0003800200 */
.L_x_3696:
[-C--:B------:R-:W-:Y:S01]  /*0600*/  ISETP.GE.U32.AND P6, PT, R7, R16.reuse, PT ;  /* 0x000000100700720c */ /* 0x080fe20003fc6070 */
[----:B------:R-:W-:Y:S01]  /*0610*/  BSSY.RECONVERGENT B1, `(.L_x_3698) ;  /* 0x000000d000017945 */ /* 0x000fe20003800200 */
[----:B------:R-:W-:-:S11]  /*0620*/  ISETP.GE.U32.AND P5, PT, R5, R16, PT ;  /* 0x000000100500720c */ /* 0x000fd60003fa6070 */
        /* <DEDUP_REMOVED lines=11> */
.L_x_3699:
[----:B------:R-:W-:Y:S05]  /*06e0*/  BSYNC.RECONVERGENT B1 ;  /* 0x0000000000017941 */ /* 0x000fea0003800200 */
.L_x_3698:
[----:B------:R-:W-:Y:S01]  /*06f0*/  ISETP.NE.AND P6, PT, R2, RZ, PT ;  /* 0x000000ff0200720c */ /* 0x000fe20003fc5270 */
[----:B------:R-:W-:-:S12]  /*0700*/  BSSY.RECONVERGENT B1, `(.L_x_3700) ;  /* 0x000000c000017945 */ /* 0x000fd80003800200 */
        /* <DEDUP_REMOVED lines=11> */
.L_x_3701:
[----:B------:R-:W-:Y:S05]  /*07c0*/  BSYNC.RECONVERGENT B1 ;  /* 0x0000000000017941 */ /* 0x000fea0003800200 */
.L_x_3700:
        /* <DEDUP_REMOVED lines=12> */
.L_x_3703:
[----:B------:R-:W-:Y:S05]  /*0890*/  BSYNC.RECONVERGENT B1 ;  /* 0x0000000000017941 */ /* 0x000fea0003800200 */
.L_x_3702:
[----:B------:R-:W-:Y:S04]  /*08a0*/  BSSY.RECONVERGENT B1, `(.L_x_3704) ;  /* 0x000000c000017945 */ /* 0x000fe80003800200 */
        /* <DEDUP_REMOVED lines=11> */
.L_x_3705:
[----:B------:R-:W-:Y:S05]  /*0960*/  BSYNC.RECONVERGENT B1 ;  /* 0x0000000000017941 */ /* 0x000fea0003800200 */
.L_x_3704:
        /* <DEDUP_REMOVED lines=12> */
.L_x_3707:
[----:B------:R-:W-:Y:S05]  /*0a30*/  BSYNC.RECONVERGENT B1 ;  /* 0x0000000000017941 */ /* 0x000fea0003800200 */
.L_x_3706:
        /* <DEDUP_REMOVED lines=12> */
.L_x_3709:
[----:B------:R-:W-:Y:S05]  /*0b00*/  BSYNC.RECONVERGENT B1 ;  /* 0x0000000000017941 */ /* 0x000fea0003800200 */
.L_x_3708:
        /* <DEDUP_REMOVED lines=12> */
.L_x_3695:
[C---:B------:R-:W-:Y:S01]  /*0bd0*/  IADD3 R3, PT, PT, R17.reuse, 0x100, RZ ;  /* 0x0000010011037810 */ /* 0x040fe20007ffe0ff */
[----:B------:R-:W-:Y:S01]  /*0be0*/  BSSY.RECONVERGENT B1, `(.L_x_3711) ;  /* 0x0000019000017945 */ /* 0x000fe20003800200 */
[----:B------:R-:W-:Y:S02]  /*0bf0*/  IADD3 R5, PT, PT, R17, 0x180, RZ ;  /* 0x0000018011057810 */ /* 0x000fe40007ffe0ff */
[-C--:B------:R-:W-:Y:S02]  /*0c00*/  ISETP.GE.U32.AND P0, PT, R3, R16.reuse, PT ;  /* 0x000000100300720c */ /* 0x080fe40003f06070 */
[C---:B------:R-:W-:Y:S02]  /*0c10*/  IADD3 R7, PT, PT, R17.reuse, 0x200, RZ ;  /* 0x0000020011077810 */ /* 0x040fe40007ffe0ff */
[----:B------:R-:W-:Y:S02]  /*0c20*/  P2R R4, PR, RZ, 0x1 ;  /* 0x00000001ff047803 */ /* 0x000fe40000000000 */
[----:B------:R-:W-:-:S02]  /*0c30*/  ISETP.GE.U32.AND P0, PT, R17, R16, PT ;  /* 0x000000101100720c */ /* 0x000fc40003f06070 */
[-C--:B------:R-:W-:Y:S02]  /*0c40*/  ISETP.GE.U32.AND P1, PT, R5, R16.reuse, PT ;  /* 0x000000100500720c */ /* 0x080fe40003f26070 */
        /* <DEDUP_REMOVED lines=18> */
.L_x_3712:
[----:B------:R-:W-:Y:S05]  /*0d70*/  BSYNC.RECONVERGENT B1 ;  /* 0x0000000000017941 */ /* 0x000fea0003800200 */
.L_x_3711:
[-C--:B------:R-:W-:Y:S01]  /*0d80*/  ISETP.GE.U32.AND P6, PT, R7, R16.reuse, PT ;  /* 0x000000100700720c */ /* 0x080fe20003fc6070 */
[----:B------:R-:W-:Y:S01]  /*0d90*/  BSSY.RECONVERGENT B1, `(.L_x_3713) ;  /* 0x000000d000017945 */ /* 0x000fe20003800200 */
[----:B------:R-:W-:-:S11]  /*0da0*/  ISETP.GE.U32.AND P5, PT, R9, R16, PT ;  /* 0x000000100900720c */ /* 0x000fd60003fa6070 */
        /* <DEDUP_REMOVED lines=11> */
.L_x_3714:
[----:B------:R-:W-:Y:S05]  /*0e60*/  BSYNC.RECONVERGENT B1 ;  /* 0x0000000000017941 */ /* 0x000fea0003800200 */
.L_x_3713:
[----:B------:R-:W-:Y:S01]  /*0e70*/  ISETP.NE.AND P6, PT, R4, RZ, PT ;  /* 0x000000ff0400720c */ /* 0x000fe20003fc5270 */
[----:B------:R-:W-:-:S12]  /*0e80*/  BSSY.RECONVERGENT B1, `(.L_x_3715) ;  /* 0x000000c000017945 */ /* 0x000fd80003800200 */
        /* <DEDUP_REMOVED lines=11> */
.L_x_3716:
[----:B------:R-:W-:Y:S05]  /*0f40*/  BSYNC.RECONVERGENT B1 ;  /* 0x0000000000017941 */ /* 0x000fea0003800200 */
.L_x_3715:
        /* <DEDUP_REMOVED lines=12> */
.L_x_3718:
[----:B------:R-:W-:Y:S05]  /*1010*/  BSYNC.RECONVERGENT B1 ;  /* 0x0000000000017941 */ /* 0x000fea0003800200 */
.L_x_3717:
        /* <DEDUP_REMOVED lines=12> */
.L_x_3720:
[----:B------:R-:W-:Y:S05]  /*10e0*/  BSYNC.RECONVERGENT B1 ;  /* 0x0000000000017941 */ /* 0x000fea0003800200 */
.L_x_3719:
        /* <DEDUP_REMOVED lines=12> */
.L_x_3722:
[----:B------:R-:W-:Y:S05]  /*11b0*/  BSYNC.RECONVERGENT B1 ;  /* 0x0000000000017941 */ /* 0x000fea0003800200 */
.L_x_3721:
        /* <DEDUP_REMOVED lines=12> */
.L_x_3724:
[----:B------:R-:W-:Y:S05]  /*1280*/  BSYNC.RECONVERGENT B1 ;  /* 0x0000000000017941 */ /* 0x000fea0003800200 */
.L_x_3723:
        /* <DEDUP_REMOVED lines=11> */
.L_x_3710:
[----:B------:R-:W-:Y:S05]  /*1340*/  BSYNC.RECONVERGENT B0 ;  /* 0x0000000000007941 */ /* 0x000fea0003800200 */
.L_x_3694:
[----:B-----5:R-:W0:Y:S01]  /*1350*/  @!P0 LDC.64 R12, c[0x0][0x398] ;  /* 0x0000e600ff0c8b82 */ /* 0x020e220000000a00 */
[----:B------:R-:W-:Y:S01]  /*1360*/  @!P0 IADD3 R11, PT, PT, R0, R17, RZ ;  /* 0x00000011000b8210 */ /* 0x000fe20007ffe0ff */
[----:B------:R-:W-:Y:S01]  /*1370*/  BSSY.RECONVERGENT B0, `(.L_x_3725) ;  /* 0x0000030000007945 */ /* 0x000fe20003800200 */
[----:B------:R-:W-:-:S03]  /*1380*/  @!P0 MOV R17, R7 ;  /* 0x0000000700118202 */ /* 0x000fc60000000f00 */
[----:B------:R-:W-:Y:S01]  /*1390*/  BSSY.RELIABLE B1, `(.L_x_3726) ;  /* 0x0000027000017945 */ /* 0x000fe20003800100 */
[----:B0-----:R-:W-:-:S05]  /*13a0*/  @!P0 IMAD.WIDE.U32 R12, R11, 0x2, R12 ;  /* 0x000000020b0c8825 */ /* 0x001fca00078e000c */
[----:B------:R0:W-:Y:S01]  /*13b0*/  @!P0 STG.E.U16 desc[UR4][R12.64], R8 ;  /* 0x000000080c008986 */ /* 0x0001e2000c101504 */
[----:B------:R-:W-:-:S13]  /*13c0*/  ISETP.GE.U32.AND P0, PT, R17, R16, PT ;  /* 0x000000101100720c */ /* 0x000fda0003f06070 */
[----:B0-----:R-:W-:Y:S05]  /*13d0*/  @P0 BRA `(.L_x_3727) ;  /* 0x0000000000300947 */ /* 0x001fea0003800000 */
[----:B------:R-:W0:Y:S01]  /*13e0*/  LDC.64 R12, c[0x0][0x398] ;  /* 0x0000e600ff0c7b82 */ /* 0x000e220000000a00 */
[----:B------:R-:W-:Y:S02]  /*13f0*/  IADD3 R7, PT, PT, R0, R17, RZ ;  /* 0x0000001100077210 */ /* 0x000fe40007ffe0ff */
[----:B------:R-:W-:-:S04]  /*1400*/  IADD3 R17, PT, PT, R17, 0x80, RZ ;  /* 0x0000008011117810 */ /* 0x000fc80007ffe0ff */
[----:B------:R-:W-:Y:S01]  /*1410*/  ISETP.GE.U32.AND P0, PT, R17, R16, PT ;  /* 0x000000101100720c */ /* 0x000fe20003f06070 */
[----:B0-----:R-:W-:-:S05]  /*1420*/  IMAD.WIDE.U32 R12, R7, 0x2, R12 ;  /* 0x00000002070c7825 */ /* 0x001fca00078e000c */
[----:B------:R0:W-:Y:S07]  /*1430*/  STG.E.U16 desc[UR4][R12.64], R9 ;  /* 0x000000090c007986 */ /* 0x0001ee000c101504 */
[----:B------:R-:W-:Y:S05]  /*1440*/  @P0 BRA `(.L_x_3728) ;  /* 0x0000000000300947 */ /* 0x000fea0003800000 */
[----:B0-----:R-:W0:Y:S01]  /*1450*/  LDC.64 R8, c[0x0][0x398] ;  /* 0x0000e600ff087b82 */ /* 0x001e220000000a00 */
[----:B------:R-:W-:Y:S02]  /*1460*/  IADD3 R7, PT, PT, R0, R17, RZ ;  /* 0x0000001100077210 */ /* 0x000fe40007ffe0ff */
[----:B------:R-:W-:-:S03]  /*1470*/  IADD3 R17, PT, PT, R17, 0x80, RZ ;  /* 0x0000008011117810 */ /* 0x000fc60007ffe0ff */
[----:B0-----:R-:W-:-:S05]  /*1480*/  IMAD.WIDE.U32 R8, R7, 0x2, R8 ;  /* 0x0000000207087825 */ /* 0x001fca00078e0008 */
[----:B------:R0:W-:Y:S02]  /*1490*/  STG.E.U16 desc[UR4][R8.64], R10 ;  /* 0x0000000a08007986 */ /* 0x0001e4000c101504 */
.L_x_3727:
[----:B------:R-:W-:-:S13]  /*14a0*/  ISETP.GE.U32.AND P0, PT, R17, R16, PT ;  /* 0x000000101100720c */ /* 0x000fda0003f06070 */
[----:B------:R-:W-:Y:S05]  /*14b0*/  @P0 BRA `(.L_x_3729) ;  /* 0x0000000000300947 */ /* 0x000fea0003800000 */
[----:B0-----:R-:W0:Y:S01]  /*14c0*/  LDC.64 R8, c[0x0][0x398] ;  /* 0x0000e600ff087b82 */ /* 0x001e220000000a00 */
[----:B------:R-:W-:Y:S02]  /*14d0*/  IADD3 R7, PT, PT, R0, R17, RZ ;  /* 0x0000001100077210 */ /* 0x000fe40007ffe0ff */
[----:B------:R-:W-:-:S03]  /*14e0*/  IADD3 R17, PT, PT, R17, 0x80, RZ ;  /* 0x0000008011117810 */ /* 0x000fc60007ffe0ff */
[----:B0-----:R-:W-:-:S05]  /*14f0*/  IMAD.WIDE.U32 R8, R7, 0x2, R8 ;  /* 0x0000000207087825 */ /* 0x001fca00078e0008 */
[----:B------:R1:W-:Y:S02]  /*1500*/  STG.E.U16 desc[UR4][R8.64], R2 ;  /* 0x0000000208007986 */ /* 0x0003e4000c101504 */
.L_x_3728:
[----:B------:R-:W-:-:S13]  /*1510*/  ISETP.GE.U32.AND P0, PT, R17, R16, PT ;  /* 0x000000101100720c */ /* 0x000fda0003f06070 */
[----:B------:R-:W-:Y:S05]  /*1520*/  @P0 BRA `(.L_x_3730) ;  /* 0x0000000000340947 */ /* 0x000fea0003800000 */
[----:B01----:R-:W0:Y:S01]  /*1530*/  LDC.64 R8, c[0x0][0x398] ;  /* 0x0000e600ff087b82 */ /* 0x003e220000000a00 */
[----:B------:R-:W-:Y:S02]  /*1540*/  IADD3 R7, PT, PT, R0, R17, RZ ;  /* 0x0000001100077210 */ /* 0x000fe40007ffe0ff */
[----:B------:R-:W-:-:S03]  /*1550*/  IADD3 R17, PT, PT, R17, 0x80, RZ ;  /* 0x0000008011117810 */ /* 0x000fc60007ffe0ff */
[----:B0-----:R-:W-:-:S05]  /*1560*/  IMAD.WIDE.U32 R8, R7, 0x2, R8 ;  /* 0x0000000207087825 */ /* 0x001fca00078e0008 */
[----:B------:R1:W-:Y:S02]  /*1570*/  STG.E.U16 desc[UR4][R8.64], R3 ;  /* 0x0000000308007986 */ /* 0x0003e4000c101504 */
.L_x_3729:
[----:B------:R-:W-:-:S13]  /*1580*/  ISETP.GE.U32.AND P0, PT, R17, R16, PT ;  /* 0x000000101100720c */ /* 0x000fda0003f06070 */
[----:B------:R-:W-:Y:S05]  /*1590*/  @P0 BREAK.RELIABLE B1 ;  /* 0x0000000000010942 */ /* 0x000fea0003800100 */
[----:B------:R-:W-:Y:S05]  /*15a0*/  @P0 BRA `(.L_x_3731) ;  /* 0x0000000000300947 */ /* 0x000fea0003800000 */
[----:B-1----:R-:W1:Y:S01]  /*15b0*/  LDC.64 R2, c[0x0][0x398] ;  /* 0x0000e600ff027b82 */ /* 0x002e620000000a00 */
[----:B------:R-:W-:Y:S02]  /*15c0*/  IADD3 R7, PT, PT, R0, R17, RZ ;  /* 0x0000001100077210 */ /* 0x000fe40007ffe0ff */
[----:B------:R-:W-:-:S03]  /*15d0*/  IADD3 R17, PT, PT, R17, 0x80, RZ ;  /* 0x0000008011117810 */ /* 0x000fc60007ffe0ff */
[----:B-1----:R-:W-:-:S05]  /*15e0*/  IMAD.WIDE.U32 R2, R7, 0x2, R2 ;  /* 0x0000000207027825 */ /* 0x002fca00078e0002 */
[----:B------:R2:W-:Y:S02]  /*15f0*/  STG.E.U16 desc[UR4][R2.64], R4 ;  /* 0x0000000402007986 */ /* 0x0005e4000c101504 */
.L_x_3730:
[----:B------:R-:W-:Y:S05]  /*1600*/  BSYNC.RELIABLE B1 ;  /* 0x0000000000017941 */ /* 0x000fea0003800100 */
.L_x_3726:
[----:B------:R-:W-:-:S13]  /*1610*/  ISETP.GE.U32.AND P0, PT, R17, R16, PT ;  /* 0x000000101100720c */ /* 0x000fda0003f06070 */
[----:B-12---:R-:W1:Y:S01]  /*1620*/  @!P0 LDC.64 R2, c[0x0][0x398] ;  /* 0x0000e600ff028b82 */ /* 0x006e620000000a00 */
[----:B------:R-:W-:Y:S02]  /*1630*/  @!P0 IADD3 R7, PT, PT, R0, R17, RZ ;  /* 0x0000001100078210 */ /* 0x000fe40007ffe0ff */
[----:B------:R-:W-:-:S03]  /*1640*/  @!P0 IADD3 R17, PT, PT, R17, 0x80, RZ ;  /* 0x0000008011118810 */ /* 0x000fc60007ffe0ff */
[----:B-1----:R-:W-:-:S05]  /*1650*/  @!P0 IMAD.WIDE.U32 R2, R7, 0x2, R2 ;  /* 0x0000000207028825 */ /* 0x002fca00078e0002 */
[----:B------:R2:W-:Y:S02]  /*1660*/  @!P0 STG.E.U16 desc[UR4][R2.64], R6 ;  /* 0x0000000602008986 */ /* 0x0005e4000c101504 */
.L_x_3731:
[----:B------:R-:W-:Y:S05]  /*1670*/  BSYNC.RECONVERGENT B0 ;  /* 0x0000000000007941 */ /* 0x000fea0003800200 */
.L_x_3725:
[----:B------:R-:W-:Y:S05]  /*1680*/  WARPSYNC.ALL ;  /* 0x0000000000007948 */ /* 0x000fea0003800000 */
[----:B------:R-:W-:-:S13]  /*1690*/  ISETP.GE.U32.AND P0, PT, R17, R16, PT ;  /* 0x000000101100720c */ /* 0x000fda0003f06070 */
[----:B------:R-:W-:Y:S05]  /*16a0*/  @P0 EXIT ;  /* 0x000000000000094d */ /* 0x000fea0003800000 */
[----:B-12---:R-:W1:Y:S01]  /*16b0*/  LDC.64 R2, c[0x0][0x398] ;  /* 0x0000e600ff027b82 */ /* 0x006e620000000a00 */
[----:B------:R-:W-:-:S05]  /*16c0*/  IADD3 R17, PT, PT, R0, R17, RZ ;  /* 0x0000001100117210 */ /* 0x000fca0007ffe0ff */
[----:B-1----:R-:W-:-:S05]  /*16d0*/  IMAD.WIDE.U32 R2, R17, 0x2, R2 ;  /* 0x0000000211027825 */ /* 0x002fca00078e0002 */
[----:B------:R-:W-:Y:S01]  /*16e0*/  STG.E.U16 desc[UR4][R2.64], R5 ;  /* 0x0000000502007986 */ /* 0x000fe2000c101504 */
[----:B------:R-:W-:Y:S05]  /*16f0*/  EXIT ;  /* 0x000000000000794d */ /* 0x000fea0003800000 */
.L_x_3693:
[----:B------:R-:W0:Y:S01]  /*1700*/  S2R R2, SR_TID.X ;  /* 0x0000000000027919 */ /* 0x000e220000002100 */
[----:B------:R-:W1:Y:S02]  /*1710*/  LDC.64 R4, c[0x0][0x3a0] ;  /* 0x0000e800ff047b82 */ /* 0x000e640000000a00 */
[----:B-1----:R-:W-:-:S04]  /*1720*/  IMAD.WIDE.U32 R4, R0, 0x2, R4 ;  /* 0x0000000200047825 */ /* 0x002fc800078e0004 */
[----:B0-----:R-:W-:-:S05]  /*1730*/  IMAD.WIDE.U32 R6, R2, 0x4, R4 ;  /* 0x0000000402067825 */ /* 0x001fca00078e0004 */
[----:B------:R0:W5:Y:S04]  /*1740*/  LDG.E R9, desc[UR4][R6.64] ;  /* 0x0000000406097981 */ /* 0x000168000c1e1900 */
[----:B------:R0:W5:Y:S04]  /*1750*/  LDG.E R5, desc[UR4][R6.64+0x200] ;  /* 0x0002000406057981 */ /* 0x000168000c1e1900 */
[----:B------:R0:W5:Y:S04]  /*1760*/  LDG.E R4, desc[UR4][R6.64+0x400] ;  /* 0x0004000406047981 */ /* 0x000168000c1e1900 */
[----:B------:R0:W5:Y:S01]  /*1770*/  LDG.E R3, desc[UR4][R6.64+0x600] ;  /* 0x0006000406037981 */ /* 0x000162000c1e1900 */
[----:B------:R-:W-:-:S09]  /*1780*/  UISETP.NE.AND UP0, UPT, UR6, URZ, UPT ;  /* 0x000000ff0600728c */ /* 0x000fd2000bf05270 */
[----:B0-----:R-:W-:Y:S05]  /*1790*/  BRA.U UP0, `(.L_x_3732) ;  /* 0x0000000100d47547 */ /* 0x001fea000b800000 */
[----:B------:R-:W0:Y:S01]  /*17a0*/  LDC.U16 R7, c[0x0][0x388] ;  /* 0x0000e200ff077b82 */ /* 0x000e220000000400 */
[----:B-----5:R-:W-:Y:S02]  /*17b0*/  HADD2.F32 R6, -RZ, R9.H0_H0 ;  /* 0x20000009ff067230 */ /* 0x020fe40000004100 */
[----:B------:R-:W-:Y:S02]  /*17c0*/  HADD2.F32 R12, -RZ, R5.H0_H0 ;  /* 0x20000005ff0c7230 */ /* 0x000fe40000004100 */
[----:B------:R-:W-:Y:S02]  /*17d0*/  HADD2.F32 R14, -RZ, R3.H0_H0 ;  /* 0x20000003ff0e7230 */ /* 0x000fe40000004100 */
[----:B0-----:R-:W-:-:S04]  /*17e0*/  HADD2.F32 R7, -RZ, R7.H0_H0 ;  /* 0x20000007ff077230 */ /* 0x001fc80000004100 */
[----:B------:R-:W-:Y:S01]  /*17f0*/  MUFU.RCP R8, R7 ;  /* 0x0000000700087308 */ /* 0x000fe20000001000 */
[C---:B------:R-:W-:Y:S01]  /*1800*/  FMUL.FTZ R6, R7.reuse, R6 ;  /* 0x0000000607067220 */ /* 0x040fe20000410000 */
[C---:B------:R-:W-:Y:S01]  /*1810*/  FMUL.FTZ R12, R7.reuse, R12 ;  /* 0x0000000c070c7220 */ /* 0x040fe20000410000 */
[----:B------:R-:W-:-:S03]  /*1820*/  FMUL.FTZ R14, R7, R14 ;  /* 0x0000000e070e7220 */ /* 0x000fc60000410000 */
[----:B------:R-:W-:-:S05]  /*1830*/  F2FP.F16.F32.PACK_AB R6, RZ, R6 ;  /* 0x00000006ff06723e */ /* 0x000fca00000000ff */
[----:B------:R-:W-:Y:S02]  /*1840*/  HADD2.F32 R10, -RZ, R6.H0_H0 ;  /* 0x20000006ff0a7230 */ /* 0x000fe40000004100 */
[----:B------:R-:W-:Y:S02]  /*1850*/  HADD2.F32 R6, -RZ, R9.H1_H1 ;  /* 0x30000009ff067230 */ /* 0x000fe40000004100 */
[----:B------:R0:W1:Y:S03]  /*1860*/  FRND R11, R10 ;  /* 0x0000000a000b7307 */ /* 0x0000660000201000 */
[----:B------:R-:W-:Y:S01]  /*1870*/  FMUL.FTZ R9, R7, R6 ;  /* 0x0000000607097220 */ /* 0x000fe20000410000 */
[----:B0-----:R-:W-:-:S05]  /*1880*/  HADD2.F32 R10, -RZ, R5.H1_H1 ;  /* 0x30000005ff0a7230 */ /* 0x001fca0000004100 */
[----:B------:R-:W-:Y:S01]  /*1890*/  FMUL.FTZ R10, R7, R10 ;  /* 0x0000000a070a7220 */ /* 0x000fe20000410000 */
[----:B-1----:R-:W-:-:S05]  /*18a0*/  FMUL.FTZ R6, R11, R8 ;  /* 0x000000080b067220 */ /* 0x002fca0000410000 */
[----:B------:R-:W-:-:S05]  /*18b0*/  F2FP.F16.F32.PACK_AB R6, R9, R6 ;  /* 0x000000060906723e */ /* 0x000fca00000000ff */
[----:B------:R-:W-:-:S06]  /*18c0*/  HADD2.F32 R11, -RZ, R6.H1_H1 ;  /* 0x30000006ff0b7230 */ /* 0x000fcc0000004100 */
[----:B------:R-:W0:Y:S02]  /*18d0*/  FRND R11, R11 ;  /* 0x0000000b000b7307 */ /* 0x000e240000201000 */
[----:B0-----:R-:W-:-:S05]  /*18e0*/  FMUL.FTZ R9, R11, R8 ;  /* 0x000000080b097220 */ /* 0x001fca0000410000 */
[----:B------:R-:W-:-:S05]  /*18f0*/  F2FP.F16.F32.PACK_AB R9, R12, R9 ;  /* 0x000000090c09723e */ /* 0x000fca00000000ff */
[----:B------:R-:W-:-:S04]  /*1900*/  HADD2.F32 R12, -RZ, R9.H1_H1 ;  /* 0x30000009ff0c7230 */ /* 0x000fc80000004100 */
[----:B------:R-:W0:Y:S02]  /*1910*/  FRND R13, R12 ;  /* 0x0000000c000d7307 */ /* 0x000e240000201000 */
[----:B0-----:R-:W-:-:S05]  /*1920*/  FMUL.FTZ R5, R13, R8 ;  /* 0x000000080d057220 */ /* 0x001fca0000410000 */
[----:B------:R-:W-:Y:S01]  /*1930*/  F2FP.F16.F32.PACK_AB R5, R10, R5 ;  /* 0x000000050a05723e */ /* 0x000fe200000000ff */
[--C-:B------:R-:W-:Y:S02]  /*1940*/  HADD2.F32 R10, -RZ, R4.reuse.H0_H0 ;  /* 0x20000004ff0a7230 */ /* 0x100fe40000004100 */
[----:B------:R-:W-:Y:S02]  /*1950*/  HADD2.F32 R4, -RZ, R4.H1_H1 ;  /* 0x30000004ff047230 */ /* 0x000fe40000004100 */
[----:B------:R-:W-:Y:S02]  /*1960*/  HADD2.F32 R11, -RZ, R5.H1_H1 ;  /* 0x30000005ff0b7230 */ /* 0x000fe40000004100 */
[C---:B------:R-:W-:Y:S01]  /*1970*/  FMUL.FTZ R13, R7.reuse, R10 ;  /* 0x0000000a070d7220 */ /* 0x040fe20000410000 */
[----:B------:R-:W-:-:S03]  /*1980*/  FMUL.FTZ R15, R7, R4 ;  /* 0x00000004070f7220 */ /* 0x000fc60000410000 */
[----:B------:R-:W0:Y:S02]  /*1990*/  FRND R11, R11 ;  /* 0x0000000b000b7307 */ /* 0x000e240000201000 */
[----:B0-----:R-:W-:-:S05]  /*19a0*/  FMUL.FTZ R10, R11, R8 ;  /* 0x000000080b0a7220 */ /* 0x001fca0000410000 */
[----:B------:R-:W-:-:S05]  /*19b0*/  F2FP.F16.F32.PACK_AB R10, R13, R10 ;  /* 0x0000000a0d0a723e */ /* 0x000fca00000000ff */
[----:B------:R-:W-:-:S04]  /*19c0*/  HADD2.F32 R12, -RZ, R10.H1_H1 ;  /* 0x3000000aff0c7230 */ /* 0x000fc80000004100 */
[----:B------:R-:W0:Y:S02]  /*19d0*/  FRND R13, R12 ;  /* 0x0000000c000d7307 */ /* 0x000e240000201000 */
[----:B0-----:R-:W-:-:S05]  /*19e0*/  FMUL.FTZ R4, R13, R8 ;  /* 0x000000080d047220 */ /* 0x001fca0000410000 */
[----:B------:R-:W-:-:S05]  /*19f0*/  F2FP.F16.F32.PACK_AB R4, R15, R4 ;  /* 0x000000040f04723e */ /* 0x000fca00000000ff */
[----:B------:R-:W-:-:S06]  /*1a00*/  HADD2.F32 R13, -RZ, R4.H1_H1 ;  /* 0x30000004ff0d7230 */ /* 0x000fcc0000004100 */
[----:B------:R-:W0:Y:S02]  /*1a10*/  FRND R13, R13 ;  /* 0x0000000d000d7307 */ /* 0x000e240000201000 */
[----:B0-----:R-:W-:-:S05]  /*1a20*/  FMUL.FTZ R11, R13, R8 ;  /* 0x000000080d0b7220 */ /* 0x001fca0000410000 */
[----:B------:R-:W-:Y:S01]  /*1a30*/  F2FP.F16.F32.PACK_AB R11, R14, R11 ;  /* 0x0000000b0e0b723e */ /* 0x000fe200000000ff */
[----:B------:R-:W-:-:S04]  /*1a40*/  HADD2.F32 R14, -RZ, R3.H1_H1 ;  /* 0x30000003ff0e7230 */ /* 0x000fc80000004100 */
[----:B------:R-:W-:Y:S02]  /*1a50*/  HADD2.F32 R12, -RZ, R11.H1_H1 ;  /* 0x3000000bff0c7230 */ /* 0x000fe40000004100 */
[----:B------:R-:W-:Y:S02]  /*1a60*/  FMUL.FTZ R14, R7, R14 ;  /* 0x0000000e070e7220 */ /* 0x000fe40000410000 */
[----:B------:R-:W0:Y:S02]  /*1a70*/  FRND R15, R12 ;  /* 0x0000000c000f7307 */ /* 0x000e240000201000 */
[----:B0-----:R-:W-:-:S05]  /*1a80*/  FMUL.FTZ R15, R15, R8 ;  /* 0x000000080f0f7220 */ /* 0x001fca0000410000 */
[----:B------:R-:W-:-:S05]  /*1a90*/  F2FP.F16.F32.PACK_AB R14, R14, R15 ;  /* 0x0000000f0e0e723e */ /* 0x000fca00000000ff */
[----:B------:R-:W-:-:S06]  /*1aa0*/  HADD2.F32 R3, -RZ, R14.H1_H1 ;  /* 0x3000000eff037230 */ /* 0x000fcc0000004100 */
[----:B------:R-:W0:Y:S02]  /*1ab0*/  FRND R3, R3 ;  /* 0x0000000300037307 */ /* 0x000e240000201000 */
[----:B0-----:R-:W-:-:S05]  /*1ac0*/  FMUL.FTZ R8, R3, R8 ;  /* 0x0000000803087220 */ /* 0x001fca0000410000 */
[----:B------:R-:W-:Y:S01]  /*1ad0*/  F2FP.F16.F32.PACK_AB R7, RZ, R8 ;  /* 0x00000008ff07723e */ /* 0x000fe200000000ff */
[----:B------:R-:W-:Y:S06]  /*1ae0*/  BRA `(.L_x_3733) ;  /* 0x0000000000d87947 */ /* 0x000fec0003800000 */
.L_x_3732:
[----:B------:R-:W0:Y:S01]  /*1af0*/  LDC.U16 R7, c[0x0][0x388] ;  /* 0x0000e200ff077b82 */ /* 0x000e220000000400 */
[--C-:B-----5:R-:W-:Y:S02]  /*1b00*/  HADD2.F32 R11, -RZ, R9.reuse.H0_H0 ;  /* 0x20000009ff0b7230 */ /* 0x120fe40000004100 */
[----:B------:R-:W-:Y:S02]  /*1b10*/  HADD2.F32 R9, -RZ, R9.H1_H1 ;  /* 0x30000009ff097230 */ /* 0x000fe40000004100 */
[----:B------:R-:W-:Y:S02]  /*1b20*/  HADD2.F32 R13, -RZ, R4.H0_H0 ;  /* 0x20000004ff0d7230 */ /* 0x000fe40000004100 */
[----:B0-----:R-:W-:-:S04]  /*1b30*/  HADD2.F32 R7, -RZ, R7.H0_H0 ;  /* 0x20000007ff077230 */ /* 0x001fc80000004100 */
[----:B------:R-:W0:Y:S02]  /*1b40*/  MUFU.RCP R6, R7 ;  /* 0x0000000700067308 */ /* 0x000e240000001000 */
[-C--:B0-----:R-:W-:Y:S01]  /*1b50*/  FMUL.FTZ R8, R11, R6.reuse ;  /* 0x000000060b087220 */ /* 0x081fe20000410000 */
[-C--:B------:R-:W-:Y:S01]  /*1b60*/  FMUL.FTZ R9, R9, R6.reuse ;  /* 0x0000000609097220 */ /* 0x080fe20000410000 */
[----:B------:R-:W-:-:S03]  /*1b70*/  FMUL.FTZ R13, R13, R6 ;  /* 0x000000060d0d7220 */ /* 0x000fc60000410000 */
[----:B------:R-:W-:-:S05]  /*1b80*/  F2FP.F16.F32.PACK_AB R8, RZ, R8 ;  /* 0x00000008ff08723e */ /* 0x000fca00000000ff */
[----:B------:R-:W-:-:S06]  /*1b90*/  HADD2.F32 R10, -RZ, R8.H0_H0 ;  /* 0x20000008ff0a7230 */ /* 0x000fcc0000004100 */
[----:B------:R-:W0:Y:S02]  /*1ba0*/  FRND R10, R10 ;  /* 0x0000000a000a7307 */ /* 0x000e240000201000 */
[----:B0-----:R-:W-:-:S05]  /*1bb0*/  FMUL.FTZ R8, R7, R10 ;  /* 0x0000000a07087220 */ /* 0x001fca0000410000 */
[----:B------:R-:W-:Y:S01]  /*1bc0*/  F2FP.F16.F32.PACK_AB R8, R9, R8 ;  /* 0x000000080908723e */ /* 0x000fe200000000ff */
[--C-:B------:R-:W-:Y:S02]  /*1bd0*/  HADD2.F32 R9, -RZ, R5.reuse.H0_H0 ;  /* 0x20000005ff097230 */ /* 0x100fe40000004100 */
[----:B------:R-:W-:Y:S02]  /*1be0*/  HADD2.F32 R5, -RZ, R5.H1_H1 ;  /* 0x30000005ff057230 */ /* 0x000fe40000004100 */
[----:B------:R-:W-:Y:S02]  /*1bf0*/  HADD2.F32 R11, -RZ, R8.H1_H1 ;  /* 0x30000008ff0b7230 */ /* 0x000fe40000004100 */
[-C--:B------:R-:W-:Y:S01]  /*1c00*/  FMUL.FTZ R14, R9, R6.reuse ;  /* 0x00000006090e7220 */ /* 0x080fe20000410000 */
[----:B------:R-:W-:Y:S01]  /*1c10*/  FMUL.FTZ R10, R5, R6 ;  /* 0x00000006050a7220 */ /* 0x000fe20000410000 */
[----:B------:R-:W0:Y:S02]  /*1c20*/  FRND R12, R11 ;  /* 0x0000000b000c7307 */ /* 0x000e240000201000 */
[----:B0-----:R-:W-:-:S05]  /*1c30*/  FMUL.FTZ R9, R7, R12 ;  /* 0x0000000c07097220 */ /* 0x001fca0000410000 */
        /* <DEDUP_REMOVED lines=9> */
[----:B------:R-:W-:-:S04]  /*1cd0*/  HADD2.F32 R13, -RZ, R4.H1_H1 ;  /* 0x30000004ff0d7230 */ /* 0x000fc80000004100 */
[----:B------:R-:W-:Y:S02]  /*1ce0*/  HADD2.F32 R12, -RZ, R10.H1_H1 ;  /* 0x3000000aff0c7230 */ /* 0x000fe40000004100 */
[----:B------:R-:W-:-:S04]  /*1cf0*/  FMUL.FTZ R13, R13, R6 ;  /* 0x000000060d0d7220 */ /* 0x000fc80000410000 */
        /* <DEDUP_REMOVED lines=10> */
[----:B------:R-:W-:-:S04]  /*1da0*/  F2FP.F16.F32.PACK_AB R13, R13, R14 ;  /* 0x0000000e0d0d723e */ /* 0x000fc800000000ff */
[----:B------:R-:W-:Y:S01]  /*1db0*/  PRMT R11, R13, 0x7610, R11 ;  /* 0x000076100d0b7816 */ /* 0x000fe2000000000b */
[----:B------:R-:W-:-:S06]  /*1dc0*/  HADD2.F32 R12, -RZ, R13.H1_H1 ;  /* 0x3000000dff0c7230 */ /* 0x000fcc0000004100 */
[----:B------:R-:W0:Y:S02]  /*1dd0*/  FRND R12, R12 ;  /* 0x0000000c000c7307 */ /* 0x000e240000201000 */
[----:B0-----:R-:W-:-:S05]  /*1de0*/  FMUL.FTZ R3, R7, R12 ;  /* 0x0000000c07037220 */ /* 0x001fca0000410000 */
[----:B------:R-:W-:-:S05]  /*1df0*/  F2FP.F16.F32.PACK_AB R14, R6, R3 ;  /* 0x00000003060e723e */ /* 0x000fca00000000ff */
[----:B------:R-:W-:-:S04]  /*1e00*/  HADD2.F32 R3, -RZ, R14.H1_H1 ;  /* 0x3000000eff037230 */ /* 0x000fc80000004100 */
[----:B------:R-:W0:Y:S02]  /*1e10*/  FRND R6, R3 ;  /* 0x0000000300067307 */ /* 0x000e240000201000 */
[----:B0-----:R-:W-:Y:S01]  /*1e20*/  FMUL.FTZ R7, R7, R6 ;  /* 0x0000000607077220 */ /* 0x001fe20000410000 */
[----:B------:R-:W-:-:S04]  /*1e30*/  PRMT R6, R8, 0x7610, R6 ;  /* 0x0000761008067816 */ /* 0x000fc80000000006 */
[----:B------:R-:W-:-:S07]  /*1e40*/  F2FP.F16.F32.PACK_AB R7, RZ, R7 ;  /* 0x00000007ff07723e */ /* 0x000fce00000000ff */
.L_x_3733:
[----:B------:R-:W0:Y:S01]  /*1e50*/  LDC.64 R12, c[0x0][0x398] ;  /* 0x0000e600ff0c7b82 */ /* 0x000e220000000a00 */
[----:B------:R-:W-:Y:S02]  /*1e60*/  PRMT R6, R6, 0x5410, R9 ;  /* 0x0000541006067816 */ /* 0x000fe40000000009 */
[----:B------:R-:W-:Y:S02]  /*1e70*/  PRMT R5, R5, 0x5410, R10 ;  /* 0x0000541005057816 */ /* 0x000fe4000000000a */
[----:B------:R-:W-:Y:S02]  /*1e80*/  PRMT R4, R4, 0x5410, R11 ;  /* 0x0000541004047816 */ /* 0x000fe4000000000b */
[----:B------:R-:W-:Y:S01]  /*1e90*/  PRMT R14, R14, 0x5410, R7 ;  /* 0x000054100e0e7816 */ /* 0x000fe20000000007 */
[----:B0-----:R-:W-:-:S04]  /*1ea0*/  IMAD.WIDE.U32 R12, R0, 0x2, R12 ;  /* 0x00000002000c7825 */ /* 0x001fc800078e000c */
[----:B------:R-:W-:-:S05]  /*1eb0*/  IMAD.WIDE.U32 R12, R2, 0x4, R12 ;  /* 0x00000004020c7825 */ /* 0x000fca00078e000c */
[----:B------:R-:W-:Y:S04]  /*1ec0*/  STG.E desc[UR4][R12.64], R6 ;  /* 0x000000060c007986 */ /* 0x000fe8000c101904 */
[----:B------:R-:W-:Y:S04]  /*1ed0*/  STG.E desc[UR4][R12.64+0x200], R5 ;  /* 0x000200050c007986 */ /* 0x000fe8000c101904 */
[----:B------:R-:W-:Y:S04]  /*1ee0*/  STG.E desc[UR4][R12.64+0x400], R4 ;  /* 0x000400040c007986 */ /* 0x000fe8000c101904 */
[----:B------:R-:W-:Y:S01]  /*1ef0*/  STG.E desc[UR4][R12.64+0x600], R14 ;  /* 0x0006000e0c007986 */ /* 0x000fe2000c101904 */
[----:B------:R-:W-:Y:S05]  /*1f00*/  EXIT ;  /* 0x000000000000794d */ /* 0x000fea0003800000 */
.L_x_3734:
        /* <DEDUP_REMOVED lines=15> */
.L_x_19096:


//--------------------- .text._ZN2at6native29vectorized_elementwise_kernelILi4EZZZNS0_26round_decimals_kernel_cudaERNS_18TensorIteratorBaseElENKUlvE_clEvENKUlvE1_clEvEUlN3c104HalfEE_St5arrayIPcLm2EEEEviT0_T1_ --------------------------
	.section	.text._ZN2at6native29vectorized_elementwise_kernelILi4EZZZNS0_26round_decimals_kernel_cudaERNS_18TensorIteratorBaseElENKUlvE_clEvENKUlvE1_clEvEUlN3c104HalfEE_St5arrayIPcLm2EEEEviT0_T1_,"ax",@progbits
	.align	128
        .global         _ZN2at6native29vectorized_elementwise_kernelILi4EZZZNS0_26round_decimals_kernel_cudaERNS_18TensorIteratorBaseElENKUlvE_clEvENKUlvE1_clEvEUlN3c104HalfEE_St5arrayIPcLm2EEEEviT0_T1_
        .type           _ZN2at6native29vectorized_elementwise_kernelILi4EZZZNS0_26round_decimals_kernel_cudaERNS_18TensorIteratorBaseElENKUlvE_clEvENKUlvE1_clEvEUlN3c104HalfEE_St5arrayIPcLm2EEEEviT0_T1_,@function
        .size           _ZN2at6native29vectorized_elementwise_kernelILi4EZZZNS0_26round_decimals_kernel_cudaERNS_18TensorIteratorBaseElENKUlvE_clEvENKUlvE1_clEvEUlN3c104HalfEE_St5arrayIPcLm2EEEEviT0_T1_,(.L_x_19097 - _ZN2at6native29vectorized_elementwise_kernelILi4EZZZNS0_26round_decimals_kernel_cudaERNS_18TensorIteratorBaseElENKUlvE_clEvENKUlvE1_clEvEUlN3c104HalfEE_St5arrayIPcLm2EEEEviT0_T1_)
        .other          _ZN2at6native29vectorized_elementwise_kernelILi4EZZZNS0_26round_decimals_kernel_cudaERNS_18TensorIteratorBaseElENKUlvE_clEvENKUlvE1_clEvEUlN3c104HalfEE_St5arrayIPcLm2EEEEviT0_T1_,@"STO_CUDA_ENTRY STV_DEFAULT"
_ZN2at6native29vectorized_elementwise_kernelILi4EZZZNS0_26round_decimals_kernel_cudaERNS_18TensorIteratorBaseElENKUlvE_clEvENKUlvE1_clEvEUlN3c104HalfEE_St5arrayIPcLm2EEEEviT0_T1_:
.text._ZN2at6native29vectorized_elementwise_kernelILi4EZZZNS0_26round_decimals_kernel_cudaERNS_18TensorIteratorBaseElENKUlvE_clEvENKUlvE1_clEvEUlN3c104HalfEE_St5arrayIPcLm2EEEEviT0_T1_:
        /* <DEDUP_REMOVED lines=95> */
.L_x_3739:
[----:B------:R-:W-:Y:S05]  /*05f0*/  BSYNC.RECONVERGENT B1 ;  /* 0x0000000000017941 */ /* 0x000fea0003800200 */
.L_x_3738:
        /* <DEDUP_REMOVED lines=14> */
.L_x_3741:
[----:B------:R-:W-:Y:S05]  /*06e0*/  BSYNC.RECONVERGENT B1 ;  /* 0x0000000000017941 */ /* 0x000fea0003800200 */
.L_x_3740:
        /* <DEDUP_REMOVED lines=13> */
.L_x_3743:
[----:B------:R-:W-:Y:S05]  /*07c0*/  BSYNC.RECONVERGENT B1 ;  /* 0x0000000000017941 */ /* 0x000fea0003800200 */
.L_x_3742:
        /* <DEDUP_REMOVED lines=12> */
.L_x_3745:
[----:B------:R-:W-:Y:S05]  /*0890*/  BSYNC.RECONVERGENT B1 ;  /* 0x0000000000017941 */ /* 0x000fea0003800200 */
.L_x_3744:
        /* <DEDUP_REMOVED lines=12> */
.L_x_3747:
[----:B------:R-:W-:Y:S05]  /*0960*/  BSYNC.RECONVERGENT B1 ;  /* 0x0000000000017941 */ /* 0x000fea0003800200 */
.L_x_3746:
        /* <DEDUP_REMOVED lines=12> */
.L_x_3749:
[----:B------:R-:W-:Y:S05]  /*0a30*/  BSYNC.RECONVERGENT B1 ;  /* 0x0000000000017941 */ /* 0x000fea0003800200 */
.L_x_3748:
        /* <DEDUP_REMOVED lines=12> */
.L_x_3751:
[----:B------:R-:W-:Y:S05]  /*0b00*/  BSYNC.RECONVERGENT B1 ;  /* 0x0000000000017941 */ /* 0x000fea0003800200 */
.L_x_3750:
        /* <DEDUP_REMOVED lines=12> */
.L_x_3737:
        /* <DEDUP_REMOVED lines=26> */
.L_x_3754:
[----:B------:R-:W-:Y:S05]  /*0d70*/  BSYNC.RECONVERGENT B1 ;  /* 0x0000000000017941 */ /* 0x000fea0003800200 */
.L_x_3753:
        /* <DEDUP_REMOVED lines=14> */
.L_x_3756:
[----:B------:R-:W-:Y:S05]  /*0e60*/  BSYNC.RECONVERGENT B1 ;  /* 0x0000000000017941 */ /* 0x000fea0003800200 */
.L_x_3755:
        /* <DEDUP_REMOVED lines=13> */
.L_x_3758:
[----:B------:R-:W-:Y:S05]  /*0f40*/  BSYNC.RECONVERGENT B1 ;  /* 0x0000000000017941 */ /* 0x000fea0003800200 */
.L_x_3757:
        /* <DEDUP_REMOVED lines=12> */
.L_x_3760:
[----:B------:R-:W-:Y:S05]  /*1010*/  BSYNC.RECONVERGENT B1 ;  /* 0x0000000000017941 */ /* 0x000fea0003800200 */
.L_x_3759:
        /* <DEDUP_REMOVED lines=12> */
.L_x_3762:
[----:B------:R-:W-:Y:S05]  /*10e0*/  BSYNC.RECONVERGENT B1 ;  /* 0x0000000000017941 */ /* 0x000fea0003800200 */
.L_x_3761:
        /* <DEDUP_REMOVED lines=12> */
.L_x_3764:
[----:B------:R-:W-:Y:S05]  /*11b0*/  BSYNC.RECONVERGENT B1 ;  /* 0x0000000000017941 */ /* 0x000fea0003800200 */
.L_x_3763:
        /* <DEDUP_REMOVED lines=12> */
.L_x_3766:
[----:B------:R-:W-:Y:S05]  /*1280*/  BSYNC.RECONVERGENT B1 ;  /* 0x0000000000017941 */ /* 0x000fea0003800200 */
.L_x_3765:
        /* <DEDUP_REMOVED lines=11> */
.L_x_3752:
[----:B------:R-:W-:Y:S05]  /*1340*/  BSYNC.RECONVERGENT B0 ;  /* 0x0000000000007941 */ /* 0x000fea0003800200 */
.L_x_3736:
        /* <DEDUP_REMOVED lines=21> */
.L_x_3769:
[----:B------:R-:W-:-:S13]  /*14a0*/  ISETP.GE.U32.AND P0, PT, R17, R16, PT ;  /* 0x000000101100720c */ /* 0x000fda0003f06070 */
[----:B------:R-:W-:Y:S05]  /*14b0*/  @P0 BRA `(.L_x_3771) ;  /* 0x0000000000300947 */ /* 0x000fea0003800000 */
[----:B0-----:R-:W0:Y:S01]  /*14c0*/  LDC.64 R8, c[0x0][0x398] ;  /* 0x0000e600ff087b82 */ /* 0x001e220000000a00 */
[----:B------:R-:W-:Y:S02]  /*14d0*/  IADD3 R7, PT, PT, R0, R17, RZ ;  /* 0x0000001100077210 */ /* 0x000fe40007ffe0ff */
[----:B------:R-:W-:-:S03]  /*14e0*/  IADD3 R17, PT, PT, R17, 0x80, RZ ;  /* 0x0000008011117810 */ /* 0x000fc60007ffe0ff */
[----:B0-----:R-:W-:-:S05]  /*14f0*/  IMAD.WIDE.U32 R8, R7, 0x2, R8 ;  /* 0x0000000207087825 */ /* 0x001fca00078e0008 */
[----:B------:R1:W-:Y:S02]  /*1500*/  STG.E.U16 desc[UR4][R8.64], R2 ;  /* 0x0000000208007986 */ /* 0x0003e4000c101504 */
.L_x_3770:
[----:B------:R-:W-:-:S13]  /*1510*/  ISETP.GE.U32.AND P0, PT, R17, R16, PT ;  /* 0x000000101100720c */ /* 0x000fda0003f06070 */
[----:B------:R-:W-:Y:S05]  /*1520*/  @P0 BRA `(.L_x_3772) ;  /* 0x0000000000340947 */ /* 0x000fea0003800000 */
[----:B01----:R-:W0:Y:S01]  /*1530*/  LDC.64 R8, c[0x0][0x398] ;  /* 0x0000e600ff087b82 */ /* 0x003e220000000a00 */
[----:B------:R-:W-:Y:S02]  /*1540*/  IADD3 R7, PT, PT, R0, R17, RZ ;  /* 0x0000001100077210 */ /* 0x000fe40007ffe0ff */
[----:B------:R-:W-:-:S03]  /*1550*/  IADD3 R17, PT, PT, R17, 0x80, RZ ;  /* 0x0000008011117810 */ /* 0x000fc60007ffe0ff */
[----:B0-----:R-:W-:-:S05]  /*1560*/  IMAD.WIDE.U32 R8, R7, 0x2, R8 ;  /* 0x0000000207087825 */ /* 0x001fca00078e0008 */
[----:B------:R1:W-:Y:S02]  /*1570*/  STG.E.U16 desc[UR4][R8.64], R3 ;  /* 0x0000000308007986 */ /* 0x0003e4000c101504 */
.L_x_3771:
        /* <DEDUP_REMOVED lines=8> */
.L_x_3772:
[----:B------:R-:W-:Y:S05]  /*1600*/  BSYNC.RELIABLE B1 ;  /* 0x0000000000017941 */ /* 0x000fea0003800100 */
.L_x_3768:
[----:B------:R-:W-:-:S13]  /*1610*/  ISETP.GE.U32.AND P0, PT, R17, R16, PT ;  /* 0x000000101100720c */ /* 0x000fda0003f06070 */
[----:B-12---:R-:W1:Y:S01]  /*1620*/  @!P0 LDC.64 R2, c[0x0][0x398] ;  /* 0x0000e600ff028b82 */ /* 0x006e620000000a00 */
[----:B------:R-:W-:Y:S02]  /*1630*/  @!P0 IADD3 R7, PT, PT, R0, R17, RZ ;  /* 0x0000001100078210 */ /* 0x000fe40007ffe0ff */
[----:B------:R-:W-:-:S03]  /*1640*/  @!P0 IADD3 R17, PT, PT, R17, 0x80, RZ ;  /* 0x0000008011118810 */ /* 0x000fc60007ffe0ff */
[----:B-1----:R-:W-:-:S05]  /*1650*/  @!P0 IMAD.WIDE.U32 R2, R7, 0x2, R2 ;  /* 0x0000000207028825 */ /* 0x002fca00078e0002 */
[----:B------:R2:W-:Y:S02]  /*1660*/  @!P0 STG.E.U16 desc[UR4][R2.64], R6 ;  /* 0x0000000602008986 */ /* 0x0005e4000c101504 */
.L_x_3773:
[----:B------:R-:W-:Y:S05]  /*1670*/  BSYNC.RECONVERGENT B0 ;  /* 0x0000000000007941 */ /* 0x000fea0003800200 */
.L_x_3767:
        /* <DEDUP_REMOVED lines=8> */
.L_x_3735:
[----:B------:R-:W0:Y:S01]  /*1700*/  S2R R4, SR_TID.X ;  /* 0x0000000000047919 */ /* 0x000e220000002100 */
[----:B------:R-:W1:Y:S02]  /*1710*/  LDC.64 R2, c[0x0][0x3a0] ;  /* 0x0000e800ff027b82 */ /* 0x000e640000000a00 */
[----:B-1----:R-:W-:-:S04]  /*1720*/  IMAD.WIDE.U32 R2, R0, 0x2, R2 ;  /* 0x0000000200027825 */ /* 0x002fc800078e0002 */
[----:B0-----:R-:W-:-:S05]  /*1730*/  IMAD.WIDE.U32 R8, R4, 0x8, R2 ;  /* 0x0000000804087825 */ /* 0x001fca00078e0002 */
[----:B------:R0:W5:Y:S04]  /*1740*/  LDG.E.64 R6, desc[UR4][R8.64] ;  /* 0x0000000408067981 */ /* 0x000168000c1e1b00 */
[----:B------:R0:W5:Y:S01]  /*1750*/  LDG.E.64 R2, desc[UR4][R8.64+0x400] ;  /* 0x0004000408027981 */ /* 0x000162000c1e1b00 */
[----:B------:R-:W-:-:S09]  /*1760*/  UISETP.NE.AND UP0, UPT, UR6, URZ, UPT ;  /* 0x000000ff0600728c */ /* 0x000fd2000bf05270 */
[----:B0-----:R-:W-:Y:S05]  /*1770*/  BRA.U UP0, `(.L_x_3774) ;  /* 0x0000000100d47547 */ /* 0x001fea000b800000 */
[----:B------:R-:W0:Y:S01]  /*1780*/  LDC.U16 R8, c[0x0][0x388] ;  /* 0x0000e200ff087b82 */ /* 0x000e220000000400 */
[----:B-----5:R-:W-:Y:S02]  /*1790*/  HADD2.F32 R5, -RZ, R6.H0_H0 ;  /* 0x20000006ff057230 */ /* 0x020fe40000004100 */
[--C-:B------:R-:W-:Y:S02]  /*17a0*/  HADD2.F32 R13, -RZ, R7.reuse.H0_H0 ;  /* 0x20000007ff0d7230 */ /* 0x100fe40000004100 */
[----:B------:R-:W-:Y:S02]  /*17b0*/  HADD2.F32 R7, -RZ, R7.H1_H1 ;  /* 0x30000007ff077230 */ /* 0x000fe40000004100 */
[----:B0-----:R-:W-:-:S04]  /*17c0*/  HADD2.F32 R8, -RZ, R8.H0_H0 ;  /* 0x20000008ff087230 */ /* 0x001fc80000004100 */
[----:B------:R-:W-:Y:S01]  /*17d0*/  MUFU.RCP R9, R8 ;  /* 0x0000000800097308 */ /* 0x000fe20000001000 */
[C---:B------:R-:W-:Y:S01]  /*17e0*/  FMUL.FTZ R5, R8.reuse, R5 ;  /* 0x0000000508057220 */ /* 0x040fe20000410000 */
[----:B------:R-:W-:-:S04]  /*17f0*/  FMUL.FTZ R13, R8, R13 ;  /* 0x0000000d080d7220 */ /* 0x000fc80000410000 */
[----:B------:R-:W-:-:S05]  /*1800*/  F2FP.F16.F32.PACK_AB R5, RZ, R5 ;  /* 0x00000005ff05723e */ /* 0x000fca00000000ff */
[----:B------:R-:W-:Y:S02]  /*1810*/  HADD2.F32 R10, -RZ, R5.H0_H0 ;  /* 0x20000005ff0a7230 */ /* 0x000fe40000004100 */
[----:B------:R-:W-:-:S04]  /*1820*/  HADD2.F32 R5, -RZ, R6.H1_H1 ;  /* 0x30000006ff057230 */ /* 0x000fc80000004100 */
[----:B------:R-:W0:Y:S01]  /*1830*/  FRND R10, R10 ;  /* 0x0000000a000a7307 */ /* 0x000e220000201000 */
[----:B------:R-:W-:Y:S01]  /*1840*/  FMUL.FTZ R6, R8, R5 ;  /* 0x0000000508067220 */ /* 0x000fe20000410000 */
[----:B0-----:R-:W-:Y:S01]  /*1850*/  FMUL.FTZ R5, R10, R9 ;  /* 0x000000090a057220 */ /* 0x001fe20000410000 */
[----:B------:R-:W-:-:S04]  /*1860*/  FMUL.FTZ R10, R8, R7 ;  /* 0x00000007080a7220 */ /* 0x000fc80000410000 */
[----:B------:R-:W-:-:S05]  /*1870*/  F2FP.F16.F32.PACK_AB R5, R6, R5 ;  /* 0x000000050605723e */ /* 0x000fca00000000ff */
[----:B------:R-:W-:-:S04]  /*1880*/  HADD2.F32 R11, -RZ, R5.H1_H1 ;  /* 0x30000005ff0b7230 */ /* 0x000fc80000004100 */
[----:B------:R-:W0:Y:S02]  /*1890*/  FRND R6, R11 ;  /* 0x0000000b00067307 */ /* 0x000e240000201000 */
[----:B0-----:R-:W-:-:S05]  /*18a0*/  FMUL.FTZ R6, R6, R9 ;  /* 0x0000000906067220 */ /* 0x001fca0000410000 */
[----:B------:R-:W-:Y:S01]  /*18b0*/  F2FP.F16.F32.PACK_AB R6, R13, R6 ;  /* 0x000000060d06723e */ /* 0x000fe200000000ff */
[----:B------:R-:W-:-:S04]  /*18c0*/  HADD2.F32 R13, -RZ, R2.H0_H0 ;  /* 0x20000002ff0d7230 */ /* 0x000fc80000004100 */
[----:B------:R-:W-:Y:S02]  /*18d0*/  HADD2.F32 R12, -RZ, R6.H1_H1 ;  /* 0x30000006ff0c7230 */ /* 0x000fe40000004100 */
[----:B------:R-:W-:-:S04]  /*18e0*/  FMUL.FTZ R13, R8, R13 ;  /* 0x0000000d080d7220 */ /* 0x000fc80000410000 */
[----:B------:R-:W0:Y:S02]  /*18f0*/  FRND R12, R12 ;  /* 0x0000000c000c7307 */ /* 0x000e240000201000 */
[----:B0-----:R-:W-:-:S05]  /*1900*/  FMUL.FTZ R7, R12, R9 ;  /* 0x000000090c077220 */ /* 0x001fca0000410000 */
[----:B------:R-:W-:-:S05]  /*1910*/  F2FP.F16.F32.PACK_AB R7, R10, R7 ;  /* 0x000000070a07723e */ /* 0x000fca00000000ff */
[----:B------:R-:W-:-:S04]  /*1920*/  HADD2.F32 R11, -RZ, R7.H1_H1 ;  /* 0x30000007ff0b7230 */ /* 0x000fc80000004100 */
[----:B------:R0:W1:Y:S02]  /*1930*/  FRND R10, R11 ;  /* 0x0000000b000a7307 */ /* 0x0000640000201000 */
[--C-:B0-----:R-:W-:Y:S02]  /*1940*/  HADD2.F32 R11, -RZ, R3.reuse.H0_H0 ;  /* 0x20000003ff0b7230 */ /* 0x101fe40000004100 */
[----:B------:R-:W-:-:S03]  /*1950*/  HADD2.F32 R3, -RZ, R3.H1_H1 ;  /* 0x30000003ff037230 */ /* 0x000fc60000004100 */
[----:B------:R-:W-:Y:S01]  /*1960*/  FMUL.FTZ R16, R8, R11 ;  /* 0x0000000b08107220 */ /* 0x000fe20000410000 */
[----:B-1----:R-:W-:-:S05]  /*1970*/  FMUL.FTZ R10, R10, R9 ;  /* 0x000000090a0a7220 */ /* 0x002fca0000410000 */
[----:B------:R-:W-:Y:S01]  /*1980*/  F2FP.F16.F32.PACK_AB R10, R13, R10 ;  /* 0x0000000a0d0a723e */ /* 0x000fe200000000ff */
[----:B------:R-:W-:-:S04]  /*1990*/  HADD2.F32 R13, -RZ, R2.H1_H1 ;  /* 0x30000002ff0d7230 */ /* 0x000fc80000004100 */
        /* <DEDUP_REMOVED lines=17> */
[----:B------:R-:W-:Y:S01]  /*1ab0*/  F2FP.F16.F32.PACK_AB R13, RZ, R8 ;  /* 0x00000008ff0d723e */ /* 0x000fe200000000ff */
[----:B------:R-:W-:Y:S06]  /*1ac0*/  BRA `(.L_x_3775) ;  /* 0x0000000000d87947 */ /* 0x000fec0003800000 */
.L_x_3774:
[----:B------:R-:W0:Y:S01]  /*1ad0*/  LDC.U16 R8, c[0x0][0x388] ;  /* 0x0000e200ff087b82 */ /* 0x000e220000000400 */
[--C-:B-----5:R-:W-:Y:S02]  /*1ae0*/  HADD2.F32 R10, -RZ, R6.reuse.H0_H0 ;  /* 0x20000006ff0a7230 */ /* 0x120fe40000004100 */
[----:B------:R-:W-:Y:S02]  /*1af0*/  HADD2.F32 R6, -RZ, R6.H1_H1 ;  /* 0x30000006ff067230 */ /* 0x000fe40000004100 */
[----:B------:R-:W-:Y:S02]  /*1b00*/  HADD2.F32 R12, -RZ, R7.H0_H0 ;  /* 0x20000007ff0c7230 */ /* 0x000fe40000004100 */
[----:B------:R-:W-:Y:S02]  /*1b10*/  HADD2.F32 R14, -RZ, R3.H0_H0 ;  /* 0x20000003ff0e7230 */ /* 0x000fe40000004100 */
[----:B0-----:R-:W-:-:S04]  /*1b20*/  HADD2.F32 R8, -RZ, R8.H0_H0 ;  /* 0x20000008ff087230 */ /* 0x001fc80000004100 */
[----:B------:R-:W0:Y:S02]  /*1b30*/  MUFU.RCP R5, R8 ;  /* 0x0000000800057308 */ /* 0x000e240000001000 */
[-C--:B0-----:R-:W-:Y:S01]  /*1b40*/  FMUL.FTZ R9, R10, R5.reuse ;  /* 0x000000050a097220 */ /* 0x081fe20000410000 */
[-C--:B------:R-:W-:Y:S01]  /*1b50*/  FMUL.FTZ R11, R6, R5.reuse ;  /* 0x00000005060b7220 */ /* 0x080fe20000410000 */
[-C--:B------:R-:W-:Y:S01]  /*1b60*/  FMUL.FTZ R12, R12, R5.reuse ;  /* 0x000000050c0c7220 */ /* 0x080fe20000410000 */
[----:B------:R-:W-:Y:S02]  /*1b70*/  FMUL.FTZ R14, R14, R5 ;  /* 0x000000050e0e7220 */ /* 0x000fe40000410000 */
[----:B------:R-:W-:-:S05]  /*1b80*/  F2FP.F16.F32.PACK_AB R9, RZ, R9 ;  /* 0x00000009ff09723e */ /* 0x000fca00000000ff */
[----:B------:R-:W-:-:S04]  /*1b90*/  HADD2.F32 R10, -RZ, R9.H0_H0 ;  /* 0x20000009ff0a7230 */ /* 0x000fc80000004100 */
[----:B------:R0:W1:Y:S02]  /*1ba0*/  FRND R9, R10 ;  /* 0x0000000a00097307 */ /* 0x0000640000201000 */
        /* <DEDUP_REMOVED lines=15> */
[-C--:B------:R-:W-:Y:S01]  /*1ca0*/  FMUL.FTZ R13, R10, R5.reuse ;  /* 0x000000050a0d7220 */ /* 0x080fe20000410000 */
        /* <DEDUP_REMOVED lines=14> */
[----:B------:R-:W-:Y:S01]  /*1d90*/  FMUL.FTZ R14, R14, R5 ;  /* 0x000000050e0e7220 */ /* 0x000fe20000410000 */
[----:B------:R-:W-:Y:S01]  /*1da0*/  PRMT R5, R6, 0x7610, R5 ;  /* 0x0000761006057816 */ /* 0x000fe20000000005 */
[----:B------:R-:W0:Y:S01]  /*1db0*/  FRND R13, R12 ;  /* 0x0000000c000d7307 */ /* 0x000e220000201000 */
[----:B------:R-:W-:Y:S01]  /*1dc0*/  PRMT R6, R9, 0x7610, R6 ;  /* 0x0000761009067816 */ /* 0x000fe20000000006 */
[----:B0-----:R-:W-:-:S05]  /*1dd0*/  FMUL.FTZ R13, R8, R13 ;  /* 0x0000000d080d7220 */ /* 0x001fca0000410000 */
[----:B------:R-:W-:-:S05]  /*1de0*/  F2FP.F16.F32.PACK_AB R14, R14, R13 ;  /* 0x0000000d0e0e723e */ /* 0x000fca00000000ff */
[----:B------:R-:W-:-:S06]  /*1df0*/  HADD2.F32 R3, -RZ, R14.H1_H1 ;  /* 0x3000000eff037230 */ /* 0x000fcc0000004100 */
[----:B------:R-:W0:Y:S02]  /*1e00*/  FRND R3, R3 ;  /* 0x0000000300037307 */ /* 0x000e240000201000 */
[----:B0-----:R-:W-:-:S05]  /*1e10*/  FMUL.FTZ R13, R8, R3 ;  /* 0x00000003080d7220 */ /* 0x001fca0000410000 */
[----:B------:R-:W-:-:S07]  /*1e20*/  F2FP.F16.F32.PACK_AB R13, RZ, R13 ;  /* 0x0000000dff0d723e */ /* 0x000fce00000000ff */
.L_x_3775:
[----:B------:R-:W0:Y:S01]  /*1e30*/  LDC.64 R8, c[0x0][0x398] ;  /* 0x0000e600ff087b82 */ /* 0x000e220000000a00 */
[----:B------:R-:W-:Y:S02]  /*1e40*/  PRMT R6, R5, 0x5410, R6 ;  /* 0x0000541005067816 */ /* 0x000fe40000000006 */
[----:B------:R-:W-:Y:S02]  /*1e50*/  PRMT R7, R7, 0x5410, R10 ;  /* 0x0000541007077816 */ /* 0x000fe4000000000a */
[----:B------:R-:W-:Y:S02]  /*1e60*/  PRMT R2, R2, 0x5410, R11 ;  /* 0x0000541002027816 */ /* 0x000fe4000000000b */
[----:B------:R-:W-:Y:S01]  /*1e70*/  PRMT R3, R14, 0x5410, R13 ;  /* 0x000054100e037816 */ /* 0x000fe2000000000d */
[----:B0-----:R-:W-:-:S04]  /*1e80*/  IMAD.WIDE.U32 R8, R0, 0x2, R8 ;  /* 0x0000000200087825 */ /* 0x001fc800078e0008 */
[----:B------:R-:W-:-:S05]  /*1e90*/  IMAD.WIDE.U32 R8, R4, 0x8, R8 ;  /* 0x0000000804087825 */ /* 0x000fca00078e0008 */
[----:B------:R-:W-:Y:S04]  /*1ea0*/  STG.E.64 desc[UR4][R8.64], R6 ;  /* 0x0000000608007986 */ /* 0x000fe8000c101b04 */
[----:B------:R-:W-:Y:S01]  /*1eb0*/  STG.E.64 desc[UR4][R8.64+0x400], R2 ;  /* 0x0004000208007986 */ /* 0x000fe2000c101b04 */
[----:B------:R-:W-:Y:S05]  /*1ec0*/  EXIT ;  /* 0x000000000000794d */ /* 0x000fea0003800000 */
.L_x_3776:
        /* <DEDUP_REMOVED lines=11> */
.L_x_19097:


//--------------------- .text._ZN2at6native29vectorized_elementwise_kernelILi8EZZZNS0_26round_decimals_kernel_cudaERNS_18TensorIteratorBaseElENKUlvE_clEvENKUlvE1_clEvEUlN3c104HalfEE_St5arrayIPcLm2EEEEviT0_T1_ --------------------------
	.section	.text._ZN2at6native29vectorized_elementwise_kernelILi8EZZZNS0_26round_decimals_kernel_cudaERNS_18TensorIteratorBaseElENKUlvE_clEvENKUlvE1_clEvEUlN3c104HalfEE_St5arrayIPcLm2EEEEviT0_T1_,"ax",@progbits
	.align	128
        .global         _ZN2at6native29vectorized_elementwise_kernelILi8EZZZNS0_26round_decimals_kernel_cudaERNS_18TensorIteratorBaseElENKUlvE_clEvENKUlvE1_clEvEUlN3c104HalfEE_St5arrayIPcLm2EEEEviT0_T1_
        .type           _ZN2at6native29vectorized_elementwise_kernelILi8EZZZNS0_26round_decimals_kernel_cudaERNS_18TensorIteratorBaseElENKUlvE_clEvENKUlvE1_clEvEUlN3c104HalfEE_St5arrayIPcLm2EEEEviT0_T1_,@function
        .size           _ZN2at6native29vectorized_elementwise_kernelILi8EZZZNS0_26round_decimals_kernel_cudaERNS_18TensorIteratorBaseElENKUlvE_clEvENKUlvE1_clEvEUlN3c104HalfEE_St5arrayIPcLm2EEEEviT0_T1_,(.L_x_19098 - _ZN2at6native29vectorized_elementwise_kernelILi8EZZZNS0_26round_decimals_kernel_cudaERNS_18TensorIteratorBaseElENKUlvE_clEvENKUlvE1_clEvEUlN3c104HalfEE_St5arrayIPcLm2EEEEviT0_T1_)
        .other          _ZN2at6native29vectorized_elementwise_kernelILi8EZZZNS0_26round_decimals_kernel_cudaERNS_18TensorIteratorBaseElENKUlvE_clEvENKUlvE1_clEvEUlN3c104HalfEE_St5arrayIPcLm2EEEEviT0_T1_,@"STO_CUDA_ENTRY STV_DEFAULT"
_ZN2at6native29vectorized_elementwise_kernelILi8EZZZNS0_26round_decimals_kernel_cudaERNS_18TensorIteratorBaseElENKUlvE_clEvENKUlvE1_clEvEUlN3c104HalfEE_St5arrayIPcLm2EEEEviT0_T1_:
.text._ZN2at6native29vectorized_elementwise_kernelILi8EZZZNS0_26round_decimals_kernel_cudaERNS_18TensorIteratorBaseElENKUlvE_clEvENKUlvE1_clEvEUlN3c104HalfEE_St5arrayIPcLm2EEEEviT0_T1_:
[----:B------:R-:W-:Y:S01]  /*0000*/  LDC R1, c[0x0][0x37c] ;  /* 0x0000df00ff017b82 */ /* 0x000fe20000000800 */
[----:B------:R-:W-:Y:S05]  /*0010*/  EXIT ;  /* 0x000000000000794d */ /* 0x000fea0003800000 */
.L_x_3777:
        /* <DEDUP_REMOVED lines=14> */
.L_x_19098:


//--------------------- .text._ZN2at6native18elementwise_kernelILi128ELi4EZNS0_15gpu_kernel_implIZZZNS0_26round_decimals_kernel_cudaERNS_18TensorIteratorBaseElENKUlvE_clEvENKUlvE0_clEvEUlfE_EEvS4_RKT_EUliE_EEviT1_ --------------------------
	.section	.text._ZN2at6native18elementwise_kernelILi128ELi4EZNS0_15gpu_kernel_implIZZZNS0_26round_decimals_kernel_cudaERNS_18TensorIteratorBaseElENKUlvE_clEvENKUlvE0_clEvEUlfE_EEvS4_RKT_EUliE_EEviT1_,"ax",@progbits
	.align	128
        .global         _ZN2at6native18elementwise_kernelILi128ELi4EZNS0_15gpu_kernel_implIZZZNS0_26round_decimals_kernel_cudaERNS_18TensorIteratorBaseElENKUlvE_clEvENKUlvE0_clEvEUlfE_EEvS4_RKT_EUliE_EEviT1_
        .type           _ZN2at6native18elementwise_kernelILi128ELi4EZNS0_15gpu_kernel_implIZZZNS0_26round_decimals_kernel_cudaERNS_18TensorIteratorBaseElENKUlvE_clEvENKUlvE0_clEvEUlfE_EEvS4_RKT_EUliE_EEviT1_,@function
        .size           _ZN2at6native18elementwise_kernelILi128ELi4EZNS0_15gpu_kernel_implIZZZNS0_26round_decimals_kernel_cudaERNS_18TensorIteratorBaseElENKUlvE_clEvENKUlvE0_clEvEUlfE_EEvS4_RKT_EUliE_EEviT1_,(.L_x_19099 - _ZN2at6native18elementwise_kernelILi128ELi4EZNS0_15gpu_kernel_implIZZZNS0_26round_decimals_kernel_cudaERNS_18TensorIteratorBaseElENKUlvE_clEvENKUlvE0_clEvEUlfE_EEvS4_RKT_EUliE_EEviT1_)
        .other          _ZN2at6native18elementwise_kernelILi128ELi4EZNS0_15gpu_kernel_implIZZZNS0_26round_decimals_kernel_cudaERNS_18TensorIteratorBaseElENKUlvE_clEvENKUlvE0_clEvEUlfE_EEvS4_RKT_EUliE_EEviT1_,@"STO_CUDA_ENTRY STV_DEFAULT"
_ZN2at6native18elementwise_kernelILi128ELi4EZNS0_15gpu_kernel_implIZZZNS0_26round_decimals_kernel_cudaERNS_18TensorIteratorBaseElENKUlvE_clEvENKUlvE0_clEvEUlfE_EEvS4_RKT_EUliE_EEviT1_:
.text._ZN2at6native18elementwise_kernelILi128ELi4EZNS0_15gpu_kernel_implIZZZNS0_26round_decimals_kernel_cudaERNS_18TensorIteratorBaseElENKUlvE_clEvENKUlvE0_clEvEUlfE_EEvS4_RKT_EUliE_EEviT1_:
        /* <DEDUP_REMOVED lines=320> */
.L_x_3780:
        /* <DEDUP_REMOVED lines=16> */
[----:B--2---:R3:W4:Y:S01]  /*1500*/  I2F.S16 R0, R2 ;  /* 0x0000000200007306 */ /* 0x0047220000101400 */
[----:B------:R-:W-:Y:S05]  /*1510*/  BRA `(.L_x_3787) ;  /* 0x0000000c00507947 */ /* 0x000fea0003800000 */
.L_x_3785:
[----:B------:R-:W2:Y:S02]  /*1520*/  LDG.E.U8 R0, desc[UR36][R2.64] ;  /* 0x0000002402007981 */ /* 0x000ea4000c1e1100 */
[----:B--2---:R-:W-:Y:S01]  /*1530*/  I2FP.F32.U32 R0, R0 ;  /* 0x0000000000007245 */ /* 0x004fe20000201000 */
[----:B------:R-:W-:Y:S06]  /*1540*/  BRA `(.L_x_3787) ;  /* 0x0000000c00447947 */ /* 0x000fec0003800000 */
.L_x_3784:
        /* <DEDUP_REMOVED lines=9> */
.L_x_3789:
[----:B------:R-:W2:Y:S02]  /*15e0*/  LDG.E R0, desc[UR36][R2.64] ;  /* 0x0000002402007981 */ /* 0x000ea4000c1e1900 */
[----:B--2---:R-:W-:Y:S01]  /*15f0*/  I2FP.F32.S32 R0, R0 ;  /* 0x0000000000007245 */ /* 0x004fe20000201400 */
[----:B------:R-:W-:Y:S06]  /*1600*/  BRA `(.L_x_3787) ;  /* 0x0000000c00147947 */ /* 0x000fec0003800000 */
.L_x_3788:
[----:B------:R-:W2:Y:S02]  /*1610*/  LDG.E.U16 R0, desc[UR36][R2.64] ;  /* 0x0000002402007981 */ /* 0x000ea4000c1e1500 */
[----:B--2---:R-:W2:Y:S01]  /*1620*/  I2F.S16 R0, R0 ;  /* 0x0000000000007306 */ /* 0x004ea20000101400 */
[----:B------:R-:W-:Y:S05]  /*1630*/  BRA `(.L_x_3787) ;  /* 0x0000000c00087947 */ /* 0x000fea0003800000 */
.L_x_3783:
        /* <DEDUP_REMOVED lines=8> */
.L_x_3791:
[----:B------:R-:W2:Y:S02]  /*16c0*/  LDG.E.U16 R0, desc[UR36][R2.64] ;  /* 0x0000002402007981 */ /* 0x000ea4000c1e1500 */
[----:B--2---:R-:W-:Y:S01]  /*16d0*/  HADD2.F32 R0, -RZ, R0.H0_H0 ;  /* 0x20000000ff007230 */ /* 0x004fe20000004100 */
[----:B------:R-:W-:Y:S06]  /*16e0*/  BRA `(.L_x_3787) ;  /* 0x0000000800dc7947 */ /* 0x000fec0003800000 */
.L_x_3790:
        /* <DEDUP_REMOVED lines=8> */
.L_x_3793:
[----:B------:R-:W2:Y:S02]  /*1770*/  LDG.E.U16 R0, desc[UR36][R2.64] ;  /* 0x0000002402007981 */ /* 0x000ea4000c1e1500 */
[----:B--2---:R-:W-:Y:S01]  /*1780*/  HADD2.F32 R0, -RZ, R0.H0_H0 ;  /* 0x20000000ff007230 */ /* 0x004fe20000004100 */
[----:B------:R-:W-:Y:S06]  /*1790*/  BRA `(.L_x_3787) ;  /* 0x0000000800b07947 */ /* 0x000fec0003800000 */
.L_x_3792:
        /* <DEDUP_REMOVED lines=11> */
.L_x_3782:
        /* <DEDUP_REMOVED lines=12> */
.L_x_3796:
        /* <DEDUP_REMOVED lines=11> */
.L_x_3795:
        /* <DEDUP_REMOVED lines=25> */
.L_x_3798:
        /* <DEDUP_REMOVED lines=12> */
.L_x_3797:
[----:B------:R-:W2:Y:S02]  /*1c10*/  LDG.E.U16 R0, desc[UR36][R2.64] ;  /* 0x0000002402007981 */ /* 0x000ea4000c1e1500 */
[----:B--2---:R-:W-:Y:S01]  /*1c20*/  SHF.L.U32 R0, R0, 0x10, RZ ;  /* 0x0000001000007819 */ /* 0x004fe200000006ff */
[----:B------:R-:W-:Y:S06]  /*1c30*/  BRA `(.L_x_3787) ;  /* 0x0000000400887947 */ /* 0x000fec0003800000 */
.L_x_3794:
        /* <DEDUP_REMOVED lines=11> */
.L_x_3801:
        /* <DEDUP_REMOVED lines=20> */
.L_x_3803:
[----:B------:R-:W-:Y:S05]  /*1e30*/  BSYNC.RECONVERGENT B0 ;  /* 0x0000000000007941 */ /* 0x000fea0003800200 */
.L_x_3802:
[----:B------:R-:W-:Y:S01]  /*1e40*/  IMAD.SHL.U32 R0, R0, 0x100000, RZ ;  /* 0x0010000000007824 */ /* 0x000fe200078e00ff */
[----:B------:R-:W-:-:S04]  /*1e50*/  LEA R2, R2, 0x3b800000, 0x17 ;  /* 0x3b80000002027811 */ /* 0x000fc800078eb8ff */
[----:B------:R-:W-:Y:S01]  /*1e60*/  LOP3.LUT R0, R2, R0, R7, 0xfe, !PT ;  /* 0x0000000002007212 */ /* 0x000fe200078efe07 */
[----:B------:R-:W-:Y:S06]  /*1e70*/  BRA `(.L_x_3787) ;  /* 0x0000000000f87947 */ /* 0x000fec0003800000 */
.L_x_3800:
        /* <DEDUP_REMOVED lines=20> */
.L_x_3805:
[----:B------:R-:W-:Y:S05]  /*1fc0*/  BSYNC.RECONVERGENT B0 ;  /* 0x0000000000007941 */ /* 0x000fea0003800200 */
.L_x_3804:
[----:B------:R-:W-:Y:S01]  /*1fd0*/  IMAD.SHL.U32 R0, R0, 0x200000, RZ ;  /* 0x0020000000007824 */ /* 0x000fe200078e00ff */
[----:B------:R-:W-:-:S04]  /*1fe0*/  LEA R2, R2, 0x37800000, 0x17 ;  /* 0x3780000002027811 */ /* 0x000fc800078eb8ff */
[----:B------:R-:W-:Y:S01]  /*1ff0*/  LOP3.LUT R0, R2, R0, R7, 0xfe, !PT ;  /* 0x0000000002007212 */ /* 0x000fe200078efe07 */
[----:B------:R-:W-:Y:S06]  /*2000*/  BRA `(.L_x_3787) ;  /* 0x0000000000947947 */ /* 0x000fec0003800000 */
.L_x_3799:
[----:B------:R-:W-:-:S09]  /*2010*/  UISETP.NE.AND UP0, UPT, UR4, 0x1c, UPT ;  /* 0x0000001c0400788c */ /* 0x000fd2000bf05270 */
[----:B------:R-:W-:Y:S05]  /*2020*/  BRA.U !UP0, `(.L_x_3806) ;  /* 0x0000000108847547 */ /* 0x000fea000b800000 */
[----:B------:R-:W-:-:S09]  /*2030*/  UISETP.NE.AND UP0, UPT, UR4, 0x1d, UPT ;  /* 0x0000001d0400788c */ /* 0x000fd2000bf05270 */
[----:B------:R-:W-:Y:S05]  /*2040*/  BRA.U !UP0, `(.L_x_3807) ;  /* 0x0000000108707547 */ /* 0x000fea000b800000 */
[----:B------:R-:W-:-:S09]  /*2050*/  UISETP.NE.AND UP0, UPT, UR4, 0x2c, UPT ;  /* 0x0000002c0400788c */ /* 0x000fd2000bf05270 */
[----:B------:R-:W-:Y:S05]  /*2060*/  BRA.U !UP0, `(.L_x_3808) ;  /* 0x0000000108487547 */ /* 0x000fea000b800000 */
.L_x_3786:
        /* <DEDUP_REMOVED lines=16> */
.L_x_3809:
[----:B------:R-:W-:Y:S01]  /*2170*/  IMAD.MOV.U32 R0, RZ, RZ, RZ ;  /* 0x000000ffff007224 */ /* 0x000fe200078e00ff */
[----:B------:R-:W-:Y:S06]  /*2180*/  BRA `(.L_x_3787) ;  /* 0x0000000000347947 */ /* 0x000fec0003800000 */
.L_x_3808:
        /* <DEDUP_REMOVED lines=8> */
.L_x_3807:
[----:B------:R-:W2:Y:S02]  /*2210*/  LDG.E.64 R2, desc[UR36][R2.64] ;  /* 0x0000002402027981 */ /* 0x000ea4000c1e1b00 */
[----:B--2---:R0:W1:Y:S02]  /*2220*/  I2F.U64 R0, R2 ;  /* 0x0000000200007312 */ /* 0x0040640000301000 */
[----:B01----:R-:W-:Y:S05]  /*2230*/  BRA `(.L_x_3787) ;  /* 0x0000000000087947 */ /* 0x003fea0003800000 */
.L_x_3806:
[----:B------:R-:W2:Y:S02]  /*2240*/  LDG.E R0, desc[UR36][R2.64] ;  /* 0x0000002402007981 */ /* 0x000ea4000c1e1900 */
[----:B--2---:R-:W-:-:S07]  /*2250*/  I2FP.F32.U32 R0, R0 ;  /* 0x0000000000007245 */ /* 0x004fce0000201000 */
.L_x_3787:
[----:B------:R-:W-:Y:S05]  /*2260*/  BSYNC.RECONVERGENT B6 ;  /* 0x0000000000067941 */ /* 0x000fea0003800200 */
.L_x_3781:
[----:B------:R-:W0:Y:S01]  /*2270*/  LDCU UR5, c[0x0][0x590] ;  /* 0x0000b200ff0577ac */ /* 0x000e220008000800 */
[----:B------:R-:W-:Y:S01]  /*2280*/  ISETP.NE.AND P0, PT, RZ, UR43, PT ;  /* 0x0000002bff007c0c */ /* 0x000fe2000bf05270 */
[----:B------:R-:W1:Y:S01]  /*2290*/  LDCU.64 UR6, c[0x0][0x580] ;  /* 0x0000b000ff0677ac */ /* 0x000e620008000a00 */
[----:B------:R-:W-:-:S04]  /*22a0*/  UPRMT UR4, UR40, 0x9910, URZ ;  /* 0x0000991028047896 */ /* 0x000fc800080000ff */
[----:B------:R-:W-:Y:S01]  /*22b0*/  UISETP.GT.AND UP0, UPT, UR4, 0x9, UPT ;  /* 0x000000090400788c */ /* 0x000fe2000bf04270 */
[----:B0-----:R-:W2:Y:S01]  /*22c0*/  MUFU.RCP R7, UR5 ;  /* 0x0000000500077d08 */ /* 0x001ea20008001000 */
[----:B-1-3--:R-:W-:-:S04]  /*22d0*/  IADD3 R2, P1, PT, R16, UR6, RZ ;  /* 0x0000000610027c10 */ /* 0x00afc8000ff3e0ff */
[----:B------:R-:W-:Y:S01]  /*22e0*/  IADD3.X R3, PT, PT, RZ, UR7, RZ, P1, !PT ;  /* 0x00000007ff037c10 */ /* 0x000fe20008ffe4ff */
[----:B--2-45:R-:W-:Y:S01]  /*22f0*/  @P0 FMUL.FTZ R5, R7, R0 ;  /* 0x0000000007050220 */ /* 0x034fe20000410000 */
[----:B------:R-:W-:-:S05]  /*2300*/  @!P0 FMUL.FTZ R0, R0, UR5 ;  /* 0x0000000500008c20 */ /* 0x000fca0008410000 */
[----:B------:R-:W0:Y:S08]  /*2310*/  @P0 FRND R5, R5 ;  /* 0x0000000500050307 */ /* 0x000e300000201000 */
[----:B------:R-:W1:Y:S01]  /*2320*/  @!P0 FRND R0, R0 ;  /* 0x0000000000008307 */ /* 0x000e620000201000 */
[----:B0-----:R-:W-:Y:S01]  /*2330*/  @P0 FMUL.FTZ R4, R5, UR5 ;  /* 0x0000000505040c20 */ /* 0x001fe20008410000 */
[----:B-1----:R-:W-:Y:S01]  /*2340*/  @!P0 FMUL.FTZ R4, R0, R7 ;  /* 0x0000000700048220 */ /* 0x002fe20000410000 */
        /* <DEDUP_REMOVED lines=9> */
[----:B------:R-:W0:Y:S02]  /*23e0*/  F2I.FTZ.TRUNC.NTZ R5, R4 ;  /* 0x0000000400057305 */ /* 0x000e24000021f100 */
[----:B0-----:R0:W-:Y:S01]  /*23f0*/  STG.E.U8 desc[UR36][R2.64], R5 ;  /* 0x0000000502007986 */ /* 0x0011e2000c101124 */
[----:B------:R-:W-:Y:S05]  /*2400*/  BRA `(.L_x_3815) ;  /* 0x0000000c003c7947 */ /* 0x000fea0003800000 */
.L_x_3813:
[----:B------:R-:W0:Y:S02]  /*2410*/  F2I.S64.TRUNC R4, R4 ;  /* 0x0000000400047311 */ /* 0x000e24000020d900 */
[----:B0-----:R-:W-:-:S05]  /*2420*/  IMAD.MOV.U32 R7, RZ, RZ, R4 ;  /* 0x000000ffff077224 */ /* 0x001fca00078e0004 */
[----:B------:R0:W-:Y:S01]  /*2430*/  STG.E.U8 desc[UR36][R2.64], R7 ;  /* 0x0000000702007986 */ /* 0x0001e2000c101124 */
[----:B------:R-:W-:Y:S05]  /*2440*/  BRA `(.L_x_3815) ;  /* 0x0000000c002c7947 */ /* 0x000fea0003800000 */
.L_x_3812:
        /* <DEDUP_REMOVED lines=9> */
.L_x_3817:
[----:B------:R-:W0:Y:S02]  /*24e0*/  F2I.FTZ.TRUNC.NTZ R5, R4 ;  /* 0x0000000400057305 */ /* 0x000e24000021f100 */
[----:B0-----:R0:W-:Y:S01]  /*24f0*/  STG.E desc[UR36][R2.64], R5 ;  /* 0x0000000502007986 */ /* 0x0011e2000c101924 */
[----:B------:R-:W-:Y:S05]  /*2500*/  BRA `(.L_x_3815) ;  /* 0x0000000800fc7947 */ /* 0x000fea0003800000 */
.L_x_3816:
[----:B------:R-:W0:Y:S02]  /*2510*/  F2I.FTZ.TRUNC.NTZ R5, R4 ;  /* 0x0000000400057305 */ /* 0x000e24000021f100 */
[----:B0-----:R0:W-:Y:S01]  /*2520*/  STG.E.U16 desc[UR36][R2.64], R5 ;  /* 0x0000000502007986 */ /* 0x0011e2000c101524 */
[----:B------:R-:W-:Y:S05]  /*2530*/  BRA `(.L_x_3815) ;  /* 0x0000000800f07947 */ /* 0x000fea0003800000 */
.L_x_3811:
        /* <DEDUP_REMOVED lines=8> */
.L_x_3819:
[----:B------:R-:W-:-:S05]  /*25c0*/  F2FP.F16.F32.PACK_AB R4, RZ, R4 ;  /* 0x00000004ff04723e */ /* 0x000fca00000000ff */
[----:B------:R0:W-:Y:S01]  /*25d0*/  STG.E.U16 desc[UR36][R2.64], R4 ;  /* 0x0000000402007986 */ /* 0x0001e2000c101524 */
[----:B------:R-:W-:Y:S05]  /*25e0*/  BRA `(.L_x_3815) ;  /* 0x0000000800c47947 */ /* 0x000fea0003800000 */
.L_x_3818:
        /* <DEDUP_REMOVED lines=9> */
.L_x_3821:
[----:B------:R-:W-:-:S04]  /*2680*/  F2FP.F16.F32.PACK_AB R5, RZ, R4 ;  /* 0x00000004ff05723e */ /* 0x000fc800000000ff */
[----:B------:R-:W-:-:S05]  /*2690*/  PRMT R5, R5, 0x5410, RZ ;  /* 0x0000541005057816 */ /* 0x000fca00000000ff */
[----:B------:R0:W-:Y:S01]  /*26a0*/  STG.E desc[UR36][R2.64], R5 ;  /* 0x0000000502007986 */ /* 0x0001e2000c101924 */
[----:B------:R-:W-:Y:S05]  /*26b0*/  BRA `(.L_x_3815) ;  /* 0x0000000800907947 */ /* 0x000fea0003800000 */
.L_x_3820:
[----:B------:R-:W-:-:S06]  /*26c0*/  FMUL.FTZ R4, R4, 1 ;  /* 0x3f80000004047820 */ /* 0x000fcc0000410000 */
[----:B------:R-:W0:Y:S02]  /*26d0*/  F2F.F64.F32 R4, R4 ;  /* 0x0000000400047310 */ /* 0x000e240000201800 */
[----:B0-----:R0:W-:Y:S01]  /*26e0*/  STG.E.64 desc[UR36][R2.64], R4 ;  /* 0x0000000402007986 */ /* 0x0011e2000c101b24 */
[----:B------:R-:W-:Y:S05]  /*26f0*/  BRA `(.L_x_3815) ;  /* 0x0000000800807947 */ /* 0x000fea0003800000 */
.L_x_3810:
        /* <DEDUP_REMOVED lines=12> */
.L_x_3824:
[----:B------:R-:W-:Y:S01]  /*27c0*/  FMUL.FTZ R4, R4, 1 ;  /* 0x3f80000004047820 */ /* 0x000fe20000410000 */
[----:B------:R-:W-:-:S05]  /*27d0*/  CS2R R6, SRZ ;  /* 0x0000000000067805 */ /* 0x000fca000001ff00 */
[----:B------:R-:W0:Y:S02]  /*27e0*/  F2F.F64.F32 R4, R4 ;  /* 0x0000000400047310 */ /* 0x000e240000201800 */
[----:B0-----:R0:W-:Y:S01]  /*27f0*/  STG.E.128 desc[UR36][R2.64], R4 ;  /* 0x0000000402007986 */ /* 0x0011e2000c101d24 */
[----:B------:R-:W-:Y:S05]  /*2800*/  BRA `(.L_x_3815) ;  /* 0x00000008003c7947 */ /* 0x000fea0003800000 */
.L_x_3823:
        /* <DEDUP_REMOVED lines=8> */
[----:B------:R-:W-:Y:S01]  /*2890*/  HFMA2 R0, -RZ, RZ, 0, 7.569789886474609375e-06 ;  /* 0x0000007fff007431 */ /* 0x000fe200000001ff */
        /* <DEDUP_REMOVED lines=9> */
.L_x_3828:
[----:B------:R-:W-:Y:S05]  /*2930*/  BSYNC.RECONVERGENT B0 ;  /* 0x0000000000007941 */ /* 0x000fea0003800200 */
.L_x_3827:
[----:B------:R-:W-:-:S05]  /*2940*/  LOP3.LUT R7, R0, 0x80, R7, 0xf8, !PT ;  /* 0x0000008000077812 */ /* 0x000fca00078ef807 */
[----:B------:R0:W-:Y:S01]  /*2950*/  STG.E.U8 desc[UR36][R2.64], R7 ;  /* 0x0000000702007986 */ /* 0x0001e2000c101124 */
[----:B------:R-:W-:Y:S05]  /*2960*/  BRA `(.L_x_3815) ;  /* 0x0000000400e47947 */ /* 0x000fea0003800000 */
.L_x_3826:
        /* <DEDUP_REMOVED lines=14> */
.L_x_3830:
[----:B------:R-:W-:Y:S05]  /*2a50*/  BSYNC.RECONVERGENT B0 ;  /* 0x0000000000007941 */ /* 0x000fea0003800200 */
.L_x_3829:
[----:B------:R-:W-:-:S05]  /*2a60*/  LOP3.LUT R5, R0, 0x80, R7, 0xf8, !PT ;  /* 0x0000008000057812 */ /* 0x000fca00078ef807 */
[----:B------:R0:W-:Y:S01]  /*2a70*/  STG.E.U8 desc[UR36][R2.64], R5 ;  /* 0x0000000502007986 */ /* 0x0001e2000c101124 */
[----:B------:R-:W-:Y:S05]  /*2a80*/  BRA `(.L_x_3815) ;  /* 0x00000004009c7947 */ /* 0x000fea0003800000 */
.L_x_3825:
[----:B------:R-:W-:-:S05]  /*2a90*/  F2FP.BF16.F32.PACK_AB R4, RZ, R4 ;  /* 0x00000004ff04723e */ /* 0x000fca00000010ff */
[----:B------:R0:W-:Y:S01]  /*2aa0*/  STG.E.U16 desc[UR36][R2.64], R4 ;  /* 0x0000000402007986 */ /* 0x0001e2000c101524 */
[----:B------:R-:W-:Y:S05]  /*2ab0*/  BRA `(.L_x_3815) ;  /* 0x0000000400907947 */ /* 0x000fea0003800000 */
.L_x_3822:
        /* <DEDUP_REMOVED lines=8> */
[----:B------:R-:W0:Y:S02]  /*2b40*/  F2I.FTZ.U32.TRUNC.NTZ R5, R4 ;  /* 0x0000000400057305 */ /* 0x000e24000021f000 */
[----:B0-----:R0:W-:Y:S01]  /*2b50*/  STG.E.U16 desc[UR36][R2.64], R5 ;  /* 0x0000000502007986 */ /* 0x0011e2000c101524 */
[----:B------:R-:W-:Y:S05]  /*2b60*/  BRA `(.L_x_3815) ;  /* 0x0000000400647947 */ /* 0x000fea0003800000 */
.L_x_3833:
        /* <DEDUP_REMOVED lines=12> */
.L_x_3836:
[----:B------:R-:W-:-:S04]  /*2c30*/  SHF.R.U32.HI R0, RZ, 0x14, R4 ;  /* 0x00000014ff007819 */ /* 0x000fc80000011604 */
[----:B------:R-:W-:-:S04]  /*2c40*/  LOP3.LUT R5, R0, 0x1, RZ, 0xc0, !PT ;  /* 0x0000000100057812 */ /* 0x000fc800078ec0ff */
[----:B------:R-:W-:-:S04]  /*2c50*/  IADD3 R0, PT, PT, R4, 0x487ffff, R5 ;  /* 0x0487ffff04007810 */ /* 0x000fc80007ffe005 */
[----:B------:R-:W-:-:S04]  /*2c60*/  SHF.R.U32.HI R0, RZ, 0x14, R0 ;  /* 0x00000014ff007819 */ /* 0x000fc80000011600 */
[----:B------:R-:W-:-:S07]  /*2c70*/  LOP3.LUT R5, R0, 0xff, RZ, 0xc0, !PT ;  /* 0x000000ff00057812 */ /* 0x000fce00078ec0ff */
.L_x_3837:
[----:B------:R-:W-:-:S04]  /*2c80*/  SHF.R.U32.HI R4, RZ, 0x18, R4 ;  /* 0x00000018ff047819 */ /* 0x000fc80000011604 */
[----:B------:R-:W-:-:S04]  /*2c90*/  LOP3.LUT R5, R5, 0x80, R4, 0xf8, !PT ;  /* 0x0000008005057812 */ /* 0x000fc800078ef804 */
[----:B------:R-:W-:-:S07]  /*2ca0*/  PRMT R0, R5, 0x7610, R0 ;  /* 0x0000761005007816 */ /* 0x000fce0000000000 */
.L_x_3835:
[----:B------:R-:W-:Y:S05]  /*2cb0*/  BSYNC.RECONVERGENT B0 ;  /* 0x0000000000007941 */ /* 0x000fea0003800200 */
.L_x_3834:
[----:B------:R4:W-:Y:S01]  /*2cc0*/  STG.E.U8 desc[UR36][R2.64], R0 ;  /* 0x0000000002007986 */ /* 0x0009e2000c101124 */
[----:B------:R-:W-:Y:S05]  /*2cd0*/  BRA `(.L_x_3815) ;  /* 0x0000000400087947 */ /* 0x000fea0003800000 */
.L_x_3832:
[----:B------:R-:W-:Y:S01]  /*2ce0*/  LOP3.LUT R5, R4, 0x7fffffff, RZ, 0xc0, !PT ;  /* 0x7fffffff04057812 */ /* 0x000fe200078ec0ff */
[----:B------:R-:W-:Y:S01]  /*2cf0*/  BSSY.RECONVERGENT B0, `(.L_x_3838) ;  /* 0x0000013000007945 */ /* 0x000fe20003800200 */
[----:B------:R-:W-:Y:S02]  /*2d00*/  MOV R0, 0x80 ;  /* 0x0000008000007802 */ /* 0x000fe40000000f00 */
        /* <DEDUP_REMOVED lines=9> */
.L_x_3840:
[----:B------:R-:W-:-:S04]  /*2da0*/  SHF.R.U32.HI R0, RZ, 0x15, R4 ;  /* 0x00000015ff007819 */ /* 0x000fc80000011604 */
[----:B------:R-:W-:-:S04]  /*2db0*/  LOP3.LUT R5, R0, 0x1, RZ, 0xc0, !PT ;  /* 0x0000000100057812 */ /* 0x000fc800078ec0ff */
[----:B------:R-:W-:-:S04]  /*2dc0*/  IADD3 R0, PT, PT, R4, 0x88fffff, R5 ;  /* 0x088fffff04007810 */ /* 0x000fc80007ffe005 */
[----:B------:R-:W-:-:S04]  /*2dd0*/  SHF.R.U32.HI R0, RZ, 0x15, R0 ;  /* 0x00000015ff007819 */ /* 0x000fc80000011600 */
[----:B------:R-:W-:-:S07]  /*2de0*/  LOP3.LUT R5, R0, 0xff, RZ, 0xc0, !PT ;  /* 0x000000ff00057812 */ /* 0x000fce00078ec0ff */
.L_x_3841:
[----:B------:R-:W-:-:S04]  /*2df0*/  SHF.R.U32.HI R4, RZ, 0x18, R4 ;  /* 0x00000018ff047819 */ /* 0x000fc80000011604 */
[----:B------:R-:W-:-:S04]  /*2e00*/  LOP3.LUT R5, R5, 0x80, R4, 0xf8, !PT ;  /* 0x0000008005057812 */ /* 0x000fc800078ef804 */
[----:B------:R-:W-:-:S07]  /*2e10*/  PRMT R0, R5, 0x7610, R0 ;  /* 0x0000761005007816 */ /* 0x000fce0000000000 */
.L_x_3839:
[----:B------:R-:W-:Y:S05]  /*2e20*/  BSYNC.RECONVERGENT B0 ;  /* 0x0000000000007941 */ /* 0x000fea0003800200 */
.L_x_3838:
[----:B------:R3:W-:Y:S01]  /*2e30*/  STG.E.U8 desc[UR36][R2.64], R0 ;  /* 0x0000000002007986 */ /* 0x0007e2000c101124 */
[----:B------:R-:W-:Y:S05]  /*2e40*/  BRA `(.L_x_3815) ;  /* 0x0000000000ac7947 */ /* 0x000fea0003800000 */
.L_x_3831:
[----:B------:R-:W-:-:S09]  /*2e50*/  UISETP.NE.AND UP0, UPT, UR4, 0x1c, UPT ;  /* 0x0000001c0400788c */ /* 0x000fd2000bf05270 */
[----:B------:R-:W-:Y:S05]  /*2e60*/  BRA.U !UP0, `(.L_x_3842) ;  /* 0x00000001089c7547 */ /* 0x000fea000b800000 */
[----:B------:R-:W-:-:S09]  /*2e70*/  UISETP.NE.AND UP0, UPT, UR4, 0x1d, UPT ;  /* 0x0000001d0400788c */ /* 0x000fd2000bf05270 */
[----:B------:R-:W-:Y:S05]  /*2e80*/  BRA.U !UP0, `(.L_x_3843) ;  /* 0x0000000108887547 */ /* 0x000fea000b800000 */
[----:B------:R-:W-:-:S09]  /*2e90*/  UISETP.NE.AND UP0, UPT, UR4, 0x2c, UPT ;  /* 0x0000002c0400788c */ /* 0x000fd2000bf05270 */
[----:B------:R-:W-:Y:S05]  /*2ea0*/  BRA.U !UP0, `(.L_x_3844) ;  /* 0x0000000108447547 */ /* 0x000fea000b800000 */
.L_x_3814:
        /* <DEDUP_REMOVED lines=16> */
.L_x_3845:
[----:B------:R-:W-:Y:S05]  /*2fb0*/  BRA `(.L_x_3815) ;  /* 0x0000000000507947 */ /* 0x000fea0003800000 */
.L_x_3844:
        /* <DEDUP_REMOVED lines=15> */
.L_x_3843:
[----:B------:R-:W0:Y:S02]  /*30b0*/  F2I.U64.TRUNC R4, R4 ;  /* 0x0000000400047311 */ /* 0x000e24000020d800 */
[----:B0-----:R1:W-:Y:S01]  /*30c0*/  STG.E.64 desc[UR36][R2.64], R4 ;  /* 0x0000000402007986 */ /* 0x0013e2000c101b24 */
[----:B------:R-:W-:Y:S05]  /*30d0*/  BRA `(.L_x_3815) ;  /* 0x0000000000087947 */ /* 0x000fea0003800000 */
.L_x_3842:
[----:B------:R-:W0:Y:S02]  /*30e0*/  F2I.FTZ.U32.TRUNC.NTZ R5, R4 ;  /* 0x0000000400057305 */ /* 0x000e24000021f000 */
[----:B0-----:R0:W-:Y:S02]  /*30f0*/  STG.E desc[UR36][R2.64], R5 ;  /* 0x0000000502007986 */ /* 0x0011e4000c101924 */
.L_x_3815:
[----:B------:R-:W-:-:S07]  /*3100*/  VIADD R17, R17, 0x80 ;  /* 0x0000008011117836 */ /* 0x000fce0000000000 */
.L_x_3779:
[----:B------:R-:W-:Y:S05]  /*3110*/  BSYNC.RECONVERGENT B7 ;  /* 0x0000000000077941 */ /* 0x000fea0003800200 */
.L_x_3778:
[----:B------:R-:W5:Y:S01]  /*3120*/  LDCU UR4, c[0x0][0x380] ;  /* 0x00007000ff0477ac */ /* 0x000f620008000800 */
[----:B------:R-:W-:Y:S01]  /*3130*/  BSSY.RECONVERGENT B7, `(.L_x_3846) ;  /* 0x0000302000077945 */ /* 0x000fe20003800200 */
[----:B-----5:R-:W-:-:S13]  /*3140*/  ISETP.GE.AND P0, PT, R17, UR4, PT ;  /* 0x0000000411007c0c */ /* 0x020fda000bf06270 */
[----:B------:R-:W-:Y:S05]  /*3150*/  @P0 BRA `(.L_x_3847) ;  /* 0x0000002c00fc0947 */ /* 0x000fea0003800000 */
[----:B------:R-:W5:Y:S01]  /*3160*/  LDCU UR4, c[0x0][0x388] ;  /* 0x00007100ff0477ac */ /* 0x000f620008000800 */
[----:B---34-:R-:W-:Y:S02]  /*3170*/  HFMA2 R0, -RZ, RZ, 0, 0 ;  /* 0x00000000ff007431 */ /* 0x018fe400000001ff */
[----:B------:R-:W-:Y:S01]  /*3180*/  IMAD.MOV.U32 R16, RZ, RZ, RZ ;  /* 0x000000ffff107224 */ /* 0x000fe200078e00ff */
        /* <DEDUP_REMOVED lines=8> */
[----:B------:R-:W-:-:S04]  /*3210*/  SHF.R.U32.HI R3, RZ, UR5, R2 ;  /* 0x00000005ff037c19 */ /* 0x000fc80008011602 */
[----:B------:R-:W-:-:S05]  /*3220*/  IADD3 R0, PT, PT, -R3, RZ, RZ ;  /* 0x000000ff03007210 */ /* 0x000fca0007ffe1ff */
[----:B---3--:R-:W-:-:S04]  /*3230*/  IMAD R0, R0, UR6, R17 ;  /* 0x0000000600007c24 */ /* 0x008fc8000f8e0211 */
[C---:B----4-:R-:W-:Y:S02]  /*3240*/  IMAD R16, R0.reuse, UR8, RZ ;  /* 0x0000000800107c24 */ /* 0x050fe4000f8e02ff */
        /* <DEDUP_REMOVED lines=288> */
.L_x_3848:
[----:B------:R-:W0:Y:S01]  /*4450*/  LDCU.64 UR6, c[0x0][0x588] ;  /* 0x0000b100ff0677ac */ /* 0x000e220008000a00 */
[----:B------:R-:W-:Y:S01]  /*4460*/  BSSY.RECONVERGENT B6, `(.L_x_3849) ;  /* 0x00000e5000067945 */ /* 0x000fe20003800200 */
[----:B------:R-:W-:-:S04]  /*4470*/  UPRMT UR4, UR42, 0x9910, URZ ;  /* 0x000099102a047896 */ /* 0x000fc800080000ff */
[----:B------:R-:W-:Y:S01]  /*4480*/  UISETP.GT.AND UP0, UPT, UR4, 0x9, UPT ;  /* 0x000000090400788c */ /* 0x000fe2000bf04270 */
[----:B012---:R-:W-:-:S05]  /*4490*/  IADD3 R2, P0, PT, R0, UR6, RZ ;  /* 0x0000000600027c10 */ /* 0x007fca000ff1e0ff */
        /* <DEDUP_REMOVED lines=13> */
.L_x_3853:
[----:B------:R-:W2:Y:S02]  /*4570*/  LDG.E.U8 R0, desc[UR36][R2.64] ;  /* 0x0000002402007981 */ /* 0x000ea4000c1e1100 */
[----:B--2---:R-:W-:Y:S01]  /*4580*/  I2FP.F32.U32 R0, R0 ;  /* 0x0000000000007245 */ /* 0x004fe20000201000 */
[----:B------:R-:W-:Y:S06]  /*4590*/  BRA `(.L_x_3855) ;  /* 0x0000000c00447947 */ /* 0x000fec0003800000 */
.L_x_3852:
        /* <DEDUP_REMOVED lines=9> */
.L_x_3857:
[----:B------:R-:W2:Y:S02]  /*4630*/  LDG.E R0, desc[UR36][R2.64] ;  /* 0x0000002402007981 */ /* 0x000ea4000c1e1900 */
[----:B--2---:R-:W-:Y:S01]  /*4640*/  I2FP.F32.S32 R0, R0 ;  /* 0x0000000000007245 */ /* 0x004fe20000201400 */
[----:B------:R-:W-:Y:S06]  /*4650*/  BRA `(.L_x_3855) ;  /* 0x0000000c00147947 */ /* 0x000fec0003800000 */
.L_x_3856:
[----:B------:R-:W2:Y:S02]  /*4660*/  LDG.E.U16 R0, desc[UR36][R2.64] ;  /* 0x0000002402007981 */ /* 0x000ea4000c1e1500 */
[----:B--2---:R-:W2:Y:S01]  /*4670*/  I2F.S16 R0, R0 ;  /* 0x0000000000007306 */ /* 0x004ea20000101400 */
[----:B------:R-:W-:Y:S05]  /*4680*/  BRA `(.L_x_3855) ;  /* 0x0000000c00087947 */ /* 0x000fea0003800000 */
.L_x_3851:
        /* <DEDUP_REMOVED lines=8> */
.L_x_3859:
[----:B------:R-:W2:Y:S02]  /*4710*/  LDG.E.U16 R0, desc[UR36][R2.64] ;  /* 0x0000002402007981 */ /* 0x000ea4000c1e1500 */
[----:B--2---:R-:W-:Y:S01]  /*4720*/  HADD2.F32 R0, -RZ, R0.H0_H0 ;  /* 0x20000000ff007230 */ /* 0x004fe20000004100 */
[----:B------:R-:W-:Y:S06]  /*4730*/  BRA `(.L_x_3855) ;  /* 0x0000000800dc7947 */ /* 0x000fec0003800000 */
.L_x_3858:
        /* <DEDUP_REMOVED lines=8> */
.L_x_3861:
[----:B------:R-:W2:Y:S02]  /*47c0*/  LDG.E.U16 R0, desc[UR36][R2.64] ;  /* 0x0000002402007981 */ /* 0x000ea4000c1e1500 */
[----:B--2---:R-:W-:Y:S01]  /*47d0*/  HADD2.F32 R0, -RZ, R0.H0_H0 ;  /* 0x20000000ff007230 */ /* 0x004fe20000004100 */
[----:B------:R-:W-:Y:S06]  /*47e0*/  BRA `(.L_x_3855) ;  /* 0x0000000800b07947 */ /* 0x000fec0003800000 */
.L_x_3860:
        /* <DEDUP_REMOVED lines=11> */
.L_x_3850:
        /* <DEDUP_REMOVED lines=12> */
.L_x_3864:
        /* <DEDUP_REMOVED lines=11> */
.L_x_3863:
        /* <DEDUP_REMOVED lines=25> */
.L_x_3866:
        /* <DEDUP_REMOVED lines=12> */
.L_x_3865:
[----:B------:R-:W2:Y:S02]  /*4c60*/  LDG.E.U16 R0, desc[UR36][R2.64] ;  /* 0x0000002402007981 */ /* 0x000ea4000c1e1500 */
[----:B--2---:R-:W-:Y:S01]  /*4c70*/  IMAD.U32 R0, R0, 0x10000, RZ ;  /* 0x0001000000007824 */ /* 0x004fe200078e00ff */
[----:B------:R-:W-:Y:S06]  /*4c80*/  BRA `(.L_x_3855) ;  /* 0x0000000400887947 */ /* 0x000fec0003800000 */
.L_x_3862:
        /* <DEDUP_REMOVED lines=11> */
.L_x_3869:
        /* <DEDUP_REMOVED lines=20> */
.L_x_3871:
[----:B------:R-:W-:Y:S05]  /*4e80*/  BSYNC.RECONVERGENT B0 ;  /* 0x0000000000007941 */ /* 0x000fea0003800200 */
.L_x_3870:
[----:B------:R-:W-:Y:S01]  /*4e90*/  IMAD.SHL.U32 R0, R0, 0x100000, RZ ;  /* 0x0010000000007824 */ /* 0x000fe200078e00ff */
[----:B------:R-:W-:-:S04]  /*4ea0*/  LEA R2, R2, 0x3b800000, 0x17 ;  /* 0x3b80000002027811 */ /* 0x000fc800078eb8ff */
[----:B------:R-:W-:Y:S01]  /*4eb0*/  LOP3.LUT R0, R2, R0, R7, 0xfe, !PT ;  /* 0x0000000002007212 */ /* 0x000fe200078efe07 */
[----:B------:R-:W-:Y:S06]  /*4ec0*/  BRA `(.L_x_3855) ;  /* 0x0000000000f87947 */ /* 0x000fec0003800000 */
.L_x_3868:
        /* <DEDUP_REMOVED lines=20> */
.L_x_3873:
[----:B------:R-:W-:Y:S05]  /*5010*/  BSYNC.RECONVERGENT B0 ;  /* 0x0000000000007941 */ /* 0x000fea0003800200 */
.L_x_3872:
[----:B------:R-:W-:Y:S02]  /*5020*/  SHF.L.U32 R0, R0, 0x15, RZ ;  /* 0x0000001500007819 */ /* 0x000fe400000006ff */
[----:B------:R-:W-:-:S04]  /*5030*/  LEA R2, R2, 0x37800000, 0x17 ;  /* 0x3780000002027811 */ /* 0x000fc800078eb8ff */
[----:B------:R-:W-:Y:S01]  /*5040*/  LOP3.LUT R0, R2, R0, R7, 0xfe, !PT ;  /* 0x0000000002007212 */ /* 0x000fe200078efe07 */
[----:B------:R-:W-:Y:S06]  /*5050*/  BRA `(.L_x_3855) ;  /* 0x0000000000947947 */ /* 0x000fec0003800000 */
.L_x_3867:
        /* <DEDUP_REMOVED lines=14> */
.L_x_3854:
        /* <DEDUP_REMOVED lines=16> */
.L_x_3876:
[----:B------:R-:W-:Y:S01]  /*5240*/  IMAD.MOV.U32 R0, RZ, RZ, RZ ;  /* 0x000000ffff007224 */ /* 0x000fe200078e00ff */
[----:B------:R-:W-:Y:S06]  /*5250*/  BRA `(.L_x_3855) ;  /* 0x0000000000147947 */ /* 0x000fec0003800000 */
.L_x_3875:
[----:B------:R-:W2:Y:S02]  /*5260*/  LDG.E.64 R2, desc[UR36][R2.64] ;  /* 0x0000002402027981 */ /* 0x000ea4000c1e1b00 */
[----:B--2---:R0:W1:Y:S02]  /*5270*/  I2F.U64 R0, R2 ;  /* 0x0000000200007312 */ /* 0x0040640000301000 */
[----:B01----:R-:W-:Y:S05]  /*5280*/  BRA `(.L_x_3855) ;  /* 0x0000000000087947 */ /* 0x003fea0003800000 */
.L_x_3874:
[----:B------:R-:W2:Y:S02]  /*5290*/  LDG.E R0, desc[UR36][R2.64] ;  /* 0x0000002402007981 */ /* 0x000ea4000c1e1900 */
[----:B--2---:R-:W-:-:S07]  /*52a0*/  I2FP.F32.U32 R0, R0 ;  /* 0x0000000000007245 */ /* 0x004fce0000201000 */
.L_x_3855:
[----:B------:R-:W-:Y:S05]  /*52b0*/  BSYNC.RECONVERGENT B6 ;  /* 0x0000000000067941 */ /* 0x000fea0003800200 */
.L_x_3849:
[----:B------:R-:W0:Y:S01]  /*52c0*/  LDCU UR5, c[0x0][0x590] ;  /* 0x0000b200ff0577ac */ /* 0x000e220008000800 */
[----:B------:R-:W-:Y:S01]  /*52d0*/  ISETP.NE.AND P1, PT, RZ, UR43, PT ;  /* 0x0000002bff007c0c */ /* 0x000fe2000bf25270 */
[----:B------:R-:W1:Y:S01]  /*52e0*/  LDCU.64 UR6, c[0x0][0x580] ;  /* 0x0000b000ff0677ac */ /* 0x000e620008000a00 */
[----:B------:R-:W-:-:S04]  /*52f0*/  UPRMT UR4, UR40, 0x9910, URZ ;  /* 0x0000991028047896 */ /* 0x000fc800080000ff */
[----:B------:R-:W-:Y:S01]  /*5300*/  UISETP.GT.AND UP0, UPT, UR4, 0x9, UPT ;  /* 0x000000090400788c */ /* 0x000fe2000bf04270 */
[----:B0-----:R-:W2:Y:S01]  /*5310*/  MUFU.RCP R7, UR5 ;  /* 0x0000000500077d08 */ /* 0x001ea20008001000 */
[----:B-1-3--:R-:W-:-:S05]  /*5320*/  IADD3 R2, P0, PT, R16, UR6, RZ ;  /* 0x0000000610027c10 */ /* 0x00afca000ff1e0ff */
[----:B------:R-:W-:Y:S02]  /*5330*/  IMAD.X R3, RZ, RZ, UR7, P0 ;  /* 0x00000007ff037e24 */ /* 0x000fe400080e06ff */
        /* <DEDUP_REMOVED lines=18> */
.L_x_3880:
[----:B------:R-:W0:Y:S02]  /*5460*/  F2I.S64.TRUNC R4, R4 ;  /* 0x0000000400047311 */ /* 0x000e24000020d900 */
[----:B0-----:R-:W-:-:S05]  /*5470*/  MOV R7, R4 ;  /* 0x0000000400077202 */ /* 0x001fca0000000f00 */
[----:B------:R3:W-:Y:S01]  /*5480*/  STG.E.U8 desc[UR36][R2.64], R7 ;  /* 0x0000000702007986 */ /* 0x0007e2000c101124 */
[----:B------:R-:W-:Y:S05]  /*5490*/  BRA `(.L_x_3882) ;  /* 0x0000000c00287947 */ /* 0x000fea0003800000 */
.L_x_3879:
        /* <DEDUP_REMOVED lines=9> */
.L_x_3884:
[----:B------:R-:W0:Y:S02]  /*5530*/  F2I.FTZ.TRUNC.NTZ R5, R4 ;  /* 0x0000000400057305 */ /* 0x000e24000021f100 */
[----:B0-----:R2:W-:Y:S01]  /*5540*/  STG.E desc[UR36][R2.64], R5 ;  /* 0x0000000502007986 */ /* 0x0015e2000c101924 */
[----:B------:R-:W-:Y:S05]  /*5550*/  BRA `(.L_x_3882) ;  /* 0x0000000800f87947 */ /* 0x000fea0003800000 */
.L_x_3883:
[----:B------:R-:W0:Y:S02]  /*5560*/  F2I.FTZ.TRUNC.NTZ R5, R4 ;  /* 0x0000000400057305 */ /* 0x000e24000021f100 */
[----:B0-----:R0:W-:Y:S01]  /*5570*/  STG.E.U16 desc[UR36][R2.64], R5 ;  /* 0x0000000502007986 */ /* 0x0011e2000c101524 */
[----:B------:R-:W-:Y:S05]  /*5580*/  BRA `(.L_x_3882) ;  /* 0x0000000800ec7947 */ /* 0x000fea0003800000 */
.L_x_3878:
        /* <DEDUP_REMOVED lines=8> */
.L_x_3886:
[----:B------:R-:W-:-:S05]  /*5610*/  F2FP.F16.F32.PACK_AB R4, RZ, R4 ;  /* 0x00000004ff04723e */ /* 0x000fca00000000ff */
[----:B------:R0:W-:Y:S01]  /*5620*/  STG.E.U16 desc[UR36][R2.64], R4 ;  /* 0x0000000402007986 */ /* 0x0001e2000c101524 */
[----:B------:R-:W-:Y:S05]  /*5630*/  BRA `(.L_x_3882) ;  /* 0x0000000800c07947 */ /* 0x000fea0003800000 */
.L_x_3885:
        /* <DEDUP_REMOVED lines=9> */
.L_x_3888:
[----:B------:R-:W-:-:S04]  /*56d0*/  F2FP.F16.F32.PACK_AB R5, RZ, R4 ;  /* 0x00000004ff05723e */ /* 0x000fc800000000ff */
[----:B------:R-:W-:-:S05]  /*56e0*/  PRMT R5, R5, 0x5410, RZ ;  /* 0x0000541005057816 */ /* 0x000fca00000000ff */
[----:B------:R0:W-:Y:S01]  /*56f0*/  STG.E desc[UR36][R2.64], R5 ;  /* 0x0000000502007986 */ /* 0x0001e2000c101924 */
[----:B------:R-:W-:Y:S05]  /*5700*/  BRA `(.L_x_3882) ;  /* 0x00000008008c7947 */ /* 0x000fea0003800000 */
.L_x_3887:
[----:B------:R-:W-:-:S06]  /*5710*/  FMUL.FTZ R4, R4, 1 ;  /* 0x3f80000004047820 */ /* 0x000fcc0000410000 */
[----:B------:R-:W0:Y:S02]  /*5720*/  F2F.F64.F32 R4, R4 ;  /* 0x0000000400047310 */ /* 0x000e240000201800 */
[----:B0-----:R0:W-:Y:S01]  /*5730*/  STG.E.64 desc[UR36][R2.64], R4 ;  /* 0x0000000402007986 */ /* 0x0011e2000c101b24 */
[----:B------:R-:W-:Y:S05]  /*5740*/  BRA `(.L_x_3882) ;  /* 0x00000008007c7947 */ /* 0x000fea0003800000 */
.L_x_3877:
        /* <DEDUP_REMOVED lines=13> */
.L_x_3892:
        /* <DEDUP_REMOVED lines=16> */
.L_x_3895:
[----:B------:R-:W-:-:S04]  /*5920*/  SHF.R.U32.HI R4, RZ, 0x18, R4 ;  /* 0x00000018ff047819 */ /* 0x000fc80000011604 */
[----:B------:R-:W-:-:S04]  /*5930*/  LOP3.LUT R4, R5, 0x80, R4, 0xf8, !PT ;  /* 0x0000008005047812 */ /* 0x000fc800078ef804 */
[----:B------:R-:W-:-:S07]  /*5940*/  PRMT R0, R4, 0x7610, R0 ;  /* 0x0000761004007816 */ /* 0x000fce0000000000 */
.L_x_3894:
[----:B------:R-:W-:Y:S05]  /*5950*/  BSYNC.RECONVERGENT B0 ;  /* 0x0000000000007941 */ /* 0x000fea0003800200 */
.L_x_3893:
[----:B------:R0:W-:Y:S01]  /*5960*/  STG.E.U8 desc[UR36][R2.64], R0 ;  /* 0x0000000002007986 */ /* 0x0001e2000c101124 */
[----:B------:R-:W-:Y:S05]  /*5970*/  BRA `(.L_x_3882) ;  /* 0x0000000400f07947 */ /* 0x000fea0003800000 */
.L_x_3891:
        /* <DEDUP_REMOVED lines=16> */
.L_x_3898:
[----:B------:R-:W-:-:S04]  /*5a80*/  SHF.R.U32.HI R4, RZ, 0x18, R4 ;  /* 0x00000018ff047819 */ /* 0x000fc80000011604 */
[----:B------:R-:W-:-:S04]  /*5a90*/  LOP3.LUT R5, R5, 0x80, R4, 0xf8, !PT ;  /* 0x0000008005057812 */ /* 0x000fc800078ef804 */
[----:B------:R-:W-:-:S07]  /*5aa0*/  PRMT R0, R5, 0x7610, R0 ;  /* 0x0000761005007816 */ /* 0x000fce0000000000 */
.L_x_3897:
[----:B------:R-:W-:Y:S05]  /*5ab0*/  BSYNC.RECONVERGENT B0 ;  /* 0x0000000000007941 */ /* 0x000fea0003800200 */
.L_x_3896:
[----:B------:R0:W-:Y:S01]  /*5ac0*/  STG.E.U8 desc[UR36][R2.64], R0 ;  /* 0x0000000002007986 */ /* 0x0001e2000c101124 */
[----:B------:R-:W-:Y:S05]  /*5ad0*/  BRA `(.L_x_3882) ;  /* 0x0000000400987947 */ /* 0x000fea0003800000 */
.L_x_3890:
        /* <DEDUP_REMOVED lines=21> */
.L_x_3900:
[----:B------:R-:W0:Y:S02]  /*5c30*/  F2I.U64.TRUNC R4, R4 ;  /* 0x0000000400047311 */ /* 0x000e24000020d800 */
[----:B0-----:R0:W-:Y:S01]  /*5c40*/  STG.E.64 desc[UR36][R2.64], R4 ;  /* 0x0000000402007986 */ /* 0x0011e2000c101b24 */
[----:B------:R-:W-:Y:S05]  /*5c50*/  BRA `(.L_x_3882) ;  /* 0x0000000400387947 */ /* 0x000fea0003800000 */
.L_x_3899:
[----:B------:R-:W0:Y:S02]  /*5c60*/  F2I.FTZ.U32.TRUNC.NTZ R5, R4 ;  /* 0x0000000400057305 */ /* 0x000e24000021f000 */
[----:B0-----:R0:W-:Y:S01]  /*5c70*/  STG.E desc[UR36][R2.64], R5 ;  /* 0x0000000502007986 */ /* 0x0011e2000c101924 */
[----:B------:R-:W-:Y:S05]  /*5c80*/  BRA `(.L_x_3882) ;  /* 0x00000004002c7947 */ /* 0x000fea0003800000 */
.L_x_3889:
        /* <DEDUP_REMOVED lines=10> */
.L_x_3902:
[----:B------:R-:W-:Y:S01]  /*5d30*/  FMUL.FTZ R4, R4, 1 ;  /* 0x3f80000004047820 */ /* 0x000fe20000410000 */
[----:B------:R-:W-:-:S05]  /*5d40*/  CS2R R6, SRZ ;  /* 0x0000000000067805 */ /* 0x000fca000001ff00 */
[----:B------:R-:W0:Y:S02]  /*5d50*/  F2F.F64.F32 R4, R4 ;  /* 0x0000000400047310 */ /* 0x000e240000201800 */
[----:B0-----:R0:W-:Y:S01]  /*5d60*/  STG.E.128 desc[UR36][R2.64], R4 ;  /* 0x0000000402007986 */ /* 0x0011e2000c101d24 */
[----:B------:R-:W-:Y:S05]  /*5d70*/  BRA `(.L_x_3882) ;  /* 0x0000000000f07947 */ /* 0x000fea0003800000 */
.L_x_3901:
[----:B------:R-:W-:-:S09]  /*5d80*/  UISETP.NE.AND UP0, UPT, UR4, 0xf, UPT ;  /* 0x0000000f0400788c */ /* 0x000fd2000bf05270 */
[----:B------:R-:W-:Y:S05]  /*5d90*/  BRA.U !UP0, `(.L_x_3903) ;  /* 0x0000000108e07547 */ /* 0x000fea000b800000 */
[----:B------:R-:W-:-:S09]  /*5da0*/  UISETP.NE.AND UP0, UPT, UR4, 0x17, UPT ;  /* 0x000000170400788c */ /* 0x000fd2000bf05270 */
[----:B------:R-:W-:Y:S05]  /*5db0*/  BRA.U !UP0, `(.L_x_3904) ;  /* 0x00000001088c7547 */ /* 0x000fea000b800000 */
[----:B------:R-:W-:-:S09]  /*5dc0*/  UISETP.NE.AND UP0, UPT, UR4, 0x18, UPT ;  /* 0x000000180400788c */ /* 0x000fd2000bf05270 */
[----:B------:R-:W-:Y:S05]  /*5dd0*/  BRA.U !UP0, `(.L_x_3905) ;  /* 0x0000000108447547 */ /* 0x000fea000b800000 */
.L_x_3881:
        /* <DEDUP_REMOVED lines=16> */
.L_x_3906:
[----:B------:R-:W-:Y:S05]  /*5ee0*/  BRA `(.L_x_3882) ;  /* 0x0000000000947947 */ /* 0x000fea0003800000 */
.L_x_3905:
        /* <DEDUP_REMOVED lines=12> */
.L_x_3908:
[----:B------:R-:W-:Y:S05]  /*5fb0*/  BSYNC.RECONVERGENT B0 ;  /* 0x0000000000007941 */ /* 0x000fea0003800200 */
.L_x_3907:
[----:B------:R-:W-:-:S05]  /*5fc0*/  LOP3.LUT R5, R0, 0x80, R7, 0xf8, !PT ;  /* 0x0000008000057812 */ /* 0x000fca00078ef807 */
[----:B------:R0:W-:Y:S01]  /*5fd0*/  STG.E.U8 desc[UR36][R2.64], R5 ;  /* 0x0000000502007986 */ /* 0x0001e2000c101124 */
[----:B------:R-:W-:Y:S05]  /*5fe0*/  BRA `(.L_x_3882) ;  /* 0x0000000000547947 */ /* 0x000fea0003800000 */
.L_x_3904:
        /* <DEDUP_REMOVED lines=11> */
.L_x_3910:
[----:B------:R-:W-:Y:S02]  /*60a0*/  ISETP.GT.U32.AND P0, PT, R6, 0x7f800000, PT ;  /* 0x7f8000000600780c */ /* 0x000fe40003f04070 */
[----:B------:R-:W-:-:S04]  /*60b0*/  MOV R0, 0x7f ;  /* 0x0000007f00007802 */ /* 0x000fc80000000f00 */
[----:B------:R-:W-:-:S07]  /*60c0*/  SEL R0, R0, 0x7c, P0 ;  /* 0x0000007c00007807 */ /* 0x000fce0000000000 */
.L_x_3911:
[----:B------:R-:W-:Y:S05]  /*60d0*/  BSYNC.RECONVERGENT B0 ;  /* 0x0000000000007941 */ /* 0x000fea0003800200 */
.L_x_3909:
[----:B------:R-:W-:-:S04]  /*60e0*/  SHF.R.U32.HI R5, RZ, 0x18, R4 ;  /* 0x00000018ff057819 */ /* 0x000fc80000011604 */
[----:B------:R-:W-:-:S05]  /*60f0*/  LOP3.LUT R5, R0, 0x80, R5, 0xf8, !PT ;  /* 0x0000008000057812 */ /* 0x000fca00078ef805 */
[----:B------:R0:W-:Y:S01]  /*6100*/  STG.E.U8 desc[UR36][R2.64], R5 ;  /* 0x0000000502007986 */ /* 0x0001e2000c101124 */
[----:B------:R-:W-:Y:S05]  /*6110*/  BRA `(.L_x_3882) ;  /* 0x0000000000087947 */ /* 0x000fea0003800000 */
.L_x_3903:
[----:B------:R-:W-:-:S05]  /*6120*/  F2FP.BF16.F32.PACK_AB R4, RZ, R4 ;  /* 0x00000004ff04723e */ /* 0x000fca00000010ff */
[----:B------:R0:W-:Y:S02]  /*6130*/  STG.E.U16 desc[UR36][R2.64], R4 ;  /* 0x0000000402007986 */ /* 0x0001e4000c101524 */
.L_x_3882:
[----:B------:R-:W-:-:S07]  /*6140*/  VIADD R17, R17, 0x80 ;  /* 0x0000008011117836 */ /* 0x000fce0000000000 */
.L_x_3847:
[----:B------:R-:W-:Y:S05]  /*6150*/  BSYNC.RECONVERGENT B7 ;  /* 0x0000000000077941 */ /* 0x000fea0003800200 */
.L_x_3846:
        /* <DEDUP_REMOVED lines=307> */
.L_x_3914:
        /* <DEDUP_REMOVED lines=18> */
.L_x_3919:
[----:B------:R-:W2:Y:S02]  /*75b0*/  LDG.E.U8 R0, desc[UR36][R2.64] ;  /* 0x0000002402007981 */ /* 0x000ea4000c1e1100 */
[----:B--2---:R-:W-:Y:S01]  /*75c0*/  I2FP.F32.U32 R0, R0 ;  /* 0x0000000000007245 */ /* 0x004fe20000201000 */
[----:B------:R-:W-:Y:S06]  /*75d0*/  BRA `(.L_x_3921) ;  /* 0x0000000c00447947 */ /* 0x000fec0003800000 */
.L_x_3918:
[----:B------:R-:W-:-:S09]  /*75e0*/  UISETP.NE.AND UP0, UPT, UR4, 0x2, UPT ;  /* 0x000000020400788c */ /* 0x000fd2000bf05270 */
[----:B------:R-:W-:Y:S05]  /*75f0*/  BRA.U !UP0, `(.L_x_3922) ;  /* 0x0000000108287547 */ /* 0x000fea000b800000 */
[----:B------:R-:W-:-:S09]  /*7600*/  UISETP.NE.AND UP0, UPT, UR4, 0x3, UPT ;  /* 0x000000030400788c */ /* 0x000fd2000bf05270 */
[----:B------:R-:W-:Y:S05]  /*7610*/  BRA.U !UP0, `(.L_x_3923) ;  /* 0x0000000108147547 */ /* 0x000fea000b800000 */
[----:B------:R-:W-:-:S09]  /*7620*/  UISETP.NE.AND UP0, UPT, UR4, 0x4, UPT ;  /* 0x000000040400788c */ /* 0x000fd2000bf05270 */
[----:B------:R-:W-:Y:S05]  /*7630*/  BRA.U UP0, `(.L_x_3920) ;  /* 0x0000000900d07547 */ /* 0x000fea000b800000 */
[----:B------:R-:W2:Y:S02]  /*7640*/  LDG.E.64 R2, desc[UR36][R2.64] ;  /* 0x0000002402027981 */ /* 0x000ea4000c1e1b00 */
[----:B--2---:R3:W4:Y:S02]  /*7650*/  I2F.S64 R0, R2 ;  /* 0x0000000200007312 */ /* 0x0047240000301400 */
[----:B---34-:R-:W-:Y:S05]  /*7660*/  BRA `(.L_x_3921) ;  /* 0x0000000c00207947 */ /* 0x018fea0003800000 */
.L_x_3923:
[----:B------:R-:W2:Y:S02]  /*7670*/  LDG.E R0, desc[UR36][R2.64] ;  /* 0x0000002402007981 */ /* 0x000ea4000c1e1900 */
[----:B--2---:R-:W-:Y:S01]  /*7680*/  I2FP.F32.S32 R0, R0 ;  /* 0x0000000000007245 */ /* 0x004fe20000201400 */
[----:B------:R-:W-:Y:S06]  /*7690*/  BRA `(.L_x_3921) ;  /* 0x0000000c00147947 */ /* 0x000fec0003800000 */
.L_x_3922:
[----:B------:R-:W2:Y:S02]  /*76a0*/  LDG.E.U16 R0, desc[UR36][R2.64] ;  /* 0x0000002402007981 */ /* 0x000ea4000c1e1500 */
[----:B--2---:R-:W2:Y:S01]  /*76b0*/  I2F.S16 R0, R0 ;  /* 0x0000000000007306 */ /* 0x004ea20000101400 */
[----:B------:R-:W-:Y:S05]  /*76c0*/  BRA `(.L_x_3921) ;  /* 0x0000000c00087947 */ /* 0x000fea0003800000 */
.L_x_3917:
        /* <DEDUP_REMOVED lines=8> */
.L_x_3925:
[----:B------:R-:W2:Y:S02]  /*7750*/  LDG.E.U16 R0, desc[UR36][R2.64] ;  /* 0x0000002402007981 */ /* 0x000ea4000c1e1500 */
[----:B--2---:R-:W-:Y:S01]  /*7760*/  HADD2.F32 R0, -RZ, R0.H0_H0 ;  /* 0x20000000ff007230 */ /* 0x004fe20000004100 */
[----:B------:R-:W-:Y:S06]  /*7770*/  BRA `(.L_x_3921) ;  /* 0x0000000800dc7947 */ /* 0x000fec0003800000 */
.L_x_3924:
        /* <DEDUP_REMOVED lines=8> */
.L_x_3927:
[----:B------:R-:W2:Y:S02]  /*7800*/  LDG.E.U16 R0, desc[UR36][R2.64] ;  /* 0x0000002402007981 */ /* 0x000ea4000c1e1500 */
[----:B--2---:R-:W-:Y:S01]  /*7810*/  HADD2.F32 R0, -RZ, R0.H0_H0 ;  /* 0x20000000ff007230 */ /* 0x004fe20000004100 */
[----:B------:R-:W-:Y:S06]  /*7820*/  BRA `(.L_x_3921) ;  /* 0x0000000800b07947 */ /* 0x000fec0003800000 */
.L_x_3926:
        /* <DEDUP_REMOVED lines=11> */
.L_x_3916:
        /* <DEDUP_REMOVED lines=12> */
.L_x_3930:
        /* <DEDUP_REMOVED lines=11> */
.L_x_3929:
        /* <DEDUP_REMOVED lines=23> */
[----:B------:R-:W-:Y:S01]  /*7bc0*/  LOP3.LUT R0, R5, 0x80000000, R0, 0xf8, !PT ;  /* 0x8000000005007812 */ /* 0x000fe200078ef800 */
[----:B------:R-:W-:Y:S06]  /*7bd0*/  BRA `(.L_x_3921) ;  /* 0x0000000400c47947 */ /* 0x000fec0003800000 */
.L_x_3932:
        /* <DEDUP_REMOVED lines=12> */
.L_x_3931:
[----:B------:R-:W2:Y:S02]  /*7ca0*/  LDG.E.U16 R0, desc[UR36][R2.64] ;  /* 0x0000002402007981 */ /* 0x000ea4000c1e1500 */
[----:B--2---:R-:W-:Y:S01]  /*7cb0*/  IMAD.U32 R0, R0, 0x10000, RZ ;  /* 0x0001000000007824 */ /* 0x004fe200078e00ff */
[----:B------:R-:W-:Y:S06]  /*7cc0*/  BRA `(.L_x_3921) ;  /* 0x0000000400887947 */ /* 0x000fec0003800000 */
.L_x_3928:
        /* <DEDUP_REMOVED lines=11> */
.L_x_3935:
        /* <DEDUP_REMOVED lines=20> */
.L_x_3937:
[----:B------:R-:W-:Y:S05]  /*7ec0*/  BSYNC.RECONVERGENT B0 ;  /* 0x0000000000007941 */ /* 0x000fea0003800200 */
.L_x_3936:
[----:B------:R-:W-:Y:S02]  /*7ed0*/  SHF.L.U32 R0, R0, 0x14, RZ ;  /* 0x0000001400007819 */ /* 0x000fe400000006ff */
[----:B------:R-:W-:-:S04]  /*7ee0*/  LEA R2, R2, 0x3b800000, 0x17 ;  /* 0x3b80000002027811 */ /* 0x000fc800078eb8ff */
[----:B------:R-:W-:Y:S01]  /*7ef0*/  LOP3.LUT R0, R2, R0, R7, 0xfe, !PT ;  /* 0x0000000002007212 */ /* 0x000fe200078efe07 */
[----:B------:R-:W-:Y:S06]  /*7f00*/  BRA `(.L_x_3921) ;  /* 0x0000000000f87947 */ /* 0x000fec0003800000 */
.L_x_3934:
        /* <DEDUP_REMOVED lines=20> */
.L_x_3939:
[----:B------:R-:W-:Y:S05]  /*8050*/  BSYNC.RECONVERGENT B0 ;  /* 0x0000000000007941 */ /* 0x000fea0003800200 */
.L_x_3938:
[----:B------:R-:W-:Y:S01]  /*8060*/  IMAD.SHL.U32 R0, R0, 0x200000, RZ ;  /* 0x0020000000007824 */ /* 0x000fe200078e00ff */
[----:B------:R-:W-:-:S04]  /*8070*/  LEA R2, R2, 0x37800000, 0x17 ;  /* 0x3780000002027811 */ /* 0x000fc800078eb8ff */
[----:B------:R-:W-:Y:S01]  /*8080*/  LOP3.LUT R0, R2, R0, R7, 0xfe, !PT ;  /* 0x0000000002007212 */ /* 0x000fe200078efe07 */
[----:B------:R-:W-:Y:S06]  /*8090*/  BRA `(.L_x_3921) ;  /* 0x0000000000947947 */ /* 0x000fec0003800000 */
.L_x_3933:
        /* <DEDUP_REMOVED lines=14> */
.L_x_3920:
        /* <DEDUP_REMOVED lines=16> */
.L_x_3942:
[----:B------:R-:W-:Y:S01]  /*8280*/  MOV R0, RZ ;  /* 0x000000ff00007202 */ /* 0x000fe20000000f00 */
[----:B------:R-:W-:Y:S06]  /*8290*/  BRA `(.L_x_3921) ;  /* 0x0000000000147947 */ /* 0x000fec0003800000 */
.L_x_3941:
[----:B------:R-:W2:Y:S02]  /*82a0*/  LDG.E.64 R2, desc[UR36][R2.64] ;  /* 0x0000002402027981 */ /* 0x000ea4000c1e1b00 */
[----:B--2---:R0:W1:Y:S02]  /*82b0*/  I2F.U64 R0, R2 ;  /* 0x0000000200007312 */ /* 0x0040640000301000 */
[----:B01----:R-:W-:Y:S05]  /*82c0*/  BRA `(.L_x_3921) ;  /* 0x0000000000087947 */ /* 0x003fea0003800000 */
.L_x_3940:
[----:B------:R-:W2:Y:S02]  /*82d0*/  LDG.E R0, desc[UR36][R2.64] ;  /* 0x0000002402007981 */ /* 0x000ea4000c1e1900 */
[----:B--2---:R-:W-:-:S07]  /*82e0*/  I2FP.F32.U32 R0, R0 ;  /* 0x0000000000007245 */ /* 0x004fce0000201000 */
.L_x_3921:
[----:B------:R-:W-:Y:S05]  /*82f0*/  BSYNC.RECONVERGENT B6 ;  /* 0x0000000000067941 */ /* 0x000fea0003800200 */
.L_x_3915:
[----:B------:R-:W0:Y:S01]  /*8300*/  LDCU UR5, c[0x0][0x590] ;  /* 0x0000b200ff0577ac */ /* 0x000e220008000800 */
[----:B------:R-:W-:Y:S01]  /*8310*/  ISETP.NE.AND P1, PT, RZ, UR43, PT ;  /* 0x0000002bff007c0c */ /* 0x000fe2000bf25270 */
[----:B------:R-:W3:Y:S01]  /*8320*/  LDCU.64 UR6, c[0x0][0x580] ;  /* 0x0000b000ff0677ac */ /* 0x000ee20008000a00 */
[----:B------:R-:W-:-:S04]  /*8330*/  UPRMT UR4, UR40, 0x9910, URZ ;  /* 0x0000991028047896 */ /* 0x000fc800080000ff */
[----:B------:R-:W-:Y:S01]  /*8340*/  UISETP.GT.AND UP0, UPT, UR4, 0x9, UPT ;  /* 0x000000090400788c */ /* 0x000fe2000bf04270 */
[----:B0-----:R-:W1:Y:S01]  /*8350*/  MUFU.RCP R7, UR5 ;  /* 0x0000000500077d08 */ /* 0x001e620008001000 */
[----:B---34-:R-:W-:-:S05]  /*8360*/  IADD3 R2, P0, PT, R16, UR6, RZ ;  /* 0x0000000610027c10 */ /* 0x018fca000ff1e0ff */
[----:B------:R-:W-:Y:S02]  /*8370*/  IMAD.X R3, RZ, RZ, UR7, P0 ;  /* 0x00000007ff037e24 */ /* 0x000fe400080e06ff */
[----:B-12--5:R-:W-:Y:S01]  /*8380*/  @P1 FMUL.FTZ R5, R7, R0 ;  /* 0x0000000007051220 */ /* 0x026fe20000410000 */
        /* <DEDUP_REMOVED lines=17> */
.L_x_3946:
[----:B------:R-:W0:Y:S02]  /*84a0*/  F2I.S64.TRUNC R4, R4 ;  /* 0x0000000400047311 */ /* 0x000e24000020d900 */
[----:B0-----:R-:W-:-:S05]  /*84b0*/  IMAD.MOV.U32 R7, RZ, RZ, R4 ;  /* 0x000000ffff077224 */ /* 0x001fca00078e0004 */
[----:B------:R0:W-:Y:S01]  /*84c0*/  STG.E.U8 desc[UR36][R2.64], R7 ;  /* 0x0000000702007986 */ /* 0x0001e2000c101124 */
[----:B------:R-:W-:Y:S05]  /*84d0*/  BRA `(.L_x_3948) ;  /* 0x0000000c00287947 */ /* 0x000fea0003800000 */
.L_x_3945:
        /* <DEDUP_REMOVED lines=9> */
.L_x_3950:
[----:B------:R-:W0:Y:S02]  /*8570*/  F2I.FTZ.TRUNC.NTZ R5, R4 ;  /* 0x0000000400057305 */ /* 0x000e24000021f100 */
[----:B0-----:R0:W-:Y:S01]  /*8580*/  STG.E desc[UR36][R2.64], R5 ;  /* 0x0000000502007986 */ /* 0x0011e2000c101924 */
[----:B------:R-:W-:Y:S05]  /*8590*/  BRA `(.L_x_3948) ;  /* 0x0000000800f87947 */ /* 0x000fea0003800000 */
.L_x_3949:
[----:B------:R-:W0:Y:S02]  /*85a0*/  F2I.FTZ.TRUNC.NTZ R5, R4 ;  /* 0x0000000400057305 */ /* 0x000e24000021f100 */
[----:B0-----:R0:W-:Y:S01]  /*85b0*/  STG.E.U16 desc[UR36][R2.64], R5 ;  /* 0x0000000502007986 */ /* 0x0011e2000c101524 */
[----:B------:R-:W-:Y:S05]  /*85c0*/  BRA `(.L_x_3948) ;  /* 0x0000000800ec7947 */ /* 0x000fea0003800000 */
.L_x_3944:
        /* <DEDUP_REMOVED lines=8> */
.L_x_3952:
[----:B------:R-:W-:-:S05]  /*8650*/  F2FP.F16.F32.PACK_AB R4, RZ, R4 ;  /* 0x00000004ff04723e */ /* 0x000fca00000000ff */
[----:B------:R0:W-:Y:S01]  /*8660*/  STG.E.U16 desc[UR36][R2.64], R4 ;  /* 0x0000000402007986 */ /* 0x0001e2000c101524 */
[----:B------:R-:W-:Y:S05]  /*8670*/  BRA `(.L_x_3948) ;  /* 0x0000000800c07947 */ /* 0x000fea0003800000 */
.L_x_3951:
[----:B------:R-:W-:-:S09]  /*8680*/  UISETP.NE.AND UP0, UPT, UR4, 0x7, UPT ;  /* 0x000000070400788c */ /* 0x000fd2000bf05270 */
[----:B------:R-:W-:Y:S05]  /*8690*/  BRA.U !UP0, `(.L_x_3953) ;  /* 0x00000001082c7547 */ /* 0x000fea000b800000 */
[----:B------:R-:W-:-:S09]  /*86a0*/  UISETP.NE.AND UP0, UPT, UR4, 0x8, UPT ;  /* 0x000000080400788c */ /* 0x000fd2000bf05270 */
[----:B------:R-:W-:Y:S05]  /*86b0*/  BRA.U !UP0, `(.L_x_3954) ;  /* 0x0000000108147547 */ /* 0x000fea000b800000 */
[----:B------:R-:W-:-:S09]  /*86c0*/  UISETP.NE.AND UP0, UPT, UR4, 0x9, UPT ;  /* 0x000000090400788c */ /* 0x000fd2000bf05270 */
[----:B------:R-:W-:Y:S05]  /*86d0*/  BRA.U UP0, `(.L_x_3947) ;  /* 0x0000000500d07547 */ /* 0x000fea000b800000 */
[----:B------:R-:W-:-:S05]  /*86e0*/  HFMA2 R5, -RZ, RZ, 0, 0 ;  /* 0x00000000ff057431 */ /* 0x000fca00000001ff */
[----:B------:R0:W-:Y:S01]  /*86f0*/  STG.E.64 desc[UR36][R2.64], R4 ;  /* 0x0000000402007986 */ /* 0x0001e2000c101b24 */
[----:B------:R-:W-:Y:S05]  /*8700*/  BRA `(.L_x_3948) ;  /* 0x00000008009c7947 */ /* 0x000fea0003800000 */
.L_x_3954:
[----:B------:R-:W-:-:S04]  /*8710*/  F2FP.F16.F32.PACK_AB R5, RZ, R4 ;  /* 0x00000004ff05723e */ /* 0x000fc800000000ff */
[----:B------:R-:W-:-:S05]  /*8720*/  PRMT R5, R5, 0x5410, RZ ;  /* 0x0000541005057816 */ /* 0x000fca00000000ff */
[----:B------:R0:W-:Y:S01]  /*8730*/  STG.E desc[UR36][R2.64], R5 ;  /* 0x0000000502007986 */ /* 0x0001e2000c101924 */
[----:B------:R-:W-:Y:S05]  /*8740*/  BRA `(.L_x_3948) ;  /* 0x00000008008c7947 */ /* 0x000fea0003800000 */
.L_x_3953:
[----:B------:R-:W-:-:S06]  /*8750*/  FMUL.FTZ R4, R4, 1 ;  /* 0x3f80000004047820 */ /* 0x000fcc0000410000 */
[----:B------:R-:W0:Y:S02]  /*8760*/  F2F.F64.F32 R4, R4 ;  /* 0x0000000400047310 */ /* 0x000e240000201800 */
[----:B0-----:R0:W-:Y:S01]  /*8770*/  STG.E.64 desc[UR36][R2.64], R4 ;  /* 0x0000000402007986 */ /* 0x0011e2000c101b24 */
[----:B------:R-:W-:Y:S05]  /*8780*/  BRA `(.L_x_3948) ;  /* 0x00000008007c7947 */ /* 0x000fea0003800000 */
.L_x_3943:
        /* <DEDUP_REMOVED lines=13> */
.L_x_3958:
        /* <DEDUP_REMOVED lines=16> */
.L_x_3961:
[----:B------:R-:W-:-:S04]  /*8960*/  SHF.R.U32.HI R4, RZ, 0x18, R4 ;  /* 0x00000018ff047819 */ /* 0x000fc80000011604 */
[----:B------:R-:W-:-:S04]  /*8970*/  LOP3.LUT R4, R5, 0x80, R4, 0xf8, !PT ;  /* 0x0000008005047812 */ /* 0x000fc800078ef804 */
[----:B------:R-:W-:-:S07]  /*8980*/  PRMT R0, R4, 0x7610, R0 ;  /* 0x0000761004007816 */ /* 0x000fce0000000000 */
.L_x_3960:
[----:B------:R-:W-:Y:S05]  /*8990*/  BSYNC.RECONVERGENT B0 ;  /* 0x0000000000007941 */ /* 0x000fea0003800200 */
.L_x_3959:
[----:B------:R0:W-:Y:S01]  /*89a0*/  STG.E.U8 desc[UR36][R2.64], R0 ;  /* 0x0000000002007986 */ /* 0x0001e2000c101124 */
[----:B------:R-:W-:Y:S05]  /*89b0*/  BRA `(.L_x_3948) ;  /* 0x0000000400f07947 */ /* 0x000fea0003800000 */
.L_x_3957:
        /* <DEDUP_REMOVED lines=16> */
.L_x_3964:
[----:B------:R-:W-:-:S04]  /*8ac0*/  SHF.R.U32.HI R4, RZ, 0x18, R4 ;  /* 0x00000018ff047819 */ /* 0x000fc80000011604 */
[----:B------:R-:W-:-:S04]  /*8ad0*/  LOP3.LUT R5, R5, 0x80, R4, 0xf8, !PT ;  /* 0x0000008005057812 */ /* 0x000fc800078ef804 */
[----:B------:R-:W-:-:S07]  /*8ae0*/  PRMT R0, R5, 0x7610, R0 ;  /* 0x0000761005007816 */ /* 0x000fce0000000000 */
.L_x_3963:
[----:B------:R-:W-:Y:S05]  /*8af0*/  BSYNC.RECONVERGENT B0 ;  /* 0x0000000000007941 */ /* 0x000fea0003800200 */
.L_x_3962:
[----:B------:R0:W-:Y:S01]  /*8b00*/  STG.E.U8 desc[UR36][R2.64], R0 ;  /* 0x0000000002007986 */ /* 0x0001e2000c101124 */
[----:B------:R-:W-:Y:S05]  /*8b10*/  BRA `(.L_x_3948) ;  /* 0x0000000400987947 */ /* 0x000fea0003800000 */
.L_x_3956:
        /* <DEDUP_REMOVED lines=21> */
.L_x_3966:
[----:B------:R-:W0:Y:S02]  /*8c70*/  F2I.U64.TRUNC R4, R4 ;  /* 0x0000000400047311 */ /* 0x000e24000020d800 */
[----:B0-----:R0:W-:Y:S01]  /*8c80*/  STG.E.64 desc[UR36][R2.64], R4 ;  /* 0x0000000402007986 */ /* 0x0011e2000c101b24 */
[----:B------:R-:W-:Y:S05]  /*8c90*/  BRA `(.L_x_3948) ;  /* 0x0000000400387947 */ /* 0x000fea0003800000 */
.L_x_3965:
[----:B------:R-:W0:Y:S02]  /*8ca0*/  F2I.FTZ.U32.TRUNC.NTZ R5, R4 ;  /* 0x0000000400057305 */ /* 0x000e24000021f000 */
[----:B0-----:R0:W-:Y:S01]  /*8cb0*/  STG.E desc[UR36][R2.64], R5 ;  /* 0x0000000502007986 */ /* 0x0011e2000c101924 */
[----:B------:R-:W-:Y:S05]  /*8cc0*/  BRA `(.L_x_3948) ;  /* 0x00000004002c7947 */ /* 0x000fea0003800000 */
.L_x_3955:
        /* <DEDUP_REMOVED lines=10> */
.L_x_3968:
[----:B------:R-:W-:Y:S01]  /*8d70*/  FMUL.FTZ R4, R4, 1 ;  /* 0x3f80000004047820 */ /* 0x000fe20000410000 */
[----:B------:R-:W-:-:S05]  /*8d80*/  CS2R R6, SRZ ;  /* 0x0000000000067805 */ /* 0x000fca000001ff00 */
[----:B------:R-:W0:Y:S02]  /*8d90*/  F2F.F64.F32 R4, R4 ;  /* 0x0000000400047310 */ /* 0x000e240000201800 */
[----:B0-----:R4:W-:Y:S01]  /*8da0*/  STG.E.128 desc[UR36][R2.64], R4 ;  /* 0x0000000402007986 */ /* 0x0019e2000c101d24 */
[----:B------:R-:W-:Y:S05]  /*8db0*/  BRA `(.L_x_3948) ;  /* 0x0000000000f07947 */ /* 0x000fea0003800000 */
.L_x_3967:
[----:B------:R-:W-:-:S09]  /*8dc0*/  UISETP.NE.AND UP0, UPT, UR4, 0xf, UPT ;  /* 0x0000000f0400788c */ /* 0x000fd2000bf05270 */
[----:B------:R-:W-:Y:S05]  /*8dd0*/  BRA.U !UP0, `(.L_x_3969) ;  /* 0x0000000108e07547 */ /* 0x000fea000b800000 */
[----:B------:R-:W-:-:S09]  /*8de0*/  UISETP.NE.AND UP0, UPT, UR4, 0x17, UPT ;  /* 0x000000170400788c */ /* 0x000fd2000bf05270 */
[----:B------:R-:W-:Y:S05]  /*8df0*/  BRA.U !UP0, `(.L_x_3970) ;  /* 0x00000001088c7547 */ /* 0x000fea000b800000 */
[----:B------:R-:W-:-:S09]  /*8e00*/  UISETP.NE.AND UP0, UPT, UR4, 0x18, UPT ;  /* 0x000000180400788c */ /* 0x000fd2000bf05270 */
[----:B------:R-:W-:Y:S05]  /*8e10*/  BRA.U !UP0, `(.L_x_3971) ;  /* 0x0000000108447547 */ /* 0x000fea000b800000 */
.L_x_3947:
        /* <DEDUP_REMOVED lines=16> */
.L_x_3972:
[----:B------:R-:W-:Y:S05]  /*8f20*/  BRA `(.L_x_3948) ;  /* 0x0000000000947947 */ /* 0x000fea0003800000 */
.L_x_3971:
        /* <DEDUP_REMOVED lines=12> */
.L_x_3974:
[----:B------:R-:W-:Y:S05]  /*8ff0*/  BSYNC.RECONVERGENT B0 ;  /* 0x0000000000007941 */ /* 0x000fea0003800200 */
.L_x_3973:
[----:B------:R-:W-:-:S05]  /*9000*/  LOP3.LUT R5, R0, 0x80, R7, 0xf8, !PT ;  /* 0x0000008000057812 */ /* 0x000fca00078ef807 */
[----:B------:R2:W-:Y:S01]  /*9010*/  STG.E.U8 desc[UR36][R2.64], R5 ;  /* 0x0000000502007986 */ /* 0x0005e2000c101124 */
[----:B------:R-:W-:Y:S05]  /*9020*/  BRA `(.L_x_3948) ;  /* 0x0000000000547947 */ /* 0x000fea0003800000 */
.L_x_3970:
        /* <DEDUP_REMOVED lines=11> */
.L_x_3976:
[----:B------:R-:W-:Y:S01]  /*90e0*/  IMAD.MOV.U32 R0, RZ, RZ, 0x7f ;  /* 0x0000007fff007424 */ /* 0x000fe200078e00ff */
[----:B------:R-:W-:-:S04]  /*90f0*/  ISETP.GT.U32.AND P0, PT, R6, 0x7f800000, PT ;  /* 0x7f8000000600780c */ /* 0x000fc80003f04070 */
[----:B------:R-:W-:-:S09]  /*9100*/  SEL R0, R0, 0x7c, P0 ;  /* 0x0000007c00007807 */ /* 0x000fd20000000000 */
.L_x_3977:
[----:B------:R-:W-:Y:S05]  /*9110*/  BSYNC.RECONVERGENT B0 ;  /* 0x0000000000007941 */ /* 0x000fea0003800200 */
.L_x_3975:
[----:B------:R-:W-:-:S04]  /*9120*/  SHF.R.U32.HI R5, RZ, 0x18, R4 ;  /* 0x00000018ff057819 */ /* 0x000fc80000011604 */
[----:B------:R-:W-:-:S05]  /*9130*/  LOP3.LUT R5, R0, 0x80, R5, 0xf8, !PT ;  /* 0x0000008000057812 */ /* 0x000fca00078ef805 */
[----:B------:R1:W-:Y:S01]  /*9140*/  STG.E.U8 desc[UR36][R2.64], R5 ;  /* 0x0000000502007986 */ /* 0x0003e2000c101124 */
[----:B------:R-:W-:Y:S05]  /*9150*/  BRA `(.L_x_3948) ;  /* 0x0000000000087947 */ /* 0x000fea0003800000 */
.L_x_3969:
[----:B------:R-:W-:-:S05]  /*9160*/  F2FP.BF16.F32.PACK_AB R4, RZ, R4 ;  /* 0x00000004ff04723e */ /* 0x000fca00000010ff */
[----:B------:R0:W-:Y:S02]  /*9170*/  STG.E.U16 desc[UR36][R2.64], R4 ;  /* 0x0000000402007986 */ /* 0x0001e4000c101524 */
.L_x_3948:
[----:B------:R-:W-:-:S07]  /*9180*/  IADD3 R17, PT, PT, R17, 0x80, RZ ;  /* 0x0000008011117810 */ /* 0x000fce0007ffe0ff */
.L_x_3913:
[----:B------:R-:W-:Y:S05]  /*9190*/  BSYNC.RECONVERGENT B7 ;  /* 0x0000000000077941 */ /* 0x000fea0003800200 */
.L_x_3912:
        /* <DEDUP_REMOVED lines=306> */
.L_x_3978:
[----:B------:R-:W0:Y:S01]  /*a4c0*/  LDCU.128 UR8, c[0x0][0x580] ;  /* 0x0000b000ff0877ac */ /* 0x000e220008000c00 */
[----:B------:R-:W-:Y:S01]  /*a4d0*/  BSSY.RECONVERGENT B6, `(.L_x_3979) ;  /* 0x00000e7000067945 */ /* 0x000fe20003800200 */
        /* <DEDUP_REMOVED lines=18> */
.L_x_3983:
[----:B------:R-:W2:Y:S02]  /*a600*/  LDG.E.U8 R0, desc[UR36][R2.64] ;  /* 0x0000002402007981 */ /* 0x000ea4000c1e1100 */
[----:B--2---:R-:W-:Y:S01]  /*a610*/  I2FP.F32.U32 R0, R0 ;  /* 0x0000000000007245 */ /* 0x004fe20000201000 */
[----:B------:R-:W-:Y:S06]  /*a620*/  BRA `(.L_x_3985) ;  /* 0x0000000c00447947 */ /* 0x000fec0003800000 */
.L_x_3982:
        /* <DEDUP_REMOVED lines=9> */
.L_x_3987:
[----:B------:R-:W2:Y:S02]  /*a6c0*/  LDG.E R0, desc[UR36][R2.64] ;  /* 0x0000002402007981 */ /* 0x000ea4000c1e1900 */
[----:B--2---:R-:W-:Y:S01]  /*a6d0*/  I2FP.F32.S32 R0, R0 ;  /* 0x0000000000007245 */ /* 0x004fe20000201400 */
[----:B------:R-:W-:Y:S06]  /*a6e0*/  BRA `(.L_x_3985) ;  /* 0x0000000c00147947 */ /* 0x000fec0003800000 */
.L_x_3986:
[----:B------:R-:W2:Y:S02]  /*a6f0*/  LDG.E.U16 R0, desc[UR36][R2.64] ;  /* 0x0000002402007981 */ /* 0x000ea4000c1e1500 */
[----:B--2---:R-:W4:Y:S01]  /*a700*/  I2F.S16 R0, R0 ;  /* 0x0000000000007306 */ /* 0x004f220000101400 */
[----:B------:R-:W-:Y:S05]  /*a710*/  BRA `(.L_x_3985) ;  /* 0x0000000c00087947 */ /* 0x000fea0003800000 */
.L_x_3981:
        /* <DEDUP_REMOVED lines=8> */
.L_x_3989:
[----:B------:R-:W2:Y:S02]  /*a7a0*/  LDG.E.U16 R0, desc[UR36][R2.64] ;  /* 0x0000002402007981 */ /* 0x000ea4000c1e1500 */
[----:B--2---:R-:W-:Y:S01]  /*a7b0*/  HADD2.F32 R0, -RZ, R0.H0_H0 ;  /* 0x20000000ff007230 */ /* 0x004fe20000004100 */
[----:B------:R-:W-:Y:S06]  /*a7c0*/  BRA `(.L_x_3985) ;  /* 0x0000000800dc7947 */ /* 0x000fec0003800000 */
.L_x_3988:
        /* <DEDUP_REMOVED lines=8> */
.L_x_3991:
[----:B------:R-:W2:Y:S02]  /*a850*/  LDG.E.U16 R0, desc[UR36][R2.64] ;  /* 0x0000002402007981 */ /* 0x000ea4000c1e1500 */
[----:B--2---:R-:W-:Y:S01]  /*a860*/  HADD2.F32 R0, -RZ, R0.H0_H0 ;  /* 0x20000000ff007230 */ /* 0x004fe20000004100 */
[----:B------:R-:W-:Y:S06]  /*a870*/  BRA `(.L_x_3985) ;  /* 0x0000000800b07947 */ /* 0x000fec0003800000 */
.L_x_3990:
        /* <DEDUP_REMOVED lines=11> */
.L_x_3980:
        /* <DEDUP_REMOVED lines=12> */
.L_x_3994:
        /* <DEDUP_REMOVED lines=11> */
.L_x_3993:
        /* <DEDUP_REMOVED lines=23> */
[----:B------:R-:W-:Y:S01]  /*ac10*/  LOP3.LUT R0, R5, 0x80000000, R0, 0xf8, !PT ;  /* 0x8000000005007812 */ /* 0x000fe200078ef800 */
[----:B------:R-:W-:Y:S06]  /*ac20*/  BRA `(.L_x_3985) ;  /* 0x0000000400c47947 */ /* 0x000fec0003800000 */
.L_x_3996:
        /* <DEDUP_REMOVED lines=12> */
.L_x_3995:
[----:B------:R-:W2:Y:S02]  /*acf0*/  LDG.E.U16 R0, desc[UR36][R2.64] ;  /* 0x0000002402007981 */ /* 0x000ea4000c1e1500 */
[----:B--2---:R-:W-:Y:S01]  /*ad00*/  SHF.L.U32 R0, R0, 0x10, RZ ;  /* 0x0000001000007819 */ /* 0x004fe200000006ff */
[----:B------:R-:W-:Y:S06]  /*ad10*/  BRA `(.L_x_3985) ;  /* 0x0000000400887947 */ /* 0x000fec0003800000 */
.L_x_3992:
        /* <DEDUP_REMOVED lines=11> */
.L_x_3999:
        /* <DEDUP_REMOVED lines=20> */
.L_x_4001:
[----:B------:R-:W-:Y:S05]  /*af10*/  BSYNC.RECONVERGENT B0 ;  /* 0x0000000000007941 */ /* 0x000fea0003800200 */
.L_x_4000:
[----:B------:R-:W-:Y:S01]  /*af20*/  IMAD.SHL.U32 R0, R0, 0x100000, RZ ;  /* 0x0010000000007824 */ /* 0x000fe200078e00ff */
[----:B------:R-:W-:-:S04]  /*af30*/  LEA R2, R2, 0x3b800000, 0x17 ;  /* 0x3b80000002027811 */ /* 0x000fc800078eb8ff */
[----:B------:R-:W-:Y:S01]  /*af40*/  LOP3.LUT R0, R2, R0, R7, 0xfe, !PT ;  /* 0x0000000002007212 */ /* 0x000fe200078efe07 */
[----:B------:R-:W-:Y:S06]  /*af50*/  BRA `(.L_x_3985) ;  /* 0x0000000000f87947 */ /* 0x000fec0003800000 */
.L_x_3998:
        /* <DEDUP_REMOVED lines=20> */
.L_x_4003:
[----:B------:R-:W-:Y:S05]  /*b0a0*/  BSYNC.RECONVERGENT B0 ;  /* 0x0000000000007941 */ /* 0x000fea0003800200 */
.L_x_4002:
[----:B------:R-:W-:Y:S02]  /*b0b0*/  SHF.L.U32 R0, R0, 0x15, RZ ;  /* 0x0000001500007819 */ /* 0x000fe400000006ff */
[----:B------:R-:W-:-:S04]  /*b0c0*/  LEA R2, R2, 0x37800000, 0x17 ;  /* 0x3780000002027811 */ /* 0x000fc800078eb8ff */
[----:B------:R-:W-:Y:S01]  /*b0d0*/  LOP3.LUT R0, R2, R0, R7, 0xfe, !PT ;  /* 0x0000000002007212 */ /* 0x000fe200078efe07 */
[----:B------:R-:W-:Y:S06]  /*b0e0*/  BRA `(.L_x_3985) ;  /* 0x0000000000947947 */ /* 0x000fec0003800000 */
.L_x_3997:
        /* <DEDUP_REMOVED lines=11> */
[----:B------:R-:W-:Y:S01]  /*b1a0*/  @!P0 MOV R0, 0x7f800001 ;  /* 0x7f80000100008802 */ /* 0x000fe20000000f00 */
[----:B------:R-:W-:Y:S01]  /*b1b0*/  @P0 IMAD.SHL.U32 R0, R2, 0x800000, RZ ;  /* 0x0080000002000824 */ /* 0x000fe200078e00ff */
[----:B------:R-:W-:Y:S06]  /*b1c0*/  BRA `(.L_x_3985) ;  /* 0x00000000005c7947 */ /* 0x000fec0003800000 */
.L_x_3984:
        /* <DEDUP_REMOVED lines=16> */
.L_x_4006:
[----:B------:R-:W-:Y:S01]  /*b2d0*/  IMAD.MOV.U32 R0, RZ, RZ, RZ ;  /* 0x000000ffff007224 */ /* 0x000fe200078e00ff */
[----:B------:R-:W-:Y:S06]  /*b2e0*/  BRA `(.L_x_3985) ;  /* 0x0000000000147947 */ /* 0x000fec0003800000 */
.L_x_4005:
[----:B------:R-:W2:Y:S02]  /*b2f0*/  LDG.E.64 R2, desc[UR36][R2.64] ;  /* 0x0000002402027981 */ /* 0x000ea4000c1e1b00 */
[----:B--2---:R0:W1:Y:S02]  /*b300*/  I2F.U64 R0, R2 ;  /* 0x0000000200007312 */ /* 0x0040640000301000 */
[----:B01----:R-:W-:Y:S05]  /*b310*/  BRA `(.L_x_3985) ;  /* 0x0000000000087947 */ /* 0x003fea0003800000 */
.L_x_4004:
[----:B------:R-:W2:Y:S02]  /*b320*/  LDG.E R0, desc[UR36][R2.64] ;  /* 0x0000002402007981 */ /* 0x000ea4000c1e1900 */
[----:B--2---:R-:W-:-:S07]  /*b330*/  I2FP.F32.U32 R0, R0 ;  /* 0x0000000000007245 */ /* 0x004fce0000201000 */
.L_x_3985:
[----:B------:R-:W-:Y:S05]  /*b340*/  BSYNC.RECONVERGENT B6 ;  /* 0x0000000000067941 */ /* 0x000fea0003800200 */
.L_x_3979:
[----:B------:R-:W0:Y:S01]  /*b350*/  LDCU UR5, c[0x0][0x590] ;  /* 0x0000b200ff0577ac */ /* 0x000e220008000800 */
[----:B------:R-:W-:Y:S01]  /*b360*/  ISETP.NE.AND P0, PT, RZ, UR43, PT ;  /* 0x0000002bff007c0c */ /* 0x000fe2000bf05270 */
[----:B------:R-:W-:-:S04]  /*b370*/  UPRMT UR4, UR40, 0x9910, URZ ;  /* 0x0000991028047896 */ /* 0x000fc800080000ff */
[----:B------:R-:W-:Y:S01]  /*b380*/  UISETP.GT.AND UP0, UPT, UR4, 0x9, UPT ;  /* 0x000000090400788c */ /* 0x000fe2000bf04270 */
[----:B0-----:R-:W1:Y:S07]  /*b390*/  MUFU.RCP R5, UR5 ;  /* 0x0000000500057d08 */ /* 0x001e6e0008001000 */
[----:B-1-345:R-:W-:Y:S01]  /*b3a0*/  @P0 FMUL.FTZ R3, R5, R0 ;  /* 0x0000000005030220 */ /* 0x03afe20000410000 */
[----:B------:R-:W-:-:S05]  /*b3b0*/  @!P0 FMUL.FTZ R0, R0, UR5 ;  /* 0x0000000500008c20 */ /* 0x000fca0008410000 */
[----:B------:R-:W2:Y:S08]  /*b3c0*/  @P0 FRND R3, R3 ;  /* 0x0000000300030307 */ /* 0x000eb00000201000 */
[----:B------:R-:W0:Y:S01]  /*b3d0*/  @!P0 FRND R0, R0 ;  /* 0x0000000000008307 */ /* 0x000e220000201000 */
[----:B--2---:R-:W-:Y:S01]  /*b3e0*/  @P0 FMUL.FTZ R2, R3, UR5 ;  /* 0x0000000503020c20 */ /* 0x004fe20008410000 */
[----:B0-----:R-:W-:Y:S01]  /*b3f0*/  @!P0 FMUL.FTZ R2, R0, R5 ;  /* 0x0000000500028220 */ /* 0x001fe20000410000 */
        /* <DEDUP_REMOVED lines=10> */
[----:B0-----:R-:W-:Y:S01]  /*b4a0*/  STG.E.U8 desc[UR36][R16.64], R3 ;  /* 0x0000000310007986 */ /* 0x001fe2000c101124 */
[----:B------:R-:W-:Y:S05]  /*b4b0*/  EXIT ;  /* 0x000000000000794d */ /* 0x000fea0003800000 */
.L_x_4010:
[----:B------:R-:W0:Y:S02]  /*b4c0*/  F2I.S64.TRUNC R2, R2 ;  /* 0x0000000200027311 */ /* 0x000e24000020d900 */
[----:B0-----:R-:W-:-:S05]  /*b4d0*/  MOV R5, R2 ;  /* 0x0000000200057202 */ /* 0x001fca0000000f00 */
[----:B------:R-:W-:Y:S01]  /*b4e0*/  STG.E.U8 desc[UR36][R16.64], R5 ;  /* 0x0000000510007986 */ /* 0x000fe2000c101124 */
[----:B------:R-:W-:Y:S05]  /*b4f0*/  EXIT ;  /* 0x000000000000794d */ /* 0x000fea0003800000 */
.L_x_4009:
[----:B------:R-:W-:-:S09]  /*b500*/  UISETP.NE.AND UP0, UPT, UR4, 0x2, UPT ;  /* 0x000000020400788c */ /* 0x000fd2000bf05270 */
[----:B------:R-:W-:Y:S05]  /*b510*/  BRA.U !UP0, `(.L_x_4012) ;  /* 0x0000000108287547 */ /* 0x000fea000b800000 */
[----:B------:R-:W-:-:S09]  /*b520*/  UISETP.NE.AND UP0, UPT, UR4, 0x3, UPT ;  /* 0x000000030400788c */ /* 0x000fd2000bf05270 */
[----:B------:R-:W-:Y:S05]  /*b530*/  BRA.U !UP0, `(.L_x_4013) ;  /* 0x0000000108147547 */ /* 0x000fea000b800000 */
[----:B------:R-:W-:-:S09]  /*b540*/  UISETP.NE.AND UP0, UPT, UR4, 0x4, UPT ;  /* 0x000000040400788c */ /* 0x000fd2000bf05270 */
[----:B------:R-:W-:Y:S05]  /*b550*/  BRA.U UP0, `(.L_x_4011) ;  /* 0x0000000900387547 */ /* 0x000fea000b800000 */
[----:B------:R-:W0:Y:S02]  /*b560*/  F2I.S64.TRUNC R2, R2 ;  /* 0x0000000200027311 */ /* 0x000e24000020d900 */
[----:B0-----:R-:W-:Y:S01]  /*b570*/  STG.E.64 desc[UR36][R16.64], R2 ;  /* 0x0000000210007986 */ /* 0x001fe2000c101b24 */
[----:B------:R-:W-:Y:S05]  /*b580*/  EXIT ;  /* 0x000000000000794d */ /* 0x000fea0003800000 */
.L_x_4013:
[----:B------:R-:W0:Y:S02]  /*b590*/  F2I.FTZ.TRUNC.NTZ R3, R2 ;  /* 0x0000000200037305 */ /* 0x000e24000021f100 */
[----:B0-----:R-:W-:Y:S01]  /*b5a0*/  STG.E desc[UR36][R16.64], R3 ;  /* 0x0000000310007986 */ /* 0x001fe2000c101924 */
[----:B------:R-:W-:Y:S05]  /*b5b0*/  EXIT ;  /* 0x000000000000794d */ /* 0x000fea0003800000 */
.L_x_4012:
[----:B------:R-:W0:Y:S02]  /*b5c0*/  F2I.FTZ.TRUNC.NTZ R3, R2 ;  /* 0x0000000200037305 */ /* 0x000e24000021f100 */
[----:B0-----:R-:W-:Y:S01]  /*b5d0*/  STG.E.U16 desc[UR36][R16.64], R3 ;  /* 0x0000000310007986 */ /* 0x001fe2000c101524 */
[----:B------:R-:W-:Y:S05]  /*b5e0*/  EXIT ;  /* 0x000000000000794d */ /* 0x000fea0003800000 */
.L_x_4008:
[----:B------:R-:W-:-:S09]  /*b5f0*/  UISETP.GT.AND UP0, UPT, UR4, 0x6, UPT ;  /* 0x000000060400788c */ /* 0x000fd2000bf04270 */
[----:B------:R-:W-:Y:S05]  /*b600*/  BRA.U UP0, `(.L_x_4014) ;  /* 0x0000000100247547 */ /* 0x000fea000b800000 */
[----:B------:R-:W-:-:S09]  /*b610*/  UISETP.NE.AND UP0, UPT, UR4, 0x5, UPT ;  /* 0x000000050400788c */ /* 0x000fd2000bf05270 */
[----:B------:R-:W-:Y:S05]  /*b620*/  BRA.U !UP0, `(.L_x_4015) ;  /* 0x0000000108107547 */ /* 0x000fea000b800000 */
[----:B------:R-:W-:-:S09]  /*b630*/  UISETP.NE.AND UP0, UPT, UR4, 0x6, UPT ;  /* 0x000000060400788c */ /* 0x000fd2000bf05270 */
[----:B------:R-:W-:Y:S05]  /*b640*/  BRA.U UP0, `(.L_x_4011) ;  /* 0x0000000500fc7547 */ /* 0x000fea000b800000 */
[----:B------:R-:W-:Y:S01]  /*b650*/  STG.E desc[UR36][R16.64], R2 ;  /* 0x0000000210007986 */ /* 0x000fe2000c101924 */
[----:B------:R-:W-:Y:S05]  /*b660*/  EXIT ;  /* 0x000000000000794d */ /* 0x000fea0003800000 */
.L_x_4015:
[----:B------:R-:W-:-:S05]  /*b670*/  F2FP.F16.F32.PACK_AB R2, RZ, R2 ;  /* 0x00000002ff02723e */ /* 0x000fca00000000ff */
[----:B------:R-:W-:Y:S01]  /*b680*/  STG.E.U16 desc[UR36][R16.64], R2 ;  /* 0x0000000210007986 */ /* 0x000fe2000c101524 */
[----:B------:R-:W-:Y:S05]  /*b690*/  EXIT ;  /* 0x000000000000794d */ /* 0x000fea0003800000 */
.L_x_4014:
[----:B------:R-:W-:-:S09]  /*b6a0*/  UISETP.NE.AND UP0, UPT, UR4, 0x7, UPT ;  /* 0x000000070400788c */ /* 0x000fd2000bf05270 */
[----:B------:R-:W-:Y:S05]  /*b6b0*/  BRA.U !UP0, `(.L_x_4016) ;  /* 0x00000001082c7547 */ /* 0x000fea000b800000 */
[----:B------:R-:W-:-:S09]  /*b6c0*/  UISETP.NE.AND UP0, UPT, UR4, 0x8, UPT ;  /* 0x000000080400788c */ /* 0x000fd2000bf05270 */
[----:B------:R-:W-:Y:S05]  /*b6d0*/  BRA.U !UP0, `(.L_x_4017) ;  /* 0x0000000108147547 */ /* 0x000fea000b800000 */
[----:B------:R-:W-:-:S09]  /*b6e0*/  UISETP.NE.AND UP0, UPT, UR4, 0x9, UPT ;  /* 0x000000090400788c */ /* 0x000fd2000bf05270 */
[----:B------:R-:W-:Y:S05]  /*b6f0*/  BRA.U UP0, `(.L_x_4011) ;  /* 0x0000000500d07547 */ /* 0x000fea000b800000 */
[----:B------:R-:W-:-:S05]  /*b700*/  IMAD.MOV.U32 R3, RZ, RZ, RZ ;  /* 0x000000ffff037224 */ /* 0x000fca00078e00ff */
[----:B------:R-:W-:Y:S01]  /*b710*/  STG.E.64 desc[UR36][R16.64], R2 ;  /* 0x0000000210007986 */ /* 0x000fe2000c101b24 */
[----:B------:R-:W-:Y:S05]  /*b720*/  EXIT ;  /* 0x000000000000794d */ /* 0x000fea0003800000 */
.L_x_4017:
[----:B------:R-:W-:-:S04]  /*b730*/  F2FP.F16.F32.PACK_AB R3, RZ, R2 ;  /* 0x00000002ff03723e */ /* 0x000fc800000000ff */
[----:B------:R-:W-:-:S05]  /*b740*/  PRMT R3, R3, 0x5410, RZ ;  /* 0x0000541003037816 */ /* 0x000fca00000000ff */
[----:B------:R-:W-:Y:S01]  /*b750*/  STG.E desc[UR36][R16.64], R3 ;  /* 0x0000000310007986 */ /* 0x000fe2000c101924 */
[----:B------:R-:W-:Y:S05]  /*b760*/  EXIT ;  /* 0x000000000000794d */ /* 0x000fea0003800000 */
.L_x_4016:
[----:B------:R-:W-:-:S06]  /*b770*/  FMUL.FTZ R2, R2, 1 ;  /* 0x3f80000002027820 */ /* 0x000fcc0000410000 */
[----:B------:R-:W0:Y:S02]  /*b780*/  F2F.F64.F32 R2, R2 ;  /* 0x0000000200027310 */ /* 0x000e240000201800 */
[----:B0-----:R-:W-:Y:S01]  /*b790*/  STG.E.64 desc[UR36][R16.64], R2 ;  /* 0x0000000210007986 */ /* 0x001fe2000c101b24 */
[----:B------:R-:W-:Y:S05]  /*b7a0*/  EXIT ;  /* 0x000000000000794d */ /* 0x000fea0003800000 */
.L_x_4007:
        /* <DEDUP_REMOVED lines=11> */
[----:B0-----:R-:W-:Y:S01]  /*b860*/  STG.E.U16 desc[UR36][R16.64], R3 ;  /* 0x0000000310007986 */ /* 0x001fe2000c101524 */
[----:B------:R-:W-:Y:S05]  /*b870*/  EXIT ;  /* 0x000000000000794d */ /* 0x000fea0003800000 */
.L_x_4021:
        /* <DEDUP_REMOVED lines=16> */
.L_x_4024:
[----:B------:R-:W-:-:S04]  /*b980*/  SHF.R.U32.HI R2, RZ, 0x18, R2 ;  /* 0x00000018ff027819 */ /* 0x000fc80000011602 */
[----:B------:R-:W-:-:S04]  /*b990*/  LOP3.LUT R2, R3, 0x80, R2, 0xf8, !PT ;  /* 0x0000008003027812 */ /* 0x000fc800078ef802 */
[----:B------:R-:W-:-:S07]  /*b9a0*/  PRMT R8, R2, 0x7610, R8 ;  /* 0x0000761002087816 */ /* 0x000fce0000000008 */
.L_x_4023:
[----:B------:R-:W-:Y:S05]  /*b9b0*/  BSYNC.RECONVERGENT B0 ;  /* 0x0000000000007941 */ /* 0x000fea0003800200 */
.L_x_4022:
[----:B------:R-:W-:Y:S01]  /*b9c0*/  STG.E.U8 desc[UR36][R16.64], R8 ;  /* 0x0000000810007986 */ /* 0x000fe2000c101124 */
[----:B------:R-:W-:Y:S05]  /*b9d0*/  EXIT ;  /* 0x000000000000794d */ /* 0x000fea0003800000 */
.L_x_4020:
        /* <DEDUP_REMOVED lines=16> */
.L_x_4027:
[----:B------:R-:W-:-:S04]  /*bae0*/  SHF.R.U32.HI R2, RZ, 0x18, R2 ;  /* 0x00000018ff027819 */ /* 0x000fc80000011602 */
[----:B------:R-:W-:-:S04]  /*baf0*/  LOP3.LUT R3, R3, 0x80, R2, 0xf8, !PT ;  /* 0x0000008003037812 */ /* 0x000fc800078ef802 */
[----:B------:R-:W-:-:S07]  /*bb00*/  PRMT R8, R3, 0x7610, R8 ;  /* 0x0000761003087816 */ /* 0x000fce0000000008 */
.L_x_4026:
[----:B------:R-:W-:Y:S05]  /*bb10*/  BSYNC.RECONVERGENT B0 ;  /* 0x0000000000007941 */ /* 0x000fea0003800200 */
.L_x_4025:
[----:B------:R-:W-:Y:S01]  /*bb20*/  STG.E.U8 desc[UR36][R16.64], R8 ;  /* 0x0000000810007986 */ /* 0x000fe2000c101124 */
[----:B------:R-:W-:Y:S05]  /*bb30*/  EXIT ;  /* 0x000000000000794d */ /* 0x000fea0003800000 */
.L_x_4019:
        /* <DEDUP_REMOVED lines=21> */
.L_x_4029:
[----:B------:R-:W0:Y:S02]  /*bc90*/  F2I.U64.TRUNC R2, R2 ;  /* 0x0000000200027311 */ /* 0x000e24000020d800 */
[----:B0-----:R-:W-:Y:S01]  /*bca0*/  STG.E.64 desc[UR36][R16.64], R2 ;  /* 0x0000000210007986 */ /* 0x001fe2000c101b24 */
[----:B------:R-:W-:Y:S05]  /*bcb0*/  EXIT ;  /* 0x000000000000794d */ /* 0x000fea0003800000 */
.L_x_4028:
[----:B------:R-:W0:Y:S02]  /*bcc0*/  F2I.FTZ.U32.TRUNC.NTZ R3, R2 ;  /* 0x0000000200037305 */ /* 0x000e24000021f000 */
[----:B0-----:R-:W-:Y:S01]  /*bcd0*/  STG.E desc[UR36][R16.64], R3 ;  /* 0x0000000310007986 */ /* 0x001fe2000c101924 */
[----:B------:R-:W-:Y:S05]  /*bce0*/  EXIT ;  /* 0x000000000000794d */ /* 0x000fea0003800000 */
.L_x_4018:
        /* <DEDUP_REMOVED lines=8> */
[----:B------:R-:W-:Y:S01]  /*bd70*/  STG.E.U8 desc[UR36][R16.64], R3 ;  /* 0x0000000310007986 */ /* 0x000fe2000c101124 */
[----:B------:R-:W-:Y:S05]  /*bd80*/  EXIT ;  /* 0x000000000000794d */ /* 0x000fea0003800000 */
.L_x_4031:
[----:B------:R-:W-:Y:S01]  /*bd90*/  FMUL.FTZ R4, R2, 1 ;  /* 0x3f80000002047820 */ /* 0x000fe20000410000 */
[----:B------:R-:W-:-:S05]  /*bda0*/  CS2R R6, SRZ ;  /* 0x0000000000067805 */ /* 0x000fca000001ff00 */
[----:B------:R-:W0:Y:S02]  /*bdb0*/  F2F.F64.F32 R4, R4 ;  /* 0x0000000400047310 */ /* 0x000e240000201800 */
[----:B0-----:R-:W-:Y:S01]  /*bdc0*/  STG.E.128 desc[UR36][R16.64], R4 ;  /* 0x0000000410007986 */ /* 0x001fe2000c101d24 */
[----:B------:R-:W-:Y:S05]  /*bdd0*/  EXIT ;  /* 0x000000000000794d */ /* 0x000fea0003800000 */
.L_x_4030:
[----:B------:R-:W-:-:S09]  /*bde0*/  UISETP.NE.AND UP0, UPT, UR4, 0xf, UPT ;  /* 0x0000000f0400788c */ /* 0x000fd2000bf05270 */
[----:B------:R-:W-:Y:S05]  /*bdf0*/  BRA.U !UP0, `(.L_x_4032) ;  /* 0x0000000108e07547 */ /* 0x000fea000b800000 */
[----:B------:R-:W-:-:S09]  /*be00*/  UISETP.NE.AND UP0, UPT, UR4, 0x17, UPT ;  /* 0x000000170400788c */ /* 0x000fd2000bf05270 */
[----:B------:R-:W-:Y:S05]  /*be10*/  BRA.U !UP0, `(.L_x_4033) ;  /* 0x00000001088c7547 */ /* 0x000fea000b800000 */
[----:B------:R-:W-:-:S09]  /*be20*/  UISETP.NE.AND UP0, UPT, UR4, 0x18, UPT ;  /* 0x000000180400788c */ /* 0x000fd2000bf05270 */
[----:B------:R-:W-:Y:S05]  /*be30*/  BRA.U !UP0, `(.L_x_4034) ;  /* 0x0000000108447547 */ /* 0x000fea000b800000 */
.L_x_4011:
        /* <DEDUP_REMOVED lines=16> */
.L_x_4035:
[----:B------:R-:W-:Y:S05]  /*bf40*/  EXIT ;  /* 0x000000000000794d */ /* 0x000fea0003800000 */
.L_x_4034:
        /* <DEDUP_REMOVED lines=12> */
.L_x_4037:
[----:B------:R-:W-:Y:S05]  /*c010*/  BSYNC.RECONVERGENT B0 ;  /* 0x0000000000007941 */ /* 0x000fea0003800200 */
.L_x_4036:
[----:B------:R-:W-:-:S05]  /*c020*/  LOP3.LUT R3, R0, 0x80, R5, 0xf8, !PT ;  /* 0x0000008000037812 */ /* 0x000fca00078ef805 */
[----:B------:R-:W-:Y:S01]  /*c030*/  STG.E.U8 desc[UR36][R16.64], R3 ;  /* 0x0000000310007986 */ /* 0x000fe2000c101124 */
[----:B------:R-:W-:Y:S05]  /*c040*/  EXIT ;  /* 0x000000000000794d */ /* 0x000fea0003800000 */
.L_x_4033:
        /* <DEDUP_REMOVED lines=11> */
.L_x_4039:
[----:B------:R-:W-:Y:S01]  /*c100*/  HFMA2 R0, -RZ, RZ, 0, 7.569789886474609375e-06 ;  /* 0x0000007fff007431 */ /* 0x000fe200000001ff */
[----:B------:R-:W-:-:S04]  /*c110*/  ISETP.GT.U32.AND P0, PT, R4, 0x7f800000, PT ;  /* 0x7f8000000400780c */ /* 0x000fc80003f04070 */
[----:B------:R-:W-:-:S09]  /*c120*/  SEL R0, R0, 0x7c, P0 ;  /* 0x0000007c00007807 */ /* 0x000fd20000000000 */
.L_x_4040:
[----:B------:R-:W-:Y:S05]  /*c130*/  BSYNC.RECONVERGENT B0 ;  /* 0x0000000000007941 */ /* 0x000fea0003800200 */
.L_x_4038:
[----:B------:R-:W-:-:S04]  /*c140*/  SHF.R.U32.HI R3, RZ, 0x18, R2 ;  /* 0x00000018ff037819 */ /* 0x000fc80000011602 */
[----:B------:R-:W-:-:S05]  /*c150*/  LOP3.LUT R3, R0, 0x80, R3, 0xf8, !PT ;  /* 0x0000008000037812 */ /* 0x000fca00078ef803 */
[----:B------:R-:W-:Y:S01]  /*c160*/  STG.E.U8 desc[UR36][R16.64], R3 ;  /* 0x0000000310007986 */ /* 0x000fe2000c101124 */
[----:B------:R-:W-:Y:S05]  /*c170*/  EXIT ;  /* 0x000000000000794d */ /* 0x000fea0003800000 */
.L_x_4032:
[----:B------:R-:W-:-:S05]  /*c180*/  F2FP.BF16.F32.PACK_AB R2, RZ, R2 ;  /* 0x00000002ff02723e */ /* 0x000fca00000010ff */
[----:B------:R-:W-:Y:S01]  /*c190*/  STG.E.U16 desc[UR36][R16.64], R2 ;  /* 0x0000000210007986 */ /* 0x000fe2000c101524 */
[----:B------:R-:W-:Y:S05]  /*c1a0*/  EXIT ;  /* 0x000000000000794d */ /* 0x000fea0003800000 */
.L_x_4041:
        /* <DEDUP_REMOVED lines=13> */
.L_x_19099:


//--------------------- .text._ZN2at6native27unrolled_elementwise_kernelIZZZNS0_26round_decimals_kernel_cudaERNS_18TensorIteratorBaseElENKUlvE_clEvENKUlvE0_clEvEUlfE_St5arrayIPcLm2EELi4E23TrivialOffsetCalculatorILi1EjESB_NS0_6memory12LoadWithCastILi1EEENSC_13StoreWithCastILi1EEEEEviT_T0_T2_T3_T4_T5_ --------------------------
	.section	.text._ZN2at6native27unrolled_elementwise_kernelIZZZNS0_26round_decimals_kernel_cudaERNS_18TensorIteratorBaseElENKUlvE_clEvENKUlvE0_clEvEUlfE_St5arrayIPcLm2EELi4E23TrivialOffsetCalculatorILi1EjESB_NS0_6memory12LoadWithCastILi1EEENSC_13StoreWithCastILi1EEEEEviT_T0_T2_T3_T4_T5_,"ax",@progbits
	.align	128
        .global         _ZN2at6native27unrolled_elementwise_kernelIZZZNS0_26round_decimals_kernel_cudaERNS_18TensorIteratorBaseElENKUlvE_clEvENKUlvE0_clEvEUlfE_St5arrayIPcLm2EELi4E23TrivialOffsetCalculatorILi1EjESB_NS0_6memory12LoadWithCastILi1EEENSC_13StoreWithCastILi1EEEEEviT_T0_T2_T3_T4_T5_
        .type           _ZN2at6native27unrolled_elementwise_kernelIZZZNS0_26round_decimals_kernel_cudaERNS_18TensorIteratorBaseElENKUlvE_clEvENKUlvE0_clEvEUlfE_St5arrayIPcLm2EELi4E23TrivialOffsetCalculatorILi1EjESB_NS0_6memory12LoadWithCastILi1EEENSC_13StoreWithCastILi1EEEEEviT_T0_T2_T3_T4_T5_,@function
        .size           _ZN2at6native27unrolled_elementwise_kernelIZZZNS0_26round_decimals_kernel_cudaERNS_18TensorIteratorBaseElENKUlvE_clEvENKUlvE0_clEvEUlfE_St5arrayIPcLm2EELi4E23TrivialOffsetCalculatorILi1EjESB_NS0_6memory12LoadWithCastILi1EEENSC_13StoreWithCastILi1EEEEEviT_T0_T2_T3_T4_T5_,(.L_x_19100 - _ZN2at6native27unrolled_elementwise_kernelIZZZNS0_26round_decimals_kernel_cudaERNS_18TensorIteratorBaseElENKUlvE_clEvENKUlvE0_clEvEUlfE_St5arrayIPcLm2EELi4E23TrivialOffsetCalculatorILi1EjESB_NS0_6memory12LoadWithCastILi1EEENSC_13StoreWithCastILi1EEEEEviT_T0_T2_T3_T4_T5_)
        .other          _ZN2at6native27unrolled_elementwise_kernelIZZZNS0_26round_decimals_kernel_cudaERNS_18TensorIteratorBaseElENKUlvE_clEvENKUlvE0_clEvEUlfE_St5arrayIPcLm2EELi4E23TrivialOffsetCalculatorILi1EjESB_NS0_6memory12LoadWithCastILi1EEENSC_13StoreWithCastILi1EEEEEviT_T0_T2_T3_T4_T5_,@"STO_CUDA_ENTRY STV_DEFAULT"
_ZN2at6native27unrolled_elementwise_kernelIZZZNS0_26round_decimals_kernel_cudaERNS_18TensorIteratorBaseElENKUlvE_clEvENKUlvE0_clEvEUlfE_St5arrayIPcLm2EELi4E23TrivialOffsetCalculatorILi1EjESB_NS0_6memory12LoadWithCastILi1EEENSC_13StoreWithCastILi1EEEEEviT_T0_T2_T3_T4_T5_:
.text._ZN2at6native27unrolled_elementwise_kernelIZZZNS0_26round_decimals_kernel_cudaERNS_18TensorIteratorBaseElENKUlvE_clEvENKUlvE0_clEvEUlfE_St5arrayIPcLm2EELi4E23TrivialOffsetCalculatorILi1EjESB_NS0_6memory12LoadWithCastILi1EEENSC_13StoreWithCastILi1EEEEEviT_T0_T2_T3_T4_T5_:
        /* <DEDUP_REMOVED lines=33> */
.L_x_4048:
[----:B------:R-:W2:Y:S02]  /*0210*/  LDG.E.U8 R4, desc[UR36][R4.64] ;  /* 0x0000002404047981 */ /* 0x000ea4000c1e1100 */
[----:B--2---:R-:W-:Y:S01]  /*0220*/  I2FP.F32.U32 R18, R4 ;  /* 0x0000000400127245 */ /* 0x004fe20000201000 */
[----:B------:R-:W-:Y:S06]  /*0230*/  BRA `(.L_x_4050) ;  /* 0x0000000c00487947 */ /* 0x000fec0003800000 */
.L_x_4047:
        /* <DEDUP_REMOVED lines=9> */
.L_x_4052:
[----:B------:R-:W2:Y:S02]  /*02d0*/  LDG.E R4, desc[UR36][R4.64] ;  /* 0x0000002404047981 */ /* 0x000ea4000c1e1900 */
[----:B--2---:R-:W-:Y:S01]  /*02e0*/  I2FP.F32.S32 R18, R4 ;  /* 0x0000000400127245 */ /* 0x004fe20000201400 */
[----:B------:R-:W-:Y:S06]  /*02f0*/  BRA `(.L_x_4050) ;  /* 0x0000000c00187947 */ /* 0x000fec0003800000 */
.L_x_4051:
[----:B------:R-:W2:Y:S02]  /*0300*/  LDG.E.U16 R4, desc[UR36][R4.64] ;  /* 0x0000002404047981 */ /* 0x000ea4000c1e1500 */
[----:B--2---:R0:W1:Y:S01]  /*0310*/  I2F.S16 R18, R4 ;  /* 0x0000000400127306 */ /* 0x0040620000101400 */
[----:B------:R-:W-:Y:S05]  /*0320*/  BRA `(.L_x_4050) ;  /* 0x0000000c000c7947 */ /* 0x000fea0003800000 */
.L_x_4046:
        /* <DEDUP_REMOVED lines=8> */
.L_x_4054:
[----:B------:R-:W2:Y:S02]  /*03b0*/  LDG.E.U16 R4, desc[UR36][R4.64] ;  /* 0x0000002404047981 */ /* 0x000ea4000c1e1500 */
[----:B--2---:R-:W-:Y:S01]  /*03c0*/  HADD2.F32 R18, -RZ, R4.H0_H0 ;  /* 0x20000004ff127230 */ /* 0x004fe20000004100 */
[----:B------:R-:W-:Y:S06]  /*03d0*/  BRA `(.L_x_4050) ;  /* 0x0000000800e07947 */ /* 0x000fec0003800000 */
.L_x_4053:
        /* <DEDUP_REMOVED lines=8> */
.L_x_4056:
[----:B------:R-:W2:Y:S02]  /*0460*/  LDG.E.U16 R4, desc[UR36][R4.64] ;  /* 0x0000002404047981 */ /* 0x000ea4000c1e1500 */
[----:B--2---:R-:W-:Y:S01]  /*0470*/  HADD2.F32 R18, -RZ, R4.H0_H0 ;  /* 0x20000004ff127230 */ /* 0x004fe20000004100 */
[----:B------:R-:W-:Y:S06]  /*0480*/  BRA `(.L_x_4050) ;  /* 0x0000000800b47947 */ /* 0x000fec0003800000 */
.L_x_4055:
        /* <DEDUP_REMOVED lines=11> */
.L_x_4045:
        /* <DEDUP_REMOVED lines=12> */
.L_x_4059:
        /* <DEDUP_REMOVED lines=11> */
.L_x_4058:
        /* <DEDUP_REMOVED lines=25> */
.L_x_4061:
        /* <DEDUP_REMOVED lines=13> */
.L_x_4060:
[----:B------:R-:W2:Y:S02]  /*0910*/  LDG.E.U16 R4, desc[UR36][R4.64] ;  /* 0x0000002404047981 */ /* 0x000ea4000c1e1500 */
[----:B--2---:R-:W-:Y:S01]  /*0920*/  IMAD.U32 R18, R4, 0x10000, RZ ;  /* 0x0001000004127824 */ /* 0x004fe200078e00ff */
[----:B------:R-:W-:Y:S06]  /*0930*/  BRA `(.L_x_4050) ;  /* 0x0000000400887947 */ /* 0x000fec0003800000 */
.L_x_4057:
        /* <DEDUP_REMOVED lines=11> */
.L_x_4064:
        /* <DEDUP_REMOVED lines=20> */
.L_x_4066:
[----:B------:R-:W-:Y:S05]  /*0b30*/  BSYNC.RECONVERGENT B0 ;  /* 0x0000000000007941 */ /* 0x000fea0003800200 */
.L_x_4065:
[----:B------:R-:W-:Y:S01]  /*0b40*/  IMAD.SHL.U32 R0, R0, 0x100000, RZ ;  /* 0x0010000000007824 */ /* 0x000fe200078e00ff */
[----:B------:R-:W-:-:S04]  /*0b50*/  LEA R3, R3, 0x3b800000, 0x17 ;  /* 0x3b80000003037811 */ /* 0x000fc800078eb8ff */
[----:B------:R-:W-:Y:S01]  /*0b60*/  LOP3.LUT R18, R3, R0, R7, 0xfe, !PT ;  /* 0x0000000003127212 */ /* 0x000fe200078efe07 */
[----:B------:R-:W-:Y:S06]  /*0b70*/  BRA `(.L_x_4050) ;  /* 0x0000000000f87947 */ /* 0x000fec0003800000 */
.L_x_4063:
        /* <DEDUP_REMOVED lines=20> */
.L_x_4068:
[----:B------:R-:W-:Y:S05]  /*0cc0*/  BSYNC.RECONVERGENT B0 ;  /* 0x0000000000007941 */ /* 0x000fea0003800200 */
.L_x_4067:
[----:B------:R-:W-:Y:S01]  /*0cd0*/  IMAD.SHL.U32 R0, R0, 0x200000, RZ ;  /* 0x0020000000007824 */ /* 0x000fe200078e00ff */
[----:B------:R-:W-:-:S04]  /*0ce0*/  LEA R3, R3, 0x37800000, 0x17 ;  /* 0x3780000003037811 */ /* 0x000fc800078eb8ff */
[----:B------:R-:W-:Y:S01]  /*0cf0*/  LOP3.LUT R18, R3, R0, R7, 0xfe, !PT ;  /* 0x0000000003127212 */ /* 0x000fe200078efe07 */
[----:B------:R-:W-:Y:S06]  /*0d00*/  BRA `(.L_x_4050) ;  /* 0x0000000000947947 */ /* 0x000fec0003800000 */
.L_x_4062:
[----:B------:R-:W-:-:S09]  /*0d10*/  UISETP.NE.AND UP0, UPT, UR4, 0x1c, UPT ;  /* 0x0000001c0400788c */ /* 0x000fd2000bf05270 */
[----:B------:R-:W-:Y:S05]  /*0d20*/  BRA.U !UP0, `(.L_x_4069) ;  /* 0x0000000108847547 */ /* 0x000fea000b800000 */
[----:B------:R-:W-:-:S09]  /*0d30*/  UISETP.NE.AND UP0, UPT, UR4, 0x1d, UPT ;  /* 0x0000001d0400788c */ /* 0x000fd2000bf05270 */
[----:B------:R-:W-:Y:S05]  /*0d40*/  BRA.U !UP0, `(.L_x_4070) ;  /* 0x0000000108707547 */ /* 0x000fea000b800000 */
[----:B------:R-:W-:-:S09]  /*0d50*/  UISETP.NE.AND UP0, UPT, UR4, 0x2c, UPT ;  /* 0x0000002c0400788c */ /* 0x000fd2000bf05270 */
[----:B------:R-:W-:Y:S05]  /*0d60*/  BRA.U !UP0, `(.L_x_4071) ;  /* 0x0000000108487547 */ /* 0x000fea000b800000 */
.L_x_4049:
        /* <DEDUP_REMOVED lines=16> */
.L_x_4072:
[----:B------:R-:W-:Y:S01]  /*0e70*/  IMAD.MOV.U32 R18, RZ, RZ, RZ ;  /* 0x000000ffff127224 */ /* 0x000fe200078e00ff */
[----:B------:R-:W-:Y:S06]  /*0e80*/  BRA `(.L_x_4050) ;  /* 0x0000000000347947 */ /* 0x000fec0003800000 */
.L_x_4071:
        /* <DEDUP_REMOVED lines=8> */
.L_x_4070:
[----:B------:R-:W2:Y:S02]  /*0f10*/  LDG.E.64 R18, desc[UR36][R4.64] ;  /* 0x0000002404127981 */ /* 0x000ea4000c1e1b00 */
[----:B--2---:R0:W1:Y:S02]  /*0f20*/  I2F.U64 R18, R18 ;  /* 0x0000001200127312 */ /* 0x0040640000301000 */
[----:B01----:R-:W-:Y:S05]  /*0f30*/  BRA `(.L_x_4050) ;  /* 0x0000000000087947 */ /* 0x003fea0003800000 */
.L_x_4069:
[----:B------:R-:W2:Y:S02]  /*0f40*/  LDG.E R4, desc[UR36][R4.64] ;  /* 0x0000002404047981 */ /* 0x000ea4000c1e1900 */
[----:B--2---:R-:W-:-:S07]  /*0f50*/  I2FP.F32.U32 R18, R4 ;  /* 0x0000000400127245 */ /* 0x004fce0000201000 */
.L_x_4050:
[----:B------:R-:W-:Y:S05]  /*0f60*/  BSYNC.RECONVERGENT B6 ;  /* 0x0000000000067941 */ /* 0x000fea0003800200 */
.L_x_4044:
[----:B------:R-:W-:-:S07]  /*0f70*/  VIADD R25, R17, 0x80 ;  /* 0x0000008011197836 */ /* 0x000fce0000000000 */
.L_x_4043:
[----:B------:R-:W-:Y:S05]  /*0f80*/  BSYNC.RECONVERGENT B7 ;  /* 0x0000000000077941 */ /* 0x000fea0003800200 */
.L_x_4042:
        /* <DEDUP_REMOVED lines=25> */
.L_x_4079:
[----:B------:R-:W2:Y:S02]  /*1120*/  LDG.E.U8 R4, desc[UR36][R4.64] ;  /* 0x0000002404047981 */ /* 0x000ea4000c1e1100 */
[----:B--2---:R-:W-:Y:S01]  /*1130*/  I2FP.F32.U32 R19, R4 ;  /* 0x0000000400137245 */ /* 0x004fe20000201000 */
[----:B------:R-:W-:Y:S06]  /*1140*/  BRA `(.L_x_4081) ;  /* 0x0000000c00447947 */ /* 0x000fec0003800000 */
.L_x_4078:
        /* <DEDUP_REMOVED lines=9> */
.L_x_4083:
[----:B------:R-:W2:Y:S02]  /*11e0*/  LDG.E R4, desc[UR36][R4.64] ;  /* 0x0000002404047981 */ /* 0x000ea4000c1e1900 */
[----:B--2---:R-:W-:Y:S01]  /*11f0*/  I2FP.F32.S32 R19, R4 ;  /* 0x0000000400137245 */ /* 0x004fe20000201400 */
[----:B------:R-:W-:Y:S06]  /*1200*/  BRA `(.L_x_4081) ;  /* 0x0000000c00147947 */ /* 0x000fec0003800000 */
.L_x_4082:
[----:B------:R-:W2:Y:S02]  /*1210*/  LDG.E.U16 R4, desc[UR36][R4.64] ;  /* 0x0000002404047981 */ /* 0x000ea4000c1e1500 */
[----:B--2---:R0:W2:Y:S01]  /*1220*/  I2F.S16 R19, R4 ;  /* 0x0000000400137306 */ /* 0x0040a20000101400 */
[----:B------:R-:W-:Y:S05]  /*1230*/  BRA `(.L_x_4081) ;  /* 0x0000000c00087947 */ /* 0x000fea0003800000 */
.L_x_4077:
        /* <DEDUP_REMOVED lines=8> */
.L_x_4085:
[----:B------:R-:W2:Y:S02]  /*12c0*/  LDG.E.U16 R4, desc[UR36][R4.64] ;  /* 0x0000002404047981 */ /* 0x000ea4000c1e1500 */
[----:B--2---:R-:W-:Y:S01]  /*12d0*/  HADD2.F32 R19, -RZ, R4.H0_H0 ;  /* 0x20000004ff137230 */ /* 0x004fe20000004100 */
[----:B------:R-:W-:Y:S06]  /*12e0*/  BRA `(.L_x_4081) ;  /* 0x0000000800dc7947 */ /* 0x000fec0003800000 */
.L_x_4084:
        /* <DEDUP_REMOVED lines=8> */
.L_x_4087:
[----:B------:R-:W2:Y:S02]  /*1370*/  LDG.E.U16 R4, desc[UR36][R4.64] ;  /* 0x0000002404047981 */ /* 0x000ea4000c1e1500 */
[----:B--2---:R-:W-:Y:S01]  /*1380*/  HADD2.F32 R19, -RZ, R4.H0_H0 ;  /* 0x20000004ff137230 */ /* 0x004fe20000004100 */
[----:B------:R-:W-:Y:S06]  /*1390*/  BRA `(.L_x_4081) ;  /* 0x0000000800b07947 */ /* 0x000fec0003800000 */
.L_x_4086:
        /* <DEDUP_REMOVED lines=11> */
.L_x_4076:
        /* <DEDUP_REMOVED lines=12> */
.L_x_4090:
        /* <DEDUP_REMOVED lines=11> */
.L_x_4089:
        /* <DEDUP_REMOVED lines=25> */
.L_x_4092:
        /* <DEDUP_REMOVED lines=12> */
.L_x_4091:
[----:B------:R-:W2:Y:S02]  /*1810*/  LDG.E.U16 R4, desc[UR36][R4.64] ;  /* 0x0000002404047981 */ /* 0x000ea4000c1e1500 */
[----:B--2---:R-:W-:Y:S01]  /*1820*/  IMAD.U32 R19, R4, 0x10000, RZ ;  /* 0x0001000004137824 */ /* 0x004fe200078e00ff */
[----:B------:R-:W-:Y:S06]  /*1830*/  BRA `(.L_x_4081) ;  /* 0x0000000400887947 */ /* 0x000fec0003800000 */
.L_x_4088:
        /* <DEDUP_REMOVED lines=11> */
.L_x_4095:
        /* <DEDUP_REMOVED lines=20> */
.L_x_4097:
[----:B------:R-:W-:Y:S05]  /*1a30*/  BSYNC.RECONVERGENT B0 ;  /* 0x0000000000007941 */ /* 0x000fea0003800200 */
.L_x_4096:
[----:B------:R-:W-:Y:S01]  /*1a40*/  IMAD.SHL.U32 R0, R0, 0x100000, RZ ;  /* 0x0010000000007824 */ /* 0x000fe200078e00ff */
[----:B------:R-:W-:-:S04]  /*1a50*/  LEA R3, R3, 0x3b800000, 0x17 ;  /* 0x3b80000003037811 */ /* 0x000fc800078eb8ff */
[----:B------:R-:W-:Y:S01]  /*1a60*/  LOP3.LUT R19, R3, R0, R19, 0xfe, !PT ;  /* 0x0000000003137212 */ /* 0x000fe200078efe13 */
[----:B------:R-:W-:Y:S06]  /*1a70*/  BRA `(.L_x_4081) ;  /* 0x0000000000f87947 */ /* 0x000fec0003800000 */
.L_x_4094:
        /* <DEDUP_REMOVED lines=20> */
.L_x_4099:
[----:B------:R-:W-:Y:S05]  /*1bc0*/  BSYNC.RECONVERGENT B0 ;  /* 0x0000000000007941 */ /* 0x000fea0003800200 */
.L_x_4098:
[----:B------:R-:W-:Y:S01]  /*1bd0*/  IMAD.SHL.U32 R0, R0, 0x200000, RZ ;  /* 0x0020000000007824 */ /* 0x000fe200078e00ff */
[----:B------:R-:W-:-:S04]  /*1be0*/  LEA R3, R3, 0x37800000, 0x17 ;  /* 0x3780000003037811 */ /* 0x000fc800078eb8ff */
[----:B------:R-:W-:Y:S01]  /*1bf0*/  LOP3.LUT R19, R3, R0, R19, 0xfe, !PT ;  /* 0x0000000003137212 */ /* 0x000fe200078efe13 */
[----:B------:R-:W-:Y:S06]  /*1c00*/  BRA `(.L_x_4081) ;  /* 0x0000000000947947 */ /* 0x000fec0003800000 */
.L_x_4093:
        /* <DEDUP_REMOVED lines=14> */
.L_x_4080:
        /* <DEDUP_REMOVED lines=16> */
.L_x_4102:
[----:B------:R-:W-:Y:S01]  /*1df0*/  IMAD.MOV.U32 R19, RZ, RZ, RZ ;  /* 0x000000ffff137224 */ /* 0x000fe200078e00ff */
[----:B------:R-:W-:Y:S06]  /*1e00*/  BRA `(.L_x_4081) ;  /* 0x0000000000147947 */ /* 0x000fec0003800000 */
.L_x_4101:
[----:B------:R-:W2:Y:S02]  /*1e10*/  LDG.E.64 R4, desc[UR36][R4.64] ;  /* 0x0000002404047981 */ /* 0x000ea4000c1e1b00 */
[----:B--2---:R0:W2:Y:S02]  /*1e20*/  I2F.U64 R19, R4 ;  /* 0x0000000400137312 */ /* 0x0040a40000301000 */
[----:B0-2---:R-:W-:Y:S05]  /*1e30*/  BRA `(.L_x_4081) ;  /* 0x0000000000087947 */ /* 0x005fea0003800000 */
.L_x_4100:
[----:B------:R-:W2:Y:S02]  /*1e40*/  LDG.E R4, desc[UR36][R4.64] ;  /* 0x0000002404047981 */ /* 0x000ea4000c1e1900 */
[----:B--2---:R-:W-:-:S07]  /*1e50*/  I2FP.F32.U32 R19, R4 ;  /* 0x0000000400137245 */ /* 0x004fce0000201000 */
.L_x_4081:
[----:B------:R-:W-:Y:S05]  /*1e60*/  BSYNC.RECONVERGENT B6 ;  /* 0x0000000000067941 */ /* 0x000fea0003800200 */
.L_x_4075:
[----:B------:R-:W-:-:S07]  /*1e70*/  VIADD R25, R25, 0x80 ;  /* 0x0000008019197836 */ /* 0x000fce0000000000 */
.L_x_4074:
[----:B------:R-:W-:Y:S05]  /*1e80*/  BSYNC.RECONVERGENT B7 ;  /* 0x0000000000077941 */ /* 0x000fea0003800200 */
.L_x_4073:
        /* <DEDUP_REMOVED lines=25> */
.L_x_4109:
[----:B------:R-:W2:Y:S02]  /*2020*/  LDG.E.U8 R4, desc[UR36][R4.64] ;  /* 0x0000002404047981 */ /* 0x000ea4000c1e1100 */
[----:B--2---:R-:W-:Y:S01]  /*2030*/  I2FP.F32.U32 R22, R4 ;  /* 0x0000000400167245 */ /* 0x004fe20000201000 */
[----:B------:R-:W-:Y:S06]  /*2040*/  BRA `(.L_x_4111) ;  /* 0x0000000c00487947 */ /* 0x000fec0003800000 */
.L_x_4108:
        /* <DEDUP_REMOVED lines=9> */
.L_x_4113:
[----:B------:R-:W2:Y:S02]  /*20e0*/  LDG.E R4, desc[UR36][R4.64] ;  /* 0x0000002404047981 */ /* 0x000ea4000c1e1900 */
[----:B--2---:R-:W-:Y:S01]  /*20f0*/  I2FP.F32.S32 R22, R4 ;  /* 0x0000000400167245 */ /* 0x004fe20000201400 */
[----:B------:R-:W-:Y:S06]  /*2100*/  BRA `(.L_x_4111) ;  /* 0x0000000c00187947 */ /* 0x000fec0003800000 */
.L_x_4112:
[----:B------:R-:W2:Y:S02]  /*2110*/  LDG.E.U16 R4, desc[UR36][R4.64] ;  /* 0x0000002404047981 */ /* 0x000ea4000c1e1500 */
[----:B--2---:R0:W2:Y:S01]  /*2120*/  I2F.S16 R22, R4 ;  /* 0x0000000400167306 */ /* 0x0040a20000101400 */
[----:B------:R-:W-:Y:S05]  /*2130*/  BRA `(.L_x_4111) ;  /* 0x0000000c000c7947 */ /* 0x000fea0003800000 */
.L_x_4107:
        /* <DEDUP_REMOVED lines=8> */
.L_x_4115:
[----:B------:R-:W2:Y:S02]  /*21c0*/  LDG.E.U16 R4, desc[UR36][R4.64] ;  /* 0x0000002404047981 */ /* 0x000ea4000c1e1500 */
[----:B--2---:R-:W-:Y:S01]  /*21d0*/  HADD2.F32 R22, -RZ, R4.H0_H0 ;  /* 0x20000004ff167230 */ /* 0x004fe20000004100 */
[----:B------:R-:W-:Y:S06]  /*21e0*/  BRA `(.L_x_4111) ;  /* 0x0000000800e07947 */ /* 0x000fec0003800000 */
.L_x_4114:
        /* <DEDUP_REMOVED lines=8> */
.L_x_4117:
[----:B------:R-:W2:Y:S02]  /*2270*/  LDG.E.U16 R4, desc[UR36][R4.64] ;  /* 0x0000002404047981 */ /* 0x000ea4000c1e1500 */
[----:B--2---:R-:W-:Y:S01]  /*2280*/  HADD2.F32 R22, -RZ, R4.H0_H0 ;  /* 0x20000004ff167230 */ /* 0x004fe20000004100 */
[----:B------:R-:W-:Y:S06]  /*2290*/  BRA `(.L_x_4111) ;  /* 0x0000000800b47947 */ /* 0x000fec0003800000 */
.L_x_4116:
        /* <DEDUP_REMOVED lines=11> */
.L_x_4106:
        /* <DEDUP_REMOVED lines=12> */
.L_x_4120:
        /* <DEDUP_REMOVED lines=11> */
.L_x_4119:
        /* <DEDUP_REMOVED lines=25> */
.L_x_4122:
        /* <DEDUP_REMOVED lines=13> */
.L_x_4121:
[----:B------:R-:W2:Y:S02]  /*2720*/  LDG.E.U16 R4, desc[UR36][R4.64] ;  /* 0x0000002404047981 */ /* 0x000ea4000c1e1500 */
[----:B--2---:R-:W-:Y:S01]  /*2730*/  IMAD.U32 R22, R4, 0x10000, RZ ;  /* 0x0001000004167824 */ /* 0x004fe200078e00ff */
[----:B------:R-:W-:Y:S06]  /*2740*/  BRA `(.L_x_4111) ;  /* 0x0000000400887947 */ /* 0x000fec0003800000 */
.L_x_4118:
        /* <DEDUP_REMOVED lines=11> */
.L_x_4125:
        /* <DEDUP_REMOVED lines=20> */
.L_x_4127:
[----:B------:R-:W-:Y:S05]  /*2940*/  BSYNC.RECONVERGENT B0 ;  /* 0x0000000000007941 */ /* 0x000fea0003800200 */
.L_x_4126:
[----:B------:R-:W-:Y:S01]  /*2950*/  IMAD.SHL.U32 R0, R0, 0x100000, RZ ;  /* 0x0010000000007824 */ /* 0x000fe200078e00ff */
[----:B------:R-:W-:-:S04]  /*2960*/  LEA R3, R3, 0x3b800000, 0x17 ;  /* 0x3b80000003037811 */ /* 0x000fc800078eb8ff */
[----:B------:R-:W-:Y:S01]  /*2970*/  LOP3.LUT R22, R3, R0, R7, 0xfe, !PT ;  /* 0x0000000003167212 */ /* 0x000fe200078efe07 */
[----:B------:R-:W-:Y:S06]  /*2980*/  BRA `(.L_x_4111) ;  /* 0x0000000000f87947 */ /* 0x000fec0003800000 */
.L_x_4124:
        /* <DEDUP_REMOVED lines=20> */
.L_x_4129:
[----:B------:R-:W-:Y:S05]  /*2ad0*/  BSYNC.RECONVERGENT B0 ;  /* 0x0000000000007941 */ /* 0x000fea0003800200 */
.L_x_4128:
[----:B------:R-:W-:Y:S01]  /*2ae0*/  IMAD.SHL.U32 R0, R0, 0x200000, RZ ;  /* 0x0020000000007824 */ /* 0x000fe200078e00ff */
[----:B------:R-:W-:-:S04]  /*2af0*/  LEA R3, R3, 0x37800000, 0x17 ;  /* 0x3780000003037811 */ /* 0x000fc800078eb8ff */
[----:B------:R-:W-:Y:S01]  /*2b00*/  LOP3.LUT R22, R3, R0, R7, 0xfe, !PT ;  /* 0x0000000003167212 */ /* 0x000fe200078efe07 */
[----:B------:R-:W-:Y:S06]  /*2b10*/  BRA `(.L_x_4111) ;  /* 0x0000000000947947 */ /* 0x000fec0003800000 */
.L_x_4123:
        /* <DEDUP_REMOVED lines=14> */
.L_x_4110:
        /* <DEDUP_REMOVED lines=16> */
.L_x_4132:
[----:B------:R-:W-:Y:S01]  /*2d00*/  IMAD.MOV.U32 R22, RZ, RZ, RZ ;  /* 0x000000ffff167224 */ /* 0x000fe200078e00ff */
[----:B------:R-:W-:Y:S06]  /*2d10*/  BRA `(.L_x_4111) ;  /* 0x0000000000147947 */ /* 0x000fec0003800000 */
.L_x_4131:
[----:B------:R-:W2:Y:S02]  /*2d20*/  LDG.E.64 R22, desc[UR36][R4.64] ;  /* 0x0000002404167981 */ /* 0x000ea4000c1e1b00 */
[----:B--2---:R0:W2:Y:S02]  /*2d30*/  I2F.U64 R22, R22 ;  /* 0x0000001600167312 */ /* 0x0040a40000301000 */
[----:B0-2---:R-:W-:Y:S05]  /*2d40*/  BRA `(.L_x_4111) ;  /* 0x0000000000087947 */ /* 0x005fea0003800000 */
.L_x_4130:
[----:B------:R-:W2:Y:S02]  /*2d50*/  LDG.E R4, desc[UR36][R4.64] ;  /* 0x0000002404047981 */ /* 0x000ea4000c1e1900 */
[----:B--2---:R-:W-:-:S07]  /*2d60*/  I2FP.F32.U32 R22, R4 ;  /* 0x0000000400167245 */ /* 0x004fce0000201000 */
.L_x_4111:
[----:B------:R-:W-:Y:S05]  /*2d70*/  BSYNC.RECONVERGENT B6 ;  /* 0x0000000000067941 */ /* 0x000fea0003800200 */
.L_x_4105:
[----:B------:R-:W-:-:S07]  /*2d80*/  VIADD R25, R25, 0x80 ;  /* 0x0000008019197836 */ /* 0x000fce0000000000 */
.L_x_4104:
[----:B------:R-:W-:Y:S05]  /*2d90*/  BSYNC.RECONVERGENT B7 ;  /* 0x0000000000077941 */ /* 0x000fea0003800200 */
.L_x_4103:
[----:B------:R-:W0:Y:S01]  /*2da0*/  LDC.U8 R23, c[0x0][0x38c] ;  /* 0x0000e300ff177b82 */ /* 0x000e220000000000 */
        /* <DEDUP_REMOVED lines=24> */
.L_x_4138:
[----:B------:R-:W2:Y:S02]  /*2f30*/  LDG.E.U8 R4, desc[UR36][R4.64] ;  /* 0x0000002404047981 */ /* 0x000ea4000c1e1100 */
[----:B--2---:R-:W-:Y:S01]  /*2f40*/  I2FP.F32.U32 R16, R4 ;  /* 0x0000000400107245 */ /* 0x004fe20000201000 */
[----:B------:R-:W-:Y:S06]  /*2f50*/  BRA `(.L_x_4134) ;  /* 0x0000000c003c7947 */ /* 0x000fec0003800000 */
.L_x_4137:
        /* <DEDUP_REMOVED lines=9> */
.L_x_4141:
[----:B------:R-:W2:Y:S02]  /*2ff0*/  LDG.E R4, desc[UR36][R4.64] ;  /* 0x0000002404047981 */ /* 0x000ea4000c1e1900 */
[----:B--2---:R-:W-:Y:S01]  /*3000*/  I2FP.F32.S32 R16, R4 ;  /* 0x0000000400107245 */ /* 0x004fe20000201400 */
[----:B------:R-:W-:Y:S06]  /*3010*/  BRA `(.L_x_4134) ;  /* 0x0000000c000c7947 */ /* 0x000fec0003800000 */
.L_x_4140:
[----:B------:R-:W2:Y:S02]  /*3020*/  LDG.E.U16 R4, desc[UR36][R4.64] ;  /* 0x0000002404047981 */ /* 0x000ea4000c1e1500 */
[----:B--2---:R0:W2:Y:S01]  /*3030*/  I2F.S16 R16, R4 ;  /* 0x0000000400107306 */ /* 0x0040a20000101400 */
[----:B------:R-:W-:Y:S05]  /*3040*/  BRA `(.L_x_4134) ;  /* 0x0000000c00007947 */ /* 0x000fea0003800000 */
.L_x_4136:
        /* <DEDUP_REMOVED lines=8> */
.L_x_4143:
[----:B------:R-:W2:Y:S02]  /*30d0*/  LDG.E.U16 R4, desc[UR36][R4.64] ;  /* 0x0000002404047981 */ /* 0x000ea4000c1e1500 */
[----:B--2---:R-:W-:Y:S01]  /*30e0*/  HADD2.F32 R16, -RZ, R4.H0_H0 ;  /* 0x20000004ff107230 */ /* 0x004fe20000004100 */
[----:B------:R-:W-:Y:S06]  /*30f0*/  BRA `(.L_x_4134) ;  /* 0x0000000800d47947 */ /* 0x000fec0003800000 */
.L_x_4142:
        /* <DEDUP_REMOVED lines=8> */
.L_x_4145:
[----:B------:R-:W2:Y:S02]  /*3180*/  LDG.E.U16 R4, desc[UR36][R4.64] ;  /* 0x0000002404047981 */ /* 0x000ea4000c1e1500 */
[----:B--2---:R-:W-:Y:S01]  /*3190*/  HADD2.F32 R16, -RZ, R4.H0_H0 ;  /* 0x20000004ff107230 */ /* 0x004fe20000004100 */
[----:B------:R-:W-:Y:S06]  /*31a0*/  BRA `(.L_x_4134) ;  /* 0x0000000800a87947 */ /* 0x000fec0003800000 */
.L_x_4144:
        /* <DEDUP_REMOVED lines=11> */
.L_x_4135:
        /* <DEDUP_REMOVED lines=12> */
.L_x_4148:
        /* <DEDUP_REMOVED lines=11> */
.L_x_4147:
        /* <DEDUP_REMOVED lines=25> */
.L_x_4150:
        /* <DEDUP_REMOVED lines=13> */
.L_x_4149:
[----:B------:R-:W2:Y:S02]  /*3630*/  LDG.E.U16 R4, desc[UR36][R4.64] ;  /* 0x0000002404047981 */ /* 0x000ea4000c1e1500 */
[----:B--2---:R-:W-:Y:S01]  /*3640*/  IMAD.U32 R16, R4, 0x10000, RZ ;  /* 0x0001000004107824 */ /* 0x004fe200078e00ff */
[----:B------:R-:W-:Y:S06]  /*3650*/  BRA `(.L_x_4134) ;  /* 0x00000004007c7947 */ /* 0x000fec0003800000 */
.L_x_4146:
        /* <DEDUP_REMOVED lines=11> */
.L_x_4153:
        /* <DEDUP_REMOVED lines=19> */
.L_x_4155:
[----:B------:R-:W-:Y:S05]  /*3840*/  BSYNC.RECONVERGENT B0 ;  /* 0x0000000000007941 */ /* 0x000fea0003800200 */
.L_x_4154:
[----:B------:R-:W-:Y:S01]  /*3850*/  IMAD.SHL.U32 R0, R0, 0x100000, RZ ;  /* 0x0010000000007824 */ /* 0x000fe200078e00ff */
[----:B------:R-:W-:-:S04]  /*3860*/  LEA R3, R3, 0x3b800000, 0x17 ;  /* 0x3b80000003037811 */ /* 0x000fc800078eb8ff */
[----:B------:R-:W-:Y:S01]  /*3870*/  LOP3.LUT R16, R3, R0, R7, 0xfe, !PT ;  /* 0x0000000003107212 */ /* 0x000fe200078efe07 */
[----:B------:R-:W-:Y:S06]  /*3880*/  BRA `(.L_x_4134) ;  /* 0x0000000000f07947 */ /* 0x000fec0003800000 */
.L_x_4152:
        /* <DEDUP_REMOVED lines=19> */
.L_x_4157:
[----:B------:R-:W-:Y:S05]  /*39c0*/  BSYNC.RECONVERGENT B0 ;  /* 0x0000000000007941 */ /* 0x000fea0003800200 */
.L_x_4156:
[----:B------:R-:W-:Y:S01]  /*39d0*/  IMAD.SHL.U32 R0, R0, 0x200000, RZ ;  /* 0x0020000000007824 */ /* 0x000fe200078e00ff */
[----:B------:R-:W-:-:S04]  /*39e0*/  LEA R3, R3, 0x37800000, 0x17 ;  /* 0x3780000003037811 */ /* 0x000fc800078eb8ff */
[----:B------:R-:W-:Y:S01]  /*39f0*/  LOP3.LUT R16, R3, R0, R7, 0xfe, !PT ;  /* 0x0000000003107212 */ /* 0x000fe200078efe07 */
[----:B------:R-:W-:Y:S06]  /*3a00*/  BRA `(.L_x_4134) ;  /* 0x0000000000907947 */ /* 0x000fec0003800000 */
.L_x_4151:
        /* <DEDUP_REMOVED lines=14> */
.L_x_4139:
        /* <DEDUP_REMOVED lines=16> */
.L_x_4160:
[----:B------:R-:W-:Y:S05]  /*3bf0*/  BRA `(.L_x_4134) ;  /* 0x0000000000147947 */ /* 0x000fea0003800000 */
.L_x_4159:
[----:B------:R-:W2:Y:S02]  /*3c00*/  LDG.E.64 R4, desc[UR36][R4.64] ;  /* 0x0000002404047981 */ /* 0x000ea4000c1e1b00 */
[----:B--2---:R0:W2:Y:S02]  /*3c10*/  I2F.U64 R16, R4 ;  /* 0x0000000400107312 */ /* 0x0040a40000301000 */
[----:B0-2---:R-:W-:Y:S05]  /*3c20*/  BRA `(.L_x_4134) ;  /* 0x0000000000087947 */ /* 0x005fea0003800000 */
.L_x_4158:
[----:B------:R-:W2:Y:S02]  /*3c30*/  LDG.E R4, desc[UR36][R4.64] ;  /* 0x0000002404047981 */ /* 0x000ea4000c1e1900 */
[----:B--2---:R-:W-:-:S07]  /*3c40*/  I2FP.F32.U32 R16, R4 ;  /* 0x0000000400107245 */ /* 0x004fce0000201000 */
.L_x_4134:
[----:B------:R-:W-:Y:S05]  /*3c50*/  BSYNC.RECONVERGENT B6 ;  /* 0x0000000000067941 */ /* 0x000fea0003800200 */
.L_x_4133:
[----:B0-----:R-:W-:Y:S01]  /*3c60*/  ISETP.NE.AND P0, PT, R23, RZ, PT ;  /* 0x000000ff1700720c */ /* 0x001fe20003f05270 */
[----:B------:R-:W-:-:S12]  /*3c70*/  BSSY.RECONVERGENT B0, `(.L_x_4161) ;  /* 0x000003a000007945 */ /* 0x000fd80003800200 */
[----:B------:R-:W-:Y:S05]  /*3c80*/  @P0 BRA `(.L_x_4162) ;  /* 0x0000000000740947 */ /* 0x000fea0003800000 */
[C---:B--2-4-:R-:W-:Y:S01]  /*3c90*/  VIADD R5, R17.reuse, 0x80 ;  /* 0x0000008011057836 */ /* 0x054fe20000000000 */
[C---:B------:R-:W-:Y:S01]  /*3ca0*/  ISETP.GE.AND P0, PT, R17.reuse, R26, PT ;  /* 0x0000001a1100720c */ /* 0x040fe20003f06270 */
[----:B------:R-:W-:-:S03]  /*3cb0*/  VIADD R3, R17, 0x100 ;  /* 0x0000010011037836 */ /* 0x000fc60000000000 */
[-C--:B------:R-:W-:Y:S01]  /*3cc0*/  ISETP.GE.AND P1, PT, R5, R26.reuse, PT ;  /* 0x0000001a0500720c */ /* 0x080fe20003f26270 */
[----:B------:R-:W-:Y:S01]  /*3cd0*/  VIADD R5, R17, 0x180 ;  /* 0x0000018011057836 */ /* 0x000fe20000000000 */
[----:B------:R-:W-:-:S04]  /*3ce0*/  ISETP.GE.AND P2, PT, R3, R26, PT ;  /* 0x0000001a0300720c */ /* 0x000fc80003f46270 */
[----:B------:R-:W-:-:S03]  /*3cf0*/  ISETP.GE.AND P3, PT, R5, R26, PT ;  /* 0x0000001a0500720c */ /* 0x000fc60003f66270 */
[----:B------:R-:W1:Y:S08]  /*3d00*/  @!P0 LDC R9, c[0x0][0x388] ;  /* 0x0000e200ff098b82 */ /* 0x000e700000000800 */
[----:B------:R-:W0:Y:S08]  /*3d10*/  @!P1 LDC R6, c[0x0][0x388] ;  /* 0x0000e200ff069b82 */ /* 0x000e300000000800 */
[----:B------:R-:W2:Y:S01]  /*3d20*/  @!P2 LDC R11, c[0x0][0x388] ;  /* 0x0000e200ff0bab82 */ /* 0x000ea20000000800 */
[----:B-1-3-5:R-:W-:Y:S01]  /*3d30*/  @!P0 FMUL.FTZ R0, R18, R9 ;  /* 0x0000000912008220 */ /* 0x02afe20000410000 */
[----:B------:R-:W-:Y:S01]  /*3d40*/  @!P0 MUFU.RCP R7, R9 ;  /* 0x0000000900078308 */ /* 0x000fe20000001000 */
[----:B0-----:R-:W-:-:S07]  /*3d50*/  @!P1 FMUL.FTZ R19, R19, R6 ;  /* 0x0000000613139220 */ /* 0x001fce0000410000 */
[----:B------:R-:W-:Y:S01]  /*3d60*/  @!P1 MUFU.RCP R8, R6 ;  /* 0x0000000600089308 */ /* 0x000fe20000001000 */
[----:B--2---:R-:W-:-:S07]  /*3d70*/  @!P2 FMUL.FTZ R3, R22, R11 ;  /* 0x0000000b1603a220 */ /* 0x004fce0000410000 */
[----:B------:R-:W-:Y:S08]  /*3d80*/  @!P2 MUFU.RCP R10, R11 ;  /* 0x0000000b000aa308 */ /* 0x000ff00000001000 */
[----:B------:R-:W0:Y:S08]  /*3d90*/  @!P0 FRND R0, R0 ;  /* 0x0000000000008307 */ /* 0x000e300000201000 */
[----:B------:R-:W1:Y:S01]  /*3da0*/  @!P1 FRND R19, R19 ;  /* 0x0000001300139307 */ /* 0x000e620000201000 */
[----:B0-----:R-:W-:-:S07]  /*3db0*/  @!P0 FMUL.FTZ R4, R0, R7 ;  /* 0x0000000700048220 */ /* 0x001fce0000410000 */
[----:B------:R-:W0:Y:S01]  /*3dc0*/  @!P2 FRND R3, R3 ;  /* 0x000000030003a307 */ /* 0x000e220000201000 */
[----:B-1----:R-:W-:Y:S01]  /*3dd0*/  @!P1 FMUL.FTZ R18, R19, R8 ;  /* 0x0000000813129220 */ /* 0x002fe20000410000 */
[----:B0-----:R-:W-:Y:S01]  /*3de0*/  @!P2 FMUL.FTZ R22, R3, R10 ;  /* 0x0000000a0316a220 */ /* 0x001fe20000410000 */
[----:B------:R-:W-:Y:S06]  /*3df0*/  @P3 BRA `(.L_x_4163) ;  /* 0x0000000000843947 */ /* 0x000fec0003800000 */
[----:B------:R-:W0:Y:S02]  /*3e00*/  LDCU UR4, c[0x0][0x388] ;  /* 0x00007100ff0477ac */ /* 0x000e240008000800 */
[----:B0-----:R-:W-:Y:S01]  /*3e10*/  FMUL.FTZ R16, R16, UR4 ;  /* 0x0000000410107c20 */ /* 0x001fe20008410000 */
[----:B------:R-:W-:Y:S08]  /*3e20*/  MUFU.RCP R3, UR4 ;  /* 0x0000000400037d08 */ /* 0x000ff00008001000 */
[----:B------:R-:W0:Y:S02]  /*3e30*/  FRND R16, R16 ;  /* 0x0000001000107307 */ /* 0x000e240000201000 */
[----:B0-----:R-:W-:Y:S01]  /*3e40*/  FMUL.FTZ R24, R16, R3 ;  /* 0x0000000310187220 */ /* 0x001fe20000410000 */
[----:B------:R-:W-:Y:S06]  /*3e50*/  BRA `(.L_x_4163) ;  /* 0x00000000006c7947 */ /* 0x000fec0003800000 */
.L_x_4162:
[C---:B------:R-:W-:Y:S01]  /*3e60*/  VIADD R3, R17.reuse, 0x80 ;  /* 0x0000008011037836 */ /* 0x040fe20000000000 */
[----:B------:R-:W-:-:S04]  /*3e70*/  ISETP.GE.AND P0, PT, R17, R26, PT ;  /* 0x0000001a1100720c */ /* 0x000fc80003f06270 */
[----:B------:R-:W-:Y:S01]  /*3e80*/  ISETP.GE.AND P1, PT, R3, R26, PT ;  /* 0x0000001a0300720c */ /* 0x000fe20003f26270 */
[----:B------:R-:W-:-:S05]  /*3e90*/  VIADD R3, R17, 0x100 ;  /* 0x0000010011037836 */ /* 0x000fca0000000000 */
[-C--:B------:R-:W-:Y:S01]  /*3ea0*/  ISETP.GE.AND P2, PT, R3, R26.reuse, PT ;  /* 0x0000001a0300720c */ /* 0x080fe20003f46270 */
[----:B------:R-:W-:Y:S02]  /*3eb0*/  VIADD R3, R17, 0x180 ;  /* 0x0000018011037836 */ /* 0x000fe40000000000 */
[----:B--2-4-:R-:W0:Y:S03]  /*3ec0*/  @!P0 LDC R5, c[0x0][0x388] ;  /* 0x0000e200ff058b82 */ /* 0x014e260000000800 */
[----:B------:R-:W-:-:S05]  /*3ed0*/  ISETP.GE.AND P3, PT, R3, R26, PT ;  /* 0x0000001a0300720c */ /* 0x000fca0003f66270 */
[----:B------:R-:W2:Y:S08]  /*3ee0*/  @!P1 LDC R6, c[0x0][0x388] ;  /* 0x0000e200ff069b82 */ /* 0x000eb00000000800 */
[----:B------:R-:W4:Y:S08]  /*3ef0*/  @!P2 LDC R10, c[0x0][0x388] ;  /* 0x0000e200ff0aab82 */ /* 0x000f300000000800 */
[----:B------:R-:W1:Y:S01]  /*3f00*/  @!P3 LDC R9, c[0x0][0x388] ;  /* 0x0000e200ff09bb82 */ /* 0x000e620000000800 */
[----:B0-----:R-:W1:Y:S08]  /*3f10*/  @!P0 MUFU.RCP R3, R5 ;  /* 0x0000000500038308 */ /* 0x001e700000001000 */
[----:B--2---:R-:W0:Y:S08]  /*3f20*/  @!P1 MUFU.RCP R8, R6 ;  /* 0x0000000600089308 */ /* 0x004e300000001000 */
[----:B----4-:R-:W2:Y:S01]  /*3f30*/  @!P2 MUFU.RCP R7, R10 ;  /* 0x0000000a0007a308 */ /* 0x010ea20000001000 */
[----:B-1-3-5:R-:W-:-:S07]  /*3f40*/  @!P0 FMUL.FTZ R0, R3, R18 ;  /* 0x0000001203008220 */ /* 0x02afce0000410000 */
[----:B------:R-:W1:Y:S01]  /*3f50*/  @!P3 MUFU.RCP R11, R9 ;  /* 0x00000009000bb308 */ /* 0x000e620000001000 */
[----:B0-----:R-:W-:-:S07]  /*3f60*/  @!P1 FMUL.FTZ R19, R8, R19 ;  /* 0x0000001308139220 */ /* 0x001fce0000410000 */
[----:B------:R-:W0:Y:S01]  /*3f70*/  @!P0 FRND R0, R0 ;  /* 0x0000000000008307 */ /* 0x000e220000201000 */
[----:B--2---:R-:W-:-:S07]  /*3f80*/  @!P2 FMUL.FTZ R3, R7, R22 ;  /* 0x000000160703a220 */ /* 0x004fce0000410000 */
[----:B------:R-:W2:Y:S01]  /*3f90*/  @!P1 FRND R19, R19 ;  /* 0x0000001300139307 */ /* 0x000ea20000201000 */
[----:B-1----:R-:W-:Y:S01]  /*3fa0*/  @!P3 FMUL.FTZ R16, R11, R16 ;  /* 0x000000100b10b220 */ /* 0x002fe20000410000 */
[----:B0-----:R-:W-:-:S06]  /*3fb0*/  @!P0 FMUL.FTZ R4, R0, R5 ;  /* 0x0000000500048220 */ /* 0x001fcc0000410000 */
[----:B------:R-:W0:Y:S01]  /*3fc0*/  @!P2 FRND R3, R3 ;  /* 0x000000030003a307 */ /* 0x000e220000201000 */
[----:B--2---:R-:W-:-:S07]  /*3fd0*/  @!P1 FMUL.FTZ R18, R19, R6 ;  /* 0x0000000613129220 */ /* 0x004fce0000410000 */
[----:B------:R-:W1:Y:S01]  /*3fe0*/  @!P3 FRND R16, R16 ;  /* 0x000000100010b307 */ /* 0x000e620000201000 */
[----:B0-----:R-:W-:Y:S01]  /*3ff0*/  @!P2 FMUL.FTZ R22, R3, R10 ;  /* 0x0000000a0316a220 */ /* 0x001fe20000410000 */
[----:B-1----:R-:W-:-:S07]  /*4000*/  @!P3 FMUL.FTZ R24, R16, R9 ;  /* 0x000000091018b220 */ /* 0x002fce0000410000 */
.L_x_4163:
[----:B------:R-:W-:Y:S05]  /*4010*/  BSYNC.RECONVERGENT B0 ;  /* 0x0000000000007941 */ /* 0x000fea0003800200 */
.L_x_4161:
[----:B------:R-:W0:Y:S01]  /*4020*/  LDC.U8 R16, c[0x0][0x3b4] ;  /* 0x0000ed00ff107b82 */ /* 0x000e220000000000 */
        /* <DEDUP_REMOVED lines=20> */
[----:B------:R-:W0:Y:S02]  /*4170*/  F2I.FTZ.TRUNC.NTZ R3, R4 ;  /* 0x0000000400037305 */ /* 0x000e24000021f100 */
[----:B0-----:R0:W-:Y:S01]  /*4180*/  STG.E.U8 desc[UR36][R8.64], R3 ;  /* 0x0000000308007986 */ /* 0x0011e2000c101124 */
[----:B------:R-:W-:Y:S05]  /*4190*/  BRA `(.L_x_4171) ;  /* 0x0000000c003c7947 */ /* 0x000fea0003800000 */
.L_x_4169:
[----:B------:R-:W0:Y:S02]  /*41a0*/  F2I.S64.TRUNC R4, R4 ;  /* 0x0000000400047311 */ /* 0x000e24000020d900 */
[----:B0-----:R-:W-:-:S05]  /*41b0*/  IMAD.MOV.U32 R3, RZ, RZ, R4 ;  /* 0x000000ffff037224 */ /* 0x001fca00078e0004 */
[----:B------:R0:W-:Y:S01]  /*41c0*/  STG.E.U8 desc[UR36][R8.64], R3 ;  /* 0x0000000308007986 */ /* 0x0001e2000c101124 */
[----:B------:R-:W-:Y:S05]  /*41d0*/  BRA `(.L_x_4171) ;  /* 0x0000000c002c7947 */ /* 0x000fea0003800000 */
.L_x_4168:
        /* <DEDUP_REMOVED lines=9> */
.L_x_4173:
[----:B------:R-:W0:Y:S02]  /*4270*/  F2I.FTZ.TRUNC.NTZ R3, R4 ;  /* 0x0000000400037305 */ /* 0x000e24000021f100 */
[----:B0-----:R0:W-:Y:S01]  /*4280*/  STG.E desc[UR36][R8.64], R3 ;  /* 0x0000000308007986 */ /* 0x0011e2000c101924 */
[----:B------:R-:W-:Y:S05]  /*4290*/  BRA `(.L_x_4171) ;  /* 0x0000000800fc7947 */ /* 0x000fea0003800000 */
.L_x_4172:
[----:B------:R-:W0:Y:S02]  /*42a0*/  F2I.FTZ.TRUNC.NTZ R3, R4 ;  /* 0x0000000400037305 */ /* 0x000e24000021f100 */
[----:B0-----:R0:W-:Y:S01]  /*42b0*/  STG.E.U16 desc[UR36][R8.64], R3 ;  /* 0x0000000308007986 */ /* 0x0011e2000c101524 */
[----:B------:R-:W-:Y:S05]  /*42c0*/  BRA `(.L_x_4171) ;  /* 0x0000000800f07947 */ /* 0x000fea0003800000 */
.L_x_4167:
        /* <DEDUP_REMOVED lines=8> */
.L_x_4175:
[----:B------:R-:W-:-:S05]  /*4350*/  F2FP.F16.F32.PACK_AB R4, RZ, R4 ;  /* 0x00000004ff04723e */ /* 0x000fca00000000ff */
[----:B------:R0:W-:Y:S01]  /*4360*/  STG.E.U16 desc[UR36][R8.64], R4 ;  /* 0x0000000408007986 */ /* 0x0001e2000c101524 */
[----:B------:R-:W-:Y:S05]  /*4370*/  BRA `(.L_x_4171) ;  /* 0x0000000800c47947 */ /* 0x000fea0003800000 */
.L_x_4174:
        /* <DEDUP_REMOVED lines=9> */
.L_x_4177:
[----:B------:R-:W-:-:S04]  /*4410*/  F2FP.F16.F32.PACK_AB R3, RZ, R4 ;  /* 0x00000004ff03723e */ /* 0x000fc800000000ff */
[----:B------:R-:W-:-:S05]  /*4420*/  PRMT R3, R3, 0x5410, RZ ;  /* 0x0000541003037816 */ /* 0x000fca00000000ff */
[----:B------:R0:W-:Y:S01]  /*4430*/  STG.E desc[UR36][R8.64], R3 ;  /* 0x0000000308007986 */ /* 0x0001e2000c101924 */
[----:B------:R-:W-:Y:S05]  /*4440*/  BRA `(.L_x_4171) ;  /* 0x0000000800907947 */ /* 0x000fea0003800000 */
.L_x_4176:
[----:B------:R-:W-:-:S06]  /*4450*/  FMUL.FTZ R4, R4, 1 ;  /* 0x3f80000004047820 */ /* 0x000fcc0000410000 */
[----:B------:R-:W0:Y:S02]  /*4460*/  F2F.F64.F32 R4, R4 ;  /* 0x0000000400047310 */ /* 0x000e240000201800 */
[----:B0-----:R0:W-:Y:S01]  /*4470*/  STG.E.64 desc[UR36][R8.64], R4 ;  /* 0x0000000408007986 */ /* 0x0011e2000c101b24 */
[----:B------:R-:W-:Y:S05]  /*4480*/  BRA `(.L_x_4171) ;  /* 0x0000000800807947 */ /* 0x000fea0003800000 */
.L_x_4166:
        /* <DEDUP_REMOVED lines=12> */
.L_x_4180:
[----:B------:R-:W-:Y:S01]  /*4550*/  FMUL.FTZ R4, R4, 1 ;  /* 0x3f80000004047820 */ /* 0x000fe20000410000 */
[----:B------:R-:W-:-:S05]  /*4560*/  CS2R R6, SRZ ;  /* 0x0000000000067805 */ /* 0x000fca000001ff00 */
[----:B------:R-:W0:Y:S02]  /*4570*/  F2F.F64.F32 R4, R4 ;  /* 0x0000000400047310 */ /* 0x000e240000201800 */
[----:B0-----:R3:W-:Y:S01]  /*4580*/  STG.E.128 desc[UR36][R8.64], R4 ;  /* 0x0000000408007986 */ /* 0x0017e2000c101d24 */
[----:B------:R-:W-:Y:S05]  /*4590*/  BRA `(.L_x_4171) ;  /* 0x00000008003c7947 */ /* 0x000fea0003800000 */
.L_x_4179:
        /* <DEDUP_REMOVED lines=18> */
.L_x_4184:
[----:B------:R-:W-:Y:S05]  /*46c0*/  BSYNC.RECONVERGENT B0 ;  /* 0x0000000000007941 */ /* 0x000fea0003800200 */
.L_x_4183:
[----:B------:R-:W-:-:S05]  /*46d0*/  LOP3.LUT R5, R0, 0x80, R5, 0xf8, !PT ;  /* 0x0000008000057812 */ /* 0x000fca00078ef805 */
[----:B------:R2:W-:Y:S01]  /*46e0*/  STG.E.U8 desc[UR36][R8.64], R5 ;  /* 0x0000000508007986 */ /* 0x0005e2000c101124 */
[----:B------:R-:W-:Y:S05]  /*46f0*/  BRA `(.L_x_4171) ;  /* 0x0000000400e47947 */ /* 0x000fea0003800000 */
.L_x_4182:
        /* <DEDUP_REMOVED lines=14> */
.L_x_4186:
[----:B------:R-:W-:Y:S05]  /*47e0*/  BSYNC.RECONVERGENT B0 ;  /* 0x0000000000007941 */ /* 0x000fea0003800200 */
.L_x_4185:
[----:B------:R-:W-:-:S05]  /*47f0*/  LOP3.LUT R3, R0, 0x80, R7, 0xf8, !PT ;  /* 0x0000008000037812 */ /* 0x000fca00078ef807 */
[----:B------:R1:W-:Y:S01]  /*4800*/  STG.E.U8 desc[UR36][R8.64], R3 ;  /* 0x0000000308007986 */ /* 0x0003e2000c101124 */
[----:B------:R-:W-:Y:S05]  /*4810*/  BRA `(.L_x_4171) ;  /* 0x00000004009c7947 */ /* 0x000fea0003800000 */
.L_x_4181:
[----:B------:R-:W-:-:S05]  /*4820*/  F2FP.BF16.F32.PACK_AB R4, RZ, R4 ;  /* 0x00000004ff04723e */ /* 0x000fca00000010ff */
[----:B------:R0:W-:Y:S01]  /*4830*/  STG.E.U16 desc[UR36][R8.64], R4 ;  /* 0x0000000408007986 */ /* 0x0001e2000c101524 */
[----:B------:R-:W-:Y:S05]  /*4840*/  BRA `(.L_x_4171) ;  /* 0x0000000400907947 */ /* 0x000fea0003800000 */
.L_x_4178:
        /* <DEDUP_REMOVED lines=8> */
[----:B------:R-:W0:Y:S02]  /*48d0*/  F2I.FTZ.U32.TRUNC.NTZ R3, R4 ;  /* 0x0000000400037305 */ /* 0x000e24000021f000 */
[----:B0-----:R0:W-:Y:S01]  /*48e0*/  STG.E.U16 desc[UR36][R8.64], R3 ;  /* 0x0000000308007986 */ /* 0x0011e2000c101524 */
[----:B------:R-:W-:Y:S05]  /*48f0*/  BRA `(.L_x_4171) ;  /* 0x0000000400647947 */ /* 0x000fea0003800000 */
.L_x_4189:
        /* <DEDUP_REMOVED lines=12> */
.L_x_4192:
[----:B------:R-:W-:-:S04]  /*49c0*/  SHF.R.U32.HI R0, RZ, 0x14, R4 ;  /* 0x00000014ff007819 */ /* 0x000fc80000011604 */
[----:B------:R-:W-:-:S04]  /*49d0*/  LOP3.LUT R3, R0, 0x1, RZ, 0xc0, !PT ;  /* 0x0000000100037812 */ /* 0x000fc800078ec0ff */
[----:B------:R-:W-:-:S04]  /*49e0*/  IADD3 R0, PT, PT, R4, 0x487ffff, R3 ;  /* 0x0487ffff04007810 */ /* 0x000fc80007ffe003 */
[----:B------:R-:W-:-:S04]  /*49f0*/  SHF.R.U32.HI R0, RZ, 0x14, R0 ;  /* 0x00000014ff007819 */ /* 0x000fc80000011600 */
[----:B------:R-:W-:-:S07]  /*4a00*/  LOP3.LUT R3, R0, 0xff, RZ, 0xc0, !PT ;  /* 0x000000ff00037812 */ /* 0x000fce00078ec0ff */
.L_x_4193:
[----:B------:R-:W-:-:S04]  /*4a10*/  SHF.R.U32.HI R4, RZ, 0x18, R4 ;  /* 0x00000018ff047819 */ /* 0x000fc80000011604 */
[----:B------:R-:W-:-:S04]  /*4a20*/  LOP3.LUT R3, R3, 0x80, R4, 0xf8, !PT ;  /* 0x0000008003037812 */ /* 0x000fc800078ef804 */
[----:B------:R-:W-:-:S07]  /*4a30*/  PRMT R0, R3, 0x7610, R0 ;  /* 0x0000761003007816 */ /* 0x000fce0000000000 */
.L_x_4191:
[----:B------:R-:W-:Y:S05]  /*4a40*/  BSYNC.RECONVERGENT B0 ;  /* 0x0000000000007941 */ /* 0x000fea0003800200 */
.L_x_4190:
[----:B------:R0:W-:Y:S01]  /*4a50*/  STG.E.U8 desc[UR36][R8.64], R0 ;  /* 0x0000000008007986 */ /* 0x0001e2000c101124 */
[----:B------:R-:W-:Y:S05]  /*4a60*/  BRA `(.L_x_4171) ;  /* 0x0000000400087947 */ /* 0x000fea0003800000 */
.L_x_4188:
        /* <DEDUP_REMOVED lines=12> */
.L_x_4196:
[----:B------:R-:W-:-:S04]  /*4b30*/  SHF.R.U32.HI R0, RZ, 0x15, R4 ;  /* 0x00000015ff007819 */ /* 0x000fc80000011604 */
[----:B------:R-:W-:-:S04]  /*4b40*/  LOP3.LUT R3, R0, 0x1, RZ, 0xc0, !PT ;  /* 0x0000000100037812 */ /* 0x000fc800078ec0ff */
[----:B------:R-:W-:-:S04]  /*4b50*/  IADD3 R0, PT, PT, R4, 0x88fffff, R3 ;  /* 0x088fffff04007810 */ /* 0x000fc80007ffe003 */
[----:B------:R-:W-:-:S04]  /*4b60*/  SHF.R.U32.HI R0, RZ, 0x15, R0 ;  /* 0x00000015ff007819 */ /* 0x000fc80000011600 */
[----:B------:R-:W-:-:S07]  /*4b70*/  LOP3.LUT R3, R0, 0xff, RZ, 0xc0, !PT ;  /* 0x000000ff00037812 */ /* 0x000fce00078ec0ff */
.L_x_4197:
[----:B------:R-:W-:-:S04]  /*4b80*/  SHF.R.U32.HI R4, RZ, 0x18, R4 ;  /* 0x00000018ff047819 */ /* 0x000fc80000011604 */
[----:B------:R-:W-:-:S04]  /*4b90*/  LOP3.LUT R3, R3, 0x80, R4, 0xf8, !PT ;  /* 0x0000008003037812 */ /* 0x000fc800078ef804 */
[----:B------:R-:W-:-:S07]  /*4ba0*/  PRMT R0, R3, 0x7610, R0 ;  /* 0x0000761003007816 */ /* 0x000fce0000000000 */
.L_x_4195:
[----:B------:R-:W-:Y:S05]  /*4bb0*/  BSYNC.RECONVERGENT B0 ;  /* 0x0000000000007941 */ /* 0x000fea0003800200 */
.L_x_4194:
[----:B------:R0:W-:Y:S01]  /*4bc0*/  STG.E.U8 desc[UR36][R8.64], R0 ;  /* 0x0000000008007986 */ /* 0x0001e2000c101124 */
[----:B------:R-:W-:Y:S05]  /*4bd0*/  BRA `(.L_x_4171) ;  /* 0x0000000000ac7947 */ /* 0x000fea0003800000 */
.L_x_4187:
[----:B------:R-:W-:-:S13]  /*4be0*/  ISETP.NE.AND P0, PT, R0, 0x1c, PT ;  /* 0x0000001c0000780c */ /* 0x000fda0003f05270 */
[----:B------:R-:W-:Y:S05]  /*4bf0*/  @!P0 BRA `(.L_x_4198) ;  /* 0x00000000009c8947 */ /* 0x000fea0003800000 */
[----:B------:R-:W-:-:S13]  /*4c00*/  ISETP.NE.AND P0, PT, R0, 0x1d, PT ;  /* 0x0000001d0000780c */ /* 0x000fda0003f05270 */
[----:B------:R-:W-:Y:S05]  /*4c10*/  @!P0 BRA `(.L_x_4199) ;  /* 0x0000000000888947 */ /* 0x000fea0003800000 */
[----:B------:R-:W-:-:S13]  /*4c20*/  ISETP.NE.AND P0, PT, R0, 0x2c, PT ;  /* 0x0000002c0000780c */ /* 0x000fda0003f05270 */
[----:B------:R-:W-:Y:S05]  /*4c30*/  @!P0 BRA `(.L_x_4200) ;  /* 0x0000000000448947 */ /* 0x000fea0003800000 */
.L_x_4170:
        /* <DEDUP_REMOVED lines=16> */
.L_x_4201:
[----:B------:R-:W-:Y:S05]  /*4d40*/  BRA `(.L_x_4171) ;  /* 0x0000000000507947 */ /* 0x000fea0003800000 */
.L_x_4200:
        /* <DEDUP_REMOVED lines=15> */
.L_x_4199:
[----:B------:R-:W0:Y:S02]  /*4e40*/  F2I.U64.TRUNC R4, R4 ;  /* 0x0000000400047311 */ /* 0x000e24000020d800 */
[----:B0-----:R0:W-:Y:S01]  /*4e50*/  STG.E.64 desc[UR36][R8.64], R4 ;  /* 0x0000000408007986 */ /* 0x0011e2000c101b24 */
[----:B------:R-:W-:Y:S05]  /*4e60*/  BRA `(.L_x_4171) ;  /* 0x0000000000087947 */ /* 0x000fea0003800000 */
.L_x_4198:
[----:B------:R-:W0:Y:S02]  /*4e70*/  F2I.FTZ.U32.TRUNC.NTZ R3, R4 ;  /* 0x0000000400037305 */ /* 0x000e24000021f000 */
[----:B0-----:R0:W-:Y:S02]  /*4e80*/  STG.E desc[UR36][R8.64], R3 ;  /* 0x0000000308007986 */ /* 0x0011e4000c101924 */
.L_x_4171:
[----:B------:R-:W-:-:S07]  /*4e90*/  VIADD R17, R17, 0x80 ;  /* 0x0000008011117836 */ /* 0x000fce0000000000 */
.L_x_4165:
[----:B------:R-:W-:Y:S05]  /*4ea0*/  BSYNC.RECONVERGENT B6 ;  /* 0x0000000000067941 */ /* 0x000fea0003800200 */
.L_x_4164:
        /* <DEDUP_REMOVED lines=24> */
.L_x_4207:
[----:B------:R-:W0:Y:S02]  /*5030*/  F2I.S64.TRUNC R18, R18 ;  /* 0x0000001200127311 */ /* 0x000e24000020d900 */
[----:B0-----:R-:W-:-:S05]  /*5040*/  IMAD.MOV.U32 R3, RZ, RZ, R18 ;  /* 0x000000ffff037224 */ /* 0x001fca00078e0012 */
[----:B------:R4:W-:Y:S01]  /*5050*/  STG.E.U8 desc[UR36][R8.64], R3 ;  /* 0x0000000308007986 */ /* 0x0009e2000c101124 */
[----:B------:R-:W-:Y:S05]  /*5060*/  BRA `(.L_x_4209) ;  /* 0x0000000c00287947 */ /* 0x000fea0003800000 */
.L_x_4206:
        /* <DEDUP_REMOVED lines=9> */
.L_x_4211:
[----:B------:R-:W0:Y:S02]  /*5100*/  F2I.FTZ.TRUNC.NTZ R3, R18 ;  /* 0x0000001200037305 */ /* 0x000e24000021f100 */
[----:B0-----:R2:W-:Y:S01]  /*5110*/  STG.E desc[UR36][R8.64], R3 ;  /* 0x0000000308007986 */ /* 0x0015e2000c101924 */
[----:B------:R-:W-:Y:S05]  /*5120*/  BRA `(.L_x_4209) ;  /* 0x0000000800f87947 */ /* 0x000fea0003800000 */
.L_x_4210:
[----:B------:R-:W0:Y:S02]  /*5130*/  F2I.FTZ.TRUNC.NTZ R3, R18 ;  /* 0x0000001200037305 */ /* 0x000e24000021f100 */
[----:B0-----:R0:W-:Y:S01]  /*5140*/  STG.E.U16 desc[UR36][R8.64], R3 ;  /* 0x0000000308007986 */ /* 0x0011e2000c101524 */
[----:B------:R-:W-:Y:S05]  /*5150*/  BRA `(.L_x_4209) ;  /* 0x0000000800ec7947 */ /* 0x000fea0003800000 */
.L_x_4205:
        /* <DEDUP_REMOVED lines=8> */
.L_x_4213:
[----:B------:R-:W-:-:S05]  /*51e0*/  F2FP.F16.F32.PACK_AB R18, RZ, R18 ;  /* 0x00000012ff12723e */ /* 0x000fca00000000ff */
[----:B------:R0:W-:Y:S01]  /*51f0*/  STG.E.U16 desc[UR36][R8.64], R18 ;  /* 0x0000001208007986 */ /* 0x0001e2000c101524 */
[----:B------:R-:W-:Y:S05]  /*5200*/  BRA `(.L_x_4209) ;  /* 0x0000000800c07947 */ /* 0x000fea0003800000 */
.L_x_4212:
        /* <DEDUP_REMOVED lines=9> */
.L_x_4215:
[----:B------:R-:W-:-:S04]  /*52a0*/  F2FP.F16.F32.PACK_AB R3, RZ, R18 ;  /* 0x00000012ff03723e */ /* 0x000fc800000000ff */
[----:B------:R-:W-:-:S05]  /*52b0*/  PRMT R3, R3, 0x5410, RZ ;  /* 0x0000541003037816 */ /* 0x000fca00000000ff */
[----:B------:R0:W-:Y:S01]  /*52c0*/  STG.E desc[UR36][R8.64], R3 ;  /* 0x0000000308007986 */ /* 0x0001e2000c101924 */
[----:B------:R-:W-:Y:S05]  /*52d0*/  BRA `(.L_x_4209) ;  /* 0x00000008008c7947 */ /* 0x000fea0003800000 */
.L_x_4214:
[----:B------:R-:W-:-:S06]  /*52e0*/  FMUL.FTZ R4, R18, 1 ;  /* 0x3f80000012047820 */ /* 0x000fcc0000410000 */
[----:B------:R-:W0:Y:S02]  /*52f0*/  F2F.F64.F32 R4, R4 ;  /* 0x0000000400047310 */ /* 0x000e240000201800 */
[----:B0-----:R0:W-:Y:S01]  /*5300*/  STG.E.64 desc[UR36][R8.64], R4 ;  /* 0x0000000408007986 */ /* 0x0011e2000c101b24 */
[----:B------:R-:W-:Y:S05]  /*5310*/  BRA `(.L_x_4209) ;  /* 0x00000008007c7947 */ /* 0x000fea0003800000 */
.L_x_4204:
        /* <DEDUP_REMOVED lines=13> */
.L_x_4219:
        /* <DEDUP_REMOVED lines=16> */
.L_x_4222:
[----:B------:R-:W-:-:S04]  /*54f0*/  SHF.R.U32.HI R18, RZ, 0x18, R18 ;  /* 0x00000018ff127819 */ /* 0x000fc80000011612 */
[----:B------:R-:W-:-:S04]  /*5500*/  LOP3.LUT R3, R3, 0x80, R18, 0xf8, !PT ;  /* 0x0000008003037812 */ /* 0x000fc800078ef812 */
[----:B------:R-:W-:-:S07]  /*5510*/  PRMT R4, R3, 0x7610, R4 ;  /* 0x0000761003047816 */ /* 0x000fce0000000004 */
.L_x_4221:
[----:B------:R-:W-:Y:S05]  /*5520*/  BSYNC.RECONVERGENT B0 ;  /* 0x0000000000007941 */ /* 0x000fea0003800200 */
.L_x_4220:
[----:B------:R0:W-:Y:S01]  /*5530*/  STG.E.U8 desc[UR36][R8.64], R4 ;  /* 0x0000000408007986 */ /* 0x0001e2000c101124 */
[----:B------:R-:W-:Y:S05]  /*5540*/  BRA `(.L_x_4209) ;  /* 0x0000000400f07947 */ /* 0x000fea0003800000 */
.L_x_4218:
        /* <DEDUP_REMOVED lines=16> */
.L_x_4225:
[----:B------:R-:W-:-:S04]  /*5650*/  SHF.R.U32.HI R18, RZ, 0x18, R18 ;  /* 0x00000018ff127819 */ /* 0x000fc80000011612 */
[----:B------:R-:W-:-:S04]  /*5660*/  LOP3.LUT R3, R3, 0x80, R18, 0xf8, !PT ;  /* 0x0000008003037812 */ /* 0x000fc800078ef812 */
[----:B------:R-:W-:-:S07]  /*5670*/  PRMT R4, R3, 0x7610, R4 ;  /* 0x0000761003047816 */ /* 0x000fce0000000004 */
.L_x_4224:
[----:B------:R-:W-:Y:S05]  /*5680*/  BSYNC.RECONVERGENT B0 ;  /* 0x0000000000007941 */ /* 0x000fea0003800200 */
.L_x_4223:
[----:B------:R0:W-:Y:S01]  /*5690*/  STG.E.U8 desc[UR36][R8.64], R4 ;  /* 0x0000000408007986 */ /* 0x0001e2000c101124 */
[----:B------:R-:W-:Y:S05]  /*56a0*/  BRA `(.L_x_4209) ;  /* 0x0000000400987947 */ /* 0x000fea0003800000 */
.L_x_4217:
        /* <DEDUP_REMOVED lines=21> */
.L_x_4227:
[----:B------:R-:W0:Y:S02]  /*5800*/  F2I.U64.TRUNC R18, R18 ;  /* 0x0000001200127311 */ /* 0x000e24000020d800 */
[----:B0-----:R0:W-:Y:S01]  /*5810*/  STG.E.64 desc[UR36][R8.64], R18 ;  /* 0x0000001208007986 */ /* 0x0011e2000c101b24 */
[----:B------:R-:W-:Y:S05]  /*5820*/  BRA `(.L_x_4209) ;  /* 0x0000000400387947 */ /* 0x000fea0003800000 */
.L_x_4226:
[----:B------:R-:W0:Y:S02]  /*5830*/  F2I.FTZ.U32.TRUNC.NTZ R3, R18 ;  /* 0x0000001200037305 */ /* 0x000e24000021f000 */
[----:B0-----:R0:W-:Y:S01]  /*5840*/  STG.E desc[UR36][R8.64], R3 ;  /* 0x0000000308007986 */ /* 0x0011e2000c101924 */
[----:B------:R-:W-:Y:S05]  /*5850*/  BRA `(.L_x_4209) ;  /* 0x00000004002c7947 */ /* 0x000fea0003800000 */
.L_x_4216:
        /* <DEDUP_REMOVED lines=10> */
.L_x_4229:
[----:B------:R-:W-:Y:S01]  /*5900*/  FMUL.FTZ R4, R18, 1 ;  /* 0x3f80000012047820 */ /* 0x000fe20000410000 */
[----:B------:R-:W-:-:S05]  /*5910*/  CS2R R6, SRZ ;  /* 0x0000000000067805 */ /* 0x000fca000001ff00 */
[----:B------:R-:W0:Y:S02]  /*5920*/  F2F.F64.F32 R4, R4 ;  /* 0x0000000400047310 */ /* 0x000e240000201800 */
[----:B0-----:R0:W-:Y:S01]  /*5930*/  STG.E.128 desc[UR36][R8.64], R4 ;  /* 0x0000000408007986 */ /* 0x0011e2000c101d24 */
[----:B------:R-:W-:Y:S05]  /*5940*/  BRA `(.L_x_4209) ;  /* 0x0000000000f07947 */ /* 0x000fea0003800000 */
.L_x_4228:
[----:B------:R-:W-:-:S13]  /*5950*/  ISETP.NE.AND P0, PT, R0, 0xf, PT ;  /* 0x0000000f0000780c */ /* 0x000fda0003f05270 */
[----:B------:R-:W-:Y:S05]  /*5960*/  @!P0 BRA `(.L_x_4230) ;  /* 0x0000000000e08947 */ /* 0x000fea0003800000 */
[----:B------:R-:W-:-:S13]  /*5970*/  ISETP.NE.AND P0, PT, R0, 0x17, PT ;  /* 0x000000170000780c */ /* 0x000fda0003f05270 */
[----:B------:R-:W-:Y:S05]  /*5980*/  @!P0 BRA `(.L_x_4231) ;  /* 0x00000000008c8947 */ /* 0x000fea0003800000 */
[----:B------:R-:W-:-:S13]  /*5990*/  ISETP.NE.AND P0, PT, R0, 0x18, PT ;  /* 0x000000180000780c */ /* 0x000fda0003f05270 */
[----:B------:R-:W-:Y:S05]  /*59a0*/  @!P0 BRA `(.L_x_4232) ;  /* 0x0000000000448947 */ /* 0x000fea0003800000 */
.L_x_4208:
        /* <DEDUP_REMOVED lines=16> */
.L_x_4233:
[----:B------:R-:W-:Y:S05]  /*5ab0*/  BRA `(.L_x_4209) ;  /* 0x0000000000947947 */ /* 0x000fea0003800000 */
.L_x_4232:
        /* <DEDUP_REMOVED lines=12> */
.L_x_4235:
[----:B------:R-:W-:Y:S05]  /*5b80*/  BSYNC.RECONVERGENT B0 ;  /* 0x0000000000007941 */ /* 0x000fea0003800200 */
.L_x_4234:
[----:B------:R-:W-:-:S05]  /*5b90*/  LOP3.LUT R3, R0, 0x80, R5, 0xf8, !PT ;  /* 0x0000008000037812 */ /* 0x000fca00078ef805 */
[----:B------:R0:W-:Y:S01]  /*5ba0*/  STG.E.U8 desc[UR36][R8.64], R3 ;  /* 0x0000000308007986 */ /* 0x0001e2000c101124 */
[----:B------:R-:W-:Y:S05]  /*5bb0*/  BRA `(.L_x_4209) ;  /* 0x0000000000547947 */ /* 0x000fea0003800000 */
.L_x_4231:
        /* <DEDUP_REMOVED lines=11> */
.L_x_4237:
[----:B------:R-:W-:Y:S01]  /*5c70*/  IMAD.MOV.U32 R0, RZ, RZ, 0x7f ;  /* 0x0000007fff007424 */ /* 0x000fe200078e00ff */
[----:B------:R-:W-:-:S04]  /*5c80*/  ISETP.GT.U32.AND P0, PT, R4, 0x7f800000, PT ;  /* 0x7f8000000400780c */ /* 0x000fc80003f04070 */
[----:B------:R-:W-:-:S09]  /*5c90*/  SEL R0, R0, 0x7c, P0 ;  /* 0x0000007c00007807 */ /* 0x000fd20000000000 */
.L_x_4238:
[----:B------:R-:W-:Y:S05]  /*5ca0*/  BSYNC.RECONVERGENT B0 ;  /* 0x0000000000007941 */ /* 0x000fea0003800200 */
.L_x_4236:
[----:B------:R-:W-:-:S04]  /*5cb0*/  SHF.R.U32.HI R3, RZ, 0x18, R18 ;  /* 0x00000018ff037819 */ /* 0x000fc80000011612 */
[----:B------:R-:W-:-:S05]  /*5cc0*/  LOP3.LUT R3, R0, 0x80, R3, 0xf8, !PT ;  /* 0x0000008000037812 */ /* 0x000fca00078ef803 */
[----:B------:R0:W-:Y:S01]  /*5cd0*/  STG.E.U8 desc[UR36][R8.64], R3 ;  /* 0x0000000308007986 */ /* 0x0001e2000c101124 */
[----:B------:R-:W-:Y:S05]  /*5ce0*/  BRA `(.L_x_4209) ;  /* 0x0000000000087947 */ /* 0x000fea0003800000 */
.L_x_4230:
[----:B------:R-:W-:-:S05]  /*5cf0*/  F2FP.BF16.F32.PACK_AB R18, RZ, R18 ;  /* 0x00000012ff12723e */ /* 0x000fca00000010ff */
[----:B------:R0:W-:Y:S02]  /*5d00*/  STG.E.U16 desc[UR36][R8.64], R18 ;  /* 0x0000001208007986 */ /* 0x0001e4000c101524 */
.L_x_4209:
        /* <DEDUP_REMOVED lines=24> */
.L_x_4242:
[----:B------:R-:W0:Y:S02]  /*5e90*/  F2I.S64.TRUNC R22, R22 ;  /* 0x0000001600167311 */ /* 0x000e24000020d900 */
[----:B0-----:R-:W-:-:S05]  /*5ea0*/  IMAD.MOV.U32 R3, RZ, RZ, R22 ;  /* 0x000000ffff037224 */ /* 0x001fca00078e0016 */
[----:B------:R0:W-:Y:S01]  /*5eb0*/  STG.E.U8 desc[UR36][R8.64], R3 ;  /* 0x0000000308007986 */ /* 0x0001e2000c101124 */
[----:B------:R-:W-:Y:S05]  /*5ec0*/  BRA `(.L_x_4244) ;  /* 0x0000000c00287947 */ /* 0x000fea0003800000 */
.L_x_4241:
        /* <DEDUP_REMOVED lines=9> */
.L_x_4246:
[----:B------:R-:W0:Y:S02]  /*5f60*/  F2I.FTZ.TRUNC.NTZ R3, R22 ;  /* 0x0000001600037305 */ /* 0x000e24000021f100 */
[----:B0-----:R0:W-:Y:S01]  /*5f70*/  STG.E desc[UR36][R8.64], R3 ;  /* 0x0000000308007986 */ /* 0x0011e2000c101924 */
[----:B------:R-:W-:Y:S05]  /*5f80*/  BRA `(.L_x_4244) ;  /* 0x0000000800f87947 */ /* 0x000fea0003800000 */
.L_x_4245:
[----:B------:R-:W0:Y:S02]  /*5f90*/  F2I.FTZ.TRUNC.NTZ R3, R22 ;  /* 0x0000001600037305 */ /* 0x000e24000021f100 */
[----:B0-----:R0:W-:Y:S01]  /*5fa0*/  STG.E.U16 desc[UR36][R8.64], R3 ;  /* 0x0000000308007986 */ /* 0x0011e2000c101524 */
[----:B------:R-:W-:Y:S05]  /*5fb0*/  BRA `(.L_x_4244) ;  /* 0x0000000800ec7947 */ /* 0x000fea0003800000 */
.L_x_4240:
        /* <DEDUP_REMOVED lines=8> */
.L_x_4248:
[----:B------:R-:W-:-:S05]  /*6040*/  F2FP.F16.F32.PACK_AB R22, RZ, R22 ;  /* 0x00000016ff16723e */ /* 0x000fca00000000ff */
[----:B------:R0:W-:Y:S01]  /*6050*/  STG.E.U16 desc[UR36][R8.64], R22 ;  /* 0x0000001608007986 */ /* 0x0001e2000c101524 */
[----:B------:R-:W-:Y:S05]  /*6060*/  BRA `(.L_x_4244) ;  /* 0x0000000800c07947 */ /* 0x000fea0003800000 */
.L_x_4247:
        /* <DEDUP_REMOVED lines=9> */
.L_x_4250:
[----:B------:R-:W-:-:S04]  /*6100*/  F2FP.F16.F32.PACK_AB R3, RZ, R22 ;  /* 0x00000016ff03723e */ /* 0x000fc800000000ff */
[----:B------:R-:W-:-:S05]  /*6110*/  PRMT R3, R3, 0x5410, RZ ;  /* 0x0000541003037816 */ /* 0x000fca00000000ff */
[----:B------:R0:W-:Y:S01]  /*6120*/  STG.E desc[UR36][R8.64], R3 ;  /* 0x0000000308007986 */ /* 0x0001e2000c101924 */
[----:B------:R-:W-:Y:S05]  /*6130*/  BRA `(.L_x_4244) ;  /* 0x00000008008c7947 */ /* 0x000fea0003800000 */
.L_x_4249:
[----:B------:R-:W-:-:S06]  /*6140*/  FMUL.FTZ R4, R22, 1 ;  /* 0x3f80000016047820 */ /* 0x000fcc0000410000 */
[----:B------:R-:W0:Y:S02]  /*6150*/  F2F.F64.F32 R4, R4 ;  /* 0x0000000400047310 */ /* 0x000e240000201800 */
[----:B0-----:R0:W-:Y:S01]  /*6160*/  STG.E.64 desc[UR36][R8.64], R4 ;  /* 0x0000000408007986 */ /* 0x0011e2000c101b24 */
[----:B------:R-:W-:Y:S05]  /*6170*/  BRA `(.L_x_4244) ;  /* 0x00000008007c7947 */ /* 0x000fea0003800000 */
.L_x_4239:
        /* <DEDUP_REMOVED lines=13> */
.L_x_4254:
        /* <DEDUP_REMOVED lines=16> */
.L_x_4257:
[----:B------:R-:W-:-:S04]  /*6350*/  SHF.R.U32.HI R22, RZ, 0x18, R22 ;  /* 0x00000018ff167819 */ /* 0x000fc80000011616 */
[----:B------:R-:W-:-:S04]  /*6360*/  LOP3.LUT R3, R3, 0x80, R22, 0xf8, !PT ;  /* 0x0000008003037812 */ /* 0x000fc800078ef816 */
[----:B------:R-:W-:-:S07]  /*6370*/  PRMT R4, R3, 0x7610, R4 ;  /* 0x0000761003047816 */ /* 0x000fce0000000004 */
.L_x_4256:
[----:B------:R-:W-:Y:S05]  /*6380*/  BSYNC.RECONVERGENT B0 ;  /* 0x0000000000007941 */ /* 0x000fea0003800200 */
.L_x_4255:
[----:B------:R0:W-:Y:S01]  /*6390*/  STG.E.U8 desc[UR36][R8.64], R4 ;  /* 0x0000000408007986 */ /* 0x0001e2000c101124 */
[----:B------:R-:W-:Y:S05]  /*63a0*/  BRA `(.L_x_4244) ;  /* 0x0000000400f07947 */ /* 0x000fea0003800000 */
.L_x_4253:
        /* <DEDUP_REMOVED lines=16> */
.L_x_4260:
[----:B------:R-:W-:-:S04]  /*64b0*/  SHF.R.U32.HI R22, RZ, 0x18, R22 ;  /* 0x00000018ff167819 */ /* 0x000fc80000011616 */
[----:B------:R-:W-:-:S04]  /*64c0*/  LOP3.LUT R3, R3, 0x80, R22, 0xf8, !PT ;  /* 0x0000008003037812 */ /* 0x000fc800078ef816 */
[----:B------:R-:W-:-:S07]  /*64d0*/  PRMT R4, R3, 0x7610, R4 ;  /* 0x0000761003047816 */ /* 0x000fce0000000004 */
.L_x_4259:
[----:B------:R-:W-:Y:S05]  /*64e0*/  BSYNC.RECONVERGENT B0 ;  /* 0x0000000000007941 */ /* 0x000fea0003800200 */
.L_x_4258:
[----:B------:R0:W-:Y:S01]  /*64f0*/  STG.E.U8 desc[UR36][R8.64], R4 ;  /* 0x0000000408007986 */ /* 0x0001e2000c101124 */
[----:B------:R-:W-:Y:S05]  /*6500*/  BRA `(.L_x_4244) ;  /* 0x0000000400987947 */ /* 0x000fea0003800000 */
.L_x_4252:
        /* <DEDUP_REMOVED lines=21> */
.L_x_4262:
[----:B------:R-:W0:Y:S02]  /*6660*/  F2I.U64.TRUNC R22, R22 ;  /* 0x0000001600167311 */ /* 0x000e24000020d800 */
[----:B0-----:R0:W-:Y:S01]  /*6670*/  STG.E.64 desc[UR36][R8.64], R22 ;  /* 0x0000001608007986 */ /* 0x0011e2000c101b24 */
[----:B------:R-:W-:Y:S05]  /*6680*/  BRA `(.L_x_4244) ;  /* 0x0000000400387947 */ /* 0x000fea0003800000 */
.L_x_4261:
[----:B------:R-:W0:Y:S02]  /*6690*/  F2I.FTZ.U32.TRUNC.NTZ R3, R22 ;  /* 0x0000001600037305 */ /* 0x000e24000021f000 */
[----:B0-----:R0:W-:Y:S01]  /*66a0*/  STG.E desc[UR36][R8.64], R3 ;  /* 0x0000000308007986 */ /* 0x0011e2000c101924 */
[----:B------:R-:W-:Y:S05]  /*66b0*/  BRA `(.L_x_4244) ;  /* 0x00000004002c7947 */ /* 0x000fea0003800000 */
.L_x_4251:
        /* <DEDUP_REMOVED lines=10> */
.L_x_4264:
[----:B------:R-:W-:Y:S01]  /*6760*/  FMUL.FTZ R4, R22, 1 ;  /* 0x3f80000016047820 */ /* 0x000fe20000410000 */
[----:B------:R-:W-:-:S05]  /*6770*/  CS2R R6, SRZ ;  /* 0x0000000000067805 */ /* 0x000fca000001ff00 */
[----:B------:R-:W0:Y:S02]  /*6780*/  F2F.F64.F32 R4, R4 ;  /* 0x0000000400047310 */ /* 0x000e240000201800 */
[----:B0-----:R4:W-:Y:S01]  /*6790*/  STG.E.128 desc[UR36][R8.64], R4 ;  /* 0x0000000408007986 */ /* 0x0019e2000c101d24 */
[----:B------:R-:W-:Y:S05]  /*67a0*/  BRA `(.L_x_4244) ;  /* 0x0000000000f07947 */ /* 0x000fea0003800000 */
.L_x_4263:
[----:B------:R-:W-:-:S13]  /*67b0*/  ISETP.NE.AND P0, PT, R0, 0xf, PT ;  /* 0x0000000f0000780c */ /* 0x000fda0003f05270 */
[----:B------:R-:W-:Y:S05]  /*67c0*/  @!P0 BRA `(.L_x_4265) ;  /* 0x0000000000e08947 */ /* 0x000fea0003800000 */
[----:B------:R-:W-:-:S13]  /*67d0*/  ISETP.NE.AND P0, PT, R0, 0x17, PT ;  /* 0x000000170000780c */ /* 0x000fda0003f05270 */
[----:B------:R-:W-:Y:S05]  /*67e0*/  @!P0 BRA `(.L_x_4266) ;  /* 0x00000000008c8947 */ /* 0x000fea0003800000 */
[----:B------:R-:W-:-:S13]  /*67f0*/  ISETP.NE.AND P0, PT, R0, 0x18, PT ;  /* 0x000000180000780c */ /* 0x000fda0003f05270 */
[----:B------:R-:W-:Y:S05]  /*6800*/  @!P0 BRA `(.L_x_4267) ;  /* 0x0000000000448947 */ /* 0x000fea0003800000 */
.L_x_4243:
        /* <DEDUP_REMOVED lines=16> */
.L_x_4268:
[----:B------:R-:W-:Y:S05]  /*6910*/  BRA `(.L_x_4244) ;  /* 0x0000000000947947 */ /* 0x000fea0003800000 */
.L_x_4267:
        /* <DEDUP_REMOVED lines=12> */
.L_x_4270:
[----:B------:R-:W-:Y:S05]  /*69e0*/  BSYNC.RECONVERGENT B0 ;  /* 0x0000000000007941 */ /* 0x000fea0003800200 */
.L_x_4269:
[----:B------:R-:W-:-:S05]  /*69f0*/  LOP3.LUT R3, R0, 0x80, R5, 0xf8, !PT ;  /* 0x0000008000037812 */ /* 0x000fca00078ef805 */
[----:B------:R2:W-:Y:S01]  /*6a00*/  STG.E.U8 desc[UR36][R8.64], R3 ;  /* 0x0000000308007986 */ /* 0x0005e2000c101124 */
[----:B------:R-:W-:Y:S05]  /*6a10*/  BRA `(.L_x_4244) ;  /* 0x0000000000547947 */ /* 0x000fea0003800000 */
.L_x_4266:
        /* <DEDUP_REMOVED lines=11> */
.L_x_4272:
[----:B------:R-:W-:Y:S01]  /*6ad0*/  IMAD.MOV.U32 R0, RZ, RZ, 0x7f ;  /* 0x0000007fff007424 */ /* 0x000fe200078e00ff */
[----:B------:R-:W-:-:S04]  /*6ae0*/  ISETP.GT.U32.AND P0, PT, R4, 0x7f800000, PT ;  /* 0x7f8000000400780c */ /* 0x000fc80003f04070 */
[----:B------:R-:W-:-:S09]  /*6af0*/  SEL R0, R0, 0x7c, P0 ;  /* 0x0000007c00007807 */ /* 0x000fd20000000000 */
.L_x_4273:
[----:B------:R-:W-:Y:S05]  /*6b00*/  BSYNC.RECONVERGENT B0 ;  /* 0x0000000000007941 */ /* 0x000fea0003800200 */
.L_x_4271:
[----:B------:R-:W-:-:S04]  /*6b10*/  SHF.R.U32.HI R3, RZ, 0x18, R22 ;  /* 0x00000018ff037819 */ /* 0x000fc80000011616 */
[----:B------:R-:W-:-:S05]  /*6b20*/  LOP3.LUT R3, R0, 0x80, R3, 0xf8, !PT ;  /* 0x0000008000037812 */ /* 0x000fca00078ef803 */
[----:B------:R1:W-:Y:S01]  /*6b30*/  STG.E.U8 desc[UR36][R8.64], R3 ;  /* 0x0000000308007986 */ /* 0x0003e2000c101124 */
[----:B------:R-:W-:Y:S05]  /*6b40*/  BRA `(.L_x_4244) ;  /* 0x0000000000087947 */ /* 0x000fea0003800000 */
.L_x_4265:
[----:B------:R-:W-:-:S05]  /*6b50*/  F2FP.BF16.F32.PACK_AB R22, RZ, R22 ;  /* 0x00000016ff16723e */ /* 0x000fca00000010ff */
[----:B------:R0:W-:Y:S02]  /*6b60*/  STG.E.U16 desc[UR36][R8.64], R22 ;  /* 0x0000001608007986 */ /* 0x0001e4000c101524 */
.L_x_4244:
[----:B------:R-:W-:-:S07]  /*6b70*/  VIADD R17, R17, 0x80 ;  /* 0x0000008011117836 */ /* 0x000fce0000000000 */
.L_x_4203:
[----:B------:R-:W-:Y:S05]  /*6b80*/  BSYNC.RECONVERGENT B6 ;  /* 0x0000000000067941 */ /* 0x000fea0003800200 */
.L_x_4202:
[----:B------:R-:W-:-:S13]  /*6b90*/  ISETP.GE.AND P0, PT, R17, R26, PT ;  /* 0x0000001a1100720c */ /* 0x000fda0003f06270 */
[----:B------:R-:W-:Y:S05]  /*6ba0*/  @P0 EXIT ;  /* 0x000000000000094d */ /* 0x000fea0003800000 */
[----:B0-234-:R-:W0:Y:S01]  /*6bb0*/  LDC.64 R4, c[0x0][0x398] ;  /* 0x0000e600ff047b82 */ /* 0x01de220000000a00 */
        /* <DEDUP_REMOVED lines=17> */
[----:B0-----:R-:W-:Y:S01]  /*6cd0*/  STG.E.U8 desc[UR36][R2.64], R5 ;  /* 0x0000000502007986 */ /* 0x001fe2000c101124 */
[----:B------:R-:W-:Y:S05]  /*6ce0*/  EXIT ;  /* 0x000000000000794d */ /* 0x000fea0003800000 */
.L_x_4277:
[----:B------:R-:W0:Y:S02]  /*6cf0*/  F2I.S64.TRUNC R24, R24 ;  /* 0x0000001800187311 */ /* 0x000e24000020d900 */
[----:B0-----:R-:W-:-:S05]  /*6d00*/  IMAD.MOV.U32 R5, RZ, RZ, R24 ;  /* 0x000000ffff057224 */ /* 0x001fca00078e0018 */
[----:B------:R-:W-:Y:S01]  /*6d10*/  STG.E.U8 desc[UR36][R2.64], R5 ;  /* 0x0000000502007986 */ /* 0x000fe2000c101124 */
[----:B------:R-:W-:Y:S05]  /*6d20*/  EXIT ;  /* 0x000000000000794d */ /* 0x000fea0003800000 */
.L_x_4276:
        /* <DEDUP_REMOVED lines=9> */
.L_x_4280:
[----:B------:R-:W0:Y:S02]  /*6dc0*/  F2I.FTZ.TRUNC.NTZ R5, R24 ;  /* 0x0000001800057305 */ /* 0x000e24000021f100 */
[----:B0-----:R-:W-:Y:S01]  /*6dd0*/  STG.E desc[UR36][R2.64], R5 ;  /* 0x0000000502007986 */ /* 0x001fe2000c101924 */
[----:B------:R-:W-:Y:S05]  /*6de0*/  EXIT ;  /* 0x000000000000794d */ /* 0x000fea0003800000 */
.L_x_4279:
[----:B------:R-:W0:Y:S02]  /*6df0*/  F2I.FTZ.TRUNC.NTZ R5, R24 ;  /* 0x0000001800057305 */ /* 0x000e24000021f100 */
[----:B0-----:R-:W-:Y:S01]  /*6e00*/  STG.E.U16 desc[UR36][R2.64], R5 ;  /* 0x0000000502007986 */ /* 0x001fe2000c101524 */
[----:B------:R-:W-:Y:S05]  /*6e10*/  EXIT ;  /* 0x000000000000794d */ /* 0x000fea0003800000 */
.L_x_4275:
        /* <DEDUP_REMOVED lines=8> */
.L_x_4282:
[----:B------:R-:W-:-:S05]  /*6ea0*/  F2FP.F16.F32.PACK_AB R24, RZ, R24 ;  /* 0x00000018ff18723e */ /* 0x000fca00000000ff */
[----:B------:R-:W-:Y:S01]  /*6eb0*/  STG.E.U16 desc[UR36][R2.64], R24 ;  /* 0x0000001802007986 */ /* 0x000fe2000c101524 */
[----:B------:R-:W-:Y:S05]  /*6ec0*/  EXIT ;  /* 0x000000000000794d */ /* 0x000fea0003800000 */
.L_x_4281:
        /* <DEDUP_REMOVED lines=9> */
.L_x_4284:
[----:B------:R-:W-:-:S04]  /*6f60*/  F2FP.F16.F32.PACK_AB R5, RZ, R24 ;  /* 0x00000018ff05723e */ /* 0x000fc800000000ff */
[----:B------:R-:W-:-:S05]  /*6f70*/  PRMT R5, R5, 0x5410, RZ ;  /* 0x0000541005057816 */ /* 0x000fca00000000ff */
[----:B------:R-:W-:Y:S01]  /*6f80*/  STG.E desc[UR36][R2.64], R5 ;  /* 0x0000000502007986 */ /* 0x000fe2000c101924 */
[----:B------:R-:W-:Y:S05]  /*6f90*/  EXIT ;  /* 0x000000000000794d */ /* 0x000fea0003800000 */
.L_x_4283:
[----:B------:R-:W-:-:S06]  /*6fa0*/  FMUL.FTZ R4, R24, 1 ;  /* 0x3f80000018047820 */ /* 0x000fcc0000410000 */
[----:B------:R-:W0:Y:S02]  /*6fb0*/  F2F.F64.F32 R4, R4 ;  /* 0x0000000400047310 */ /* 0x000e240000201800 */
[----:B0-----:R-:W-:Y:S01]  /*6fc0*/  STG.E.64 desc[UR36][R2.64], R4 ;  /* 0x0000000402007986 */ /* 0x001fe2000c101b24 */
[----:B------:R-:W-:Y:S05]  /*6fd0*/  EXIT ;  /* 0x000000000000794d */ /* 0x000fea0003800000 */
.L_x_4274:
        /* <DEDUP_REMOVED lines=11> */
[----:B0-----:R-:W-:Y:S01]  /*7090*/  STG.E.U16 desc[UR36][R2.64], R5 ;  /* 0x0000000502007986 */ /* 0x001fe2000c101524 */
[----:B------:R-:W-:Y:S05]  /*70a0*/  EXIT ;  /* 0x000000000000794d */ /* 0x000fea0003800000 */
.L_x_4288:
        /* <DEDUP_REMOVED lines=16> */
.L_x_4291:
[----:B------:R-:W-:-:S04]  /*71b0*/  SHF.R.U32.HI R24, RZ, 0x18, R24 ;  /* 0x00000018ff187819 */ /* 0x000fc80000011618 */
[----:B------:R-:W-:-:S04]  /*71c0*/  LOP3.LUT R5, R5, 0x80, R24, 0xf8, !PT ;  /* 0x0000008005057812 */ /* 0x000fc800078ef818 */
[----:B------:R-:W-:-:S07]  /*71d0*/  PRMT R0, R5, 0x7610, R0 ;  /* 0x0000761005007816 */ /* 0x000fce0000000000 */
.L_x_4290:
[----:B------:R-:W-:Y:S05]  /*71e0*/  BSYNC.RECONVERGENT B0 ;  /* 0x0000000000007941 */ /* 0x000fea0003800200 */
.L_x_4289:
[----:B------:R-:W-:Y:S01]  /*71f0*/  STG.E.U8 desc[UR36][R2.64], R0 ;  /* 0x0000000002007986 */ /* 0x000fe2000c101124 */
[----:B------:R-:W-:Y:S05]  /*7200*/  EXIT ;  /* 0x000000000000794d */ /* 0x000fea0003800000 */
.L_x_4287:
        /* <DEDUP_REMOVED lines=16> */
.L_x_4294:
[----:B------:R-:W-:-:S04]  /*7310*/  SHF.R.U32.HI R24, RZ, 0x18, R24 ;  /* 0x00000018ff187819 */ /* 0x000fc80000011618 */
[----:B------:R-:W-:-:S04]  /*7320*/  LOP3.LUT R5, R5, 0x80, R24, 0xf8, !PT ;  /* 0x0000008005057812 */ /* 0x000fc800078ef818 */
[----:B------:R-:W-:-:S07]  /*7330*/  PRMT R0, R5, 0x7610, R0 ;  /* 0x0000761005007816 */ /* 0x000fce0000000000 */
.L_x_4293:
[----:B------:R-:W-:Y:S05]  /*7340*/  BSYNC.RECONVERGENT B0 ;  /* 0x0000000000007941 */ /* 0x000fea0003800200 */
.L_x_4292:
[----:B------:R-:W-:Y:S01]  /*7350*/  STG.E.U8 desc[UR36][R2.64], R0 ;  /* 0x0000000002007986 */ /* 0x000fe2000c101124 */
[----:B------:R-:W-:Y:S05]  /*7360*/  EXIT ;  /* 0x000000000000794d */ /* 0x000fea0003800000 */
.L_x_4286:
        /* <DEDUP_REMOVED lines=21> */
.L_x_4296:
[----:B------:R-:W0:Y:S02]  /*74c0*/  F2I.U64.TRUNC R24, R24 ;  /* 0x0000001800187311 */ /* 0x000e24000020d800 */
[----:B0-----:R-:W-:Y:S01]  /*74d0*/  STG.E.64 desc[UR36][R2.64], R24 ;  /* 0x0000001802007986 */ /* 0x001fe2000c101b24 */
[----:B------:R-:W-:Y:S05]  /*74e0*/  EXIT ;  /* 0x000000000000794d */ /* 0x000fea0003800000 */
.L_x_4295:
[----:B------:R-:W0:Y:S02]  /*74f0*/  F2I.FTZ.U32.TRUNC.NTZ R5, R24 ;  /* 0x0000001800057305 */ /* 0x000e24000021f000 */
[----:B0-----:R-:W-:Y:S01]  /*7500*/  STG.E desc[UR36][R2.64], R5 ;  /* 0x0000000502007986 */ /* 0x001fe2000c101924 */
[----:B------:R-:W-:Y:S05]  /*7510*/  EXIT ;  /* 0x000000000000794d */ /* 0x000fea0003800000 */
.L_x_4285:
        /* <DEDUP_REMOVED lines=10> */
.L_x_4298:
[----:B------:R-:W-:Y:S01]  /*75c0*/  FMUL.FTZ R4, R24, 1 ;  /* 0x3f80000018047820 */ /* 0x000fe20000410000 */
[----:B------:R-:W-:-:S05]  /*75d0*/  CS2R R6, SRZ ;  /* 0x0000000000067805 */ /* 0x000fca000001ff00 */
[----:B------:R-:W0:Y:S02]  /*75e0*/  F2F.F64.F32 R4, R4 ;  /* 0x0000000400047310 */ /* 0x000e240000201800 */
[----:B0-----:R-:W-:Y:S01]  /*75f0*/  STG.E.128 desc[UR36][R2.64], R4 ;  /* 0x0000000402007986 */ /* 0x001fe2000c101d24 */
[----:B------:R-:W-:Y:S05]  /*7600*/  EXIT ;  /* 0x000000000000794d */ /* 0x000fea0003800000 */
.L_x_4297:
[----:B------:R-:W-:-:S13]  /*7610*/  ISETP.NE.AND P0, PT, R0, 0xf, PT ;  /* 0x0000000f0000780c */ /* 0x000fda0003f05270 */
[----:B------:R-:W-:Y:S05]  /*7620*/  @!P0 BRA `(.L_x_4299) ;  /* 0x0000000000e08947 */ /* 0x000fea0003800000 */
[----:B------:R-:W-:-:S13]  /*7630*/  ISETP.NE.AND P0, PT, R0, 0x17, PT ;  /* 0x000000170000780c */ /* 0x000fda0003f05270 */
[----:B------:R-:W-:Y:S05]  /*7640*/  @!P0 BRA `(.L_x_4300) ;  /* 0x00000000008c8947 */ /* 0x000fea0003800000 */
[----:B------:R-:W-:-:S13]  /*7650*/  ISETP.NE.AND P0, PT, R0, 0x18, PT ;  /* 0x000000180000780c */ /* 0x000fda0003f05270 */
[----:B------:R-:W-:Y:S05]  /*7660*/  @!P0 BRA `(.L_x_4301) ;  /* 0x0000000000448947 */ /* 0x000fea0003800000 */
.L_x_4278:
        /* <DEDUP_REMOVED lines=16> */
.L_x_4302:
[----:B------:R-:W-:Y:S05]  /*7770*/  EXIT ;  /* 0x000000000000794d */ /* 0x000fea0003800000 */
.L_x_4301:
        /* <DEDUP_REMOVED lines=12> */
.L_x_4304:
[----:B------:R-:W-:Y:S05]  /*7840*/  BSYNC.RECONVERGENT B0 ;  /* 0x0000000000007941 */ /* 0x000fea0003800200 */
.L_x_4303:
[----:B------:R-:W-:-:S05]  /*7850*/  LOP3.LUT R5, R0, 0x80, R7, 0xf8, !PT ;  /* 0x0000008000057812 */ /* 0x000fca00078ef807 */
[----:B------:R-:W-:Y:S01]  /*7860*/  STG.E.U8 desc[UR36][R2.64], R5 ;  /* 0x0000000502007986 */ /* 0x000fe2000c101124 */
[----:B------:R-:W-:Y:S05]  /*7870*/  EXIT ;  /* 0x000000000000794d */ /* 0x000fea0003800000 */
.L_x_4300:
        /* <DEDUP_REMOVED lines=11> */
.L_x_4306:
[----:B------:R-:W-:Y:S01]  /*7930*/  IMAD.MOV.U32 R0, RZ, RZ, 0x7f ;  /* 0x0000007fff007424 */ /* 0x000fe200078e00ff */
[----:B------:R-:W-:-:S04]  /*7940*/  ISETP.GT.U32.AND P0, PT, R4, 0x7f800000, PT ;  /* 0x7f8000000400780c */ /* 0x000fc80003f04070 */
[----:B------:R-:W-:-:S09]  /*7950*/  SEL R0, R0, 0x7c, P0 ;  /* 0x0000007c00007807 */ /* 0x000fd20000000000 */
.L_x_4307:
[----:B------:R-:W-:Y:S05]  /*7960*/  BSYNC.RECONVERGENT B0 ;  /* 0x0000000000007941 */ /* 0x000fea0003800200 */
.L_x_4305:
[----:B------:R-:W-:-:S04]  /*7970*/  SHF.R.U32.HI R5, RZ, 0x18, R24 ;  /* 0x00000018ff057819 */ /* 0x000fc80000011618 */
[----:B------:R-:W-:-:S05]  /*7980*/  LOP3.LUT R5, R0, 0x80, R5, 0xf8, !PT ;  /* 0x0000008000057812 */ /* 0x000fca00078ef805 */
[----:B------:R-:W-:Y:S01]  /*7990*/  STG.E.U8 desc[UR36][R2.64], R5 ;  /* 0x0000000502007986 */ /* 0x000fe2000c101124 */
[----:B------:R-:W-:Y:S05]  /*79a0*/  EXIT ;  /* 0x000000000000794d */ /* 0x000fea0003800000 */
.L_x_4299:
[----:B------:R-:W-:-:S05]  /*79b0*/  F2FP.BF16.F32.PACK_AB R24, RZ, R24 ;  /* 0x00000018ff18723e */ /* 0x000fca00000010ff */
[----:B------:R-:W-:Y:S01]  /*79c0*/  STG.E.U16 desc[UR36][R2.64], R24 ;  /* 0x0000001802007986 */ /* 0x000fe2000c101524 */
[----:B------:R-:W-:Y:S05]  /*79d0*/  EXIT ;  /* 0x000000000000794d */ /* 0x000fea0003800000 */
.L_x_4308:
        /* <DEDUP_REMOVED lines=10> */
.L_x_19100:


//--------------------- .text._ZN2at6native18elementwise_kernelILi128ELi2EZNS0_22gpu_kernel_impl_nocastIZZZNS0_26round_decimals_kernel_cudaERNS_18TensorIteratorBaseElENKUlvE_clEvENKUlvE0_clEvEUlfE_EEvS4_RKT_EUliE_EEviT1_ --------------------------
	.section	.text._ZN2at6native18elementwise_kernelILi128ELi2EZNS0_22gpu_kernel_impl_nocastIZZZNS0_26round_decimals_kernel_cudaERNS_18TensorIteratorBaseElENKUlvE_clEvENKUlvE0_clEvEUlfE_EEvS4_RKT_EUliE_EEviT1_,"ax",@progbits
	.align	128
        .global         _ZN2at6native18elementwise_kernelILi128ELi2EZNS0_22gpu_kernel_impl_nocastIZZZNS0_26round_decimals_kernel_cudaERNS_18TensorIteratorBaseElENKUlvE_clEvENKUlvE0_clEvEUlfE_EEvS4_RKT_EUliE_EEviT1_
        .type           _ZN2at6native18elementwise_kernelILi128ELi2EZNS0_22gpu_kernel_impl_nocastIZZZNS0_26round_decimals_kernel_cudaERNS_18TensorIteratorBaseElENKUlvE_clEvENKUlvE0_clEvEUlfE_EEvS4_RKT_EUliE_EEviT1_,@function
        .size           _ZN2at6native18elementwise_kernelILi128ELi2EZNS0_22gpu_kernel_impl_nocastIZZZNS0_26round_decimals_kernel_cudaERNS_18TensorIteratorBaseElENKUlvE_clEvENKUlvE0_clEvEUlfE_EEvS4_RKT_EUliE_EEviT1_,(.L_x_19101 - _ZN2at6native18elementwise_kernelILi128ELi2EZNS0_22gpu_kernel_impl_nocastIZZZNS0_26round_decimals_kernel_cudaERNS_18TensorIteratorBaseElENKUlvE_clEvENKUlvE0_clEvEUlfE_EEvS4_RKT_EUliE_EEviT1_)
        .other          _ZN2at6native18elementwise_kernelILi128ELi2EZNS0_22gpu_kernel_impl_nocastIZZZNS0_26round_decimals_kernel_cudaERNS_18TensorIteratorBaseElENKUlvE_clEvENKUlvE0_clEvEUlfE_EEvS4_RKT_EUliE_EEviT1_,@"STO_CUDA_ENTRY STV_DEFAULT"
_ZN2at6native18elementwise_kernelILi128ELi2EZNS0_22gpu_kernel_impl_nocastIZZZNS0_26round_decimals_kernel_cudaERNS_18TensorIteratorBaseElENKUlvE_clEvENKUlvE0_clEvEUlfE_EEvS4_RKT_EUliE_EEviT1_:
.text._ZN2at6native18elementwise_kernelILi128ELi2EZNS0_22gpu_kernel_impl_nocastIZZZNS0_26round_decimals_kernel_cudaERNS_18TensorIteratorBaseElENKUlvE_clEvENKUlvE0_clEvEUlfE_EEvS4_RKT_EUliE_EEviT1_:
        /* <DEDUP_REMOVED lines=13> */
[----:B------:R-:W-:Y:S01]  /*00d0*/  BSSY.RECONVERGENT B0, `(.L_x_4311) ;  /* 0x000000d000007945 */ /* 0x000fe20003800200 */
[----:B0-----:R-:W-:-:S13]  /*00e0*/  ISETP.GE.AND P0, PT, R3, UR4, PT ;  /* 0x0000000403007c0c */ /* 0x001fda000bf06270 */
[----:B------:R-:W-:Y:S05]  /*00f0*/  @P0 BRA `(.L_x_4312) ;  /* 0x0000000000280947 */ /* 0x000fea0003800000 */
[----:B------:R-:W0:Y:S01]  /*0100*/  LDC.64 R4, c[0x0][0x588] ;  /* 0x00016200ff047b82 */ /* 0x000e220000000a00 */
[----:B------:R-:W1:Y:S01]  /*0110*/  LDCU UR5, c[0x0][0x590] ;  /* 0x0000b200ff0577ac */ /* 0x000e620008000800 */
[----:B0-----:R-:W2:Y:S06]  /*0120*/  LDG.E R4, desc[UR6][R4.64] ;  /* 0x0000000604047981 */ /* 0x001eac000c1e1900 */
[----:B------:R-:W0:Y:S01]  /*0130*/  LDC.64 R6, c[0x0][0x580] ;  /* 0x00016000ff067b82 */ /* 0x000e220000000a00 */
[----:B-1----:R-:W-:Y:S01]  /*0140*/  MUFU.RCP R9, UR5 ;  /* 0x0000000500097d08 */ /* 0x002fe20008001000 */
[----:B------:R-:W-:Y:S01]  /*0150*/  IADD3 R3, PT, PT, R3, 0x80, RZ ;  /* 0x0000008003037810 */ /* 0x000fe20007ffe0ff */
[----:B--2---:R-:W-:-:S06]  /*0160*/  FMUL.FTZ R0, R4, UR5 ;  /* 0x0000000504007c20 */ /* 0x004fcc0008410000 */
[----:B------:R-:W1:Y:S02]  /*0170*/  FRND R0, R0 ;  /* 0x0000000000007307 */ /* 0x000e640000201000 */
[----:B-1----:R-:W-:-:S05]  /*0180*/  FMUL.FTZ R9, R0, R9 ;  /* 0x0000000900097220 */ /* 0x002fca0000410000 */
[----:B0-----:R0:W-:Y:S02]  /*0190*/  STG.E desc[UR6][R6.64], R9 ;  /* 0x0000000906007986 */ /* 0x0011e4000c101906 */
.L_x_4312:
[----:B------:R-:W-:Y:S05]  /*01a0*/  BSYNC.RECONVERGENT B0 ;  /* 0x0000000000007941 */ /* 0x000fea0003800200 */
.L_x_4311:
[----:B------:R-:W-:-:S13]  /*01b0*/  ISETP.GE.AND P0, PT, R3, UR4, PT ;  /* 0x0000000403007c0c */ /* 0x000fda000bf06270 */
[----:B------:R-:W-:Y:S05]  /*01c0*/  @P0 EXIT ;  /* 0x000000000000094d */ /* 0x000fea0003800000 */
[----:B------:R-:W1:Y:S01]  /*01d0*/  LDC.64 R2, c[0x0][0x588] ;  /* 0x00016200ff027b82 */ /* 0x000e620000000a00 */
[----:B------:R-:W0:Y:S01]  /*01e0*/  LDCU UR4, c[0x0][0x590] ;  /* 0x0000b200ff0477ac */ /* 0x000e220008000800 */
[----:B-1----:R-:W2:Y:S06]  /*01f0*/  LDG.E R2, desc[UR6][R2.64] ;  /* 0x0000000602027981 */ /* 0x002eac000c1e1900 */
[----:B------:R-:W1:Y:S01]  /*0200*/  LDC.64 R4, c[0x0][0x580] ;  /* 0x00016000ff047b82 */ /* 0x000e620000000a00 */
[----:B0-----:R-:W-:Y:S01]  /*0210*/  MUFU.RCP R7, UR4 ;  /* 0x0000000400077d08 */ /* 0x001fe20008001000 */
[----:B--2---:R-:W-:-:S07]  /*0220*/  FMUL.FTZ R0, R2, UR4 ;  /* 0x0000000402007c20 */ /* 0x004fce0008410000 */
[----:B------:R-:W0:Y:S02]  /*0230*/  FRND R0, R0 ;  /* 0x0000000000007307 */ /* 0x000e240000201000 */
[----:B0-----:R-:W-:-:S05]  /*0240*/  FMUL.FTZ R7, R0, R7 ;  /* 0x0000000700077220 */ /* 0x001fca0000410000 */
[----:B-1----:R-:W-:Y:S01]  /*0250*/  STG.E desc[UR6][R4.64], R7 ;  /* 0x0000000704007986 */ /* 0x002fe2000c101906 */
[----:B------:R-:W-:Y:S05]  /*0260*/  EXIT ;  /* 0x000000000000794d */ /* 0x000fea0003800000 */
.L_x_4310:
[----:B------:R-:W0:Y:S01]  /*0270*/  LDCU UR4, c[0x0][0x380] ;  /* 0x00007000ff0477ac */ /* 0x000e220008000800 */
[----:B------:R-:W-:Y:S01]  /*0280*/  BSSY.RECONVERGENT B0, `(.L_x_4313) ;  /* 0x000000d000007945 */ /* 0x000fe20003800200 */
[----:B0-----:R-:W-:-:S13]  /*0290*/  ISETP.GE.AND P0, PT, R3, UR4, PT ;  /* 0x0000000403007c0c */ /* 0x001fda000bf06270 */
[----:B------:R-:W-:Y:S05]  /*02a0*/  @P0 BRA `(.L_x_4314) ;  /* 0x0000000000280947 */ /* 0x000fea0003800000 */
[----:B------:R-:W0:Y:S01]  /*02b0*/  LDC.64 R4, c[0x0][0x588] ;  /* 0x00016200ff047b82 */ /* 0x000e220000000a00 */
[----:B------:R-:W1:Y:S01]  /*02c0*/  LDCU UR5, c[0x0][0x590] ;  /* 0x0000b200ff0577ac */ /* 0x000e620008000800 */
[----:B0-----:R-:W2:Y:S01]  /*02d0*/  LDG.E R4, desc[UR6][R4.64] ;  /* 0x0000000604047981 */ /* 0x001ea2000c1e1900 */
[----:B-1----:R-:W2:Y:S05]  /*02e0*/  MUFU.RCP R9, UR5 ;  /* 0x0000000500097d08 */ /* 0x002eaa0008001000 */
[----:B------:R-:W0:Y:S01]  /*02f0*/  LDC.64 R6, c[0x0][0x580] ;  /* 0x00016000ff067b82 */ /* 0x000e220000000a00 */
[----:B------:R-:W-:Y:S01]  /*0300*/  IADD3 R3, PT, PT, R3, 0x80, RZ ;  /* 0x0000008003037810 */ /* 0x000fe20007ffe0ff */
[----:B--2---:R-:W-:-:S06]  /*0310*/  FMUL.FTZ R0, R4, R9 ;  /* 0x0000000904007220 */ /* 0x004fcc0000410000 */
[----:B------:R-:W1:Y:S02]  /*0320*/  FRND R0, R0 ;  /* 0x0000000000007307 */ /* 0x000e640000201000 */
[----:B-1----:R-:W-:-:S05]  /*0330*/  FMUL.FTZ R9, R0, UR5 ;  /* 0x0000000500097c20 */ /* 0x002fca0008410000 */
[----:B0-----:R0:W-:Y:S02]  /*0340*/  STG.E desc[UR6][R6.64], R9 ;  /* 0x0000000906007986 */ /* 0x0011e4000c101906 */
.L_x_4314:
[----:B------:R-:W-:Y:S05]  /*0350*/  BSYNC.RECONVERGENT B0 ;  /* 0x0000000000007941 */ /* 0x000fea0003800200 */
.L_x_4313:
[----:B------:R-:W-:-:S13]  /*0360*/  ISETP.GE.AND P0, PT, R3, UR4, PT ;  /* 0x0000000403007c0c */ /* 0x000fda000bf06270 */
[----:B------:R-:W-:Y:S05]  /*0370*/  @P0 EXIT ;  /* 0x000000000000094d */ /* 0x000fea0003800000 */
[----:B------:R-:W1:Y:S01]  /*0380*/  LDC.64 R2, c[0x0][0x588] ;  /* 0x00016200ff027b82 */ /* 0x000e620000000a00 */
[----:B------:R-:W0:Y:S01]  /*0390*/  LDCU UR4, c[0x0][0x590] ;  /* 0x0000b200ff0477ac */ /* 0x000e220008000800 */
[----:B-1----:R-:W2:Y:S01]  /*03a0*/  LDG.E R2, desc[UR6][R2.64] ;  /* 0x0000000602027981 */ /* 0x002ea2000c1e1900 */
[----:B0-----:R-:W2:Y:S05]  /*03b0*/  MUFU.RCP R7, UR4 ;  /* 0x0000000400077d08 */ /* 0x001eaa0008001000 */
[----:B------:R-:W0:Y:S01]  /*03c0*/  LDC.64 R4, c[0x0][0x580] ;  /* 0x00016000ff047b82 */ /* 0x000e220000000a00 */
[----:B--2---:R-:W-:-:S06]  /*03d0*/  FMUL.FTZ R0, R2, R7 ;  /* 0x0000000702007220 */ /* 0x004fcc0000410000 */
[----:B------:R-:W1:Y:S02]  /*03e0*/  FRND R0, R0 ;  /* 0x0000000000007307 */ /* 0x000e640000201000 */
[----:B-1----:R-:W-:-:S05]  /*03f0*/  FMUL.FTZ R7, R0, UR4 ;  /* 0x0000000400077c20 */ /* 0x002fca0008410000 */
[----:B0-----:R-:W-:Y:S01]  /*0400*/  STG.E desc[UR6][R4.64], R7 ;  /* 0x0000000704007986 */ /* 0x001fe2000c101906 */
[----:B------:R-:W-:Y:S05]  /*0410*/  EXIT ;  /* 0x000000000000794d */ /* 0x000fea0003800000 */
.L_x_4309:
[----:B------:R-:W-:Y:S01]  /*0420*/  UISETP.NE.AND UP0, UPT, UR5, URZ, UPT ;  /* 0x000000ff0500728c */ /* 0x000fe2000bf05270 */
[----:B------:R-:W-:-:S08]  /*0430*/  IADD3 R0, PT, PT, R0, -0x1, RZ ;  /* 0xffffffff00007810 */ /* 0x000fd00007ffe0ff */
[----:B------:R-:W-:Y:S05]  /*0440*/  BRA.U UP0, `(.L_x_4315) ;  /* 0x0000002500dc7547 */ /* 0x000fea000b800000 */
[----:B------:R-:W0:Y:S01]  /*0450*/  LDCU UR4, c[0x0][0x380] ;  /* 0x00007000ff0477ac */ /* 0x000e220008000800 */
[----:B------:R-:W-:Y:S01]  /*0460*/  VIMNMX.U32 R2, PT, PT, R0, 0x18, PT ;  /* 0x0000001800027848 */ /* 0x000fe20003fe0000 */
[----:B------:R-:W-:Y:S03]  /*0470*/  BSSY.RECONVERGENT B0, `(.L_x_4316) ;  /* 0x000013b000007945 */ /* 0x000fe60003800200 */
        /* <DEDUP_REMOVED lines=301> */
.L_x_4318:
[----:B------:R-:W0:Y:S01]  /*1750*/  LDCU.128 UR8, c[0x0][0x580] ;  /* 0x0000b000ff0877ac */ /* 0x000e220008000c00 */
[----:B------:R-:W1:Y:S01]  /*1760*/  LDCU UR5, c[0x0][0x590] ;  /* 0x0000b200ff0577ac */ /* 0x000e620008000800 */
[----:B0-----:R-:W-:-:S04]  /*1770*/  IADD3 R6, P0, PT, R4, UR10, RZ ;  /* 0x0000000a04067c10 */ /* 0x001fc8000ff1e0ff */
[----:B------:R-:W-:-:S05]  /*1780*/  IADD3.X R7, PT, PT, RZ, UR11, RZ, P0, !PT ;  /* 0x0000000bff077c10 */ /* 0x000fca00087fe4ff */
[----:B------:R-:W2:Y:S01]  /*1790*/  LDG.E R6, desc[UR6][R6.64] ;  /* 0x0000000606067981 */ /* 0x000ea2000c1e1900 */
[----:B-1----:R-:W-:Y:S01]  /*17a0*/  MUFU.RCP R9, UR5 ;  /* 0x0000000500097d08 */ /* 0x002fe20008001000 */
[----:B------:R-:W-:Y:S02]  /*17b0*/  IADD3 R4, P0, PT, R5, UR8, RZ ;  /* 0x0000000805047c10 */ /* 0x000fe4000ff1e0ff */
[----:B------:R-:W-:Y:S02]  /*17c0*/  IADD3 R3, PT, PT, R3, 0x80, RZ ;  /* 0x0000008003037810 */ /* 0x000fe40007ffe0ff */
[----:B------:R-:W-:Y:S01]  /*17d0*/  IADD3.X R5, PT, PT, RZ, UR9, RZ, P0, !PT ;  /* 0x00000009ff057c10 */ /* 0x000fe200087fe4ff */
[----:B--2---:R-:W-:-:S06]  /*17e0*/  FMUL.FTZ R8, R6, UR5 ;  /* 0x0000000506087c20 */ /* 0x004fcc0008410000 */
[----:B------:R-:W0:Y:S02]  /*17f0*/  FRND R8, R8 ;  /* 0x0000000800087307 */ /* 0x000e240000201000 */
[----:B0-----:R-:W-:-:S05]  /*1800*/  FMUL.FTZ R9, R8, R9 ;  /* 0x0000000908097220 */ /* 0x001fca0000410000 */
[----:B------:R0:W-:Y:S02]  /*1810*/  STG.E desc[UR6][R4.64], R9 ;  /* 0x0000000904007986 */ /* 0x0001e4000c101906 */
.L_x_4317:
[----:B------:R-:W-:Y:S05]  /*1820*/  BSYNC.RECONVERGENT B0 ;  /* 0x0000000000007941 */ /* 0x000fea0003800200 */
.L_x_4316:
        /* <DEDUP_REMOVED lines=300> */
.L_x_4319:
[----:B------:R-:W0:Y:S01]  /*2af0*/  LDCU.128 UR8, c[0x0][0x580] ;  /* 0x0000b000ff0877ac */ /* 0x000e220008000c00 */
[----:B------:R-:W1:Y:S01]  /*2b00*/  LDCU UR4, c[0x0][0x590] ;  /* 0x0000b200ff0477ac */ /* 0x000e620008000800 */
[----:B0-----:R-:W-:-:S05]  /*2b10*/  IADD3 R4, P0, PT, R0, UR10, RZ ;  /* 0x0000000a00047c10 */ /* 0x001fca000ff1e0ff */
[----:B------:R-:W-:-:S05]  /*2b20*/  IMAD.X R5, RZ, RZ, UR11, P0 ;  /* 0x0000000bff057e24 */ /* 0x000fca00080e06ff */
[----:B------:R-:W2:Y:S01]  /*2b30*/  LDG.E R4, desc[UR6][R4.64] ;  /* 0x0000000604047981 */ /* 0x000ea2000c1e1900 */
[----:B-1----:R-:W-:Y:S01]  /*2b40*/  MUFU.RCP R7, UR4 ;  /* 0x0000000400077d08 */ /* 0x002fe20008001000 */
[----:B------:R-:W-:-:S04]  /*2b50*/  IADD3 R2, P0, PT, R3, UR8, RZ ;  /* 0x0000000803027c10 */ /* 0x000fc8000ff1e0ff */
[----:B------:R-:W-:Y:S01]  /*2b60*/  IADD3.X R3, PT, PT, RZ, UR9, RZ, P0, !PT ;  /* 0x00000009ff037c10 */ /* 0x000fe200087fe4ff */
[----:B--2---:R-:W-:-:S06]  /*2b70*/  FMUL.FTZ R0, R4, UR4 ;  /* 0x0000000404007c20 */ /* 0x004fcc0008410000 */
[----:B------:R-:W0:Y:S02]  /*2b80*/  FRND R0, R0 ;  /* 0x0000000000007307 */ /* 0x000e240000201000 */
[----:B0-----:R-:W-:-:S05]  /*2b90*/  FMUL.FTZ R7, R0, R7 ;  /* 0x0000000700077220 */ /* 0x001fca0000410000 */
[----:B------:R-:W-:Y:S01]  /*2ba0*/  STG.E desc[UR6][R2.64], R7 ;  /* 0x0000000702007986 */ /* 0x000fe2000c101906 */
[----:B------:R-:W-:Y:S05]  /*2bb0*/  EXIT ;  /* 0x000000000000794d */ /* 0x000fea0003800000 */
.L_x_4315:
        /* <DEDUP_REMOVED lines=304> */
.L_x_4322:
[----:B------:R-:W0:Y:S01]  /*3ec0*/  LDCU.128 UR8, c[0x0][0x580] ;  /* 0x0000b000ff0877ac */ /* 0x000e220008000c00 */
[----:B------:R-:W1:Y:S01]  /*3ed0*/  LDCU UR5, c[0x0][0x590] ;  /* 0x0000b200ff0577ac */ /* 0x000e620008000800 */
[----:B0-----:R-:W-:-:S04]  /*3ee0*/  IADD3 R6, P0, PT, R4, UR10, RZ ;  /* 0x0000000a04067c10 */ /* 0x001fc8000ff1e0ff */
[----:B------:R-:W-:-:S05]  /*3ef0*/  IADD3.X R7, PT, PT, RZ, UR11, RZ, P0, !PT ;  /* 0x0000000bff077c10 */ /* 0x000fca00087fe4ff */
[----:B------:R-:W2:Y:S01]  /*3f00*/  LDG.E R6, desc[UR6][R6.64] ;  /* 0x0000000606067981 */ /* 0x000ea2000c1e1900 */
[----:B-1----:R-:W2:Y:S01]  /*3f10*/  MUFU.RCP R9, UR5 ;  /* 0x0000000500097d08 */ /* 0x002ea20008001000 */
[----:B------:R-:W-:Y:S02]  /*3f20*/  IADD3 R4, P0, PT, R5, UR8, RZ ;  /* 0x0000000805047c10 */ /* 0x000fe4000ff1e0ff */
[----:B------:R-:W-:Y:S02]  /*3f30*/  IADD3 R3, PT, PT, R3, 0x80, RZ ;  /* 0x0000008003037810 */ /* 0x000fe40007ffe0ff */
[----:B------:R-:W-:Y:S01]  /*3f40*/  IADD3.X R5, PT, PT, RZ, UR9, RZ, P0, !PT ;  /* 0x00000009ff057c10 */ /* 0x000fe200087fe4ff */
[----:B--2---:R-:W-:-:S06]  /*3f50*/  FMUL.FTZ R8, R6, R9 ;  /* 0x0000000906087220 */ /* 0x004fcc0000410000 */
[----:B------:R-:W0:Y:S02]  /*3f60*/  FRND R8, R8 ;  /* 0x0000000800087307 */ /* 0x000e240000201000 */
[----:B0-----:R-:W-:-:S05]  /*3f70*/  FMUL.FTZ R9, R8, UR5 ;  /* 0x0000000508097c20 */ /* 0x001fca0008410000 */
[----:B------:R0:W-:Y:S02]  /*3f80*/  STG.E desc[UR6][R4.64], R9 ;  /* 0x0000000904007986 */ /* 0x0001e4000c101906 */
.L_x_4321:
[----:B------:R-:W-:Y:S05]  /*3f90*/  BSYNC.RECONVERGENT B0 ;  /* 0x0000000000007941 */ /* 0x000fea0003800200 */
.L_x_4320:
        /* <DEDUP_REMOVED lines=300> */
.L_x_4323:
[----:B------:R-:W0:Y:S01]  /*5260*/  LDCU.128 UR8, c[0x0][0x580] ;  /* 0x0000b000ff0877ac */ /* 0x000e220008000c00 */
[----:B------:R-:W1:Y:S01]  /*5270*/  LDCU UR4, c[0x0][0x590] ;  /* 0x0000b200ff0477ac */ /* 0x000e620008000800 */
[----:B0-----:R-:W-:-:S04]  /*5280*/  IADD3 R4, P0, PT, R0, UR10, RZ ;  /* 0x0000000a00047c10 */ /* 0x001fc8000ff1e0ff */
[----:B------:R-:W-:-:S05]  /*5290*/  IADD3.X R5, PT, PT, RZ, UR11, RZ, P0, !PT ;  /* 0x0000000bff057c10 */ /* 0x000fca00087fe4ff */
[----:B------:R-:W2:Y:S01]  /*52a0*/  LDG.E R4, desc[UR6][R4.64] ;  /* 0x0000000604047981 */ /* 0x000ea2000c1e1900 */
[----:B-1----:R-:W2:Y:S01]  /*52b0*/  MUFU.RCP R7, UR4 ;  /* 0x0000000400077d08 */ /* 0x002ea20008001000 */
[----:B------:R-:W-:-:S04]  /*52c0*/  IADD3 R2, P0, PT, R3, UR8, RZ ;  /* 0x0000000803027c10 */ /* 0x000fc8000ff1e0ff */
[----:B------:R-:W-:Y:S01]  /*52d0*/  IADD3.X R3, PT, PT, RZ, UR9, RZ, P0, !PT ;  /* 0x00000009ff037c10 */ /* 0x000fe200087fe4ff */
[----:B--2---:R-:W-:-:S06]  /*52e0*/  FMUL.FTZ R0, R4, R7 ;  /* 0x0000000704007220 */ /* 0x004fcc0000410000 */
[----:B------:R-:W0:Y:S02]  /*52f0*/  FRND R0, R0 ;  /* 0x0000000000007307 */ /* 0x000e240000201000 */
[----:B0-----:R-:W-:-:S05]  /*5300*/  FMUL.FTZ R7, R0, UR4 ;  /* 0x0000000400077c20 */ /* 0x001fca0008410000 */
[----:B------:R-:W-:Y:S01]  /*5310*/  STG.E desc[UR6][R2.64], R7 ;  /* 0x0000000702007986 */ /* 0x000fe2000c101906 */
[----:B------:R-:W-:Y:S05]  /*5320*/  EXIT ;  /* 0x000000000000794d */ /* 0x000fea0003800000 */
.L_x_4324:
        /* <DEDUP_REMOVED lines=13> */
.L_x_19101:


//--------------------- .text._ZN2at6native27unrolled_elementwise_kernelIZZZNS0_26round_decimals_kernel_cudaERNS_18TensorIteratorBaseElENKUlvE_clEvENKUlvE0_clEvEUlfE_St5arrayIPcLm2EELi4E23TrivialOffsetCalculatorILi1EjESB_NS0_6memory15LoadWithoutCastENSC_16StoreWithoutCastEEEviT_T0_T2_T3_T4_T5_ --------------------------
	.section	.text._ZN2at6native27unrolled_elementwise_kernelIZZZNS0_26round_decimals_kernel_cudaERNS_18TensorIteratorBaseElENKUlvE_clEvENKUlvE0_clEvEUlfE_St5arrayIPcLm2EELi4E23TrivialOffsetCalculatorILi1EjESB_NS0_6memory15LoadWithoutCastENSC_16StoreWithoutCastEEEviT_T0_T2_T3_T4_T5_,"ax",@progbits
	.align	128
        .global         _ZN2at6native27unrolled_elementwise_kernelIZZZNS0_26round_decimals_kernel_cudaERNS_18TensorIteratorBaseElENKUlvE_clEvENKUlvE0_clEvEUlfE_St5arrayIPcLm2EELi4E23TrivialOffsetCalculatorILi1EjESB_NS0_6memory15LoadWithoutCastENSC_16StoreWithoutCastEEEviT_T0_T2_T3_T4_T5_
        .type           _ZN2at6native27unrolled_elementwise_kernelIZZZNS0_26round_decimals_kernel_cudaERNS_18TensorIteratorBaseElENKUlvE_clEvENKUlvE0_clEvEUlfE_St5arrayIPcLm2EELi4E23TrivialOffsetCalculatorILi1EjESB_NS0_6memory15LoadWithoutCastENSC_16StoreWithoutCastEEEviT_T0_T2_T3_T4_T5_,@function
        .size           _ZN2at6native27unrolled_elementwise_kernelIZZZNS0_26round_decimals_kernel_cudaERNS_18TensorIteratorBaseElENKUlvE_clEvENKUlvE0_clEvEUlfE_St5arrayIPcLm2EELi4E23TrivialOffsetCalculatorILi1EjESB_NS0_6memory15LoadWithoutCastENSC_16StoreWithoutCastEEEviT_T0_T2_T3_T4_T5_,(.L_x_19102 - _ZN2at6native27unrolled_elementwise_kernelIZZZNS0_26round_decimals_kernel_cudaERNS_18TensorIteratorBaseElENKUlvE_clEvENKUlvE0_clEvEUlfE_St5arrayIPcLm2EELi4E23TrivialOffsetCalculatorILi1EjESB_NS0_6memory15LoadWithoutCastENSC_16StoreWithoutCastEEEviT_T0_T2_T3_T4_T5_)
        .other          _ZN2at6native27unrolled_elementwise_kernelIZZZNS0_26round_decimals_kernel_cudaERNS_18TensorIteratorBaseElENKUlvE_clEvENKUlvE0_clEvEUlfE_St5arrayIPcLm2EELi4E23TrivialOffsetCalculatorILi1EjESB_NS0_6memory15LoadWithoutCastENSC_16StoreWithoutCastEEEviT_T0_T2_T3_T4_T5_,@"STO_CUDA_ENTRY STV_DEFAULT"
_ZN2at6native27unrolled_elementwise_kernelIZZZNS0_26round_decimals_kernel_cudaERNS_18TensorIteratorBaseElENKUlvE_clEvENKUlvE0_clEvEUlfE_St5arrayIPcLm2EELi4E23TrivialOffsetCalculatorILi1EjESB_NS0_6memory15LoadWithoutCastENSC_16StoreWithoutCastEEEviT_T0_T2_T3_T4_T5_:
.text._ZN2at6native27unrolled_elementwise_kernelIZZZNS0_26round_decimals_kernel_cudaERNS_18TensorIteratorBaseElENKUlvE_clEvENKUlvE0_clEvEUlfE_St5arrayIPcLm2EELi4E23TrivialOffsetCalculatorILi1EjESB_NS0_6memory15LoadWithoutCastENSC_16StoreWithoutCastEEEviT_T0_T2_T3_T4_T5_:
[----:B------:R-:W-:Y:S01]  /*0000*/  LDC R1, c[0x0][0x37c] ;  /* 0x0000df00ff017b82 */ /* 0x000fe20000000800 */
[----:B------:R-:W0:Y:S07]  /*0010*/  S2R R0, SR_CTAID.X ;  /* 0x0000000000007919 */ /* 0x000e2e0000002500 */
[----:B------:R-:W0:Y:S01]  /*0020*/  LDC R3, c[0x0][0x380] ;  /* 0x0000e000ff037b82 */ /* 0x000e220000000800 */
[----:B------:R-:W1:Y:S01]  /*0030*/  LDCU.64 UR4, c[0x0][0x358] ;  /* 0x00006b00ff0477ac */ /* 0x000e620008000a00 */
[----:B------:R-:W-:Y:S01]  /*0040*/  IMAD.MOV.U32 R12, RZ, RZ, RZ ;  /* 0x000000ffff0c7224 */ /* 0x000fe200078e00ff */
[----:B------:R-:W2:Y:S01]  /*0050*/  S2R R13, SR_TID.X ;  /* 0x00000000000d7919 */ /* 0x000ea20000002100 */
[----:B------:R-:W3:Y:S01]  /*0060*/  LDCU.U8 UR6, c[0x0][0x38c] ;  /* 0x00007180ff0677ac */ /* 0x000ee20008000000 */
[----:B0-----:R-:W-:Y:S01]  /*0070*/  IMAD R2, R0, -0x200, R3 ;  /* 0xfffffe0000027824 */ /* 0x001fe200078e0203 */
[----:B--2---:R-:W-:-:S04]  /*0080*/  MOV R3, R13 ;  /* 0x0000000d00037202 */ /* 0x004fc80000000f00 */
[----:B------:R-:W-:-:S13]  /*0090*/  ISETP.GE.AND P0, PT, R13, R2, PT ;  /* 0x000000020d00720c */ /* 0x000fda0003f06270 */
[----:B------:R-:W-:Y:S01]  /*00a0*/  @!P0 IADD3 R13, PT, PT, R3, 0x80, RZ ;  /* 0x00000080030d8810 */ /* 0x000fe20007ffe0ff */
[----:B------:R-:W0:Y:S01]  /*00b0*/  @!P0 LDC.64 R4, c[0x0][0x3a0] ;  /* 0x0000e800ff048b82 */ /* 0x000e220000000a00 */
[----:B------:R-:W-:Y:S02]  /*00c0*/  @!P0 LEA R15, R0, R3, 0x9 ;  /* 0x00000003000f8211 */ /* 0x000fe400078e48ff */
[----:B------:R-:W-:-:S13]  /*00d0*/  ISETP.GE.AND P1, PT, R13, R2, PT ;  /* 0x000000020d00720c */ /* 0x000fda0003f26270 */
[----:B------:R-:W-:Y:S01]  /*00e0*/  @!P1 IMAD R17, R0, 0x200, R13 ;  /* 0x0000020000119824 */ /* 0x000fe200078e020d */
[----:B------:R-:W-:Y:S01]  /*00f0*/  @!P1 IADD3 R13, PT, PT, R13, 0x80, RZ ;  /* 0x000000800d0d9810 */ /* 0x000fe20007ffe0ff */
[----:B------:R-:W2:Y:S03]  /*0100*/  @!P1 LDC.64 R8, c[0x0][0x3a0] ;  /* 0x0000e800ff089b82 */ /* 0x000ea60000000a00 */
[----:B------:R-:W-:Y:S01]  /*0110*/  ISETP.GE.AND P3, PT, R13, R2, PT ;  /* 0x000000020d00720c */ /* 0x000fe20003f66270 */
[----:B0-----:R-:W-:-:S05]  /*0120*/  @!P0 IMAD.WIDE.U32 R4, R15, 0x4, R4 ;  /* 0x000000040f048825 */ /* 0x001fca00078e0004 */
[----:B-1----:R0:W5:Y:S07]  /*0130*/  @!P0 LDG.E R12, desc[UR4][R4.64] ;  /* 0x00000004040c8981 */ /* 0x00216e000c1e1900 */
[----:B------:R-:W-:Y:S01]  /*0140*/  @!P3 LEA R19, R0, R13, 0x9 ;  /* 0x0000000d0013b211 */ /* 0x000fe200078e48ff */
[----:B------:R-:W-:Y:S01]  /*0150*/  @!P3 VIADD R13, R13, 0x80 ;  /* 0x000000800d0db836 */ /* 0x000fe20000000000 */
[----:B------:R-:W1:Y:S04]  /*0160*/  @!P3 LDC.64 R10, c[0x0][0x3a0] ;  /* 0x0000e800ff0abb82 */ /* 0x000e680000000a00 */
[----:B------:R-:W-:Y:S01]  /*0170*/  ISETP.GE.AND P2, PT, R13, R2, PT ;  /* 0x000000020d00720c */ /* 0x000fe20003f46270 */
[----:B--2---:R-:W-:-:S12]  /*0180*/  @!P1 IMAD.WIDE.U32 R8, R17, 0x4, R8 ;  /* 0x0000000411089825 */ /* 0x004fd800078e0008 */
[----:B------:R-:W2:Y:S01]  /*0190*/  @!P2 LDC.64 R6, c[0x0][0x3a0] ;  /* 0x0000e800ff06ab82 */ /* 0x000ea20000000a00 */
[----:B------:R-:W-:Y:S01]  /*01a0*/  @!P2 LEA R13, R0, R13, 0x9 ;  /* 0x0000000d000da211 */ /* 0x000fe200078e48ff */
[----:B-1----:R-:W-:Y:S01]  /*01b0*/  @!P3 IMAD.WIDE.U32 R16, R19, 0x4, R10 ;  /* 0x000000041310b825 */ /* 0x002fe200078e000a */
[----:B------:R-:W-:-:S06]  /*01c0*/  CS2R R10, SRZ ;  /* 0x00000000000a7805 */ /* 0x000fcc000001ff00 */
[----:B------:R0:W5:Y:S04]  /*01d0*/  @!P1 LDG.E R10, desc[UR4][R8.64] ;  /* 0x00000004080a9981 */ /* 0x000168000c1e1900 */
[----:B------:R0:W5:Y:S01]  /*01e0*/  @!P3 LDG.E R11, desc[UR4][R16.64] ;  /* 0x00000004100bb981 */ /* 0x000162000c1e1900 */
[----:B--2---:R-:W-:-:S04]  /*01f0*/  @!P2 IMAD.WIDE.U32 R14, R13, 0x4, R6 ;  /* 0x000000040d0ea825 */ /* 0x004fc800078e0006 */
[----:B------:R-:W-:-:S06]  /*0200*/  HFMA2 R6, -RZ, RZ, 0, 0 ;  /* 0x00000000ff067431 */ /* 0x000fcc00000001ff */
[----:B------:R0:W5:Y:S01]  /*0210*/  @!P2 LDG.E R6, desc[UR4][R14.64] ;  /* 0x000000040e06a981 */ /* 0x000162000c1e1900 */
[----:B---3--:R-:W-:Y:S01]  /*0220*/  UISETP.NE.AND UP0, UPT, UR6, URZ, UPT ;  /* 0x000000ff0600728c */ /* 0x008fe2000bf05270 */
[----:B------:R-:W-:Y:S08]  /*0230*/  BSSY.RECONVERGENT B0, `(.L_x_4325) ;  /* 0x000003a000007945 */ /* 0x000ff00003800200 */
[----:B0-----:R-:W-:Y:S05]  /*0240*/  BRA.U UP0, `(.L_x_4326) ;  /* 0x0000000100747547 */ /* 0x001fea000b800000 */
[C---:B------:R-:W-:Y:S01]  /*0250*/  VIADD R7, R3.reuse, 0x80 ;  /* 0x0000008003077836 */ /* 0x040fe20000000000 */
[C---:B------:R-:W-:Y:S02]  /*0260*/  IADD3 R9, PT, PT, R3.reuse, 0x100, RZ ;  /* 0x0000010003097810 */ /* 0x040fe40007ffe0ff */
[-C--:B------:R-:W-:Y:S02]  /*0270*/  ISETP.GE.AND P0, PT, R3, R2.reuse, PT ;  /* 0x000000020300720c */ /* 0x080fe40003f06270 */
[-C--:B------:R-:W-:Y:S02]  /*0280*/  ISETP.GE.AND P2, PT, R9, R2.reuse, PT ;  /* 0x000000020900720c */ /* 0x080fe40003f46270 */
[----:B------:R-:W-:Y:S02]  /*0290*/  ISETP.GE.AND P1, PT, R7, R2, PT ;  /* 0x000000020700720c */ /* 0x000fe40003f26270 */
[----:B------:R-:W-:-:S04]  /*02a0*/  IADD3 R9, PT, PT, R3, 0x180, RZ ;  /* 0x0000018003097810 */ /* 0x000fc80007ffe0ff */
[----:B------:R-:W-:-:S03]  /*02b0*/  ISETP.GE.AND P3, PT, R9, R2, PT ;  /* 0x000000020900720c */ /* 0x000fc60003f66270 */
[----:B------:R-:W0:Y:S08]  /*02c0*/  @!P0 LDC R15, c[0x0][0x388] ;  /* 0x0000e200ff0f8b82 */ /* 0x000e300000000800 */
[----:B------:R-:W1:Y:S08]  /*02d0*/  @!P2 LDC R14, c[0x0][0x388] ;  /* 0x0000e200ff0eab82 */ /* 0x000e700000000800 */
[----:B------:R-:W2:Y:S01]  /*02e0*/  @!P1 LDC R17, c[0x0][0x388] ;  /* 0x0000e200ff119b82 */ /* 0x000ea20000000800 */
[----:B0----5:R-:W-:Y:S01]  /*02f0*/  @!P0 FMUL.FTZ R12, R12, R15 ;  /* 0x0000000f0c0c8220 */ /* 0x021fe20000410000 */
[----:B------:R-:W-:Y:S01]  /*0300*/  @!P0 MUFU.RCP R13, R15 ;  /* 0x0000000f000d8308 */ /* 0x000fe20000001000 */
[----:B-1----:R-:W-:-:S07]  /*0310*/  @!P2 FMUL.FTZ R11, R11, R14 ;  /* 0x0000000e0b0ba220 */ /* 0x002fce0000410000 */
        /* <DEDUP_REMOVED lines=16> */
.L_x_4326:
[C---:B------:R-:W-:Y:S02]  /*0420*/  IADD3 R7, PT, PT, R3.reuse, 0x100, RZ ;  /* 0x0000010003077810 */ /* 0x040fe40007ffe0ff */
[-C--:B------:R-:W-:Y:S02]  /*0430*/  ISETP.GE.AND P0, PT, R3, R2.reuse, PT ;  /* 0x000000020300720c */ /* 0x080fe40003f06270 */
[----:B------:R-:W-:Y:S01]  /*0440*/  ISETP.GE.AND P2, PT, R7, R2, PT ;  /* 0x000000020700720c */ /* 0x000fe20003f46270 */
[----:B------:R-:W-:-:S05]  /*0450*/  VIADD R7, R3, 0x180 ;  /* 0x0000018003077836 */ /* 0x000fca0000000000 */
[----:B------:R-:W-:Y:S02]  /*0460*/  ISETP.GE.AND P3, PT, R7, R2, PT ;  /* 0x000000020700720c */ /* 0x000fe40003f66270 */
[----:B------:R-:W-:-:S03]  /*0470*/  IADD3 R7, PT, PT, R3, 0x80, RZ ;  /* 0x0000008003077810 */ /* 0x000fc60007ffe0ff */
[----:B------:R-:W0:Y:S01]  /*0480*/  @!P0 LDC R13, c[0x0][0x388] ;  /* 0x0000e200ff0d8b82 */ /* 0x000e220000000800 */
[----:B------:R-:W-:-:S07]  /*0490*/  ISETP.GE.AND P1, PT, R7, R2, PT ;  /* 0x000000020700720c */ /* 0x000fce0003f26270 */
[----:B------:R-:W1:Y:S08]  /*04a0*/  @!P2 LDC R14, c[0x0][0x388] ;  /* 0x0000e200ff0eab82 */ /* 0x000e700000000800 */
[----:B------:R-:W2:Y:S08]  /*04b0*/  @!P3 LDC R18, c[0x0][0x388] ;  /* 0x0000e200ff12bb82 */ /* 0x000eb00000000800 */
[----:B------:R-:W3:Y:S01]  /*04c0*/  @!P1 LDC R15, c[0x0][0x388] ;  /* 0x0000e200ff0f9b82 */ /* 0x000ee20000000800 */
[----:B0-----:R-:W0:Y:S08]  /*04d0*/  @!P0 MUFU.RCP R9, R13 ;  /* 0x0000000d00098308 */ /* 0x001e300000001000 */
[----:B-1----:R-:W1:Y:S08]  /*04e0*/  @!P2 MUFU.RCP R16, R14 ;  /* 0x0000000e0010a308 */ /* 0x002e700000001000 */
[----:B--2---:R-:W2:Y:S01]  /*04f0*/  @!P3 MUFU.RCP R19, R18 ;  /* 0x000000120013b308 */ /* 0x004ea20000001000 */
[----:B0----5:R-:W-:-:S07]  /*0500*/  @!P0 FMUL.FTZ R12, R9, R12 ;  /* 0x0000000c090c8220 */ /* 0x021fce0000410000 */
[----:B---3--:R-:W0:Y:S01]  /*0510*/  @!P1 MUFU.RCP R17, R15 ;  /* 0x0000000f00119308 */ /* 0x008e220000001000 */
[----:B-1----:R-:W-:-:S07]  /*0520*/  @!P2 FMUL.FTZ R11, R16, R11 ;  /* 0x0000000b100ba220 */ /* 0x002fce0000410000 */
[----:B------:R-:W1:Y:S01]  /*0530*/  @!P0 FRND R12, R12 ;  /* 0x0000000c000c8307 */ /* 0x000e620000201000 */
[----:B--2---:R-:W-:-:S07]  /*0540*/  @!P3 FMUL.FTZ R9, R19, R6 ;  /* 0x000000061309b220 */ /* 0x004fce0000410000 */
[----:B------:R-:W2:Y:S01]  /*0550*/  @!P2 FRND R11, R11 ;  /* 0x0000000b000ba307 */ /* 0x000ea20000201000 */
[----:B0-----:R-:W-:Y:S01]  /*0560*/  @!P1 FMUL.FTZ R10, R17, R10 ;  /* 0x0000000a110a9220 */ /* 0x001fe20000410000 */
[----:B-1----:R-:W-:-:S06]  /*0570*/  @!P0 FMUL.FTZ R8, R12, R13 ;  /* 0x0000000d0c088220 */ /* 0x002fcc0000410000 */
[----:B------:R-:W0:Y:S01]  /*0580*/  @!P3 FRND R9, R9 ;  /* 0x000000090009b307 */ /* 0x000e220000201000 */
[----:B--2---:R-:W-:-:S07]  /*0590*/  @!P2 FMUL.FTZ R4, R11, R14 ;  /* 0x0000000e0b04a220 */ /* 0x004fce0000410000 */
[----:B------:R-:W1:Y:S01]  /*05a0*/  @!P1 FRND R10, R10 ;  /* 0x0000000a000a9307 */ /* 0x000e620000201000 */
[----:B0-----:R-:W-:Y:S01]  /*05b0*/  @!P3 FMUL.FTZ R6, R9, R18 ;  /* 0x000000120906b220 */ /* 0x001fe20000410000 */
[----:B-1----:R-:W-:-:S07]  /*05c0*/  @!P1 FMUL.FTZ R5, R10, R15 ;  /* 0x0000000f0a059220 */ /* 0x002fce0000410000 */
.L_x_4327:
[----:B------:R-:W-:Y:S05]  /*05d0*/  BSYNC.RECONVERGENT B0 ;  /* 0x0000000000007941 */ /* 0x000fea0003800200 */
.L_x_4325:
[----:B------:R-:W0:Y:S01]  /*05e0*/  @!P0 LDC.64 R10, c[0x0][0x398] ;  /* 0x0000e600ff0a8b82 */ /* 0x000e220000000a00 */
[----:B------:R-:W-:Y:S01]  /*05f0*/  @!P0 LEA R9, R0, R3, 0x9 ;  /* 0x0000000300098211 */ /* 0x000fe200078e48ff */
[----:B------:R-:W-:Y:S01]  /*0600*/  @!P0 IMAD.MOV.U32 R3, RZ, RZ, R7 ;  /* 0x000000ffff038224 */ /* 0x000fe200078e0007 */
[----:B------:R-:W-:Y:S04]  /*0610*/  BSSY.RECONVERGENT B0, `(.L_x_4328) ;  /* 0x000000f000007945 */ /* 0x000fe80003800200 */
[----:B------:R-:W-:Y:S01]  /*0620*/  ISETP.GE.AND P1, PT, R3, R2, PT ;  /* 0x000000020300720c */ /* 0x000fe20003f26270 */
[----:B0-----:R-:W-:-:S05]  /*0630*/  @!P0 IMAD.WIDE.U32 R10, R9, 0x4, R10 ;  /* 0x00000004090a8825 */ /* 0x001fca00078e000a */
[----:B------:R0:W-:Y:S07]  /*0640*/  @!P0 STG.E desc[UR4][R10.64], R8 ;  /* 0x000000080a008986 */ /* 0x0001ee000c101904 */
[----:B------:R-:W-:Y:S05]  /*0650*/  @P1 BRA `(.L_x_4329) ;  /* 0x0000000000281947 */ /* 0x000fea0003800000 */
[----:B0-----:R-:W0:Y:S01]  /*0660*/  LDC.64 R8, c[0x0][0x398] ;  /* 0x0000e600ff087b82 */ /* 0x001e220000000a00 */
[----:B------:R-:W-:Y:S02]  /*0670*/  LEA R11, R0, R3, 0x9 ;  /* 0x00000003000b7211 */ /* 0x000fe400078e48ff */
[----:B------:R-:W-:-:S04]  /*0680*/  IADD3 R3, PT, PT, R3, 0x80, RZ ;  /* 0x0000008003037810 */ /* 0x000fc80007ffe0ff */
[----:B------:R-:W-:-:S13]  /*0690*/  ISETP.GE.AND P0, PT, R3, R2, PT ;  /* 0x000000020300720c */ /* 0x000fda0003f06270 */
[----:B------:R-:W-:Y:S01]  /*06a0*/  @!P0 IMAD R7, R0, 0x200, R3 ;  /* 0x0000020000078824 */ /* 0x000fe200078e0203 */
[----:B------:R-:W-:Y:S01]  /*06b0*/  @!P0 IADD3 R3, PT, PT, R3, 0x80, RZ ;  /* 0x0000008003038810 */ /* 0x000fe20007ffe0ff */
[----:B0-----:R-:W-:-:S04]  /*06c0*/  IMAD.WIDE.U32 R10, R11, 0x4, R8 ;  /* 0x000000040b0a7825 */ /* 0x001fc800078e0008 */
[----:B------:R-:W-:Y:S01]  /*06d0*/  @!P0 IMAD.WIDE.U32 R8, R7, 0x4, R8 ;  /* 0x0000000407088825 */ /* 0x000fe200078e0008 */
[----:B------:R1:W-:Y:S04]  /*06e0*/  STG.E desc[UR4][R10.64], R5 ;  /* 0x000000050a007986 */ /* 0x0003e8000c101904 */
[----:B------:R1:W-:Y:S02]  /*06f0*/  @!P0 STG.E desc[UR4][R8.64], R4 ;  /* 0x0000000408008986 */ /* 0x0003e4000c101904 */
.L_x_4329:
[----:B------:R-:W-:Y:S05]  /*0700*/  BSYNC.RECONVERGENT B0 ;  /* 0x0000000000007941 */ /* 0x000fea0003800200 */
.L_x_4328:
[----:B------:R-:W-:-:S13]  /*0710*/  ISETP.GE.AND P0, PT, R3, R2, PT ;  /* 0x000000020300720c */ /* 0x000fda0003f06270 */
[----:B------:R-:W-:Y:S05]  /*0720*/  @P0 EXIT ;  /* 0x000000000000094d */ /* 0x000fea0003800000 */
[----:B-1----:R-:W1:Y:S01]  /*0730*/  LDC.64 R4, c[0x0][0x398] ;  /* 0x0000e600ff047b82 */ /* 0x002e620000000a00 */
[----:B------:R-:W-:-:S05]  /*0740*/  LEA R3, R0, R3, 0x9 ;  /* 0x0000000300037211 */ /* 0x000fca00078e48ff */
[----:B-1----:R-:W-:-:S05]  /*0750*/  IMAD.WIDE.U32 R2, R3, 0x4, R4 ;  /* 0x0000000403027825 */ /* 0x002fca00078e0004 */
[----:B------:R-:W-:Y:S01]  /*0760*/  STG.E desc[UR4][R2.64], R6 ;  /* 0x0000000602007986 */ /* 0x000fe2000c101904 */
[----:B------:R-:W-:Y:S05]  /*0770*/  EXIT ;  /* 0x000000000000794d */ /* 0x000fea0003800000 */
.L_x_4330:
        /* <DEDUP_REMOVED lines=16> */
.L_x_19102:


//--------------------- .text._ZN2at6native29vectorized_elementwise_kernelILi2EZZZNS0_26round_decimals_kernel_cudaERNS_18TensorIteratorBaseElENKUlvE_clEvENKUlvE0_clEvEUlfE_St5arrayIPcLm2EEEEviT0_T1_ --------------------------
	.section	.text._ZN2at6native29vectorized_elementwise_kernelILi2EZZZNS0_26round_decimals_kernel_cudaERNS_18TensorIteratorBaseElENKUlvE_clEvENKUlvE0_clEvEUlfE_St5arrayIPcLm2EEEEviT0_T1_,"ax",@progbits
	.align	128
        .global         _ZN2at6native29vectorized_elementwise_kernelILi2EZZZNS0_26round_decimals_kernel_cudaERNS_18TensorIteratorBaseElENKUlvE_clEvENKUlvE0_clEvEUlfE_St5arrayIPcLm2EEEEviT0_T1_
        .type           _ZN2at6native29vectorized_elementwise_kernelILi2EZZZNS0_26round_decimals_kernel_cudaERNS_18TensorIteratorBaseElENKUlvE_clEvENKUlvE0_clEvEUlfE_St5arrayIPcLm2EEEEviT0_T1_,@function
        .size           _ZN2at6native29vectorized_elementwise_kernelILi2EZZZNS0_26round_decimals_kernel_cudaERNS_18TensorIteratorBaseElENKUlvE_clEvENKUlvE0_clEvEUlfE_St5arrayIPcLm2EEEEviT0_T1_,(.L_x_19103 - _ZN2at6native29vectorized_elementwise_kernelILi2EZZZNS0_26round_decimals_kernel_cudaERNS_18TensorIteratorBaseElENKUlvE_clEvENKUlvE0_clEvEUlfE_St5arrayIPcLm2EEEEviT0_T1_)
        .other          _ZN2at6native29vectorized_elementwise_kernelILi2EZZZNS0_26round_decimals_kernel_cudaERNS_18TensorIteratorBaseElENKUlvE_clEvENKUlvE0_clEvEUlfE_St5arrayIPcLm2EEEEviT0_T1_,@"STO_CUDA_ENTRY STV_DEFAULT"
_ZN2at6native29vectorized_elementwise_kernelILi2EZZZNS0_26round_decimals_kernel_cudaERNS_18TensorIteratorBaseElENKUlvE_clEvENKUlvE0_clEvEUlfE_St5arrayIPcLm2EEEEviT0_T1_:
.text._ZN2at6native29vectorized_elementwise_kernelILi2EZZZNS0_26round_decimals_kernel_cudaERNS_18TensorIteratorBaseElENKUlvE_clEvENKUlvE0_clEvEUlfE_St5arrayIPcLm2EEEEviT0_T1_:
        /* <DEDUP_REMOVED lines=10> */
[----:B------:R-:W-:Y:S01]  /*00a0*/  HFMA2 R12, -RZ, RZ, 0, 0 ;  /* 0x00000000ff0c7431 */ /* 0x000fe200000001ff */
        /* <DEDUP_REMOVED lines=11> */
[----:B------:R0:W5:Y:S07]  /*0160*/  @!P6 LDG.E R12, desc[UR4][R2.64] ;  /* 0x00000004020ce981 */ /* 0x00016e000c1e1900 */
[----:B------:R-:W-:Y:S01]  /*0170*/  @!P4 IADD3 R0, PT, PT, R9, R27, RZ ;  /* 0x0000001b0900c210 */ /* 0x000fe20007ffe0ff */
[----:B------:R-:W2:Y:S01]  /*0180*/  @!P4 LDC.64 R20, c[0x0][0x3a0] ;  /* 0x0000e800ff14cb82 */ /* 0x000ea20000000a00 */
[----:B------:R-:W-:-:S04]  /*0190*/  @!P4 IADD3 R27, PT, PT, R27, 0x80, RZ ;  /* 0x000000801b1bc810 */ /* 0x000fc80007ffe0ff */
[----:B------:R-:W-:-:S13]  /*01a0*/  ISETP.GE.U32.AND P3, PT, R27, R10, PT ;  /* 0x0000000a1b00720c */ /* 0x000fda0003f66070 */
[----:B------:R-:W-:Y:S01]  /*01b0*/  @!P3 IADD3 R29, PT, PT, R9, R27, RZ ;  /* 0x0000001b091db210 */ /* 0x000fe20007ffe0ff */
[----:B0-----:R-:W0:Y:S01]  /*01c0*/  @!P3 LDC.64 R2, c[0x0][0x3a0] ;  /* 0x0000e800ff02bb82 */ /* 0x001e220000000a00 */
[----:B------:R-:W-:-:S04]  /*01d0*/  @!P3 IADD3 R27, PT, PT, R27, 0x80, RZ ;  /* 0x000000801b1bb810 */ /* 0x000fc80007ffe0ff */
[----:B------:R-:W-:-:S13]  /*01e0*/  ISETP.GE.U32.AND P2, PT, R27, R10, PT ;  /* 0x0000000a1b00720c */ /* 0x000fda0003f46070 */
[----:B------:R-:W-:Y:S01]  /*01f0*/  @!P2 IADD3 R25, PT, PT, R9, R27, RZ ;  /* 0x0000001b0919a210 */ /* 0x000fe20007ffe0ff */
[----:B------:R-:W3:Y:S01]  /*0200*/  @!P2 LDC.64 R16, c[0x0][0x3a0] ;  /* 0x0000e800ff10ab82 */ /* 0x000ee20000000a00 */
[----:B------:R-:W-:-:S04]  /*0210*/  @!P2 IADD3 R27, PT, PT, R27, 0x80, RZ ;  /* 0x000000801b1ba810 */ /* 0x000fc80007ffe0ff */
[----:B------:R-:W-:-:S13]  /*0220*/  ISETP.GE.U32.AND P1, PT, R27, R10, PT ;  /* 0x0000000a1b00720c */ /* 0x000fda0003f26070 */
[----:B------:R-:W-:Y:S01]  /*0230*/  @!P1 IADD3 R23, PT, PT, R9, R27, RZ ;  /* 0x0000001b09179210 */ /* 0x000fe20007ffe0ff */
[----:B------:R-:W4:Y:S01]  /*0240*/  @!P1 LDC.64 R14, c[0x0][0x3a0] ;  /* 0x0000e800ff0e9b82 */ /* 0x000f220000000a00 */
[----:B------:R-:W-:-:S04]  /*0250*/  @!P1 IADD3 R27, PT, PT, R27, 0x80, RZ ;  /* 0x000000801b1b9810 */ /* 0x000fc80007ffe0ff */
[----:B------:R-:W-:-:S13]  /*0260*/  ISETP.GE.U32.AND P0, PT, R27, R10, PT ;  /* 0x0000000a1b00720c */ /* 0x000fda0003f06070 */
[----:B------:R-:W-:Y:S01]  /*0270*/  @!P0 IADD3 R13, PT, PT, R9, R27, RZ ;  /* 0x0000001b090d8210 */ /* 0x000fe20007ffe0ff */
[----:B------:R-:W0:Y:S01]  /*0280*/  @!P0 LDC.64 R6, c[0x0][0x3a0] ;  /* 0x0000e800ff068b82 */ /* 0x000e220000000a00 */
[----:B------:R-:W-:-:S04]  /*0290*/  @!P0 IADD3 R27, PT, PT, R27, 0x80, RZ ;  /* 0x000000801b1b8810 */ /* 0x000fc80007ffe0ff */
[----:B------:R-:W-:-:S13]  /*02a0*/  ISETP.GE.U32.AND P6, PT, R27, R10, PT ;  /* 0x0000000a1b00720c */ /* 0x000fda0003fc6070 */
[----:B------:R-:W3:Y:S01]  /*02b0*/  @!P6 LDC.64 R4, c[0x0][0x3a0] ;  /* 0x0000e800ff04eb82 */ /* 0x000ee20000000a00 */
[----:B--2---:R-:W-:Y:S01]  /*02c0*/  @!P4 IMAD.WIDE.U32 R20, R0, 0x4, R20 ;  /* 0x000000040014c825 */ /* 0x004fe200078e0014 */
[----:B------:R-:W-:-:S03]  /*02d0*/  MOV R0, RZ ;  /* 0x000000ff00007202 */ /* 0x000fc60000000f00 */
[----:B-1----:R-:W-:Y:S01]  /*02e0*/  @!P5 IMAD.WIDE.U32 R18, R8, 0x4, R18 ;  /* 0x000000040812d825 */ /* 0x002fe200078e0012 */
[----:B------:R-:W-:-:S03]  /*02f0*/  @!P6 IADD3 R27, PT, PT, R9, R27, RZ ;  /* 0x0000001b091be210 */ /* 0x000fc60007ffe0ff */
[----:B------:R-:W-:Y:S01]  /*0300*/  HFMA2 R8, -RZ, RZ, 0, 0 ;  /* 0x00000000ff087431 */ /* 0x000fe200000001ff */
[----:B------:R-:W-:Y:S01]  /*0310*/  MOV R24, RZ ;  /* 0x000000ff00187202 */ /* 0x000fe20000000f00 */
[----:B----4-:R-:W-:Y:S01]  /*0320*/  @!P1 IMAD.WIDE.U32 R14, R23, 0x4, R14 ;  /* 0x00000004170e9825 */ /* 0x010fe200078e000e */
[----:B------:R1:W5:Y:S01]  /*0330*/  @!P5 LDG.E R0, desc[UR4][R18.64] ;  /* 0x000000041200d981 */ /* 0x000362000c1e1900 */
[----:B------:R-:W-:Y:S02]  /*0340*/  CS2R R22, SRZ ;  /* 0x0000000000167805 */ /* 0x000fe4000001ff00 */
[----:B0-----:R-:W-:Y:S01]  /*0350*/  @!P0 IMAD.WIDE.U32 R6, R13, 0x4, R6 ;  /* 0x000000040d068825 */ /* 0x001fe200078e0006 */
[----:B------:R-:W-:Y:S01]  /*0360*/  MOV R13, RZ ;  /* 0x000000ff000d7202 */ /* 0x000fe20000000f00 */
[----:B------:R0:W5:Y:S02]  /*0370*/  @!P4 LDG.E R8, desc[UR4][R20.64] ;  /* 0x000000041408c981 */ /* 0x000164000c1e1900 */
[----:B------:R-:W-:-:S02]  /*0380*/  @!P3 IMAD.WIDE.U32 R2, R29, 0x4, R2 ;  /* 0x000000041d02b825 */ /* 0x000fc400078e0002 */
[----:B------:R0:W5:Y:S02]  /*0390*/  @!P1 LDG.E R23, desc[UR4][R14.64] ;  /* 0x000000040e179981 */ /* 0x000164000c1e1900 */
[----:B-1----:R-:W-:Y:S02]  /*03a0*/  HFMA2 R18, -RZ, RZ, 0, 0 ;  /* 0x00000000ff127431 */ /* 0x002fe400000001ff */
[----:B---3--:R-:W-:Y:S01]  /*03b0*/  @!P2 IMAD.WIDE.U32 R16, R25, 0x4, R16 ;  /* 0x000000041910a825 */ /* 0x008fe200078e0010 */
[----:B------:R0:W5:Y:S03]  /*03c0*/  @!P3 LDG.E R24, desc[UR4][R2.64] ;  /* 0x000000040218b981 */ /* 0x000166000c1e1900 */
[----:B------:R-:W-:Y:S01]  /*03d0*/  @!P6 IMAD.WIDE.U32 R4, R27, 0x4, R4 ;  /* 0x000000041b04e825 */ /* 0x000fe200078e0004 */
[----:B------:R0:W5:Y:S04]  /*03e0*/  @!P2 LDG.E R22, desc[UR4][R16.64] ;  /* 0x000000041016a981 */ /* 0x000168000c1e1900 */
[----:B------:R0:W5:Y:S04]  /*03f0*/  @!P0 LDG.E R18, desc[UR4][R6.64] ;  /* 0x0000000406128981 */ /* 0x000168000c1e1900 */
[----:B------:R0:W5:Y:S01]  /*0400*/  @!P6 LDG.E R13, desc[UR4][R4.64] ;  /* 0x00000004040de981 */ /* 0x000162000c1e1900 */
[----:B------:R-:W-:Y:S01]  /*0410*/  UISETP.NE.AND UP0, UPT, UR6, URZ, UPT ;  /* 0x000000ff0600728c */ /* 0x000fe2000bf05270 */
[----:B------:R-:W-:Y:S08]  /*0420*/  BSSY.RECONVERGENT B0, `(.L_x_4332) ;  /* 0x0000072000007945 */ /* 0x000ff00003800200 */
[----:B0-----:R-:W-:Y:S05]  /*0430*/  BRA.U UP0, `(.L_x_4333) ;  /* 0x0000000100e47547 */ /* 0x001fea000b800000 */
[C---:B------:R-:W-:Y:S02]  /*0440*/  IADD3 R3, PT, PT, R11.reuse, 0x100, RZ ;  /* 0x000001000b037810 */ /* 0x040fe40007ffe0ff */
[-C--:B------:R-:W-:Y:S02]  /*0450*/  ISETP.GE.U32.AND P0, PT, R11, R10.reuse, PT ;  /* 0x0000000a0b00720c */ /* 0x080fe40003f06070 */
[-C--:B------:R-:W-:Y:S02]  /*0460*/  ISETP.GE.U32.AND P6, PT, R3, R10.reuse, PT ;  /* 0x0000000a0300720c */ /* 0x080fe40003fc6070 */
[C---:B------:R-:W-:Y:S02]  /*0470*/  IADD3 R3, PT, PT, R11.reuse, 0x280, RZ ;  /* 0x000002800b037810 */ /* 0x040fe40007ffe0ff */
[----:B------:R-:W-:Y:S02]  /*0480*/  IADD3 R5, PT, PT, R11, 0x180, RZ ;  /* 0x000001800b057810 */ /* 0x000fe40007ffe0ff */
[----:B------:R-:W-:-:S02]  /*0490*/  ISETP.GE.U32.AND P3, PT, R3, R10, PT ;  /* 0x0000000a0300720c */ /* 0x000fc40003f66070 */
[C---:B------:R-:W-:Y:S02]  /*04a0*/  IADD3 R7, PT, PT, R11.reuse, 0x200, RZ ;  /* 0x000002000b077810 */ /* 0x040fe40007ffe0ff */
[----:B------:R-:W-:Y:S01]  /*04b0*/  IADD3 R3, PT, PT, R11, 0x80, RZ ;  /* 0x000000800b037810 */ /* 0x000fe20007ffe0ff */
[----:B------:R-:W0:Y:S01]  /*04c0*/  @!P0 LDC R27, c[0x0][0x388] ;  /* 0x0000e200ff1b8b82 */ /* 0x000e220000000800 */
[-C--:B------:R-:W-:Y:S02]  /*04d0*/  ISETP.GE.U32.AND P5, PT, R5, R10.reuse, PT ;  /* 0x0000000a0500720c */ /* 0x080fe40003fa6070 */
[----:B------:R-:W-:Y:S02]  /*04e0*/  IADD3 R5, PT, PT, R11, 0x300, RZ ;  /* 0x000003000b057810 */ /* 0x000fe40007ffe0ff */
[-C--:B------:R-:W-:Y:S02]  /*04f0*/  ISETP.GE.U32.AND P4, PT, R7, R10.reuse, PT ;  /* 0x0000000a0700720c */ /* 0x080fe40003f86070 */
[-C--:B------:R-:W-:Y:S01]  /*0500*/  ISETP.GE.U32.AND P1, PT, R3, R10.reuse, PT ;  /* 0x0000000a0300720c */ /* 0x080fe20003f26070 */
[----:B------:R-:W1:Y:S01]  /*0510*/  @!P6 LDC R29, c[0x0][0x388] ;  /* 0x0000e200ff1deb82 */ /* 0x000e620000000800 */
[----:B------:R-:W-:-:S07]  /*0520*/  ISETP.GE.U32.AND P2, PT, R5, R10, PT ;  /* 0x0000000a0500720c */ /* 0x000fce0003f46070 */
[----:B------:R-:W2:Y:S08]  /*0530*/  @!P5 LDC R17, c[0x0][0x388] ;  /* 0x0000e200ff11db82 */ /* 0x000eb00000000800 */
[----:B------:R-:W3:Y:S01]  /*0540*/  @!P4 LDC R15, c[0x0][0x388] ;  /* 0x0000e200ff0fcb82 */ /* 0x000ee20000000800 */
[----:B0----5:R-:W-:Y:S01]  /*0550*/  @!P0 FMUL.FTZ R12, R12, R27 ;  /* 0x0000001b0c0c8220 */ /* 0x021fe20000410000 */
[----:B------:R-:W-:Y:S06]  /*0560*/  @!P0 MUFU.RCP R4, R27 ;  /* 0x0000001b00048308 */ /* 0x000fec0000001000 */
[----:B------:R-:W0:Y:S01]  /*0570*/  @!P3 LDC R2, c[0x0][0x388] ;  /* 0x0000e200ff02bb82 */ /* 0x000e220000000800 */
[----:B-1----:R-:W-:Y:S01]  /*0580*/  @!P6 FMUL.FTZ R14, R8, R29 ;  /* 0x0000001d080ee220 */ /* 0x002fe20000410000 */
[----:B------:R-:W-:Y:S06]  /*0590*/  @!P6 MUFU.RCP R16, R29 ;  /* 0x0000001d0010e308 */ /* 0x000fec0000001000 */
[----:B------:R-:W1:Y:S01]  /*05a0*/  @!P1 LDC R7, c[0x0][0x388] ;  /* 0x0000e200ff079b82 */ /* 0x000e620000000800 */
[----:B--2---:R-:W-:Y:S01]  /*05b0*/  @!P5 FMUL.FTZ R24, R24, R17 ;  /* 0x000000111818d220 */ /* 0x004fe20000410000 */
[----:B------:R-:W2:Y:S06]  /*05c0*/  @!P6 FRND R27, R14 ;  /* 0x0000000e001be307 */ /* 0x000eac0000201000 */
[----:B------:R-:W4:Y:S01]  /*05d0*/  @!P2 LDC R5, c[0x0][0x388] ;  /* 0x0000e200ff05ab82 */ /* 0x000f220000000800 */
[----:B---3--:R-:W-:Y:S01]  /*05e0*/  @!P4 FMUL.FTZ R22, R22, R15 ;  /* 0x0000000f1616c220 */ /* 0x008fe20000410000 */
[----:B------:R-:W-:Y:S01]  /*05f0*/  @!P5 MUFU.RCP R17, R17 ;  /* 0x000000110011d308 */ /* 0x000fe20000001000 */
[----:B0-----:R-:W-:Y:S01]  /*0600*/  @!P3 FMUL.FTZ R23, R23, R2 ;  /* 0x000000021717b220 */ /* 0x001fe20000410000 */
[----:B--2---:R-:W-:Y:S01]  /*0610*/  @!P6 FMUL.FTZ R8, R27, R16 ;  /* 0x000000101b08e220 */ /* 0x004fe20000410000 */
[----:B------:R-:W-:-:S05]  /*0620*/  IADD3 R27, PT, PT, R11, 0x380, RZ ;  /* 0x000003800b1b7810 */ /* 0x000fca0007ffe0ff */
[----:B------:R-:W-:Y:S01]  /*0630*/  @!P4 MUFU.RCP R15, R15 ;  /* 0x0000000f000fc308 */ /* 0x000fe20000001000 */
[----:B------:R-:W-:Y:S01]  /*0640*/  ISETP.GE.U32.AND P6, PT, R27, R10, PT ;  /* 0x0000000a1b00720c */ /* 0x000fe20003fc6070 */
[----:B-1----:R-:W-:-:S06]  /*0650*/  @!P1 FMUL.FTZ R26, R0, R7 ;  /* 0x00000007001a9220 */ /* 0x002fcc0000410000 */
[----:B------:R-:W-:Y:S01]  /*0660*/  @!P3 MUFU.RCP R2, R2 ;  /* 0x000000020002b308 */ /* 0x000fe20000001000 */
[----:B----4-:R-:W-:-:S07]  /*0670*/  @!P2 FMUL.FTZ R25, R18, R5 ;  /* 0x000000051219a220 */ /* 0x010fce0000410000 */
[----:B------:R-:W-:Y:S08]  /*0680*/  @!P2 MUFU.RCP R5, R5 ;  /* 0x000000050005a308 */ /* 0x000ff00000001000 */
[----:B------:R-:W-:Y:S08]  /*0690*/  @!P1 MUFU.RCP R7, R7 ;  /* 0x0000000700079308 */ /* 0x000ff00000001000 */
[----:B------:R-:W0:Y:S08]  /*06a0*/  @!P5 FRND R24, R24 ;  /* 0x000000180018d307 */ /* 0x000e300000201000 */
[----:B------:R-:W1:Y:S01]  /*06b0*/  @!P4 FRND R22, R22 ;  /* 0x000000160016c307 */ /* 0x000e620000201000 */
[----:B0-----:R-:W-:-:S07]  /*06c0*/  @!P5 FMUL.FTZ R6, R24, R17 ;  /* 0x000000111806d220 */ /* 0x001fce0000410000 */
[----:B------:R-:W0:Y:S01]  /*06d0*/  @!P3 FRND R23, R23 ;  /* 0x000000170017b307 */ /* 0x000e220000201000 */
[----:B-1----:R-:W-:-:S07]  /*06e0*/  @!P4 FMUL.FTZ R19, R22, R15 ;  /* 0x0000000f1613c220 */ /* 0x002fce0000410000 */
[----:B------:R-:W1:Y:S01]  /*06f0*/  @!P2 FRND R28, R25 ;  /* 0x00000019001ca307 */ /* 0x000e620000201000 */
[----:B0-----:R-:W-:-:S07]  /*0700*/  @!P3 FMUL.FTZ R18, R23, R2 ;  /* 0x000000021712b220 */ /* 0x001fce0000410000 */
[----:B------:R-:W0:Y:S01]  /*0710*/  @!P1 FRND R26, R26 ;  /* 0x0000001a001a9307 */ /* 0x000e220000201000 */
[----:B-1----:R-:W-:-:S07]  /*0720*/  @!P2 FMUL.FTZ R0, R28, R5 ;  /* 0x000000051c00a220 */ /* 0x002fce0000410000 */
[----:B------:R-:W1:Y:S01]  /*0730*/  @!P0 FRND R29, R12 ;  /* 0x0000000c001d8307 */ /* 0x000e620000201000 */
[----:B0-----:R-:W-:Y:S01]  /*0740*/  @!P1 FMUL.FTZ R20, R26, R7 ;  /* 0x000000071a149220 */ /* 0x001fe20000410000 */
[----:B-1----:R-:W-:Y:S01]  /*0750*/  @!P0 FMUL.FTZ R21, R29, R4 ;  /* 0x000000041d158220 */ /* 0x002fe20000410000 */
[----:B------:R-:W-:Y:S06]  /*0760*/  @P6 BRA `(.L_x_4334) ;  /* 0x0000000000f46947 */ /* 0x000fec0003800000 */
[----:B------:R-:W0:Y:S02]  /*0770*/  LDCU UR6, c[0x0][0x388] ;  /* 0x00007100ff0677ac */ /* 0x000e240008000800 */
[----:B0-----:R-:W-:Y:S01]  /*0780*/  FMUL.FTZ R13, R13, UR6 ;  /* 0x000000060d0d7c20 */ /* 0x001fe20008410000 */
[----:B------:R-:W-:Y:S08]  /*0790*/  MUFU.RCP R12, UR6 ;  /* 0x00000006000c7d08 */ /* 0x000ff00008001000 */
[----:B------:R-:W0:Y:S02]  /*07a0*/  FRND R13, R13 ;  /* 0x0000000d000d7307 */ /* 0x000e240000201000 */
[----:B0-----:R-:W-:Y:S01]  /*07b0*/  FMUL.FTZ R12, R13, R12 ;  /* 0x0000000c0d0c7220 */ /* 0x001fe20000410000 */
[----:B------:R-:W-:Y:S06]  /*07c0*/  BRA `(.L_x_4334) ;  /* 0x0000000000dc7947 */ /* 0x000fec0003800000 */
.L_x_4333:
[C---:B------:R-:W-:Y:S02]  /*07d0*/  IADD3 R3, PT, PT, R11.reuse, 0x100, RZ ;  /* 0x000001000b037810 */ /* 0x040fe40007ffe0ff */
[----:B------:R-:W-:Y:S02]  /*07e0*/  IADD3 R5, PT, PT, R11, 0x180, RZ ;  /* 0x000001800b057810 */ /* 0x000fe40007ffe0ff */
[-C--:B------:R-:W-:Y:S02]  /*07f0*/  ISETP.GE.U32.AND P0, PT, R3, R10.reuse, PT ;  /* 0x0000000a0300720c */ /* 0x080fe40003f06070 */
[----:B------:R-:W-:Y:S02]  /*0800*/  ISETP.GE.U32.AND P1, PT, R5, R10, PT ;  /* 0x0000000a0500720c */ /* 0x000fe40003f26070 */
[C---:B------:R-:W-:Y:S02]  /*0810*/  IADD3 R7, PT, PT, R11.reuse, 0x200, RZ ;  /* 0x000002000b077810 */ /* 0x040fe40007ffe0ff */
[----:B------:R-:W-:-:S02]  /*0820*/  IADD3 R17, PT, PT, R11, 0x300, RZ ;  /* 0x000003000b117810 */ /* 0x000fc40007ffe0ff */
[-C--:B------:R-:W-:Y:S02]  /*0830*/  ISETP.GE.U32.AND P2, PT, R7, R10.reuse, PT ;  /* 0x0000000a0700720c */ /* 0x080fe40003f46070 */
[----:B------:R-:W-:Y:S02]  /*0840*/  IADD3 R7, PT, PT, R11, 0x280, RZ ;  /* 0x000002800b077810 */ /* 0x000fe40007ffe0ff */
[-C--:B------:R-:W-:Y:S01]  /*0850*/  ISETP.GE.U32.AND P4, PT, R17, R10.reuse, PT ;  /* 0x0000000a1100720c */ /* 0x080fe20003f86070 */
[----:B------:R-:W0:Y:S01]  /*0860*/  @!P0 LDC R3, c[0x0][0x388] ;  /* 0x0000e200ff038b82 */ /* 0x000e220000000800 */
[----:B------:R-:W-:-:S07]  /*0870*/  ISETP.GE.U32.AND P3, PT, R7, R10, PT ;  /* 0x0000000a0700720c */ /* 0x000fce0003f66070 */
[----:B------:R-:W1:Y:S08]  /*0880*/  @!P1 LDC R5, c[0x0][0x388] ;  /* 0x0000e200ff059b82 */ /* 0x000e700000000800 */
[----:B------:R-:W2:Y:S01]  /*0890*/  @!P2 LDC R2, c[0x0][0x388] ;  /* 0x0000e200ff02ab82 */ /* 0x000ea20000000800 */
[----:B0-----:R-:W0:Y:S07]  /*08a0*/  @!P0 MUFU.RCP R15, R3 ;  /* 0x00000003000f8308 */ /* 0x001e2e0000001000 */
[----:B------:R-:W3:Y:S01]  /*08b0*/  @!P3 LDC R4, c[0x0][0x388] ;  /* 0x0000e200ff04bb82 */ /* 0x000ee20000000800 */
[----:B-1----:R-:W1:Y:S07]  /*08c0*/  @!P1 MUFU.RCP R7, R5 ;  /* 0x0000000500079308 */ /* 0x002e6e0000001000 */
[----:B------:R-:W4:Y:S01]  /*08d0*/  @!P4 LDC R14, c[0x0][0x388] ;  /* 0x0000e200ff0ecb82 */ /* 0x000f220000000800 */
[----:B0----5:R-:W-:Y:S01]  /*08e0*/  @!P0 FMUL.FTZ R16, R15, R8 ;  /* 0x000000080f108220 */ /* 0x021fe20000410000 */
[----:B------:R-:W-:-:S04]  /*08f0*/  IADD3 R15, PT, PT, R11, 0x380, RZ ;  /* 0x000003800b0f7810 */ /* 0x000fc80007ffe0ff */
[----:B------:R-:W-:Y:S01]  /*0900*/  ISETP.GE.U32.AND P5, PT, R15, R10, PT ;  /* 0x0000000a0f00720c */ /* 0x000fe20003fa6070 */
[----:B------:R-:W0:Y:S01]  /*0910*/  @!P0 FRND R16, R16 ;  /* 0x0000001000108307 */ /* 0x000e220000201000 */
[----:B-1----:R-:W-:-:S07]  /*0920*/  @!P1 FMUL.FTZ R24, R7, R24 ;  /* 0x0000001807189220 */ /* 0x002fce0000410000 */
[----:B--2---:R-:W1:Y:S04]  /*0930*/  @!P2 MUFU.RCP R15, R2 ;  /* 0x00000002000fa308 */ /* 0x004e680000001000 */
[----:B------:R-:W2:Y:S01]  /*0940*/  @!P5 LDC R7, c[0x0][0x388] ;  /* 0x0000e200ff07db82 */ /* 0x000ea20000000800 */
[----:B0-----:R-:W-:Y:S01]  /*0950*/  @!P0 FMUL.FTZ R8, R16, R3 ;  /* 0x0000000310088220 */ /* 0x001fe20000410000 */
[C---:B------:R-:W-:Y:S02]  /*0960*/  IADD3 R3, PT, PT, R11.reuse, 0x80, RZ ;  /* 0x000000800b037810 */ /* 0x040fe40007ffe0ff */
[----:B------:R-:W0:Y:S01]  /*0970*/  @!P1 FRND R24, R24 ;  /* 0x0000001800189307 */ /* 0x000e220000201000 */
[-C--:B------:R-:W-:Y:S02]  /*0980*/  ISETP.GE.U32.AND P0, PT, R11, R10.reuse, PT ;  /* 0x0000000a0b00720c */ /* 0x080fe40003f06070 */
[----:B------:R-:W-:-:S05]  /*0990*/  ISETP.GE.U32.AND P6, PT, R3, R10, PT ;  /* 0x0000000a0300720c */ /* 0x000fca0003fc6070 */
[----:B---3--:R-:W3:Y:S01]  /*09a0*/  @!P3 MUFU.RCP R16, R4 ;  /* 0x000000040010b308 */ /* 0x008ee20000001000 */
[----:B-1----:R-:W-:-:S05]  /*09b0*/  @!P2 FMUL.FTZ R22, R15, R22 ;  /* 0x000000160f16a220 */ /* 0x002fca0000410000 */
[----:B------:R-:W1:Y:S01]  /*09c0*/  @!P0 LDC R15, c[0x0][0x388] ;  /* 0x0000e200ff0f8b82 */ /* 0x000e620000000800 */
[----:B0-----:R-:W-:Y:S01]  /*09d0*/  @!P1 FMUL.FTZ R6, R24, R5 ;  /* 0x0000000518069220 */ /* 0x001fe20000410000 */
[----:B----4-:R-:W0:Y:S06]  /*09e0*/  @!P4 MUFU.RCP R27, R14 ;  /* 0x0000000e001bc308 */ /* 0x010e2c0000001000 */
[----:B------:R-:W4:Y:S01]  /*09f0*/  @!P6 LDC R5, c[0x0][0x388] ;  /* 0x0000e200ff05eb82 */ /* 0x000f220000000800 */
[----:B---3--:R-:W-:Y:S02]  /*0a00*/  @!P3 FMUL.FTZ R23, R16, R23 ;  /* 0x000000171017b220 */ /* 0x008fe40000410000 */
[----:B--2---:R-:W2:Y:S01]  /*0a10*/  @!P5 MUFU.RCP R16, R7 ;  /* 0x000000070010d308 */ /* 0x004ea20000001000 */
[----:B0-----:R-:W-:-:S07]  /*0a20*/  @!P4 FMUL.FTZ R27, R27, R18 ;  /* 0x000000121b1bc220 */ /* 0x001fce0000410000 */
[----:B------:R-:W0:Y:S08]  /*0a30*/  @!P3 FRND R23, R23 ;  /* 0x000000170017b307 */ /* 0x000e300000201000 */
[----:B-1----:R-:W1:Y:S01]  /*0a40*/  @!P0 MUFU.RCP R25, R15 ;  /* 0x0000000f00198308 */ /* 0x002e620000001000 */
[----:B--2---:R-:W-:Y:S01]  /*0a50*/  @!P5 FMUL.FTZ R16, R16, R13 ;  /* 0x0000000d1010d220 */ /* 0x004fe20000410000 */
[----:B0-----:R-:W-:-:S06]  /*0a60*/  @!P3 FMUL.FTZ R18, R23, R4 ;  /* 0x000000041712b220 */ /* 0x001fcc0000410000 */
[----:B----4-:R-:W0:Y:S08]  /*0a70*/  @!P6 MUFU.RCP R17, R5 ;  /* 0x000000050011e308 */ /* 0x010e300000001000 */
[----:B------:R-:W2:Y:S01]  /*0a80*/  @!P2 FRND R13, R22 ;  /* 0x00000016000da307 */ /* 0x000ea20000201000 */
[----:B-1----:R-:W-:-:S07]  /*0a90*/  @!P0 FMUL.FTZ R25, R25, R12 ;  /* 0x0000000c19198220 */ /* 0x002fce0000410000 */
[----:B------:R-:W1:Y:S01]  /*0aa0*/  @!P4 FRND R27, R27 ;  /* 0x0000001b001bc307 */ /* 0x000e620000201000 */
[----:B0-----:R-:W-:Y:S01]  /*0ab0*/  @!P6 FMUL.FTZ R17, R17, R0 ;  /* 0x000000001111e220 */ /* 0x001fe20000410000 */
[----:B--2---:R-:W-:-:S06]  /*0ac0*/  @!P2 FMUL.FTZ R19, R13, R2 ;  /* 0x000000020d13a220 */ /* 0x004fcc0000410000 */
[----:B------:R-:W0:Y:S01]  /*0ad0*/  @!P5 FRND R16, R16 ;  /* 0x000000100010d307 */ /* 0x000e220000201000 */
[----:B-1----:R-:W-:-:S07]  /*0ae0*/  @!P4 FMUL.FTZ R0, R27, R14 ;  /* 0x0000000e1b00c220 */ /* 0x002fce0000410000 */
[----:B------:R-:W1:Y:S01]  /*0af0*/  @!P6 FRND R26, R17 ;  /* 0x00000011001ae307 */ /* 0x000e620000201000 */
[----:B0-----:R-:W-:-:S07]  /*0b00*/  @!P5 FMUL.FTZ R12, R16, R7 ;  /* 0x00000007100cd220 */ /* 0x001fce0000410000 */
[----:B------:R-:W0:Y:S01]  /*0b10*/  @!P0 FRND R24, R25 ;  /* 0x0000001900188307 */ /* 0x000e220000201000 */
[----:B-1----:R-:W-:Y:S01]  /*0b20*/  @!P6 FMUL.FTZ R20, R26, R5 ;  /* 0x000000051a14e220 */ /* 0x002fe20000410000 */
[----:B0-----:R-:W-:-:S07]  /*0b30*/  @!P0 FMUL.FTZ R21, R24, R15 ;  /* 0x0000000f18158220 */ /* 0x001fce0000410000 */
.L_x_4334:
[----:B------:R-:W-:Y:S05]  /*0b40*/  BSYNC.RECONVERGENT B0 ;  /* 0x0000000000007941 */ /* 0x000fea0003800200 */
.L_x_4332:
[----:B------:R-:W0:Y:S01]  /*0b50*/  @!P0 LDC.64 R4, c[0x0][0x398] ;  /* 0x0000e600ff048b82 */ /* 0x000e220000000a00 */
[----:B------:R-:W-:Y:S01]  /*0b60*/  @!P0 IADD3 R7, PT, PT, R9, R11, RZ ;  /* 0x0000000b09078210 */ /* 0x000fe20007ffe0ff */
[----:B------:R-:W-:Y:S01]  /*0b70*/  BSSY.RECONVERGENT B0, `(.L_x_4335) ;  /* 0x0000030000007945 */ /* 0x000fe20003800200 */
[----:B------:R-:W-:-:S03]  /*0b80*/  @!P0 MOV R11, R3 ;  /* 0x00000003000b8202 */ /* 0x000fc60000000f00 */
[----:B------:R-:W-:Y:S01]  /*0b90*/  BSSY.RELIABLE B1, `(.L_x_4336) ;  /* 0x0000027000017945 */ /* 0x000fe20003800100 */
[----:B0-----:R-:W-:-:S05]  /*0ba0*/  @!P0 IMAD.WIDE.U32 R4, R7, 0x4, R4 ;  /* 0x0000000407048825 */ /* 0x001fca00078e0004 */
[----:B------:R0:W-:Y:S01]  /*0bb0*/  @!P0 STG.E desc[UR4][R4.64], R21 ;  /* 0x0000001504008986 */ /* 0x0001e2000c101904 */
[----:B------:R-:W-:-:S13]  /*0bc0*/  ISETP.GE.U32.AND P0, PT, R11, R10, PT ;  /* 0x0000000a0b00720c */ /* 0x000fda0003f06070 */
[----:B0-----:R-:W-:Y:S05]  /*0bd0*/  @P0 BRA `(.L_x_4337) ;  /* 0x0000000000300947 */ /* 0x001fea0003800000 */
[----:B------:R-:W0:Y:S01]  /*0be0*/  LDC.64 R2, c[0x0][0x398] ;  /* 0x0000e600ff027b82 */ /* 0x000e220000000a00 */
[----:B------:R-:W-:Y:S02]  /*0bf0*/  IADD3 R5, PT, PT, R9, R11, RZ ;  /* 0x0000000b09057210 */ /* 0x000fe40007ffe0ff */
[----:B------:R-:W-:-:S04]  /*0c00*/  IADD3 R11, PT, PT, R11, 0x80, RZ ;  /* 0x000000800b0b7810 */ /* 0x000fc80007ffe0ff */
[----:B------:R-:W-:Y:S01]  /*0c10*/  ISETP.GE.U32.AND P0, PT, R11, R10, PT ;  /* 0x0000000a0b00720c */ /* 0x000fe20003f06070 */
[----:B0-----:R-:W-:-:S05]  /*0c20*/  IMAD.WIDE.U32 R2, R5, 0x4, R2 ;  /* 0x0000000405027825 */ /* 0x001fca00078e0002 */
[----:B------:R0:W-:Y:S07]  /*0c30*/  STG.E desc[UR4][R2.64], R20 ;  /* 0x0000001402007986 */ /* 0x0001ee000c101904 */
[----:B------:R-:W-:Y:S05]  /*0c40*/  @P0 BRA `(.L_x_4338) ;  /* 0x0000000000300947 */ /* 0x000fea0003800000 */
[----:B0-----:R-:W0:Y:S01]  /*0c50*/  LDC.64 R2, c[0x0][0x398] ;  /* 0x0000e600ff027b82 */ /* 0x001e220000000a00 */
[----:B------:R-:W-:Y:S02]  /*0c60*/  IADD3 R5, PT, PT, R9, R11, RZ ;  /* 0x0000000b09057210 */ /* 0x000fe40007ffe0ff */
[----:B------:R-:W-:-:S03]  /*0c70*/  IADD3 R11, PT, PT, R11, 0x80, RZ ;  /* 0x000000800b0b7810 */ /* 0x000fc60007ffe0ff */
[----:B0-----:R-:W-:-:S05]  /*0c80*/  IMAD.WIDE.U32 R2, R5, 0x4, R2 ;  /* 0x0000000405027825 */ /* 0x001fca00078e0002 */
[----:B------:R0:W-:Y:S02]  /*0c90*/  STG.E desc[UR4][R2.64], R8 ;  /* 0x0000000802007986 */ /* 0x0001e4000c101904 */
.L_x_4337:
[----:B------:R-:W-:-:S13]  /*0ca0*/  ISETP.GE.U32.AND P0, PT, R11, R10, PT ;  /* 0x0000000a0b00720c */ /* 0x000fda0003f06070 */
[----:B------:R-:W-:Y:S05]  /*0cb0*/  @P0 BRA `(.L_x_4339) ;  /* 0x0000000000300947 */ /* 0x000fea0003800000 */
[----:B0-----:R-:W0:Y:S01]  /*0cc0*/  LDC.64 R2, c[0x0][0x398] ;  /* 0x0000e600ff027b82 */ /* 0x001e220000000a00 */
[----:B------:R-:W-:Y:S02]  /*0cd0*/  IADD3 R5, PT, PT, R9, R11, RZ ;  /* 0x0000000b09057210 */ /* 0x000fe40007ffe0ff */
[----:B------:R-:W-:-:S03]  /*0ce0*/  IADD3 R11, PT, PT, R11, 0x80, RZ ;  /* 0x000000800b0b7810 */ /* 0x000fc60007ffe0ff */
[----:B0-----:R-:W-:-:S05]  /*0cf0*/  IMAD.WIDE.U32 R2, R5, 0x4, R2 ;  /* 0x0000000405027825 */ /* 0x001fca00078e0002 */
[----:B------:R1:W-:Y:S02]  /*0d00*/  STG.E desc[UR4][R2.64], R6 ;  /* 0x0000000602007986 */ /* 0x0003e4000c101904 */
.L_x_4338:
[----:B------:R-:W-:-:S13]  /*0d10*/  ISETP.GE.U32.AND P0, PT, R11, R10, PT ;  /* 0x0000000a0b00720c */ /* 0x000fda0003f06070 */
[----:B------:R-:W-:Y:S05]  /*0d20*/  @P0 BRA `(.L_x_4340) ;  /* 0x0000000000340947 */ /* 0x000fea0003800000 */
[----:B01----:R-:W0:Y:S01]  /*0d30*/  LDC.64 R2, c[0x0][0x398] ;  /* 0x0000e600ff027b82 */ /* 0x003e220000000a00 */
[----:B------:R-:W-:Y:S02]  /*0d40*/  IADD3 R5, PT, PT, R9, R11, RZ ;  /* 0x0000000b09057210 */ /* 0x000fe40007ffe0ff */
[----:B------:R-:W-:-:S03]  /*0d50*/  IADD3 R11, PT, PT, R11, 0x80, RZ ;  /* 0x000000800b0b7810 */ /* 0x000fc60007ffe0ff */
[----:B0-----:R-:W-:-:S05]  /*0d60*/  IMAD.WIDE.U32 R2, R5, 0x4, R2 ;  /* 0x0000000405027825 */ /* 0x001fca00078e0002 */
[----:B------:R1:W-:Y:S02]  /*0d70*/  STG.E desc[UR4][R2.64], R19 ;  /* 0x0000001302007986 */ /* 0x0003e4000c101904 */
.L_x_4339:
[----:B------:R-:W-:-:S13]  /*0d80*/  ISETP.GE.U32.AND P0, PT, R11, R10, PT ;  /* 0x0000000a0b00720c */ /* 0x000fda0003f06070 */
[----:B------:R-:W-:Y:S05]  /*0d90*/  @P0 BREAK.RELIABLE B1 ;  /* 0x0000000000010942 */ /* 0x000fea0003800100 */
[----:B------:R-:W-:Y:S05]  /*0da0*/  @P0 BRA `(.L_x_4341) ;  /* 0x0000000000300947 */ /* 0x000fea0003800000 */
[----:B01----:R-:W0:Y:S01]  /*0db0*/  LDC.64 R2, c[0x0][0x398] ;  /* 0x0000e600ff027b82 */ /* 0x003e220000000a00 */
[----:B------:R-:W-:Y:S02]  /*0dc0*/  IADD3 R5, PT, PT, R9, R11, RZ ;  /* 0x0000000b09057210 */ /* 0x000fe40007ffe0ff */
[----:B------:R-:W-:-:S03]  /*0dd0*/  IADD3 R11, PT, PT, R11, 0x80, RZ ;  /* 0x000000800b0b7810 */ /* 0x000fc60007ffe0ff */
[----:B0-----:R-:W-:-:S05]  /*0de0*/  IMAD.WIDE.U32 R2, R5, 0x4, R2 ;  /* 0x0000000405027825 */ /* 0x001fca00078e0002 */
[----:B------:R2:W-:Y:S02]  /*0df0*/  STG.E desc[UR4][R2.64], R18 ;  /* 0x0000001202007986 */ /* 0x0005e4000c101904 */
.L_x_4340:
[----:B------:R-:W-:Y:S05]  /*0e00*/  BSYNC.RELIABLE B1 ;  /* 0x0000000000017941 */ /* 0x000fea0003800100 */
.L_x_4336:
[----:B------:R-:W-:-:S13]  /*0e10*/  ISETP.GE.U32.AND P0, PT, R11, R10, PT ;  /* 0x0000000a0b00720c */ /* 0x000fda0003f06070 */
[----:B012---:R-:W0:Y:S01]  /*0e20*/  @!P0 LDC.64 R2, c[0x0][0x398] ;  /* 0x0000e600ff028b82 */ /* 0x007e220000000a00 */
[----:B------:R-:W-:Y:S02]  /*0e30*/  @!P0 IADD3 R5, PT, PT, R9, R11, RZ ;  /* 0x0000000b09058210 */ /* 0x000fe40007ffe0ff */
[----:B------:R-:W-:-:S03]  /*0e40*/  @!P0 IADD3 R11, PT, PT, R11, 0x80, RZ ;  /* 0x000000800b0b8810 */ /* 0x000fc60007ffe0ff */
[----:B0-----:R-:W-:-:S05]  /*0e50*/  @!P0 IMAD.WIDE.U32 R2, R5, 0x4, R2 ;  /* 0x0000000405028825 */ /* 0x001fca00078e0002 */
[----:B------:R2:W-:Y:S02]  /*0e60*/  @!P0 STG.E desc[UR4][R2.64], R0 ;  /* 0x0000000002008986 */ /* 0x0005e4000c101904 */
.L_x_4341:
[----:B------:R-:W-:Y:S05]  /*0e70*/  BSYNC.RECONVERGENT B0 ;  /* 0x0000000000007941 */ /* 0x000fea0003800200 */
.L_x_4335:
[----:B------:R-:W-:Y:S05]  /*0e80*/  WARPSYNC.ALL ;  /* 0x0000000000007948 */ /* 0x000fea0003800000 */
[----:B------:R-:W-:-:S13]  /*0e90*/  ISETP.GE.U32.AND P0, PT, R11, R10, PT ;  /* 0x0000000a0b00720c */ /* 0x000fda0003f06070 */
[----:B------:R-:W-:Y:S05]  /*0ea0*/  @P0 EXIT ;  /* 0x000000000000094d */ /* 0x000fea0003800000 */
[----:B012---:R-:W0:Y:S01]  /*0eb0*/  LDC.64 R2, c[0x0][0x398] ;  /* 0x0000e600ff027b82 */ /* 0x007e220000000a00 */
[----:B------:R-:W-:-:S05]  /*0ec0*/  IADD3 R9, PT, PT, R9, R11, RZ ;  /* 0x0000000b09097210 */ /* 0x000fca0007ffe0ff */
[----:B0-----:R-:W-:-:S05]  /*0ed0*/  IMAD.WIDE.U32 R2, R9, 0x4, R2 ;  /* 0x0000000409027825 */ /* 0x001fca00078e0002 */
[----:B------:R-:W-:Y:S01]  /*0ee0*/  STG.E desc[UR4][R2.64], R12 ;  /* 0x0000000c02007986 */ /* 0x000fe2000c101904 */
[----:B------:R-:W-:Y:S05]  /*0ef0*/  EXIT ;  /* 0x000000000000794d */ /* 0x000fea0003800000 */
.L_x_4331:
[----:B------:R-:W0:Y:S01]  /*0f00*/  S2R R0, SR_TID.X ;  /* 0x0000000000007919 */ /* 0x000e220000002100 */
[----:B------:R-:W1:Y:S02]  /*0f10*/  LDC.64 R2, c[0x0][0x3a0] ;  /* 0x0000e800ff027b82 */ /* 0x000e640000000a00 */
[----:B-1----:R-:W-:-:S04]  /*0f20*/  IMAD.WIDE.U32 R2, R9, 0x4, R2 ;  /* 0x0000000409027825 */ /* 0x002fc800078e0002 */
[----:B0-----:R-:W-:-:S05]  /*0f30*/  IMAD.WIDE.U32 R6, R0, 0x8, R2 ;  /* 0x0000000800067825 */ /* 0x001fca00078e0002 */
[----:B------:R0:W5:Y:S04]  /*0f40*/  LDG.E.64 R12, desc[UR4][R6.64] ;  /* 0x00000004060c7981 */ /* 0x000168000c1e1b00 */
[----:B------:R0:W5:Y:S04]  /*0f50*/  LDG.E.64 R10, desc[UR4][R6.64+0x400] ;  /* 0x00040004060a7981 */ /* 0x000168000c1e1b00 */
[----:B------:R0:W5:Y:S04]  /*0f60*/  LDG.E.64 R2, desc[UR4][R6.64+0x800] ;  /* 0x0008000406027981 */ /* 0x000168000c1e1b00 */
[----:B------:R0:W5:Y:S01]  /*0f70*/  LDG.E.64 R4, desc[UR4][R6.64+0xc00] ;  /* 0x000c000406047981 */ /* 0x000162000c1e1b00 */
[----:B------:R-:W-:-:S09]  /*0f80*/  UISETP.NE.AND UP0, UPT, UR6, URZ, UPT ;  /* 0x000000ff0600728c */ /* 0x000fd2000bf05270 */
[----:B0-----:R-:W-:Y:S05]  /*0f90*/  BRA.U UP0, `(.L_x_4342) ;  /* 0x00000001006c7547 */ /* 0x001fea000b800000 */
[----:B------:R-:W0:Y:S02]  /*0fa0*/  LDCU UR6, c[0x0][0x388] ;  /* 0x00007100ff0677ac */ /* 0x000e240008000800 */
[----:B0----5:R-:W-:Y:S01]  /*0fb0*/  FMUL.FTZ R12, R12, UR6 ;  /* 0x000000060c0c7c20 */ /* 0x021fe20008410000 */
[----:B------:R-:W-:Y:S01]  /*0fc0*/  FMUL.FTZ R11, R11, UR6 ;  /* 0x000000060b0b7c20 */ /* 0x000fe20008410000 */
[----:B------:R-:W-:Y:S01]  /*0fd0*/  FMUL.FTZ R13, R13, UR6 ;  /* 0x000000060d0d7c20 */ /* 0x000fe20008410000 */
[----:B------:R-:W-:Y:S01]  /*0fe0*/  MUFU.RCP R6, UR6 ;  /* 0x0000000600067d08 */ /* 0x000fe20008001000 */
[----:B------:R-:W-:Y:S01]  /*0ff0*/  FMUL.FTZ R10, R10, UR6 ;  /* 0x000000060a0a7c20 */ /* 0x000fe20008410000 */
[----:B------:R-:W-:Y:S01]  /*1000*/  FMUL.FTZ R8, R2, UR6 ;  /* 0x0000000602087c20 */ /* 0x000fe20008410000 */
[----:B------:R-:W-:Y:S01]  /*1010*/  FMUL.FTZ R14, R3, UR6 ;  /* 0x00000006030e7c20 */ /* 0x000fe20008410000 */
[----:B------:R-:W-:-:S04]  /*1020*/  FMUL.FTZ R16, R5, UR6 ;  /* 0x0000000605107c20 */ /* 0x000fc80008410000 */
[----:B------:R0:W1:Y:S08]  /*1030*/  FRND R7, R12 ;  /* 0x0000000c00077307 */ /* 0x0000700000201000 */
[----:B------:R-:W2:Y:S01]  /*1040*/  FRND R11, R11 ;  /* 0x0000000b000b7307 */ /* 0x000ea20000201000 */
[----:B0-----:R-:W-:Y:S01]  /*1050*/  FMUL.FTZ R12, R4, UR6 ;  /* 0x00000006040c7c20 */ /* 0x001fe20008410000 */
[----:B-1----:R-:W-:-:S06]  /*1060*/  FMUL.FTZ R2, R7, R6 ;  /* 0x0000000607027220 */ /* 0x002fcc0000410000 */
[----:B------:R-:W0:Y:S01]  /*1070*/  FRND R13, R13 ;  /* 0x0000000d000d7307 */ /* 0x000e220000201000 */
[----:B--2---:R-:W-:-:S07]  /*1080*/  FMUL.FTZ R5, R11, R6 ;  /* 0x000000060b057220 */ /* 0x004fce0000410000 */
[----:B------:R-:W1:Y:S01]  /*1090*/  FRND R15, R10 ;  /* 0x0000000a000f7307 */ /* 0x000e620000201000 */
[----:B0-----:R-:W-:-:S07]  /*10a0*/  FMUL.FTZ R3, R13, R6 ;  /* 0x000000060d037220 */ /* 0x001fce0000410000 */
[----:B------:R-:W0:Y:S01]  /*10b0*/  FRND R17, R8 ;  /* 0x0000000800117307 */ /* 0x000e220000201000 */
[----:B-1----:R-:W-:-:S07]  /*10c0*/  FMUL.FTZ R4, R15, R6 ;  /* 0x000000060f047220 */ /* 0x002fce0000410000 */
[----:B------:R-:W1:Y:S01]  /*10d0*/  FRND R19, R14 ;  /* 0x0000000e00137307 */ /* 0x000e620000201000 */
[----:B0-----:R-:W-:-:S07]  /*10e0*/  FMUL.FTZ R10, R17, R6 ;  /* 0x00000006110a7220 */ /* 0x001fce0000410000 */
[----:B------:R-:W0:Y:S01]  /*10f0*/  FRND R21, R12 ;  /* 0x0000000c00157307 */ /* 0x000e220000201000 */
[----:B-1----:R-:W-:-:S07]  /*1100*/  FMUL.FTZ R11, R19, R6 ;  /* 0x00000006130b7220 */ /* 0x002fce0000410000 */
[----:B------:R-:W1:Y:S01]  /*1110*/  FRND R23, R16 ;  /* 0x0000001000177307 */ /* 0x000e620000201000 */
[-C--:B0-----:R-:W-:Y:S01]  /*1120*/  FMUL.FTZ R22, R21, R6.reuse ;  /* 0x0000000615167220 */ /* 0x081fe20000410000 */
[----:B-1----:R-:W-:Y:S01]  /*1130*/  FMUL.FTZ R23, R23, R6 ;  /* 0x0000000617177220 */ /* 0x002fe20000410000 */
[----:B------:R-:W-:Y:S06]  /*1140*/  BRA `(.L_x_4343) ;  /* 0x0000000000687947 */ /* 0x000fec0003800000 */
.L_x_4342:
[----:B------:R-:W0:Y:S02]  /*1150*/  LDCU UR6, c[0x0][0x388] ;  /* 0x00007100ff0677ac */ /* 0x000e240008000800 */
[----:B0-----:R-:W0:Y:S02]  /*1160*/  MUFU.RCP R14, UR6 ;  /* 0x00000006000e7d08 */ /* 0x001e240008001000 */
[-C--:B0----5:R-:W-:Y:S01]  /*1170*/  FMUL.FTZ R12, R12, R14.reuse ;  /* 0x0000000e0c0c7220 */ /* 0x0a1fe20000410000 */
[-C--:B------:R-:W-:Y:S01]  /*1180*/  FMUL.FTZ R13, R13, R14.reuse ;  /* 0x0000000e0d0d7220 */ /* 0x080fe20000410000 */
[-C--:B------:R-:W-:Y:S01]  /*1190*/  FMUL.FTZ R10, R10, R14.reuse ;  /* 0x0000000e0a0a7220 */ /* 0x080fe20000410000 */
[-C--:B------:R-:W-:Y:S01]  /*11a0*/  FMUL.FTZ R11, R11, R14.reuse ;  /* 0x0000000e0b0b7220 */ /* 0x080fe20000410000 */
[-C--:B------:R-:W-:Y:S01]  /*11b0*/  FMUL.FTZ R6, R2, R14.reuse ;  /* 0x0000000e02067220 */ /* 0x080fe20000410000 */
[-C--:B------:R-:W-:Y:S01]  /*11c0*/  FMUL.FTZ R7, R3, R14.reuse ;  /* 0x0000000e03077220 */ /* 0x080fe20000410000 */
[-C--:B------:R-:W-:Y:S01]  /*11d0*/  FMUL.FTZ R8, R4, R14.reuse ;  /* 0x0000000e04087220 */ /* 0x080fe20000410000 */
[----:B------:R-:W-:Y:S01]  /*11e0*/  FMUL.FTZ R14, R5, R14 ;  /* 0x0000000e050e7220 */ /* 0x000fe20000410000 */
[----:B------:R-:W0:Y:S08]  /*11f0*/  FRND R10, R10 ;  /* 0x0000000a000a7307 */ /* 0x000e300000201000 */
[----:B------:R-:W1:Y:S01]  /*1200*/  FRND R11, R11 ;  /* 0x0000000b000b7307 */ /* 0x000e620000201000 */
[----:B0-----:R-:W-:-:S07]  /*1210*/  FMUL.FTZ R4, R10, UR6 ;  /* 0x000000060a047c20 */ /* 0x001fce0008410000 */
[----:B------:R-:W0:Y:S01]  /*1220*/  FRND R12, R12 ;  /* 0x0000000c000c7307 */ /* 0x000e220000201000 */
[----:B-1----:R-:W-:-:S07]  /*1230*/  FMUL.FTZ R5, R11, UR6 ;  /* 0x000000060b057c20 */ /* 0x002fce0008410000 */
        /* <DEDUP_REMOVED lines=9> */
[----:B0-----:R-:W-:Y:S01]  /*12d0*/  FMUL.FTZ R22, R8, UR6 ;  /* 0x0000000608167c20 */ /* 0x001fe20008410000 */
[----:B-1----:R-:W-:-:S07]  /*12e0*/  FMUL.FTZ R23, R14, UR6 ;  /* 0x000000060e177c20 */ /* 0x002fce0008410000 */
.L_x_4343:
[----:B------:R-:W0:Y:S02]  /*12f0*/  LDC.64 R6, c[0x0][0x398] ;  /* 0x0000e600ff067b82 */ /* 0x000e240000000a00 */
[----:B0-----:R-:W-:-:S04]  /*1300*/  IMAD.WIDE.U32 R6, R9, 0x4, R6 ;  /* 0x0000000409067825 */ /* 0x001fc800078e0006 */
[----:B------:R-:W-:-:S05]  /*1310*/  IMAD.WIDE.U32 R6, R0, 0x8, R6 ;  /* 0x0000000800067825 */ /* 0x000fca00078e0006 */
[----:B------:R-:W-:Y:S04]  /*1320*/  STG.E.64 desc[UR4][R6.64], R2 ;  /* 0x0000000206007986 */ /* 0x000fe8000c101b04 */
[----:B------:R-:W-:Y:S04]  /*1330*/  STG.E.64 desc[UR4][R6.64+0x400], R4 ;  /* 0x0004000406007986 */ /* 0x000fe8000c101b04 */
[----:B------:R-:W-:Y:S04]  /*1340*/  STG.E.64 desc[UR4][R6.64+0x800], R10 ;  /* 0x0008000a06007986 */ /* 0x000fe8000c101b04 */
[----:B------:R-:W-:Y:S01]  /*1350*/  STG.E.64 desc[UR4][R6.64+0xc00], R22 ;  /* 0x000c001606007986 */ /* 0x000fe2000c101b04 */
[----:B------:R-:W-:Y:S05]  /*1360*/  EXIT ;  /* 0x000000000000794d */ /* 0x000fea0003800000 */
.L_x_4344:
        /* <DEDUP_REMOVED lines=9> */
.L_x_19103:


//--------------------- .text._ZN2at6native29vectorized_elementwise_kernelILi4EZZZNS0_26round_decimals_kernel_cudaERNS_18TensorIteratorBaseElENKUlvE_clEvENKUlvE0_clEvEUlfE_St5arrayIPcLm2EEEEviT0_T1_ --------------------------
	.section	.text._ZN2at6native29vectorized_elementwise_kernelILi4EZZZNS0_26round_decimals_kernel_cudaERNS_18TensorIteratorBaseElENKUlvE_clEvENKUlvE0_clEvEUlfE_St5arrayIPcLm2EEEEviT0_T1_,"ax",@progbits
	.align	128
        .global         _ZN2at6native29vectorized_elementwise_kernelILi4EZZZNS0_26round_decimals_kernel_cudaERNS_18TensorIteratorBaseElENKUlvE_clEvENKUlvE0_clEvEUlfE_St5arrayIPcLm2EEEEviT0_T1_
        .type           _ZN2at6native29vectorized_elementwise_kernelILi4EZZZNS0_26round_decimals_kernel_cudaERNS_18TensorIteratorBaseElENKUlvE_clEvENKUlvE0_clEvEUlfE_St5arrayIPcLm2EEEEviT0_T1_,@function
        .size           _ZN2at6native29vectorized_elementwise_kernelILi4EZZZNS0_26round_decimals_kernel_cudaERNS_18TensorIteratorBaseElENKUlvE_clEvENKUlvE0_clEvEUlfE_St5arrayIPcLm2EEEEviT0_T1_,(.L_x_19104 - _ZN2at6native29vectorized_elementwise_kernelILi4EZZZNS0_26round_decimals_kernel_cudaERNS_18TensorIteratorBaseElENKUlvE_clEvENKUlvE0_clEvEUlfE_St5arrayIPcLm2EEEEviT0_T1_)
        .other          _ZN2at6native29vectorized_elementwise_kernelILi4EZZZNS0_26round_decimals_kernel_cudaERNS_18TensorIteratorBaseElENKUlvE_clEvENKUlvE0_clEvEUlfE_St5arrayIPcLm2EEEEviT0_T1_,@"STO_CUDA_ENTRY STV_DEFAULT"
_ZN2at6native29vectorized_elementwise_kernelILi4EZZZNS0_26round_decimals_kernel_cudaERNS_18TensorIteratorBaseElENKUlvE_clEvENKUlvE0_clEvEUlfE_St5arrayIPcLm2EEEEviT0_T1_:
.text._ZN2at6native29vectorized_elementwise_kernelILi4EZZZNS0_26round_decimals_kernel_cudaERNS_18TensorIteratorBaseElENKUlvE_clEvENKUlvE0_clEvEUlfE_St5arrayIPcLm2EEEEviT0_T1_:
        /* <DEDUP_REMOVED lines=125> */
.L_x_4347:
        /* <DEDUP_REMOVED lines=55> */
.L_x_4348:
[----:B------:R-:W-:Y:S05]  /*0b40*/  BSYNC.RECONVERGENT B0 ;  /* 0x0000000000007941 */ /* 0x000fea0003800200 */
.L_x_4346:
        /* <DEDUP_REMOVED lines=21> */
.L_x_4351:
[----:B------:R-:W-:-:S13]  /*0ca0*/  ISETP.GE.U32.AND P0, PT, R11, R10, PT ;  /* 0x0000000a0b00720c */ /* 0x000fda0003f06070 */
[----:B------:R-:W-:Y:S05]  /*0cb0*/  @P0 BRA `(.L_x_4353) ;  /* 0x0000000000300947 */ /* 0x000fea0003800000 */
[----:B0-----:R-:W0:Y:S01]  /*0cc0*/  LDC.64 R2, c[0x0][0x398] ;  /* 0x0000e600ff027b82 */ /* 0x001e220000000a00 */
[----:B------:R-:W-:Y:S02]  /*0cd0*/  IADD3 R5, PT, PT, R9, R11, RZ ;  /* 0x0000000b09057210 */ /* 0x000fe40007ffe0ff */
[----:B------:R-:W-:-:S03]  /*0ce0*/  IADD3 R11, PT, PT, R11, 0x80, RZ ;  /* 0x000000800b0b7810 */ /* 0x000fc60007ffe0ff */
[----:B0-----:R-:W-:-:S05]  /*0cf0*/  IMAD.WIDE.U32 R2, R5, 0x4, R2 ;  /* 0x0000000405027825 */ /* 0x001fca00078e0002 */
[----:B------:R1:W-:Y:S02]  /*0d00*/  STG.E desc[UR4][R2.64], R6 ;  /* 0x0000000602007986 */ /* 0x0003e4000c101904 */
.L_x_4352:
[----:B------:R-:W-:-:S13]  /*0d10*/  ISETP.GE.U32.AND P0, PT, R11, R10, PT ;  /* 0x0000000a0b00720c */ /* 0x000fda0003f06070 */
[----:B------:R-:W-:Y:S05]  /*0d20*/  @P0 BRA `(.L_x_4354) ;  /* 0x0000000000340947 */ /* 0x000fea0003800000 */
[----:B01----:R-:W0:Y:S01]  /*0d30*/  LDC.64 R2, c[0x0][0x398] ;  /* 0x0000e600ff027b82 */ /* 0x003e220000000a00 */
[----:B------:R-:W-:Y:S02]  /*0d40*/  IADD3 R5, PT, PT, R9, R11, RZ ;  /* 0x0000000b09057210 */ /* 0x000fe40007ffe0ff */
[----:B------:R-:W-:-:S03]  /*0d50*/  IADD3 R11, PT, PT, R11, 0x80, RZ ;  /* 0x000000800b0b7810 */ /* 0x000fc60007ffe0ff */
[----:B0-----:R-:W-:-:S05]  /*0d60*/  IMAD.WIDE.U32 R2, R5, 0x4, R2 ;  /* 0x0000000405027825 */ /* 0x001fca00078e0002 */
[----:B------:R1:W-:Y:S02]  /*0d70*/  STG.E desc[UR4][R2.64], R19 ;  /* 0x0000001302007986 */ /* 0x0003e4000c101904 */
.L_x_4353:
        /* <DEDUP_REMOVED lines=8> */
.L_x_4354:
[----:B------:R-:W-:Y:S05]  /*0e00*/  BSYNC.RELIABLE B1 ;  /* 0x0000000000017941 */ /* 0x000fea0003800100 */
.L_x_4350:
[----:B------:R-:W-:-:S13]  /*0e10*/  ISETP.GE.U32.AND P0, PT, R11, R10, PT ;  /* 0x0000000a0b00720c */ /* 0x000fda0003f06070 */
[----:B012---:R-:W0:Y:S01]  /*0e20*/  @!P0 LDC.64 R2, c[0x0][0x398] ;  /* 0x0000e600ff028b82 */ /* 0x007e220000000a00 */
[----:B------:R-:W-:Y:S02]  /*0e30*/  @!P0 IADD3 R5, PT, PT, R9, R11, RZ ;  /* 0x0000000b09058210 */ /* 0x000fe40007ffe0ff */
[----:B------:R-:W-:-:S03]  /*0e40*/  @!P0 IADD3 R11, PT, PT, R11, 0x80, RZ ;  /* 0x000000800b0b8810 */ /* 0x000fc60007ffe0ff */
[----:B0-----:R-:W-:-:S05]  /*0e50*/  @!P0 IMAD.WIDE.U32 R2, R5, 0x4, R2 ;  /* 0x0000000405028825 */ /* 0x001fca00078e0002 */
[----:B------:R2:W-:Y:S02]  /*0e60*/  @!P0 STG.E desc[UR4][R2.64], R0 ;  /* 0x0000000002008986 */ /* 0x0005e4000c101904 */
.L_x_4355:
[----:B------:R-:W-:Y:S05]  /*0e70*/  BSYNC.RECONVERGENT B0 ;  /* 0x0000000000007941 */ /* 0x000fea0003800200 */
.L_x_4349:
        /* <DEDUP_REMOVED lines=8> */
.L_x_4345:
[----:B------:R-:W0:Y:S01]  /*0f00*/  S2R R0, SR_TID.X ;  /* 0x0000000000007919 */ /* 0x000e220000002100 */
[----:B------:R-:W1:Y:S02]  /*0f10*/  LDC.64 R2, c[0x0][0x3a0] ;  /* 0x0000e800ff027b82 */ /* 0x000e640000000a00 */
[----:B-1----:R-:W-:-:S04]  /*0f20*/  IMAD.WIDE.U32 R2, R9, 0x4, R2 ;  /* 0x0000000409027825 */ /* 0x002fc800078e0002 */
[----:B0-----:R-:W-:-:S05]  /*0f30*/  IMAD.WIDE.U32 R2, R0, 0x10, R2 ;  /* 0x0000001000027825 */ /* 0x001fca00078e0002 */
[----:B------:R0:W5:Y:S04]  /*0f40*/  LDG.E.128 R4, desc[UR4][R2.64] ;  /* 0x0000000402047981 */ /* 0x000168000c1e1d00 */
[----:B------:R0:W5:Y:S01]  /*0f50*/  LDG.E.128 R12, desc[UR4][R2.64+0x800] ;  /* 0x00080004020c7981 */ /* 0x000162000c1e1d00 */
[----:B------:R-:W-:-:S09]  /*0f60*/  UISETP.NE.AND UP0, UPT, UR6, URZ, UPT ;  /* 0x000000ff0600728c */ /* 0x000fd2000bf05270 */
[----:B0-----:R-:W-:Y:S05]  /*0f70*/  BRA.U UP0, `(.L_x_4356) ;  /* 0x00000001006c7547 */ /* 0x001fea000b800000 */
[----:B------:R-:W0:Y:S02]  /*0f80*/  LDCU UR6, c[0x0][0x388] ;  /* 0x00007100ff0677ac */ /* 0x000e240008000800 */
[----:B0----5:R-:W-:Y:S01]  /*0f90*/  FMUL.FTZ R5, R5, UR6 ;  /* 0x0000000605057c20 */ /* 0x021fe20008410000 */
[----:B------:R-:W-:Y:S01]  /*0fa0*/  FMUL.FTZ R7, R7, UR6 ;  /* 0x0000000607077c20 */ /* 0x000fe20008410000 */
[----:B------:R-:W-:Y:S01]  /*0fb0*/  MUFU.RCP R2, UR6 ;  /* 0x0000000600027d08 */ /* 0x000fe20008001000 */
[----:B------:R-:W-:Y:S01]  /*0fc0*/  FMUL.FTZ R4, R4, UR6 ;  /* 0x0000000604047c20 */ /* 0x000fe20008410000 */
[----:B------:R-:W-:Y:S01]  /*0fd0*/  FMUL.FTZ R6, R6, UR6 ;  /* 0x0000000606067c20 */ /* 0x000fe20008410000 */
[----:B------:R-:W-:Y:S01]  /*0fe0*/  FMUL.FTZ R8, R12, UR6 ;  /* 0x000000060c087c20 */ /* 0x000fe20008410000 */
[----:B------:R-:W-:Y:S01]  /*0ff0*/  FMUL.FTZ R10, R13, UR6 ;  /* 0x000000060d0a7c20 */ /* 0x000fe20008410000 */
[----:B------:R-:W-:Y:S01]  /*1000*/  FMUL.FTZ R16, R14, UR6 ;  /* 0x000000060e107c20 */ /* 0x000fe20008410000 */
[----:B------:R-:W-:-:S02]  /*1010*/  FMUL.FTZ R18, R15, UR6 ;  /* 0x000000060f127c20 */ /* 0x000fc40008410000 */
[----:B------:R-:W0:Y:S08]  /*1020*/  FRND R5, R5 ;  /* 0x0000000500057307 */ /* 0x000e300000201000 */
        /* <DEDUP_REMOVED lines=16> */
.L_x_4356:
        /* <DEDUP_REMOVED lines=26> */
.L_x_4357:
[----:B------:R-:W0:Y:S02]  /*12d0*/  LDC.64 R2, c[0x0][0x398] ;  /* 0x0000e600ff027b82 */ /* 0x000e240000000a00 */
[----:B0-----:R-:W-:-:S04]  /*12e0*/  IMAD.WIDE.U32 R2, R9, 0x4, R2 ;  /* 0x0000000409027825 */ /* 0x001fc800078e0002 */
[----:B------:R-:W-:-:S05]  /*12f0*/  IMAD.WIDE.U32 R2, R0, 0x10, R2 ;  /* 0x0000001000027825 */ /* 0x000fca00078e0002 */
[----:B------:R-:W-:Y:S04]  /*1300*/  STG.E.128 desc[UR4][R2.64], R12 ;  /* 0x0000000c02007986 */ /* 0x000fe8000c101d04 */
[----:B------:R-:W-:Y:S01]  /*1310*/  STG.E.128 desc[UR4][R2.64+0x800], R4 ;  /* 0x0008000402007986 */ /* 0x000fe2000c101d04 */
[----:B------:R-:W-:Y:S05]  /*1320*/  EXIT ;  /* 0x000000000000794d */ /* 0x000fea0003800000 */
.L_x_4358:
        /* <DEDUP_REMOVED lines=13> */
.L_x_19104:


//--------------------- .text._ZN2at6native29vectorized_elementwise_kernelILi8EZZZNS0_26round_decimals_kernel_cudaERNS_18TensorIteratorBaseElENKUlvE_clEvENKUlvE0_clEvEUlfE_St5arrayIPcLm2EEEEviT0_T1_ --------------------------
	.section	.text._ZN2at6native29vectorized_elementwise_kernelILi8EZZZNS0_26round_decimals_kernel_cudaERNS_18TensorIteratorBaseElENKUlvE_clEvENKUlvE0_clEvEUlfE_St5arrayIPcLm2EEEEviT0_T1_,"ax",@progbits
	.align	128
        .global         _ZN2at6native29vectorized_elementwise_kernelILi8EZZZNS0_26round_decimals_kernel_cudaERNS_18TensorIteratorBaseElENKUlvE_clEvENKUlvE0_clEvEUlfE_St5arrayIPcLm2EEEEviT0_T1_
        .type           _ZN2at6native29vectorized_elementwise_kernelILi8EZZZNS0_26round_decimals_kernel_cudaERNS_18TensorIteratorBaseElENKUlvE_clEvENKUlvE0_clEvEUlfE_St5arrayIPcLm2EEEEviT0_T1_,@function
        .size           _ZN2at6native29vectorized_elementwise_kernelILi8EZZZNS0_26round_decimals_kernel_cudaERNS_18TensorIteratorBaseElENKUlvE_clEvENKUlvE0_clEvEUlfE_St5arrayIPcLm2EEEEviT0_T1_,(.L_x_19105 - _ZN2at6native29vectorized_elementwise_kernelILi8EZZZNS0_26round_decimals_kernel_cudaERNS_18TensorIteratorBaseElENKUlvE_clEvENKUlvE0_clEvEUlfE_St5arrayIPcLm2EEEEviT0_T1_)
        .other          _ZN2at6native29vectorized_elementwise_kernelILi8EZZZNS0_26round_decimals_kernel_cudaERNS_18TensorIteratorBaseElENKUlvE_clEvENKUlvE0_clEvEUlfE_St5arrayIPcLm2EEEEviT0_T1_,@"STO_CUDA_ENTRY STV_DEFAULT"
_ZN2at6native29vectorized_elementwise_kernelILi8EZZZNS0_26round_decimals_kernel_cudaERNS_18TensorIteratorBaseElENKUlvE_clEvENKUlvE0_clEvEUlfE_St5arrayIPcLm2EEEEviT0_T1_:
.text._ZN2at6native29vectorized_elementwise_kernelILi8EZZZNS0_26round_decimals_kernel_cudaERNS_18TensorIteratorBaseElENKUlvE_clEvENKUlvE0_clEvEUlfE_St5arrayIPcLm2EEEEviT0_T1_:
[----:B------:R-:W-:Y:S01]  /*0000*/  LDC R1, c[0x0][0x37c] ;  /* 0x0000df00ff017b82 */ /* 0x000fe20000000800 */
[----:B------:R-:W-:Y:S05]  /*0010*/  EXIT ;  /* 0x000000000000794d */ /* 0x000fea0003800000 */
.L_x_4359:
        /* <DEDUP_REMOVED lines=14> */
.L_x_19105:


//--------------------- .text._ZN2at6native18elementwise_kernelILi128ELi4EZNS0_15gpu_kernel_implIZZZNS0_26round_decimals_kernel_cudaERNS_18TensorIteratorBaseElENKUlvE_clEvENKUlvE_clEvEUldE_EEvS4_RKT_EUliE_EEviT1_ --------------------------
	.section	.text._ZN2at6native18elementwise_kernelILi128ELi4EZNS0_15gpu_kernel_implIZZZNS0_26round_decimals_kernel_cudaERNS_18TensorIteratorBaseElENKUlvE_clEvENKUlvE_clEvEUldE_EEvS4_RKT_EUliE_EEviT1_,"ax",@progbits
	.align	128
        .global         _ZN2at6native18elementwise_kernelILi128ELi4EZNS0_15gpu_kernel_implIZZZNS0_26round_decimals_kernel_cudaERNS_18TensorIteratorBaseElENKUlvE_clEvENKUlvE_clEvEUldE_EEvS4_RKT_EUliE_EEviT1_
        .type           _ZN2at6native18elementwise_kernelILi128ELi4EZNS0_15gpu_kernel_implIZZZNS0_26round_decimals_kernel_cudaERNS_18TensorIteratorBaseElENKUlvE_clEvENKUlvE_clEvEUldE_EEvS4_RKT_EUliE_EEviT1_,@function
        .size           _ZN2at6native18elementwise_kernelILi128ELi4EZNS0_15gpu_kernel_implIZZZNS0_26round_decimals_kernel_cudaERNS_18TensorIteratorBaseElENKUlvE_clEvENKUlvE_clEvEUldE_EEvS4_RKT_EUliE_EEviT1_,(.L_x_19033 - _ZN2at6native18elementwise_kernelILi128ELi4EZNS0_15gpu_kernel_implIZZZNS0_26round_decimals_kernel_cudaERNS_18TensorIteratorBaseElENKUlvE_clEvENKUlvE_clEvEUldE_EEvS4_RKT_EUliE_EEviT1_)
        .other          _ZN2at6native18elementwise_kernelILi128ELi4EZNS0_15gpu_kernel_implIZZZNS0_26round_decimals_kernel_cudaERNS_18TensorIteratorBaseElENKUlvE_clEvENKUlvE_clEvEUldE_EEvS4_RKT_EUliE_EEviT1_,@"STO_CUDA_ENTRY STV_DEFAULT"
_ZN2at6native18elementwise_kernelILi128ELi4EZNS0_15gpu_kernel_implIZZZNS0_26round_decimals_kernel_cudaERNS_18TensorIteratorBaseElENKUlvE_clEvENKUlvE_clEvEUldE_EEvS4_RKT_EUliE_EEviT1_:
.text._ZN2at6native18elementwise_kernelILi128ELi4EZNS0_15gpu_kernel_implIZZZNS0_26round_decimals_kernel_cudaERNS_18TensorIteratorBaseElENKUlvE_clEvENKUlvE_clEvEUldE_EEvS4_RKT_EUliE_EEviT1_:
[----:B------:R-:W0:Y:S01]  /*0000*/  LDC R1, c[0x0][0x37c] ;  /* 0x0000df00ff017b82 */ /* 0x000e220000000800 */
[----:B------:R-:W1:Y:S07]  /*0010*/  S2R R17, SR_TID.X ;  /* 0x0000000000117919 */ /* 0x000e6e0000002100 */
[----:B------:R-:W2:Y:S01]  /*0020*/  S2UR UR4, SR_CTAID.X ;  /* 0x00000000000479c3 */ /* 0x000ea20000002500 */
[----:B------:R-:W3:Y:S01]  /*0030*/  LDCU UR41, c[0x0][0x388] ;  /* 0x00007100ff2977ac */ /* 0x000ee20008000800 */
[----:B------:R-:W-:Y:S01]  /*0040*/  BSSY.RECONVERGENT B6, `(.L_x_4360) ;  /* 0x00003e0000067945 */ /* 0x000fe20003800200 */
[----:B------:R-:W4:Y:S05]  /*0050*/  LDCU UR5, c[0x0][0x380] ;  /* 0x00007000ff0577ac */ /* 0x000f2a0008000800 */
[----:B------:R-:W0:Y:S01]  /*0060*/  LDC R19, c[0x0][0x594] ;  /* 0x00016500ff137b82 */ /* 0x000e220000000800 */
[----:B------:R-:W0:Y:S01]  /*0070*/  LDCU.64 UR36, c[0x0][0x358] ;  /* 0x00006b00ff2477ac */ /* 0x000e220008000a00 */
[----:B------:R-:W0:Y:S01]  /*0080*/  LDCU.U8 UR40, c[0x0][0x5a8] ;  /* 0x0000b500ff2877ac */ /* 0x000e220008000000 */
[----:B------:R-:W0:Y:S01]  /*0090*/  LDCU.U8 UR39, c[0x0][0x5a9] ;  /* 0x0000b520ff2777ac */ /* 0x000e220008000000 */
[----:B---3--:R-:W-:Y:S01]  /*00a0*/  UIADD3 UR42, UPT, UPT, UR41, -0x1, URZ ;  /* 0xffffffff292a7890 */ /* 0x008fe2000fffe0ff */
[----:B------:R-:W3:Y:S01]  /*00b0*/  LDCU.U8 UR43, c[0x0][0x598] ;  /* 0x0000b300ff2b77ac */ /* 0x000ee20008000000 */
[----:B--2---:R-:W-:-:S02]  /*00c0*/  USHF.L.U32 UR4, UR4, 0x9, URZ ;  /* 0x0000000904047899 */ /* 0x004fc400080006ff */
[----:B------:R-:W-:Y:S01]  /*00d0*/  UISETP.LT.U32.AND UP0, UPT, UR42, 0x18, UPT ;  /* 0x000000182a00788c */ /* 0x000fe2000bf01070 */
[----:B------:R-:W2:Y:S03]  /*00e0*/  LDCU UR44, c[0x0][0x590] ;  /* 0x0000b200ff2c77ac */ /* 0x000ea60008000800 */
[----:B-1----:R-:W-:Y:S01]  /*00f0*/  LOP3.LUT R17, R17, UR4, RZ, 0xfc, !PT ;  /* 0x0000000411117c12 */ /* 0x002fe2000f8efcff */
[----:B------:R-:W-:-:S03]  /*0100*/  USEL UR38, UR42, 0x18, UP0 ;  /* 0x000000182a267887 */ /* 0x000fc60008000000 */
[----:B----4-:R-:W-:Y:S01]  /*0110*/  ISETP.GE.AND P0, PT, R17, UR5, PT ;  /* 0x0000000511007c0c */ /* 0x010fe2000bf06270 */
[----:B------:R-:W-:-:S12]  /*0120*/  UIADD3 UR38, UPT, UPT, UR38, 0x1, URZ ;  /* 0x0000000126267890 */ /* 0x000fd8000fffe0ff */
[----:B--23--:R-:W-:Y:S05]  /*0130*/  @P0 BRA `(.L_x_4361) ;  /* 0x0000003c00400947 */ /* 0x00cfea0003800000 */
[----:B------:R-:W-:Y:S01]  /*0140*/  UISETP.NE.AND UP0, UPT, UR41, URZ, UPT ;  /* 0x000000ff2900728c */ /* 0x000fe2000bf05270 */
[----:B------:R-:W-:Y:S02]  /*0150*/  IMAD.MOV.U32 R0, RZ, RZ, RZ ;  /* 0x000000ffff007224 */ /* 0x000fe400078e00ff */
[----:B------:R-:W-:-:S06]  /*0160*/  IMAD.MOV.U32 R2, RZ, RZ, RZ ;  /* 0x000000ffff027224 */ /* 0x000fcc00078e00ff */
[----:B------:R-:W-:Y:S05]  /*0170*/  BRA.U !UP0, `(.L_x_4362) ;  /* 0x0000001108a87547 */ /* 0x000fea000b800000 */
[----:B------:R-:W1:Y:S01]  /*0180*/  LDCU.64 UR4, c[0x0][0x390] ;  /* 0x00007200ff0477ac */ /* 0x000e620008000a00 */
[----:B------:R-:W-:Y:S01]  /*0190*/  HFMA2 R16, -RZ, RZ, 0, 0 ;  /* 0x00000000ff107431 */ /* 0x000fe200000001ff */
[----:B------:R-:W2:Y:S01]  /*01a0*/  LDCU UR6, c[0x0][0x38c] ;  /* 0x00007180ff0677ac */ /* 0x000ea20008000800 */
[----:B------:R-:W3:Y:S01]  /*01b0*/  LDCU.64 UR8, c[0x0][0x4b8] ;  /* 0x00009700ff0877ac */ /* 0x000ee20008000a00 */
[----:B------:R-:W-:Y:S02]  /*01c0*/  UISETP.NE.AND UP0, UPT, UR42, URZ, UPT ;  /* 0x000000ff2a00728c */ /* 0x000fe4000bf05270 */
[----:B-1----:R-:W-:-:S05]  /*01d0*/  IMAD.HI.U32 R4, R17, UR4, R16 ;  /* 0x0000000411047c27 */ /* 0x002fca000f8e0010 */
[----:B------:R-:W-:-:S05]  /*01e0*/  SHF.R.U32.HI R5, RZ, UR5, R4 ;  /* 0x00000005ff057c19 */ /* 0x000fca0008011604 */
[----:B------:R-:W-:-:S04]  /*01f0*/  IMAD.MOV R0, RZ, RZ, -R5 ;  /* 0x000000ffff007224 */ /* 0x000fc800078e0a05 */
[----:B--2---:R-:W-:-:S04]  /*0200*/  IMAD R0, R0, UR6, R17 ;  /* 0x0000000600007c24 */ /* 0x004fc8000f8e0211 */
[C---:B---3--:R-:W-:Y:S02]  /*0210*/  IMAD R2, R0.reuse, UR8, RZ ;  /* 0x0000000800027c24 */ /* 0x048fe4000f8e02ff */
[----:B------:R-:W-:Y:S01]  /*0220*/  IMAD R0, R0, UR9, RZ ;  /* 0x0000000900007c24 */ /* 0x000fe2000f8e02ff */
[----:B------:R-:W-:Y:S06]  /*0230*/  BRA.U !UP0, `(.L_x_4362) ;  /* 0x0000001108787547 */ /* 0x000fec000b800000 */
[----:B------:R-:W1:Y:S01]  /*0240*/  LDCU.64 UR6, c[0x0][0x398] ;  /* 0x00007300ff0677ac */ /* 0x000e620008000a00 */
[----:B------:R-:W-:Y:S01]  /*0250*/  IMAD.MOV.U32 R4, RZ, RZ, RZ ;  /* 0x000000ffff047224 */ /* 0x000fe200078e00ff */
[----:B------:R-:W2:Y:S01]  /*0260*/  LDCU UR4, c[0x0][0x3a0] ;  /* 0x00007400ff0477ac */ /* 0x000ea20008000800 */
[----:B------:R-:W3:Y:S01]  /*0270*/  LDCU.64 UR8, c[0x0][0x4c0] ;  /* 0x00009800ff0877ac */ /* 0x000ee20008000a00 */
[----:B------:R-:W-:Y:S01]  /*0280*/  UISETP.NE.AND UP0, UPT, UR38, 0x2, UPT ;  /* 0x000000022600788c */ /* 0x000fe2000bf05270 */
[----:B-1----:R-:W-:-:S05]  /*0290*/  IMAD.HI.U32 R6, R5, UR7, R4 ;  /* 0x0000000705067c27 */ /* 0x002fca000f8e0004 */
[----:B--2---:R-:W-:-:S04]  /*02a0*/  SHF.R.U32.HI R7, RZ, UR4, R6 ;  /* 0x00000004ff077c19 */ /* 0x004fc80008011606 */
[----:B------:R-:W-:-:S05]  /*02b0*/  IADD3 R3, PT, PT, -R7, RZ, RZ ;  /* 0x000000ff07037210 */ /* 0x000fca0007ffe1ff */
[----:B------:R-:W-:-:S04]  /*02c0*/  IMAD R5, R3, UR6, R5 ;  /* 0x0000000603057c24 */ /* 0x000fc8000f8e0205 */
[C---:B---3--:R-:W-:Y:S02]  /*02d0*/  IMAD R2, R5.reuse, UR8, R2 ;  /* 0x0000000805027c24 */ /* 0x048fe4000f8e0202 */
[----:B------:R-:W-:Y:S01]  /*02e0*/  IMAD R0, R5, UR9, R0 ;  /* 0x0000000905007c24 */ /* 0x000fe2000f8e0200 */
[----:B------:R-:W-:Y:S06]  /*02f0*/  BRA.U !UP0, `(.L_x_4362) ;  /* 0x0000001108487547 */ /* 0x000fec000b800000 */
[----:B------:R-:W1:Y:S01]  /*0300*/  LDCU.64 UR4, c[0x0][0x3a8] ;  /* 0x00007500ff0477ac */ /* 0x000e620008000a00 */
[----:B------:R-:W-:Y:S01]  /*0310*/  IMAD.MOV.U32 R6, RZ, RZ, RZ ;  /* 0x000000ffff067224 */ /* 0x000fe200078e00ff */
[----:B------:R-:W2:Y:S01]  /*0320*/  LDCU UR6, c[0x0][0x3a4] ;  /* 0x00007480ff0677ac */ /* 0x000ea20008000800 */
[----:B------:R-:W3:Y:S01]  /*0330*/  LDCU.64 UR8, c[0x0][0x4c8] ;  /* 0x00009900ff0877ac */ /* 0x000ee20008000a00 */
[----:B------:R-:W-:Y:S01]  /*0340*/  UISETP.NE.AND UP0, UPT, UR38, 0x3, UPT ;  /* 0x000000032600788c */ /* 0x000fe2000bf05270 */
[----:B-1----:R-:W-:-:S05]  /*0350*/  IMAD.HI.U32 R4, R7, UR4, R6 ;  /* 0x0000000407047c27 */ /* 0x002fca000f8e0006 */
[----:B------:R-:W-:-:S05]  /*0360*/  SHF.R.U32.HI R5, RZ, UR5, R4 ;  /* 0x00000005ff057c19 */ /* 0x000fca0008011604 */
[----:B------:R-:W-:-:S04]  /*0370*/  IMAD.MOV R3, RZ, RZ, -R5 ;  /* 0x000000ffff037224 */ /* 0x000fc800078e0a05 */
[----:B--2---:R-:W-:-:S04]  /*0380*/  IMAD R7, R3, UR6, R7 ;  /* 0x0000000603077c24 */ /* 0x004fc8000f8e0207 */
[C---:B---3--:R-:W-:Y:S02]  /*0390*/  IMAD R2, R7.reuse, UR8, R2 ;  /* 0x0000000807027c24 */ /* 0x048fe4000f8e0202 */
[----:B------:R-:W-:Y:S01]  /*03a0*/  IMAD R0, R7, UR9, R0 ;  /* 0x0000000907007c24 */ /* 0x000fe2000f8e0200 */
[----:B------:R-:W-:Y:S06]  /*03b0*/  BRA.U !UP0, `(.L_x_4362) ;  /* 0x0000001108187547 */ /* 0x000fec000b800000 */
[----:B------:R-:W1:Y:S01]  /*03c0*/  LDCU.64 UR6, c[0x0][0x3b0] ;  /* 0x00007600ff0677ac */ /* 0x000e620008000a00 */
[----:B------:R-:W-:Y:S01]  /*03d0*/  MOV R4, RZ ;  /* 0x000000ff00047202 */ /* 0x000fe20000000f00 */
[----:B------:R-:W2:Y:S01]  /*03e0*/  LDCU UR4, c[0x0][0x3b8] ;  /* 0x00007700ff0477ac */ /* 0x000ea20008000800 */
[----:B------:R-:W3:Y:S01]  /*03f0*/  LDCU.64 UR8, c[0x0][0x4d0] ;  /* 0x00009a00ff0877ac */ /* 0x000ee20008000a00 */
[----:B------:R-:W-:Y:S02]  /*0400*/  UISETP.NE.AND UP0, UPT, UR38, 0x4, UPT ;  /* 0x000000042600788c */ /* 0x000fe4000bf05270 */
[----:B-1----:R-:W-:-:S05]  /*0410*/  IMAD.HI.U32 R6, R5, UR7, R4 ;  /* 0x0000000705067c27 */ /* 0x002fca000f8e0004 */
[----:B--2---:R-:W-:-:S05]  /*0420*/  SHF.R.U32.HI R7, RZ, UR4, R6 ;  /* 0x00000004ff077c19 */ /* 0x004fca0008011606 */
[----:B------:R-:W-:-:S04]  /*0430*/  IMAD.MOV R3, RZ, RZ, -R7 ;  /* 0x000000ffff037224 */ /* 0x000fc800078e0a07 */
        /* <DEDUP_REMOVED lines=10> */
[----:B------:R-:W-:-:S04]  /*04e0*/  SHF.R.U32.HI R5, RZ, UR5, R4 ;  /* 0x00000005ff057c19 */ /* 0x000fc80008011604 */
[----:B------:R-:W-:-:S05]  /*04f0*/  IADD3 R3, PT, PT, -R5, RZ, RZ ;  /* 0x000000ff05037210 */ /* 0x000fca0007ffe1ff */
[----:B--2---:R-:W-:-:S04]  /*0500*/  IMAD R7, R3, UR6, R7 ;  /* 0x0000000603077c24 */ /* 0x004fc8000f8e0207 */
        /* <DEDUP_REMOVED lines=16> */
[----:B------:R-:W-:Y:S01]  /*0610*/  HFMA2 R6, -RZ, RZ, 0, 0 ;  /* 0x00000000ff067431 */ /* 0x000fe200000001ff */
[----:B------:R-:W2:Y:S01]  /*0620*/  LDCU UR6, c[0x0][0x3d4] ;  /* 0x00007a80ff0677ac */ /* 0x000ea20008000800 */
[----:B------:R-:W3:Y:S01]  /*0630*/  LDCU.64 UR8, c[0x0][0x4e8] ;  /* 0x00009d00ff0877ac */ /* 0x000ee20008000a00 */
[----:B------:R-:W-:Y:S02]  /*0640*/  UISETP.NE.AND UP0, UPT, UR38, 0x7, UPT ;  /* 0x000000072600788c */ /* 0x000fe4000bf05270 */
        /* <DEDUP_REMOVED lines=214> */
[----:B------:R-:W3:Y:S03]  /*13b0*/  LDCU.64 UR8, c[0x0][0x578] ;  /* 0x0000af00ff0877ac */ /* 0x000ee60008000a00 */
[----:B-1----:R-:W-:-:S05]  /*13c0*/  IMAD.HI.U32 R3, R7, UR4, R6 ;  /* 0x0000000407037c27 */ /* 0x002fca000f8e0006 */
[----:B------:R-:W-:-:S05]  /*13d0*/  SHF.R.U32.HI R3, RZ, UR5, R3 ;  /* 0x00000005ff037c19 */ /* 0x000fca0008011603 */
[----:B------:R-:W-:-:S04]  /*13e0*/  IMAD.MOV R3, RZ, RZ, -R3 ;  /* 0x000000ffff037224 */ /* 0x000fc800078e0a03 */
[----:B--2---:R-:W-:-:S04]  /*13f0*/  IMAD R7, R3, UR6, R7 ;  /* 0x0000000603077c24 */ /* 0x004fc8000f8e0207 */
[C---:B---3--:R-:W-:Y:S02]  /*1400*/  IMAD R2, R7.reuse, UR8, R2 ;  /* 0x0000000807027c24 */ /* 0x048fe4000f8e0202 */
[----:B------:R-:W-:-:S07]  /*1410*/  IMAD R0, R7, UR9, R0 ;  /* 0x0000000907007c24 */ /* 0x000fce000f8e0200 */
.L_x_4362:
[----:B------:R-:W1:Y:S01]  /*1420*/  LDCU.64 UR6, c[0x0][0x588] ;  /* 0x0000b100ff0677ac */ /* 0x000e620008000a00 */
[----:B------:R-:W-:Y:S01]  /*1430*/  BSSY.RECONVERGENT B7, `(.L_x_4363) ;  /* 0x00000ed000077945 */ /* 0x000fe20003800200 */
[----:B0-----:R-:W-:-:S04]  /*1440*/  UPRMT UR4, UR39, 0x9910, URZ ;  /* 0x0000991027047896 */ /* 0x001fc800080000ff */
[----:B------:R-:W-:Y:S01]  /*1450*/  UISETP.GT.AND UP0, UPT, UR4, 0x9, UPT ;  /* 0x000000090400788c */ /* 0x000fe2000bf04270 */
[----:B-1----:R-:W-:-:S05]  /*1460*/  IADD3 R4, P0, PT, R0, UR6, RZ ;  /* 0x0000000600047c10 */ /* 0x002fca000ff1e0ff */
        /* <DEDUP_REMOVED lines=13> */
.L_x_4367:
[----:B------:R-:W2:Y:S02]  /*1540*/  LDG.E.U8 R4, desc[UR36][R4.64] ;  /* 0x0000002404047981 */ /* 0x000ea4000c1e1100 */
[----:B--2---:R4:W0:Y:S02]  /*1550*/  I2F.F64.U16 R6, R4 ;  /* 0x0000000400067312 */ /* 0x0048240000101800 */
[----:B0---4-:R-:W-:Y:S05]  /*1560*/  BRA `(.L_x_4369) ;  /* 0x0000000c00647947 */ /* 0x011fea0003800000 */
.L_x_4366:
        /* <DEDUP_REMOVED lines=9> */
.L_x_4371:
[----:B------:R-:W2:Y:S02]  /*1600*/  LDG.E R4, desc[UR36][R4.64] ;  /* 0x0000002404047981 */ /* 0x000ea4000c1e1900 */
[----:B--2---:R4:W0:Y:S02]  /*1610*/  I2F.F64 R6, R4 ;  /* 0x0000000400067312 */ /* 0x0048240000201c00 */
[----:B0---4-:R-:W-:Y:S05]  /*1620*/  BRA `(.L_x_4369) ;  /* 0x0000000c00347947 */ /* 0x011fea0003800000 */
.L_x_4370:
[----:B------:R-:W2:Y:S02]  /*1630*/  LDG.E.U16 R4, desc[UR36][R4.64] ;  /* 0x0000002404047981 */ /* 0x000ea4000c1e1500 */
[----:B--2---:R4:W0:Y:S02]  /*1640*/  I2F.F64.S16 R6, R4 ;  /* 0x0000000400067312 */ /* 0x0048240000101c00 */
[----:B0---4-:R-:W-:Y:S05]  /*1650*/  BRA `(.L_x_4369) ;  /* 0x0000000c00287947 */ /* 0x011fea0003800000 */
.L_x_4365:
        /* <DEDUP_REMOVED lines=10> */
.L_x_4373:
[----:B------:R-:W2:Y:S02]  /*1700*/  LDG.E.U16 R0, desc[UR36][R4.64] ;  /* 0x0000002404007981 */ /* 0x000ea4000c1e1500 */
[----:B--2---:R-:W-:-:S05]  /*1710*/  HADD2.F32 R0, -RZ, R0.H0_H0 ;  /* 0x20000000ff007230 */ /* 0x004fca0000004100 */
[----:B------:R-:W-:-:S04]  /*1720*/  FMUL.FTZ R0, R0, 1 ;  /* 0x3f80000000007820 */ /* 0x000fc80000410000 */
[----:B------:R3:W4:Y:S02]  /*1730*/  F2F.F64.F32 R6, R0 ;  /* 0x0000000000067310 */ /* 0x0007240000201800 */
[----:B---34-:R-:W-:Y:S05]  /*1740*/  BRA `(.L_x_4369) ;  /* 0x0000000800ec7947 */ /* 0x018fea0003800000 */
.L_x_4372:
        /* <DEDUP_REMOVED lines=10> */
.L_x_4375:
[----:B------:R-:W2:Y:S02]  /*17f0*/  LDG.E.U16 R4, desc[UR36][R4.64] ;  /* 0x0000002404047981 */ /* 0x000ea4000c1e1500 */
[----:B--2---:R-:W-:-:S05]  /*1800*/  HADD2.F32 R0, -RZ, R4.H0_H0 ;  /* 0x20000004ff007230 */ /* 0x004fca0000004100 */
[----:B------:R-:W-:-:S04]  /*1810*/  FMUL.FTZ R0, R0, 1 ;  /* 0x3f80000000007820 */ /* 0x000fc80000410000 */
[----:B------:R4:W0:Y:S02]  /*1820*/  F2F.F64.F32 R6, R0 ;  /* 0x0000000000067310 */ /* 0x0008240000201800 */
[----:B0---4-:R-:W-:Y:S05]  /*1830*/  BRA `(.L_x_4369) ;  /* 0x0000000800b07947 */ /* 0x011fea0003800000 */
.L_x_4374:
[----:B------:R3:W5:Y:S01]  /*1840*/  LDG.E.64 R6, desc[UR36][R4.64] ;  /* 0x0000002404067981 */ /* 0x000762000c1e1b00 */
[----:B------:R-:W-:Y:S05]  /*1850*/  BRA `(.L_x_4369) ;  /* 0x0000000800a87947 */ /* 0x000fea0003800000 */
.L_x_4364:
        /* <DEDUP_REMOVED lines=13> */
.L_x_4378:
[----:B------:R2:W5:Y:S01]  /*1930*/  LDG.E.64 R6, desc[UR36][R4.64] ;  /* 0x0000002404067981 */ /* 0x000562000c1e1b00 */
[----:B------:R-:W-:Y:S05]  /*1940*/  BRA `(.L_x_4369) ;  /* 0x00000008006c7947 */ /* 0x000fea0003800000 */
.L_x_4377:
        /* <DEDUP_REMOVED lines=27> */
.L_x_4380:
[----:B------:R-:W2:Y:S02]  /*1b00*/  LDG.E.U8 R4, desc[UR36][R4.64] ;  /* 0x0000002404047981 */ /* 0x000ea4000c1e1100 */
[C---:B--2---:R-:W-:Y:S01]  /*1b10*/  IMAD.SHL.U32 R3, R4.reuse, 0x2000000, RZ ;  /* 0x0200000004037824 */ /* 0x044fe200078e00ff */
[----:B------:R-:W-:-:S04]  /*1b20*/  SHF.L.U32 R6, R4, 0x8, RZ ;  /* 0x0000000804067819 */ /* 0x000fc800000006ff */
        /* <DEDUP_REMOVED lines=12> */
.L_x_4379:
[----:B------:R-:W2:Y:S02]  /*1bf0*/  LDG.E.U16 R0, desc[UR36][R4.64] ;  /* 0x0000002404007981 */ /* 0x000ea4000c1e1500 */
[----:B--2---:R-:W-:-:S04]  /*1c00*/  IMAD.U32 R0, R0, 0x10000, RZ ;  /* 0x0001000000007824 */ /* 0x004fc800078e00ff */
[----:B------:R-:W-:-:S04]  /*1c10*/  FMUL.FTZ R0, R0, 1 ;  /* 0x3f80000000007820 */ /* 0x000fc80000410000 */
[----:B------:R2:W3:Y:S02]  /*1c20*/  F2F.F64.F32 R6, R0 ;  /* 0x0000000000067310 */ /* 0x0004e40000201800 */
[----:B--23--:R-:W-:Y:S05]  /*1c30*/  BRA `(.L_x_4369) ;  /* 0x0000000400b07947 */ /* 0x00cfea0003800000 */
.L_x_4376:
        /* <DEDUP_REMOVED lines=11> */
.L_x_4383:
        /* <DEDUP_REMOVED lines=21> */
.L_x_4385:
[----:B------:R-:W-:Y:S05]  /*1e40*/  BSYNC.RECONVERGENT B0 ;  /* 0x0000000000007941 */ /* 0x000fea0003800200 */
.L_x_4384:
[----:B------:R-:W-:Y:S01]  /*1e50*/  IMAD.SHL.U32 R0, R0, 0x100000, RZ ;  /* 0x0010000000007824 */ /* 0x000fe200078e00ff */
[----:B------:R-:W-:-:S04]  /*1e60*/  LEA R3, R3, 0x3b800000, 0x17 ;  /* 0x3b80000003037811 */ /* 0x000fc800078eb8ff */
[----:B------:R-:W-:-:S05]  /*1e70*/  LOP3.LUT R0, R3, R0, R7, 0xfe, !PT ;  /* 0x0000000003007212 */ /* 0x000fca00078efe07 */
[----:B------:R-:W-:-:S04]  /*1e80*/  FMUL.FTZ R0, R0, 1 ;  /* 0x3f80000000007820 */ /* 0x000fc80000410000 */
[----:B------:R2:W3:Y:S02]  /*1e90*/  F2F.F64.F32 R6, R0 ;  /* 0x0000000000067310 */ /* 0x0004e40000201800 */
[----:B--23--:R-:W-:Y:S05]  /*1ea0*/  BRA `(.L_x_4369) ;  /* 0x0000000400147947 */ /* 0x00cfea0003800000 */
.L_x_4382:
        /* <DEDUP_REMOVED lines=21> */
.L_x_4387:
[----:B------:R-:W-:Y:S05]  /*2000*/  BSYNC.RECONVERGENT B0 ;  /* 0x0000000000007941 */ /* 0x000fea0003800200 */
.L_x_4386:
[----:B------:R-:W-:Y:S02]  /*2010*/  SHF.L.U32 R0, R0, 0x15, RZ ;  /* 0x0000001500007819 */ /* 0x000fe400000006ff */
[----:B------:R-:W-:-:S04]  /*2020*/  LEA R3, R3, 0x37800000, 0x17 ;  /* 0x3780000003037811 */ /* 0x000fc800078eb8ff */
[----:B------:R-:W-:-:S05]  /*2030*/  LOP3.LUT R0, R3, R0, R7, 0xfe, !PT ;  /* 0x0000000003007212 */ /* 0x000fca00078efe07 */
[----:B------:R-:W-:-:S04]  /*2040*/  FMUL.FTZ R0, R0, 1 ;  /* 0x3f80000000007820 */ /* 0x000fc80000410000 */
[----:B------:R2:W3:Y:S02]  /*2050*/  F2F.F64.F32 R6, R0 ;  /* 0x0000000000067310 */ /* 0x0004e40000201800 */
[----:B--23--:R-:W-:Y:S05]  /*2060*/  BRA `(.L_x_4369) ;  /* 0x0000000000a47947 */ /* 0x00cfea0003800000 */
.L_x_4381:
[----:B------:R-:W-:-:S09]  /*2070*/  UISETP.NE.AND UP0, UPT, UR4, 0x1c, UPT ;  /* 0x0000001c0400788c */ /* 0x000fd2000bf05270 */
[----:B------:R-:W-:Y:S05]  /*2080*/  BRA.U !UP0, `(.L_x_4388) ;  /* 0x0000000108947547 */ /* 0x000fea000b800000 */
[----:B------:R-:W-:-:S09]  /*2090*/  UISETP.NE.AND UP0, UPT, UR4, 0x1d, UPT ;  /* 0x0000001d0400788c */ /* 0x000fd2000bf05270 */
[----:B------:R-:W-:Y:S05]  /*20a0*/  BRA.U !UP0, `(.L_x_4389) ;  /* 0x0000000108807547 */ /* 0x000fea000b800000 */
[----:B------:R-:W-:-:S09]  /*20b0*/  UISETP.NE.AND UP0, UPT, UR4, 0x2c, UPT ;  /* 0x0000002c0400788c */ /* 0x000fd2000bf05270 */
[----:B------:R-:W-:Y:S05]  /*20c0*/  BRA.U !UP0, `(.L_x_4390) ;  /* 0x0000000108487547 */ /* 0x000fea000b800000 */
.L_x_4368:
        /* <DEDUP_REMOVED lines=16> */
.L_x_4391:
[----:B------:R-:W-:Y:S01]  /*21d0*/  CS2R R6, SRZ ;  /* 0x0000000000067805 */ /* 0x000fe2000001ff00 */
[----:B------:R-:W-:Y:S06]  /*21e0*/  BRA `(.L_x_4369) ;  /* 0x0000000000447947 */ /* 0x000fec0003800000 */
.L_x_4390:
[----:B------:R-:W2:Y:S01]  /*21f0*/  LDG.E.U8 R0, desc[UR36][R4.64] ;  /* 0x0000002404007981 */ /* 0x000ea2000c1e1100 */
[----:B------:R-:W-:Y:S02]  /*2200*/  IMAD.MOV.U32 R6, RZ, RZ, 0x0 ;  /* 0x00000000ff067424 */ /* 0x000fe400078e00ff */
[----:B------:R-:W-:Y:S01]  /*2210*/  IMAD.MOV.U32 R7, RZ, RZ, 0x38000000 ;  /* 0x38000000ff077424 */ /* 0x000fe200078e00ff */
[----:B--2---:R-:W-:-:S13]  /*2220*/  ISETP.NE.AND P0, PT, R0, RZ, PT ;  /* 0x000000ff0000720c */ /* 0x004fda0003f05270 */
[----:B------:R-:W-:Y:S05]  /*2230*/  @!P0 BRA `(.L_x_4369) ;  /* 0x0000000000308947 */ /* 0x000fea0003800000 */
[----:B------:R-:W-:-:S13]  /*2240*/  ISETP.NE.AND P0, PT, R0, 0xff, PT ;  /* 0x000000ff0000780c */ /* 0x000fda0003f05270 */
[----:B------:R-:W-:Y:S01]  /*2250*/  @P0 SHF.L.U32 R0, R0, 0x17, RZ ;  /* 0x0000001700000819 */ /* 0x000fe200000006ff */
[----:B------:R-:W-:Y:S02]  /*2260*/  @!P0 IMAD.MOV.U32 R6, RZ, RZ, 0x20000000 ;  /* 0x20000000ff068424 */ /* 0x000fe400078e00ff */
[----:B------:R-:W-:Y:S02]  /*2270*/  @!P0 IMAD.MOV.U32 R7, RZ, RZ, 0x7ff80000 ;  /* 0x7ff80000ff078424 */ /* 0x000fe400078e00ff */
[----:B------:R-:W-:-:S04]  /*2280*/  @P0 FMUL.FTZ R0, R0, 1 ;  /* 0x3f80000000000820 */ /* 0x000fc80000410000 */
[----:B------:R2:W3:Y:S02]  /*2290*/  @P0 F2F.F64.F32 R6, R0 ;  /* 0x0000000000060310 */ /* 0x0004e40000201800 */
[----:B--23--:R-:W-:Y:S05]  /*22a0*/  BRA `(.L_x_4369) ;  /* 0x0000000000147947 */ /* 0x00cfea0003800000 */
.L_x_4389:
[----:B------:R-:W2:Y:S02]  /*22b0*/  LDG.E.64 R6, desc[UR36][R4.64] ;  /* 0x0000002404067981 */ /* 0x000ea4000c1e1b00 */
[----:B--2---:R-:W2:Y:S02]  /*22c0*/  I2F.F64.U64 R6, R6 ;  /* 0x0000000600067312 */ /* 0x004ea40000301800 */
[----:B--2---:R-:W-:Y:S05]  /*22d0*/  BRA `(.L_x_4369) ;  /* 0x0000000000087947 */ /* 0x004fea0003800000 */
.L_x_4388:
[----:B------:R-:W2:Y:S02]  /*22e0*/  LDG.E R4, desc[UR36][R4.64] ;  /* 0x0000002404047981 */ /* 0x000ea4000c1e1900 */
[----:B--2---:R0:W1:Y:S02]  /*22f0*/  I2F.F64.U32 R6, R4 ;  /* 0x0000000400067312 */ /* 0x0040640000201800 */
.L_x_4369:
[----:B------:R-:W-:Y:S05]  /*2300*/  BSYNC.RECONVERGENT B7 ;  /* 0x0000000000077941 */ /* 0x000fea0003800200 */
.L_x_4363:
[----:B------:R-:W-:-:S09]  /*2310*/  UISETP.NE.AND UP0, UPT, UR43, URZ, UPT ;  /* 0x000000ff2b00728c */ /* 0x000fd2000bf05270 */
[----:B------:R-:W-:Y:S05]  /*2320*/  BRA.U !UP0, `(.L_x_4392) ;  /* 0x0000000108f07547 */ /* 0x000fea000b800000 */
[----:B------:R-:W4:Y:S01]  /*2330*/  LDCU UR4, c[0x0][0x594] ;  /* 0x0000b280ff0477ac */ /* 0x000f220008000800 */
[----:B------:R-:W4:Y:S01]  /*2340*/  LDC.64 R10, c[0x0][0x590] ;  /* 0x00016400ff0a7b82 */ /* 0x000f220000000a00 */
[----:B0-23--:R-:W-:Y:S01]  /*2350*/  MOV R4, 0x1 ;  /* 0x0000000100047802 */ /* 0x00dfe20000000f00 */
[----:B------:R-:W-:Y:S01]  /*2360*/  BSSY.RECONVERGENT B0, `(.L_x_4393) ;  /* 0x0000030000007945 */ /* 0x000fe20003800200 */
[----:B-1---5:R-:W-:Y:S01]  /*2370*/  FSETP.GEU.AND P1, PT, |R7|, 6.5827683646048100446e-37, PT ;  /* 0x036000000700780b */ /* 0x022fe20003f2e200 */
[----:B----4-:R-:W0:Y:S03]  /*2380*/  MUFU.RCP64H R5, UR4 ;  /* 0x0000000400057d08 */ /* 0x010e260008001800 */
[----:B0-----:R-:W0:-:S15]  /*2390*/  DFMA R8, R4, -R10, 1 ;  /* 0x3ff000000408742b */ /* 0x001e1e000000080a */
[----:B------:R-:W-:-:S15]  /*23a0*/  NOP ;  /* 0x0000000000007918 */ /* 0x000fde0000000000 */
[----:B------:R-:W-:-:S15]  /*23b0*/  NOP ;  /* 0x0000000000007918 */ /* 0x000fde0000000000 */
[----:B------:R-:W-:-:S15]  /*23c0*/  NOP ;  /* 0x0000000000007918 */ /* 0x000fde0000000000 */
[----:B------:R-:W-:-:S04]  /*23d0*/  NOP ;  /* 0x0000000000007918 */ /* 0x000fc80000000000 */
[----:B0-----:R-:W0:-:S15]  /*23e0*/  DFMA R8, R8, R8, R8 ;  /* 0x000000080808722b */ /* 0x001e1e0000000008 */
        /* <DEDUP_REMOVED lines=19> */
[----:B0-----:R-:W0:-:S15]  /*2520*/  DMUL R8, R4, R6 ;  /* 0x0000000604087228 */ /* 0x001e1e0000000000 */
[----:B------:R-:W-:-:S15]  /*2530*/  NOP ;  /* 0x0000000000007918 */ /* 0x000fde0000000000 */
[----:B------:R-:W-:-:S15]  /*2540*/  NOP ;  /* 0x0000000000007918 */ /* 0x000fde0000000000 */
[----:B------:R-:W-:-:S15]  /*2550*/  NOP ;  /* 0x0000000000007918 */ /* 0x000fde0000000000 */
[----:B------:R-:W-:-:S04]  /*2560*/  NOP ;  /* 0x0000000000007918 */ /* 0x000fc80000000000 */
[----:B0-----:R-:W0:-:S15]  /*2570*/  DFMA R10, R8, -R10, R6 ;  /* 0x8000000a080a722b */ /* 0x001e1e0000000006 */
[----:B------:R-:W-:-:S15]  /*2580*/  NOP ;  /* 0x0000000000007918 */ /* 0x000fde0000000000 */
[----:B------:R-:W-:-:S15]  /*2590*/  NOP ;  /* 0x0000000000007918 */ /* 0x000fde0000000000 */
[----:B------:R-:W-:-:S15]  /*25a0*/  NOP ;  /* 0x0000000000007918 */ /* 0x000fde0000000000 */
[----:B------:R-:W-:-:S04]  /*25b0*/  NOP ;  /* 0x0000000000007918 */ /* 0x000fc80000000000 */
[----:B0-----:R-:W0:Y:S02]  /*25c0*/  DFMA R4, R4, R10, R8 ;  /* 0x0000000a0404722b */ /* 0x001e240000000008 */
[----:B0-----:R-:W-:-:S05]  /*25d0*/  FFMA R0, RZ, UR4, R5 ;  /* 0x00000004ff007c23 */ /* 0x001fca0008000005 */
[----:B------:R-:W-:-:S13]  /*25e0*/  FSETP.GT.AND P0, PT, |R0|, 1.469367938527859385e-39, PT ;  /* 0x001000000000780b */ /* 0x000fda0003f04200 */
[----:B------:R-:W-:Y:S05]  /*25f0*/  @P0 BRA P1, `(.L_x_4394) ;  /* 0x0000000000180947 */ /* 0x000fea0000800000 */
[----:B------:R-:W-:Y:S01]  /*2600*/  IMAD.MOV.U32 R4, RZ, RZ, R6 ;  /* 0x000000ffff047224 */ /* 0x000fe200078e0006 */
[----:B------:R-:W-:Y:S01]  /*2610*/  MOV R0, 0x2640 ;  /* 0x0000264000007802 */ /* 0x000fe20000000f00 */
[----:B------:R-:W-:-:S07]  /*2620*/  IMAD.MOV.U32 R5, RZ, RZ, R7 ;  /* 0x000000ffff057224 */ /* 0x000fce00078e0007 */
[----:B------:R-:W-:Y:S05]  /*2630*/  CALL.REL.NOINC `($__internal_0_$__cuda_sm20_div_rn_f64_full) ;  /* 0x000000cc00e87944 */ /* 0x000fea0003c00000 */
[----:B------:R-:W-:Y:S01]  /*2640*/  MOV R4, R10 ;  /* 0x0000000a00047202 */ /* 0x000fe20000000f00 */
[----:B------:R-:W-:-:S07]  /*2650*/  IMAD.MOV.U32 R5, RZ, RZ, R11 ;  /* 0x000000ffff057224 */ /* 0x000fce00078e000b */
.L_x_4394:
[----:B------:R-:W-:Y:S05]  /*2660*/  BSYNC.RECONVERGENT B0 ;  /* 0x0000000000007941 */ /* 0x000fea0003800200 */
.L_x_4393:
[----:B------:R-:W0:Y:S01]  /*2670*/  LDCU.64 UR4, c[0x0][0x590] ;  /* 0x0000b200ff0477ac */ /* 0x000e220008000a00 */
[----:B------:R-:W0:-:S15]  /*2680*/  FRND.F64 R4, R4 ;  /* 0x0000000400047313 */ /* 0x000e1e0000301800 */
[----:B------:R-:W-:-:S15]  /*2690*/  NOP ;  /* 0x0000000000007918 */ /* 0x000fde0000000000 */
[----:B------:R-:W-:-:S15]  /*26a0*/  NOP ;  /* 0x0000000000007918 */ /* 0x000fde0000000000 */
[----:B------:R-:W-:-:S15]  /*26b0*/  NOP ;  /* 0x0000000000007918 */ /* 0x000fde0000000000 */
[----:B------:R-:W-:-:S04]  /*26c0*/  NOP ;  /* 0x0000000000007918 */ /* 0x000fc80000000000 */
[----:B0-----:R-:W0:Y:S02]  /*26d0*/  DMUL R4, R4, UR4 ;  /* 0x0000000404047c28 */ /* 0x001e240008000000 */
[----:B0-----:R-:W-:Y:S05]  /*26e0*/  BRA `(.L_x_4395) ;  /* 0x0000000000f87947 */ /* 0x001fea0003800000 */
.L_x_4392:
[----:B------:R-:W4:Y:S01]  /*26f0*/  LDCU UR4, c[0x0][0x594] ;  /* 0x0000b280ff0477ac */ /* 0x000f220008000800 */
[----:B------:R-:W1:Y:S01]  /*2700*/  LDC.64 R8, c[0x0][0x590] ;  /* 0x00016400ff087b82 */ /* 0x000e620000000a00 */
[----:B0-23--:R-:W-:Y:S01]  /*2710*/  IMAD.MOV.U32 R4, RZ, RZ, 0x1 ;  /* 0x00000001ff047424 */ /* 0x00dfe200078e00ff */
[----:B------:R-:W-:Y:S01]  /*2720*/  BSSY.RECONVERGENT B0, `(.L_x_4395) ;  /* 0x000003a000007945 */ /* 0x000fe20003800200 */
[----:B----4-:R-:W0:Y:S01]  /*2730*/  MUFU.RCP64H R5, UR4 ;  /* 0x0000000400057d08 */ /* 0x010e220008001800 */
[----:B-1---5:R-:W1:-:S15]  /*2740*/  DMUL R6, R6, R8 ;  /* 0x0000000806067228 */ /* 0x022e5e0000000000 */
[----:B------:R-:W-:-:S15]  /*2750*/  NOP ;  /* 0x0000000000007918 */ /* 0x000fde0000000000 */
[----:B------:R-:W-:-:S15]  /*2760*/  NOP ;  /* 0x0000000000007918 */ /* 0x000fde0000000000 */
[----:B------:R-:W-:-:S15]  /*2770*/  NOP ;  /* 0x0000000000007918 */ /* 0x000fde0000000000 */
[----:B------:R-:W-:-:S04]  /*2780*/  NOP ;  /* 0x0000000000007918 */ /* 0x000fc80000000000 */
[----:B-1----:R-:W1:Y:S02]  /*2790*/  FRND.F64 R6, R6 ;  /* 0x0000000600067313 */ /* 0x002e640000301800 */
[----:B-1----:R-:W-:-:S15]  /*27a0*/  FSETP.GEU.AND P1, PT, |R7|, 6.5827683646048100446e-37, PT ;  /* 0x036000000700780b */ /* 0x002fde0003f2e200 */
[----:B------:R-:W-:-:S15]  /*27b0*/  NOP ;  /* 0x0000000000007918 */ /* 0x000fde0000000000 */
[----:B------:R-:W-:-:S15]  /*27c0*/  NOP ;  /* 0x0000000000007918 */ /* 0x000fde0000000000 */
[----:B------:R-:W-:-:S15]  /*27d0*/  NOP ;  /* 0x0000000000007918 */ /* 0x000fde0000000000 */
[----:B------:R-:W-:-:S02]  /*27e0*/  NOP ;  /* 0x0000000000007918 */ /* 0x000fc40000000000 */
        /* <DEDUP_REMOVED lines=39> */
[----:B------:R-:W-:Y:S01]  /*2a60*/  MOV R4, R6 ;  /* 0x0000000600047202 */ /* 0x000fe20000000f00 */
[----:B------:R-:W-:Y:S01]  /*2a70*/  IMAD.MOV.U32 R5, RZ, RZ, R7 ;  /* 0x000000ffff057224 */ /* 0x000fe200078e0007 */
[----:B------:R-:W-:-:S07]  /*2a80*/  MOV R0, 0x2aa0 ;  /* 0x00002aa000007802 */ /* 0x000fce0000000f00 */
[----:B------:R-:W-:Y:S05]  /*2a90*/  CALL.REL.NOINC `($__internal_0_$__cuda_sm20_div_rn_f64_full) ;  /* 0x000000c800d07944 */ /* 0x000fea0003c00000 */
[----:B------:R-:W-:Y:S01]  /*2aa0*/  IMAD.MOV.U32 R4, RZ, RZ, R10 ;  /* 0x000000ffff047224 */ /* 0x000fe200078e000a */
[----:B------:R-:W-:-:S07]  /*2ab0*/  MOV R5, R11 ;  /* 0x0000000b00057202 */ /* 0x000fce0000000f00 */
.L_x_4396:
[----:B------:R-:W-:Y:S05]  /*2ac0*/  BSYNC.RECONVERGENT B0 ;  /* 0x0000000000007941 */ /* 0x000fea0003800200 */
.L_x_4395:
        /* <DEDUP_REMOVED lines=17> */
.L_x_4400:
[----:B------:R-:W0:Y:S02]  /*2be0*/  F2I.S64.F64.TRUNC R4, R4 ;  /* 0x0000000400047311 */ /* 0x000e24000030d900 */
[----:B0-----:R-:W-:-:S05]  /*2bf0*/  IMAD.MOV.U32 R7, RZ, RZ, R4 ;  /* 0x000000ffff077224 */ /* 0x001fca00078e0004 */
[----:B------:R0:W-:Y:S01]  /*2c00*/  STG.E.U8 desc[UR36][R2.64], R7 ;  /* 0x0000000702007986 */ /* 0x0001e2000c101124 */
[----:B------:R-:W-:Y:S05]  /*2c10*/  BRA `(.L_x_4402) ;  /* 0x0000001000847947 */ /* 0x000fea0003800000 */
.L_x_4399:
        /* <DEDUP_REMOVED lines=9> */
.L_x_4404:
[----:B------:R-:W0:Y:S02]  /*2cb0*/  F2I.F64.TRUNC R5, R4 ;  /* 0x0000000400057311 */ /* 0x000e24000030d100 */
[----:B0-----:R0:W-:Y:S01]  /*2cc0*/  STG.E desc[UR36][R2.64], R5 ;  /* 0x0000000502007986 */ /* 0x0011e2000c101924 */
[----:B------:R-:W-:Y:S05]  /*2cd0*/  BRA `(.L_x_4402) ;  /* 0x0000001000547947 */ /* 0x000fea0003800000 */
.L_x_4403:
[----:B------:R-:W0:Y:S02]  /*2ce0*/  F2I.F64.TRUNC R5, R4 ;  /* 0x0000000400057311 */ /* 0x000e24000030d100 */
[----:B0-----:R0:W-:Y:S01]  /*2cf0*/  STG.E.U16 desc[UR36][R2.64], R5 ;  /* 0x0000000502007986 */ /* 0x0011e2000c101524 */
[----:B------:R-:W-:Y:S05]  /*2d00*/  BRA `(.L_x_4402) ;  /* 0x0000001000487947 */ /* 0x000fea0003800000 */
.L_x_4398:
        /* <DEDUP_REMOVED lines=17> */
.L_x_4406:
        /* <DEDUP_REMOVED lines=12> */
.L_x_4405:
        /* <DEDUP_REMOVED lines=18> */
.L_x_4408:
        /* <DEDUP_REMOVED lines=13> */
.L_x_4407:
[----:B------:R0:W-:Y:S01]  /*30d0*/  STG.E.64 desc[UR36][R2.64], R4 ;  /* 0x0000000402007986 */ /* 0x0001e2000c101b24 */
[----:B------:R-:W-:Y:S05]  /*30e0*/  BRA `(.L_x_4402) ;  /* 0x0000000c00507947 */ /* 0x000fea0003800000 */
.L_x_4397:
        /* <DEDUP_REMOVED lines=12> */
.L_x_4411:
[----:B------:R-:W-:-:S05]  /*31b0*/  CS2R R6, SRZ ;  /* 0x0000000000067805 */ /* 0x000fca000001ff00 */
[----:B------:R0:W-:Y:S01]  /*31c0*/  STG.E.128 desc[UR36][R2.64], R4 ;  /* 0x0000000402007986 */ /* 0x0001e2000c101d24 */
[----:B------:R-:W-:Y:S05]  /*31d0*/  BRA `(.L_x_4402) ;  /* 0x0000000c00147947 */ /* 0x000fea0003800000 */
.L_x_4410:
        /* <DEDUP_REMOVED lines=27> */
.L_x_4415:
[----:B------:R-:W-:Y:S05]  /*3390*/  BSYNC.RECONVERGENT B0 ;  /* 0x0000000000007941 */ /* 0x000fea0003800200 */
.L_x_4414:
[----:B------:R-:W-:-:S05]  /*33a0*/  LOP3.LUT R7, R0, 0x80, R7, 0xf8, !PT ;  /* 0x0000008000077812 */ /* 0x000fca00078ef807 */
[----:B------:R0:W-:Y:S01]  /*33b0*/  STG.E.U8 desc[UR36][R2.64], R7 ;  /* 0x0000000702007986 */ /* 0x0001e2000c101124 */
[----:B------:R-:W-:Y:S05]  /*33c0*/  BRA `(.L_x_4402) ;  /* 0x0000000800987947 */ /* 0x000fea0003800000 */
.L_x_4413:
        /* <DEDUP_REMOVED lines=23> */
.L_x_4417:
[----:B------:R-:W-:Y:S05]  /*3540*/  BSYNC.RECONVERGENT B0 ;  /* 0x0000000000007941 */ /* 0x000fea0003800200 */
.L_x_4416:
[----:B------:R-:W-:-:S05]  /*3550*/  LOP3.LUT R7, R0, 0x80, R7, 0xf8, !PT ;  /* 0x0000008000077812 */ /* 0x000fca00078ef807 */
[----:B------:R0:W-:Y:S01]  /*3560*/  STG.E.U8 desc[UR36][R2.64], R7 ;  /* 0x0000000702007986 */ /* 0x0001e2000c101124 */
[----:B------:R-:W-:Y:S05]  /*3570*/  BRA `(.L_x_4402) ;  /* 0x00000008002c7947 */ /* 0x000fea0003800000 */
.L_x_4412:
        /* <DEDUP_REMOVED lines=12> */
.L_x_4409:
        /* <DEDUP_REMOVED lines=11> */
.L_x_4420:
        /* <DEDUP_REMOVED lines=21> */
.L_x_4423:
[----:B------:R-:W-:-:S04]  /*3840*/  SHF.R.U32.HI R0, RZ, 0x14, R7 ;  /* 0x00000014ff007819 */ /* 0x000fc80000011607 */
[----:B------:R-:W-:-:S04]  /*3850*/  LOP3.LUT R0, R0, 0x1, RZ, 0xc0, !PT ;  /* 0x0000000100007812 */ /* 0x000fc800078ec0ff */
[----:B------:R-:W-:-:S04]  /*3860*/  IADD3 R0, PT, PT, R7, 0x487ffff, R0 ;  /* 0x0487ffff07007810 */ /* 0x000fc80007ffe000 */
[----:B------:R-:W-:-:S04]  /*3870*/  SHF.R.U32.HI R0, RZ, 0x14, R0 ;  /* 0x00000014ff007819 */ /* 0x000fc80000011600 */
[----:B------:R-:W-:-:S07]  /*3880*/  LOP3.LUT R4, R0, 0xff, RZ, 0xc0, !PT ;  /* 0x000000ff00047812 */ /* 0x000fce00078ec0ff */
.L_x_4424:
[----:B------:R-:W-:-:S04]  /*3890*/  SHF.R.U32.HI R5, RZ, 0x18, R7 ;  /* 0x00000018ff057819 */ /* 0x000fc80000011607 */
[----:B------:R-:W-:-:S04]  /*38a0*/  LOP3.LUT R4, R4, 0x80, R5, 0xf8, !PT ;  /* 0x0000008004047812 */ /* 0x000fc800078ef805 */
[----:B------:R-:W-:-:S07]  /*38b0*/  PRMT R0, R4, 0x7610, R0 ;  /* 0x0000761004007816 */ /* 0x000fce0000000000 */
.L_x_4422:
[----:B------:R-:W-:Y:S05]  /*38c0*/  BSYNC.RECONVERGENT B0 ;  /* 0x0000000000007941 */ /* 0x000fea0003800200 */
.L_x_4421:
[----:B------:R1:W-:Y:S01]  /*38d0*/  STG.E.U8 desc[UR36][R2.64], R0 ;  /* 0x0000000002007986 */ /* 0x0003e2000c101124 */
[----:B------:R-:W-:Y:S05]  /*38e0*/  BRA `(.L_x_4402) ;  /* 0x0000000400507947 */ /* 0x000fea0003800000 */
.L_x_4419:
        /* <DEDUP_REMOVED lines=21> */
.L_x_4427:
[----:B------:R-:W-:-:S04]  /*3a40*/  SHF.R.U32.HI R0, RZ, 0x15, R7 ;  /* 0x00000015ff007819 */ /* 0x000fc80000011607 */
[----:B------:R-:W-:-:S04]  /*3a50*/  LOP3.LUT R0, R0, 0x1, RZ, 0xc0, !PT ;  /* 0x0000000100007812 */ /* 0x000fc800078ec0ff */
[----:B------:R-:W-:-:S04]  /*3a60*/  IADD3 R0, PT, PT, R7, 0x88fffff, R0 ;  /* 0x088fffff07007810 */ /* 0x000fc80007ffe000 */
[----:B------:R-:W-:-:S04]  /*3a70*/  SHF.R.U32.HI R0, RZ, 0x15, R0 ;  /* 0x00000015ff007819 */ /* 0x000fc80000011600 */
[----:B------:R-:W-:-:S07]  /*3a80*/  LOP3.LUT R4, R0, 0xff, RZ, 0xc0, !PT ;  /* 0x000000ff00047812 */ /* 0x000fce00078ec0ff */
.L_x_4428:
[----:B------:R-:W-:-:S04]  /*3a90*/  SHF.R.U32.HI R5, RZ, 0x18, R7 ;  /* 0x00000018ff057819 */ /* 0x000fc80000011607 */
[----:B------:R-:W-:-:S04]  /*3aa0*/  LOP3.LUT R4, R4, 0x80, R5, 0xf8, !PT ;  /* 0x0000008004047812 */ /* 0x000fc800078ef805 */
[----:B------:R-:W-:-:S07]  /*3ab0*/  PRMT R0, R4, 0x7610, R0 ;  /* 0x0000761004007816 */ /* 0x000fce0000000000 */
.L_x_4426:
[----:B------:R-:W-:Y:S05]  /*3ac0*/  BSYNC.RECONVERGENT B0 ;  /* 0x0000000000007941 */ /* 0x000fea0003800200 */
.L_x_4425:
[----:B------:R0:W-:Y:S01]  /*3ad0*/  STG.E.U8 desc[UR36][R2.64], R0 ;  /* 0x0000000002007986 */ /* 0x0001e2000c101124 */
[----:B------:R-:W-:Y:S05]  /*3ae0*/  BRA `(.L_x_4402) ;  /* 0x0000000000d07947 */ /* 0x000fea0003800000 */
.L_x_4418:
[----:B------:R-:W-:-:S09]  /*3af0*/  UISETP.NE.AND UP0, UPT, UR4, 0x1c, UPT ;  /* 0x0000001c0400788c */ /* 0x000fd2000bf05270 */
[----:B------:R-:W-:Y:S05]  /*3b00*/  BRA.U !UP0, `(.L_x_4429) ;  /* 0x0000000108c07547 */ /* 0x000fea000b800000 */
[----:B------:R-:W-:-:S09]  /*3b10*/  UISETP.NE.AND UP0, UPT, UR4, 0x1d, UPT ;  /* 0x0000001d0400788c */ /* 0x000fd2000bf05270 */
[----:B------:R-:W-:Y:S05]  /*3b20*/  BRA.U !UP0, `(.L_x_4430) ;  /* 0x0000000108ac7547 */ /* 0x000fea000b800000 */
[----:B------:R-:W-:-:S09]  /*3b30*/  UISETP.NE.AND UP0, UPT, UR4, 0x2c, UPT ;  /* 0x0000002c0400788c */ /* 0x000fd2000bf05270 */
[----:B------:R-:W-:Y:S05]  /*3b40*/  BRA.U !UP0, `(.L_x_4431) ;  /* 0x0000000108447547 */ /* 0x000fea000b800000 */
.L_x_4401:
        /* <DEDUP_REMOVED lines=16> */
.L_x_4432:
[----:B------:R-:W-:Y:S05]  /*3c50*/  BRA `(.L_x_4402) ;  /* 0x0000000000747947 */ /* 0x000fea0003800000 */
.L_x_4431:
        /* <DEDUP_REMOVED lines=24> */
.L_x_4430:
[----:B------:R-:W0:Y:S02]  /*3de0*/  F2I.U64.F64.TRUNC R4, R4 ;  /* 0x0000000400047311 */ /* 0x000e24000030d800 */
[----:B0-----:R0:W-:Y:S01]  /*3df0*/  STG.E.64 desc[UR36][R2.64], R4 ;  /* 0x0000000402007986 */ /* 0x0011e2000c101b24 */
[----:B------:R-:W-:Y:S05]  /*3e00*/  BRA `(.L_x_4402) ;  /* 0x0000000000087947 */ /* 0x000fea0003800000 */
.L_x_4429:
[----:B------:R-:W0:Y:S02]  /*3e10*/  F2I.U32.F64.TRUNC R5, R4 ;  /* 0x0000000400057311 */ /* 0x000e24000030d000 */
[----:B0-----:R3:W-:Y:S02]  /*3e20*/  STG.E desc[UR36][R2.64], R5 ;  /* 0x0000000502007986 */ /* 0x0017e4000c101924 */
.L_x_4402:
[----:B------:R-:W-:-:S07]  /*3e30*/  IADD3 R17, PT, PT, R17, 0x80, RZ ;  /* 0x0000008011117810 */ /* 0x000fce0007ffe0ff */
.L_x_4361:
[----:B0-----:R-:W-:Y:S05]  /*3e40*/  BSYNC.RECONVERGENT B6 ;  /* 0x0000000000067941 */ /* 0x001fea0003800200 */
.L_x_4360:
[----:B------:R-:W0:Y:S01]  /*3e50*/  LDCU UR4, c[0x0][0x380] ;  /* 0x00007000ff0477ac */ /* 0x000e220008000800 */
[----:B------:R-:W-:Y:S01]  /*3e60*/  BSSY.RECONVERGENT B6, `(.L_x_4433) ;  /* 0x00003d3000067945 */ /* 0x000fe20003800200 */
[----:B0-----:R-:W-:-:S13]  /*3e70*/  ISETP.GE.AND P0, PT, R17, UR4, PT ;  /* 0x0000000411007c0c */ /* 0x001fda000bf06270 */
[----:B------:R-:W-:Y:S05]  /*3e80*/  @P0 BRA `(.L_x_4434) ;  /* 0x0000003c00400947 */ /* 0x000fea0003800000 */
[----:B------:R-:W0:Y:S01]  /*3e90*/  LDCU UR4, c[0x0][0x388] ;  /* 0x00007100ff0477ac */ /* 0x000e220008000800 */
[----:B-1----:R-:W-:Y:S02]  /*3ea0*/  IMAD.MOV.U32 R0, RZ, RZ, RZ ;  /* 0x000000ffff007224 */ /* 0x002fe400078e00ff */
[----:B--234-:R-:W-:Y:S01]  /*3eb0*/  IMAD.MOV.U32 R2, RZ, RZ, RZ ;  /* 0x000000ffff027224 */ /* 0x01cfe200078e00ff */
[----:B0-----:R-:W-:-:S09]  /*3ec0*/  UISETP.NE.AND UP0, UPT, UR4, URZ, UPT ;  /* 0x000000ff0400728c */ /* 0x001fd2000bf05270 */
        /* <DEDUP_REMOVED lines=299> */
.L_x_4435:
        /* <DEDUP_REMOVED lines=18> */
.L_x_4440:
[----:B------:R-:W2:Y:S02]  /*52a0*/  LDG.E.U8 R4, desc[UR36][R4.64] ;  /* 0x0000002404047981 */ /* 0x000ea4000c1e1100 */
[----:B--2---:R4:W0:Y:S02]  /*52b0*/  I2F.F64.U16 R6, R4 ;  /* 0x0000000400067312 */ /* 0x0048240000101800 */
[----:B0---4-:R-:W-:Y:S05]  /*52c0*/  BRA `(.L_x_4442) ;  /* 0x0000000c00647947 */ /* 0x011fea0003800000 */
.L_x_4439:
        /* <DEDUP_REMOVED lines=9> */
.L_x_4444:
[----:B------:R-:W2:Y:S02]  /*5360*/  LDG.E R4, desc[UR36][R4.64] ;  /* 0x0000002404047981 */ /* 0x000ea4000c1e1900 */
[----:B--2---:R4:W0:Y:S02]  /*5370*/  I2F.F64 R6, R4 ;  /* 0x0000000400067312 */ /* 0x0048240000201c00 */
[----:B0---4-:R-:W-:Y:S05]  /*5380*/  BRA `(.L_x_4442) ;  /* 0x0000000c00347947 */ /* 0x011fea0003800000 */
.L_x_4443:
[----:B------:R-:W2:Y:S02]  /*5390*/  LDG.E.U16 R4, desc[UR36][R4.64] ;  /* 0x0000002404047981 */ /* 0x000ea4000c1e1500 */
[----:B--2---:R4:W0:Y:S02]  /*53a0*/  I2F.F64.S16 R6, R4 ;  /* 0x0000000400067312 */ /* 0x0048240000101c00 */
[----:B0---4-:R-:W-:Y:S05]  /*53b0*/  BRA `(.L_x_4442) ;  /* 0x0000000c00287947 */ /* 0x011fea0003800000 */
.L_x_4438:
        /* <DEDUP_REMOVED lines=10> */
.L_x_4446:
[----:B------:R-:W2:Y:S02]  /*5460*/  LDG.E.U16 R0, desc[UR36][R4.64] ;  /* 0x0000002404007981 */ /* 0x000ea4000c1e1500 */
[----:B--2---:R-:W-:-:S05]  /*5470*/  HADD2.F32 R0, -RZ, R0.H0_H0 ;  /* 0x20000000ff007230 */ /* 0x004fca0000004100 */
[----:B------:R-:W-:-:S04]  /*5480*/  FMUL.FTZ R0, R0, 1 ;  /* 0x3f80000000007820 */ /* 0x000fc80000410000 */
[----:B------:R4:W0:Y:S02]  /*5490*/  F2F.F64.F32 R6, R0 ;  /* 0x0000000000067310 */ /* 0x0008240000201800 */
[----:B0---4-:R-:W-:Y:S05]  /*54a0*/  BRA `(.L_x_4442) ;  /* 0x0000000800ec7947 */ /* 0x011fea0003800000 */
.L_x_4445:
        /* <DEDUP_REMOVED lines=10> */
.L_x_4448:
[----:B------:R-:W2:Y:S02]  /*5550*/  LDG.E.U16 R4, desc[UR36][R4.64] ;  /* 0x0000002404047981 */ /* 0x000ea4000c1e1500 */
[----:B--2---:R-:W-:-:S05]  /*5560*/  HADD2.F32 R0, -RZ, R4.H0_H0 ;  /* 0x20000004ff007230 */ /* 0x004fca0000004100 */
[----:B------:R-:W-:-:S04]  /*5570*/  FMUL.FTZ R0, R0, 1 ;  /* 0x3f80000000007820 */ /* 0x000fc80000410000 */
[----:B------:R3:W4:Y:S02]  /*5580*/  F2F.F64.F32 R6, R0 ;  /* 0x0000000000067310 */ /* 0x0007240000201800 */
[----:B---34-:R-:W-:Y:S05]  /*5590*/  BRA `(.L_x_4442) ;  /* 0x0000000800b07947 */ /* 0x018fea0003800000 */
.L_x_4447:
[----:B------:R3:W5:Y:S01]  /*55a0*/  LDG.E.64 R6, desc[UR36][R4.64] ;  /* 0x0000002404067981 */ /* 0x000762000c1e1b00 */
[----:B------:R-:W-:Y:S05]  /*55b0*/  BRA `(.L_x_4442) ;  /* 0x0000000800a87947 */ /* 0x000fea0003800000 */
.L_x_4437:
        /* <DEDUP_REMOVED lines=13> */
.L_x_4451:
[----:B------:R2:W5:Y:S01]  /*5690*/  LDG.E.64 R6, desc[UR36][R4.64] ;  /* 0x0000002404067981 */ /* 0x000562000c1e1b00 */
[----:B------:R-:W-:Y:S05]  /*56a0*/  BRA `(.L_x_4442) ;  /* 0x00000008006c7947 */ /* 0x000fea0003800000 */
.L_x_4450:
        /* <DEDUP_REMOVED lines=26> */
[----:B---34-:R-:W-:Y:S05]  /*5850*/  BRA `(.L_x_4442) ;  /* 0x0000000800007947 */ /* 0x018fea0003800000 */
.L_x_4453:
[----:B------:R-:W2:Y:S02]  /*5860*/  LDG.E.U8 R4, desc[UR36][R4.64] ;  /* 0x0000002404047981 */ /* 0x000ea4000c1e1100 */
[C---:B--2---:R-:W-:Y:S01]  /*5870*/  IMAD.SHL.U32 R0, R4.reuse, 0x2000000, RZ ;  /* 0x0200000004007824 */ /* 0x044fe200078e00ff */
[----:B------:R-:W-:-:S04]  /*5880*/  SHF.L.U32 R6, R4, 0x8, RZ ;  /* 0x0000000804067819 */ /* 0x000fc800000006ff */
        /* <DEDUP_REMOVED lines=11> */
[----:B---34-:R-:W-:Y:S05]  /*5940*/  BRA `(.L_x_4442) ;  /* 0x0000000400c47947 */ /* 0x018fea0003800000 */
.L_x_4452:
[----:B------:R-:W2:Y:S02]  /*5950*/  LDG.E.U16 R0, desc[UR36][R4.64] ;  /* 0x0000002404007981 */ /* 0x000ea4000c1e1500 */
[----:B--2---:R-:W-:-:S04]  /*5960*/  IMAD.U32 R0, R0, 0x10000, RZ ;  /* 0x0001000000007824 */ /* 0x004fc800078e00ff */
[----:B------:R-:W-:-:S04]  /*5970*/  FMUL.FTZ R0, R0, 1 ;  /* 0x3f80000000007820 */ /* 0x000fc80000410000 */
[----:B------:R3:W4:Y:S02]  /*5980*/  F2F.F64.F32 R6, R0 ;  /* 0x0000000000067310 */ /* 0x0007240000201800 */
[----:B---34-:R-:W-:Y:S05]  /*5990*/  BRA `(.L_x_4442) ;  /* 0x0000000400b07947 */ /* 0x018fea0003800000 */
.L_x_4449:
        /* <DEDUP_REMOVED lines=11> */
.L_x_4456:
        /* <DEDUP_REMOVED lines=21> */
.L_x_4458:
[----:B------:R-:W-:Y:S05]  /*5ba0*/  BSYNC.RECONVERGENT B0 ;  /* 0x0000000000007941 */ /* 0x000fea0003800200 */
.L_x_4457:
[----:B------:R-:W-:Y:S01]  /*5bb0*/  IMAD.SHL.U32 R0, R0, 0x100000, RZ ;  /* 0x0010000000007824 */ /* 0x000fe200078e00ff */
[----:B------:R-:W-:-:S04]  /*5bc0*/  LEA R3, R3, 0x3b800000, 0x17 ;  /* 0x3b80000003037811 */ /* 0x000fc800078eb8ff */
[----:B------:R-:W-:-:S05]  /*5bd0*/  LOP3.LUT R0, R3, R0, R7, 0xfe, !PT ;  /* 0x0000000003007212 */ /* 0x000fca00078efe07 */
[----:B------:R-:W-:-:S04]  /*5be0*/  FMUL.FTZ R0, R0, 1 ;  /* 0x3f80000000007820 */ /* 0x000fc80000410000 */
[----:B------:R0:W1:Y:S02]  /*5bf0*/  F2F.F64.F32 R6, R0 ;  /* 0x0000000000067310 */ /* 0x0000640000201800 */
[----:B01----:R-:W-:Y:S05]  /*5c00*/  BRA `(.L_x_4442) ;  /* 0x0000000400147947 */ /* 0x003fea0003800000 */
.L_x_4455:
        /* <DEDUP_REMOVED lines=21> */
.L_x_4460:
[----:B------:R-:W-:Y:S05]  /*5d60*/  BSYNC.RECONVERGENT B0 ;  /* 0x0000000000007941 */ /* 0x000fea0003800200 */
.L_x_4459:
[----:B------:R-:W-:Y:S02]  /*5d70*/  SHF.L.U32 R0, R0, 0x15, RZ ;  /* 0x0000001500007819 */ /* 0x000fe400000006ff */
[----:B------:R-:W-:-:S04]  /*5d80*/  LEA R3, R3, 0x37800000, 0x17 ;  /* 0x3780000003037811 */ /* 0x000fc800078eb8ff */
[----:B------:R-:W-:-:S05]  /*5d90*/  LOP3.LUT R0, R3, R0, R7, 0xfe, !PT ;  /* 0x0000000003007212 */ /* 0x000fca00078efe07 */
[----:B------:R-:W-:-:S04]  /*5da0*/  FMUL.FTZ R0, R0, 1 ;  /* 0x3f80000000007820 */ /* 0x000fc80000410000 */
[----:B------:R0:W1:Y:S02]  /*5db0*/  F2F.F64.F32 R6, R0 ;  /* 0x0000000000067310 */ /* 0x0000640000201800 */
[----:B01----:R-:W-:Y:S05]  /*5dc0*/  BRA `(.L_x_4442) ;  /* 0x0000000000a47947 */ /* 0x003fea0003800000 */
.L_x_4454:
        /* <DEDUP_REMOVED lines=16> */
[----:B------:R0:W1:Y:S02]  /*5ed0*/  @P0 F2F.F64.F32 R6, R0 ;  /* 0x0000000000060310 */ /* 0x0000640000201800 */
[----:B01----:R-:W-:Y:S05]  /*5ee0*/  BRA `(.L_x_4442) ;  /* 0x00000000005c7947 */ /* 0x003fea0003800000 */
.L_x_4441:
        /* <DEDUP_REMOVED lines=16> */
.L_x_4463:
[----:B------:R-:W-:Y:S01]  /*5ff0*/  CS2R R6, SRZ ;  /* 0x0000000000067805 */ /* 0x000fe2000001ff00 */
[----:B------:R-:W-:Y:S06]  /*6000*/  BRA `(.L_x_4442) ;  /* 0x0000000000147947 */ /* 0x000fec0003800000 */
.L_x_4462:
[----:B------:R-:W2:Y:S02]  /*6010*/  LDG.E.64 R6, desc[UR36][R4.64] ;  /* 0x0000002404067981 */ /* 0x000ea4000c1e1b00 */
[----:B--2---:R-:W0:Y:S02]  /*6020*/  I2F.F64.U64 R6, R6 ;  /* 0x0000000600067312 */ /* 0x004e240000301800 */
[----:B0-----:R-:W-:Y:S05]  /*6030*/  BRA `(.L_x_4442) ;  /* 0x0000000000087947 */ /* 0x001fea0003800000 */
.L_x_4461:
[----:B------:R-:W2:Y:S02]  /*6040*/  LDG.E R4, desc[UR36][R4.64] ;  /* 0x0000002404047981 */ /* 0x000ea4000c1e1900 */
[----:B--2---:R0:W1:Y:S02]  /*6050*/  I2F.F64.U32 R6, R4 ;  /* 0x0000000400067312 */ /* 0x0040640000201800 */
.L_x_4442:
[----:B------:R-:W-:Y:S05]  /*6060*/  BSYNC.RECONVERGENT B7 ;  /* 0x0000000000077941 */ /* 0x000fea0003800200 */
.L_x_4436:
        /* <DEDUP_REMOVED lines=53> */
.L_x_4466:
[----:B------:R-:W-:Y:S05]  /*63c0*/  BSYNC.RECONVERGENT B0 ;  /* 0x0000000000007941 */ /* 0x000fea0003800200 */
.L_x_4465:
        /* <DEDUP_REMOVED lines=8> */
.L_x_4464:
        /* <DEDUP_REMOVED lines=61> */
.L_x_4468:
[----:B------:R-:W-:Y:S05]  /*6820*/  BSYNC.RECONVERGENT B0 ;  /* 0x0000000000007941 */ /* 0x000fea0003800200 */
.L_x_4467:
        /* <DEDUP_REMOVED lines=17> */
.L_x_4472:
[----:B------:R-:W0:Y:S02]  /*6940*/  F2I.S64.F64.TRUNC R4, R4 ;  /* 0x0000000400047311 */ /* 0x000e24000030d900 */
[----:B0-----:R-:W-:-:S05]  /*6950*/  IMAD.MOV.U32 R7, RZ, RZ, R4 ;  /* 0x000000ffff077224 */ /* 0x001fca00078e0004 */
[----:B------:R3:W-:Y:S01]  /*6960*/  STG.E.U8 desc[UR36][R2.64], R7 ;  /* 0x0000000702007986 */ /* 0x0007e2000c101124 */
[----:B------:R-:W-:Y:S05]  /*6970*/  BRA `(.L_x_4474) ;  /* 0x0000001000807947 */ /* 0x000fea0003800000 */
.L_x_4471:
        /* <DEDUP_REMOVED lines=9> */
.L_x_4476:
[----:B------:R-:W0:Y:S02]  /*6a10*/  F2I.F64.TRUNC R5, R4 ;  /* 0x0000000400057311 */ /* 0x000e24000030d100 */
[----:B0-----:R2:W-:Y:S01]  /*6a20*/  STG.E desc[UR36][R2.64], R5 ;  /* 0x0000000502007986 */ /* 0x0015e2000c101924 */
[----:B------:R-:W-:Y:S05]  /*6a30*/  BRA `(.L_x_4474) ;  /* 0x0000001000507947 */ /* 0x000fea0003800000 */
.L_x_4475:
[----:B------:R-:W0:Y:S02]  /*6a40*/  F2I.F64.TRUNC R5, R4 ;  /* 0x0000000400057311 */ /* 0x000e24000030d100 */
[----:B0-----:R0:W-:Y:S01]  /*6a50*/  STG.E.U16 desc[UR36][R2.64], R5 ;  /* 0x0000000502007986 */ /* 0x0011e2000c101524 */
[----:B------:R-:W-:Y:S05]  /*6a60*/  BRA `(.L_x_4474) ;  /* 0x0000001000447947 */ /* 0x000fea0003800000 */
.L_x_4470:
        /* <DEDUP_REMOVED lines=17> */
.L_x_4478:
        /* <DEDUP_REMOVED lines=12> */
.L_x_4477:
        /* <DEDUP_REMOVED lines=18> */
.L_x_4480:
        /* <DEDUP_REMOVED lines=13> */
.L_x_4479:
[----:B------:R0:W-:Y:S01]  /*6e30*/  STG.E.64 desc[UR36][R2.64], R4 ;  /* 0x0000000402007986 */ /* 0x0001e2000c101b24 */
[----:B------:R-:W-:Y:S05]  /*6e40*/  BRA `(.L_x_4474) ;  /* 0x0000000c004c7947 */ /* 0x000fea0003800000 */
.L_x_4469:
        /* <DEDUP_REMOVED lines=13> */
.L_x_4484:
        /* <DEDUP_REMOVED lines=26> */
.L_x_4487:
[----:B------:R-:W-:-:S04]  /*70c0*/  SHF.R.U32.HI R5, RZ, 0x18, R7 ;  /* 0x00000018ff057819 */ /* 0x000fc80000011607 */
[----:B------:R-:W-:-:S07]  /*70d0*/  LOP3.LUT R0, R0, 0x80, R5, 0xf8, !PT ;  /* 0x0000008000007812 */ /* 0x000fce00078ef805 */
.L_x_4486:
[----:B------:R-:W-:Y:S05]  /*70e0*/  BSYNC.RECONVERGENT B0 ;  /* 0x0000000000007941 */ /* 0x000fea0003800200 */
.L_x_4485:
[----:B------:R0:W-:Y:S01]  /*70f0*/  STG.E.U8 desc[UR36][R2.64], R0 ;  /* 0x0000000002007986 */ /* 0x0001e2000c101124 */
[----:B------:R-:W-:Y:S05]  /*7100*/  BRA `(.L_x_4474) ;  /* 0x00000008009c7947 */ /* 0x000fea0003800000 */
.L_x_4483:
        /* <DEDUP_REMOVED lines=26> */
.L_x_4490:
[----:B------:R-:W-:-:S04]  /*72b0*/  SHF.R.U32.HI R5, RZ, 0x18, R7 ;  /* 0x00000018ff057819 */ /* 0x000fc80000011607 */
[----:B------:R-:W-:-:S07]  /*72c0*/  LOP3.LUT R0, R0, 0x80, R5, 0xf8, !PT ;  /* 0x0000008000007812 */ /* 0x000fce00078ef805 */
.L_x_4489:
[----:B------:R-:W-:Y:S05]  /*72d0*/  BSYNC.RECONVERGENT B0 ;  /* 0x0000000000007941 */ /* 0x000fea0003800200 */
.L_x_4488:
[----:B------:R0:W-:Y:S01]  /*72e0*/  STG.E.U8 desc[UR36][R2.64], R0 ;  /* 0x0000000002007986 */ /* 0x0001e2000c101124 */
[----:B------:R-:W-:Y:S05]  /*72f0*/  BRA `(.L_x_4474) ;  /* 0x0000000800207947 */ /* 0x000fea0003800000 */
.L_x_4482:
        /* <DEDUP_REMOVED lines=30> */
.L_x_4492:
[----:B------:R-:W0:Y:S02]  /*74e0*/  F2I.U64.F64.TRUNC R4, R4 ;  /* 0x0000000400047311 */ /* 0x000e24000030d800 */
[----:B0-----:R0:W-:Y:S01]  /*74f0*/  STG.E.64 desc[UR36][R2.64], R4 ;  /* 0x0000000402007986 */ /* 0x0011e2000c101b24 */
[----:B------:R-:W-:Y:S05]  /*7500*/  BRA `(.L_x_4474) ;  /* 0x00000004009c7947 */ /* 0x000fea0003800000 */
.L_x_4491:
[----:B------:R-:W0:Y:S02]  /*7510*/  F2I.U32.F64.TRUNC R5, R4 ;  /* 0x0000000400057311 */ /* 0x000e24000030d000 */
[----:B0-----:R0:W-:Y:S01]  /*7520*/  STG.E desc[UR36][R2.64], R5 ;  /* 0x0000000502007986 */ /* 0x0011e2000c101924 */
[----:B------:R-:W-:Y:S05]  /*7530*/  BRA `(.L_x_4474) ;  /* 0x0000000400907947 */ /* 0x000fea0003800000 */
.L_x_4481:
        /* <DEDUP_REMOVED lines=10> */
.L_x_4494:
[----:B------:R-:W-:-:S05]  /*75e0*/  CS2R R6, SRZ ;  /* 0x0000000000067805 */ /* 0x000fca000001ff00 */
[----:B------:R0:W-:Y:S01]  /*75f0*/  STG.E.128 desc[UR36][R2.64], R4 ;  /* 0x0000000402007986 */ /* 0x0001e2000c101d24 */
[----:B------:R-:W-:Y:S05]  /*7600*/  BRA `(.L_x_4474) ;  /* 0x00000004005c7947 */ /* 0x000fea0003800000 */
.L_x_4493:
[----:B------:R-:W-:-:S09]  /*7610*/  UISETP.NE.AND UP0, UPT, UR4, 0xf, UPT ;  /* 0x0000000f0400788c */ /* 0x000fd2000bf05270 */
[----:B------:R-:W-:Y:S05]  /*7620*/  BRA.U !UP0, `(.L_x_4495) ;  /* 0x0000000508287547 */ /* 0x000fea000b800000 */
[----:B------:R-:W-:-:S09]  /*7630*/  UISETP.NE.AND UP0, UPT, UR4, 0x17, UPT ;  /* 0x000000170400788c */ /* 0x000fd2000bf05270 */
[----:B------:R-:W-:Y:S05]  /*7640*/  BRA.U !UP0, `(.L_x_4496) ;  /* 0x0000000108b07547 */ /* 0x000fea000b800000 */
[----:B------:R-:W-:-:S09]  /*7650*/  UISETP.NE.AND UP0, UPT, UR4, 0x18, UPT ;  /* 0x000000180400788c */ /* 0x000fd2000bf05270 */
[----:B------:R-:W-:Y:S05]  /*7660*/  BRA.U !UP0, `(.L_x_4497) ;  /* 0x0000000108447547 */ /* 0x000fea000b800000 */
.L_x_4473:
[----:B------:R-:W-:Y:S01]  /*7670*/  MOV R2, 0x0 ;  /* 0x0000000000027802 */ /* 0x000fe20000000f00 */
[----:B------:R-:W0:Y:S01]  /*7680*/  LDCU.64 UR4, c[0x4][0x148] ;  /* 0x01002900ff0477ac */ /* 0x000e220008000a00 */
[----:B------:R-:W-:Y:S02]  /*7690*/  HFMA2 R8, -RZ, RZ, 0, 6.020069122314453125e-06 ;  /* 0x00000065ff087431 */ /* 0x000fe400000001ff */
        /* <DEDUP_REMOVED lines=13> */
.L_x_4498:
[----:B------:R-:W-:Y:S05]  /*7770*/  BRA `(.L_x_4474) ;  /* 0x0000000400007947 */ /* 0x000fea0003800000 */
.L_x_4497:
        /* <DEDUP_REMOVED lines=21> */
.L_x_4500:
[----:B------:R-:W-:Y:S05]  /*78d0*/  BSYNC.RECONVERGENT B0 ;  /* 0x0000000000007941 */ /* 0x000fea0003800200 */
.L_x_4499:
[----:B------:R-:W-:-:S05]  /*78e0*/  LOP3.LUT R7, R0, 0x80, R7, 0xf8, !PT ;  /* 0x0000008000077812 */ /* 0x000fca00078ef807 */
[----:B------:R0:W-:Y:S01]  /*78f0*/  STG.E.U8 desc[UR36][R2.64], R7 ;  /* 0x0000000702007986 */ /* 0x0001e2000c101124 */
[----:B------:R-:W-:Y:S05]  /*7900*/  BRA `(.L_x_4474) ;  /* 0x00000000009c7947 */ /* 0x000fea0003800000 */
.L_x_4496:
        /* <DEDUP_REMOVED lines=20> */
.L_x_4502:
[----:B------:R-:W-:Y:S01]  /*7a50*/  IMAD.MOV.U32 R0, RZ, RZ, 0x7f ;  /* 0x0000007fff007424 */ /* 0x000fe200078e00ff */
[----:B------:R-:W-:-:S04]  /*7a60*/  ISETP.GT.U32.AND P0, PT, R6, 0x7f800000, PT ;  /* 0x7f8000000600780c */ /* 0x000fc80003f04070 */
[----:B------:R-:W-:-:S09]  /*7a70*/  SEL R0, R0, 0x7c, P0 ;  /* 0x0000007c00007807 */ /* 0x000fd20000000000 */
.L_x_4503:
[----:B------:R-:W-:Y:S05]  /*7a80*/  BSYNC.RECONVERGENT B0 ;  /* 0x0000000000007941 */ /* 0x000fea0003800200 */
.L_x_4501:
[----:B------:R-:W-:-:S04]  /*7a90*/  SHF.R.U32.HI R5, RZ, 0x18, R7 ;  /* 0x00000018ff057819 */ /* 0x000fc80000011607 */
[----:B------:R-:W-:-:S05]  /*7aa0*/  LOP3.LUT R5, R0, 0x80, R5, 0xf8, !PT ;  /* 0x0000008000057812 */ /* 0x000fca00078ef805 */
[----:B------:R0:W-:Y:S01]  /*7ab0*/  STG.E.U8 desc[UR36][R2.64], R5 ;  /* 0x0000000502007986 */ /* 0x0001e2000c101124 */
[----:B------:R-:W-:Y:S05]  /*7ac0*/  BRA `(.L_x_4474) ;  /* 0x00000000002c7947 */ /* 0x000fea0003800000 */
.L_x_4495:
        /* <DEDUP_REMOVED lines=11> */
.L_x_4474:
[----:B------:R-:W-:-:S07]  /*7b80*/  VIADD R17, R17, 0x80 ;  /* 0x0000008011117836 */ /* 0x000fce0000000000 */
.L_x_4434:
[----:B------:R-:W-:Y:S05]  /*7b90*/  BSYNC.RECONVERGENT B6 ;  /* 0x0000000000067941 */ /* 0x000fea0003800200 */
.L_x_4433:
[----:B------:R-:W5:Y:S01]  /*7ba0*/  LDCU UR4, c[0x0][0x380] ;  /* 0x00007000ff0477ac */ /* 0x000f620008000800 */
[----:B------:R-:W-:Y:S01]  /*7bb0*/  BSSY.RECONVERGENT B6, `(.L_x_4504) ;  /* 0x00003d3000067945 */ /* 0x000fe20003800200 */
[----:B-----5:R-:W-:-:S13]  /*7bc0*/  ISETP.GE.AND P0, PT, R17, UR4, PT ;  /* 0x0000000411007c0c */ /* 0x020fda000bf06270 */
[----:B------:R-:W-:Y:S05]  /*7bd0*/  @P0 BRA `(.L_x_4505) ;  /* 0x0000003c00400947 */ /* 0x000fea0003800000 */
[----:B------:R-:W5:Y:S01]  /*7be0*/  LDCU UR4, c[0x0][0x388] ;  /* 0x00007100ff0477ac */ /* 0x000f620008000800 */
[----:B01----:R-:W-:Y:S01]  /*7bf0*/  MOV R0, RZ ;  /* 0x000000ff00007202 */ /* 0x003fe20000000f00 */
[----:B--234-:R-:W-:Y:S01]  /*7c00*/  IMAD.MOV.U32 R2, RZ, RZ, RZ ;  /* 0x000000ffff027224 */ /* 0x01cfe200078e00ff */
[----:B-----5:R-:W-:-:S09]  /*7c10*/  UISETP.NE.AND UP0, UPT, UR4, URZ, UPT ;  /* 0x000000ff0400728c */ /* 0x020fd2000bf05270 */
        /* <DEDUP_REMOVED lines=299> */
.L_x_4506:
        /* <DEDUP_REMOVED lines=18> */
.L_x_4511:
[----:B------:R-:W2:Y:S02]  /*8ff0*/  LDG.E.U8 R4, desc[UR36][R4.64] ;  /* 0x0000002404047981 */ /* 0x000ea4000c1e1100 */
[----:B--2---:R0:W1:Y:S02]  /*9000*/  I2F.F64.U16 R6, R4 ;  /* 0x0000000400067312 */ /* 0x0040640000101800 */
[----:B01----:R-:W-:Y:S05]  /*9010*/  BRA `(.L_x_4513) ;  /* 0x0000000c00647947 */ /* 0x003fea0003800000 */
.L_x_4510:
        /* <DEDUP_REMOVED lines=9> */
.L_x_4515:
[----:B------:R-:W2:Y:S02]  /*90b0*/  LDG.E R4, desc[UR36][R4.64] ;  /* 0x0000002404047981 */ /* 0x000ea4000c1e1900 */
[----:B--2---:R0:W1:Y:S02]  /*90c0*/  I2F.F64 R6, R4 ;  /* 0x0000000400067312 */ /* 0x0040640000201c00 */
[----:B01----:R-:W-:Y:S05]  /*90d0*/  BRA `(.L_x_4513) ;  /* 0x0000000c00347947 */ /* 0x003fea0003800000 */
.L_x_4514:
[----:B------:R-:W2:Y:S02]  /*90e0*/  LDG.E.U16 R4, desc[UR36][R4.64] ;  /* 0x0000002404047981 */ /* 0x000ea4000c1e1500 */
[----:B--2---:R0:W1:Y:S02]  /*90f0*/  I2F.F64.S16 R6, R4 ;  /* 0x0000000400067312 */ /* 0x0040640000101c00 */
[----:B01----:R-:W-:Y:S05]  /*9100*/  BRA `(.L_x_4513) ;  /* 0x0000000c00287947 */ /* 0x003fea0003800000 */
.L_x_4509:
        /* <DEDUP_REMOVED lines=10> */
.L_x_4517:
[----:B------:R-:W2:Y:S02]  /*91b0*/  LDG.E.U16 R0, desc[UR36][R4.64] ;  /* 0x0000002404007981 */ /* 0x000ea4000c1e1500 */
[----:B--2---:R-:W-:-:S05]  /*91c0*/  HADD2.F32 R0, -RZ, R0.H0_H0 ;  /* 0x20000000ff007230 */ /* 0x004fca0000004100 */
[----:B------:R-:W-:-:S04]  /*91d0*/  FMUL.FTZ R0, R0, 1 ;  /* 0x3f80000000007820 */ /* 0x000fc80000410000 */
[----:B------:R1:W2:Y:S02]  /*91e0*/  F2F.F64.F32 R6, R0 ;  /* 0x0000000000067310 */ /* 0x0002a40000201800 */
[----:B-12---:R-:W-:Y:S05]  /*91f0*/  BRA `(.L_x_4513) ;  /* 0x0000000800ec7947 */ /* 0x006fea0003800000 */
.L_x_4516:
        /* <DEDUP_REMOVED lines=10> */
.L_x_4519:
[----:B------:R-:W2:Y:S02]  /*92a0*/  LDG.E.U16 R4, desc[UR36][R4.64] ;  /* 0x0000002404047981 */ /* 0x000ea4000c1e1500 */
[----:B--2---:R-:W-:-:S05]  /*92b0*/  HADD2.F32 R0, -RZ, R4.H0_H0 ;  /* 0x20000004ff007230 */ /* 0x004fca0000004100 */
[----:B------:R-:W-:-:S04]  /*92c0*/  FMUL.FTZ R0, R0, 1 ;  /* 0x3f80000000007820 */ /* 0x000fc80000410000 */
[----:B------:R1:W2:Y:S02]  /*92d0*/  F2F.F64.F32 R6, R0 ;  /* 0x0000000000067310 */ /* 0x0002a40000201800 */
[----:B-12---:R-:W-:Y:S05]  /*92e0*/  BRA `(.L_x_4513) ;  /* 0x0000000800b07947 */ /* 0x006fea0003800000 */
.L_x_4518:
[----:B------:R0:W5:Y:S01]  /*92f0*/  LDG.E.64 R6, desc[UR36][R4.64] ;  /* 0x0000002404067981 */ /* 0x000162000c1e1b00 */
[----:B------:R-:W-:Y:S05]  /*9300*/  BRA `(.L_x_4513) ;  /* 0x0000000800a87947 */ /* 0x000fea0003800000 */
.L_x_4508:
        /* <DEDUP_REMOVED lines=13> */
.L_x_4522:
[----:B------:R1:W5:Y:S01]  /*93e0*/  LDG.E.64 R6, desc[UR36][R4.64] ;  /* 0x0000002404067981 */ /* 0x000362000c1e1b00 */
[----:B------:R-:W-:Y:S05]  /*93f0*/  BRA `(.L_x_4513) ;  /* 0x00000008006c7947 */ /* 0x000fea0003800000 */
.L_x_4521:
        /* <DEDUP_REMOVED lines=27> */
.L_x_4524:
[----:B------:R-:W2:Y:S02]  /*95b0*/  LDG.E.U8 R4, desc[UR36][R4.64] ;  /* 0x0000002404047981 */ /* 0x000ea4000c1e1100 */
[C---:B--2---:R-:W-:Y:S01]  /*95c0*/  SHF.L.U32 R0, R4.reuse, 0x19, RZ ;  /* 0x0000001904007819 */ /* 0x044fe200000006ff */
[----:B------:R-:W-:-:S03]  /*95d0*/  IMAD.SHL.U32 R6, R4, 0x100, RZ ;  /* 0x0000010004067824 */ /* 0x000fc600078e00ff */
[----:B------:R-:W-:-:S13]  /*95e0*/  ISETP.GE.U32.AND P0, PT, R0, 0x8000000, PT ;  /* 0x080000000000780c */ /* 0x000fda0003f06070 */
[----:B------:R-:W-:Y:S02]  /*95f0*/  @!P0 LOP3.LUT R3, R6, 0x7f00, RZ, 0xc0, !PT ;  /* 0x00007f0006038812 */ /* 0x000fe400078ec0ff */
[----:B------:R-:W-:Y:S02]  /*9600*/  @P0 LEA.HI R0, R0, 0x70000000, RZ, 0x1c ;  /* 0x7000000000000811 */ /* 0x000fe400078fe0ff */
[----:B------:R-:W-:Y:S02]  /*9610*/  @!P0 LOP3.LUT R3, R3, 0x3f000000, RZ, 0xfc, !PT ;  /* 0x3f00000003038812 */ /* 0x000fe400078efcff */
[----:B------:R-:W-:Y:S01]  /*9620*/  PRMT R6, R6, 0x9910, RZ ;  /* 0x0000991006067816 */ /* 0x000fe200000000ff */
[----:B------:R-:W-:Y:S02]  /*9630*/  @P0 FMUL.FTZ R0, R0, 1.9259299443872358531e-34 ;  /* 0x0780000000000820 */ /* 0x000fe40000410000 */
[----:B------:R-:W-:Y:S01]  /*9640*/  @!P0 FADD.FTZ R0, R3, -0.5 ;  /* 0xbf00000003008421 */ /* 0x000fe20000010000 */
[----:B------:R-:W-:-:S04]  /*9650*/  MOV R3, R6 ;  /* 0x0000000600037202 */ /* 0x000fc80000000f00 */
[----:B------:R-:W-:-:S05]  /*9660*/  LOP3.LUT R0, R0, 0x80000000, R3, 0xf8, !PT ;  /* 0x8000000000007812 */ /* 0x000fca00078ef803 */
[----:B------:R-:W-:-:S04]  /*9670*/  FMUL.FTZ R0, R0, 1 ;  /* 0x3f80000000007820 */ /* 0x000fc80000410000 */
[----:B------:R2:W3:Y:S02]  /*9680*/  F2F.F64.F32 R6, R0 ;  /* 0x0000000000067310 */ /* 0x0004e40000201800 */
[----:B--23--:R-:W-:Y:S05]  /*9690*/  BRA `(.L_x_4513) ;  /* 0x0000000400c47947 */ /* 0x00cfea0003800000 */
.L_x_4523:
[----:B------:R-:W2:Y:S02]  /*96a0*/  LDG.E.U16 R0, desc[UR36][R4.64] ;  /* 0x0000002404007981 */ /* 0x000ea4000c1e1500 */
[----:B--2---:R-:W-:-:S04]  /*96b0*/  IMAD.U32 R0, R0, 0x10000, RZ ;  /* 0x0001000000007824 */ /* 0x004fc800078e00ff */
[----:B------:R-:W-:-:S04]  /*96c0*/  FMUL.FTZ R0, R0, 1 ;  /* 0x3f80000000007820 */ /* 0x000fc80000410000 */
[----:B------:R2:W3:Y:S02]  /*96d0*/  F2F.F64.F32 R6, R0 ;  /* 0x0000000000067310 */ /* 0x0004e40000201800 */
[----:B--23--:R-:W-:Y:S05]  /*96e0*/  BRA `(.L_x_4513) ;  /* 0x0000000400b07947 */ /* 0x00cfea0003800000 */
.L_x_4520:
        /* <DEDUP_REMOVED lines=11> */
.L_x_4527:
        /* <DEDUP_REMOVED lines=21> */
.L_x_4529:
[----:B------:R-:W-:Y:S05]  /*98f0*/  BSYNC.RECONVERGENT B0 ;  /* 0x0000000000007941 */ /* 0x000fea0003800200 */
.L_x_4528:
[----:B------:R-:W-:Y:S02]  /*9900*/  SHF.L.U32 R0, R0, 0x14, RZ ;  /* 0x0000001400007819 */ /* 0x000fe400000006ff */
[----:B------:R-:W-:-:S04]  /*9910*/  LEA R3, R3, 0x3b800000, 0x17 ;  /* 0x3b80000003037811 */ /* 0x000fc800078eb8ff */
[----:B------:R-:W-:-:S05]  /*9920*/  LOP3.LUT R0, R3, R0, R7, 0xfe, !PT ;  /* 0x0000000003007212 */ /* 0x000fca00078efe07 */
[----:B------:R-:W-:-:S04]  /*9930*/  FMUL.FTZ R0, R0, 1 ;  /* 0x3f80000000007820 */ /* 0x000fc80000410000 */
[----:B------:R4:W0:Y:S02]  /*9940*/  F2F.F64.F32 R6, R0 ;  /* 0x0000000000067310 */ /* 0x0008240000201800 */
[----:B0---4-:R-:W-:Y:S05]  /*9950*/  BRA `(.L_x_4513) ;  /* 0x0000000400147947 */ /* 0x011fea0003800000 */
.L_x_4526:
        /* <DEDUP_REMOVED lines=21> */
.L_x_4531:
[----:B------:R-:W-:Y:S05]  /*9ab0*/  BSYNC.RECONVERGENT B0 ;  /* 0x0000000000007941 */ /* 0x000fea0003800200 */
.L_x_4530:
[----:B------:R-:W-:Y:S01]  /*9ac0*/  IMAD.SHL.U32 R0, R0, 0x200000, RZ ;  /* 0x0020000000007824 */ /* 0x000fe200078e00ff */
[----:B------:R-:W-:-:S04]  /*9ad0*/  LEA R3, R3, 0x37800000, 0x17 ;  /* 0x3780000003037811 */ /* 0x000fc800078eb8ff */
[----:B------:R-:W-:-:S05]  /*9ae0*/  LOP3.LUT R0, R3, R0, R7, 0xfe, !PT ;  /* 0x0000000003007212 */ /* 0x000fca00078efe07 */
[----:B------:R-:W-:-:S04]  /*9af0*/  FMUL.FTZ R0, R0, 1 ;  /* 0x3f80000000007820 */ /* 0x000fc80000410000 */
[----:B------:R4:W0:Y:S02]  /*9b00*/  F2F.F64.F32 R6, R0 ;  /* 0x0000000000067310 */ /* 0x0008240000201800 */
[----:B0---4-:R-:W-:Y:S05]  /*9b10*/  BRA `(.L_x_4513) ;  /* 0x0000000000a47947 */ /* 0x011fea0003800000 */
.L_x_4525:
        /* <DEDUP_REMOVED lines=18> */
.L_x_4512:
        /* <DEDUP_REMOVED lines=16> */
.L_x_4534:
[----:B------:R-:W-:Y:S01]  /*9d40*/  CS2R R6, SRZ ;  /* 0x0000000000067805 */ /* 0x000fe2000001ff00 */
[----:B------:R-:W-:Y:S06]  /*9d50*/  BRA `(.L_x_4513) ;  /* 0x0000000000147947 */ /* 0x000fec0003800000 */
.L_x_4533:
[----:B------:R-:W2:Y:S02]  /*9d60*/  LDG.E.64 R6, desc[UR36][R4.64] ;  /* 0x0000002404067981 */ /* 0x000ea4000c1e1b00 */
[----:B--2---:R-:W4:Y:S02]  /*9d70*/  I2F.F64.U64 R6, R6 ;  /* 0x0000000600067312 */ /* 0x004f240000301800 */
[----:B----4-:R-:W-:Y:S05]  /*9d80*/  BRA `(.L_x_4513) ;  /* 0x0000000000087947 */ /* 0x010fea0003800000 */
.L_x_4532:
[----:B------:R-:W2:Y:S02]  /*9d90*/  LDG.E R4, desc[UR36][R4.64] ;  /* 0x0000002404047981 */ /* 0x000ea4000c1e1900 */
[----:B--2---:R2:W3:Y:S02]  /*9da0*/  I2F.F64.U32 R6, R4 ;  /* 0x0000000400067312 */ /* 0x0044e40000201800 */
.L_x_4513:
[----:B------:R-:W-:Y:S05]  /*9db0*/  BSYNC.RECONVERGENT B7 ;  /* 0x0000000000077941 */ /* 0x000fea0003800200 */
.L_x_4507:
[----:B------:R-:W-:-:S09]  /*9dc0*/  UISETP.NE.AND UP0, UPT, UR43, URZ, UPT ;  /* 0x000000ff2b00728c */ /* 0x000fd2000bf05270 */
[----:B------:R-:W-:Y:S05]  /*9dd0*/  BRA.U !UP0, `(.L_x_4535) ;  /* 0x0000000108f07547 */ /* 0x000fea000b800000 */
[----:B------:R-:W4:Y:S01]  /*9de0*/  LDCU UR4, c[0x0][0x594] ;  /* 0x0000b280ff0477ac */ /* 0x000f220008000800 */
[----:B------:R-:W4:Y:S01]  /*9df0*/  LDC.64 R8, c[0x0][0x590] ;  /* 0x00016400ff087b82 */ /* 0x000f220000000a00 */
[----:B012---:R-:W-:Y:S01]  /*9e00*/  MOV R4, 0x1 ;  /* 0x0000000100047802 */ /* 0x007fe20000000f00 */
[----:B------:R-:W-:Y:S01]  /*9e10*/  BSSY.RECONVERGENT B0, `(.L_x_4536) ;  /* 0x0000030000007945 */ /* 0x000fe20003800200 */
[----:B---3-5:R-:W-:Y:S01]  /*9e20*/  FSETP.GEU.AND P1, PT, |R7|, 6.5827683646048100446e-37, PT ;  /* 0x036000000700780b */ /* 0x028fe20003f2e200 */
        /* <DEDUP_REMOVED lines=41> */
[----:B------:R-:W-:Y:S02]  /*a0c0*/  MOV R5, R7 ;  /* 0x0000000700057202 */ /* 0x000fe40000000f00 */
[----:B------:R-:W-:-:S07]  /*a0d0*/  MOV R0, 0xa0f0 ;  /* 0x0000a0f000007802 */ /* 0x000fce0000000f00 */
[----:B------:R-:W-:Y:S05]  /*a0e0*/  CALL.REL.NOINC `($__internal_0_$__cuda_sm20_div_rn_f64_full) ;  /* 0x00000054003c7944 */ /* 0x000fea0003c00000 */
[----:B------:R-:W-:Y:S01]  /*a0f0*/  IMAD.MOV.U32 R4, RZ, RZ, R10 ;  /* 0x000000ffff047224 */ /* 0x000fe200078e000a */
[----:B------:R-:W-:-:S07]  /*a100*/  MOV R5, R11 ;  /* 0x0000000b00057202 */ /* 0x000fce0000000f00 */
.L_x_4537:
[----:B------:R-:W-:Y:S05]  /*a110*/  BSYNC.RECONVERGENT B0 ;  /* 0x0000000000007941 */ /* 0x000fea0003800200 */
.L_x_4536:
        /* <DEDUP_REMOVED lines=8> */
.L_x_4535:
[----:B------:R-:W4:Y:S01]  /*a1a0*/  LDCU UR4, c[0x0][0x594] ;  /* 0x0000b280ff0477ac */ /* 0x000f220008000800 */
[----:B------:R-:W3:Y:S01]  /*a1b0*/  LDC.64 R8, c[0x0][0x590] ;  /* 0x00016400ff087b82 */ /* 0x000ee20000000a00 */
[----:B012---:R-:W-:Y:S01]  /*a1c0*/  IMAD.MOV.U32 R4, RZ, RZ, 0x1 ;  /* 0x00000001ff047424 */ /* 0x007fe200078e00ff */
[----:B------:R-:W-:Y:S01]  /*a1d0*/  BSSY.RECONVERGENT B0, `(.L_x_4538) ;  /* 0x000003a000007945 */ /* 0x000fe20003800200 */
[----:B----4-:R-:W0:Y:S01]  /*a1e0*/  MUFU.RCP64H R5, UR4 ;  /* 0x0000000400057d08 */ /* 0x010e220008001800 */
[----:B---3-5:R-:W1:-:S15]  /*a1f0*/  DMUL R6, R6, R8 ;  /* 0x0000000806067228 */ /* 0x028e5e0000000000 */
        /* <DEDUP_REMOVED lines=53> */
[----:B------:R-:W-:Y:S01]  /*a550*/  MOV R4, R10 ;  /* 0x0000000a00047202 */ /* 0x000fe20000000f00 */
[----:B------:R-:W-:-:S07]  /*a560*/  IMAD.MOV.U32 R5, RZ, RZ, R11 ;  /* 0x000000ffff057224 */ /* 0x000fce00078e000b */
.L_x_4539:
[----:B------:R-:W-:Y:S05]  /*a570*/  BSYNC.RECONVERGENT B0 ;  /* 0x0000000000007941 */ /* 0x000fea0003800200 */
.L_x_4538:
[----:B------:R-:W0:Y:S01]  /*a580*/  LDCU.64 UR6, c[0x0][0x580] ;  /* 0x0000b000ff0677ac */ /* 0x000e220008000a00 */
[----:B------:R-:W-:-:S04]  /*a590*/  UPRMT UR4, UR40, 0x9910, URZ ;  /* 0x0000991028047896 */ /* 0x000fc800080000ff */
[----:B------:R-:W-:Y:S01]  /*a5a0*/  UISETP.GT.AND UP0, UPT, UR4, 0x9, UPT ;  /* 0x000000090400788c */ /* 0x000fe2000bf04270 */
[----:B0-----:R-:W-:-:S04]  /*a5b0*/  IADD3 R2, P0, PT, R2, UR6, RZ ;  /* 0x0000000602027c10 */ /* 0x001fc8000ff1e0ff */
        /* <DEDUP_REMOVED lines=13> */
.L_x_4543:
[----:B------:R-:W0:Y:S02]  /*a690*/  F2I.S64.F64.TRUNC R4, R4 ;  /* 0x0000000400047311 */ /* 0x000e24000030d900 */
[----:B0-----:R-:W-:-:S05]  /*a6a0*/  IMAD.MOV.U32 R7, RZ, RZ, R4 ;  /* 0x000000ffff077224 */ /* 0x001fca00078e0004 */
[----:B------:R0:W-:Y:S01]  /*a6b0*/  STG.E.U8 desc[UR36][R2.64], R7 ;  /* 0x0000000702007986 */ /* 0x0001e2000c101124 */
[----:B------:R-:W-:Y:S05]  /*a6c0*/  BRA `(.L_x_4545) ;  /* 0x0000001000807947 */ /* 0x000fea0003800000 */
.L_x_4542:
        /* <DEDUP_REMOVED lines=9> */
.L_x_4547:
[----:B------:R-:W0:Y:S02]  /*a760*/  F2I.F64.TRUNC R5, R4 ;  /* 0x0000000400057311 */ /* 0x000e24000030d100 */
[----:B0-----:R0:W-:Y:S01]  /*a770*/  STG.E desc[UR36][R2.64], R5 ;  /* 0x0000000502007986 */ /* 0x0011e2000c101924 */
[----:B------:R-:W-:Y:S05]  /*a780*/  BRA `(.L_x_4545) ;  /* 0x0000001000507947 */ /* 0x000fea0003800000 */
.L_x_4546:
[----:B------:R-:W0:Y:S02]  /*a790*/  F2I.F64.TRUNC R5, R4 ;  /* 0x0000000400057311 */ /* 0x000e24000030d100 */
[----:B0-----:R0:W-:Y:S01]  /*a7a0*/  STG.E.U16 desc[UR36][R2.64], R5 ;  /* 0x0000000502007986 */ /* 0x0011e2000c101524 */
[----:B------:R-:W-:Y:S05]  /*a7b0*/  BRA `(.L_x_4545) ;  /* 0x0000001000447947 */ /* 0x000fea0003800000 */
.L_x_4541:
        /* <DEDUP_REMOVED lines=17> */
.L_x_4549:
        /* <DEDUP_REMOVED lines=12> */
.L_x_4548:
        /* <DEDUP_REMOVED lines=18> */
.L_x_4551:
        /* <DEDUP_REMOVED lines=13> */
.L_x_4550:
[----:B------:R0:W-:Y:S01]  /*ab80*/  STG.E.64 desc[UR36][R2.64], R4 ;  /* 0x0000000402007986 */ /* 0x0001e2000c101b24 */
[----:B------:R-:W-:Y:S05]  /*ab90*/  BRA `(.L_x_4545) ;  /* 0x0000000c004c7947 */ /* 0x000fea0003800000 */
.L_x_4540:
        /* <DEDUP_REMOVED lines=13> */
.L_x_4555:
        /* <DEDUP_REMOVED lines=26> */
.L_x_4558:
[----:B------:R-:W-:-:S04]  /*ae10*/  SHF.R.U32.HI R5, RZ, 0x18, R7 ;  /* 0x00000018ff057819 */ /* 0x000fc80000011607 */
[----:B------:R-:W-:-:S07]  /*ae20*/  LOP3.LUT R0, R0, 0x80, R5, 0xf8, !PT ;  /* 0x0000008000007812 */ /* 0x000fce00078ef805 */
.L_x_4557:
[----:B------:R-:W-:Y:S05]  /*ae30*/  BSYNC.RECONVERGENT B0 ;  /* 0x0000000000007941 */ /* 0x000fea0003800200 */
.L_x_4556:
[----:B------:R0:W-:Y:S01]  /*ae40*/  STG.E.U8 desc[UR36][R2.64], R0 ;  /* 0x0000000002007986 */ /* 0x0001e2000c101124 */
[----:B------:R-:W-:Y:S05]  /*ae50*/  BRA `(.L_x_4545) ;  /* 0x00000008009c7947 */ /* 0x000fea0003800000 */
.L_x_4554:
        /* <DEDUP_REMOVED lines=26> */
.L_x_4561:
[----:B------:R-:W-:-:S04]  /*b000*/  SHF.R.U32.HI R5, RZ, 0x18, R7 ;  /* 0x00000018ff057819 */ /* 0x000fc80000011607 */
[----:B------:R-:W-:-:S07]  /*b010*/  LOP3.LUT R0, R0, 0x80, R5, 0xf8, !PT ;  /* 0x0000008000007812 */ /* 0x000fce00078ef805 */
.L_x_4560:
[----:B------:R-:W-:Y:S05]  /*b020*/  BSYNC.RECONVERGENT B0 ;  /* 0x0000000000007941 */ /* 0x000fea0003800200 */
.L_x_4559:
[----:B------:R0:W-:Y:S01]  /*b030*/  STG.E.U8 desc[UR36][R2.64], R0 ;  /* 0x0000000002007986 */ /* 0x0001e2000c101124 */
[----:B------:R-:W-:Y:S05]  /*b040*/  BRA `(.L_x_4545) ;  /* 0x0000000800207947 */ /* 0x000fea0003800000 */
.L_x_4553:
        /* <DEDUP_REMOVED lines=30> */
.L_x_4563:
[----:B------:R-:W0:Y:S02]  /*b230*/  F2I.U64.F64.TRUNC R4, R4 ;  /* 0x0000000400047311 */ /* 0x000e24000030d800 */
[----:B0-----:R0:W-:Y:S01]  /*b240*/  STG.E.64 desc[UR36][R2.64], R4 ;  /* 0x0000000402007986 */ /* 0x0011e2000c101b24 */
[----:B------:R-:W-:Y:S05]  /*b250*/  BRA `(.L_x_4545) ;  /* 0x00000004009c7947 */ /* 0x000fea0003800000 */
.L_x_4562:
[----:B------:R-:W0:Y:S02]  /*b260*/  F2I.U32.F64.TRUNC R5, R4 ;  /* 0x0000000400057311 */ /* 0x000e24000030d000 */
[----:B0-----:R0:W-:Y:S01]  /*b270*/  STG.E desc[UR36][R2.64], R5 ;  /* 0x0000000502007986 */ /* 0x0011e2000c101924 */
[----:B------:R-:W-:Y:S05]  /*b280*/  BRA `(.L_x_4545) ;  /* 0x0000000400907947 */ /* 0x000fea0003800000 */
.L_x_4552:
        /* <DEDUP_REMOVED lines=10> */
.L_x_4565:
[----:B------:R-:W-:-:S05]  /*b330*/  CS2R R6, SRZ ;  /* 0x0000000000067805 */ /* 0x000fca000001ff00 */
[----:B------:R1:W-:Y:S01]  /*b340*/  STG.E.128 desc[UR36][R2.64], R4 ;  /* 0x0000000402007986 */ /* 0x0003e2000c101d24 */
[----:B------:R-:W-:Y:S05]  /*b350*/  BRA `(.L_x_4545) ;  /* 0x00000004005c7947 */ /* 0x000fea0003800000 */
.L_x_4564:
[----:B------:R-:W-:-:S09]  /*b360*/  UISETP.NE.AND UP0, UPT, UR4, 0xf, UPT ;  /* 0x0000000f0400788c */ /* 0x000fd2000bf05270 */
[----:B------:R-:W-:Y:S05]  /*b370*/  BRA.U !UP0, `(.L_x_4566) ;  /* 0x0000000508287547 */ /* 0x000fea000b800000 */
[----:B------:R-:W-:-:S09]  /*b380*/  UISETP.NE.AND UP0, UPT, UR4, 0x17, UPT ;  /* 0x000000170400788c */ /* 0x000fd2000bf05270 */
[----:B------:R-:W-:Y:S05]  /*b390*/  BRA.U !UP0, `(.L_x_4567) ;  /* 0x0000000108b07547 */ /* 0x000fea000b800000 */
[----:B------:R-:W-:-:S09]  /*b3a0*/  UISETP.NE.AND UP0, UPT, UR4, 0x18, UPT ;  /* 0x000000180400788c */ /* 0x000fd2000bf05270 */
[----:B------:R-:W-:Y:S05]  /*b3b0*/  BRA.U !UP0, `(.L_x_4568) ;  /* 0x0000000108447547 */ /* 0x000fea000b800000 */
.L_x_4544:
        /* <DEDUP_REMOVED lines=16> */
.L_x_4569:
[----:B------:R-:W-:Y:S05]  /*b4c0*/  BRA `(.L_x_4545) ;  /* 0x0000000400007947 */ /* 0x000fea0003800000 */
.L_x_4568:
        /* <DEDUP_REMOVED lines=21> */
.L_x_4571:
[----:B------:R-:W-:Y:S05]  /*b620*/  BSYNC.RECONVERGENT B0 ;  /* 0x0000000000007941 */ /* 0x000fea0003800200 */
.L_x_4570:
[----:B------:R-:W-:-:S05]  /*b630*/  LOP3.LUT R7, R0, 0x80, R7, 0xf8, !PT ;  /* 0x0000008000077812 */ /* 0x000fca00078ef807 */
[----:B------:R3:W-:Y:S01]  /*b640*/  STG.E.U8 desc[UR36][R2.64], R7 ;  /* 0x0000000702007986 */ /* 0x0007e2000c101124 */
[----:B------:R-:W-:Y:S05]  /*b650*/  BRA `(.L_x_4545) ;  /* 0x00000000009c7947 */ /* 0x000fea0003800000 */
.L_x_4567:
        /* <DEDUP_REMOVED lines=20> */
.L_x_4573:
[----:B------:R-:W-:Y:S01]  /*b7a0*/  IMAD.MOV.U32 R0, RZ, RZ, 0x7f ;  /* 0x0000007fff007424 */ /* 0x000fe200078e00ff */
[----:B------:R-:W-:-:S04]  /*b7b0*/  ISETP.GT.U32.AND P0, PT, R6, 0x7f800000, PT ;  /* 0x7f8000000600780c */ /* 0x000fc80003f04070 */
[----:B------:R-:W-:-:S09]  /*b7c0*/  SEL R0, R0, 0x7c, P0 ;  /* 0x0000007c00007807 */ /* 0x000fd20000000000 */
.L_x_4574:
[----:B------:R-:W-:Y:S05]  /*b7d0*/  BSYNC.RECONVERGENT B0 ;  /* 0x0000000000007941 */ /* 0x000fea0003800200 */
.L_x_4572:
[----:B------:R-:W-:-:S04]  /*b7e0*/  SHF.R.U32.HI R5, RZ, 0x18, R7 ;  /* 0x00000018ff057819 */ /* 0x000fc80000011607 */
[----:B------:R-:W-:-:S05]  /*b7f0*/  LOP3.LUT R5, R0, 0x80, R5, 0xf8, !PT ;  /* 0x0000008000057812 */ /* 0x000fca00078ef805 */
[----:B------:R2:W-:Y:S01]  /*b800*/  STG.E.U8 desc[UR36][R2.64], R5 ;  /* 0x0000000502007986 */ /* 0x0005e2000c101124 */
[----:B------:R-:W-:Y:S05]  /*b810*/  BRA `(.L_x_4545) ;  /* 0x00000000002c7947 */ /* 0x000fea0003800000 */
.L_x_4566:
        /* <DEDUP_REMOVED lines=11> */
.L_x_4545:
[----:B------:R-:W-:-:S07]  /*b8d0*/  IADD3 R17, PT, PT, R17, 0x80, RZ ;  /* 0x0000008011117810 */ /* 0x000fce0007ffe0ff */
.L_x_4505:
[----:B------:R-:W-:Y:S05]  /*b8e0*/  BSYNC.RECONVERGENT B6 ;  /* 0x0000000000067941 */ /* 0x000fea0003800200 */
.L_x_4504:
        /* <DEDUP_REMOVED lines=8> */
[----:B------:R-:W2:Y:S01]  /*b970*/  LDCU.64 UR4, c[0x0][0x390] ;  /* 0x00007200ff0477ac */ /* 0x000ea20008000a00 */
[----:B------:R-:W-:Y:S01]  /*b980*/  IMAD.MOV.U32 R16, RZ, RZ, RZ ;  /* 0x000000ffff107224 */ /* 0x000fe200078e00ff */
[----:B------:R-:W0:Y:S01]  /*b990*/  LDCU UR6, c[0x0][0x38c] ;  /* 0x00007180ff0677ac */ /* 0x000e220008000800 */
[----:B------:R-:W1:Y:S01]  /*b9a0*/  LDCU.64 UR8, c[0x0][0x4b8] ;  /* 0x00009700ff0877ac */ /* 0x000e620008000a00 */
[----:B------:R-:W-:Y:S01]  /*b9b0*/  UISETP.NE.AND UP0, UPT, UR42, URZ, UPT ;  /* 0x000000ff2a00728c */ /* 0x000fe2000bf05270 */
[----:B--23--:R-:W-:-:S05]  /*b9c0*/  IMAD.HI.U32 R2, R17, UR4, R16 ;  /* 0x0000000411027c27 */ /* 0x00cfca000f8e0010 */
[----:B------:R-:W-:-:S04]  /*b9d0*/  SHF.R.U32.HI R3, RZ, UR5, R2 ;  /* 0x00000005ff037c19 */ /* 0x000fc80008011602 */
[----:B------:R-:W-:-:S05]  /*b9e0*/  IADD3 R0, PT, PT, -R3, RZ, RZ ;  /* 0x000000ff03007210 */ /* 0x000fca0007ffe1ff */
[----:B0-----:R-:W-:-:S04]  /*b9f0*/  IMAD R0, R0, UR6, R17 ;  /* 0x0000000600007c24 */ /* 0x001fc8000f8e0211 */
[C---:B-1----:R-:W-:Y:S02]  /*ba00*/  IMAD R16, R0.reuse, UR8, RZ ;  /* 0x0000000800107c24 */ /* 0x042fe4000f8e02ff */
        /* <DEDUP_REMOVED lines=288> */
.L_x_4575:
[----:B------:R-:W0:Y:S01]  /*cc10*/  LDCU.128 UR8, c[0x0][0x580] ;  /* 0x0000b000ff0877ac */ /* 0x000e220008000c00 */
[----:B------:R-:W-:Y:S01]  /*cc20*/  BSSY.RECONVERGENT B6, `(.L_x_4576) ;  /* 0x00000ee000067945 */ /* 0x000fe20003800200 */
[----:B------:R-:W-:-:S04]  /*cc30*/  UPRMT UR4, UR39, 0x9910, URZ ;  /* 0x0000991027047896 */ /* 0x000fc800080000ff */
[----:B------:R-:W-:Y:S01]  /*cc40*/  UISETP.GT.AND UP0, UPT, UR4, 0x9, UPT ;  /* 0x000000090400788c */ /* 0x000fe2000bf04270 */
[----:B0-----:R-:W-:Y:S02]  /*cc50*/  IADD3 R16, P0, PT, R16, UR8, RZ ;  /* 0x0000000810107c10 */ /* 0x001fe4000ff1e0ff */
[----:B--23--:R-:W-:-:S03]  /*cc60*/  IADD3 R2, P1, PT, R0, UR10, RZ ;  /* 0x0000000a00027c10 */ /* 0x00cfc6000ff3e0ff */
        /* <DEDUP_REMOVED lines=14> */
.L_x_4580:
[----:B------:R-:W2:Y:S02]  /*cd50*/  LDG.E.U8 R2, desc[UR36][R2.64] ;  /* 0x0000002402027981 */ /* 0x000ea4000c1e1100 */
[----:B--2---:R4:W0:Y:S02]  /*cd60*/  I2F.F64.U16 R4, R2 ;  /* 0x0000000200047312 */ /* 0x0048240000101800 */
[----:B0---4-:R-:W-:Y:S05]  /*cd70*/  BRA `(.L_x_4582) ;  /* 0x0000000c00607947 */ /* 0x011fea0003800000 */
.L_x_4579:
        /* <DEDUP_REMOVED lines=9> */
.L_x_4584:
[----:B------:R-:W2:Y:S02]  /*ce10*/  LDG.E R2, desc[UR36][R2.64] ;  /* 0x0000002402027981 */ /* 0x000ea4000c1e1900 */
[----:B--2---:R4:W0:Y:S02]  /*ce20*/  I2F.F64 R4, R2 ;  /* 0x0000000200047312 */ /* 0x0048240000201c00 */
[----:B0---4-:R-:W-:Y:S05]  /*ce30*/  BRA `(.L_x_4582) ;  /* 0x0000000c00307947 */ /* 0x011fea0003800000 */
.L_x_4583:
[----:B------:R-:W2:Y:S02]  /*ce40*/  LDG.E.U16 R2, desc[UR36][R2.64] ;  /* 0x0000002402027981 */ /* 0x000ea4000c1e1500 */
[----:B--2---:R4:W0:Y:S02]  /*ce50*/  I2F.F64.S16 R4, R2 ;  /* 0x0000000200047312 */ /* 0x0048240000101c00 */
[----:B0---4-:R-:W-:Y:S05]  /*ce60*/  BRA `(.L_x_4582) ;  /* 0x0000000c00247947 */ /* 0x011fea0003800000 */
.L_x_4578:
        /* <DEDUP_REMOVED lines=10> */
.L_x_4586:
[----:B------:R-:W2:Y:S02]  /*cf10*/  LDG.E.U16 R0, desc[UR36][R2.64] ;  /* 0x0000002402007981 */ /* 0x000ea4000c1e1500 */
[----:B--2---:R-:W-:-:S05]  /*cf20*/  HADD2.F32 R0, -RZ, R0.H0_H0 ;  /* 0x20000000ff007230 */ /* 0x004fca0000004100 */
[----:B------:R-:W-:-:S04]  /*cf30*/  FMUL.FTZ R0, R0, 1 ;  /* 0x3f80000000007820 */ /* 0x000fc80000410000 */
[----:B------:R3:W4:Y:S02]  /*cf40*/  F2F.F64.F32 R4, R0 ;  /* 0x0000000000047310 */ /* 0x0007240000201800 */
[----:B---34-:R-:W-:Y:S05]  /*cf50*/  BRA `(.L_x_4582) ;  /* 0x0000000800e87947 */ /* 0x018fea0003800000 */
.L_x_4585:
        /* <DEDUP_REMOVED lines=10> */
.L_x_4588:
[----:B------:R-:W2:Y:S02]  /*d000*/  LDG.E.U16 R2, desc[UR36][R2.64] ;  /* 0x0000002402027981 */ /* 0x000ea4000c1e1500 */
[----:B--2---:R-:W-:-:S05]  /*d010*/  HADD2.F32 R0, -RZ, R2.H0_H0 ;  /* 0x20000002ff007230 */ /* 0x004fca0000004100 */
[----:B------:R-:W-:-:S04]  /*d020*/  FMUL.FTZ R0, R0, 1 ;  /* 0x3f80000000007820 */ /* 0x000fc80000410000 */
[----:B------:R3:W4:Y:S02]  /*d030*/  F2F.F64.F32 R4, R0 ;  /* 0x0000000000047310 */ /* 0x0007240000201800 */
[----:B---34-:R-:W-:Y:S05]  /*d040*/  BRA `(.L_x_4582) ;  /* 0x0000000800ac7947 */ /* 0x018fea0003800000 */
.L_x_4587:
[----:B------:R3:W5:Y:S01]  /*d050*/  LDG.E.64 R4, desc[UR36][R2.64] ;  /* 0x0000002402047981 */ /* 0x000762000c1e1b00 */
[----:B------:R-:W-:Y:S05]  /*d060*/  BRA `(.L_x_4582) ;  /* 0x0000000800a47947 */ /* 0x000fea0003800000 */
.L_x_4577:
        /* <DEDUP_REMOVED lines=13> */
.L_x_4591:
[----:B------:R2:W5:Y:S01]  /*d140*/  LDG.E.64 R4, desc[UR36][R2.64] ;  /* 0x0000002402047981 */ /* 0x000562000c1e1b00 */
[----:B------:R-:W-:Y:S05]  /*d150*/  BRA `(.L_x_4582) ;  /* 0x0000000800687947 */ /* 0x000fea0003800000 */
.L_x_4590:
        /* <DEDUP_REMOVED lines=25> */
[----:B------:R-:W2:Y:S02]  /*d2f0*/  F2F.F64.F32 R4, R5 ;  /* 0x0000000500047310 */ /* 0x000ea40000201800 */
[----:B--2---:R-:W-:Y:S05]  /*d300*/  BRA `(.L_x_4582) ;  /* 0x0000000400fc7947 */ /* 0x004fea0003800000 */
.L_x_4593:
        /* <DEDUP_REMOVED lines=14> */
.L_x_4592:
[----:B------:R-:W2:Y:S02]  /*d3f0*/  LDG.E.U16 R0, desc[UR36][R2.64] ;  /* 0x0000002402007981 */ /* 0x000ea4000c1e1500 */
[----:B--2---:R-:W-:-:S04]  /*d400*/  IMAD.U32 R0, R0, 0x10000, RZ ;  /* 0x0001000000007824 */ /* 0x004fc800078e00ff */
[----:B------:R-:W-:-:S04]  /*d410*/  FMUL.FTZ R0, R0, 1 ;  /* 0x3f80000000007820 */ /* 0x000fc80000410000 */
[----:B------:R2:W3:Y:S02]  /*d420*/  F2F.F64.F32 R4, R0 ;  /* 0x0000000000047310 */ /* 0x0004e40000201800 */
[----:B--23--:R-:W-:Y:S05]  /*d430*/  BRA `(.L_x_4582) ;  /* 0x0000000400b07947 */ /* 0x00cfea0003800000 */
.L_x_4589:
        /* <DEDUP_REMOVED lines=11> */
.L_x_4596:
        /* <DEDUP_REMOVED lines=21> */
.L_x_4598:
[----:B------:R-:W-:Y:S05]  /*d640*/  BSYNC.RECONVERGENT B0 ;  /* 0x0000000000007941 */ /* 0x000fea0003800200 */
.L_x_4597:
[----:B------:R-:W-:Y:S02]  /*d650*/  SHF.L.U32 R0, R0, 0x14, RZ ;  /* 0x0000001400007819 */ /* 0x000fe400000006ff */
[----:B------:R-:W-:-:S04]  /*d660*/  LEA R2, R2, 0x3b800000, 0x17 ;  /* 0x3b80000002027811 */ /* 0x000fc800078eb8ff */
[----:B------:R-:W-:-:S05]  /*d670*/  LOP3.LUT R0, R2, R0, R7, 0xfe, !PT ;  /* 0x0000000002007212 */ /* 0x000fca00078efe07 */
[----:B------:R-:W-:-:S04]  /*d680*/  FMUL.FTZ R0, R0, 1 ;  /* 0x3f80000000007820 */ /* 0x000fc80000410000 */
[----:B------:R2:W3:Y:S02]  /*d690*/  F2F.F64.F32 R4, R0 ;  /* 0x0000000000047310 */ /* 0x0004e40000201800 */
[----:B--23--:R-:W-:Y:S05]  /*d6a0*/  BRA `(.L_x_4582) ;  /* 0x0000000400147947 */ /* 0x00cfea0003800000 */
.L_x_4595:
        /* <DEDUP_REMOVED lines=21> */
.L_x_4600:
[----:B------:R-:W-:Y:S05]  /*d800*/  BSYNC.RECONVERGENT B0 ;  /* 0x0000000000007941 */ /* 0x000fea0003800200 */
.L_x_4599:
[----:B------:R-:W-:Y:S01]  /*d810*/  IMAD.SHL.U32 R0, R0, 0x200000, RZ ;  /* 0x0020000000007824 */ /* 0x000fe200078e00ff */
[----:B------:R-:W-:-:S04]  /*d820*/  LEA R2, R2, 0x37800000, 0x17 ;  /* 0x3780000002027811 */ /* 0x000fc800078eb8ff */
[----:B------:R-:W-:-:S05]  /*d830*/  LOP3.LUT R0, R2, R0, R7, 0xfe, !PT ;  /* 0x0000000002007212 */ /* 0x000fca00078efe07 */
[----:B------:R-:W-:-:S04]  /*d840*/  FMUL.FTZ R0, R0, 1 ;  /* 0x3f80000000007820 */ /* 0x000fc80000410000 */
[----:B------:R2:W3:Y:S02]  /*d850*/  F2F.F64.F32 R4, R0 ;  /* 0x0000000000047310 */ /* 0x0004e40000201800 */
[----:B--23--:R-:W-:Y:S05]  /*d860*/  BRA `(.L_x_4582) ;  /* 0x0000000000a47947 */ /* 0x00cfea0003800000 */
.L_x_4594:
        /* <DEDUP_REMOVED lines=16> */
[----:B------:R0:W1:Y:S02]  /*d970*/  @P0 F2F.F64.F32 R4, R0 ;  /* 0x0000000000040310 */ /* 0x0000640000201800 */
[----:B01----:R-:W-:Y:S05]  /*d980*/  BRA `(.L_x_4582) ;  /* 0x00000000005c7947 */ /* 0x003fea0003800000 */
.L_x_4581:
        /* <DEDUP_REMOVED lines=16> */
.L_x_4603:
[----:B------:R-:W-:Y:S01]  /*da90*/  CS2R R4, SRZ ;  /* 0x0000000000047805 */ /* 0x000fe2000001ff00 */
[----:B------:R-:W-:Y:S06]  /*daa0*/  BRA `(.L_x_4582) ;  /* 0x0000000000147947 */ /* 0x000fec0003800000 */
.L_x_4602:
[----:B------:R-:W2:Y:S02]  /*dab0*/  LDG.E.64 R4, desc[UR36][R2.64] ;  /* 0x0000002402047981 */ /* 0x000ea4000c1e1b00 */
[----:B--2---:R-:W0:Y:S02]  /*dac0*/  I2F.F64.U64 R4, R4 ;  /* 0x0000000400047312 */ /* 0x004e240000301800 */
[----:B0-----:R-:W-:Y:S05]  /*dad0*/  BRA `(.L_x_4582) ;  /* 0x0000000000087947 */ /* 0x001fea0003800000 */
.L_x_4601:
[----:B------:R-:W2:Y:S02]  /*dae0*/  LDG.E R2, desc[UR36][R2.64] ;  /* 0x0000002402027981 */ /* 0x000ea4000c1e1900 */
[----:B--2---:R0:W1:Y:S02]  /*daf0*/  I2F.F64.U32 R4, R2 ;  /* 0x0000000200047312 */ /* 0x0040640000201800 */
.L_x_4582:
[----:B------:R-:W-:Y:S05]  /*db00*/  BSYNC.RECONVERGENT B6 ;  /* 0x0000000000067941 */ /* 0x000fea0003800200 */
.L_x_4576:
        /* <DEDUP_REMOVED lines=47> */
[----:B------:R-:W-:-:S07]  /*de00*/  MOV R0, 0xde20 ;  /* 0x0000de2000007802 */ /* 0x000fce0000000f00 */
[----:B------:R-:W-:Y:S05]  /*de10*/  CALL.REL.NOINC `($__internal_0_$__cuda_sm20_div_rn_f64_full) ;  /* 0x0000001400f07944 */ /* 0x000fea0003c00000 */
[----:B------:R-:W-:Y:S01]  /*de20*/  IMAD.MOV.U32 R2, RZ, RZ, R10 ;  /* 0x000000ffff027224 */ /* 0x000fe200078e000a */
[----:B------:R-:W-:-:S07]  /*de30*/  MOV R3, R11 ;  /* 0x0000000b00037202 */ /* 0x000fce0000000f00 */
.L_x_4606:
[----:B------:R-:W-:Y:S05]  /*de40*/  BSYNC.RECONVERGENT B0 ;  /* 0x0000000000007941 */ /* 0x000fea0003800200 */
.L_x_4605:
[----:B------:R-:W0:Y:S01]  /*de50*/  LDCU.64 UR4, c[0x0][0x590] ;  /* 0x0000b200ff0477ac */ /* 0x000e220008000a00 */
[----:B------:R-:W0:-:S15]  /*de60*/  FRND.F64 R2, R2 ;  /* 0x0000000200027313 */ /* 0x000e1e0000301800 */
[----:B------:R-:W-:-:S15]  /*de70*/  NOP ;  /* 0x0000000000007918 */ /* 0x000fde0000000000 */
[----:B------:R-:W-:-:S15]  /*de80*/  NOP ;  /* 0x0000000000007918 */ /* 0x000fde0000000000 */
[----:B------:R-:W-:-:S15]  /*de90*/  NOP ;  /* 0x0000000000007918 */ /* 0x000fde0000000000 */
[----:B------:R-:W-:-:S04]  /*dea0*/  NOP ;  /* 0x0000000000007918 */ /* 0x000fc80000000000 */
[----:B0-----:R0:W1:Y:S02]  /*deb0*/  DMUL R4, R2, UR4 ;  /* 0x0000000402047c28 */ /* 0x0010640008000000 */
[----:B01----:R-:W-:Y:S05]  /*dec0*/  BRA `(.L_x_4607) ;  /* 0x0000000000f87947 */ /* 0x003fea0003800000 */
.L_x_4604:
        /* <DEDUP_REMOVED lines=57> */
[----:B------:R-:W-:Y:S01]  /*e260*/  MOV R2, R10 ;  /* 0x0000000a00027202 */ /* 0x000fe20000000f00 */
[----:B------:R-:W-:-:S07]  /*e270*/  IMAD.MOV.U32 R3, RZ, RZ, R11 ;  /* 0x000000ffff037224 */ /* 0x000fce00078e000b */
.L_x_4609:
[----:B------:R-:W-:Y:S05]  /*e280*/  BSYNC.RECONVERGENT B0 ;  /* 0x0000000000007941 */ /* 0x000fea0003800200 */
.L_x_4608:
[----:B------:R-:W-:Y:S01]  /*e290*/  MOV R4, R2 ;  /* 0x0000000200047202 */ /* 0x000fe20000000f00 */
[----:B------:R-:W-:-:S07]  /*e2a0*/  IMAD.MOV.U32 R5, RZ, RZ, R3 ;  /* 0x000000ffff057224 */ /* 0x000fce00078e0003 */
.L_x_4607:
[----:B------:R-:W-:-:S04]  /*e2b0*/  UPRMT UR4, UR40, 0x9910, URZ ;  /* 0x0000991028047896 */ /* 0x000fc800080000ff */
        /* <DEDUP_REMOVED lines=13> */
.L_x_4613:
[----:B------:R-:W0:Y:S02]  /*e390*/  F2I.S64.F64.TRUNC R4, R4 ;  /* 0x0000000400047311 */ /* 0x000e24000030d900 */
[----:B0-----:R-:W-:-:S05]  /*e3a0*/  MOV R3, R4 ;  /* 0x0000000400037202 */ /* 0x001fca0000000f00 */
[----:B------:R-:W-:Y:S01]  /*e3b0*/  STG.E.U8 desc[UR36][R16.64], R3 ;  /* 0x0000000310007986 */ /* 0x000fe2000c101124 */
[----:B------:R-:W-:Y:S05]  /*e3c0*/  EXIT ;  /* 0x000000000000794d */ /* 0x000fea0003800000 */
.L_x_4612:
        /* <DEDUP_REMOVED lines=9> */
.L_x_4616:
[----:B------:R-:W0:Y:S02]  /*e460*/  F2I.F64.TRUNC R5, R4 ;  /* 0x0000000400057311 */ /* 0x000e24000030d100 */
[----:B0-----:R-:W-:Y:S01]  /*e470*/  STG.E desc[UR36][R16.64], R5 ;  /* 0x0000000510007986 */ /* 0x001fe2000c101924 */
[----:B------:R-:W-:Y:S05]  /*e480*/  EXIT ;  /* 0x000000000000794d */ /* 0x000fea0003800000 */
.L_x_4615:
[----:B------:R-:W0:Y:S02]  /*e490*/  F2I.F64.TRUNC R5, R4 ;  /* 0x0000000400057311 */ /* 0x000e24000030d100 */
[----:B0-----:R-:W-:Y:S01]  /*e4a0*/  STG.E.U16 desc[UR36][R16.64], R5 ;  /* 0x0000000510007986 */ /* 0x001fe2000c101524 */
[----:B------:R-:W-:Y:S05]  /*e4b0*/  EXIT ;  /* 0x000000000000794d */ /* 0x000fea0003800000 */
.L_x_4611:
        /* <DEDUP_REMOVED lines=17> */
.L_x_4618:
        /* <DEDUP_REMOVED lines=12> */
.L_x_4617:
        /* <DEDUP_REMOVED lines=18> */
.L_x_4620:
        /* <DEDUP_REMOVED lines=13> */
.L_x_4619:
[----:B------:R-:W-:Y:S01]  /*e880*/  STG.E.64 desc[UR36][R16.64], R4 ;  /* 0x0000000410007986 */ /* 0x000fe2000c101b24 */
[----:B------:R-:W-:Y:S05]  /*e890*/  EXIT ;  /* 0x000000000000794d */ /* 0x000fea0003800000 */
.L_x_4610:
        /* <DEDUP_REMOVED lines=13> */
.L_x_4624:
        /* <DEDUP_REMOVED lines=25> */
.L_x_4627:
[----:B------:R-:W-:-:S04]  /*eb00*/  SHF.R.U32.HI R3, RZ, 0x18, R3 ;  /* 0x00000018ff037819 */ /* 0x000fc80000011603 */
[----:B------:R-:W-:-:S04]  /*eb10*/  LOP3.LUT R0, R0, 0x80, R3, 0xf8, !PT ;  /* 0x0000008000007812 */ /* 0x000fc800078ef803 */
[----:B------:R-:W-:-:S07]  /*eb20*/  PRMT R8, R0, 0x7610, R8 ;  /* 0x0000761000087816 */ /* 0x000fce0000000008 */
.L_x_4626:
[----:B------:R-:W-:Y:S05]  /*eb30*/  BSYNC.RECONVERGENT B0 ;  /* 0x0000000000007941 */ /* 0x000fea0003800200 */
.L_x_4625:
[----:B------:R-:W-:Y:S01]  /*eb40*/  STG.E.U8 desc[UR36][R16.64], R8 ;  /* 0x0000000810007986 */ /* 0x000fe2000c101124 */
[----:B------:R-:W-:Y:S05]  /*eb50*/  EXIT ;  /* 0x000000000000794d */ /* 0x000fea0003800000 */
.L_x_4623:
        /* <DEDUP_REMOVED lines=25> */
.L_x_4630:
[----:B------:R-:W-:-:S04]  /*ecf0*/  SHF.R.U32.HI R3, RZ, 0x18, R3 ;  /* 0x00000018ff037819 */ /* 0x000fc80000011603 */
[----:B------:R-:W-:-:S04]  /*ed00*/  LOP3.LUT R0, R0, 0x80, R3, 0xf8, !PT ;  /* 0x0000008000007812 */ /* 0x000fc800078ef803 */
[----:B------:R-:W-:-:S07]  /*ed10*/  PRMT R8, R0, 0x7610, R8 ;  /* 0x0000761000087816 */ /* 0x000fce0000000008 */
.L_x_4629:
[----:B------:R-:W-:Y:S05]  /*ed20*/  BSYNC.RECONVERGENT B0 ;  /* 0x0000000000007941 */ /* 0x000fea0003800200 */
.L_x_4628:
[----:B------:R-:W-:Y:S01]  /*ed30*/  STG.E.U8 desc[UR36][R16.64], R8 ;  /* 0x0000000810007986 */ /* 0x000fe2000c101124 */
[----:B------:R-:W-:Y:S05]  /*ed40*/  EXIT ;  /* 0x000000000000794d */ /* 0x000fea0003800000 */
.L_x_4622:
        /* <DEDUP_REMOVED lines=30> */
.L_x_4632:
[----:B------:R-:W0:Y:S02]  /*ef30*/  F2I.U64.F64.TRUNC R4, R4 ;  /* 0x0000000400047311 */ /* 0x000e24000030d800 */
[----:B0-----:R-:W-:Y:S01]  /*ef40*/  STG.E.64 desc[UR36][R16.64], R4 ;  /* 0x0000000410007986 */ /* 0x001fe2000c101b24 */
[----:B------:R-:W-:Y:S05]  /*ef50*/  EXIT ;  /* 0x000000000000794d */ /* 0x000fea0003800000 */
.L_x_4631:
[----:B------:R-:W0:Y:S02]  /*ef60*/  F2I.U32.F64.TRUNC R5, R4 ;  /* 0x0000000400057311 */ /* 0x000e24000030d000 */
[----:B0-----:R-:W-:Y:S01]  /*ef70*/  STG.E desc[UR36][R16.64], R5 ;  /* 0x0000000510007986 */ /* 0x001fe2000c101924 */
[----:B------:R-:W-:Y:S05]  /*ef80*/  EXIT ;  /* 0x000000000000794d */ /* 0x000fea0003800000 */
.L_x_4621:
        /* <DEDUP_REMOVED lines=10> */
.L_x_4634:
[----:B------:R-:W-:-:S05]  /*f030*/  CS2R R6, SRZ ;  /* 0x0000000000067805 */ /* 0x000fca000001ff00 */
[----:B------:R-:W-:Y:S01]  /*f040*/  STG.E.128 desc[UR36][R16.64], R4 ;  /* 0x0000000410007986 */ /* 0x000fe2000c101d24 */
[----:B------:R-:W-:Y:S05]  /*f050*/  EXIT ;  /* 0x000000000000794d */ /* 0x000fea0003800000 */
.L_x_4633:
[----:B------:R-:W-:-:S09]  /*f060*/  UISETP.NE.AND UP0, UPT, UR4, 0xf, UPT ;  /* 0x0000000f0400788c */ /* 0x000fd2000bf05270 */
[----:B------:R-:W-:Y:S05]  /*f070*/  BRA.U !UP0, `(.L_x_4635) ;  /* 0x0000000508287547 */ /* 0x000fea000b800000 */
[----:B------:R-:W-:-:S09]  /*f080*/  UISETP.NE.AND UP0, UPT, UR4, 0x17, UPT ;  /* 0x000000170400788c */ /* 0x000fd2000bf05270 */
[----:B------:R-:W-:Y:S05]  /*f090*/  BRA.U !UP0, `(.L_x_4636) ;  /* 0x0000000108b07547 */ /* 0x000fea000b800000 */
[----:B------:R-:W-:-:S09]  /*f0a0*/  UISETP.NE.AND UP0, UPT, UR4, 0x18, UPT ;  /* 0x000000180400788c */ /* 0x000fd2000bf05270 */
[----:B------:R-:W-:Y:S05]  /*f0b0*/  BRA.U !UP0, `(.L_x_4637) ;  /* 0x0000000108447547 */ /* 0x000fea000b800000 */
.L_x_4614:
        /* <DEDUP_REMOVED lines=16> */
.L_x_4638:
[----:B------:R-:W-:Y:S05]  /*f1c0*/  EXIT ;  /* 0x000000000000794d */ /* 0x000fea0003800000 */
.L_x_4637:
        /* <DEDUP_REMOVED lines=21> */
.L_x_4640:
[----:B------:R-:W-:Y:S05]  /*f320*/  BSYNC.RECONVERGENT B0 ;  /* 0x0000000000007941 */ /* 0x000fea0003800200 */
.L_x_4639:
[----:B------:R-:W-:-:S05]  /*f330*/  LOP3.LUT R3, R0, 0x80, R3, 0xf8, !PT ;  /* 0x0000008000037812 */ /* 0x000fca00078ef803 */
[----:B------:R-:W-:Y:S01]  /*f340*/  STG.E.U8 desc[UR36][R16.64], R3 ;  /* 0x0000000310007986 */ /* 0x000fe2000c101124 */
[----:B------:R-:W-:Y:S05]  /*f350*/  EXIT ;  /* 0x000000000000794d */ /* 0x000fea0003800000 */
.L_x_4636:
        /* <DEDUP_REMOVED lines=20> */
.L_x_4642:
[----:B------:R-:W-:Y:S02]  /*f4a0*/  ISETP.GT.U32.AND P0, PT, R2, 0x7f800000, PT ;  /* 0x7f8000000200780c */ /* 0x000fe40003f04070 */
[----:B------:R-:W-:-:S04]  /*f4b0*/  MOV R0, 0x7f ;  /* 0x0000007f00007802 */ /* 0x000fc80000000f00 */
[----:B------:R-:W-:-:S07]  /*f4c0*/  SEL R0, R0, 0x7c, P0 ;  /* 0x0000007c00007807 */ /* 0x000fce0000000000 */
.L_x_4643:
[----:B------:R-:W-:Y:S05]  /*f4d0*/  BSYNC.RECONVERGENT B0 ;  /* 0x0000000000007941 */ /* 0x000fea0003800200 */
.L_x_4641:
[----:B------:R-:W-:-:S04]  /*f4e0*/  SHF.R.U32.HI R3, RZ, 0x18, R3 ;  /* 0x00000018ff037819 */ /* 0x000fc80000011603 */
[----:B------:R-:W-:-:S05]  /*f4f0*/  LOP3.LUT R3, R0, 0x80, R3, 0xf8, !PT ;  /* 0x0000008000037812 */ /* 0x000fca00078ef803 */
[----:B------:R-:W-:Y:S01]  /*f500*/  STG.E.U8 desc[UR36][R16.64], R3 ;  /* 0x0000000310007986 */ /* 0x000fe2000c101124 */
[----:B------:R-:W-:Y:S05]  /*f510*/  EXIT ;  /* 0x000000000000794d */ /* 0x000fea0003800000 */
.L_x_4635:
        /* <DEDUP_REMOVED lines=12> */
        .weak           $__internal_0_$__cuda_sm20_div_rn_f64_full
        .type           $__internal_0_$__cuda_sm20_div_rn_f64_full,@function
        .size           $__internal_0_$__cuda_sm20_div_rn_f64_full,(.L_x_19033 - $__internal_0_$__cuda_sm20_div_rn_f64_full)
$__internal_0_$__cuda_sm20_div_rn_f64_full:
[----:B------:R-:W-:Y:S01]  /*f5e0*/  FSETP.GEU.AND P2, PT, |R5|, 1.469367938527859385e-39, PT ;  /* 0x001000000500780b */ /* 0x000fe20003f4e200 */
[----:B------:R-:W-:Y:S01]  /*f5f0*/  IMAD.U32 R6, RZ, RZ, UR44 ;  /* 0x0000002cff067e24 */ /* 0x000fe2000f8e00ff */
[C---:B------:R-:W-:Y:S01]  /*f600*/  LOP3.LUT R3, R19.reuse, 0x800fffff, RZ, 0xc0, !PT ;  /* 0x800fffff13037812 */ /* 0x040fe200078ec0ff */
[----:B------:R-:W-:Y:S01]  /*f610*/  IMAD.MOV.U32 R10, RZ, RZ, 0x1 ;  /* 0x00000001ff0a7424 */ /* 0x000fe200078e00ff */
[----:B------:R-:W-:Y:S01]  /*f620*/  LOP3.LUT R22, R19, 0x7ff00000, RZ, 0xc0, !PT ;  /* 0x7ff0000013167812 */ /* 0x000fe200078ec0ff */
[----:B------:R-:W-:Y:S01]  /*f630*/  BSSY.RECONVERGENT B1, `(.L_x_4644) ;  /* 0x0000079000017945 */ /* 0x000fe20003800200 */
[----:B------:R-:W-:Y:S02]  /*f640*/  LOP3.LUT R7, R3, 0x3ff00000, RZ, 0xfc, !PT ;  /* 0x3ff0000003077812 */ /* 0x000fe400078efcff */
[----:B------:R-:W-:Y:S02]  /*f650*/  LOP3.LUT R3, R5, 0x7ff00000, RZ, 0xc0, !PT ;  /* 0x7ff0000005037812 */ /* 0x000fe400078ec0ff */
[----:B------:R-:W-:-:S02]  /*f660*/  MOV R20, 0x1ca00000 ;  /* 0x1ca0000000147802 */ /* 0x000fc40000000f00 */
[----:B------:R-:W-:Y:S01]  /*f670*/  ISETP.GE.U32.AND P1, PT, R3, R22, PT ;  /* 0x000000160300720c */ /* 0x000fe20003f26070 */
[----:B------:R-:W-:Y:S01]  /*f680*/  IMAD.MOV.U32 R21, RZ, RZ, R3 ;  /* 0x000000ffff157224 */ /* 0x000fe200078e0003 */
[C---:B------:R-:W-:Y:S02]  /*f690*/  @!P2 LOP3.LUT R8, R19.reuse, 0x7ff00000, RZ, 0xc0, !PT ;  /* 0x7ff000001308a812 */ /* 0x040fe400078ec0ff */
[----:B------:R-:W-:Y:S02]  /*f6a0*/  FSETP.GEU.AND P0, PT, |R19|, 1.469367938527859385e-39, PT ;  /* 0x001000001300780b */ /* 0x000fe40003f0e200 */
[----:B------:R-:W-:Y:S01]  /*f6b0*/  @!P2 ISETP.GE.U32.AND P3, PT, R3, R8, PT ;  /* 0x000000080300a20c */ /* 0x000fe20003f66070 */
[----:B------:R-:W-:Y:S01]  /*f6c0*/  IMAD.MOV.U32 R8, RZ, RZ, R4 ;  /* 0x000000ffff087224 */ /* 0x000fe200078e0004 */
[C---:B------:R-:W-:Y:S02]  /*f6d0*/  SEL R9, R20.reuse, 0x63400000, !P1 ;  /* 0x6340000014097807 */ /* 0x040fe40004800000 */
[----:B------:R-:W-:-:S02]  /*f6e0*/  @!P2 SEL R15, R20, 0x63400000, !P3 ;  /* 0x63400000140fa807 */ /* 0x000fc40005800000 */
[----:B------:R-:W-:Y:S02]  /*f6f0*/  MOV R18, UR44 ;  /* 0x0000002c00127c02 */ /* 0x000fe40008000f00 */
[--C-:B------:R-:W-:Y:S02]  /*f700*/  @!P2 LOP3.LUT R15, R15, 0x80000000, R5.reuse, 0xf8, !PT ;  /* 0x800000000f0fa812 */ /* 0x100fe400078ef805 */
[----:B------:R-:W-:Y:S02]  /*f710*/  LOP3.LUT R9, R9, 0x800fffff, R5, 0xf8, !PT ;  /* 0x800fffff09097812 */ /* 0x000fe400078ef805 */
[----:B------:R-:W-:Y:S01]  /*f720*/  @!P2 LOP3.LUT R15, R15, 0x100000, RZ, 0xfc, !PT ;  /* 0x001000000f0fa812 */ /* 0x000fe200078efcff */
[----:B------:R-:W0:Y:S01]  /*f730*/  @!P0 DMUL R6, R18, 8.98846567431157953865e+307 ;  /* 0x7fe0000012068828 */ /* 0x000e220000000000 */
[----:B------:R-:W-:Y:S01]  /*f740*/  @!P2 MOV R14, RZ ;  /* 0x000000ff000ea202 */ /* 0x000fe20000000f00 */
[----:B0-----:R-:W0:Y:S01]  /*f750*/  MUFU.RCP64H R11, R7 ;  /* 0x00000007000b7308 */ /* 0x001e220000001800 */
[----:B------:R-:W-:-:S05]  /*f760*/  @!P0 LOP3.LUT R22, R7, 0x7ff00000, RZ, 0xc0, !PT ;  /* 0x7ff0000007168812 */ /* 0x000fca00078ec0ff */
[----:B------:R-:W-:-:S15]  /*f770*/  VIADD R24, R22, 0xffffffff ;  /* 0xffffffff16187836 */ /* 0x000fde0000000000 */
[----:B------:R-:W-:-:S15]  /*f780*/  NOP ;  /* 0x0000000000007918 */ /* 0x000fde0000000000 */
[----:B------:R-:W-:-:S15]  /*f790*/  NOP ;  /* 0x0000000000007918 */ /* 0x000fde0000000000 */
[----:B------:R-:W-:-:S11]  /*f7a0*/  NOP ;  /* 0x0000000000007918 */ /* 0x000fd60000000000 */
[----:B------:R-:W1:Y:S02]  /*f7b0*/  @!P2 DFMA R8, R8, 2, -R14 ;  /* 0x400000000808a82b */ /* 0x000e64000000080e */
[----:B-1----:R-:W-:-:S04]  /*f7c0*/  @!P2 LOP3.LUT R21, R9, 0x7ff00000, RZ, 0xc0, !PT ;  /* 0x7ff000000915a812 */ /* 0x002fc800078ec0ff */
[----:B------:R-:W-:-:S04]  /*f7d0*/  IADD3 R23, PT, PT, R21, -0x1, RZ ;  /* 0xffffffff15177810 */ /* 0x000fc80007ffe0ff */
[----:B------:R-:W-:-:S04]  /*f7e0*/  ISETP.GT.U32.AND P0, PT, R23, 0x7feffffe, PT ;  /* 0x7feffffe1700780c */ /* 0x000fc80003f04070 */
[----:B------:R-:W-:-:S15]  /*f7f0*/  ISETP.GT.U32.OR P0, PT, R24, 0x7feffffe, P0 ;  /* 0x7feffffe1800780c */ /* 0x000fde0000704470 */
[----:B------:R-:W-:-:S15]  /*f800*/  NOP ;  /* 0x0000000000007918 */ /* 0x000fde0000000000 */
[----:B------:R-:W-:-:S15]  /*f810*/  NOP ;  /* 0x0000000000007918 */ /* 0x000fde0000000000 */
[----:B------:R-:W-:-:S05]  /*f820*/  NOP ;  /* 0x0000000000007918 */ /* 0x000fca0000000000 */
        /* <DEDUP_REMOVED lines=35> */
[----:B0-----:R0:W1:Y:S02]  /*fa60*/  DFMA R14, R10, R14, R12 ;  /* 0x0000000e0a0e722b */ /* 0x001064000000000c */
[----:B01----:R-:W-:Y:S05]  /*fa70*/  @P0 BRA `(.L_x_4645) ;  /* 0x00000000007c0947 */ /* 0x003fea0003800000 */
[----:B------:R-:W-:-:S04]  /*fa80*/  LOP3.LUT R10, R19, 0x7ff00000, RZ, 0xc0, !PT ;  /* 0x7ff00000130a7812 */ /* 0x000fc800078ec0ff */
[CC--:B------:R-:W-:Y:S02]  /*fa90*/  VIADDMNMX R4, R3.reuse, -R10.reuse, 0xb9600000, !PT ;  /* 0xb960000003047446 */ /* 0x0c0fe4000780090a */
[----:B------:R-:W-:Y:S02]  /*faa0*/  ISETP.GE.U32.AND P0, PT, R3, R10, PT ;  /* 0x0000000a0300720c */ /* 0x000fe40003f06070 */
[----:B------:R-:W-:Y:S02]  /*fab0*/  VIMNMX R3, PT, PT, R4, 0x46a00000, PT ;  /* 0x46a0000004037848 */ /* 0x000fe40003fe0100 */
[----:B------:R-:W-:Y:S02]  /*fac0*/  SEL R20, R20, 0x63400000, !P0 ;  /* 0x6340000014147807 */ /* 0x000fe40004000000 */
[----:B------:R-:W-:Y:S02]  /*fad0*/  MOV R4, RZ ;  /* 0x000000ff00047202 */ /* 0x000fe40000000f00 */
[----:B------:R-:W-:-:S05]  /*fae0*/  IADD3 R3, PT, PT, -R20, R3, RZ ;  /* 0x0000000314037210 */ /* 0x000fca0007ffe1ff */
[----:B------:R-:W-:-:S06]  /*faf0*/  VIADD R5, R3, 0x7fe00000 ;  /* 0x7fe0000003057836 */ /* 0x000fcc0000000000 */
[----:B------:R-:W0:Y:S02]  /*fb00*/  DMUL R10, R14, R4 ;  /* 0x000000040e0a7228 */ /* 0x000e240000000000 */
[----:B0-----:R-:W-:-:S13]  /*fb10*/  FSETP.GTU.AND P0, PT, |R11|, 1.469367938527859385e-39, PT ;  /* 0x001000000b00780b */ /* 0x001fda0003f0c200 */
[----:B------:R-:W-:Y:S05]  /*fb20*/  @P0 BRA `(.L_x_4646) ;  /* 0x0000000000a40947 */ /* 0x000fea0003800000 */
[----:B------:R-:W0:Y:S02]  /*fb30*/  DFMA R6, R14, -R6, R8 ;  /* 0x800000060e06722b */ /* 0x000e240000000008 */
[C---:B0-----:R-:W-:Y:S01]  /*fb40*/  FSETP.NEU.AND P0, PT, R7.reuse, RZ, PT ;  /* 0x000000ff0700720b */ /* 0x041fe20003f0d000 */
[----:B------:R-:W-:Y:S01]  /*fb50*/  IMAD.MOV.U32 R6, RZ, RZ, RZ ;  /* 0x000000ffff067224 */ /* 0x000fe200078e00ff */
[----:B------:R-:W-:-:S04]  /*fb60*/  LOP3.LUT R9, R7, 0x80000000, R19, 0x48, !PT ;  /* 0x8000000007097812 */ /* 0x000fc800078e4813 */
[----:B------:R-:W-:-:S07]  /*fb70*/  LOP3.LUT R7, R9, R5, RZ, 0xfc, !PT ;  /* 0x0000000509077212 */ /* 0x000fce00078efcff */
[----:B------:R-:W-:Y:S05]  /*fb80*/  @!P0 BRA `(.L_x_4646) ;  /* 0x00000000008c8947 */ /* 0x000fea0003800000 */
[C---:B------:R-:W-:Y:S01]  /*fb90*/  IADD3 R5, PT, PT, -R3.reuse, RZ, RZ ;  /* 0x000000ff03057210 */ /* 0x040fe20007ffe1ff */
[----:B------:R-:W-:Y:S01]  /*fba0*/  IMAD.MOV.U32 R4, RZ, RZ, RZ ;  /* 0x000000ffff047224 */ /* 0x000fe200078e00ff */
[----:B------:R-:W-:Y:S01]  /*fbb0*/  IADD3 R3, PT, PT, -R3, -0x43300000, RZ ;  /* 0xbcd0000003037810 */ /* 0x000fe20007ffe1ff */
[----:B------:R-:W0:Y:S02]  /*fbc0*/  DMUL.RP R6, R14, R6 ;  /* 0x000000060e067228 */ /* 0x000e240000008000 */
[----:B0-----:R-:W-:-:S15]  /*fbd0*/  LOP3.LUT R9, R7, R9, RZ, 0x3c, !PT ;  /* 0x0000000907097212 */ /* 0x001fde00078e3cff */
[----:B------:R-:W-:-:S15]  /*fbe0*/  NOP ;  /* 0x0000000000007918 */ /* 0x000fde0000000000 */
[----:B------:R-:W-:-:S15]  /*fbf0*/  NOP ;  /* 0x0000000000007918 */ /* 0x000fde0000000000 */
[----:B------:R-:W-:-:S15]  /*fc00*/  NOP ;  /* 0x0000000000007918 */ /* 0x000fde0000000000 */
[----:B------:R-:W-:-:S02]  /*fc10*/  NOP ;  /* 0x0000000000007918 */ /* 0x000fc40000000000 */
[----:B------:R-:W0:Y:S02]  /*fc20*/  DFMA R4, R10, -R4, R14 ;  /* 0x800000040a04722b */ /* 0x000e24000000000e */
[----:B0-----:R-:W-:-:S04]  /*fc30*/  FSETP.NEU.AND P0, PT, |R5|, R3, PT ;  /* 0x000000030500720b */ /* 0x001fc80003f0d200 */
[----:B------:R-:W-:Y:S02]  /*fc40*/  FSEL R10, R6, R10, !P0 ;  /* 0x0000000a060a7208 */ /* 0x000fe40004000000 */
[----:B------:R-:W-:Y:S01]  /*fc50*/  FSEL R11, R9, R11, !P0 ;  /* 0x0000000b090b7208 */ /* 0x000fe20004000000 */
[----:B------:R-:W-:Y:S06]  /*fc60*/  BRA `(.L_x_4646) ;  /* 0x0000000000547947 */ /* 0x000fec0003800000 */
.L_x_4645:
[----:B------:R-:W0:Y:S02]  /*fc70*/  DSETP.NAN.AND P0, PT, R4, R4, PT ;  /* 0x000000040400722a */ /* 0x000e240003f08000 */
[----:B0-----:R-:W-:Y:S05]  /*fc80*/  @P0 BRA `(.L_x_4647) ;  /* 0x0000000000440947 */ /* 0x001fea0003800000 */
[----:B------:R-:W0:Y:S02]  /*fc90*/  DSETP.NAN.AND P0, PT, R18, R18, PT ;  /* 0x000000121200722a */ /* 0x000e240003f08000 */
[----:B0-----:R-:W-:Y:S05]  /*fca0*/  @P0 BRA `(.L_x_4648) ;  /* 0x0000000000300947 */ /* 0x001fea0003800000 */
[----:B------:R-:W-:Y:S01]  /*fcb0*/  ISETP.NE.AND P0, PT, R21, R22, PT ;  /* 0x000000161500720c */ /* 0x000fe20003f05270 */
[----:B------:R-:W-:Y:S01]  /*fcc0*/  IMAD.MOV.U32 R11, RZ, RZ, -0x80000 ;  /* 0xfff80000ff0b7424 */ /* 0x000fe200078e00ff */
[----:B------:R-:W-:-:S11]  /*fcd0*/  MOV R10, 0x0 ;  /* 0x00000000000a7802 */ /* 0x000fd60000000f00 */
[----:B------:R-:W-:Y:S05]  /*fce0*/  @!P0 BRA `(.L_x_4646) ;  /* 0x0000000000348947 */ /* 0x000fea0003800000 */
[----:B------:R-:W-:Y:S02]  /*fcf0*/  ISETP.NE.AND P0, PT, R21, 0x7ff00000, PT ;  /* 0x7ff000001500780c */ /* 0x000fe40003f05270 */
[----:B------:R-:W-:Y:S02]  /*fd00*/  LOP3.LUT R11, R5, 0x80000000, R19, 0x48, !PT ;  /* 0x80000000050b7812 */ /* 0x000fe400078e4813 */
[----:B------:R-:W-:-:S13]  /*fd10*/  ISETP.EQ.OR P0, PT, R22, RZ, !P0 ;  /* 0x000000ff1600720c */ /* 0x000fda0004702670 */
[----:B------:R-:W-:Y:S02]  /*fd20*/  @P0 LOP3.LUT R3, R11, 0x7ff00000, RZ, 0xfc, !PT ;  /* 0x7ff000000b030812 */ /* 0x000fe400078efcff */
[----:B------:R-:W-:Y:S01]  /*fd30*/  @!P0 MOV R10, RZ ;  /* 0x000000ff000a8202 */ /* 0x000fe20000000f00 */
[----:B------:R-:W-:Y:S01]  /*fd40*/  @P0 IMAD.MOV.U32 R10, RZ, RZ, RZ ;  /* 0x000000ffff0a0224 */ /* 0x000fe200078e00ff */
[----:B------:R-:W-:Y:S01]  /*fd50*/  @P0 MOV R11, R3 ;  /* 0x00000003000b0202 */ /* 0x000fe20000000f00 */
[----:B------:R-:W-:Y:S06]  /*fd60*/  BRA `(.L_x_4646) ;  /* 0x0000000000147947 */ /* 0x000fec0003800000 */
.L_x_4648:
[----:B------:R-:W-:Y:S01]  /*fd70*/  LOP3.LUT R11, R19, 0x80000, RZ, 0xfc, !PT ;  /* 0x00080000130b7812 */ /* 0x000fe200078efcff */
[----:B------:R-:W-:Y:S01]  /*fd80*/  IMAD.MOV.U32 R10, RZ, RZ, R18 ;  /* 0x000000ffff0a7224 */ /* 0x000fe200078e0012 */
[----:B------:R-:W-:Y:S06]  /*fd90*/  BRA `(.L_x_4646) ;  /* 0x0000000000087947 */ /* 0x000fec0003800000 */
.L_x_4647:
[----:B------:R-:W-:Y:S02]  /*fda0*/  LOP3.LUT R11, R5, 0x80000, RZ, 0xfc, !PT ;  /* 0x00080000050b7812 */ /* 0x000fe400078efcff */
[----:B------:R-:W-:-:S07]  /*fdb0*/  MOV R10, R4 ;  /* 0x00000004000a7202 */ /* 0x000fce0000000f00 */
.L_x_4646:
[----:B------:R-:W-:Y:S05]  /*fdc0*/  BSYNC.RECONVERGENT B1 ;  /* 0x0000000000017941 */ /* 0x000fea0003800200 */
.L_x_4644:
[----:B------:R-:W-:Y:S02]  /*fdd0*/  IMAD.MOV.U32 R4, RZ, RZ, R0 ;  /* 0x000000ffff047224 */ /* 0x000fe400078e0000 */
[----:B------:R-:W-:-:S04]  /*fde0*/  HFMA2 R5, -RZ, RZ, 0, 0 ;  /* 0x00000000ff057431 */ /* 0x000fc800000001ff */
[----:B------:R-:W-:Y:S05]  /*fdf0*/  RET.REL.NODEC R4 `(_ZN2at6native18elementwise_kernelILi128ELi4EZNS0_15gpu_kernel_implIZZZNS0_26round_decimals_kernel_cudaERNS_18TensorIteratorBaseElENKUlvE_clEvENKUlvE_clEvEUldE_EEvS4_RKT_EUliE_EEviT1_) ;  /* 0xffffff0004807950 */ /* 0x000fea0003c3ffff */
.L_x_4649:
        /* <DEDUP_REMOVED lines=16> */
.L_x_19033:


//--------------------- .text._ZN2at6native27unrolled_elementwise_kernelIZZZNS0_26round_decimals_kernel_cudaERNS_18TensorIteratorBaseElENKUlvE_clEvENKUlvE_clEvEUldE_St5arrayIPcLm2EELi4E23TrivialOffsetCalculatorILi1EjESB_NS0_6memory12LoadWithCastILi1EEENSC_13StoreWithCastILi1EEEEEviT_T0_T2_T3_T4_T5_ --------------------------
	.section	.text._ZN2at6native27unrolled_elementwise_kernelIZZZNS0_26round_decimals_kernel_cudaERNS_18TensorIteratorBaseElENKUlvE_clEvENKUlvE_clEvEUldE_St5arrayIPcLm2EELi4E23TrivialOffsetCalculatorILi1EjESB_NS0_6memory12LoadWithCastILi1EEENSC_13StoreWithCastILi1EEEEEviT_T0_T2_T3_T4_T5_,"ax",@progbits
	.align	128
        .global         _ZN2at6native27unrolled_elementwise_kernelIZZZNS0_26round_decimals_kernel_cudaERNS_18TensorIteratorBaseElENKUlvE_clEvENKUlvE_clEvEUldE_St5arrayIPcLm2EELi4E23TrivialOffsetCalculatorILi1EjESB_NS0_6memory12LoadWithCastILi1EEENSC_13StoreWithCastILi1EEEEEviT_T0_T2_T3_T4_T5_
        .type           _ZN2at6native27unrolled_elementwise_kernelIZZZNS0_26round_decimals_kernel_cudaERNS_18TensorIteratorBaseElENKUlvE_clEvENKUlvE_clEvEUldE_St5arrayIPcLm2EELi4E23TrivialOffsetCalculatorILi1EjESB_NS0_6memory12LoadWithCastILi1EEENSC_13StoreWithCastILi1EEEEEviT_T0_T2_T3_T4_T5_,@function
        .size           _ZN2at6native27unrolled_elementwise_kernelIZZZNS0_26round_decimals_kernel_cudaERNS_18TensorIteratorBaseElENKUlvE_clEvENKUlvE_clEvEUldE_St5arrayIPcLm2EELi4E23TrivialOffsetCalculatorILi1EjESB_NS0_6memory12LoadWithCastILi1EEENSC_13StoreWithCastILi1EEEEEviT_T0_T2_T3_T4_T5_,(.L_x_19034 - _ZN2at6native27unrolled_elementwise_kernelIZZZNS0_26round_decimals_kernel_cudaERNS_18TensorIteratorBaseElENKUlvE_clEvENKUlvE_clEvEUldE_St5arrayIPcLm2EELi4E23TrivialOffsetCalculatorILi1EjESB_NS0_6memory12LoadWithCastILi1EEENSC_13StoreWithCastILi1EEEEEviT_T0_T2_T3_T4_T5_)
        .other          _ZN2at6native27unrolled_elementwise_kernelIZZZNS0_26round_decimals_kernel_cudaERNS_18TensorIteratorBaseElENKUlvE_clEvENKUlvE_clEvEUldE_St5arrayIPcLm2EELi4E23TrivialOffsetCalculatorILi1EjESB_NS0_6memory12LoadWithCastILi1EEENSC_13StoreWithCastILi1EEEEEviT_T0_T2_T3_T4_T5_,@"STO_CUDA_ENTRY STV_DEFAULT"
_ZN2at6native27unrolled_elementwise_kernelIZZZNS0_26round_decimals_kernel_cudaERNS_18TensorIteratorBaseElENKUlvE_clEvENKUlvE_clEvEUldE_St5arrayIPcLm2EELi4E23TrivialOffsetCalculatorILi1EjESB_NS0_6memory12LoadWithCastILi1EEENSC_13StoreWithCastILi1EEEEEviT_T0_T2_T3_T4_T5_:
.text._ZN2at6native27unrolled_elementwise_kernelIZZZNS0_26round_decimals_kernel_cudaERNS_18TensorIteratorBaseElENKUlvE_clEvENKUlvE_clEvEUldE_St5arrayIPcLm2EELi4E23TrivialOffsetCalculatorILi1EjESB_NS0_6memory12LoadWithCastILi1EEENSC_13StoreWithCastILi1EEEEEviT_T0_T2_T3_T4_T5_:
        /* <DEDUP_REMOVED lines=33> */
.L_x_4656:
[----:B------:R-:W2:Y:S02]  /*0210*/  LDG.E.U8 R4, desc[UR36][R4.64] ;  /* 0x0000002404047981 */ /* 0x000ea4000c1e1100 */
[----:B--2---:R0:W1:Y:S02]  /*0220*/  I2F.F64.U16 R28, R4 ;  /* 0x00000004001c7312 */ /* 0x0040640000101800 */
[----:B01----:R-:W-:Y:S05]  /*0230*/  BRA `(.L_x_4658) ;  /* 0x0000000c00647947 */ /* 0x003fea0003800000 */
.L_x_4655:
        /* <DEDUP_REMOVED lines=9> */
.L_x_4660:
[----:B------:R-:W2:Y:S02]  /*02d0*/  LDG.E R4, desc[UR36][R4.64] ;  /* 0x0000002404047981 */ /* 0x000ea4000c1e1900 */
[----:B--2---:R0:W1:Y:S02]  /*02e0*/  I2F.F64 R28, R4 ;  /* 0x00000004001c7312 */ /* 0x0040640000201c00 */
[----:B01----:R-:W-:Y:S05]  /*02f0*/  BRA `(.L_x_4658) ;  /* 0x0000000c00347947 */ /* 0x003fea0003800000 */
.L_x_4659:
[----:B------:R-:W2:Y:S02]  /*0300*/  LDG.E.U16 R4, desc[UR36][R4.64] ;  /* 0x0000002404047981 */ /* 0x000ea4000c1e1500 */
[----:B--2---:R0:W1:Y:S02]  /*0310*/  I2F.F64.S16 R28, R4 ;  /* 0x00000004001c7312 */ /* 0x0040640000101c00 */
[----:B01----:R-:W-:Y:S05]  /*0320*/  BRA `(.L_x_4658) ;  /* 0x0000000c00287947 */ /* 0x003fea0003800000 */
.L_x_4654:
        /* <DEDUP_REMOVED lines=10> */
.L_x_4662:
[----:B------:R-:W2:Y:S02]  /*03d0*/  LDG.E.U16 R0, desc[UR36][R4.64] ;  /* 0x0000002404007981 */ /* 0x000ea4000c1e1500 */
[----:B--2---:R-:W-:-:S05]  /*03e0*/  HADD2.F32 R0, -RZ, R0.H0_H0 ;  /* 0x20000000ff007230 */ /* 0x004fca0000004100 */
[----:B------:R-:W-:-:S04]  /*03f0*/  FMUL.FTZ R0, R0, 1 ;  /* 0x3f80000000007820 */ /* 0x000fc80000410000 */
[----:B------:R1:W2:Y:S02]  /*0400*/  F2F.F64.F32 R28, R0 ;  /* 0x00000000001c7310 */ /* 0x0002a40000201800 */
[----:B-12---:R-:W-:Y:S05]  /*0410*/  BRA `(.L_x_4658) ;  /* 0x0000000800ec7947 */ /* 0x006fea0003800000 */
.L_x_4661:
        /* <DEDUP_REMOVED lines=10> */
.L_x_4664:
[----:B------:R-:W2:Y:S02]  /*04c0*/  LDG.E.U16 R4, desc[UR36][R4.64] ;  /* 0x0000002404047981 */ /* 0x000ea4000c1e1500 */
[----:B--2---:R-:W-:-:S05]  /*04d0*/  HADD2.F32 R0, -RZ, R4.H0_H0 ;  /* 0x20000004ff007230 */ /* 0x004fca0000004100 */
[----:B------:R-:W-:-:S04]  /*04e0*/  FMUL.FTZ R0, R0, 1 ;  /* 0x3f80000000007820 */ /* 0x000fc80000410000 */
[----:B------:R1:W2:Y:S02]  /*04f0*/  F2F.F64.F32 R28, R0 ;  /* 0x00000000001c7310 */ /* 0x0002a40000201800 */
[----:B-12---:R-:W-:Y:S05]  /*0500*/  BRA `(.L_x_4658) ;  /* 0x0000000800b07947 */ /* 0x006fea0003800000 */
.L_x_4663:
[----:B------:R0:W5:Y:S01]  /*0510*/  LDG.E.64 R28, desc[UR36][R4.64] ;  /* 0x00000024041c7981 */ /* 0x000162000c1e1b00 */
[----:B------:R-:W-:Y:S05]  /*0520*/  BRA `(.L_x_4658) ;  /* 0x0000000800a87947 */ /* 0x000fea0003800000 */
.L_x_4653:
        /* <DEDUP_REMOVED lines=13> */
.L_x_4667:
[----:B------:R1:W5:Y:S01]  /*0600*/  LDG.E.64 R28, desc[UR36][R4.64] ;  /* 0x00000024041c7981 */ /* 0x000362000c1e1b00 */
[----:B------:R-:W-:Y:S05]  /*0610*/  BRA `(.L_x_4658) ;  /* 0x00000008006c7947 */ /* 0x000fea0003800000 */
.L_x_4666:
        /* <DEDUP_REMOVED lines=27> */
.L_x_4669:
        /* <DEDUP_REMOVED lines=15> */
.L_x_4668:
[----:B------:R-:W2:Y:S02]  /*08c0*/  LDG.E.U16 R0, desc[UR36][R4.64] ;  /* 0x0000002404007981 */ /* 0x000ea4000c1e1500 */
[----:B--2---:R-:W-:-:S04]  /*08d0*/  IMAD.U32 R0, R0, 0x10000, RZ ;  /* 0x0001000000007824 */ /* 0x004fc800078e00ff */
[----:B------:R-:W-:-:S04]  /*08e0*/  FMUL.FTZ R0, R0, 1 ;  /* 0x3f80000000007820 */ /* 0x000fc80000410000 */
[----:B------:R2:W3:Y:S02]  /*08f0*/  F2F.F64.F32 R28, R0 ;  /* 0x00000000001c7310 */ /* 0x0004e40000201800 */
[----:B--23--:R-:W-:Y:S05]  /*0900*/  BRA `(.L_x_4658) ;  /* 0x0000000400b07947 */ /* 0x00cfea0003800000 */
.L_x_4665:
        /* <DEDUP_REMOVED lines=11> */
.L_x_4672:
        /* <DEDUP_REMOVED lines=21> */
.L_x_4674:
[----:B------:R-:W-:Y:S05]  /*0b10*/  BSYNC.RECONVERGENT B0 ;  /* 0x0000000000007941 */ /* 0x000fea0003800200 */
.L_x_4673:
[----:B------:R-:W-:Y:S01]  /*0b20*/  IMAD.SHL.U32 R0, R0, 0x100000, RZ ;  /* 0x0010000000007824 */ /* 0x000fe200078e00ff */
[----:B------:R-:W-:-:S04]  /*0b30*/  LEA R3, R3, 0x3b800000, 0x17 ;  /* 0x3b80000003037811 */ /* 0x000fc800078eb8ff */
[----:B------:R-:W-:-:S05]  /*0b40*/  LOP3.LUT R0, R3, R0, R7, 0xfe, !PT ;  /* 0x0000000003007212 */ /* 0x000fca00078efe07 */
[----:B------:R-:W-:-:S04]  /*0b50*/  FMUL.FTZ R0, R0, 1 ;  /* 0x3f80000000007820 */ /* 0x000fc80000410000 */
[----:B------:R4:W0:Y:S02]  /*0b60*/  F2F.F64.F32 R28, R0 ;  /* 0x00000000001c7310 */ /* 0x0008240000201800 */
[----:B0---4-:R-:W-:Y:S05]  /*0b70*/  BRA `(.L_x_4658) ;  /* 0x0000000400147947 */ /* 0x011fea0003800000 */
.L_x_4671:
        /* <DEDUP_REMOVED lines=21> */
.L_x_4676:
[----:B------:R-:W-:Y:S05]  /*0cd0*/  BSYNC.RECONVERGENT B0 ;  /* 0x0000000000007941 */ /* 0x000fea0003800200 */
.L_x_4675:
[----:B------:R-:W-:Y:S01]  /*0ce0*/  IMAD.SHL.U32 R0, R0, 0x200000, RZ ;  /* 0x0020000000007824 */ /* 0x000fe200078e00ff */
[----:B------:R-:W-:-:S04]  /*0cf0*/  LEA R3, R3, 0x37800000, 0x17 ;  /* 0x3780000003037811 */ /* 0x000fc800078eb8ff */
[----:B------:R-:W-:-:S05]  /*0d00*/  LOP3.LUT R0, R3, R0, R7, 0xfe, !PT ;  /* 0x0000000003007212 */ /* 0x000fca00078efe07 */
[----:B------:R-:W-:-:S04]  /*0d10*/  FMUL.FTZ R0, R0, 1 ;  /* 0x3f80000000007820 */ /* 0x000fc80000410000 */
[----:B------:R4:W0:Y:S02]  /*0d20*/  F2F.F64.F32 R28, R0 ;  /* 0x00000000001c7310 */ /* 0x0008240000201800 */
[----:B0---4-:R-:W-:Y:S05]  /*0d30*/  BRA `(.L_x_4658) ;  /* 0x0000000000a47947 */ /* 0x011fea0003800000 */
.L_x_4670:
[----:B------:R-:W-:-:S09]  /*0d40*/  UISETP.NE.AND UP0, UPT, UR4, 0x1c, UPT ;  /* 0x0000001c0400788c */ /* 0x000fd2000bf05270 */
[----:B------:R-:W-:Y:S05]  /*0d50*/  BRA.U !UP0, `(.L_x_4677) ;  /* 0x0000000108947547 */ /* 0x000fea000b800000 */
[----:B------:R-:W-:-:S09]  /*0d60*/  UISETP.NE.AND UP0, UPT, UR4, 0x1d, UPT ;  /* 0x0000001d0400788c */ /* 0x000fd2000bf05270 */
[----:B------:R-:W-:Y:S05]  /*0d70*/  BRA.U !UP0, `(.L_x_4678) ;  /* 0x0000000108807547 */ /* 0x000fea000b800000 */
[----:B------:R-:W-:-:S09]  /*0d80*/  UISETP.NE.AND UP0, UPT, UR4, 0x2c, UPT ;  /* 0x0000002c0400788c */ /* 0x000fd2000bf05270 */
[----:B------:R-:W-:Y:S05]  /*0d90*/  BRA.U !UP0, `(.L_x_4679) ;  /* 0x0000000108487547 */ /* 0x000fea000b800000 */
.L_x_4657:
        /* <DEDUP_REMOVED lines=16> */
.L_x_4680:
[----:B------:R-:W-:Y:S01]  /*0ea0*/  CS2R R28, SRZ ;  /* 0x00000000001c7805 */ /* 0x000fe2000001ff00 */
[----:B------:R-:W-:Y:S06]  /*0eb0*/  BRA `(.L_x_4658) ;  /* 0x0000000000447947 */ /* 0x000fec0003800000 */
.L_x_4679:
        /* <DEDUP_REMOVED lines=12> */
.L_x_4678:
[----:B------:R-:W2:Y:S02]  /*0f80*/  LDG.E.64 R28, desc[UR36][R4.64] ;  /* 0x00000024041c7981 */ /* 0x000ea4000c1e1b00 */
[----:B--2---:R-:W4:Y:S02]  /*0f90*/  I2F.F64.U64 R28, R28 ;  /* 0x0000001c001c7312 */ /* 0x004f240000301800 */
[----:B----4-:R-:W-:Y:S05]  /*0fa0*/  BRA `(.L_x_4658) ;  /* 0x0000000000087947 */ /* 0x010fea0003800000 */
.L_x_4677:
[----:B------:R-:W2:Y:S02]  /*0fb0*/  LDG.E R4, desc[UR36][R4.64] ;  /* 0x0000002404047981 */ /* 0x000ea4000c1e1900 */
[----:B--2---:R2:W3:Y:S02]  /*0fc0*/  I2F.F64.U32 R28, R4 ;  /* 0x00000004001c7312 */ /* 0x0044e40000201800 */
.L_x_4658:
[----:B------:R-:W-:Y:S05]  /*0fd0*/  BSYNC.RECONVERGENT B7 ;  /* 0x0000000000077941 */ /* 0x000fea0003800200 */
.L_x_4652:
[----:B------:R-:W-:-:S07]  /*0fe0*/  VIADD R22, R2, 0x80 ;  /* 0x0000008002167836 */ /* 0x000fce0000000000 */
.L_x_4651:
[----:B------:R-:W-:Y:S05]  /*0ff0*/  BSYNC.RECONVERGENT B6 ;  /* 0x0000000000067941 */ /* 0x000fea0003800200 */
.L_x_4650:
        /* <DEDUP_REMOVED lines=25> */
.L_x_4687:
[----:B------:R-:W2:Y:S02]  /*1190*/  LDG.E.U8 R4, desc[UR36][R4.64] ;  /* 0x0000002404047981 */ /* 0x000ea4000c1e1100 */
[----:B--2---:R1:W2:Y:S02]  /*11a0*/  I2F.F64.U16 R26, R4 ;  /* 0x00000004001a7312 */ /* 0x0042a40000101800 */
[----:B-12---:R-:W-:Y:S05]  /*11b0*/  BRA `(.L_x_4689) ;  /* 0x0000000c00647947 */ /* 0x006fea0003800000 */
.L_x_4686:
        /* <DEDUP_REMOVED lines=9> */
.L_x_4691:
[----:B------:R-:W2:Y:S02]  /*1250*/  LDG.E R4, desc[UR36][R4.64] ;  /* 0x0000002404047981 */ /* 0x000ea4000c1e1900 */
[----:B--2---:R1:W2:Y:S02]  /*1260*/  I2F.F64 R26, R4 ;  /* 0x00000004001a7312 */ /* 0x0042a40000201c00 */
[----:B-12---:R-:W-:Y:S05]  /*1270*/  BRA `(.L_x_4689) ;  /* 0x0000000c00347947 */ /* 0x006fea0003800000 */
.L_x_4690:
[----:B------:R-:W2:Y:S02]  /*1280*/  LDG.E.U16 R4, desc[UR36][R4.64] ;  /* 0x0000002404047981 */ /* 0x000ea4000c1e1500 */
[----:B--2---:R1:W2:Y:S02]  /*1290*/  I2F.F64.S16 R26, R4 ;  /* 0x00000004001a7312 */ /* 0x0042a40000101c00 */
[----:B-12---:R-:W-:Y:S05]  /*12a0*/  BRA `(.L_x_4689) ;  /* 0x0000000c00287947 */ /* 0x006fea0003800000 */
.L_x_4685:
        /* <DEDUP_REMOVED lines=10> */
.L_x_4693:
[----:B------:R-:W2:Y:S02]  /*1350*/  LDG.E.U16 R0, desc[UR36][R4.64] ;  /* 0x0000002404007981 */ /* 0x000ea4000c1e1500 */
[----:B--2---:R-:W-:-:S05]  /*1360*/  HADD2.F32 R0, -RZ, R0.H0_H0 ;  /* 0x20000000ff007230 */ /* 0x004fca0000004100 */
[----:B------:R-:W-:-:S04]  /*1370*/  FMUL.FTZ R0, R0, 1 ;  /* 0x3f80000000007820 */ /* 0x000fc80000410000 */
[----:B------:R0:W1:Y:S02]  /*1380*/  F2F.F64.F32 R26, R0 ;  /* 0x00000000001a7310 */ /* 0x0000640000201800 */
[----:B01----:R-:W-:Y:S05]  /*1390*/  BRA `(.L_x_4689) ;  /* 0x0000000800ec7947 */ /* 0x003fea0003800000 */
.L_x_4692:
        /* <DEDUP_REMOVED lines=10> */
.L_x_4695:
[----:B------:R-:W2:Y:S02]  /*1440*/  LDG.E.U16 R4, desc[UR36][R4.64] ;  /* 0x0000002404047981 */ /* 0x000ea4000c1e1500 */
[----:B--2---:R-:W-:-:S05]  /*1450*/  HADD2.F32 R0, -RZ, R4.H0_H0 ;  /* 0x20000004ff007230 */ /* 0x004fca0000004100 */
[----:B------:R-:W-:-:S04]  /*1460*/  FMUL.FTZ R0, R0, 1 ;  /* 0x3f80000000007820 */ /* 0x000fc80000410000 */
[----:B------:R0:W1:Y:S02]  /*1470*/  F2F.F64.F32 R26, R0 ;  /* 0x00000000001a7310 */ /* 0x0000640000201800 */
[----:B01----:R-:W-:Y:S05]  /*1480*/  BRA `(.L_x_4689) ;  /* 0x0000000800b07947 */ /* 0x003fea0003800000 */
.L_x_4694:
[----:B------:R0:W5:Y:S01]  /*1490*/  LDG.E.64 R26, desc[UR36][R4.64] ;  /* 0x00000024041a7981 */ /* 0x000162000c1e1b00 */
[----:B------:R-:W-:Y:S05]  /*14a0*/  BRA `(.L_x_4689) ;  /* 0x0000000800a87947 */ /* 0x000fea0003800000 */
.L_x_4684:
        /* <DEDUP_REMOVED lines=13> */
.L_x_4698:
[----:B------:R4:W5:Y:S01]  /*1580*/  LDG.E.64 R26, desc[UR36][R4.64] ;  /* 0x00000024041a7981 */ /* 0x000962000c1e1b00 */
[----:B------:R-:W-:Y:S05]  /*1590*/  BRA `(.L_x_4689) ;  /* 0x00000008006c7947 */ /* 0x000fea0003800000 */
.L_x_4697:
        /* <DEDUP_REMOVED lines=27> */
.L_x_4700:
        /* <DEDUP_REMOVED lines=15> */
.L_x_4699:
[----:B------:R-:W2:Y:S02]  /*1840*/  LDG.E.U16 R0, desc[UR36][R4.64] ;  /* 0x0000002404007981 */ /* 0x000ea4000c1e1500 */
[----:B--2---:R-:W-:-:S04]  /*1850*/  IMAD.U32 R0, R0, 0x10000, RZ ;  /* 0x0001000000007824 */ /* 0x004fc800078e00ff */
[----:B------:R-:W-:-:S04]  /*1860*/  FMUL.FTZ R0, R0, 1 ;  /* 0x3f80000000007820 */ /* 0x000fc80000410000 */
[----:B------:R4:W0:Y:S02]  /*1870*/  F2F.F64.F32 R26, R0 ;  /* 0x00000000001a7310 */ /* 0x0008240000201800 */
[----:B0---4-:R-:W-:Y:S05]  /*1880*/  BRA `(.L_x_4689) ;  /* 0x0000000400b07947 */ /* 0x011fea0003800000 */
.L_x_4696:
        /* <DEDUP_REMOVED lines=11> */
.L_x_4703:
        /* <DEDUP_REMOVED lines=21> */
.L_x_4705:
[----:B------:R-:W-:Y:S05]  /*1a90*/  BSYNC.RECONVERGENT B0 ;  /* 0x0000000000007941 */ /* 0x000fea0003800200 */
.L_x_4704:
[----:B------:R-:W-:Y:S01]  /*1aa0*/  IMAD.SHL.U32 R0, R0, 0x100000, RZ ;  /* 0x0010000000007824 */ /* 0x000fe200078e00ff */
[----:B------:R-:W-:-:S04]  /*1ab0*/  LEA R3, R3, 0x3b800000, 0x17 ;  /* 0x3b80000003037811 */ /* 0x000fc800078eb8ff */
[----:B------:R-:W-:-:S05]  /*1ac0*/  LOP3.LUT R0, R3, R0, R7, 0xfe, !PT ;  /* 0x0000000003007212 */ /* 0x000fca00078efe07 */
[----:B------:R-:W-:-:S04]  /*1ad0*/  FMUL.FTZ R0, R0, 1 ;  /* 0x3f80000000007820 */ /* 0x000fc80000410000 */
[----:B------:R4:W0:Y:S02]  /*1ae0*/  F2F.F64.F32 R26, R0 ;  /* 0x00000000001a7310 */ /* 0x0008240000201800 */
[----:B0---4-:R-:W-:Y:S05]  /*1af0*/  BRA `(.L_x_4689) ;  /* 0x0000000400147947 */ /* 0x011fea0003800000 */
.L_x_4702:
        /* <DEDUP_REMOVED lines=21> */
.L_x_4707:
[----:B------:R-:W-:Y:S05]  /*1c50*/  BSYNC.RECONVERGENT B0 ;  /* 0x0000000000007941 */ /* 0x000fea0003800200 */
.L_x_4706:
[----:B------:R-:W-:Y:S01]  /*1c60*/  IMAD.SHL.U32 R0, R0, 0x200000, RZ ;  /* 0x0020000000007824 */ /* 0x000fe200078e00ff */
[----:B------:R-:W-:-:S04]  /*1c70*/  LEA R3, R3, 0x37800000, 0x17 ;  /* 0x3780000003037811 */ /* 0x000fc800078eb8ff */
[----:B------:R-:W-:-:S05]  /*1c80*/  LOP3.LUT R0, R3, R0, R7, 0xfe, !PT ;  /* 0x0000000003007212 */ /* 0x000fca00078efe07 */
[----:B------:R-:W-:-:S04]  /*1c90*/  FMUL.FTZ R0, R0, 1 ;  /* 0x3f80000000007820 */ /* 0x000fc80000410000 */
[----:B------:R4:W0:Y:S02]  /*1ca0*/  F2F.F64.F32 R26, R0 ;  /* 0x00000000001a7310 */ /* 0x0008240000201800 */
[----:B0---4-:R-:W-:Y:S05]  /*1cb0*/  BRA `(.L_x_4689) ;  /* 0x0000000000a47947 */ /* 0x011fea0003800000 */
.L_x_4701:
        /* <DEDUP_REMOVED lines=18> */
.L_x_4688:
[----:B------:R-:W-:Y:S01]  /*1de0*/  MOV R0, 0x0 ;  /* 0x0000000000007802 */ /* 0x000fe20000000f00 */
[----:B------:R-:W0:Y:S01]  /*1df0*/  LDCU.64 UR4, c[0x4][0x148] ;  /* 0x01002900ff0477ac */ /* 0x000e220008000a00 */
[----:B------:R-:W-:Y:S02]  /*1e00*/  IMAD.MOV.U32 R8, RZ, RZ, 0x4e ;  /* 0x0000004eff087424 */ /* 0x000fe400078e00ff */
[----:B------:R1:W2:Y:S01]  /*1e10*/  LDC.64 R14, c[0x4][R0] ;  /* 0x01000000000e7b82 */ /* 0x0002a20000000a00 */
[----:B------:R-:W4:Y:S01]  /*1e20*/  LDCU.64 UR6, c[0x4][0x150] ;  /* 0x01002a00ff0677ac */ /* 0x000f220008000a00 */
[----:B------:R-:W-:Y:S02]  /*1e30*/  IMAD.MOV.U32 R12, RZ, RZ, 0x1 ;  /* 0x00000001ff0c7424 */ /* 0x000fe400078e00ff */
[----:B------:R-:W-:Y:S01]  /*1e40*/  IMAD.MOV.U32 R13, RZ, RZ, RZ ;  /* 0x000000ffff0d7224 */ /* 0x000fe200078e00ff */
[----:B------:R-:W3:Y:S01]  /*1e50*/  LDCU.64 UR8, c[0x4][0x8] ;  /* 0x01000100ff0877ac */ /* 0x000ee20008000a00 */
[----:B0-----:R-:W-:-:S02]  /*1e60*/  IMAD.U32 R4, RZ, RZ, UR4 ;  /* 0x00000004ff047e24 */ /* 0x001fc4000f8e00ff */
[----:B------:R-:W-:Y:S02]  /*1e70*/  IMAD.U32 R5, RZ, RZ, UR5 ;  /* 0x00000005ff057e24 */ /* 0x000fe4000f8e00ff */
[----:B----4-:R-:W-:Y:S02]  /*1e80*/  IMAD.U32 R6, RZ, RZ, UR6 ;  /* 0x00000006ff067e24 */ /* 0x010fe4000f8e00ff */
[----:B------:R-:W-:Y:S02]  /*1e90*/  IMAD.U32 R7, RZ, RZ, UR7 ;  /* 0x00000007ff077e24 */ /* 0x000fe4000f8e00ff */
[----:B---3--:R-:W-:Y:S02]  /*1ea0*/  IMAD.U32 R10, RZ, RZ, UR8 ;  /* 0x00000008ff0a7e24 */ /* 0x008fe4000f8e00ff */
[----:B-1----:R-:W-:-:S07]  /*1eb0*/  IMAD.U32 R11, RZ, RZ, UR9 ;  /* 0x00000009ff0b7e24 */ /* 0x002fce000f8e00ff */
[----:B------:R-:W-:-:S07]  /*1ec0*/  LEPC R20, `(.L_x_4710) ;  /* 0x000000001014794e */ /* 0x000fce0000000000 */
[----:B--2--5:R-:W-:Y:S05]  /*1ed0*/  CALL.ABS.NOINC R14 ;  /* 0x000000000e007343 */ /* 0x024fea0003c00000 */
.L_x_4710:
[----:B------:R-:W-:Y:S01]  /*1ee0*/  CS2R R26, SRZ ;  /* 0x00000000001a7805 */ /* 0x000fe2000001ff00 */
[----:B------:R-:W-:Y:S06]  /*1ef0*/  BRA `(.L_x_4689) ;  /* 0x0000000000147947 */ /* 0x000fec0003800000 */
.L_x_4709:
[----:B------:R-:W2:Y:S02]  /*1f00*/  LDG.E.64 R26, desc[UR36][R4.64] ;  /* 0x00000024041a7981 */ /* 0x000ea4000c1e1b00 */
[----:B--2---:R-:W1:Y:S02]  /*1f10*/  I2F.F64.U64 R26, R26 ;  /* 0x0000001a001a7312 */ /* 0x004e640000301800 */
[----:B-1----:R-:W-:Y:S05]  /*1f20*/  BRA `(.L_x_4689) ;  /* 0x0000000000087947 */ /* 0x002fea0003800000 */
.L_x_4708:
[----:B------:R-:W2:Y:S02]  /*1f30*/  LDG.E R4, desc[UR36][R4.64] ;  /* 0x0000002404047981 */ /* 0x000ea4000c1e1900 */
[----:B--2---:R1:W2:Y:S02]  /*1f40*/  I2F.F64.U32 R26, R4 ;  /* 0x00000004001a7312 */ /* 0x0042a40000201800 */
.L_x_4689:
[----:B------:R-:W-:Y:S05]  /*1f50*/  BSYNC.RECONVERGENT B7 ;  /* 0x0000000000077941 */ /* 0x000fea0003800200 */
.L_x_4683:
[----:B------:R-:W-:-:S07]  /*1f60*/  VIADD R22, R22, 0x80 ;  /* 0x0000008016167836 */ /* 0x000fce0000000000 */
.L_x_4682:
[----:B------:R-:W-:Y:S05]  /*1f70*/  BSYNC.RECONVERGENT B6 ;  /* 0x0000000000067941 */ /* 0x000fea0003800200 */
.L_x_4681:
        /* <DEDUP_REMOVED lines=25> */
.L_x_4717:
[----:B------:R-:W2:Y:S02]  /*2110*/  LDG.E.U8 R4, desc[UR36][R4.64] ;  /* 0x0000002404047981 */ /* 0x000ea4000c1e1100 */
[----:B--2---:R0:W1:Y:S02]  /*2120*/  I2F.F64.U16 R24, R4 ;  /* 0x0000000400187312 */ /* 0x0040640000101800 */
[----:B01----:R-:W-:Y:S05]  /*2130*/  BRA `(.L_x_4719) ;  /* 0x0000000c00647947 */ /* 0x003fea0003800000 */
.L_x_4716:
        /* <DEDUP_REMOVED lines=9> */
.L_x_4721:
[----:B------:R-:W2:Y:S02]  /*21d0*/  LDG.E R4, desc[UR36][R4.64] ;  /* 0x0000002404047981 */ /* 0x000ea4000c1e1900 */
[----:B--2---:R0:W1:Y:S02]  /*21e0*/  I2F.F64 R24, R4 ;  /* 0x0000000400187312 */ /* 0x0040640000201c00 */
[----:B01----:R-:W-:Y:S05]  /*21f0*/  BRA `(.L_x_4719) ;  /* 0x0000000c00347947 */ /* 0x003fea0003800000 */
.L_x_4720:
[----:B------:R-:W2:Y:S02]  /*2200*/  LDG.E.U16 R4, desc[UR36][R4.64] ;  /* 0x0000002404047981 */ /* 0x000ea4000c1e1500 */
[----:B--2---:R0:W1:Y:S02]  /*2210*/  I2F.F64.S16 R24, R4 ;  /* 0x0000000400187312 */ /* 0x0040640000101c00 */
[----:B01----:R-:W-:Y:S05]  /*2220*/  BRA `(.L_x_4719) ;  /* 0x0000000c00287947 */ /* 0x003fea0003800000 */
.L_x_4715:
        /* <DEDUP_REMOVED lines=10> */
.L_x_4723:
[----:B------:R-:W2:Y:S02]  /*22d0*/  LDG.E.U16 R0, desc[UR36][R4.64] ;  /* 0x0000002404007981 */ /* 0x000ea4000c1e1500 */
[----:B--2---:R-:W-:-:S05]  /*22e0*/  HADD2.F32 R0, -RZ, R0.H0_H0 ;  /* 0x20000000ff007230 */ /* 0x004fca0000004100 */
[----:B------:R-:W-:-:S04]  /*22f0*/  FMUL.FTZ R0, R0, 1 ;  /* 0x3f80000000007820 */ /* 0x000fc80000410000 */
[----:B------:R1:W2:Y:S02]  /*2300*/  F2F.F64.F32 R24, R0 ;  /* 0x0000000000187310 */ /* 0x0002a40000201800 */
[----:B-12---:R-:W-:Y:S05]  /*2310*/  BRA `(.L_x_4719) ;  /* 0x0000000800ec7947 */ /* 0x006fea0003800000 */
.L_x_4722:
        /* <DEDUP_REMOVED lines=10> */
.L_x_4725:
[----:B------:R-:W2:Y:S02]  /*23c0*/  LDG.E.U16 R4, desc[UR36][R4.64] ;  /* 0x0000002404047981 */ /* 0x000ea4000c1e1500 */
[----:B--2---:R-:W-:-:S05]  /*23d0*/  HADD2.F32 R0, -RZ, R4.H0_H0 ;  /* 0x20000004ff007230 */ /* 0x004fca0000004100 */
[----:B------:R-:W-:-:S04]  /*23e0*/  FMUL.FTZ R0, R0, 1 ;  /* 0x3f80000000007820 */ /* 0x000fc80000410000 */
[----:B------:R1:W2:Y:S02]  /*23f0*/  F2F.F64.F32 R24, R0 ;  /* 0x0000000000187310 */ /* 0x0002a40000201800 */
[----:B-12---:R-:W-:Y:S05]  /*2400*/  BRA `(.L_x_4719) ;  /* 0x0000000800b07947 */ /* 0x006fea0003800000 */
.L_x_4724:
[----:B------:R0:W5:Y:S01]  /*2410*/  LDG.E.64 R24, desc[UR36][R4.64] ;  /* 0x0000002404187981 */ /* 0x000162000c1e1b00 */
[----:B------:R-:W-:Y:S05]  /*2420*/  BRA `(.L_x_4719) ;  /* 0x0000000800a87947 */ /* 0x000fea0003800000 */
.L_x_4714:
        /* <DEDUP_REMOVED lines=13> */
.L_x_4728:
[----:B------:R1:W5:Y:S01]  /*2500*/  LDG.E.64 R24, desc[UR36][R4.64] ;  /* 0x0000002404187981 */ /* 0x000362000c1e1b00 */
[----:B------:R-:W-:Y:S05]  /*2510*/  BRA `(.L_x_4719) ;  /* 0x00000008006c7947 */ /* 0x000fea0003800000 */
.L_x_4727:
        /* <DEDUP_REMOVED lines=27> */
.L_x_4730:
        /* <DEDUP_REMOVED lines=15> */
.L_x_4729:
[----:B------:R-:W2:Y:S02]  /*27c0*/  LDG.E.U16 R0, desc[UR36][R4.64] ;  /* 0x0000002404007981 */ /* 0x000ea4000c1e1500 */
[----:B--2---:R-:W-:-:S04]  /*27d0*/  IMAD.U32 R0, R0, 0x10000, RZ ;  /* 0x0001000000007824 */ /* 0x004fc800078e00ff */
[----:B------:R-:W-:-:S04]  /*27e0*/  FMUL.FTZ R0, R0, 1 ;  /* 0x3f80000000007820 */ /* 0x000fc80000410000 */
[----:B------:R2:W4:Y:S02]  /*27f0*/  F2F.F64.F32 R24, R0 ;  /* 0x0000000000187310 */ /* 0x0005240000201800 */
[----:B--2-4-:R-:W-:Y:S05]  /*2800*/  BRA `(.L_x_4719) ;  /* 0x0000000400b07947 */ /* 0x014fea0003800000 */
.L_x_4726:
        /* <DEDUP_REMOVED lines=11> */
.L_x_4733:
        /* <DEDUP_REMOVED lines=21> */
.L_x_4735:
[----:B------:R-:W-:Y:S05]  /*2a10*/  BSYNC.RECONVERGENT B0 ;  /* 0x0000000000007941 */ /* 0x000fea0003800200 */
.L_x_4734:
[----:B------:R-:W-:Y:S01]  /*2a20*/  IMAD.SHL.U32 R0, R0, 0x100000, RZ ;  /* 0x0010000000007824 */ /* 0x000fe200078e00ff */
[----:B------:R-:W-:-:S04]  /*2a30*/  LEA R3, R3, 0x3b800000, 0x17 ;  /* 0x3b80000003037811 */ /* 0x000fc800078eb8ff */
[----:B------:R-:W-:-:S05]  /*2a40*/  LOP3.LUT R0, R3, R0, R7, 0xfe, !PT ;  /* 0x0000000003007212 */ /* 0x000fca00078efe07 */
[----:B------:R-:W-:-:S04]  /*2a50*/  FMUL.FTZ R0, R0, 1 ;  /* 0x3f80000000007820 */ /* 0x000fc80000410000 */
[----:B------:R0:W1:Y:S02]  /*2a60*/  F2F.F64.F32 R24, R0 ;  /* 0x0000000000187310 */ /* 0x0000640000201800 */
[----:B01----:R-:W-:Y:S05]  /*2a70*/  BRA `(.L_x_4719) ;  /* 0x0000000400147947 */ /* 0x003fea0003800000 */
.L_x_4732:
        /* <DEDUP_REMOVED lines=21> */
.L_x_4737:
[----:B------:R-:W-:Y:S05]  /*2bd0*/  BSYNC.RECONVERGENT B0 ;  /* 0x0000000000007941 */ /* 0x000fea0003800200 */
.L_x_4736:
[----:B------:R-:W-:Y:S01]  /*2be0*/  IMAD.SHL.U32 R0, R0, 0x200000, RZ ;  /* 0x0020000000007824 */ /* 0x000fe200078e00ff */
[----:B------:R-:W-:-:S04]  /*2bf0*/  LEA R3, R3, 0x37800000, 0x17 ;  /* 0x3780000003037811 */ /* 0x000fc800078eb8ff */
[----:B------:R-:W-:-:S05]  /*2c00*/  LOP3.LUT R0, R3, R0, R7, 0xfe, !PT ;  /* 0x0000000003007212 */ /* 0x000fca00078efe07 */
[----:B------:R-:W-:-:S04]  /*2c10*/  FMUL.FTZ R0, R0, 1 ;  /* 0x3f80000000007820 */ /* 0x000fc80000410000 */
[----:B------:R0:W1:Y:S02]  /*2c20*/  F2F.F64.F32 R24, R0 ;  /* 0x0000000000187310 */ /* 0x0000640000201800 */
[----:B01----:R-:W-:Y:S05]  /*2c30*/  BRA `(.L_x_4719) ;  /* 0x0000000000a47947 */ /* 0x003fea0003800000 */
.L_x_4731:
        /* <DEDUP_REMOVED lines=18> */
.L_x_4718:
        /* <DEDUP_REMOVED lines=16> */
.L_x_4740:
[----:B------:R-:W-:Y:S01]  /*2e60*/  CS2R R24, SRZ ;  /* 0x0000000000187805 */ /* 0x000fe2000001ff00 */
[----:B------:R-:W-:Y:S06]  /*2e70*/  BRA `(.L_x_4719) ;  /* 0x0000000000147947 */ /* 0x000fec0003800000 */
.L_x_4739:
[----:B------:R-:W2:Y:S02]  /*2e80*/  LDG.E.64 R24, desc[UR36][R4.64] ;  /* 0x0000002404187981 */ /* 0x000ea4000c1e1b00 */
[----:B--2---:R-:W0:Y:S02]  /*2e90*/  I2F.F64.U64 R24, R24 ;  /* 0x0000001800187312 */ /* 0x004e240000301800 */
[----:B0-----:R-:W-:Y:S05]  /*2ea0*/  BRA `(.L_x_4719) ;  /* 0x0000000000087947 */ /* 0x001fea0003800000 */
.L_x_4738:
[----:B------:R-:W2:Y:S02]  /*2eb0*/  LDG.E R4, desc[UR36][R4.64] ;  /* 0x0000002404047981 */ /* 0x000ea4000c1e1900 */
[----:B--2---:R2:W4:Y:S02]  /*2ec0*/  I2F.F64.U32 R24, R4 ;  /* 0x0000000400187312 */ /* 0x0045240000201800 */
.L_x_4719:
[----:B------:R-:W-:Y:S05]  /*2ed0*/  BSYNC.RECONVERGENT B7 ;  /* 0x0000000000077941 */ /* 0x000fea0003800200 */
.L_x_4713:
[----:B------:R-:W-:-:S07]  /*2ee0*/  VIADD R22, R22, 0x80 ;  /* 0x0000008016167836 */ /* 0x000fce0000000000 */
.L_x_4712:
[----:B------:R-:W-:Y:S05]  /*2ef0*/  BSYNC.RECONVERGENT B6 ;  /* 0x0000000000067941 */ /* 0x000fea0003800200 */
.L_x_4711:
[----:B------:R-:W0:Y:S01]  /*2f00*/  LDC.U8 R18, c[0x0][0x390] ;  /* 0x0000e400ff127b82 */ /* 0x000e220000000000 */
        /* <DEDUP_REMOVED lines=24> */
.L_x_4746:
[----:B------:R-:W2:Y:S02]  /*3090*/  LDG.E.U8 R4, desc[UR36][R4.64] ;  /* 0x0000002404047981 */ /* 0x000ea4000c1e1100 */
[----:B--2---:R0:W1:Y:S02]  /*30a0*/  I2F.F64.U16 R16, R4 ;  /* 0x0000000400107312 */ /* 0x0040640000101800 */
[----:B01----:R-:W-:Y:S05]  /*30b0*/  BRA `(.L_x_4742) ;  /* 0x0000000c00587947 */ /* 0x003fea0003800000 */
.L_x_4745:
        /* <DEDUP_REMOVED lines=9> */
.L_x_4749:
[----:B------:R-:W2:Y:S02]  /*3150*/  LDG.E R4, desc[UR36][R4.64] ;  /* 0x0000002404047981 */ /* 0x000ea4000c1e1900 */
[----:B--2---:R0:W1:Y:S02]  /*3160*/  I2F.F64 R16, R4 ;  /* 0x0000000400107312 */ /* 0x0040640000201c00 */
[----:B01----:R-:W-:Y:S05]  /*3170*/  BRA `(.L_x_4742) ;  /* 0x0000000c00287947 */ /* 0x003fea0003800000 */
.L_x_4748:
[----:B------:R-:W2:Y:S02]  /*3180*/  LDG.E.U16 R4, desc[UR36][R4.64] ;  /* 0x0000002404047981 */ /* 0x000ea4000c1e1500 */
[----:B--2---:R0:W1:Y:S02]  /*3190*/  I2F.F64.S16 R16, R4 ;  /* 0x0000000400107312 */ /* 0x0040640000101c00 */
[----:B01----:R-:W-:Y:S05]  /*31a0*/  BRA `(.L_x_4742) ;  /* 0x0000000c001c7947 */ /* 0x003fea0003800000 */
.L_x_4744:
        /* <DEDUP_REMOVED lines=10> */
.L_x_4751:
[----:B------:R-:W2:Y:S02]  /*3250*/  LDG.E.U16 R0, desc[UR36][R4.64] ;  /* 0x0000002404007981 */ /* 0x000ea4000c1e1500 */
[----:B--2---:R-:W-:-:S05]  /*3260*/  HADD2.F32 R0, -RZ, R0.H0_H0 ;  /* 0x20000000ff007230 */ /* 0x004fca0000004100 */
[----:B------:R-:W-:-:S04]  /*3270*/  FMUL.FTZ R0, R0, 1 ;  /* 0x3f80000000007820 */ /* 0x000fc80000410000 */
[----:B------:R0:W1:Y:S02]  /*3280*/  F2F.F64.F32 R16, R0 ;  /* 0x0000000000107310 */ /* 0x0000640000201800 */
[----:B01----:R-:W-:Y:S05]  /*3290*/  BRA `(.L_x_4742) ;  /* 0x0000000800e07947 */ /* 0x003fea0003800000 */
.L_x_4750:
        /* <DEDUP_REMOVED lines=10> */
.L_x_4753:
[----:B------:R-:W2:Y:S02]  /*3340*/  LDG.E.U16 R4, desc[UR36][R4.64] ;  /* 0x0000002404047981 */ /* 0x000ea4000c1e1500 */
[----:B--2---:R-:W-:-:S05]  /*3350*/  HADD2.F32 R0, -RZ, R4.H0_H0 ;  /* 0x20000004ff007230 */ /* 0x004fca0000004100 */
[----:B------:R-:W-:-:S04]  /*3360*/  FMUL.FTZ R0, R0, 1 ;  /* 0x3f80000000007820 */ /* 0x000fc80000410000 */
[----:B------:R0:W1:Y:S02]  /*3370*/  F2F.F64.F32 R16, R0 ;  /* 0x0000000000107310 */ /* 0x0000640000201800 */
[----:B01----:R-:W-:Y:S05]  /*3380*/  BRA `(.L_x_4742) ;  /* 0x0000000800a47947 */ /* 0x003fea0003800000 */
.L_x_4752:
[----:B------:R0:W5:Y:S01]  /*3390*/  LDG.E.64 R16, desc[UR36][R4.64] ;  /* 0x0000002404107981 */ /* 0x000162000c1e1b00 */
[----:B------:R-:W-:Y:S05]  /*33a0*/  BRA `(.L_x_4742) ;  /* 0x00000008009c7947 */ /* 0x000fea0003800000 */
.L_x_4743:
        /* <DEDUP_REMOVED lines=13> */
.L_x_4756:
[----:B------:R0:W5:Y:S01]  /*3480*/  LDG.E.64 R16, desc[UR36][R4.64] ;  /* 0x0000002404107981 */ /* 0x000162000c1e1b00 */
[----:B------:R-:W-:Y:S05]  /*3490*/  BRA `(.L_x_4742) ;  /* 0x0000000800607947 */ /* 0x000fea0003800000 */
.L_x_4755:
        /* <DEDUP_REMOVED lines=27> */
.L_x_4758:
        /* <DEDUP_REMOVED lines=15> */
.L_x_4757:
[----:B------:R-:W2:Y:S02]  /*3740*/  LDG.E.U16 R0, desc[UR36][R4.64] ;  /* 0x0000002404007981 */ /* 0x000ea4000c1e1500 */
[----:B--2---:R-:W-:-:S04]  /*3750*/  IMAD.U32 R0, R0, 0x10000, RZ ;  /* 0x0001000000007824 */ /* 0x004fc800078e00ff */
[----:B------:R-:W-:-:S04]  /*3760*/  FMUL.FTZ R0, R0, 1 ;  /* 0x3f80000000007820 */ /* 0x000fc80000410000 */
[----:B------:R0:W1:Y:S02]  /*3770*/  F2F.F64.F32 R16, R0 ;  /* 0x0000000000107310 */ /* 0x0000640000201800 */
[----:B01----:R-:W-:Y:S05]  /*3780*/  BRA `(.L_x_4742) ;  /* 0x0000000400a47947 */ /* 0x003fea0003800000 */
.L_x_4754:
        /* <DEDUP_REMOVED lines=11> */
.L_x_4761:
        /* <DEDUP_REMOVED lines=20> */
.L_x_4763:
[----:B------:R-:W-:Y:S05]  /*3980*/  BSYNC.RECONVERGENT B0 ;  /* 0x0000000000007941 */ /* 0x000fea0003800200 */
.L_x_4762:
[----:B------:R-:W-:Y:S01]  /*3990*/  IMAD.SHL.U32 R0, R0, 0x100000, RZ ;  /* 0x0010000000007824 */ /* 0x000fe200078e00ff */
[----:B------:R-:W-:-:S04]  /*39a0*/  LEA R3, R3, 0x3b800000, 0x17 ;  /* 0x3b80000003037811 */ /* 0x000fc800078eb8ff */
[----:B------:R-:W-:-:S05]  /*39b0*/  LOP3.LUT R0, R3, R0, R7, 0xfe, !PT ;  /* 0x0000000003007212 */ /* 0x000fca00078efe07 */
[----:B------:R-:W-:-:S04]  /*39c0*/  FMUL.FTZ R0, R0, 1 ;  /* 0x3f80000000007820 */ /* 0x000fc80000410000 */
[----:B------:R0:W1:Y:S02]  /*39d0*/  F2F.F64.F32 R16, R0 ;  /* 0x0000000000107310 */ /* 0x0000640000201800 */
[----:B01----:R-:W-:Y:S05]  /*39e0*/  BRA `(.L_x_4742) ;  /* 0x00000004000c7947 */ /* 0x003fea0003800000 */
.L_x_4760:
        /* <DEDUP_REMOVED lines=20> */
.L_x_4765:
[----:B------:R-:W-:Y:S05]  /*3b30*/  BSYNC.RECONVERGENT B0 ;  /* 0x0000000000007941 */ /* 0x000fea0003800200 */
.L_x_4764:
[----:B------:R-:W-:Y:S01]  /*3b40*/  IMAD.SHL.U32 R0, R0, 0x200000, RZ ;  /* 0x0020000000007824 */ /* 0x000fe200078e00ff */
[----:B------:R-:W-:-:S04]  /*3b50*/  LEA R3, R3, 0x37800000, 0x17 ;  /* 0x3780000003037811 */ /* 0x000fc800078eb8ff */
[----:B------:R-:W-:-:S05]  /*3b60*/  LOP3.LUT R0, R3, R0, R7, 0xfe, !PT ;  /* 0x0000000003007212 */ /* 0x000fca00078efe07 */
[----:B------:R-:W-:-:S04]  /*3b70*/  FMUL.FTZ R0, R0, 1 ;  /* 0x3f80000000007820 */ /* 0x000fc80000410000 */
[----:B------:R0:W1:Y:S02]  /*3b80*/  F2F.F64.F32 R16, R0 ;  /* 0x0000000000107310 */ /* 0x0000640000201800 */
[----:B01----:R-:W-:Y:S05]  /*3b90*/  BRA `(.L_x_4742) ;  /* 0x0000000000a07947 */ /* 0x003fea0003800000 */
.L_x_4759:
        /* <DEDUP_REMOVED lines=18> */
.L_x_4747:
        /* <DEDUP_REMOVED lines=16> */
.L_x_4768:
[----:B------:R-:W-:Y:S05]  /*3dc0*/  BRA `(.L_x_4742) ;  /* 0x0000000000147947 */ /* 0x000fea0003800000 */
.L_x_4767:
[----:B------:R-:W2:Y:S02]  /*3dd0*/  LDG.E.64 R16, desc[UR36][R4.64] ;  /* 0x0000002404107981 */ /* 0x000ea4000c1e1b00 */
[----:B--2---:R-:W0:Y:S02]  /*3de0*/  I2F.F64.U64 R16, R16 ;  /* 0x0000001000107312 */ /* 0x004e240000301800 */
[----:B0-----:R-:W-:Y:S05]  /*3df0*/  BRA `(.L_x_4742) ;  /* 0x0000000000087947 */ /* 0x001fea0003800000 */
.L_x_4766:
[----:B------:R-:W2:Y:S02]  /*3e00*/  LDG.E R4, desc[UR36][R4.64] ;  /* 0x0000002404047981 */ /* 0x000ea4000c1e1900 */
[----:B--2---:R0:W1:Y:S02]  /*3e10*/  I2F.F64.U32 R16, R4 ;  /* 0x0000000400107312 */ /* 0x0040640000201800 */
.L_x_4742:
[----:B------:R-:W-:Y:S05]  /*3e20*/  BSYNC.RECONVERGENT B6 ;  /* 0x0000000000067941 */ /* 0x000fea0003800200 */
.L_x_4741:
[----:B------:R-:W1:Y:S01]  /*3e30*/  LDC R0, c[0x0][0x388] ;  /* 0x0000e200ff007b82 */ /* 0x000e620000000800 */
[----:B0-----:R-:W-:Y:S01]  /*3e40*/  ISETP.NE.AND P0, PT, R18, RZ, PT ;  /* 0x000000ff1200720c */ /* 0x001fe20003f05270 */
[----:B------:R-:W-:Y:S06]  /*3e50*/  BSSY.RECONVERGENT B0, `(.L_x_4769) ;  /* 0x00001fe000007945 */ /* 0x000fec0003800200 */
[----:B------:R-:W0:Y:S06]  /*3e60*/  LDC R3, c[0x0][0x38c] ;  /* 0x0000e300ff037b82 */ /* 0x000e2c0000000800 */
[----:B------:R-:W-:Y:S05]  /*3e70*/  @P0 BRA `(.L_x_4770) ;  /* 0x0000001000180947 */ /* 0x000fea0003800000 */
[----:B------:R-:W-:Y:S01]  /*3e80*/  ISETP.GE.AND P0, PT, R2, R19, PT ;  /* 0x000000130200720c */ /* 0x000fe20003f06270 */
[----:B------:R-:W-:-:S12]  /*3e90*/  BSSY.RECONVERGENT B2, `(.L_x_4771) ;  /* 0x0000040000027945 */ /* 0x000fd80003800200 */
[----:B------:R-:W-:Y:S05]  /*3ea0*/  @P0 BRA `(.L_x_4772) ;  /* 0x0000000000f80947 */ /* 0x000fea0003800000 */
[----:B------:R-:W3:Y:S01]  /*3eb0*/  LDCU UR4, c[0x0][0x38c] ;  /* 0x00007180ff0477ac */ /* 0x000ee20008000800 */
[----:B-12-4-:R-:W1:Y:S01]  /*3ec0*/  LDC.64 R4, c[0x0][0x388] ;  /* 0x0000e200ff047b82 */ /* 0x016e620000000a00 */
[----:B------:R-:W-:Y:S01]  /*3ed0*/  IMAD.MOV.U32 R6, RZ, RZ, 0x1 ;  /* 0x00000001ff067424 */ /* 0x000fe200078e00ff */
[----:B------:R-:W-:Y:S01]  /*3ee0*/  BSSY.RECONVERGENT B3, `(.L_x_4772) ;  /* 0x000003a000037945 */ /* 0x000fe20003800200 */
[----:B---3--:R-:W2:Y:S01]  /*3ef0*/  MUFU.RCP64H R7, UR4 ;  /* 0x0000000400077d08 */ /* 0x008ea20008001800 */
        /* <DEDUP_REMOVED lines=11> */
[----:B--2---:R-:W1:-:S15]  /*3fb0*/  DFMA R8, R6, -R4, 1 ;  /* 0x3ff000000608742b */ /* 0x004e5e0000000804 */
[----:B------:R-:W-:-:S15]  /*3fc0*/  NOP ;  /* 0x0000000000007918 */ /* 0x000fde0000000000 */
[----:B------:R-:W-:-:S15]  /*3fd0*/  NOP ;  /* 0x0000000000007918 */ /* 0x000fde0000000000 */
[----:B------:R-:W-:-:S15]  /*3fe0*/  NOP ;  /* 0x0000000000007918 */ /* 0x000fde0000000000 */
[----:B------:R-:W-:-:S04]  /*3ff0*/  NOP ;  /* 0x0000000000007918 */ /* 0x000fc80000000000 */
[----:B-1----:R-:W1:-:S15]  /*4000*/  DFMA R8, R8, R8, R8 ;  /* 0x000000080808722b */ /* 0x002e5e0000000008 */
        /* <DEDUP_REMOVED lines=9> */
[----:B-1----:R-:W1:-:S15]  /*40a0*/  DFMA R6, R8, -R4, 1 ;  /* 0x3ff000000806742b */ /* 0x002e5e0000000804 */
        /* <DEDUP_REMOVED lines=9> */
[----:B-1----:R-:W1:-:S15]  /*4140*/  DMUL R8, R28, R6 ;  /* 0x000000061c087228 */ /* 0x002e5e0000000000 */
[----:B------:R-:W-:-:S15]  /*4150*/  NOP ;  /* 0x0000000000007918 */ /* 0x000fde0000000000 */
[----:B------:R-:W-:-:S15]  /*4160*/  NOP ;  /* 0x0000000000007918 */ /* 0x000fde0000000000 */
[----:B------:R-:W-:-:S15]  /*4170*/  NOP ;  /* 0x0000000000007918 */ /* 0x000fde0000000000 */
[----:B------:R-:W-:-:S04]  /*4180*/  NOP ;  /* 0x0000000000007918 */ /* 0x000fc80000000000 */
[----:B-1----:R-:W1:-:S15]  /*4190*/  DFMA R4, R8, -R4, R28 ;  /* 0x800000040804722b */ /* 0x002e5e000000001c */
[----:B------:R-:W-:-:S15]  /*41a0*/  NOP ;  /* 0x0000000000007918 */ /* 0x000fde0000000000 */
[----:B------:R-:W-:-:S15]  /*41b0*/  NOP ;  /* 0x0000000000007918 */ /* 0x000fde0000000000 */
[----:B------:R-:W-:-:S15]  /*41c0*/  NOP ;  /* 0x0000000000007918 */ /* 0x000fde0000000000 */
[----:B------:R-:W-:-:S04]  /*41d0*/  NOP ;  /* 0x0000000000007918 */ /* 0x000fc80000000000 */
[----:B-1----:R-:W1:Y:S02]  /*41e0*/  DFMA R4, R6, R4, R8 ;  /* 0x000000040604722b */ /* 0x002e640000000008 */
[----:B-1----:R-:W-:-:S05]  /*41f0*/  FFMA R6, RZ, UR4, R5 ;  /* 0x00000004ff067c23 */ /* 0x002fca0008000005 */
[----:B------:R-:W-:-:S13]  /*4200*/  FSETP.GT.AND P0, PT, |R6|, 1.469367938527859385e-39, PT ;  /* 0x001000000600780b */ /* 0x000fda0003f04200 */
[----:B------:R-:W-:Y:S05]  /*4210*/  @P0 BRA P1, `(.L_x_4773) ;  /* 0x0000000000180947 */ /* 0x000fea0000800000 */
[----:B------:R-:W-:Y:S01]  /*4220*/  IMAD.MOV.U32 R8, RZ, RZ, R28 ;  /* 0x000000ffff087224 */ /* 0x000fe200078e001c */
[----:B------:R-:W-:Y:S01]  /*4230*/  MOV R34, 0x4260 ;  /* 0x0000426000227802 */ /* 0x000fe20000000f00 */
[----:B------:R-:W-:-:S07]  /*4240*/  IMAD.MOV.U32 R9, RZ, RZ, R29 ;  /* 0x000000ffff097224 */ /* 0x000fce00078e001d */
[----:B0-----:R-:W-:Y:S05]  /*4250*/  CALL.REL.NOINC `($__internal_1_$__cuda_sm20_div_rn_f64_full) ;  /* 0x0000006800cc7944 */ /* 0x001fea0003c00000 */
[----:B------:R-:W-:Y:S02]  /*4260*/  IMAD.MOV.U32 R4, RZ, RZ, R6 ;  /* 0x000000ffff047224 */ /* 0x000fe400078e0006 */
[----:B------:R-:W-:-:S07]  /*4270*/  IMAD.MOV.U32 R5, RZ, RZ, R7 ;  /* 0x000000ffff057224 */ /* 0x000fce00078e0007 */
.L_x_4773:
[----:B------:R-:W-:Y:S05]  /*4280*/  BSYNC.RECONVERGENT B3 ;  /* 0x0000000000037941 */ /* 0x000fea0003800200 */
.L_x_4772:
[----:B------:R-:W-:Y:S05]  /*4290*/  BSYNC.RECONVERGENT B2 ;  /* 0x0000000000027941 */ /* 0x000fea0003800200 */
.L_x_4771:
[----:B------:R-:W-:Y:S01]  /*42a0*/  VIADD R6, R2, 0x80 ;  /* 0x0000008002067836 */ /* 0x000fe20000000000 */
[----:B------:R-:W-:Y:S04]  /*42b0*/  BSSY.RECONVERGENT B2, `(.L_x_4774) ;  /* 0x0000041000027945 */ /* 0x000fe80003800200 */
[----:B------:R-:W-:-:S13]  /*42c0*/  ISETP.GE.AND P0, PT, R6, R19, PT ;  /* 0x000000130600720c */ /* 0x000fda0003f06270 */
[----:B------:R-:W-:Y:S05]  /*42d0*/  @P0 BRA `(.L_x_4775) ;  /* 0x0000000000f80947 */ /* 0x000fea0003800000 */
[----:B------:R-:W0:Y:S01]  /*42e0*/  LDCU UR4, c[0x0][0x38c] ;  /* 0x00007180ff0477ac */ /* 0x000e220008000800 */
[----:B------:R-:W2:Y:S01]  /*42f0*/  LDC.64 R6, c[0x0][0x388] ;  /* 0x0000e200ff067b82 */ /* 0x000ea20000000a00 */
[----:B------:R-:W-:Y:S01]  /*4300*/  IMAD.MOV.U32 R8, RZ, RZ, 0x1 ;  /* 0x00000001ff087424 */ /* 0x000fe200078e00ff */
[----:B------:R-:W-:Y:S01]  /*4310*/  BSSY.RECONVERGENT B3, `(.L_x_4775) ;  /* 0x000003a000037945 */ /* 0x000fe20003800200 */
[----:B0-----:R-:W0:Y:S01]  /*4320*/  MUFU.RCP64H R9, UR4 ;  /* 0x0000000400097d08 */ /* 0x001e220008001800 */
[----:B--2--5:R-:W2:-:S15]  /*4330*/  DMUL R26, R26, R6 ;  /* 0x000000061a1a7228 */ /* 0x024e9e0000000000 */
[----:B------:R-:W-:-:S15]  /*4340*/  NOP ;  /* 0x0000000000007918 */ /* 0x000fde0000000000 */
[----:B------:R-:W-:-:S15]  /*4350*/  NOP ;  /* 0x0000000000007918 */ /* 0x000fde0000000000 */
[----:B------:R-:W-:-:S15]  /*4360*/  NOP ;  /* 0x0000000000007918 */ /* 0x000fde0000000000 */
[----:B------:R-:W-:-:S04]  /*4370*/  NOP ;  /* 0x0000000000007918 */ /* 0x000fc80000000000 */
[----:B--2---:R-:W2:Y:S02]  /*4380*/  FRND.F64 R26, R26 ;  /* 0x0000001a001a7313 */ /* 0x004ea40000301800 */
[----:B--2---:R-:W-:-:S15]  /*4390*/  FSETP.GEU.AND P1, PT, |R27|, 6.5827683646048100446e-37, PT ;  /* 0x036000001b00780b */ /* 0x004fde0003f2e200 */
        /* <DEDUP_REMOVED lines=24> */
[----:B0-----:R-:W3:-:S15]  /*4520*/  DFMA R8, R10, R8, R10 ;  /* 0x000000080a08722b */ /* 0x001ede000000000a */
[----:B------:R-:W-:-:S15]  /*4530*/  NOP ;  /* 0x0000000000007918 */ /* 0x000fde0000000000 */
[----:B------:R-:W-:-:S15]  /*4540*/  NOP ;  /* 0x0000000000007918 */ /* 0x000fde0000000000 */
[----:B------:R-:W-:-:S15]  /*4550*/  NOP ;  /* 0x0000000000007918 */ /* 0x000fde0000000000 */
[----:B------:R-:W-:-:S04]  /*4560*/  NOP ;  /* 0x0000000000007918 */ /* 0x000fc80000000000 */
[----:B---3--:R-:W0:-:S15]  /*4570*/  DMUL R28, R8, R26 ;  /* 0x0000001a081c7228 */ /* 0x008e1e0000000000 */
        /* <DEDUP_REMOVED lines=16> */
[----:B-1--4-:R-:W-:Y:S05]  /*4680*/  CALL.REL.NOINC `($__internal_1_$__cuda_sm20_div_rn_f64_full) ;  /* 0x0000006400c07944 */ /* 0x012fea0003c00000 */
[----:B------:R-:W-:Y:S02]  /*4690*/  IMAD.MOV.U32 R28, RZ, RZ, R6 ;  /* 0x000000ffff1c7224 */ /* 0x000fe400078e0006 */
[----:B------:R-:W-:-:S07]  /*46a0*/  IMAD.MOV.U32 R29, RZ, RZ, R7 ;  /* 0x000000ffff1d7224 */ /* 0x000fce00078e0007 */
.L_x_4776:
[----:B------:R-:W-:Y:S05]  /*46b0*/  BSYNC.RECONVERGENT B3 ;  /* 0x0000000000037941 */ /* 0x000fea0003800200 */
.L_x_4775:
[----:B------:R-:W-:Y:S05]  /*46c0*/  BSYNC.RECONVERGENT B2 ;  /* 0x0000000000027941 */ /* 0x000fea0003800200 */
.L_x_4774:
[----:B------:R-:W-:Y:S01]  /*46d0*/  VIADD R6, R2, 0x100 ;  /* 0x0000010002067836 */ /* 0x000fe20000000000 */
[----:B------:R-:W-:Y:S04]  /*46e0*/  BSSY.RECONVERGENT B2, `(.L_x_4777) ;  /* 0x000003f000027945 */ /* 0x000fe80003800200 */
[----:B------:R-:W-:-:S13]  /*46f0*/  ISETP.GE.AND P0, PT, R6, R19, PT ;  /* 0x000000130600720c */ /* 0x000fda0003f06270 */
[----:B------:R-:W-:Y:S05]  /*4700*/  @P0 BRA `(.L_x_4778) ;  /* 0x0000000000f00947 */ /* 0x000fea0003800000 */
[----:B------:R-:W0:Y:S01]  /*4710*/  LDCU UR4, c[0x0][0x38c] ;  /* 0x00007180ff0477ac */ /* 0x000e220008000800 */
[----:B------:R-:W4:Y:S01]  /*4720*/  LDC.64 R6, c[0x0][0x388] ;  /* 0x0000e200ff067b82 */ /* 0x000f220000000a00 */
[----:B------:R-:W-:Y:S01]  /*4730*/  IMAD.MOV.U32 R10, RZ, RZ, 0x1 ;  /* 0x00000001ff0a7424 */ /* 0x000fe200078e00ff */
[----:B------:R-:W-:Y:S01]  /*4740*/  BSSY.RECONVERGENT B3, `(.L_x_4778) ;  /* 0x0000038000037945 */ /* 0x000fe20003800200 */
[----:B0-----:R-:W0:Y:S01]  /*4750*/  MUFU.RCP64H R11, UR4 ;  /* 0x00000004000b7d08 */ /* 0x001e220008001800 */
[----:B----45:R-:W4:-:S15]  /*4760*/  DMUL R8, R24, R6 ;  /* 0x0000000618087228 */ /* 0x030f1e0000000000 */
[----:B------:R-:W-:-:S15]  /*4770*/  NOP ;  /* 0x0000000000007918 */ /* 0x000fde0000000000 */
[----:B------:R-:W-:-:S15]  /*4780*/  NOP ;  /* 0x0000000000007918 */ /* 0x000fde0000000000 */
[----:B------:R-:W-:-:S15]  /*4790*/  NOP ;  /* 0x0000000000007918 */ /* 0x000fde0000000000 */
[----:B------:R-:W-:-:S04]  /*47a0*/  NOP ;  /* 0x0000000000007918 */ /* 0x000fc80000000000 */
[----:B----4-:R-:W4:Y:S02]  /*47b0*/  FRND.F64 R8, R8 ;  /* 0x0000000800087313 */ /* 0x010f240000301800 */
[----:B----4-:R-:W-:-:S15]  /*47c0*/  FSETP.GEU.AND P1, PT, |R9|, 6.5827683646048100446e-37, PT ;  /* 0x036000000900780b */ /* 0x010fde0003f2e200 */
        /* <DEDUP_REMOVED lines=44> */
[----:B-123--:R-:W-:Y:S05]  /*4a90*/  CALL.REL.NOINC `($__internal_1_$__cuda_sm20_div_rn_f64_full) ;  /* 0x0000006000bc7944 */ /* 0x00efea0003c00000 */
[----:B------:R-:W-:Y:S02]  /*4aa0*/  IMAD.MOV.U32 R24, RZ, RZ, R6 ;  /* 0x000000ffff187224 */ /* 0x000fe400078e0006 */
[----:B------:R-:W-:-:S07]  /*4ab0*/  IMAD.MOV.U32 R25, RZ, RZ, R7 ;  /* 0x000000ffff197224 */ /* 0x000fce00078e0007 */
.L_x_4779:
[----:B------:R-:W-:Y:S05]  /*4ac0*/  BSYNC.RECONVERGENT B3 ;  /* 0x0000000000037941 */ /* 0x000fea0003800200 */
.L_x_4778:
[----:B------:R-:W-:Y:S05]  /*4ad0*/  BSYNC.RECONVERGENT B2 ;  /* 0x0000000000027941 */ /* 0x000fea0003800200 */
.L_x_4777:
[----:B------:R-:W-:-:S05]  /*4ae0*/  VIADD R6, R2, 0x180 ;  /* 0x0000018002067836 */ /* 0x000fca0000000000 */
[----:B------:R-:W-:-:S13]  /*4af0*/  ISETP.GE.AND P0, PT, R6, R19, PT ;  /* 0x000000130600720c */ /* 0x000fda0003f06270 */
[----:B------:R-:W-:Y:S05]  /*4b00*/  @P0 BRA `(.L_x_4780) ;  /* 0x0000001000c80947 */ /* 0x000fea0003800000 */
[----:B------:R-:W0:Y:S01]  /*4b10*/  LDCU UR4, c[0x0][0x38c] ;  /* 0x00007180ff0477ac */ /* 0x000e220008000800 */
[----:B------:R-:W1:Y:S01]  /*4b20*/  LDC.64 R6, c[0x0][0x388] ;  /* 0x0000e200ff067b82 */ /* 0x000e620000000a00 */
[----:B------:R-:W-:Y:S01]  /*4b30*/  IMAD.MOV.U32 R10, RZ, RZ, 0x1 ;  /* 0x00000001ff0a7424 */ /* 0x000fe200078e00ff */
[----:B------:R-:W-:Y:S01]  /*4b40*/  BSSY.RECONVERGENT B2, `(.L_x_4781) ;  /* 0x0000038000027945 */ /* 0x000fe20003800200 */
[----:B0-----:R-:W0:Y:S01]  /*4b50*/  MUFU.RCP64H R11, UR4 ;  /* 0x00000004000b7d08 */ /* 0x001e220008001800 */
        /* <DEDUP_REMOVED lines=51> */
[----:B--234-:R-:W-:Y:S05]  /*4e90*/  CALL.REL.NOINC `($__internal_1_$__cuda_sm20_div_rn_f64_full) ;  /* 0x0000005c00bc7944 */ /* 0x01cfea0003c00000 */
[----:B------:R-:W-:Y:S02]  /*4ea0*/  IMAD.MOV.U32 R16, RZ, RZ, R6 ;  /* 0x000000ffff107224 */ /* 0x000fe400078e0006 */
[----:B------:R-:W-:-:S07]  /*4eb0*/  IMAD.MOV.U32 R17, RZ, RZ, R7 ;  /* 0x000000ffff117224 */ /* 0x000fce00078e0007 */
.L_x_4782:
[----:B------:R-:W-:Y:S05]  /*4ec0*/  BSYNC.RECONVERGENT B2 ;  /* 0x0000000000027941 */ /* 0x000fea0003800200 */
.L_x_4781:
[----:B------:R-:W-:Y:S05]  /*4ed0*/  BRA `(.L_x_4780) ;  /* 0x0000000c00d47947 */ /* 0x000fea0003800000 */
.L_x_4770:
[----:B------:R-:W-:Y:S01]  /*4ee0*/  ISETP.GE.AND P0, PT, R2, R19, PT ;  /* 0x000000130200720c */ /* 0x000fe20003f06270 */
[----:B------:R-:W-:-:S12]  /*4ef0*/  BSSY.RECONVERGENT B2, `(.L_x_4783) ;  /* 0x000003b000027945 */ /* 0x000fd80003800200 */
[----:B------:R-:W-:Y:S05]  /*4f00*/  @P0 BRA `(.L_x_4784) ;  /* 0x0000000000e40947 */ /* 0x000fea0003800000 */
[----:B------:R-:W0:Y:S01]  /*4f10*/  LDCU UR4, c[0x0][0x38c] ;  /* 0x00007180ff0477ac */ /* 0x000e220008000800 */
[----:B------:R-:W0:Y:S01]  /*4f20*/  LDC.64 R8, c[0x0][0x388] ;  /* 0x0000e200ff087b82 */ /* 0x000e220000000a00 */
[----:B-12-4-:R-:W-:Y:S01]  /*4f30*/  IMAD.MOV.U32 R4, RZ, RZ, 0x1 ;  /* 0x00000001ff047424 */ /* 0x016fe200078e00ff */
[----:B---3-5:R-:W-:Y:S01]  /*4f40*/  FSETP.GEU.AND P1, PT, |R29|, 6.5827683646048100446e-37, PT ;  /* 0x036000001d00780b */ /* 0x028fe20003f2e200 */
[----:B------:R-:W-:Y:S01]  /*4f50*/  BSSY.RECONVERGENT B3, `(.L_x_4785) ;  /* 0x000002d000037945 */ /* 0x000fe20003800200 */
[----:B0-----:R-:W0:Y:S03]  /*4f60*/  MUFU.RCP64H R5, UR4 ;  /* 0x0000000400057d08 */ /* 0x001e260008001800 */
        /* <DEDUP_REMOVED lines=42> */
[----:B------:R-:W-:Y:S05]  /*5210*/  CALL.REL.NOINC `($__internal_1_$__cuda_sm20_div_rn_f64_full) ;  /* 0x0000005800dc7944 */ /* 0x000fea0003c00000 */
.L_x_4786:
[----:B------:R-:W-:Y:S05]  /*5220*/  BSYNC.RECONVERGENT B3 ;  /* 0x0000000000037941 */ /* 0x000fea0003800200 */
.L_x_4785:
[----:B------:R-:W0:Y:S01]  /*5230*/  LDCU.64 UR4, c[0x0][0x388] ;  /* 0x00007100ff0477ac */ /* 0x000e220008000a00 */
[----:B------:R-:W0:-:S15]  /*5240*/  FRND.F64 R4, R6 ;  /* 0x0000000600047313 */ /* 0x000e1e0000301800 */
[----:B------:R-:W-:-:S15]  /*5250*/  NOP ;  /* 0x0000000000007918 */ /* 0x000fde0000000000 */
[----:B------:R-:W-:-:S15]  /*5260*/  NOP ;  /* 0x0000000000007918 */ /* 0x000fde0000000000 */
[----:B------:R-:W-:-:S15]  /*5270*/  NOP ;  /* 0x0000000000007918 */ /* 0x000fde0000000000 */
[----:B------:R-:W-:-:S04]  /*5280*/  NOP ;  /* 0x0000000000007918 */ /* 0x000fc80000000000 */
[----:B0-----:R-:W0:Y:S02]  /*5290*/  DMUL R4, R4, UR4 ;  /* 0x0000000404047c28 */ /* 0x001e240008000000 */
.L_x_4784:
[----:B------:R-:W-:Y:S05]  /*52a0*/  BSYNC.RECONVERGENT B2 ;  /* 0x0000000000027941 */ /* 0x000fea0003800200 */
.L_x_4783:
[----:B------:R-:W-:Y:S01]  /*52b0*/  VIADD R6, R2, 0x80 ;  /* 0x0000008002067836 */ /* 0x000fe20000000000 */
[----:B------:R-:W-:Y:S04]  /*52c0*/  BSSY.RECONVERGENT B2, `(.L_x_4787) ;  /* 0x000003c000027945 */ /* 0x000fe80003800200 */
[----:B------:R-:W-:-:S13]  /*52d0*/  ISETP.GE.AND P0, PT, R6, R19, PT ;  /* 0x000000130600720c */ /* 0x000fda0003f06270 */
[----:B------:R-:W-:Y:S05]  /*52e0*/  @P0 BRA `(.L_x_4788) ;  /* 0x0000000000e40947 */ /* 0x000fea0003800000 */
[----:B------:R-:W0:Y:S01]  /*52f0*/  LDCU UR4, c[0x0][0x38c] ;  /* 0x00007180ff0477ac */ /* 0x000e220008000800 */
[----:B------:R-:W1:Y:S01]  /*5300*/  LDC.64 R8, c[0x0][0x388] ;  /* 0x0000e200ff087b82 */ /* 0x000e620000000a00 */
[----:B------:R-:W-:Y:S01]  /*5310*/  IMAD.MOV.U32 R6, RZ, RZ, 0x1 ;  /* 0x00000001ff067424 */ /* 0x000fe200078e00ff */
[----:B--2--5:R-:W-:Y:S01]  /*5320*/  FSETP.GEU.AND P1, PT, |R27|, 6.5827683646048100446e-37, PT ;  /* 0x036000001b00780b */ /* 0x024fe20003f2e200 */
[----:B------:R-:W-:Y:S01]  /*5330*/  BSSY.RECONVERGENT B3, `(.L_x_4789) ;  /* 0x000002d000037945 */ /* 0x000fe20003800200 */
[----:B0-----:R-:W1:Y:S03]  /*5340*/  MUFU.RCP64H R7, UR4 ;  /* 0x0000000400077d08 */ /* 0x001e660008001800 */
[----:B-1----:R-:W0:-:S15]  /*5350*/  DFMA R10, R6, -R8, 1 ;  /* 0x3ff00000060a742b */ /* 0x002e1e0000000808 */
        /* <DEDUP_REMOVED lines=41> */
[----:B---34-:R-:W-:Y:S05]  /*55f0*/  CALL.REL.NOINC `($__internal_1_$__cuda_sm20_div_rn_f64_full) ;  /* 0x0000005400e47944 */ /* 0x018fea0003c00000 */
.L_x_4790:
[----:B------:R-:W-:Y:S05]  /*5600*/  BSYNC.RECONVERGENT B3 ;  /* 0x0000000000037941 */ /* 0x000fea0003800200 */
.L_x_4789:
[----:B------:R-:W3:Y:S01]  /*5610*/  LDCU.64 UR4, c[0x0][0x388] ;  /* 0x00007100ff0477ac */ /* 0x000ee20008000a00 */
[----:B------:R-:W3:-:S15]  /*5620*/  FRND.F64 R6, R6 ;  /* 0x0000000600067313 */ /* 0x000ede0000301800 */
[----:B------:R-:W-:-:S15]  /*5630*/  NOP ;  /* 0x0000000000007918 */ /* 0x000fde0000000000 */
[----:B------:R-:W-:-:S15]  /*5640*/  NOP ;  /* 0x0000000000007918 */ /* 0x000fde0000000000 */
[----:B------:R-:W-:-:S15]  /*5650*/  NOP ;  /* 0x0000000000007918 */ /* 0x000fde0000000000 */
[----:B------:R-:W-:-:S04]  /*5660*/  NOP ;  /* 0x0000000000007918 */ /* 0x000fc80000000000 */
[----:B---3--:R0:W1:Y:S02]  /*5670*/  DMUL R28, R6, UR4 ;  /* 0x00000004061c7c28 */ /* 0x0080640008000000 */
.L_x_4788:
[----:B------:R-:W-:Y:S05]  /*5680*/  BSYNC.RECONVERGENT B2 ;  /* 0x0000000000027941 */ /* 0x000fea0003800200 */
.L_x_4787:
[----:B0-----:R-:W-:Y:S01]  /*5690*/  VIADD R6, R2, 0x100 ;  /* 0x0000010002067836 */ /* 0x001fe20000000000 */
[----:B------:R-:W-:Y:S04]  /*56a0*/  BSSY.RECONVERGENT B2, `(.L_x_4791) ;  /* 0x000003c000027945 */ /* 0x000fe80003800200 */
[----:B------:R-:W-:-:S13]  /*56b0*/  ISETP.GE.AND P0, PT, R6, R19, PT ;  /* 0x000000130600720c */ /* 0x000fda0003f06270 */
[----:B------:R-:W-:Y:S05]  /*56c0*/  @P0 BRA `(.L_x_4792) ;  /* 0x0000000000e40947 */ /* 0x000fea0003800000 */
[----:B------:R-:W0:Y:S01]  /*56d0*/  LDCU UR4, c[0x0][0x38c] ;  /* 0x00007180ff0477ac */ /* 0x000e220008000800 */
[----:B------:R-:W1:Y:S01]  /*56e0*/  LDC.64 R8, c[0x0][0x388] ;  /* 0x0000e200ff087b82 */ /* 0x000e620000000a00 */
[----:B------:R-:W-:Y:S01]  /*56f0*/  IMAD.MOV.U32 R6, RZ, RZ, 0x1 ;  /* 0x00000001ff067424 */ /* 0x000fe200078e00ff */
[----:B----45:R-:W-:Y:S01]  /*5700*/  FSETP.GEU.AND P1, PT, |R25|, 6.5827683646048100446e-37, PT ;  /* 0x036000001900780b */ /* 0x030fe20003f2e200 */
        /* <DEDUP_REMOVED lines=44> */
[----:B--23--:R-:W-:Y:S05]  /*59d0*/  CALL.REL.NOINC `($__internal_1_$__cuda_sm20_div_rn_f64_full) ;  /* 0x0000005000ec7944 */ /* 0x00cfea0003c00000 */
.L_x_4794:
[----:B------:R-:W-:Y:S05]  /*59e0*/  BSYNC.RECONVERGENT B3 ;  /* 0x0000000000037941 */ /* 0x000fea0003800200 */
.L_x_4793:
[----:B------:R-:W0:Y:S01]  /*59f0*/  LDCU.64 UR4, c[0x0][0x388] ;  /* 0x00007100ff0477ac */ /* 0x000e220008000a00 */
[----:B------:R-:W0:-:S15]  /*5a00*/  FRND.F64 R6, R6 ;  /* 0x0000000600067313 */ /* 0x000e1e0000301800 */
[----:B------:R-:W-:-:S15]  /*5a10*/  NOP ;  /* 0x0000000000007918 */ /* 0x000fde0000000000 */
[----:B------:R-:W-:-:S15]  /*5a20*/  NOP ;  /* 0x0000000000007918 */ /* 0x000fde0000000000 */
[----:B------:R-:W-:-:S15]  /*5a30*/  NOP ;  /* 0x0000000000007918 */ /* 0x000fde0000000000 */
[----:B------:R-:W-:-:S04]  /*5a40*/  NOP ;  /* 0x0000000000007918 */ /* 0x000fc80000000000 */
[----:B0-----:R0:W1:Y:S02]  /*5a50*/  DMUL R24, R6, UR4 ;  /* 0x0000000406187c28 */ /* 0x0010640008000000 */
.L_x_4792:
[----:B------:R-:W-:Y:S05]  /*5a60*/  BSYNC.RECONVERGENT B2 ;  /* 0x0000000000027941 */ /* 0x000fea0003800200 */
.L_x_4791:
[----:B0-----:R-:W-:-:S05]  /*5a70*/  VIADD R6, R2, 0x180 ;  /* 0x0000018002067836 */ /* 0x001fca0000000000 */
[----:B------:R-:W-:-:S13]  /*5a80*/  ISETP.GE.AND P0, PT, R6, R19, PT ;  /* 0x000000130600720c */ /* 0x000fda0003f06270 */
[----:B------:R-:W-:Y:S05]  /*5a90*/  @P0 BRA `(.L_x_4780) ;  /* 0x0000000000e40947 */ /* 0x000fea0003800000 */
[----:B------:R-:W0:Y:S01]  /*5aa0*/  LDCU UR4, c[0x0][0x38c] ;  /* 0x00007180ff0477ac */ /* 0x000e220008000800 */
[----:B------:R-:W2:Y:S01]  /*5ab0*/  LDC.64 R8, c[0x0][0x388] ;  /* 0x0000e200ff087b82 */ /* 0x000ea20000000a00 */
[----:B------:R-:W-:Y:S01]  /*5ac0*/  IMAD.MOV.U32 R6, RZ, RZ, 0x1 ;  /* 0x00000001ff067424 */ /* 0x000fe200078e00ff */
[----:B-1---5:R-:W-:Y:S01]  /*5ad0*/  FSETP.GEU.AND P1, PT, |R17|, 6.5827683646048100446e-37, PT ;  /* 0x036000001100780b */ /* 0x022fe20003f2e200 */
[----:B------:R-:W-:Y:S01]  /*5ae0*/  BSSY.RECONVERGENT B2, `(.L_x_4795) ;  /* 0x000002d000027945 */ /* 0x000fe20003800200 */
[----:B0-----:R-:W2:Y:S03]  /*5af0*/  MUFU.RCP64H R7, UR4 ;  /* 0x0000000400077d08 */ /* 0x001ea60008001800 */
[----:B--2---:R-:W0:-:S15]  /*5b00*/  DFMA R10, R6, -R8, 1 ;  /* 0x3ff00000060a742b */ /* 0x004e1e0000000808 */
        /* <DEDUP_REMOVED lines=42> */
.L_x_4796:
[----:B------:R-:W-:Y:S05]  /*5db0*/  BSYNC.RECONVERGENT B2 ;  /* 0x0000000000027941 */ /* 0x000fea0003800200 */
.L_x_4795:
[----:B------:R-:W0:Y:S01]  /*5dc0*/  LDCU.64 UR4, c[0x0][0x388] ;  /* 0x00007100ff0477ac */ /* 0x000e220008000a00 */
[----:B------:R-:W0:-:S15]  /*5dd0*/  FRND.F64 R6, R6 ;  /* 0x0000000600067313 */ /* 0x000e1e0000301800 */
[----:B------:R-:W-:-:S15]  /*5de0*/  NOP ;  /* 0x0000000000007918 */ /* 0x000fde0000000000 */
[----:B------:R-:W-:-:S15]  /*5df0*/  NOP ;  /* 0x0000000000007918 */ /* 0x000fde0000000000 */
[----:B------:R-:W-:-:S15]  /*5e00*/  NOP ;  /* 0x0000000000007918 */ /* 0x000fde0000000000 */
[----:B------:R-:W-:-:S04]  /*5e10*/  NOP ;  /* 0x0000000000007918 */ /* 0x000fc80000000000 */
[----:B0-----:R0:W1:Y:S02]  /*5e20*/  DMUL R16, R6, UR4 ;  /* 0x0000000406107c28 */ /* 0x0010640008000000 */
.L_x_4780:
[----:B------:R-:W-:Y:S05]  /*5e30*/  BSYNC.RECONVERGENT B0 ;  /* 0x0000000000007941 */ /* 0x000fea0003800200 */
.L_x_4769:
[----:B------:R-:W0:Y:S01]  /*5e40*/  LDC.U8 R18, c[0x0][0x3bc] ;  /* 0x0000ef00ff127b82 */ /* 0x000e220000000000 */
[----:B------:R-:W-:Y:S01]  /*5e50*/  ISETP.GE.AND P0, PT, R2, R19, PT ;  /* 0x000000130200720c */ /* 0x000fe20003f06270 */
[----:B------:R-:W-:Y:S04]  /*5e60*/  BSSY.RECONVERGENT B7, `(.L_x_4797) ;  /* 0x00003b7000077945 */ /* 0x000fe80003800200 */
[----:B------:R-:W-:Y:S08]  /*5e70*/  BSSY.RELIABLE B6, `(.L_x_4798) ;  /* 0x000027b000067945 */ /* 0x000ff00003800100 */
[----:B------:R-:W-:Y:S05]  /*5e80*/  @P0 BRA `(.L_x_4799) ;  /* 0x0000002400d80947 */ /* 0x000fea0003800000 */
[----:B------:R-:W2:Y:S01]  /*5e90*/  LDCU UR4, c[0x0][0x3c0] ;  /* 0x00007800ff0477ac */ /* 0x000ea20008000800 */
[----:B------:R-:W3:Y:S01]  /*5ea0*/  LDC.64 R8, c[0x0][0x3a0] ;  /* 0x0000e800ff087b82 */ /* 0x000ee20000000a00 */
[----:B-1----:R-:W-:Y:S01]  /*5eb0*/  IMAD R0, R23, 0x200, R2 ;  /* 0x0000020017007824 */ /* 0x002fe200078e0202 */
[----:B0-----:R-:W-:-:S03]  /*5ec0*/  PRMT R6, R18, 0x9910, RZ ;  /* 0x0000991012067816 */ /* 0x001fc600000000ff */
[----:B--2---:R-:W-:Y:S02]  /*5ed0*/  IMAD R3, R0, UR4, RZ ;  /* 0x0000000400037c24 */ /* 0x004fe4000f8e02ff */
[----:B------:R-:W-:-:S05]  /*5ee0*/  IMAD.MOV.U32 R0, RZ, RZ, R6 ;  /* 0x000000ffff007224 */ /* 0x000fca00078e0006 */
[----:B------:R-:W-:Y:S02]  /*5ef0*/  ISETP.GT.AND P0, PT, R0, 0x9, PT ;  /* 0x000000090000780c */ /* 0x000fe40003f04270 */
[----:B---3--:R-:W-:-:S05]  /*5f00*/  IADD3 R8, P1, PT, R3, R8, RZ ;  /* 0x0000000803087210 */ /* 0x008fca0007f3e0ff */
        /* <DEDUP_REMOVED lines=10> */
[----:B----4-:R-:W0:Y:S02]  /*5fb0*/  F2I.F64.TRUNC R5, R4 ;  /* 0x0000000400057311 */ /* 0x010e24000030d100 */
[----:B0-----:R3:W-:Y:S01]  /*5fc0*/  STG.E.U8 desc[UR36][R8.64], R5 ;  /* 0x0000000508007986 */ /* 0x0017e2000c101124 */
[----:B------:R-:W-:Y:S05]  /*5fd0*/  BRA `(.L_x_4805) ;  /* 0x00000010008c7947 */ /* 0x000fea0003800000 */
.L_x_4803:
[----:B----4-:R-:W0:Y:S02]  /*5fe0*/  F2I.S64.F64.TRUNC R4, R4 ;  /* 0x0000000400047311 */ /* 0x010e24000030d900 */
[----:B0-----:R-:W-:-:S05]  /*5ff0*/  IMAD.MOV.U32 R3, RZ, RZ, R4 ;  /* 0x000000ffff037224 */ /* 0x001fca00078e0004 */
[----:B------:R4:W-:Y:S01]  /*6000*/  STG.E.U8 desc[UR36][R8.64], R3 ;  /* 0x0000000308007986 */ /* 0x0009e2000c101124 */
[----:B------:R-:W-:Y:S05]  /*6010*/  BRA `(.L_x_4805) ;  /* 0x00000010007c7947 */ /* 0x000fea0003800000 */
.L_x_4802:
[----:B------:R-:W-:-:S13]  /*6020*/  ISETP.NE.AND P0, PT, R0, 0x2, PT ;  /* 0x000000020000780c */ /* 0x000fda0003f05270 */
[----:B------:R-:W-:Y:S05]  /*6030*/  @!P0 BRA `(.L_x_4806) ;  /* 0x0000000000288947 */ /* 0x000fea0003800000 */
[----:B------:R-:W-:-:S13]  /*6040*/  ISETP.NE.AND P0, PT, R0, 0x3, PT ;  /* 0x000000030000780c */ /* 0x000fda0003f05270 */
[----:B------:R-:W-:Y:S05]  /*6050*/  @!P0 BRA `(.L_x_4807) ;  /* 0x0000000000148947 */ /* 0x000fea0003800000 */
[----:B------:R-:W-:-:S13]  /*6060*/  ISETP.NE.AND P0, PT, R0, 0x4, PT ;  /* 0x000000040000780c */ /* 0x000fda0003f05270 */
[----:B------:R-:W-:Y:S05]  /*6070*/  @P0 BRA `(.L_x_4804) ;  /* 0x0000000c00ac0947 */ /* 0x000fea0003800000 */
[----:B----4-:R-:W0:Y:S02]  /*6080*/  F2I.S64.F64.TRUNC R4, R4 ;  /* 0x0000000400047311 */ /* 0x010e24000030d900 */
[----:B0-----:R1:W-:Y:S01]  /*6090*/  STG.E.64 desc[UR36][R8.64], R4 ;  /* 0x0000000408007986 */ /* 0x0013e2000c101b24 */
[----:B------:R-:W-:Y:S05]  /*60a0*/  BRA `(.L_x_4805) ;  /* 0x0000001000587947 */ /* 0x000fea0003800000 */
.L_x_4807:
[----:B----4-:R-:W0:Y:S02]  /*60b0*/  F2I.F64.TRUNC R5, R4 ;  /* 0x0000000400057311 */ /* 0x010e24000030d100 */
[----:B0-----:R2:W-:Y:S01]  /*60c0*/  STG.E desc[UR36][R8.64], R5 ;  /* 0x0000000508007986 */ /* 0x0015e2000c101924 */
[----:B------:R-:W-:Y:S05]  /*60d0*/  BRA `(.L_x_4805) ;  /* 0x00000010004c7947 */ /* 0x000fea0003800000 */
.L_x_4806:
[----:B----4-:R-:W0:Y:S02]  /*60e0*/  F2I.F64.TRUNC R5, R4 ;  /* 0x0000000400057311 */ /* 0x010e24000030d100 */
[----:B0-----:R0:W-:Y:S01]  /*60f0*/  STG.E.U16 desc[UR36][R8.64], R5 ;  /* 0x0000000508007986 */ /* 0x0011e2000c101524 */
[----:B------:R-:W-:Y:S05]  /*6100*/  BRA `(.L_x_4805) ;  /* 0x0000001000407947 */ /* 0x000fea0003800000 */
.L_x_4801:
        /* <DEDUP_REMOVED lines=17> */
.L_x_4809:
        /* <DEDUP_REMOVED lines=12> */
.L_x_4808:
        /* <DEDUP_REMOVED lines=18> */
.L_x_4811:
        /* <DEDUP_REMOVED lines=13> */
.L_x_4810:
[----:B------:R0:W-:Y:S01]  /*64d0*/  STG.E.64 desc[UR36][R8.64], R4 ;  /* 0x0000000408007986 */ /* 0x0001e2000c101b24 */
[----:B------:R-:W-:Y:S05]  /*64e0*/  BRA `(.L_x_4805) ;  /* 0x0000000c00487947 */ /* 0x000fea0003800000 */
.L_x_4800:
        /* <DEDUP_REMOVED lines=12> */
.L_x_4814:
[----:B------:R-:W-:-:S05]  /*65b0*/  CS2R R6, SRZ ;  /* 0x0000000000067805 */ /* 0x000fca000001ff00 */
[----:B------:R0:W-:Y:S01]  /*65c0*/  STG.E.128 desc[UR36][R8.64], R4 ;  /* 0x0000000408007986 */ /* 0x0001e2000c101d24 */
[----:B------:R-:W-:Y:S05]  /*65d0*/  BRA `(.L_x_4805) ;  /* 0x0000000c000c7947 */ /* 0x000fea0003800000 */
.L_x_4813:
        /* <DEDUP_REMOVED lines=27> */
.L_x_4818:
[----:B------:R-:W-:Y:S05]  /*6790*/  BSYNC.RECONVERGENT B0 ;  /* 0x0000000000007941 */ /* 0x000fea0003800200 */
.L_x_4817:
[----:B------:R-:W-:-:S05]  /*67a0*/  LOP3.LUT R7, R0, 0x80, R7, 0xf8, !PT ;  /* 0x0000008000077812 */ /* 0x000fca00078ef807 */
[----:B------:R0:W-:Y:S01]  /*67b0*/  STG.E.U8 desc[UR36][R8.64], R7 ;  /* 0x0000000708007986 */ /* 0x0001e2000c101124 */
[----:B------:R-:W-:Y:S05]  /*67c0*/  BRA `(.L_x_4805) ;  /* 0x0000000800907947 */ /* 0x000fea0003800000 */
.L_x_4816:
        /* <DEDUP_REMOVED lines=23> */
.L_x_4820:
[----:B------:R-:W-:Y:S05]  /*6940*/  BSYNC.RECONVERGENT B0 ;  /* 0x0000000000007941 */ /* 0x000fea0003800200 */
.L_x_4819:
[----:B------:R-:W-:-:S05]  /*6950*/  LOP3.LUT R7, R0, 0x80, R7, 0xf8, !PT ;  /* 0x0000008000077812 */ /* 0x000fca00078ef807 */
[----:B------:R0:W-:Y:S01]  /*6960*/  STG.E.U8 desc[UR36][R8.64], R7 ;  /* 0x0000000708007986 */ /* 0x0001e2000c101124 */
[----:B------:R-:W-:Y:S05]  /*6970*/  BRA `(.L_x_4805) ;  /* 0x0000000800247947 */ /* 0x000fea0003800000 */
.L_x_4815:
        /* <DEDUP_REMOVED lines=12> */
.L_x_4812:
        /* <DEDUP_REMOVED lines=8> */
[----:B----4-:R-:W0:Y:S02]  /*6ac0*/  F2I.U32.F64.TRUNC R5, R4 ;  /* 0x0000000400057311 */ /* 0x010e24000030d000 */
[----:B0-----:R0:W-:Y:S01]  /*6ad0*/  STG.E.U16 desc[UR36][R8.64], R5 ;  /* 0x0000000508007986 */ /* 0x0011e2000c101524 */
[----:B------:R-:W-:Y:S05]  /*6ae0*/  BRA `(.L_x_4805) ;  /* 0x0000000400c87947 */ /* 0x000fea0003800000 */
.L_x_4823:
        /* <DEDUP_REMOVED lines=21> */
.L_x_4826:
[----:B------:R-:W-:-:S04]  /*6c40*/  SHF.R.U32.HI R0, RZ, 0x14, R7 ;  /* 0x00000014ff007819 */ /* 0x000fc80000011607 */
[----:B------:R-:W-:-:S04]  /*6c50*/  LOP3.LUT R0, R0, 0x1, RZ, 0xc0, !PT ;  /* 0x0000000100007812 */ /* 0x000fc800078ec0ff */
[----:B------:R-:W-:-:S04]  /*6c60*/  IADD3 R0, PT, PT, R7, 0x487ffff, R0 ;  /* 0x0487ffff07007810 */ /* 0x000fc80007ffe000 */
[----:B------:R-:W-:-:S04]  /*6c70*/  SHF.R.U32.HI R0, RZ, 0x14, R0 ;  /* 0x00000014ff007819 */ /* 0x000fc80000011600 */
[----:B------:R-:W-:-:S07]  /*6c80*/  LOP3.LUT R3, R0, 0xff, RZ, 0xc0, !PT ;  /* 0x000000ff00037812 */ /* 0x000fce00078ec0ff */
.L_x_4827:
[----:B------:R-:W-:-:S04]  /*6c90*/  SHF.R.U32.HI R0, RZ, 0x18, R7 ;  /* 0x00000018ff007819 */ /* 0x000fc80000011607 */
[----:B------:R-:W-:-:S07]  /*6ca0*/  LOP3.LUT R0, R3, 0x80, R0, 0xf8, !PT ;  /* 0x0000008003007812 */ /* 0x000fce00078ef800 */
.L_x_4825:
[----:B------:R-:W-:Y:S05]  /*6cb0*/  BSYNC.RECONVERGENT B0 ;  /* 0x0000000000007941 */ /* 0x000fea0003800200 */
.L_x_4824:
[----:B------:R0:W-:Y:S01]  /*6cc0*/  STG.E.U8 desc[UR36][R8.64], R0 ;  /* 0x0000000008007986 */ /* 0x0001e2000c101124 */
[----:B------:R-:W-:Y:S05]  /*6cd0*/  BRA `(.L_x_4805) ;  /* 0x00000004004c7947 */ /* 0x000fea0003800000 */
.L_x_4822:
        /* <DEDUP_REMOVED lines=21> */
.L_x_4830:
[----:B------:R-:W-:-:S04]  /*6e30*/  SHF.R.U32.HI R0, RZ, 0x15, R7 ;  /* 0x00000015ff007819 */ /* 0x000fc80000011607 */
[----:B------:R-:W-:-:S04]  /*6e40*/  LOP3.LUT R0, R0, 0x1, RZ, 0xc0, !PT ;  /* 0x0000000100007812 */ /* 0x000fc800078ec0ff */
[----:B------:R-:W-:-:S04]  /*6e50*/  IADD3 R0, PT, PT, R7, 0x88fffff, R0 ;  /* 0x088fffff07007810 */ /* 0x000fc80007ffe000 */
[----:B------:R-:W-:-:S04]  /*6e60*/  SHF.R.U32.HI R0, RZ, 0x15, R0 ;  /* 0x00000015ff007819 */ /* 0x000fc80000011600 */
[----:B------:R-:W-:-:S07]  /*6e70*/  LOP3.LUT R3, R0, 0xff, RZ, 0xc0, !PT ;  /* 0x000000ff00037812 */ /* 0x000fce00078ec0ff */
.L_x_4831:
[----:B------:R-:W-:-:S04]  /*6e80*/  SHF.R.U32.HI R0, RZ, 0x18, R7 ;  /* 0x00000018ff007819 */ /* 0x000fc80000011607 */
[----:B------:R-:W-:-:S07]  /*6e90*/  LOP3.LUT R0, R3, 0x80, R0, 0xf8, !PT ;  /* 0x0000008003007812 */ /* 0x000fce00078ef800 */
.L_x_4829:
[----:B------:R-:W-:Y:S05]  /*6ea0*/  BSYNC.RECONVERGENT B0 ;  /* 0x0000000000007941 */ /* 0x000fea0003800200 */
.L_x_4828:
[----:B------:R0:W-:Y:S01]  /*6eb0*/  STG.E.U8 desc[UR36][R8.64], R0 ;  /* 0x0000000008007986 */ /* 0x0001e2000c101124 */
[----:B------:R-:W-:Y:S05]  /*6ec0*/  BRA `(.L_x_4805) ;  /* 0x0000000000d07947 */ /* 0x000fea0003800000 */
.L_x_4821:
[----:B------:R-:W-:-:S13]  /*6ed0*/  ISETP.NE.AND P0, PT, R0, 0x1c, PT ;  /* 0x0000001c0000780c */ /* 0x000fda0003f05270 */
[----:B------:R-:W-:Y:S05]  /*6ee0*/  @!P0 BRA `(.L_x_4832) ;  /* 0x0000000000c08947 */ /* 0x000fea0003800000 */
[----:B------:R-:W-:-:S13]  /*6ef0*/  ISETP.NE.AND P0, PT, R0, 0x1d, PT ;  /* 0x0000001d0000780c */ /* 0x000fda0003f05270 */
[----:B------:R-:W-:Y:S05]  /*6f00*/  @!P0 BRA `(.L_x_4833) ;  /* 0x0000000000ac8947 */ /* 0x000fea0003800000 */
[----:B------:R-:W-:-:S13]  /*6f10*/  ISETP.NE.AND P0, PT, R0, 0x2c, PT ;  /* 0x0000002c0000780c */ /* 0x000fda0003f05270 */
[----:B------:R-:W-:Y:S05]  /*6f20*/  @!P0 BRA `(.L_x_4834) ;  /* 0x0000000000448947 */ /* 0x000fea0003800000 */
.L_x_4804:
[----:B------:R-:W-:Y:S01]  /*6f30*/  MOV R14, 0x0 ;  /* 0x00000000000e7802 */ /* 0x000fe20000000f00 */
[----:B------:R-:W4:Y:S01]  /*6f40*/  LDCU.64 UR6, c[0x4][0x148] ;  /* 0x01002900ff0677ac */ /* 0x000f220008000a00 */
[----:B------:R-:W-:Y:S02]  /*6f50*/  IMAD.MOV.U32 R8, RZ, RZ, 0x65 ;  /* 0x00000065ff087424 */ /* 0x000fe400078e00ff */
[----:B------:R-:W-:Y:S01]  /*6f60*/  IMAD.MOV.U32 R12, RZ, RZ, 0x1 ;  /* 0x00000001ff0c7424 */ /* 0x000fe200078e00ff */
[----:B------:R-:W0:Y:S01]  /*6f70*/  LDCU.64 UR8, c[0x4][0x150] ;  /* 0x01002a00ff0877ac */ /* 0x000e220008000a00 */
[----:B------:R-:W1:Y:S01]  /*6f80*/  LDC.64 R14, c[0x4][R14] ;  /* 0x010000000e0e7b82 */ /* 0x000e620000000a00 */
[----:B------:R-:W-:Y:S01]  /*6f90*/  IMAD.MOV.U32 R13, RZ, RZ, RZ ;  /* 0x000000ffff0d7224 */ /* 0x000fe200078e00ff */
[----:B------:R-:W2:Y:S01]  /*6fa0*/  LDCU.64 UR4, c[0x4][0x10] ;  /* 0x01000200ff0477ac */ /* 0x000ea20008000a00 */
[----:B----4-:R-:W-:Y:S02]  /*6fb0*/  IMAD.U32 R4, RZ, RZ, UR6 ;  /* 0x00000006ff047e24 */ /* 0x010fe4000f8e00ff */
[----:B------:R-:W-:-:S02]  /*6fc0*/  IMAD.U32 R5, RZ, RZ, UR7 ;  /* 0x00000007ff057e24 */ /* 0x000fc4000f8e00ff */
[----:B0-----:R-:W-:Y:S02]  /*6fd0*/  IMAD.U32 R6, RZ, RZ, UR8 ;  /* 0x00000008ff067e24 */ /* 0x001fe4000f8e00ff */
[----:B------:R-:W-:Y:S02]  /*6fe0*/  IMAD.U32 R7, RZ, RZ, UR9 ;  /* 0x00000009ff077e24 */ /* 0x000fe4000f8e00ff */
[----:B--2---:R-:W-:Y:S02]  /*6ff0*/  IMAD.U32 R10, RZ, RZ, UR4 ;  /* 0x00000004ff0a7e24 */ /* 0x004fe4000f8e00ff */
[----:B------:R-:W-:-:S07]  /*7000*/  IMAD.U32 R11, RZ, RZ, UR5 ;  /* 0x00000005ff0b7e24 */ /* 0x000fce000f8e00ff */
[----:B------:R-:W-:-:S07]  /*7010*/  LEPC R20, `(.L_x_4835) ;  /* 0x000000001014794e */ /* 0x000fce0000000000 */
[----:B-1---5:R-:W-:Y:S05]  /*7020*/  CALL.ABS.NOINC R14 ;  /* 0x000000000e007343 */ /* 0x022fea0003c00000 */
.L_x_4835:
[----:B------:R-:W-:Y:S05]  /*7030*/  BRA `(.L_x_4805) ;  /* 0x0000000000747947 */ /* 0x000fea0003800000 */
.L_x_4834:
        /* <DEDUP_REMOVED lines=24> */
.L_x_4833:
[----:B----4-:R-:W0:Y:S02]  /*71c0*/  F2I.U64.F64.TRUNC R4, R4 ;  /* 0x0000000400047311 */ /* 0x010e24000030d800 */
[----:B0-----:R0:W-:Y:S01]  /*71d0*/  STG.E.64 desc[UR36][R8.64], R4 ;  /* 0x0000000408007986 */ /* 0x0011e2000c101b24 */
[----:B------:R-:W-:Y:S05]  /*71e0*/  BRA `(.L_x_4805) ;  /* 0x0000000000087947 */ /* 0x000fea0003800000 */
.L_x_4832:
[----:B----4-:R-:W0:Y:S02]  /*71f0*/  F2I.U32.F64.TRUNC R5, R4 ;  /* 0x0000000400057311 */ /* 0x010e24000030d000 */
[----:B0-----:R0:W-:Y:S02]  /*7200*/  STG.E desc[UR36][R8.64], R5 ;  /* 0x0000000508007986 */ /* 0x0011e4000c101924 */
.L_x_4805:
[----:B------:R-:W-:-:S05]  /*7210*/  VIADD R2, R2, 0x80 ;  /* 0x0000008002027836 */ /* 0x000fca0000000000 */
[----:B------:R-:W-:-:S13]  /*7220*/  ISETP.GE.AND P0, PT, R2, R19, PT ;  /* 0x000000130200720c */ /* 0x000fda0003f06270 */
[----:B------:R-:W-:Y:S05]  /*7230*/  @P0 BREAK.RELIABLE B6 ;  /* 0x0000000000060942 */ /* 0x000fea0003800100 */
[----:B------:R-:W-:Y:S05]  /*7240*/  @P0 BRA `(.L_x_4836) ;  /* 0x0000002400e00947 */ /* 0x000fea0003800000 */
[----:B------:R-:W0:Y:S02]  /*7250*/  LDCU UR4, c[0x0][0x3c0] ;  /* 0x00007800ff0477ac */ /* 0x000e240008000800 */
[----:B01234-:R-:W0:Y:S01]  /*7260*/  LDC.64 R4, c[0x0][0x3a0] ;  /* 0x0000e800ff047b82 */ /* 0x01fe220000000a00 */
[----:B------:R-:W-:Y:S01]  /*7270*/  IMAD R0, R23, 0x200, R2 ;  /* 0x0000020017007824 */ /* 0x000fe200078e0202 */
[----:B------:R-:W-:-:S03]  /*7280*/  PRMT R6, R18, 0x9910, RZ ;  /* 0x0000991012067816 */ /* 0x000fc600000000ff */
[----:B------:R-:W-:Y:S02]  /*7290*/  IMAD R3, R0, UR4, RZ ;  /* 0x0000000400037c24 */ /* 0x000fe4000f8e02ff */
        /* <DEDUP_REMOVED lines=13> */
[----:B-----5:R-:W0:Y:S02]  /*7370*/  F2I.F64.TRUNC R29, R28 ;  /* 0x0000001c001d7311 */ /* 0x020e24000030d100 */
[----:B0-----:R0:W-:Y:S01]  /*7380*/  STG.E.U8 desc[UR36][R4.64], R29 ;  /* 0x0000001d04007986 */ /* 0x0011e2000c101124 */
[----:B------:R-:W-:Y:S05]  /*7390*/  BRA `(.L_x_4842) ;  /* 0x0000001000907947 */ /* 0x000fea0003800000 */
.L_x_4840:
[----:B-----5:R-:W0:Y:S02]  /*73a0*/  F2I.S64.F64.TRUNC R28, R28 ;  /* 0x0000001c001c7311 */ /* 0x020e24000030d900 */
[----:B0-----:R-:W-:-:S05]  /*73b0*/  IMAD.MOV.U32 R3, RZ, RZ, R28 ;  /* 0x000000ffff037224 */ /* 0x001fca00078e001c */
[----:B------:R0:W-:Y:S01]  /*73c0*/  STG.E.U8 desc[UR36][R4.64], R3 ;  /* 0x0000000304007986 */ /* 0x0001e2000c101124 */
[----:B------:R-:W-:Y:S05]  /*73d0*/  BRA `(.L_x_4842) ;  /* 0x0000001000807947 */ /* 0x000fea0003800000 */
.L_x_4839:
[----:B------:R-:W-:-:S13]  /*73e0*/  ISETP.NE.AND P0, PT, R0, 0x2, PT ;  /* 0x000000020000780c */ /* 0x000fda0003f05270 */
[----:B------:R-:W-:Y:S05]  /*73f0*/  @!P0 BRA `(.L_x_4843) ;  /* 0x0000000000288947 */ /* 0x000fea0003800000 */
[----:B------:R-:W-:-:S13]  /*7400*/  ISETP.NE.AND P0, PT, R0, 0x3, PT ;  /* 0x000000030000780c */ /* 0x000fda0003f05270 */
[----:B------:R-:W-:Y:S05]  /*7410*/  @!P0 BRA `(.L_x_4844) ;  /* 0x0000000000148947 */ /* 0x000fea0003800000 */
[----:B------:R-:W-:-:S13]  /*7420*/  ISETP.NE.AND P0, PT, R0, 0x4, PT ;  /* 0x000000040000780c */ /* 0x000fda0003f05270 */
[----:B------:R-:W-:Y:S05]  /*7430*/  @P0 BRA `(.L_x_4841) ;  /* 0x0000000c00240947 */ /* 0x000fea0003800000 */
[----:B-----5:R-:W0:Y:S02]  /*7440*/  F2I.S64.F64.TRUNC R28, R28 ;  /* 0x0000001c001c7311 */ /* 0x020e24000030d900 */
[----:B0-----:R0:W-:Y:S01]  /*7450*/  STG.E.64 desc[UR36][R4.64], R28 ;  /* 0x0000001c04007986 */ /* 0x0011e2000c101b24 */
[----:B------:R-:W-:Y:S05]  /*7460*/  BRA `(.L_x_4842) ;  /* 0x00000010005c7947 */ /* 0x000fea0003800000 */
.L_x_4844:
[----:B-----5:R-:W0:Y:S02]  /*7470*/  F2I.F64.TRUNC R29, R28 ;  /* 0x0000001c001d7311 */ /* 0x020e24000030d100 */
[----:B0-----:R0:W-:Y:S01]  /*7480*/  STG.E desc[UR36][R4.64], R29 ;  /* 0x0000001d04007986 */ /* 0x0011e2000c101924 */
[----:B------:R-:W-:Y:S05]  /*7490*/  BRA `(.L_x_4842) ;  /* 0x0000001000507947 */ /* 0x000fea0003800000 */
.L_x_4843:
[----:B-----5:R-:W0:Y:S02]  /*74a0*/  F2I.F64.TRUNC R29, R28 ;  /* 0x0000001c001d7311 */ /* 0x020e24000030d100 */
[----:B0-----:R0:W-:Y:S01]  /*74b0*/  STG.E.U16 desc[UR36][R4.64], R29 ;  /* 0x0000001d04007986 */ /* 0x0011e2000c101524 */
[----:B------:R-:W-:Y:S05]  /*74c0*/  BRA `(.L_x_4842) ;  /* 0x0000001000447947 */ /* 0x000fea0003800000 */
.L_x_4838:
        /* <DEDUP_REMOVED lines=8> */
[----:B-----5:R-:W0:-:S15]  /*7550*/  F2F.F32.F64 R3, R28 ;  /* 0x0000001c00037310 */ /* 0x020e1e0000301000 */
        /* <DEDUP_REMOVED lines=8> */
.L_x_4846:
        /* <DEDUP_REMOVED lines=12> */
.L_x_4845:
        /* <DEDUP_REMOVED lines=18> */
.L_x_4848:
        /* <DEDUP_REMOVED lines=13> */
.L_x_4847:
[----:B-----5:R0:W-:Y:S01]  /*7890*/  STG.E.64 desc[UR36][R4.64], R28 ;  /* 0x0000001c04007986 */ /* 0x0201e2000c101b24 */
[----:B------:R-:W-:Y:S05]  /*78a0*/  BRA `(.L_x_4842) ;  /* 0x0000000c004c7947 */ /* 0x000fea0003800000 */
.L_x_4837:
        /* <DEDUP_REMOVED lines=10> */
[----:B-----5:R-:W0:Y:S02]  /*7950*/  F2I.U32.F64.TRUNC R29, R28 ;  /* 0x0000001c001d7311 */ /* 0x020e24000030d000 */
[----:B0-----:R0:W-:Y:S01]  /*7960*/  STG.E.U16 desc[UR36][R4.64], R29 ;  /* 0x0000001d04007986 */ /* 0x0011e2000c101524 */
[----:B------:R-:W-:Y:S05]  /*7970*/  BRA `(.L_x_4842) ;  /* 0x0000000c00187947 */ /* 0x000fea0003800000 */
.L_x_4852:
        /* <DEDUP_REMOVED lines=26> */
.L_x_4855:
[----:B------:R-:W-:-:S04]  /*7b20*/  SHF.R.U32.HI R3, RZ, 0x18, R7 ;  /* 0x00000018ff037819 */ /* 0x000fc80000011607 */
[----:B------:R-:W-:-:S07]  /*7b30*/  LOP3.LUT R0, R0, 0x80, R3, 0xf8, !PT ;  /* 0x0000008000007812 */ /* 0x000fce00078ef803 */
.L_x_4854:
[----:B------:R-:W-:Y:S05]  /*7b40*/  BSYNC.RECONVERGENT B0 ;  /* 0x0000000000007941 */ /* 0x000fea0003800200 */
.L_x_4853:
[----:B------:R0:W-:Y:S01]  /*7b50*/  STG.E.U8 desc[UR36][R4.64], R0 ;  /* 0x0000000004007986 */ /* 0x0001e2000c101124 */
[----:B------:R-:W-:Y:S05]  /*7b60*/  BRA `(.L_x_4842) ;  /* 0x00000008009c7947 */ /* 0x000fea0003800000 */
.L_x_4851:
        /* <DEDUP_REMOVED lines=26> */
.L_x_4858:
[----:B------:R-:W-:-:S04]  /*7d10*/  SHF.R.U32.HI R3, RZ, 0x18, R7 ;  /* 0x00000018ff037819 */ /* 0x000fc80000011607 */
[----:B------:R-:W-:-:S07]  /*7d20*/  LOP3.LUT R0, R0, 0x80, R3, 0xf8, !PT ;  /* 0x0000008000007812 */ /* 0x000fce00078ef803 */
.L_x_4857:
[----:B------:R-:W-:Y:S05]  /*7d30*/  BSYNC.RECONVERGENT B0 ;  /* 0x0000000000007941 */ /* 0x000fea0003800200 */
.L_x_4856:
[----:B------:R0:W-:Y:S01]  /*7d40*/  STG.E.U8 desc[UR36][R4.64], R0 ;  /* 0x0000000004007986 */ /* 0x0001e2000c101124 */
[----:B------:R-:W-:Y:S05]  /*7d50*/  BRA `(.L_x_4842) ;  /* 0x0000000800207947 */ /* 0x000fea0003800000 */
.L_x_4850:
        /* <DEDUP_REMOVED lines=30> */
.L_x_4860:
[----:B-----5:R-:W0:Y:S02]  /*7f40*/  F2I.U64.F64.TRUNC R28, R28 ;  /* 0x0000001c001c7311 */ /* 0x020e24000030d800 */
[----:B0-----:R0:W-:Y:S01]  /*7f50*/  STG.E.64 desc[UR36][R4.64], R28 ;  /* 0x0000001c04007986 */ /* 0x0011e2000c101b24 */
[----:B------:R-:W-:Y:S05]  /*7f60*/  BRA `(.L_x_4842) ;  /* 0x00000004009c7947 */ /* 0x000fea0003800000 */
.L_x_4859:
[----:B-----5:R-:W0:Y:S02]  /*7f70*/  F2I.U32.F64.TRUNC R29, R28 ;  /* 0x0000001c001d7311 */ /* 0x020e24000030d000 */
[----:B0-----:R0:W-:Y:S01]  /*7f80*/  STG.E desc[UR36][R4.64], R29 ;  /* 0x0000001d04007986 */ /* 0x0011e2000c101924 */
[----:B------:R-:W-:Y:S05]  /*7f90*/  BRA `(.L_x_4842) ;  /* 0x0000000400907947 */ /* 0x000fea0003800000 */
.L_x_4849:
[----:B------:R-:W-:-:S13]  /*7fa0*/  ISETP.GT.AND P0, PT, R0, 0xe, PT ;  /* 0x0000000e0000780c */ /* 0x000fda0003f04270 */
[----:B------:R-:W-:Y:S05]  /*7fb0*/  @P0 BRA `(.L_x_4861) ;  /* 0x00000000002c0947 */ /* 0x000fea0003800000 */
[----:B------:R-:W-:-:S13]  /*7fc0*/  ISETP.NE.AND P0, PT, R0, 0xa, PT ;  /* 0x0000000a0000780c */ /* 0x000fda0003f05270 */
[----:B------:R-:W-:Y:S05]  /*7fd0*/  @!P0 BRA `(.L_x_4862) ;  /* 0x0000000000188947 */ /* 0x000fea0003800000 */
[----:B------:R-:W-:-:S13]  /*7fe0*/  ISETP.NE.AND P0, PT, R0, 0xb, PT ;  /* 0x0000000b0000780c */ /* 0x000fda0003f05270 */
[----:B------:R-:W-:Y:S05]  /*7ff0*/  @P0 BRA `(.L_x_4841) ;  /* 0x0000000000340947 */ /* 0x000fea0003800000 */
[----:B-----5:R-:W0:Y:S02]  /*8000*/  DSETP.NEU.AND P0, PT, R28, RZ, PT ;  /* 0x000000ff1c00722a */ /* 0x020e240003f0d000 */
[----:B0-----:R-:W-:-:S05]  /*8010*/  SEL R3, RZ, 0x1, !P0 ;  /* 0x00000001ff037807 */ /* 0x001fca0004000000 */
[----:B------:R4:W-:Y:S01]  /*8020*/  STG.E.U8 desc[UR36][R4.64], R3 ;  /* 0x0000000304007986 */ /* 0x0009e2000c101124 */
[----:B------:R-:W-:Y:S05]  /*8030*/  BRA `(.L_x_4842) ;  /* 0x0000000400687947 */ /* 0x000fea0003800000 */
.L_x_4862:
[----:B------:R-:W-:-:S05]  /*8040*/  CS2R R30, SRZ ;  /* 0x00000000001e7805 */ /* 0x000fca000001ff00 */
[----:B-----5:R3:W-:Y:S01]  /*8050*/  STG.E.128 desc[UR36][R4.64], R28 ;  /* 0x0000001c04007986 */ /* 0x0207e2000c101d24 */
[----:B------:R-:W-:Y:S05]  /*8060*/  BRA `(.L_x_4842) ;  /* 0x00000004005c7947 */ /* 0x000fea0003800000 */
.L_x_4861:
[----:B------:R-:W-:-:S13]  /*8070*/  ISETP.NE.AND P0, PT, R0, 0xf, PT ;  /* 0x0000000f0000780c */ /* 0x000fda0003f05270 */
[----:B------:R-:W-:Y:S05]  /*8080*/  @!P0 BRA `(.L_x_4863) ;  /* 0x0000000400288947 */ /* 0x000fea0003800000 */
[----:B------:R-:W-:-:S13]  /*8090*/  ISETP.NE.AND P0, PT, R0, 0x17, PT ;  /* 0x000000170000780c */ /* 0x000fda0003f05270 */
[----:B------:R-:W-:Y:S05]  /*80a0*/  @!P0 BRA `(.L_x_4864) ;  /* 0x0000000000b08947 */ /* 0x000fea0003800000 */
[----:B------:R-:W-:-:S13]  /*80b0*/  ISETP.NE.AND P0, PT, R0, 0x18, PT ;  /* 0x000000180000780c */ /* 0x000fda0003f05270 */
[----:B------:R-:W-:Y:S05]  /*80c0*/  @!P0 BRA `(.L_x_4865) ;  /* 0x0000000000448947 */ /* 0x000fea0003800000 */
.L_x_4841:
        /* <DEDUP_REMOVED lines=16> */
.L_x_4866:
[----:B------:R-:W-:Y:S05]  /*81d0*/  BRA `(.L_x_4842) ;  /* 0x0000000400007947 */ /* 0x000fea0003800000 */
.L_x_4865:
        /* <DEDUP_REMOVED lines=21> */
.L_x_4868:
[----:B------:R-:W-:Y:S05]  /*8330*/  BSYNC.RECONVERGENT B0 ;  /* 0x0000000000007941 */ /* 0x000fea0003800200 */
.L_x_4867:
[----:B------:R-:W-:-:S05]  /*8340*/  LOP3.LUT R3, R0, 0x80, R3, 0xf8, !PT ;  /* 0x0000008000037812 */ /* 0x000fca00078ef803 */
[----:B------:R2:W-:Y:S01]  /*8350*/  STG.E.U8 desc[UR36][R4.64], R3 ;  /* 0x0000000304007986 */ /* 0x0005e2000c101124 */
[----:B------:R-:W-:Y:S05]  /*8360*/  BRA `(.L_x_4842) ;  /* 0x00000000009c7947 */ /* 0x000fea0003800000 */
.L_x_4864:
        /* <DEDUP_REMOVED lines=20> */
.L_x_4870:
[----:B------:R-:W-:Y:S01]  /*84b0*/  IMAD.MOV.U32 R0, RZ, RZ, 0x7f ;  /* 0x0000007fff007424 */ /* 0x000fe200078e00ff */
[----:B------:R-:W-:-:S04]  /*84c0*/  ISETP.GT.U32.AND P0, PT, R3, 0x7f800000, PT ;  /* 0x7f8000000300780c */ /* 0x000fc80003f04070 */
[----:B------:R-:W-:-:S09]  /*84d0*/  SEL R0, R0, 0x7c, P0 ;  /* 0x0000007c00007807 */ /* 0x000fd20000000000 */
.L_x_4871:
[----:B------:R-:W-:Y:S05]  /*84e0*/  BSYNC.RECONVERGENT B0 ;  /* 0x0000000000007941 */ /* 0x000fea0003800200 */
.L_x_4869:
[----:B------:R-:W-:-:S04]  /*84f0*/  SHF.R.U32.HI R3, RZ, 0x18, R7 ;  /* 0x00000018ff037819 */ /* 0x000fc80000011607 */
[----:B------:R-:W-:-:S05]  /*8500*/  LOP3.LUT R3, R0, 0x80, R3, 0xf8, !PT ;  /* 0x0000008000037812 */ /* 0x000fca00078ef803 */
[----:B------:R1:W-:Y:S01]  /*8510*/  STG.E.U8 desc[UR36][R4.64], R3 ;  /* 0x0000000304007986 */ /* 0x0003e2000c101124 */
[----:B------:R-:W-:Y:S05]  /*8520*/  BRA `(.L_x_4842) ;  /* 0x00000000002c7947 */ /* 0x000fea0003800000 */
.L_x_4863:
        /* <DEDUP_REMOVED lines=11> */
.L_x_4842:
[----:B------:R-:W-:-:S07]  /*85e0*/  VIADD R2, R2, 0x80 ;  /* 0x0000008002027836 */ /* 0x000fce0000000000 */
.L_x_4799:
[----:B------:R-:W-:-:S13]  /*85f0*/  ISETP.GE.AND P0, PT, R2, R19, PT ;  /* 0x000000130200720c */ /* 0x000fda0003f06270 */
[----:B------:R-:W-:Y:S05]  /*8600*/  @P0 BREAK.RELIABLE B6 ;  /* 0x0000000000060942 */ /* 0x000fea0003800100 */
[----:B------:R-:W-:Y:S05]  /*8610*/  @P0 BRA `(.L_x_4836) ;  /* 0x0000001000ec0947 */ /* 0x000fea0003800000 */
[----:B------:R-:W-:Y:S05]  /*8620*/  BSYNC.RELIABLE B6 ;  /* 0x0000000000067941 */ /* 0x000fea0003800100 */
.L_x_4798:
        /* <DEDUP_REMOVED lines=21> */
.L_x_4875:
[----:B-----5:R-:W0:Y:S02]  /*8780*/  F2I.S64.F64.TRUNC R24, R24 ;  /* 0x0000001800187311 */ /* 0x020e24000030d900 */
[----:B0-----:R-:W-:-:S05]  /*8790*/  IMAD.MOV.U32 R3, RZ, RZ, R24 ;  /* 0x000000ffff037224 */ /* 0x001fca00078e0018 */
[----:B------:R0:W-:Y:S01]  /*87a0*/  STG.E.U8 desc[UR36][R4.64], R3 ;  /* 0x0000000304007986 */ /* 0x0001e2000c101124 */
[----:B------:R-:W-:Y:S05]  /*87b0*/  BRA `(.L_x_4877) ;  /* 0x0000001000807947 */ /* 0x000fea0003800000 */
.L_x_4874:
        /* <DEDUP_REMOVED lines=9> */
.L_x_4879:
[----:B-----5:R-:W0:Y:S02]  /*8850*/  F2I.F64.TRUNC R25, R24 ;  /* 0x0000001800197311 */ /* 0x020e24000030d100 */
[----:B0-----:R0:W-:Y:S01]  /*8860*/  STG.E desc[UR36][R4.64], R25 ;  /* 0x0000001904007986 */ /* 0x0011e2000c101924 */
[----:B------:R-:W-:Y:S05]  /*8870*/  BRA `(.L_x_4877) ;  /* 0x0000001000507947 */ /* 0x000fea0003800000 */
.L_x_4878:
[----:B-----5:R-:W0:Y:S02]  /*8880*/  F2I.F64.TRUNC R25, R24 ;  /* 0x0000001800197311 */ /* 0x020e24000030d100 */
[----:B0-----:R0:W-:Y:S01]  /*8890*/  STG.E.U16 desc[UR36][R4.64], R25 ;  /* 0x0000001904007986 */ /* 0x0011e2000c101524 */
[----:B------:R-:W-:Y:S05]  /*88a0*/  BRA `(.L_x_4877) ;  /* 0x0000001000447947 */ /* 0x000fea0003800000 */
.L_x_4873:
        /* <DEDUP_REMOVED lines=17> */
.L_x_4881:
        /* <DEDUP_REMOVED lines=12> */
.L_x_4880:
        /* <DEDUP_REMOVED lines=18> */
.L_x_4883:
        /* <DEDUP_REMOVED lines=13> */
.L_x_4882:
[----:B-----5:R0:W-:Y:S01]  /*8c70*/  STG.E.64 desc[UR36][R4.64], R24 ;  /* 0x0000001804007986 */ /* 0x0201e2000c101b24 */
[----:B------:R-:W-:Y:S05]  /*8c80*/  BRA `(.L_x_4877) ;  /* 0x0000000c004c7947 */ /* 0x000fea0003800000 */
.L_x_4872:
        /* <DEDUP_REMOVED lines=13> */
.L_x_4887:
        /* <DEDUP_REMOVED lines=26> */
.L_x_4890:
[----:B------:R-:W-:-:S04]  /*8f00*/  SHF.R.U32.HI R3, RZ, 0x18, R7 ;  /* 0x00000018ff037819 */ /* 0x000fc80000011607 */
[----:B------:R-:W-:-:S07]  /*8f10*/  LOP3.LUT R0, R0, 0x80, R3, 0xf8, !PT ;  /* 0x0000008000007812 */ /* 0x000fce00078ef803 */
.L_x_4889:
[----:B------:R-:W-:Y:S05]  /*8f20*/  BSYNC.RECONVERGENT B0 ;  /* 0x0000000000007941 */ /* 0x000fea0003800200 */
.L_x_4888:
[----:B------:R0:W-:Y:S01]  /*8f30*/  STG.E.U8 desc[UR36][R4.64], R0 ;  /* 0x0000000004007986 */ /* 0x0001e2000c101124 */
[----:B------:R-:W-:Y:S05]  /*8f40*/  BRA `(.L_x_4877) ;  /* 0x00000008009c7947 */ /* 0x000fea0003800000 */
.L_x_4886:
        /* <DEDUP_REMOVED lines=26> */
.L_x_4893:
[----:B------:R-:W-:-:S04]  /*90f0*/  SHF.R.U32.HI R3, RZ, 0x18, R7 ;  /* 0x00000018ff037819 */ /* 0x000fc80000011607 */
[----:B------:R-:W-:-:S07]  /*9100*/  LOP3.LUT R0, R0, 0x80, R3, 0xf8, !PT ;  /* 0x0000008000007812 */ /* 0x000fce00078ef803 */
.L_x_4892:
[----:B------:R-:W-:Y:S05]  /*9110*/  BSYNC.RECONVERGENT B0 ;  /* 0x0000000000007941 */ /* 0x000fea0003800200 */
.L_x_4891:
[----:B------:R0:W-:Y:S01]  /*9120*/  STG.E.U8 desc[UR36][R4.64], R0 ;  /* 0x0000000004007986 */ /* 0x0001e2000c101124 */
[----:B------:R-:W-:Y:S05]  /*9130*/  BRA `(.L_x_4877) ;  /* 0x0000000800207947 */ /* 0x000fea0003800000 */
.L_x_4885:
        /* <DEDUP_REMOVED lines=30> */
.L_x_4895:
[----:B-----5:R-:W0:Y:S02]  /*9320*/  F2I.U64.F64.TRUNC R24, R24 ;  /* 0x0000001800187311 */ /* 0x020e24000030d800 */
[----:B0-----:R0:W-:Y:S01]  /*9330*/  STG.E.64 desc[UR36][R4.64], R24 ;  /* 0x0000001804007986 */ /* 0x0011e2000c101b24 */
[----:B------:R-:W-:Y:S05]  /*9340*/  BRA `(.L_x_4877) ;  /* 0x00000004009c7947 */ /* 0x000fea0003800000 */
.L_x_4894:
[----:B-----5:R-:W0:Y:S02]  /*9350*/  F2I.U32.F64.TRUNC R25, R24 ;  /* 0x0000001800197311 */ /* 0x020e24000030d000 */
[----:B0-----:R0:W-:Y:S01]  /*9360*/  STG.E desc[UR36][R4.64], R25 ;  /* 0x0000001904007986 */ /* 0x0011e2000c101924 */
[----:B------:R-:W-:Y:S05]  /*9370*/  BRA `(.L_x_4877) ;  /* 0x0000000400907947 */ /* 0x000fea0003800000 */
.L_x_4884:
        /* <DEDUP_REMOVED lines=10> */
.L_x_4897:
[----:B-----5:R-:W-:-:S05]  /*9420*/  CS2R R26, SRZ ;  /* 0x00000000001a7805 */ /* 0x020fca000001ff00 */
[----:B------:R1:W-:Y:S01]  /*9430*/  STG.E.128 desc[UR36][R4.64], R24 ;  /* 0x0000001804007986 */ /* 0x0003e2000c101d24 */
[----:B------:R-:W-:Y:S05]  /*9440*/  BRA `(.L_x_4877) ;  /* 0x00000004005c7947 */ /* 0x000fea0003800000 */
.L_x_4896:
[----:B------:R-:W-:-:S13]  /*9450*/  ISETP.NE.AND P0, PT, R0, 0xf, PT ;  /* 0x0000000f0000780c */ /* 0x000fda0003f05270 */
[----:B------:R-:W-:Y:S05]  /*9460*/  @!P0 BRA `(.L_x_4898) ;  /* 0x0000000400288947 */ /* 0x000fea0003800000 */
[----:B------:R-:W-:-:S13]  /*9470*/  ISETP.NE.AND P0, PT, R0, 0x17, PT ;  /* 0x000000170000780c */ /* 0x000fda0003f05270 */
[----:B------:R-:W-:Y:S05]  /*9480*/  @!P0 BRA `(.L_x_4899) ;  /* 0x0000000000b08947 */ /* 0x000fea0003800000 */
[----:B------:R-:W-:-:S13]  /*9490*/  ISETP.NE.AND P0, PT, R0, 0x18, PT ;  /* 0x000000180000780c */ /* 0x000fda0003f05270 */
[----:B------:R-:W-:Y:S05]  /*94a0*/  @!P0 BRA `(.L_x_4900) ;  /* 0x0000000000448947 */ /* 0x000fea0003800000 */
.L_x_4876:
        /* <DEDUP_REMOVED lines=15> */
[----:B--2--5:R-:W-:Y:S05]  /*95a0*/  CALL.ABS.NOINC R14 ;  /* 0x000000000e007343 */ /* 0x024fea0003c00000 */
.L_x_4901:
[----:B------:R-:W-:Y:S05]  /*95b0*/  BRA `(.L_x_4877) ;  /* 0x0000000400007947 */ /* 0x000fea0003800000 */
.L_x_4900:
        /* <DEDUP_REMOVED lines=21> */
.L_x_4903:
[----:B------:R-:W-:Y:S05]  /*9710*/  BSYNC.RECONVERGENT B0 ;  /* 0x0000000000007941 */ /* 0x000fea0003800200 */
.L_x_4902:
[----:B------:R-:W-:-:S05]  /*9720*/  LOP3.LUT R3, R0, 0x80, R3, 0xf8, !PT ;  /* 0x0000008000037812 */ /* 0x000fca00078ef803 */
[----:B------:R3:W-:Y:S01]  /*9730*/  STG.E.U8 desc[UR36][R4.64], R3 ;  /* 0x0000000304007986 */ /* 0x0007e2000c101124 */
[----:B------:R-:W-:Y:S05]  /*9740*/  BRA `(.L_x_4877) ;  /* 0x00000000009c7947 */ /* 0x000fea0003800000 */
.L_x_4899:
        /* <DEDUP_REMOVED lines=20> */
.L_x_4905:
[----:B------:R-:W-:Y:S01]  /*9890*/  IMAD.MOV.U32 R0, RZ, RZ, 0x7f ;  /* 0x0000007fff007424 */ /* 0x000fe200078e00ff */
[----:B------:R-:W-:-:S04]  /*98a0*/  ISETP.GT.U32.AND P0, PT, R3, 0x7f800000, PT ;  /* 0x7f8000000300780c */ /* 0x000fc80003f04070 */
[----:B------:R-:W-:-:S09]  /*98b0*/  SEL R0, R0, 0x7c, P0 ;  /* 0x0000007c00007807 */ /* 0x000fd20000000000 */
.L_x_4906:
[----:B------:R-:W-:Y:S05]  /*98c0*/  BSYNC.RECONVERGENT B0 ;  /* 0x0000000000007941 */ /* 0x000fea0003800200 */
.L_x_4904:
[----:B------:R-:W-:-:S04]  /*98d0*/  SHF.R.U32.HI R3, RZ, 0x18, R7 ;  /* 0x00000018ff037819 */ /* 0x000fc80000011607 */
[----:B------:R-:W-:-:S05]  /*98e0*/  LOP3.LUT R3, R0, 0x80, R3, 0xf8, !PT ;  /* 0x0000008000037812 */ /* 0x000fca00078ef803 */
[----:B------:R2:W-:Y:S01]  /*98f0*/  STG.E.U8 desc[UR36][R4.64], R3 ;  /* 0x0000000304007986 */ /* 0x0005e2000c101124 */
[----:B------:R-:W-:Y:S05]  /*9900*/  BRA `(.L_x_4877) ;  /* 0x00000000002c7947 */ /* 0x000fea0003800000 */
.L_x_4898:
        /* <DEDUP_REMOVED lines=11> */
.L_x_4877:
[----:B------:R-:W-:-:S07]  /*99c0*/  VIADD R2, R2, 0x80 ;  /* 0x0000008002027836 */ /* 0x000fce0000000000 */
.L_x_4836:
[----:B------:R-:W-:Y:S05]  /*99d0*/  BSYNC.RECONVERGENT B7 ;  /* 0x0000000000077941 */ /* 0x000fea0003800200 */
.L_x_4797:
        /* <DEDUP_REMOVED lines=20> */
[----:B0-----:R-:W-:Y:S01]  /*9b20*/  STG.E.U8 desc[UR36][R2.64], R17 ;  /* 0x0000001102007986 */ /* 0x001fe2000c101124 */
[----:B------:R-:W-:Y:S05]  /*9b30*/  EXIT ;  /* 0x000000000000794d */ /* 0x000fea0003800000 */
.L_x_4910:
[----:B-----5:R-:W0:Y:S02]  /*9b40*/  F2I.S64.F64.TRUNC R16, R16 ;  /* 0x0000001000107311 */ /* 0x020e24000030d900 */
[----:B0-----:R-:W-:-:S05]  /*9b50*/  IMAD.MOV.U32 R5, RZ, RZ, R16 ;  /* 0x000000ffff057224 */ /* 0x001fca00078e0010 */
[----:B------:R-:W-:Y:S01]  /*9b60*/  STG.E.U8 desc[UR36][R2.64], R5 ;  /* 0x0000000502007986 */ /* 0x000fe2000c101124 */
[----:B------:R-:W-:Y:S05]  /*9b70*/  EXIT ;  /* 0x000000000000794d */ /* 0x000fea0003800000 */
.L_x_4909:
[----:B------:R-:W-:-:S13]  /*9b80*/  ISETP.NE.AND P0, PT, R0, 0x2, PT ;  /* 0x000000020000780c */ /* 0x000fda0003f05270 */
[----:B------:R-:W-:Y:S05]  /*9b90*/  @!P0 BRA `(.L_x_4912) ;  /* 0x0000000000288947 */ /* 0x000fea0003800000 */
[----:B------:R-:W-:-:S13]  /*9ba0*/  ISETP.NE.AND P0, PT, R0, 0x3, PT ;  /* 0x000000030000780c */ /* 0x000fda0003f05270 */
[----:B------:R-:W-:Y:S05]  /*9bb0*/  @!P0 BRA `(.L_x_4913) ;  /* 0x0000000000148947 */ /* 0x000fea0003800000 */
[----:B------:R-:W-:-:S13]  /*9bc0*/  ISETP.NE.AND P0, PT, R0, 0x4, PT ;  /* 0x000000040000780c */ /* 0x000fda0003f05270 */
[----:B------:R-:W-:Y:S05]  /*9bd0*/  @P0 BRA `(.L_x_4911) ;  /* 0x0000000c00240947 */ /* 0x000fea0003800000 */
[----:B-----5:R-:W0:Y:S02]  /*9be0*/  F2I.S64.F64.TRUNC R16, R16 ;  /* 0x0000001000107311 */ /* 0x020e24000030d900 */
[----:B0-----:R-:W-:Y:S01]  /*9bf0*/  STG.E.64 desc[UR36][R2.64], R16 ;  /* 0x0000001002007986 */ /* 0x001fe2000c101b24 */
[----:B------:R-:W-:Y:S05]  /*9c00*/  EXIT ;  /* 0x000000000000794d */ /* 0x000fea0003800000 */
.L_x_4913:
[----:B-----5:R-:W0:Y:S02]  /*9c10*/  F2I.F64.TRUNC R17, R16 ;  /* 0x0000001000117311 */ /* 0x020e24000030d100 */
[----:B0-----:R-:W-:Y:S01]  /*9c20*/  STG.E desc[UR36][R2.64], R17 ;  /* 0x0000001102007986 */ /* 0x001fe2000c101924 */
[----:B------:R-:W-:Y:S05]  /*9c30*/  EXIT ;  /* 0x000000000000794d */ /* 0x000fea0003800000 */
.L_x_4912:
[----:B-----5:R-:W0:Y:S02]  /*9c40*/  F2I.F64.TRUNC R17, R16 ;  /* 0x0000001000117311 */ /* 0x020e24000030d100 */
[----:B0-----:R-:W-:Y:S01]  /*9c50*/  STG.E.U16 desc[UR36][R2.64], R17 ;  /* 0x0000001102007986 */ /* 0x001fe2000c101524 */
[----:B------:R-:W-:Y:S05]  /*9c60*/  EXIT ;  /* 0x000000000000794d */ /* 0x000fea0003800000 */
.L_x_4908:
        /* <DEDUP_REMOVED lines=17> */
.L_x_4915:
        /* <DEDUP_REMOVED lines=12> */
.L_x_4914:
        /* <DEDUP_REMOVED lines=18> */
.L_x_4917:
        /* <DEDUP_REMOVED lines=13> */
.L_x_4916:
[----:B-----5:R-:W-:Y:S01]  /*a030*/  STG.E.64 desc[UR36][R2.64], R16 ;  /* 0x0000001002007986 */ /* 0x020fe2000c101b24 */
[----:B------:R-:W-:Y:S05]  /*a040*/  EXIT ;  /* 0x000000000000794d */ /* 0x000fea0003800000 */
.L_x_4907:
        /* <DEDUP_REMOVED lines=11> */
[----:B0-----:R-:W-:Y:S01]  /*a100*/  STG.E.U16 desc[UR36][R2.64], R17 ;  /* 0x0000001102007986 */ /* 0x001fe2000c101524 */
[----:B------:R-:W-:Y:S05]  /*a110*/  EXIT ;  /* 0x000000000000794d */ /* 0x000fea0003800000 */
.L_x_4921:
        /* <DEDUP_REMOVED lines=26> */
.L_x_4924:
[----:B------:R-:W-:-:S04]  /*a2c0*/  SHF.R.U32.HI R5, RZ, 0x18, R5 ;  /* 0x00000018ff057819 */ /* 0x000fc80000011605 */
[----:B------:R-:W-:-:S07]  /*a2d0*/  LOP3.LUT R0, R0, 0x80, R5, 0xf8, !PT ;  /* 0x0000008000007812 */ /* 0x000fce00078ef805 */
.L_x_4923:
[----:B------:R-:W-:Y:S05]  /*a2e0*/  BSYNC.RECONVERGENT B0 ;  /* 0x0000000000007941 */ /* 0x000fea0003800200 */
.L_x_4922:
[----:B------:R-:W-:Y:S01]  /*a2f0*/  STG.E.U8 desc[UR36][R2.64], R0 ;  /* 0x0000000002007986 */ /* 0x000fe2000c101124 */
[----:B------:R-:W-:Y:S05]  /*a300*/  EXIT ;  /* 0x000000000000794d */ /* 0x000fea0003800000 */
.L_x_4920:
        /* <DEDUP_REMOVED lines=26> */
.L_x_4927:
[----:B------:R-:W-:-:S04]  /*a4b0*/  SHF.R.U32.HI R5, RZ, 0x18, R5 ;  /* 0x00000018ff057819 */ /* 0x000fc80000011605 */
[----:B------:R-:W-:-:S07]  /*a4c0*/  LOP3.LUT R0, R0, 0x80, R5, 0xf8, !PT ;  /* 0x0000008000007812 */ /* 0x000fce00078ef805 */
.L_x_4926:
[----:B------:R-:W-:Y:S05]  /*a4d0*/  BSYNC.RECONVERGENT B0 ;  /* 0x0000000000007941 */ /* 0x000fea0003800200 */
.L_x_4925:
[----:B------:R-:W-:Y:S01]  /*a4e0*/  STG.E.U8 desc[UR36][R2.64], R0 ;  /* 0x0000000002007986 */ /* 0x000fe2000c101124 */
[----:B------:R-:W-:Y:S05]  /*a4f0*/  EXIT ;  /* 0x000000000000794d */ /* 0x000fea0003800000 */
.L_x_4919:
        /* <DEDUP_REMOVED lines=30> */
.L_x_4929:
[----:B-----5:R-:W0:Y:S02]  /*a6e0*/  F2I.U64.F64.TRUNC R16, R16 ;  /* 0x0000001000107311 */ /* 0x020e24000030d800 */
[----:B0-----:R-:W-:Y:S01]  /*a6f0*/  STG.E.64 desc[UR36][R2.64], R16 ;  /* 0x0000001002007986 */ /* 0x001fe2000c101b24 */
[----:B------:R-:W-:Y:S05]  /*a700*/  EXIT ;  /* 0x000000000000794d */ /* 0x000fea0003800000 */
.L_x_4928:
[----:B-----5:R-:W0:Y:S02]  /*a710*/  F2I.U32.F64.TRUNC R17, R16 ;  /* 0x0000001000117311 */ /* 0x020e24000030d000 */
[----:B0-----:R-:W-:Y:S01]  /*a720*/  STG.E desc[UR36][R2.64], R17 ;  /* 0x0000001102007986 */ /* 0x001fe2000c101924 */
[----:B------:R-:W-:Y:S05]  /*a730*/  EXIT ;  /* 0x000000000000794d */ /* 0x000fea0003800000 */
.L_x_4918:
        /* <DEDUP_REMOVED lines=8> */
[----:B------:R-:W-:Y:S01]  /*a7c0*/  STG.E.U8 desc[UR36][R2.64], R5 ;  /* 0x0000000502007986 */ /* 0x000fe2000c101124 */
[----:B------:R-:W-:Y:S05]  /*a7d0*/  EXIT ;  /* 0x000000000000794d */ /* 0x000fea0003800000 */
.L_x_4931:
[----:B------:R-:W-:-:S05]  /*a7e0*/  CS2R R18, SRZ ;  /* 0x0000000000127805 */ /* 0x000fca000001ff00 */
[----:B-----5:R-:W-:Y:S01]  /*a7f0*/  STG.E.128 desc[UR36][R2.64], R16 ;  /* 0x0000001002007986 */ /* 0x020fe2000c101d24 */
[----:B------:R-:W-:Y:S05]  /*a800*/  EXIT ;  /* 0x000000000000794d */ /* 0x000fea0003800000 */
.L_x_4930:
[----:B------:R-:W-:-:S13]  /*a810*/  ISETP.NE.AND P0, PT, R0, 0xf, PT ;  /* 0x0000000f0000780c */ /* 0x000fda0003f05270 */
[----:B------:R-:W-:Y:S05]  /*a820*/  @!P0 BRA `(.L_x_4932) ;  /* 0x0000000400288947 */ /* 0x000fea0003800000 */
[----:B------:R-:W-:-:S13]  /*a830*/  ISETP.NE.AND P0, PT, R0, 0x17, PT ;  /* 0x000000170000780c */ /* 0x000fda0003f05270 */
[----:B------:R-:W-:Y:S05]  /*a840*/  @!P0 BRA `(.L_x_4933) ;  /* 0x0000000000b08947 */ /* 0x000fea0003800000 */
[----:B------:R-:W-:-:S13]  /*a850*/  ISETP.NE.AND P0, PT, R0, 0x18, PT ;  /* 0x000000180000780c */ /* 0x000fda0003f05270 */
[----:B------:R-:W-:Y:S05]  /*a860*/  @!P0 BRA `(.L_x_4934) ;  /* 0x0000000000448947 */ /* 0x000fea0003800000 */
.L_x_4911:
        /* <DEDUP_REMOVED lines=16> */
.L_x_4935:
[----:B------:R-:W-:Y:S05]  /*a970*/  EXIT ;  /* 0x000000000000794d */ /* 0x000fea0003800000 */
.L_x_4934:
        /* <DEDUP_REMOVED lines=21> */
.L_x_4937:
[----:B------:R-:W-:Y:S05]  /*aad0*/  BSYNC.RECONVERGENT B0 ;  /* 0x0000000000007941 */ /* 0x000fea0003800200 */
.L_x_4936:
[----:B------:R-:W-:-:S05]  /*aae0*/  LOP3.LUT R5, R0, 0x80, R5, 0xf8, !PT ;  /* 0x0000008000057812 */ /* 0x000fca00078ef805 */
[----:B------:R-:W-:Y:S01]  /*aaf0*/  STG.E.U8 desc[UR36][R2.64], R5 ;  /* 0x0000000502007986 */ /* 0x000fe2000c101124 */
[----:B------:R-:W-:Y:S05]  /*ab00*/  EXIT ;  /* 0x000000000000794d */ /* 0x000fea0003800000 */
.L_x_4933:
        /* <DEDUP_REMOVED lines=20> */
.L_x_4939:
[----:B------:R-:W-:Y:S01]  /*ac50*/  IMAD.MOV.U32 R0, RZ, RZ, 0x7f ;  /* 0x0000007fff007424 */ /* 0x000fe200078e00ff */
[----:B------:R-:W-:-:S04]  /*ac60*/  ISETP.GT.U32.AND P0, PT, R4, 0x7f800000, PT ;  /* 0x7f8000000400780c */ /* 0x000fc80003f04070 */
[----:B------:R-:W-:-:S09]  /*ac70*/  SEL R0, R0, 0x7c, P0 ;  /* 0x0000007c00007807 */ /* 0x000fd20000000000 */
.L_x_4940:
[----:B------:R-:W-:Y:S05]  /*ac80*/  BSYNC.RECONVERGENT B0 ;  /* 0x0000000000007941 */ /* 0x000fea0003800200 */
.L_x_4938:
[----:B------:R-:W-:-:S04]  /*ac90*/  SHF.R.U32.HI R5, RZ, 0x18, R5 ;  /* 0x00000018ff057819 */ /* 0x000fc80000011605 */
[----:B------:R-:W-:-:S05]  /*aca0*/  LOP3.LUT R5, R0, 0x80, R5, 0xf8, !PT ;  /* 0x0000008000057812 */ /* 0x000fca00078ef805 */
[----:B------:R-:W-:Y:S01]  /*acb0*/  STG.E.U8 desc[UR36][R2.64], R5 ;  /* 0x0000000502007986 */ /* 0x000fe2000c101124 */
[----:B------:R-:W-:Y:S05]  /*acc0*/  EXIT ;  /* 0x000000000000794d */ /* 0x000fea0003800000 */
.L_x_4932:
        /* <DEDUP_REMOVED lines=12> */
        .weak           $__internal_1_$__cuda_sm20_div_rn_f64_full
        .type           $__internal_1_$__cuda_sm20_div_rn_f64_full,@function
        .size           $__internal_1_$__cuda_sm20_div_rn_f64_full,(.L_x_19034 - $__internal_1_$__cuda_sm20_div_rn_f64_full)
$__internal_1_$__cuda_sm20_div_rn_f64_full:
[C---:B------:R-:W-:Y:S01]  /*ad90*/  FSETP.GEU.AND P2, PT, |R9|.reuse, 1.469367938527859385e-39, PT ;  /* 0x001000000900780b */ /* 0x040fe20003f4e200 */
[----:B------:R-:W-:Y:S01]  /*ada0*/  IMAD.MOV.U32 R11, RZ, RZ, R3 ;  /* 0x000000ffff0b7224 */ /* 0x000fe200078e0003 */
[----:B------:R-:W-:Y:S01]  /*adb0*/  LOP3.LUT R32, R9, 0x7ff00000, RZ, 0xc0, !PT ;  /* 0x7ff0000009207812 */ /* 0x000fe200078ec0ff */
[----:B------:R-:W-:Y:S01]  /*adc0*/  IMAD.MOV.U32 R22, RZ, RZ, 0x1ca00000 ;  /* 0x1ca00000ff167424 */ /* 0x000fe200078e00ff */
[C---:B------:R-:W-:Y:S01]  /*add0*/  LOP3.LUT R18, R3.reuse, 0x7ff00000, RZ, 0xc0, !PT ;  /* 0x7ff0000003127812 */ /* 0x040fe200078ec0ff */
[----:B------:R-:W-:Y:S01]  /*ade0*/  IMAD.MOV.U32 R6, RZ, RZ, R8 ;  /* 0x000000ffff067224 */ /* 0x000fe200078e0008 */
[C---:B------:R-:W-:Y:S01]  /*adf0*/  FSETP.GEU.AND P0, PT, |R3|.reuse, 1.469367938527859385e-39, PT ;  /* 0x001000000300780b */ /* 0x040fe20003f0e200 */
[----:B------:R-:W-:Y:S01]  /*ae00*/  IMAD.MOV.U32 R10, RZ, RZ, R0 ;  /* 0x000000ffff0a7224 */ /* 0x000fe200078e0000 */
[----:B------:R-:W-:Y:S01]  /*ae10*/  ISETP.GE.U32.AND P1, PT, R32, R18, PT ;  /* 0x000000122000720c */ /* 0x000fe20003f26070 */
[----:B------:R-:W-:Y:S01]  /*ae20*/  IMAD.MOV.U32 R33, RZ, RZ, R32 ;  /* 0x000000ffff217224 */ /* 0x000fe200078e0020 */
[----:B------:R-:W-:Y:S01]  /*ae30*/  LOP3.LUT R12, R3, 0x800fffff, RZ, 0xc0, !PT ;  /* 0x800fffff030c7812 */ /* 0x000fe200078ec0ff */
[----:B------:R-:W-:Y:S02]  /*ae40*/  BSSY.RECONVERGENT B1, `(.L_x_4941) ;  /* 0x0000074000017945 */ /* 0x000fe40003800200 */
[----:B------:R-:W-:Y:S01]  /*ae50*/  @!P2 LOP3.LUT R7, R11, 0x7ff00000, RZ, 0xc0, !PT ;  /* 0x7ff000000b07a812 */ /* 0x000fe200078ec0ff */
[----:B------:R-:W-:Y:S01]  /*ae60*/  @!P2 IMAD.MOV.U32 R14, RZ, RZ, RZ ;  /* 0x000000ffff0ea224 */ /* 0x000fe200078e00ff */
[----:B------:R-:W-:Y:S01]  /*ae70*/  LOP3.LUT R13, R12, 0x3ff00000, RZ, 0xfc, !PT ;  /* 0x3ff000000c0d7812 */ /* 0x000fe200078efcff */
[----:B------:R-:W-:Y:S01]  /*ae80*/  IMAD.MOV.U32 R12, RZ, RZ, R0 ;  /* 0x000000ffff0c7224 */ /* 0x000fe200078e0000 */
[----:B------:R-:W-:-:S02]  /*ae90*/  @!P2 ISETP.GE.U32.AND P3, PT, R32, R7, PT ;  /* 0x000000072000a20c */ /* 0x000fc40003f66070 */
[C---:B------:R-:W-:Y:S02]  /*aea0*/  SEL R7, R22.reuse, 0x63400000, !P1 ;  /* 0x6340000016077807 */ /* 0x040fe40004800000 */
[----:B------:R-:W-:Y:S01]  /*aeb0*/  @!P2 SEL R15, R22, 0x63400000, !P3 ;  /* 0x63400000160fa807 */ /* 0x000fe20005800000 */
[----:B------:R-:W0:Y:S01]  /*aec0*/  @!P0 DMUL R12, R10, 8.98846567431157953865e+307 ;  /* 0x7fe000000a0c8828 */ /* 0x000e220000000000 */
[--C-:B------:R-:W-:Y:S02]  /*aed0*/  LOP3.LUT R7, R7, 0x800fffff, R9.reuse, 0xf8, !PT ;  /* 0x800fffff07077812 */ /* 0x100fe400078ef809 */
[----:B------:R-:W-:Y:S02]  /*aee0*/  @!P2 LOP3.LUT R15, R15, 0x80000000, R9, 0xf8, !PT ;  /* 0x800000000f0fa812 */ /* 0x000fe400078ef809 */
[----:B0-----:R-:W-:Y:S02]  /*aef0*/  @!P0 LOP3.LUT R18, R13, 0x7ff00000, RZ, 0xc0, !PT ;  /* 0x7ff000000d128812 */ /* 0x001fe400078ec0ff */
[----:B------:R-:W-:-:S15]  /*af00*/  @!P2 LOP3.LUT R15, R15, 0x100000, RZ, 0xfc, !PT ;  /* 0x001000000f0fa812 */ /* 0x000fde00078efcff */
[----:B------:R-:W-:-:S15]  /*af10*/  NOP ;  /* 0x0000000000007918 */ /* 0x000fde0000000000 */
[----:B------:R-:W-:-:S15]  /*af20*/  NOP ;  /* 0x0000000000007918 */ /* 0x000fde0000000000 */
[----:B------:R-:W-:-:S12]  /*af30*/  NOP ;  /* 0x0000000000007918 */ /* 0x000fd80000000000 */
[----:B------:R-:W0:Y:S02]  /*af40*/  @!P2 DFMA R6, R6, 2, -R14 ;  /* 0x400000000606a82b */ /* 0x000e24000000080e */
[----:B0-----:R-:W-:Y:S01]  /*af50*/  @!P2 LOP3.LUT R33, R7, 0x7ff00000, RZ, 0xc0, !PT ;  /* 0x7ff000000721a812 */ /* 0x001fe200078ec0ff */
[----:B------:R-:W0:Y:S01]  /*af60*/  MUFU.RCP64H R15, R13 ;  /* 0x0000000d000f7308 */ /* 0x000e220000001800 */
[----:B------:R-:W-:-:S03]  /*af70*/  IMAD.MOV.U32 R14, RZ, RZ, 0x1 ;  /* 0x00000001ff0e7424 */ /* 0x000fc600078e00ff */
[----:B------:R-:W-:-:S05]  /*af80*/  VIADD R35, R33, 0xffffffff ;  /* 0xffffffff21237836 */ /* 0x000fca0000000000 */
[----:B------:R-:W-:Y:S01]  /*af90*/  ISETP.GT.U32.AND P0, PT, R35, 0x7feffffe, PT ;  /* 0x7feffffe2300780c */ /* 0x000fe20003f04070 */
[----:B------:R-:W-:-:S05]  /*afa0*/  VIADD R35, R18, 0xffffffff ;  /* 0xffffffff12237836 */ /* 0x000fca0000000000 */
[----:B------:R-:W-:-:S15]  /*afb0*/  ISETP.GT.U32.OR P0, PT, R35, 0x7feffffe, P0 ;  /* 0x7feffffe2300780c */ /* 0x000fde0000704470 */
[----:B------:R-:W-:-:S15]  /*afc0*/  NOP ;  /* 0x0000000000007918 */ /* 0x000fde0000000000 */
[----:B------:R-:W-:-:S15]  /*afd0*/  NOP ;  /* 0x0000000000007918 */ /* 0x000fde0000000000 */
[----:B------:R-:W-:-:S01]  /*afe0*/  NOP ;  /* 0x0000000000007918 */ /* 0x000fc20000000000 */
        /* <DEDUP_REMOVED lines=41> */
[----:B------:R-:W-:-:S05]  /*b280*/  SEL R9, R22, 0x63400000, !P0 ;  /* 0x6340000016097807 */ /* 0x000fca0004000000 */
[----:B------:R-:W-:Y:S02]  /*b290*/  IMAD.IADD R18, R8, 0x1, -R9 ;  /* 0x0000000108127824 */ /* 0x000fe400078e0a09 */
[----:B------:R-:W-:Y:S02]  /*b2a0*/  IMAD.MOV.U32 R8, RZ, RZ, RZ ;  /* 0x000000ffff087224 */ /* 0x000fe400078e00ff */
[----:B------:R-:W-:-:S06]  /*b2b0*/  VIADD R9, R18, 0x7fe00000 ;  /* 0x7fe0000012097836 */ /* 0x000fcc0000000000 */
[----:B------:R-:W0:Y:S02]  /*b2c0*/  DMUL R14, R30, R8 ;  /* 0x000000081e0e7228 */ /* 0x000e240000000000 */
[----:B0-----:R-:W-:-:S13]  /*b2d0*/  FSETP.GTU.AND P0, PT, |R15|, 1.469367938527859385e-39, PT ;  /* 0x001000000f00780b */ /* 0x001fda0003f0c200 */
[----:B------:R-:W-:Y:S05]  /*b2e0*/  @P0 BRA `(.L_x_4943) ;  /* 0x0000000000a40947 */ /* 0x000fea0003800000 */
[----:B------:R-:W0:Y:S01]  /*b2f0*/  DFMA R6, R30, -R12, R6 ;  /* 0x8000000c1e06722b */ /* 0x000e220000000006 */
[----:B------:R-:W-:Y:S01]  /*b300*/  IMAD.MOV.U32 R8, RZ, RZ, RZ ;  /* 0x000000ffff087224 */ /* 0x000fe200078e00ff */
[C---:B0-----:R-:W-:Y:S02]  /*b310*/  FSETP.NEU.AND P0, PT, R7.reuse, RZ, PT ;  /* 0x000000ff0700720b */ /* 0x041fe40003f0d000 */
[----:B------:R-:W-:-:S04]  /*b320*/  LOP3.LUT R11, R7, 0x80000000, R11, 0x48, !PT ;  /* 0x80000000070b7812 */ /* 0x000fc800078e480b */
[----:B------:R-:W-:-:S07]  /*b330*/  LOP3.LUT R9, R11, R9, RZ, 0xfc, !PT ;  /* 0x000000090b097212 */ /* 0x000fce00078efcff */
[----:B------:R-:W-:Y:S05]  /*b340*/  @!P0 BRA `(.L_x_4943) ;  /* 0x00000000008c8947 */ /* 0x000fea0003800000 */
[----:B------:R-:W-:Y:S01]  /*b350*/  IMAD.MOV R7, RZ, RZ, -R18 ;  /* 0x000000ffff077224 */ /* 0x000fe200078e0a12 */
[----:B------:R-:W0:Y:S01]  /*b360*/  DMUL.RP R8, R30, R8 ;  /* 0x000000081e087228 */ /* 0x000e220000008000 */
[----:B------:R-:W-:Y:S01]  /*b370*/  IMAD.MOV.U32 R6, RZ, RZ, RZ ;  /* 0x000000ffff067224 */ /* 0x000fe200078e00ff */
[----:B0-----:R-:W-:-:S15]  /*b380*/  LOP3.LUT R11, R9, R11, RZ, 0x3c, !PT ;  /* 0x0000000b090b7212 */ /* 0x001fde00078e3cff */
[----:B------:R-:W-:-:S15]  /*b390*/  NOP ;  /* 0x0000000000007918 */ /* 0x000fde0000000000 */
[----:B------:R-:W-:-:S15]  /*b3a0*/  NOP ;  /* 0x0000000000007918 */ /* 0x000fde0000000000 */
[----:B------:R-:W-:-:S15]  /*b3b0*/  NOP ;  /* 0x0000000000007918 */ /* 0x000fde0000000000 */
[----:B------:R-:W-:-:S02]  /*b3c0*/  NOP ;  /* 0x0000000000007918 */ /* 0x000fc40000000000 */
[----:B------:R-:W0:Y:S02]  /*b3d0*/  DFMA R6, R14, -R6, R30 ;  /* 0x800000060e06722b */ /* 0x000e24000000001e */
[----:B0-----:R-:W-:-:S04]  /*b3e0*/  IADD3 R6, PT, PT, -R18, -0x43300000, RZ ;  /* 0xbcd0000012067810 */ /* 0x001fc80007ffe1ff */
[----:B------:R-:W-:-:S04]  /*b3f0*/  FSETP.NEU.AND P0, PT, |R7|, R6, PT ;  /* 0x000000060700720b */ /* 0x000fc80003f0d200 */
[----:B------:R-:W-:Y:S02]  /*b400*/  FSEL R14, R8, R14, !P0 ;  /* 0x0000000e080e7208 */ /* 0x000fe40004000000 */
[----:B------:R-:W-:Y:S01]  /*b410*/  FSEL R15, R11, R15, !P0 ;  /* 0x0000000f0b0f7208 */ /* 0x000fe20004000000 */
[----:B------:R-:W-:Y:S06]  /*b420*/  BRA `(.L_x_4943) ;  /* 0x0000000000547947 */ /* 0x000fec0003800000 */
.L_x_4942:
[----:B------:R-:W0:Y:S02]  /*b430*/  DSETP.NAN.AND P0, PT, R8, R8, PT ;  /* 0x000000080800722a */ /* 0x000e240003f08000 */
[----:B0-----:R-:W-:Y:S05]  /*b440*/  @P0 BRA `(.L_x_4944) ;  /* 0x0000000000440947 */ /* 0x001fea0003800000 */
[----:B------:R-:W0:Y:S02]  /*b450*/  DSETP.NAN.AND P0, PT, R10, R10, PT ;  /* 0x0000000a0a00722a */ /* 0x000e240003f08000 */
[----:B0-----:R-:W-:Y:S05]  /*b460*/  @P0 BRA `(.L_x_4945) ;  /* 0x0000000000300947 */ /* 0x001fea0003800000 */
[----:B------:R-:W-:Y:S01]  /*b470*/  ISETP.NE.AND P0, PT, R33, R18, PT ;  /* 0x000000122100720c */ /* 0x000fe20003f05270 */
[----:B------:R-:W-:Y:S02]  /*b480*/  IMAD.MOV.U32 R14, RZ, RZ, 0x0 ;  /* 0x00000000ff0e7424 */ /* 0x000fe400078e00ff */
[----:B------:R-:W-:-:S10]  /*b490*/  IMAD.MOV.U32 R15, RZ, RZ, -0x80000 ;  /* 0xfff80000ff0f7424 */ /* 0x000fd400078e00ff */
[----:B------:R-:W-:Y:S05]  /*b4a0*/  @!P0 BRA `(.L_x_4943) ;  /* 0x0000000000348947 */ /* 0x000fea0003800000 */
[----:B------:R-:W-:Y:S02]  /*b4b0*/  ISETP.NE.AND P0, PT, R33, 0x7ff00000, PT ;  /* 0x7ff000002100780c */ /* 0x000fe40003f05270 */
[----:B------:R-:W-:Y:S02]  /*b4c0*/  LOP3.LUT R15, R9, 0x80000000, R11, 0x48, !PT ;  /* 0x80000000090f7812 */ /* 0x000fe400078e480b */
[----:B------:R-:W-:-:S13]  /*b4d0*/  ISETP.EQ.OR P0, PT, R18, RZ, !P0 ;  /* 0x000000ff1200720c */ /* 0x000fda0004702670 */
[----:B------:R-:W-:Y:S01]  /*b4e0*/  @P0 LOP3.LUT R6, R15, 0x7ff00000, RZ, 0xfc, !PT ;  /* 0x7ff000000f060812 */ /* 0x000fe200078efcff */
[----:B------:R-:W-:Y:S02]  /*b4f0*/  @!P0 IMAD.MOV.U32 R14, RZ, RZ, RZ ;  /* 0x000000ffff0e8224 */ /* 0x000fe400078e00ff */
[----:B------:R-:W-:Y:S02]  /*b500*/  @P0 IMAD.MOV.U32 R14, RZ, RZ, RZ ;  /* 0x000000ffff0e0224 */ /* 0x000fe400078e00ff */
[----:B------:R-:W-:Y:S01]  /*b510*/  @P0 IMAD.MOV.U32 R15, RZ, RZ, R6 ;  /* 0x000000ffff0f0224 */ /* 0x000fe200078e0006 */
[----:B------:R-:W-:Y:S06]  /*b520*/  BRA `(.L_x_4943) ;  /* 0x0000000000147947 */ /* 0x000fec0003800000 */
.L_x_4945:
[----:B------:R-:W-:Y:S01]  /*b530*/  LOP3.LUT R15, R11, 0x80000, RZ, 0xfc, !PT ;  /* 0x000800000b0f7812 */ /* 0x000fe200078efcff */
[----:B------:R-:W-:Y:S01]  /*b540*/  IMAD.MOV.U32 R14, RZ, RZ, R10 ;  /* 0x000000ffff0e7224 */ /* 0x000fe200078e000a */
[----:B------:R-:W-:Y:S06]  /*b550*/  BRA `(.L_x_4943) ;  /* 0x0000000000087947 */ /* 0x000fec0003800000 */
.L_x_4944:
[----:B------:R-:W-:Y:S01]  /*b560*/  LOP3.LUT R15, R9, 0x80000, RZ, 0xfc, !PT ;  /* 0x00080000090f7812 */ /* 0x000fe200078efcff */
[----:B------:R-:W-:-:S07]  /*b570*/  IMAD.MOV.U32 R14, RZ, RZ, R8 ;  /* 0x000000ffff0e7224 */ /* 0x000fce00078e0008 */
.L_x_4943:
[----:B------:R-:W-:Y:S05]  /*b580*/  BSYNC.RECONVERGENT B1 ;  /* 0x0000000000017941 */ /* 0x000fea0003800200 */
.L_x_4941:
[----:B------:R-:W-:Y:S02]  /*b590*/  IMAD.MOV.U32 R35, RZ, RZ, 0x0 ;  /* 0x00000000ff237424 */ /* 0x000fe400078e00ff */
[----:B------:R-:W-:Y:S02]  /*b5a0*/  IMAD.MOV.U32 R6, RZ, RZ, R14 ;  /* 0x000000ffff067224 */ /* 0x000fe400078e000e */
[----:B------:R-:W-:Y:S01]  /*b5b0*/  IMAD.MOV.U32 R7, RZ, RZ, R15 ;  /* 0x000000ffff077224 */ /* 0x000fe200078e000f */
[----:B------:R-:W-:Y:S06]  /*b5c0*/  RET.REL.NODEC R34 `(_ZN2at6native27unrolled_elementwise_kernelIZZZNS0_26round_decimals_kernel_cudaERNS_18TensorIteratorBaseElENKUlvE_clEvENKUlvE_clEvEUldE_St5arrayIPcLm2EELi4E23TrivialOffsetCalculatorILi1EjESB_NS0_6memory12LoadWithCastILi1EEENSC_13StoreWithCastILi1EEEEEviT_T0_T2_T3_T4_T5_) ;  /* 0xffffff48228c7950 */ /* 0x000fec0003c3ffff */
.L_x_4946:
        /* <DEDUP_REMOVED lines=11> */
.L_x_19034:


//--------------------- .text._ZN2at6native18elementwise_kernelILi128ELi2EZNS0_22gpu_kernel_impl_nocastIZZZNS0_26round_decimals_kernel_cudaERNS_18TensorIteratorBaseElENKUlvE_clEvENKUlvE_clEvEUldE_EEvS4_RKT_EUliE_EEviT1_ --------------------------
	.section	.text._ZN2at6native18elementwise_kernelILi128ELi2EZNS0_22gpu_kernel_impl_nocastIZZZNS0_26round_decimals_kernel_cudaERNS_18TensorIteratorBaseElENKUlvE_clEvENKUlvE_clEvEUldE_EEvS4_RKT_EUliE_EEviT1_,"ax",@progbits
	.align	128
        .global         _ZN2at6native18elementwise_kernelILi128ELi2EZNS0_22gpu_kernel_impl_nocastIZZZNS0_26round_decimals_kernel_cudaERNS_18TensorIteratorBaseElENKUlvE_clEvENKUlvE_clEvEUldE_EEvS4_RKT_EUliE_EEviT1_
        .type           _ZN2at6native18elementwise_kernelILi128ELi2EZNS0_22gpu_kernel_impl_nocastIZZZNS0_26round_decimals_kernel_cudaERNS_18TensorIteratorBaseElENKUlvE_clEvENKUlvE_clEvEUldE_EEvS4_RKT_EUliE_EEviT1_,@function
        .size           _ZN2at6native18elementwise_kernelILi128ELi2EZNS0_22gpu_kernel_impl_nocastIZZZNS0_26round_decimals_kernel_cudaERNS_18TensorIteratorBaseElENKUlvE_clEvENKUlvE_clEvEUldE_EEvS4_RKT_EUliE_EEviT1_,(.L_x_19035 - _ZN2at6native18elementwise_kernelILi128ELi2EZNS0_22gpu_kernel_impl_nocastIZZZNS0_26round_decimals_kernel_cudaERNS_18TensorIteratorBaseElENKUlvE_clEvENKUlvE_clEvEUldE_EEvS4_RKT_EUliE_EEviT1_)
        .other          _ZN2at6native18elementwise_kernelILi128ELi2EZNS0_22gpu_kernel_impl_nocastIZZZNS0_26round_decimals_kernel_cudaERNS_18TensorIteratorBaseElENKUlvE_clEvENKUlvE_clEvEUldE_EEvS4_RKT_EUliE_EEviT1_,@"STO_CUDA_ENTRY STV_DEFAULT"
_ZN2at6native18elementwise_kernelILi128ELi2EZNS0_22gpu_kernel_impl_nocastIZZZNS0_26round_decimals_kernel_cudaERNS_18TensorIteratorBaseElENKUlvE_clEvENKUlvE_clEvEUldE_EEvS4_RKT_EUliE_EEviT1_:
.text._ZN2at6native18elementwise_kernelILi128ELi2EZNS0_22gpu_kernel_impl_nocastIZZZNS0_26round_decimals_kernel_cudaERNS_18TensorIteratorBaseElENKUlvE_clEvENKUlvE_clEvEUldE_EEvS4_RKT_EUliE_EEviT1_:
[----:B------:R-:W-:Y:S08]  /*0000*/  LDC R1, c[0x0][0x37c] ;  /* 0x0000df00ff017b82 */ /* 0x000ff00000000800 */
[----:B------:R-:W0:Y:S01]  /*0010*/  LDC R25, c[0x0][0x388] ;  /* 0x0000e200ff197b82 */ /* 0x000e220000000800 */
[----:B------:R-:W1:Y:S01]  /*0020*/  S2R R27, SR_TID.X ;  /* 0x00000000001b7919 */ /* 0x000e620000002100 */
[----:B------:R-:W2:Y:S01]  /*0030*/  LDCU.64 UR6, c[0x0][0x358] ;  /* 0x00006b00ff0677ac */ /* 0x000ea20008000a00 */
[----:B------:R-:W3:Y:S05]  /*0040*/  LDCU.U8 UR8, c[0x0][0x598] ;  /* 0x0000b300ff0877ac */ /* 0x000eea0008000000 */
[----:B------:R-:W4:Y:S01]  /*0050*/  S2UR UR4, SR_CTAID.X ;  /* 0x00000000000479c3 */ /* 0x000f220000002500 */
[----:B------:R-:W0:Y:S07]  /*0060*/  LDCU UR5, c[0x0][0x590] ;  /* 0x0000b200ff0577ac */ /* 0x000e2e0008000800 */
[----:B------:R-:W2:Y:S01]  /*0070*/  LDC R3, c[0x0][0x594] ;  /* 0x00016500ff037b82 */ /* 0x000ea20000000800 */
[----:B0-----:R-:W-:Y:S01]  /*0080*/  ISETP.NE.AND P0, PT, R25, RZ, PT ;  /* 0x000000ff1900720c */ /* 0x001fe20003f05270 */
[----:B----4-:R-:W-:-:S06]  /*0090*/  USHF.L.U32 UR4, UR4, 0x8, URZ ;  /* 0x0000000804047899 */ /* 0x010fcc00080006ff */
[----:B-1----:R-:W-:-:S06]  /*00a0*/  LOP3.LUT R27, R27, UR4, RZ, 0xfc, !PT ;  /* 0x000000041b1b7c12 */ /* 0x002fcc000f8efcff */
[----:B---3--:R-:W-:Y:S05]  /*00b0*/  @P0 BRA `(.L_x_4947) ;  /* 0x0000001000200947 */ /* 0x008fea0003800000 */
[----:B------:R-:W-:-:S09]  /*00c0*/  UISETP.NE.AND UP0, UPT, UR8, URZ, UPT ;  /* 0x000000ff0800728c */ /* 0x000fd2000bf05270 */
[----:B------:R-:W-:Y:S05]  /*00d0*/  BRA.U UP0, `(.L_x_4948) ;  /* 0x0000000900187547 */ /* 0x000fea000b800000 */
[----:B------:R-:W0:Y:S01]  /*00e0*/  LDCU UR4, c[0x0][0x380] ;  /* 0x00007000ff0477ac */ /* 0x000e220008000800 */
[----:B------:R-:W-:Y:S01]  /*00f0*/  BSSY.RECONVERGENT B0, `(.L_x_4949) ;  /* 0x0000042000007945 */ /* 0x000fe20003800200 */
[----:B0-----:R-:W-:-:S13]  /*0100*/  ISETP.GE.AND P0, PT, R27, UR4, PT ;  /* 0x000000041b007c0c */ /* 0x001fda000bf06270 */
[----:B------:R-:W-:Y:S05]  /*0110*/  @P0 BRA `(.L_x_4950) ;  /* 0x0000000000fc0947 */ /* 0x000fea0003800000 */
[----:B------:R-:W2:Y:S01]  /*0120*/  LDC.64 R4, c[0x0][0x588] ;  /* 0x00016200ff047b82 */ /* 0x000ea20000000a00 */
[----:B------:R-:W0:Y:S07]  /*0130*/  LDCU UR4, c[0x0][0x594] ;  /* 0x0000b280ff0477ac */ /* 0x000e2e0008000800 */
[----:B------:R-:W1:Y:S01]  /*0140*/  LDC.64 R14, c[0x0][0x590] ;  /* 0x00016400ff0e7b82 */ /* 0x000e620000000a00 */
[----:B--2---:R-:W2:Y:S01]  /*0150*/  LDG.E.64 R4, desc[UR6][R4.64] ;  /* 0x0000000604047981 */ /* 0x004ea2000c1e1b00 */
[----:B0-----:R-:W1:Y:S01]  /*0160*/  MUFU.RCP64H R9, UR4 ;  /* 0x0000000400097d08 */ /* 0x001e620008001800 */
[----:B------:R-:W-:-:S06]  /*0170*/  MOV R8, 0x1 ;  /* 0x0000000100087802 */ /* 0x000fcc0000000f00 */
        /* <DEDUP_REMOVED lines=20> */
[----:B0-----:R-:W-:-:S15]  /*02c0*/  DFMA R8, R10, R8, R10 ;  /* 0x000000080a08722b */ /* 0x001fde000000000a */
[----:B------:R-:W-:-:S15]  /*02d0*/  NOP ;  /* 0x0000000000007918 */ /* 0x000fde0000000000 */
[----:B------:R-:W-:-:S15]  /*02e0*/  NOP ;  /* 0x0000000000007918 */ /* 0x000fde0000000000 */
[----:B------:R-:W-:-:S15]  /*02f0*/  NOP ;  /* 0x0000000000007918 */ /* 0x000fde0000000000 */
[----:B------:R-:W-:-:S04]  /*0300*/  NOP ;  /* 0x0000000000007918 */ /* 0x000fc80000000000 */
[----:B--2---:R-:W0:-:S15]  /*0310*/  DMUL R6, R4, R14 ;  /* 0x0000000e04067228 */ /* 0x004e1e0000000000 */
[----:B------:R-:W-:-:S15]  /*0320*/  NOP ;  /* 0x0000000000007918 */ /* 0x000fde0000000000 */
[----:B------:R-:W-:-:S15]  /*0330*/  NOP ;  /* 0x0000000000007918 */ /* 0x000fde0000000000 */
[----:B------:R-:W-:-:S15]  /*0340*/  NOP ;  /* 0x0000000000007918 */ /* 0x000fde0000000000 */
[----:B------:R-:W-:-:S04]  /*0350*/  NOP ;  /* 0x0000000000007918 */ /* 0x000fc80000000000 */
[----:B0-----:R-:W0:Y:S02]  /*0360*/  FRND.F64 R12, R6 ;  /* 0x00000006000c7313 */ /* 0x001e240000301800 */
[----:B0-----:R-:W-:-:S15]  /*0370*/  FSETP.GEU.AND P1, PT, |R13|, 6.5827683646048100446e-37, PT ;  /* 0x036000000d00780b */ /* 0x001fde0003f2e200 */
[----:B------:R-:W-:-:S15]  /*0380*/  NOP ;  /* 0x0000000000007918 */ /* 0x000fde0000000000 */
[----:B------:R-:W-:-:S15]  /*0390*/  NOP ;  /* 0x0000000000007918 */ /* 0x000fde0000000000 */
[----:B------:R-:W-:-:S15]  /*03a0*/  NOP ;  /* 0x0000000000007918 */ /* 0x000fde0000000000 */
[----:B------:R-:W-:-:S02]  /*03b0*/  NOP ;  /* 0x0000000000007918 */ /* 0x000fc40000000000 */
[----:B------:R-:W0:-:S15]  /*03c0*/  DMUL R4, R12, R8 ;  /* 0x000000080c047228 */ /* 0x000e1e0000000000 */
        /* <DEDUP_REMOVED lines=14> */
[----:B------:R-:W-:Y:S05]  /*04b0*/  CALL.REL.NOINC `($__internal_2_$__cuda_sm20_div_rn_f64_full) ;  /* 0x0000006800447944 */ /* 0x000fea0003c00000 */
[----:B------:R-:W-:Y:S01]  /*04c0*/  MOV R4, R16 ;  /* 0x0000001000047202 */ /* 0x000fe20000000f00 */
[----:B------:R-:W-:-:S07]  /*04d0*/  IMAD.MOV.U32 R5, RZ, RZ, R17 ;  /* 0x000000ffff057224 */ /* 0x000fce00078e0011 */
.L_x_4951:
[----:B------:R-:W0:Y:S01]  /*04e0*/  LDC.64 R6, c[0x0][0x580] ;  /* 0x00016000ff067b82 */ /* 0x000e220000000a00 */
[----:B------:R-:W-:Y:S01]  /*04f0*/  IADD3 R27, PT, PT, R27, 0x80, RZ ;  /* 0x000000801b1b7810 */ /* 0x000fe20007ffe0ff */
[----:B0-----:R0:W-:Y:S06]  /*0500*/  STG.E.64 desc[UR6][R6.64], R4 ;  /* 0x0000000406007986 */ /* 0x0011ec000c101b06 */
.L_x_4950:
[----:B--2---:R-:W-:Y:S05]  /*0510*/  BSYNC.RECONVERGENT B0 ;  /* 0x0000000000007941 */ /* 0x004fea0003800200 */
.L_x_4949:
[----:B------:R-:W1:Y:S02]  /*0520*/  LDCU UR4, c[0x0][0x380] ;  /* 0x00007000ff0477ac */ /* 0x000e640008000800 */
[----:B-1----:R-:W-:-:S13]  /*0530*/  ISETP.GE.AND P0, PT, R27, UR4, PT ;  /* 0x000000041b007c0c */ /* 0x002fda000bf06270 */
[----:B------:R-:W-:Y:S05]  /*0540*/  @P0 EXIT ;  /* 0x000000000000094d */ /* 0x000fea0003800000 */
[----:B0-----:R-:W0:Y:S01]  /*0550*/  LDC.64 R4, c[0x0][0x588] ;  /* 0x00016200ff047b82 */ /* 0x001e220000000a00 */
[----:B------:R-:W1:Y:S07]  /*0560*/  LDCU UR4, c[0x0][0x594] ;  /* 0x0000b280ff0477ac */ /* 0x000e6e0008000800 */
[----:B------:R-:W2:Y:S01]  /*0570*/  LDC.64 R8, c[0x0][0x590] ;  /* 0x00016400ff087b82 */ /* 0x000ea20000000a00 */
[----:B0-----:R-:W3:Y:S01]  /*0580*/  LDG.E.64 R4, desc[UR6][R4.64] ;  /* 0x0000000604047981 */ /* 0x001ee2000c1e1b00 */
[----:B-1----:R-:W2:Y:S01]  /*0590*/  MUFU.RCP64H R11, UR4 ;  /* 0x00000004000b7d08 */ /* 0x002ea20008001800 */
[----:B------:R-:W-:-:S06]  /*05a0*/  MOV R10, 0x1 ;  /* 0x00000001000a7802 */ /* 0x000fcc0000000f00 */
        /* <DEDUP_REMOVED lines=52> */
[----:B------:R-:W-:Y:S01]  /*08f0*/  IMAD.MOV.U32 R4, RZ, RZ, R16 ;  /* 0x000000ffff047224 */ /* 0x000fe200078e0010 */
[----:B------:R-:W-:-:S07]  /*0900*/  MOV R5, R17 ;  /* 0x0000001100057202 */ /* 0x000fce0000000f00 */
.L_x_4952:
[----:B------:R-:W0:Y:S02]  /*0910*/  LDC.64 R2, c[0x0][0x580] ;  /* 0x00016000ff027b82 */ /* 0x000e240000000a00 */
[----:B0-----:R-:W-:Y:S01]  /*0920*/  STG.E.64 desc[UR6][R2.64], R4 ;  /* 0x0000000402007986 */ /* 0x001fe2000c101b06 */
[----:B------:R-:W-:Y:S05]  /*0930*/  EXIT ;  /* 0x000000000000794d */ /* 0x000fea0003800000 */
.L_x_4948:
        /* <DEDUP_REMOVED lines=9> */
[----:B------:R-:W-:-:S06]  /*09d0*/  HFMA2 R4, -RZ, RZ, 0, 5.9604644775390625e-08 ;  /* 0x00000001ff047431 */ /* 0x000fcc00000001ff */
        /* <DEDUP_REMOVED lines=20> */
[----:B0-----:R-:W0:Y:S01]  /*0b20*/  DFMA R8, R8, R4, R8 ;  /* 0x000000040808722b */ /* 0x001e220000000008 */
[----:B--2---:R-:W-:-:S15]  /*0b30*/  FSETP.GEU.AND P1, PT, |R13|, 6.5827683646048100446e-37, PT ;  /* 0x036000000d00780b */ /* 0x004fde0003f2e200 */
[----:B------:R-:W-:-:S15]  /*0b40*/  NOP ;  /* 0x0000000000007918 */ /* 0x000fde0000000000 */
[----:B------:R-:W-:-:S15]  /*0b50*/  NOP ;  /* 0x0000000000007918 */ /* 0x000fde0000000000 */
[----:B------:R-:W-:-:S15]  /*0b60*/  NOP ;  /* 0x0000000000007918 */ /* 0x000fde0000000000 */
[----:B------:R-:W-:-:S03]  /*0b70*/  NOP ;  /* 0x0000000000007918 */ /* 0x000fc60000000000 */
        /* <DEDUP_REMOVED lines=18> */
.L_x_4955:
[----:B------:R-:W0:Y:S01]  /*0ca0*/  LDC.64 R8, c[0x0][0x580] ;  /* 0x00016000ff087b82 */ /* 0x000e220000000a00 */
[----:B------:R-:W1:Y:S01]  /*0cb0*/  LDCU.64 UR8, c[0x0][0x590] ;  /* 0x0000b200ff0877ac */ /* 0x000e620008000a00 */
[----:B------:R-:W1:Y:S01]  /*0cc0*/  FRND.F64 R4, R4 ;  /* 0x0000000400047313 */ /* 0x000e620000301800 */
[----:B------:R-:W-:-:S15]  /*0cd0*/  IADD3 R27, PT, PT, R27, 0x80, RZ ;  /* 0x000000801b1b7810 */ /* 0x000fde0007ffe0ff */
[----:B------:R-:W-:-:S15]  /*0ce0*/  NOP ;  /* 0x0000000000007918 */ /* 0x000fde0000000000 */
[----:B------:R-:W-:-:S15]  /*0cf0*/  NOP ;  /* 0x0000000000007918 */ /* 0x000fde0000000000 */
[----:B------:R-:W-:-:S15]  /*0d00*/  NOP ;  /* 0x0000000000007918 */ /* 0x000fde0000000000 */
[----:B------:R-:W-:-:S03]  /*0d10*/  NOP ;  /* 0x0000000000007918 */ /* 0x000fc60000000000 */
[----:B-1----:R-:W0:Y:S02]  /*0d20*/  DMUL R6, R4, UR8 ;  /* 0x0000000804067c28 */ /* 0x002e240008000000 */
[----:B0-----:R0:W-:Y:S02]  /*0d30*/  STG.E.64 desc[UR6][R8.64], R6 ;  /* 0x0000000608007986 */ /* 0x0011e4000c101b06 */
.L_x_4954:
[----:B--2---:R-:W-:Y:S05]  /*0d40*/  BSYNC.RECONVERGENT B0 ;  /* 0x0000000000007941 */ /* 0x004fea0003800200 */
.L_x_4953:
[----:B------:R-:W1:Y:S02]  /*0d50*/  LDCU UR4, c[0x0][0x380] ;  /* 0x00007000ff0477ac */ /* 0x000e640008000800 */
[----:B-1----:R-:W-:-:S13]  /*0d60*/  ISETP.GE.AND P0, PT, R27, UR4, PT ;  /* 0x000000041b007c0c */ /* 0x002fda000bf06270 */
[----:B------:R-:W-:Y:S05]  /*0d70*/  @P0 EXIT ;  /* 0x000000000000094d */ /* 0x000fea0003800000 */
[----:B------:R-:W1:Y:S01]  /*0d80*/  LDC.64 R12, c[0x0][0x588] ;  /* 0x00016200ff0c7b82 */ /* 0x000e620000000a00 */
[----:B------:R-:W2:Y:S07]  /*0d90*/  LDCU UR4, c[0x0][0x594] ;  /* 0x0000b280ff0477ac */ /* 0x000eae0008000800 */
[----:B0-----:R-:W0:Y:S01]  /*0da0*/  LDC.64 R6, c[0x0][0x590] ;  /* 0x00016400ff067b82 */ /* 0x001e220000000a00 */
[----:B-1----:R-:W3:Y:S01]  /*0db0*/  LDG.E.64 R12, desc[UR6][R12.64] ;  /* 0x000000060c0c7981 */ /* 0x002ee2000c1e1b00 */
[----:B--2---:R-:W0:Y:S01]  /*0dc0*/  MUFU.RCP64H R5, UR4 ;  /* 0x0000000400057d08 */ /* 0x004e220008001800 */
[----:B------:R-:W-:-:S06]  /*0dd0*/  IMAD.MOV.U32 R4, RZ, RZ, 0x1 ;  /* 0x00000001ff047424 */ /* 0x000fcc00078e00ff */
        /* <DEDUP_REMOVED lines=21> */
[----:B---3--:R-:W-:-:S15]  /*0f30*/  FSETP.GEU.AND P1, PT, |R13|, 6.5827683646048100446e-37, PT ;  /* 0x036000000d00780b */ /* 0x008fde0003f2e200 */
        /* <DEDUP_REMOVED lines=20> */
[----:B------:R-:W-:Y:S02]  /*1080*/  MOV R4, R16 ;  /* 0x0000001000047202 */ /* 0x000fe40000000f00 */
[----:B------:R-:W-:-:S07]  /*1090*/  MOV R5, R17 ;  /* 0x0000001100057202 */ /* 0x000fce0000000f00 */
.L_x_4956:
[----:B------:R-:W0:Y:S01]  /*10a0*/  LDC.64 R6, c[0x0][0x580] ;  /* 0x00016000ff067b82 */ /* 0x000e220000000a00 */
[----:B------:R-:W1:Y:S01]  /*10b0*/  LDCU.64 UR8, c[0x0][0x590] ;  /* 0x0000b200ff0877ac */ /* 0x000e620008000a00 */
[----:B------:R-:W1:-:S15]  /*10c0*/  FRND.F64 R4, R4 ;  /* 0x0000000400047313 */ /* 0x000e5e0000301800 */
[----:B------:R-:W-:-:S15]  /*10d0*/  NOP ;  /* 0x0000000000007918 */ /* 0x000fde0000000000 */
[----:B------:R-:W-:-:S15]  /*10e0*/  NOP ;  /* 0x0000000000007918 */ /* 0x000fde0000000000 */
[----:B------:R-:W-:-:S15]  /*10f0*/  NOP ;  /* 0x0000000000007918 */ /* 0x000fde0000000000 */
[----:B------:R-:W-:-:S04]  /*1100*/  NOP ;  /* 0x0000000000007918 */ /* 0x000fc80000000000 */
[----:B-1----:R-:W0:Y:S02]  /*1110*/  DMUL R2, R4, UR8 ;  /* 0x0000000804027c28 */ /* 0x002e240008000000 */
[----:B0-----:R-:W-:Y:S01]  /*1120*/  STG.E.64 desc[UR6][R6.64], R2 ;  /* 0x0000000206007986 */ /* 0x001fe2000c101b06 */
[----:B------:R-:W-:Y:S05]  /*1130*/  EXIT ;  /* 0x000000000000794d */ /* 0x000fea0003800000 */
.L_x_4947:
[----:B------:R-:W-:Y:S01]  /*1140*/  UISETP.NE.AND UP0, UPT, UR8, URZ, UPT ;  /* 0x000000ff0800728c */ /* 0x000fe2000bf05270 */
[----:B------:R-:W-:-:S08]  /*1150*/  VIADD R25, R25, 0xffffffff ;  /* 0xffffffff19197836 */ /* 0x000fd00000000000 */
        /* <DEDUP_REMOVED lines=8> */
[----:B------:R-:W-:Y:S01]  /*11e0*/  MOV R4, RZ ;  /* 0x000000ff00047202 */ /* 0x000fe20000000f00 */
[----:B------:R-:W-:Y:S01]  /*11f0*/  IMAD.MOV.U32 R5, RZ, RZ, R27 ;  /* 0x000000ffff057224 */ /* 0x000fe200078e001b */
[----:B------:R-:W-:Y:S01]  /*1200*/  ISETP.NE.AND P0, PT, R25, RZ, PT ;  /* 0x000000ff1900720c */ /* 0x000fe20003f05270 */
[----:B------:R-:W1:Y:S01]  /*1210*/  LDCU UR4, c[0x0][0x38c] ;  /* 0x00007180ff0477ac */ /* 0x000e620008000800 */
[----:B------:R-:W3:Y:S01]  /*1220*/  LDCU.64 UR10, c[0x0][0x4b8] ;  /* 0x00009700ff0a77ac */ /* 0x000ee20008000a00 */
[----:B0-----:R-:W-:-:S05]  /*1230*/  IMAD.HI.U32 R4, R27, UR8, R4 ;  /* 0x000000081b047c27 */ /* 0x001fca000f8e0004 */
[----:B------:R-:W-:-:S04]  /*1240*/  SHF.R.U32.HI R5, RZ, UR9, R4 ;  /* 0x00000009ff057c19 */ /* 0x000fc80008011604 */
[----:B------:R-:W-:-:S05]  /*1250*/  IADD3 R0, PT, PT, -R5, RZ, RZ ;  /* 0x000000ff05007210 */ /* 0x000fca0007ffe1ff */
[----:B-1----:R-:W-:-:S04]  /*1260*/  IMAD R0, R0, UR4, R27 ;  /* 0x0000000400007c24 */ /* 0x002fc8000f8e021b */
[C---:B---3--:R-:W-:Y:S02]  /*1270*/  IMAD R23, R0.reuse, UR10, RZ ;  /* 0x0000000a00177c24 */ /* 0x048fe4000f8e02ff */
[----:B------:R-:W-:Y:S01]  /*1280*/  IMAD R0, R0, UR11, RZ ;  /* 0x0000000b00007c24 */ /* 0x000fe2000f8e02ff */
[----:B------:R-:W-:Y:S06]  /*1290*/  @!P0 BRA `(.L_x_4960) ;  /* 0x0000001000748947 */ /* 0x000fec0003800000 */
[----:B------:R-:W0:Y:S01]  /*12a0*/  LDCU.64 UR8, c[0x0][0x398] ;  /* 0x00007300ff0877ac */ /* 0x000e220008000a00 */
[----:B------:R-:W-:Y:S01]  /*12b0*/  HFMA2 R4, -RZ, RZ, 0, 0 ;  /* 0x00000000ff047431 */ /* 0x000fe200000001ff */
[----:B------:R-:W-:Y:S01]  /*12c0*/  ISETP.NE.AND P0, PT, R26, 0x2, PT ;  /* 0x000000021a00780c */ /* 0x000fe20003f05270 */
[----:B------:R-:W1:Y:S01]  /*12d0*/  LDCU UR4, c[0x0][0x3a0] ;  /* 0x00007400ff0477ac */ /* 0x000e620008000800 */
[----:B------:R-:W3:Y:S02]  /*12e0*/  LDCU.64 UR10, c[0x0][0x4c0] ;  /* 0x00009800ff0a77ac */ /* 0x000ee40008000a00 */
[----:B0-----:R-:W-:-:S05]  /*12f0*/  IMAD.HI.U32 R6, R5, UR9, R4 ;  /* 0x0000000905067c27 */ /* 0x001fca000f8e0004 */
[----:B-1----:R-:W-:-:S05]  /*1300*/  SHF.R.U32.HI R7, RZ, UR4, R6 ;  /* 0x00000004ff077c19 */ /* 0x002fca0008011606 */
[----:B------:R-:W-:-:S04]  /*1310*/  IMAD.MOV R4, RZ, RZ, -R7 ;  /* 0x000000ffff047224 */ /* 0x000fc800078e0a07 */
[----:B------:R-:W-:-:S04]  /*1320*/  IMAD R4, R4, UR8, R5 ;  /* 0x0000000804047c24 */ /* 0x000fc8000f8e0205 */
[C---:B---3--:R-:W-:Y:S02]  /*1330*/  IMAD R23, R4.reuse, UR10, R23 ;  /* 0x0000000a04177c24 */ /* 0x048fe4000f8e0217 */
[----:B------:R-:W-:Y:S01]  /*1340*/  IMAD R0, R4, UR11, R0 ;  /* 0x0000000b04007c24 */ /* 0x000fe2000f8e0200 */
[----:B------:R-:W-:Y:S06]  /*1350*/  @!P0 BRA `(.L_x_4960) ;  /* 0x0000001000448947 */ /* 0x000fec0003800000 */
[----:B------:R-:W0:Y:S01]  /*1360*/  LDCU.64 UR8, c[0x0][0x3a8] ;  /* 0x00007500ff0877ac */ /* 0x000e220008000a00 */
[----:B------:R-:W-:Y:S02]  /*1370*/  MOV R6, RZ ;  /* 0x000000ff00067202 */ /* 0x000fe40000000f00 */
[----:B------:R-:W-:Y:S01]  /*1380*/  ISETP.NE.AND P0, PT, R26, 0x3, PT ;  /* 0x000000031a00780c */ /* 0x000fe20003f05270 */
[----:B------:R-:W1:Y:S01]  /*1390*/  LDCU UR4, c[0x0][0x3a4] ;  /* 0x00007480ff0477ac */ /* 0x000e620008000800 */
[----:B------:R-:W3:Y:S01]  /*13a0*/  LDCU.64 UR10, c[0x0][0x4c8] ;  /* 0x00009900ff0a77ac */ /* 0x000ee20008000a00 */
[----:B0-----:R-:W-:-:S05]  /*13b0*/  IMAD.HI.U32 R4, R7, UR8, R6 ;  /* 0x0000000807047c27 */ /* 0x001fca000f8e0006 */
[----:B------:R-:W-:-:S04]  /*13c0*/  SHF.R.U32.HI R5, RZ, UR9, R4 ;  /* 0x00000009ff057c19 */ /* 0x000fc80008011604 */
[----:B------:R-:W-:-:S05]  /*13d0*/  IADD3 R6, PT, PT, -R5, RZ, RZ ;  /* 0x000000ff05067210 */ /* 0x000fca0007ffe1ff */
[----:B-1----:R-:W-:-:S04]  /*13e0*/  IMAD R6, R6, UR4, R7 ;  /* 0x0000000406067c24 */ /* 0x002fc8000f8e0207 */
[C---:B---3--:R-:W-:Y:S02]  /*13f0*/  IMAD R23, R6.reuse, UR10, R23 ;  /* 0x0000000a06177c24 */ /* 0x048fe4000f8e0217 */
[----:B------:R-:W-:Y:S01]  /*1400*/  IMAD R0, R6, UR11, R0 ;  /* 0x0000000b06007c24 */ /* 0x000fe2000f8e0200 */
[----:B------:R-:W-:Y:S06]  /*1410*/  @!P0 BRA `(.L_x_4960) ;  /* 0x0000001000148947 */ /* 0x000fec0003800000 */
[----:B------:R-:W0:Y:S01]  /*1420*/  LDCU.64 UR8, c[0x0][0x3b0] ;  /* 0x00007600ff0877ac */ /* 0x000e220008000a00 */
[----:B------:R-:W-:Y:S01]  /*1430*/  IMAD.MOV.U32 R4, RZ, RZ, RZ ;  /* 0x000000ffff047224 */ /* 0x000fe200078e00ff */
[----:B------:R-:W-:Y:S01]  /*1440*/  ISETP.NE.AND P0, PT, R26, 0x4, PT ;  /* 0x000000041a00780c */ /* 0x000fe20003f05270 */
[----:B------:R-:W1:Y:S01]  /*1450*/  LDCU UR4, c[0x0][0x3b8] ;  /* 0x00007700ff0477ac */ /* 0x000e620008000800 */
[----:B------:R-:W3:Y:S01]  /*1460*/  LDCU.64 UR10, c[0x0][0x4d0] ;  /* 0x00009a00ff0a77ac */ /* 0x000ee20008000a00 */
[----:B0-----:R-:W-:-:S05]  /*1470*/  IMAD.HI.U32 R6, R5, UR9, R4 ;  /* 0x0000000905067c27 */ /* 0x001fca000f8e0004 */
[----:B-1----:R-:W-:-:S04]  /*1480*/  SHF.R.U32.HI R7, RZ, UR4, R6 ;  /* 0x00000004ff077c19 */ /* 0x002fc80008011606 */
[----:B------:R-:W-:-:S05]  /*1490*/  IADD3 R4, PT, PT, -R7, RZ, RZ ;  /* 0x000000ff07047210 */ /* 0x000fca0007ffe1ff */
        /* <DEDUP_REMOVED lines=10> */
[----:B------:R-:W-:-:S05]  /*1540*/  SHF.R.U32.HI R5, RZ, UR9, R4 ;  /* 0x00000009ff057c19 */ /* 0x000fca0008011604 */
[----:B------:R-:W-:-:S04]  /*1550*/  IMAD.MOV R6, RZ, RZ, -R5 ;  /* 0x000000ffff067224 */ /* 0x000fc800078e0a05 */
[----:B-1----:R-:W-:-:S04]  /*1560*/  IMAD R6, R6, UR4, R7 ;  /* 0x0000000406067c24 */ /* 0x002fc8000f8e0207 */
[C---:B---3--:R-:W-:Y:S02]  /*1570*/  IMAD R23, R6.reuse, UR10, R23 ;  /* 0x0000000a06177c24 */ /* 0x048fe4000f8e0217 */
[----:B------:R-:W-:Y:S01]  /*1580*/  IMAD R0, R6, UR11, R0 ;  /* 0x0000000b06007c24 */ /* 0x000fe2000f8e0200 */
[----:B------:R-:W-:Y:S06]  /*1590*/  @!P0 BRA `(.L_x_4960) ;  /* 0x0000000c00b48947 */ /* 0x000fec0003800000 */
[----:B------:R-:W0:Y:S01]  /*15a0*/  LDCU.64 UR8, c[0x0][0x3c8] ;  /* 0x00007900ff0877ac */ /* 0x000e220008000a00 */
[----:B------:R-:W-:Y:S01]  /*15b0*/  HFMA2 R4, -RZ, RZ, 0, 0 ;  /* 0x00000000ff047431 */ /* 0x000fe200000001ff */
[----:B------:R-:W-:Y:S01]  /*15c0*/  ISETP.NE.AND P0, PT, R26, 0x6, PT ;  /* 0x000000061a00780c */ /* 0x000fe20003f05270 */
[----:B------:R-:W1:Y:S01]  /*15d0*/  LDCU UR4, c[0x0][0x3d0] ;  /* 0x00007a00ff0477ac */ /* 0x000e620008000800 */
[----:B------:R-:W3:Y:S02]  /*15e0*/  LDCU.64 UR10, c[0x0][0x4e0] ;  /* 0x00009c00ff0a77ac */ /* 0x000ee40008000a00 */
        /* <DEDUP_REMOVED lines=211> */
[----:B------:R-:W-:Y:S01]  /*2320*/  ISETP.NE.AND P0, PT, R26, 0x18, PT ;  /* 0x000000181a00780c */ /* 0x000fe20003f05270 */
[----:B------:R-:W0:Y:S01]  /*2330*/  LDCU.64 UR8, c[0x0][0x4a0] ;  /* 0x00009400ff0877ac */ /* 0x000e220008000a00 */
[----:B------:R-:W-:Y:S01]  /*2340*/  HFMA2 R4, -RZ, RZ, 0, 0 ;  /* 0x00000000ff047431 */ /* 0x000fe200000001ff */
[----:B------:R-:W1:Y:S01]  /*2350*/  LDCU UR4, c[0x0][0x4a8] ;  /* 0x00009500ff0477ac */ /* 0x000e620008000800 */
[----:B------:R-:W3:Y:S09]  /*2360*/  LDCU.64 UR10, c[0x0][0x570] ;  /* 0x0000ae00ff0a77ac */ /* 0x000ef20008000a00 */
[----:B------:R-:W4:Y:S01]  /*2370*/  @P0 LDC.64 R10, c[0x0][0x4b0] ;  /* 0x00012c00ff0a0b82 */ /* 0x000f220000000a00 */
[----:B0-----:R-:W-:-:S07]  /*2380*/  IMAD.HI.U32 R8, R5, UR9, R4 ;  /* 0x0000000905087c27 */ /* 0x001fce000f8e0004 */
[----:B------:R-:W0:Y:S01]  /*2390*/  @P0 LDC R13, c[0x0][0x4ac] ;  /* 0x00012b00ff0d0b82 */ /* 0x000e220000000800 */
[----:B-1----:R-:W-:Y:S01]  /*23a0*/  SHF.R.U32.HI R9, RZ, UR4, R8 ;  /* 0x00000004ff097c19 */ /* 0x002fe20008011608 */
[----:B------:R-:W-:-:S03]  /*23b0*/  @P0 IMAD.MOV.U32 R8, RZ, RZ, RZ ;  /* 0x000000ffff080224 */ /* 0x000fc600078e00ff */
[----:B------:R-:W-:-:S03]  /*23c0*/  IADD3 R4, PT, PT, -R9, RZ, RZ ;  /* 0x000000ff09047210 */ /* 0x000fc60007ffe1ff */
[----:B------:R-:W1:Y:S02]  /*23d0*/  @P0 LDC.64 R6, c[0x0][0x578] ;  /* 0x00015e00ff060b82 */ /* 0x000e640000000a00 */
[----:B------:R-:W-:Y:S02]  /*23e0*/  IMAD R4, R4, UR8, R5 ;  /* 0x0000000804047c24 */ /* 0x000fe4000f8e0205 */
[----:B----4-:R-:W-:-:S04]  /*23f0*/  @P0 IMAD.HI.U32 R2, R9, R10, R8 ;  /* 0x0000000a09020227 */ /* 0x010fc800078e0008 */
[C---:B---3--:R-:W-:Y:S01]  /*2400*/  IMAD R23, R4.reuse, UR10, R23 ;  /* 0x0000000a04177c24 */ /* 0x048fe2000f8e0217 */
[----:B------:R-:W-:Y:S01]  /*2410*/  @P0 SHF.R.U32.HI R2, RZ, R11, R2 ;  /* 0x0000000bff020219 */ /* 0x000fe20000011602 */
[----:B------:R-:W-:-:S03]  /*2420*/  IMAD R0, R4, UR11, R0 ;  /* 0x0000000b04007c24 */ /* 0x000fc6000f8e0200 */
[----:B------:R-:W-:-:S05]  /*2430*/  @P0 IADD3 R8, PT, PT, -R2, RZ, RZ ;  /* 0x000000ff02080210 */ /* 0x000fca0007ffe1ff */
[----:B0-----:R-:W-:-:S04]  /*2440*/  @P0 IMAD R8, R8, R13, R9 ;  /* 0x0000000d08080224 */ /* 0x001fc800078e0209 */
[C---:B-1----:R-:W-:Y:S02]  /*2450*/  @P0 IMAD R23, R8.reuse, R6, R23 ;  /* 0x0000000608170224 */ /* 0x042fe400078e0217 */
[----:B------:R-:W-:-:S07]  /*2460*/  @P0 IMAD R0, R8, R7, R0 ;  /* 0x0000000708000224 */ /* 0x000fce00078e0200 */
.L_x_4960:
[----:B------:R-:W0:Y:S01]  /*2470*/  LDCU.128 UR8, c[0x0][0x580] ;  /* 0x0000b000ff0877ac */ /* 0x000e220008000c00 */
[----:B------:R-:W1:Y:S01]  /*2480*/  LDC.64 R4, c[0x0][0x590] ;  /* 0x00016400ff047b82 */ /* 0x000e620000000a00 */
[----:B------:R-:W3:Y:S01]  /*2490*/  LDCU UR4, c[0x0][0x594] ;  /* 0x0000b280ff0477ac */ /* 0x000ee20008000800 */
[----:B0-----:R-:W-:-:S04]  /*24a0*/  IADD3 R8, P0, PT, R0, UR10, RZ ;  /* 0x0000000a00087c10 */ /* 0x001fc8000ff1e0ff */
[----:B------:R-:W-:-:S05]  /*24b0*/  IADD3.X R9, PT, PT, RZ, UR11, RZ, P0, !PT ;  /* 0x0000000bff097c10 */ /* 0x000fca00087fe4ff */
[----:B--2---:R-:W2:Y:S01]  /*24c0*/  LDG.E.64 R6, desc[UR6][R8.64] ;  /* 0x0000000608067981 */ /* 0x004ea2000c1e1b00 */
[----:B---3--:R-:W1:Y:S01]  /*24d0*/  MUFU.RCP64H R11, UR4 ;  /* 0x00000004000b7d08 */ /* 0x008e620008001800 */
[----:B------:R-:W-:Y:S01]  /*24e0*/  IMAD.MOV.U32 R10, RZ, RZ, 0x1 ;  /* 0x00000001ff0a7424 */ /* 0x000fe200078e00ff */
[----:B------:R-:W-:Y:S01]  /*24f0*/  IADD3 R22, P1, PT, R23, UR8, RZ ;  /* 0x0000000817167c10 */ /* 0x000fe2000ff3e0ff */
[----:B------:R-:W-:Y:S03]  /*2500*/  BSSY.RECONVERGENT B1, `(.L_x_4961) ;  /* 0x0000038000017945 */ /* 0x000fe60003800200 */
[----:B------:R-:W-:Y:S01]  /*2510*/  IADD3.X R23, PT, PT, RZ, UR9, RZ, P1, !PT ;  /* 0x00000009ff177c10 */ /* 0x000fe20008ffe4ff */
        /* <DEDUP_REMOVED lines=54> */
.L_x_4962:
[----:B------:R-:W-:Y:S05]  /*2880*/  BSYNC.RECONVERGENT B1 ;  /* 0x0000000000017941 */ /* 0x000fea0003800200 */
.L_x_4961:
[----:B------:R0:W-:Y:S01]  /*2890*/  STG.E.64 desc[UR6][R22.64], R4 ;  /* 0x0000000416007986 */ /* 0x0001e2000c101b06 */
[----:B------:R-:W-:-:S07]  /*28a0*/  VIADD R27, R27, 0x80 ;  /* 0x000000801b1b7836 */ /* 0x000fce0000000000 */
.L_x_4959:
[----:B--2---:R-:W-:Y:S05]  /*28b0*/  BSYNC.RECONVERGENT B0 ;  /* 0x0000000000007941 */ /* 0x004fea0003800200 */
.L_x_4958:
[----:B------:R-:W1:Y:S02]  /*28c0*/  LDCU UR4, c[0x0][0x380] ;  /* 0x00007000ff0477ac */ /* 0x000e640008000800 */
[----:B-1----:R-:W-:-:S13]  /*28d0*/  ISETP.GE.AND P0, PT, R27, UR4, PT ;  /* 0x000000041b007c0c */ /* 0x002fda000bf06270 */
        /* <DEDUP_REMOVED lines=299> */
.L_x_4963:
[----:B------:R-:W0:Y:S01]  /*3b90*/  LDCU.128 UR8, c[0x0][0x580] ;  /* 0x0000b000ff0877ac */ /* 0x000e220008000c00 */
[----:B------:R-:W1:Y:S01]  /*3ba0*/  LDC.64 R8, c[0x0][0x590] ;  /* 0x00016400ff087b82 */ /* 0x000e620000000a00 */
[----:B------:R-:W2:Y:S01]  /*3bb0*/  LDCU UR4, c[0x0][0x594] ;  /* 0x0000b280ff0477ac */ /* 0x000ea20008000800 */
[----:B0-----:R-:W-:-:S05]  /*3bc0*/  IADD3 R4, P0, PT, R0, UR10, RZ ;  /* 0x0000000a00047c10 */ /* 0x001fca000ff1e0ff */
[----:B------:R-:W-:-:S06]  /*3bd0*/  IMAD.X R5, RZ, RZ, UR11, P0 ;  /* 0x0000000bff057e24 */ /* 0x000fcc00080e06ff */
[----:B------:R-:W3:Y:S01]  /*3be0*/  LDG.E.64 R4, desc[UR6][R4.64] ;  /* 0x0000000604047981 */ /* 0x000ee2000c1e1b00 */
[----:B--2---:R-:W1:Y:S01]  /*3bf0*/  MUFU.RCP64H R7, UR4 ;  /* 0x0000000400077d08 */ /* 0x004e620008001800 */
[----:B------:R-:W-:Y:S01]  /*3c00*/  MOV R6, 0x1 ;  /* 0x0000000100067802 */ /* 0x000fe20000000f00 */
[----:B------:R-:W-:Y:S01]  /*3c10*/  BSSY.RECONVERGENT B0, `(.L_x_4964) ;  /* 0x0000039000007945 */ /* 0x000fe20003800200 */
[----:B------:R-:W-:-:S04]  /*3c20*/  IADD3 R22, P1, PT, R23, UR8, RZ ;  /* 0x0000000817167c10 */ /* 0x000fc8000ff3e0ff */
        /* <DEDUP_REMOVED lines=55> */
.L_x_4965:
[----:B------:R-:W-:Y:S05]  /*3fa0*/  BSYNC.RECONVERGENT B0 ;  /* 0x0000000000007941 */ /* 0x000fea0003800200 */
.L_x_4964:
[----:B------:R-:W-:Y:S01]  /*3fb0*/  STG.E.64 desc[UR6][R22.64], R4 ;  /* 0x0000000416007986 */ /* 0x000fe2000c101b06 */
[----:B------:R-:W-:Y:S05]  /*3fc0*/  EXIT ;  /* 0x000000000000794d */ /* 0x000fea0003800000 */
.L_x_4957:
        /* <DEDUP_REMOVED lines=11> */
[----:B------:R-:W3:Y:S01]  /*4080*/  LDCU.64 UR10, c[0x0][0x4b8] ;  /* 0x00009700ff0a77ac */ /* 0x000ee20008000a00 */
[----:B0-----:R-:W-:-:S05]  /*4090*/  IMAD.HI.U32 R4, R27, UR8, R4 ;  /* 0x000000081b047c27 */ /* 0x001fca000f8e0004 */
[----:B------:R-:W-:-:S05]  /*40a0*/  SHF.R.U32.HI R5, RZ, UR9, R4 ;  /* 0x00000009ff057c19 */ /* 0x000fca0008011604 */
[----:B------:R-:W-:-:S04]  /*40b0*/  IMAD.MOV R0, RZ, RZ, -R5 ;  /* 0x000000ffff007224 */ /* 0x000fc800078e0a05 */
[----:B-1----:R-:W-:-:S04]  /*40c0*/  IMAD R0, R0, UR4, R27 ;  /* 0x0000000400007c24 */ /* 0x002fc8000f8e021b */
[C---:B---3--:R-:W-:Y:S02]  /*40d0*/  IMAD R23, R0.reuse, UR10, RZ ;  /* 0x0000000a00177c24 */ /* 0x048fe4000f8e02ff */
[----:B------:R-:W-:Y:S01]  /*40e0*/  IMAD R0, R0, UR11, RZ ;  /* 0x0000000b00007c24 */ /* 0x000fe2000f8e02ff */
[----:B------:R-:W-:Y:S06]  /*40f0*/  @!P0 BRA `(.L_x_4968) ;  /* 0x0000001000748947 */ /* 0x000fec0003800000 */
[----:B------:R-:W0:Y:S01]  /*4100*/  LDCU.64 UR8, c[0x0][0x398] ;  /* 0x00007300ff0877ac */ /* 0x000e220008000a00 */
[----:B------:R-:W-:Y:S02]  /*4110*/  MOV R4, RZ ;  /* 0x000000ff00047202 */ /* 0x000fe40000000f00 */
        /* <DEDUP_REMOVED lines=270> */
[----:B-1----:R-:W-:Y:S02]  /*5200*/  SHF.R.U32.HI R9, RZ, UR4, R8 ;  /* 0x00000004ff097c19 */ /* 0x002fe40008011608 */
[----:B------:R-:W-:Y:S02]  /*5210*/  @P0 MOV R8, RZ ;  /* 0x000000ff00080202 */ /* 0x000fe40000000f00 */
[----:B------:R-:W-:-:S03]  /*5220*/  IADD3 R4, PT, PT, -R9, RZ, RZ ;  /* 0x000000ff09047210 */ /* 0x000fc60007ffe1ff */
[----:B------:R-:W1:Y:S02]  /*5230*/  @P0 LDC.64 R6, c[0x0][0x578] ;  /* 0x00015e00ff060b82 */ /* 0x000e640000000a00 */
[----:B------:R-:W-:Y:S02]  /*5240*/  IMAD R4, R4, UR8, R5 ;  /* 0x0000000804047c24 */ /* 0x000fe4000f8e0205 */
[----:B----4-:R-:W-:-:S04]  /*5250*/  @P0 IMAD.HI.U32 R2, R9, R10, R8 ;  /* 0x0000000a09020227 */ /* 0x010fc800078e0008 */
[C---:B---3--:R-:W-:Y:S01]  /*5260*/  IMAD R23, R4.reuse, UR10, R23 ;  /* 0x0000000a04177c24 */ /* 0x048fe2000f8e0217 */
[----:B------:R-:W-:Y:S01]  /*5270*/  @P0 SHF.R.U32.HI R2, RZ, R11, R2 ;  /* 0x0000000bff020219 */ /* 0x000fe20000011602 */
[----:B------:R-:W-:-:S04]  /*5280*/  IMAD R0, R4, UR11, R0 ;  /* 0x0000000b04007c24 */ /* 0x000fc8000f8e0200 */
[----:B------:R-:W-:-:S04]  /*5290*/  @P0 IMAD.MOV R8, RZ, RZ, -R2 ;  /* 0x000000ffff080224 */ /* 0x000fc800078e0a02 */
[----:B0-----:R-:W-:-:S04]  /*52a0*/  @P0 IMAD R8, R13, R8, R9 ;  /* 0x000000080d080224 */ /* 0x001fc800078e0209 */
[C---:B-1----:R-:W-:Y:S02]  /*52b0*/  @P0 IMAD R23, R8.reuse, R6, R23 ;  /* 0x0000000608170224 */ /* 0x042fe400078e0217 */
[----:B------:R-:W-:-:S07]  /*52c0*/  @P0 IMAD R0, R8, R7, R0 ;  /* 0x0000000708000224 */ /* 0x000fce00078e0200 */
.L_x_4968:
[----:B------:R-:W0:Y:S01]  /*52d0*/  LDCU.128 UR8, c[0x0][0x580] ;  /* 0x0000b000ff0877ac */ /* 0x000e220008000c00 */
[----:B------:R-:W1:Y:S01]  /*52e0*/  LDC.64 R6, c[0x0][0x590] ;  /* 0x00016400ff067b82 */ /* 0x000e620000000a00 */
[----:B------:R-:W3:Y:S01]  /*52f0*/  LDCU UR4, c[0x0][0x594] ;  /* 0x0000b280ff0477ac */ /* 0x000ee20008000800 */
[----:B0-----:R-:W-:-:S04]  /*5300*/  IADD3 R12, P0, PT, R0, UR10, RZ ;  /* 0x0000000a000c7c10 */ /* 0x001fc8000ff1e0ff */
[----:B------:R-:W-:-:S06]  /*5310*/  IADD3.X R13, PT, PT, RZ, UR11, RZ, P0, !PT ;  /* 0x0000000bff0d7c10 */ /* 0x000fcc00087fe4ff */
[----:B--2---:R-:W2:Y:S01]  /*5320*/  LDG.E.64 R12, desc[UR6][R12.64] ;  /* 0x000000060c0c7981 */ /* 0x004ea2000c1e1b00 */
[----:B---3--:R-:W1:Y:S01]  /*5330*/  MUFU.RCP64H R5, UR4 ;  /* 0x0000000400057d08 */ /* 0x008e620008001800 */
        /* <DEDUP_REMOVED lines=48> */
.L_x_4970:
[----:B------:R-:W-:Y:S05]  /*5640*/  BSYNC.RECONVERGENT B1 ;  /* 0x0000000000017941 */ /* 0x000fea0003800200 */
.L_x_4969:
[----:B------:R-:W0:Y:S01]  /*5650*/  LDCU.64 UR8, c[0x0][0x590] ;  /* 0x0000b200ff0877ac */ /* 0x000e220008000a00 */
[----:B------:R-:W0:Y:S01]  /*5660*/  FRND.F64 R4, R4 ;  /* 0x0000000400047313 */ /* 0x000e220000301800 */
[----:B------:R-:W-:-:S15]  /*5670*/  IADD3 R27, PT, PT, R27, 0x80, RZ ;  /* 0x000000801b1b7810 */ /* 0x000fde0007ffe0ff */
[----:B------:R-:W-:-:S15]  /*5680*/  NOP ;  /* 0x0000000000007918 */ /* 0x000fde0000000000 */
[----:B------:R-:W-:-:S15]  /*5690*/  NOP ;  /* 0x0000000000007918 */ /* 0x000fde0000000000 */
[----:B------:R-:W-:-:S15]  /*56a0*/  NOP ;  /* 0x0000000000007918 */ /* 0x000fde0000000000 */
[----:B------:R-:W-:-:S03]  /*56b0*/  NOP ;  /* 0x0000000000007918 */ /* 0x000fc60000000000 */
[----:B0-----:R-:W0:Y:S02]  /*56c0*/  DMUL R6, R4, UR8 ;  /* 0x0000000804067c28 */ /* 0x001e240008000000 */
[----:B0-----:R0:W-:Y:S02]  /*56d0*/  STG.E.64 desc[UR6][R22.64], R6 ;  /* 0x0000000616007986 */ /* 0x0011e4000c101b06 */
.L_x_4967:
[----:B--2---:R-:W-:Y:S05]  /*56e0*/  BSYNC.RECONVERGENT B0 ;  /* 0x0000000000007941 */ /* 0x004fea0003800200 */
.L_x_4966:
[----:B------:R-:W1:Y:S02]  /*56f0*/  LDCU UR4, c[0x0][0x380] ;  /* 0x00007000ff0477ac */ /* 0x000e640008000800 */
[----:B-1----:R-:W-:-:S13]  /*5700*/  ISETP.GE.AND P0, PT, R27, UR4, PT ;  /* 0x000000041b007c0c */ /* 0x002fda000bf06270 */
[----:B------:R-:W-:Y:S05]  /*5710*/  @P0 EXIT ;  /* 0x000000000000094d */ /* 0x000fea0003800000 */
[----:B------:R-:W1:Y:S01]  /*5720*/  LDCU.64 UR8, c[0x0][0x390] ;  /* 0x00007200ff0877ac */ /* 0x000e620008000a00 */
[----:B------:R-:W-:Y:S01]  /*5730*/  MOV R4, RZ ;  /* 0x000000ff00047202 */ /* 0x000fe20000000f00 */
[----:B------:R-:W-:Y:S01]  /*5740*/  IMAD.MOV.U32 R5, RZ, RZ, R27 ;  /* 0x000000ffff057224 */ /* 0x000fe200078e001b */
[----:B------:R-:W-:Y:S01]  /*5750*/  ISETP.NE.AND P0, PT, R25, RZ, PT ;  /* 0x000000ff1900720c */ /* 0x000fe20003f05270 */
[----:B------:R-:W2:Y:S01]  /*5760*/  LDCU UR4, c[0x0][0x38c] ;  /* 0x00007180ff0477ac */ /* 0x000ea20008000800 */
[----:B------:R-:W0:Y:S01]  /*5770*/  LDCU.64 UR10, c[0x0][0x4b8] ;  /* 0x00009700ff0a77ac */ /* 0x000e220008000a00 */
[----:B-1----:R-:W-:-:S05]  /*5780*/  IMAD.HI.U32 R4, R27, UR8, R4 ;  /* 0x000000081b047c27 */ /* 0x002fca000f8e0004 */
[----:B------:R-:W-:-:S04]  /*5790*/  SHF.R.U32.HI R5, RZ, UR9, R4 ;  /* 0x00000009ff057c19 */ /* 0x000fc80008011604 */
[----:B------:R-:W-:-:S05]  /*57a0*/  IADD3 R0, PT, PT, -R5, RZ, RZ ;  /* 0x000000ff05007210 */ /* 0x000fca0007ffe1ff */
[----:B--2---:R-:W-:-:S04]  /*57b0*/  IMAD R0, R0, UR4, R27 ;  /* 0x0000000400007c24 */ /* 0x004fc8000f8e021b */
[C---:B0-----:R-:W-:Y:S02]  /*57c0*/  IMAD R23, R0.reuse, UR10, RZ ;  /* 0x0000000a00177c24 */ /* 0x041fe4000f8e02ff */
        /* <DEDUP_REMOVED lines=287> */
.L_x_4971:
[----:B------:R-:W0:Y:S01]  /*69c0*/  LDCU.128 UR8, c[0x0][0x580] ;  /* 0x0000b000ff0877ac */ /* 0x000e220008000c00 */
[----:B------:R-:W1:Y:S01]  /*69d0*/  LDC.64 R6, c[0x0][0x590] ;  /* 0x00016400ff067b82 */ /* 0x000e620000000a00 */
[----:B------:R-:W2:Y:S01]  /*69e0*/  LDCU UR4, c[0x0][0x594] ;  /* 0x0000b280ff0477ac */ /* 0x000ea20008000800 */
[----:B0-----:R-:W-:-:S04]  /*69f0*/  IADD3 R12, P0, PT, R0, UR10, RZ ;  /* 0x0000000a000c7c10 */ /* 0x001fc8000ff1e0ff */
[----:B------:R-:W-:-:S06]  /*6a00*/  IADD3.X R13, PT, PT, RZ, UR11, RZ, P0, !PT ;  /* 0x0000000bff0d7c10 */ /* 0x000fcc00087fe4ff */
[----:B------:R-:W3:Y:S01]  /*6a10*/  LDG.E.64 R12, desc[UR6][R12.64] ;  /* 0x000000060c0c7981 */ /* 0x000ee2000c1e1b00 */
[----:B--2---:R-:W1:Y:S01]  /*6a20*/  MUFU.RCP64H R5, UR4 ;  /* 0x0000000400057d08 */ /* 0x004e620008001800 */
[----:B------:R-:W-:Y:S01]  /*6a30*/  MOV R4, 0x1 ;  /* 0x0000000100047802 */ /* 0x000fe20000000f00 */
[----:B------:R-:W-:Y:S01]  /*6a40*/  BSSY.RECONVERGENT B0, `(.L_x_4972) ;  /* 0x000002f000007945 */ /* 0x000fe20003800200 */
[----:B------:R-:W-:-:S05]  /*6a50*/  IADD3 R22, P1, PT, R23, UR8, RZ ;  /* 0x0000000817167c10 */ /* 0x000fca000ff3e0ff */
[----:B------:R-:W-:Y:S01]  /*6a60*/  IMAD.X R23, RZ, RZ, UR9, P1 ;  /* 0x00000009ff177e24 */ /* 0x000fe200088e06ff */
        /* <DEDUP_REMOVED lines=44> */
.L_x_4973:
[----:B------:R-:W-:Y:S05]  /*6d30*/  BSYNC.RECONVERGENT B0 ;  /* 0x0000000000007941 */ /* 0x000fea0003800200 */
.L_x_4972:
[----:B------:R-:W0:Y:S01]  /*6d40*/  LDCU.64 UR8, c[0x0][0x590] ;  /* 0x0000b200ff0877ac */ /* 0x000e220008000a00 */
[----:B------:R-:W0:-:S15]  /*6d50*/  FRND.F64 R4, R4 ;  /* 0x0000000400047313 */ /* 0x000e1e0000301800 */
[----:B------:R-:W-:-:S15]  /*6d60*/  NOP ;  /* 0x0000000000007918 */ /* 0x000fde0000000000 */
[----:B------:R-:W-:-:S15]  /*6d70*/  NOP ;  /* 0x0000000000007918 */ /* 0x000fde0000000000 */
[----:B------:R-:W-:-:S15]  /*6d80*/  NOP ;  /* 0x0000000000007918 */ /* 0x000fde0000000000 */
[----:B------:R-:W-:-:S04]  /*6d90*/  NOP ;  /* 0x0000000000007918 */ /* 0x000fc80000000000 */
[----:B0-----:R-:W0:Y:S02]  /*6da0*/  DMUL R2, R4, UR8 ;  /* 0x0000000804027c28 */ /* 0x001e240008000000 */
[----:B0-----:R-:W-:Y:S01]  /*6db0*/  STG.E.64 desc[UR6][R22.64], R2 ;  /* 0x0000000216007986 */ /* 0x001fe2000c101b06 */
[----:B------:R-:W-:Y:S05]  /*6dc0*/  EXIT ;  /* 0x000000000000794d */ /* 0x000fea0003800000 */
        .weak           $__internal_2_$__cuda_sm20_div_rn_f64_full
        .type           $__internal_2_$__cuda_sm20_div_rn_f64_full,@function
        .size           $__internal_2_$__cuda_sm20_div_rn_f64_full,(.L_x_19035 - $__internal_2_$__cuda_sm20_div_rn_f64_full)
$__internal_2_$__cuda_sm20_div_rn_f64_full:
[----:B------:R-:W-:Y:S01]  /*6dd0*/  FSETP.GEU.AND P2, PT, |R13|, 1.469367938527859385e-39, PT ;  /* 0x001000000d00780b */ /* 0x000fe20003f4e200 */
[----:B------:R-:W-:Y:S01]  /*6de0*/  IMAD.U32 R10, RZ, RZ, UR5 ;  /* 0x00000005ff0a7e24 */ /* 0x000fe2000f8e00ff */
[----:B------:R-:W-:Y:S01]  /*6df0*/  LOP3.LUT R2, R3, 0x800fffff, RZ, 0xc0, !PT ;  /* 0x800fffff03027812 */ /* 0x000fe200078ec0ff */
[----:B------:R-:W-:Y:S01]  /*6e00*/  IMAD.MOV.U32 R14, RZ, RZ, R12 ;  /* 0x000000ffff0e7224 */ /* 0x000fe200078e000c */
[----:B------:R-:W-:Y:S01]  /*6e10*/  MOV R11, R3 ;  /* 0x00000003000b7202 */ /* 0x000fe20000000f00 */
[----:B------:R-:W-:Y:S01]  /*6e20*/  BSSY.RECONVERGENT B2, `(.L_x_4974) ;  /* 0x000007a000027945 */ /* 0x000fe20003800200 */
[----:B------:R-:W-:Y:S02]  /*6e30*/  LOP3.LUT R9, R2, 0x3ff00000, RZ, 0xfc, !PT ;  /* 0x3ff0000002097812 */ /* 0x000fe400078efcff */
[----:B------:R-:W-:Y:S02]  /*6e40*/  LOP3.LUT R2, R13, 0x7ff00000, RZ, 0xc0, !PT ;  /* 0x7ff000000d027812 */ /* 0x000fe400078ec0ff */
[----:B------:R-:W-:-:S02]  /*6e50*/  LOP3.LUT R6, R3, 0x7ff00000, RZ, 0xc0, !PT ;  /* 0x7ff0000003067812 */ /* 0x000fc400078ec0ff */
[----:B------:R-:W-:Y:S02]  /*6e60*/  MOV R4, 0x1ca00000 ;  /* 0x1ca0000000047802 */ /* 0x000fe40000000f00 */
[----:B------:R-:W-:Y:S02]  /*6e70*/  @!P2 LOP3.LUT R5, R11, 0x7ff00000, RZ, 0xc0, !PT ;  /* 0x7ff000000b05a812 */ /* 0x000fe400078ec0ff */
[C---:B------:R-:W-:Y:S02]  /*6e80*/  ISETP.GE.U32.AND P1, PT, R2.reuse, R6, PT ;  /* 0x000000060200720c */ /* 0x040fe40003f26070 */
[----:B------:R-:W-:Y:S02]  /*6e90*/  @!P2 ISETP.GE.U32.AND P3, PT, R2, R5, PT ;  /* 0x000000050200a20c */ /* 0x000fe40003f66070 */
[----:B------:R-:W-:Y:S02]  /*6ea0*/  FSETP.GEU.AND P0, PT, |R3|, 1.469367938527859385e-39, PT ;  /* 0x001000000300780b */ /* 0x000fe40003f0e200 */
[----:B------:R-:W-:-:S02]  /*6eb0*/  @!P2 SEL R5, R4, 0x63400000, !P3 ;  /* 0x634000000405a807 */ /* 0x000fc40005800000 */
[----:B------:R-:W-:Y:S02]  /*6ec0*/  SEL R15, R4, 0x63400000, !P1 ;  /* 0x63400000040f7807 */ /* 0x000fe40004800000 */
[--C-:B------:R-:W-:Y:S02]  /*6ed0*/  @!P2 LOP3.LUT R5, R5, 0x80000000, R13.reuse, 0xf8, !PT ;  /* 0x800000000505a812 */ /* 0x100fe400078ef80d */
[----:B------:R-:W-:Y:S02]  /*6ee0*/  MOV R8, UR5 ;  /* 0x0000000500087c02 */ /* 0x000fe40008000f00 */
[----:B------:R-:W-:Y:S02]  /*6ef0*/  LOP3.LUT R15, R15, 0x800fffff, R13, 0xf8, !PT ;  /* 0x800fffff0f0f7812 */ /* 0x000fe400078ef80d */
[----:B------:R-:W-:Y:S02]  /*6f00*/  @!P2 LOP3.LUT R21, R5, 0x100000, RZ, 0xfc, !PT ;  /* 0x001000000515a812 */ /* 0x000fe400078efcff */
[----:B------:R-:W-:Y:S01]  /*6f10*/  @!P2 MOV R20, RZ ;  /* 0x000000ff0014a202 */ /* 0x000fe20000000f00 */
[----:B------:R-:W0:Y:S01]  /*6f20*/  @!P0 DMUL R8, R10, 8.98846567431157953865e+307 ;  /* 0x7fe000000a088828 */ /* 0x000e220000000000 */
[----:B------:R-:W-:Y:S01]  /*6f30*/  MOV R5, R2 ;  /* 0x0000000200057202 */ /* 0x000fe20000000f00 */
[----:B0-----:R-:W0:Y:S01]  /*6f40*/  MUFU.RCP64H R19, R9 ;  /* 0x0000000900137308 */ /* 0x001e220000001800 */
[----:B------:R-:W-:-:S02]  /*6f50*/  @!P0 LOP3.LUT R6, R9, 0x7ff00000, RZ, 0xc0, !PT ;  /* 0x7ff0000009068812 */ /* 0x000fc400078ec0ff */
[----:B------:R-:W-:-:S03]  /*6f60*/  MOV R18, 0x1 ;  /* 0x0000000100127802 */ /* 0x000fc60000000f00 */
        /* <DEDUP_REMOVED lines=55> */
[----:B------:R-:W-:-:S04]  /*72e0*/  IADD3 R2, PT, PT, -R5, R2, RZ ;  /* 0x0000000205027210 */ /* 0x000fc80007ffe1ff */
[----:B------:R-:W-:-:S06]  /*72f0*/  IADD3 R5, PT, PT, R2, 0x7fe00000, RZ ;  /* 0x7fe0000002057810 */ /* 0x000fcc0007ffe0ff */
        /* <DEDUP_REMOVED lines=9> */
[----:B------:R-:W-:Y:S01]  /*7390*/  IADD3 R5, PT, PT, -R2, RZ, RZ ;  /* 0x000000ff02057210 */ /* 0x000fe20007ffe1ff */
[----:B------:R-:W0:Y:S01]  /*73a0*/  DMUL.RP R6, R20, R6 ;  /* 0x0000000614067228 */ /* 0x000e220000008000 */
[----:B------:R-:W-:Y:S02]  /*73b0*/  MOV R4, RZ ;  /* 0x000000ff00047202 */ /* 0x000fe40000000f00 */
[----:B0-----:R-:W-:-:S15]  /*73c0*/  LOP3.LUT R11, R7, R11, RZ, 0x3c, !PT ;  /* 0x0000000b070b7212 */ /* 0x001fde00078e3cff */
[----:B------:R-:W-:-:S15]  /*73d0*/  NOP ;  /* 0x0000000000007918 */ /* 0x000fde0000000000 */
[----:B------:R-:W-:-:S15]  /*73e0*/  NOP ;  /* 0x0000000000007918 */ /* 0x000fde0000000000 */
[----:B------:R-:W-:-:S15]  /*73f0*/  NOP ;  /* 0x0000000000007918 */ /* 0x000fde0000000000 */
[----:B------:R-:W-:-:S01]  /*7400*/  NOP ;  /* 0x0000000000007918 */ /* 0x000fc20000000000 */
[----:B------:R-:W0:Y:S02]  /*7410*/  DFMA R4, R16, -R4, R20 ;  /* 0x800000041004722b */ /* 0x000e240000000014 */
[----:B0-----:R-:W-:-:S04]  /*7420*/  IADD3 R4, PT, PT, -R2, -0x43300000, RZ ;  /* 0xbcd0000002047810 */ /* 0x001fc80007ffe1ff */
[----:B------:R-:W-:-:S04]  /*7430*/  FSETP.NEU.AND P0, PT, |R5|, R4, PT ;  /* 0x000000040500720b */ /* 0x000fc80003f0d200 */
[----:B------:R-:W-:Y:S02]  /*7440*/  FSEL R16, R6, R16, !P0 ;  /* 0x0000001006107208 */ /* 0x000fe40004000000 */
[----:B------:R-:W-:Y:S01]  /*7450*/  FSEL R17, R11, R17, !P0 ;  /* 0x000000110b117208 */ /* 0x000fe20004000000 */
[----:B------:R-:W-:Y:S06]  /*7460*/  BRA `(.L_x_4976) ;  /* 0x0000000000547947 */ /* 0x000fec0003800000 */
.L_x_4975:
        /* <DEDUP_REMOVED lines=12> */
[----:B------:R-:W-:Y:S02]  /*7530*/  @!P0 MOV R16, RZ ;  /* 0x000000ff00108202 */ /* 0x000fe40000000f00 */
[----:B------:R-:W-:Y:S02]  /*7540*/  @P0 MOV R16, RZ ;  /* 0x000000ff00100202 */ /* 0x000fe40000000f00 */
[----:B------:R-:W-:Y:S01]  /*7550*/  @P0 MOV R17, R2 ;  /* 0x0000000200110202 */ /* 0x000fe20000000f00 */
[----:B------:R-:W-:Y:S06]  /*7560*/  BRA `(.L_x_4976) ;  /* 0x0000000000147947 */ /* 0x000fec0003800000 */
.L_x_4978:
[----:B------:R-:W-:Y:S01]  /*7570*/  LOP3.LUT R17, R11, 0x80000, RZ, 0xfc, !PT ;  /* 0x000800000b117812 */ /* 0x000fe200078efcff */
[----:B------:R-:W-:Y:S01]  /*7580*/  IMAD.MOV.U32 R16, RZ, RZ, R10 ;  /* 0x000000ffff107224 */ /* 0x000fe200078e000a */
[----:B------:R-:W-:Y:S06]  /*7590*/  BRA `(.L_x_4976) ;  /* 0x0000000000087947 */ /* 0x000fec0003800000 */
.L_x_4977:
[----:B------:R-:W-:Y:S02]  /*75a0*/  LOP3.LUT R17, R13, 0x80000, RZ, 0xfc, !PT ;  /* 0x000800000d117812 */ /* 0x000fe400078efcff */
[----:B------:R-:W-:-:S07]  /*75b0*/  MOV R16, R12 ;  /* 0x0000000c00107202 */ /* 0x000fce0000000f00 */
.L_x_4976:
[----:B------:R-:W-:Y:S05]  /*75c0*/  BSYNC.RECONVERGENT B2 ;  /* 0x0000000000027941 */ /* 0x000fea0003800200 */
.L_x_4974:
[----:B------:R-:W-:Y:S01]  /*75d0*/  MOV R4, R0 ;  /* 0x0000000000047202 */ /* 0x000fe20000000f00 */
[----:B------:R-:W-:-:S04]  /*75e0*/  HFMA2 R5, -RZ, RZ, 0, 0 ;  /* 0x00000000ff057431 */ /* 0x000fc800000001ff */
[----:B------:R-:W-:Y:S05]  /*75f0*/  RET.REL.NODEC R4 `(_ZN2at6native18elementwise_kernelILi128ELi2EZNS0_22gpu_kernel_impl_nocastIZZZNS0_26round_decimals_kernel_cudaERNS_18TensorIteratorBaseElENKUlvE_clEvENKUlvE_clEvEUldE_EEvS4_RKT_EUliE_EEviT1_) ;  /* 0xffffff8804807950 */ /* 0x000fea0003c3ffff */
.L_x_4979:
        /* <DEDUP_REMOVED lines=16> */
.L_x_19035:


//--------------------- .text._ZN2at6native27unrolled_elementwise_kernelIZZZNS0_26round_decimals_kernel_cudaERNS_18TensorIteratorBaseElENKUlvE_clEvENKUlvE_clEvEUldE_St5arrayIPcLm2EELi4E23TrivialOffsetCalculatorILi1EjESB_NS0_6memory15LoadWithoutCastENSC_16StoreWithoutCastEEEviT_T0_T2_T3_T4_T5_ --------------------------
	.section	.text._ZN2at6native27unrolled_elementwise_kernelIZZZNS0_26round_decimals_kernel_cudaERNS_18TensorIteratorBaseElENKUlvE_clEvENKUlvE_clEvEUldE_St5arrayIPcLm2EELi4E23TrivialOffsetCalculatorILi1EjESB_NS0_6memory15LoadWithoutCastENSC_16StoreWithoutCastEEEviT_T0_T2_T3_T4_T5_,"ax",@progbits
	.align	128
        .global         _ZN2at6native27unrolled_elementwise_kernelIZZZNS0_26round_decimals_kernel_cudaERNS_18TensorIteratorBaseElENKUlvE_clEvENKUlvE_clEvEUldE_St5arrayIPcLm2EELi4E23TrivialOffsetCalculatorILi1EjESB_NS0_6memory15LoadWithoutCastENSC_16StoreWithoutCastEEEviT_T0_T2_T3_T4_T5_
        .type           _ZN2at6native27unrolled_elementwise_kernelIZZZNS0_26round_decimals_kernel_cudaERNS_18TensorIteratorBaseElENKUlvE_clEvENKUlvE_clEvEUldE_St5arrayIPcLm2EELi4E23TrivialOffsetCalculatorILi1EjESB_NS0_6memory15LoadWithoutCastENSC_16StoreWithoutCastEEEviT_T0_T2_T3_T4_T5_,@function
        .size           _ZN2at6native27unrolled_elementwise_kernelIZZZNS0_26round_decimals_kernel_cudaERNS_18TensorIteratorBaseElENKUlvE_clEvENKUlvE_clEvEUldE_St5arrayIPcLm2EELi4E23TrivialOffsetCalculatorILi1EjESB_NS0_6memory15LoadWithoutCastENSC_16StoreWithoutCastEEEviT_T0_T2_T3_T4_T5_,(.L_x_19036 - _ZN2at6native27unrolled_elementwise_kernelIZZZNS0_26round_decimals_kernel_cudaERNS_18TensorIteratorBaseElENKUlvE_clEvENKUlvE_clEvEUldE_St5arrayIPcLm2EELi4E23TrivialOffsetCalculatorILi1EjESB_NS0_6memory15LoadWithoutCastENSC_16StoreWithoutCastEEEviT_T0_T2_T3_T4_T5_)
        .other          _ZN2at6native27unrolled_elementwise_kernelIZZZNS0_26round_decimals_kernel_cudaERNS_18TensorIteratorBaseElENKUlvE_clEvENKUlvE_clEvEUldE_St5arrayIPcLm2EELi4E23TrivialOffsetCalculatorILi1EjESB_NS0_6memory15LoadWithoutCastENSC_16StoreWithoutCastEEEviT_T0_T2_T3_T4_T5_,@"STO_CUDA_ENTRY STV_DEFAULT"
_ZN2at6native27unrolled_elementwise_kernelIZZZNS0_26round_decimals_kernel_cudaERNS_18TensorIteratorBaseElENKUlvE_clEvENKUlvE_clEvEUldE_St5arrayIPcLm2EELi4E23TrivialOffsetCalculatorILi1EjESB_NS0_6memory15LoadWithoutCastENSC_16StoreWithoutCastEEEviT_T0_T2_T3_T4_T5_:
.text._ZN2at6native27unrolled_elementwise_kernelIZZZNS0_26round_decimals_kernel_cudaERNS_18TensorIteratorBaseElENKUlvE_clEvENKUlvE_clEvEUldE_St5arrayIPcLm2EELi4E23TrivialOffsetCalculatorILi1EjESB_NS0_6memory15LoadWithoutCastENSC_16StoreWithoutCastEEEviT_T0_T2_T3_T4_T5_:
[----:B------:R-:W-:Y:S01]  /*0000*/  LDC R1, c[0x0][0x37c] ;  /* 0x0000df00ff017b82 */ /* 0x000fe20000000800 */
[----:B------:R-:W0:Y:S07]  /*0010*/  S2R R3, SR_CTAID.X ;  /* 0x0000000000037919 */ /* 0x000e2e0000002500 */
[----:B------:R-:W0:Y:S01]  /*0020*/  LDC R2, c[0x0][0x380] ;  /* 0x0000e000ff027b82 */ /* 0x000e220000000800 */
[----:B------:R-:W1:Y:S01]  /*0030*/  LDCU.64 UR4, c[0x0][0x358] ;  /* 0x00006b00ff0477ac */ /* 0x000e620008000a00 */
[----:B------:R-:W-:Y:S01]  /*0040*/  CS2R R28, SRZ ;  /* 0x00000000001c7805 */ /* 0x000fe2000001ff00 */
[----:B------:R-:W2:Y:S01]  /*0050*/  S2R R0, SR_TID.X ;  /* 0x0000000000007919 */ /* 0x000ea20000002100 */
[----:B------:R-:W3:Y:S01]  /*0060*/  LDCU.U8 UR7, c[0x0][0x390] ;  /* 0x00007200ff0777ac */ /* 0x000ee20008000000 */
        /* <DEDUP_REMOVED lines=8> */
[----:B------:R-:W2:Y:S01]  /*00f0*/  @!P1 LDC.64 R14, c[0x0][0x3a8] ;  /* 0x0000ea00ff0e9b82 */ /* 0x000ea20000000a00 */
[----:B------:R-:W-:-:S05]  /*0100*/  @!P1 VIADD R0, R0, 0x80 ;  /* 0x0000008000009836 */ /* 0x000fca0000000000 */
[----:B------:R-:W-:Y:S01]  /*0110*/  ISETP.GE.AND P3, PT, R0, R5, PT ;  /* 0x000000050000720c */ /* 0x000fe20003f66270 */
[----:B0-----:R-:W-:-:S12]  /*0120*/  @!P0 IMAD.WIDE.U32 R12, R7, 0x8, R12 ;  /* 0x00000008070c8825 */ /* 0x001fd800078e000c */
[----:B------:R-:W-:Y:S01]  /*0130*/  @!P3 IMAD R21, R3, 0x200, R0 ;  /* 0x000002000315b824 */ /* 0x000fe200078e0200 */
[----:B------:R-:W0:Y:S01]  /*0140*/  @!P3 LDC.64 R8, c[0x0][0x3a8] ;  /* 0x0000ea00ff08bb82 */ /* 0x000e220000000a00 */
[----:B------:R-:W-:Y:S02]  /*0150*/  @!P3 VIADD R0, R0, 0x80 ;  /* 0x000000800000b836 */ /* 0x000fe40000000000 */
[----:B--2---:R-:W-:Y:S01]  /*0160*/  @!P1 IMAD.WIDE.U32 R14, R11, 0x8, R14 ;  /* 0x000000080b0e9825 */ /* 0x004fe200078e000e */
[----:B------:R-:W-:Y:S02]  /*0170*/  CS2R R10, SRZ ;  /* 0x00000000000a7805 */ /* 0x000fe4000001ff00 */
[----:B------:R-:W-:Y:S02]  /*0180*/  ISETP.GE.AND P2, PT, R0, R5, PT ;  /* 0x000000050000720c */ /* 0x000fe40003f46270 */
[----:B-1----:R1:W5:Y:S11]  /*0190*/  @!P1 LDG.E.64 R28, desc[UR4][R14.64] ;  /* 0x000000040e1c9981 */ /* 0x002376000c1e1b00 */
[----:B------:R-:W2:Y:S01]  /*01a0*/  @!P2 LDC.64 R16, c[0x0][0x3a8] ;  /* 0x0000ea00ff10ab82 */ /* 0x000ea20000000a00 */
[----:B------:R-:W-:-:S02]  /*01b0*/  @!P2 IMAD R19, R3, 0x200, R0 ;  /* 0x000002000313a824 */ /* 0x000fc400078e0200 */
[----:B0-----:R-:W-:Y:S01]  /*01c0*/  @!P3 IMAD.WIDE.U32 R20, R21, 0x8, R8 ;  /* 0x000000081514b825 */ /* 0x001fe200078e0008 */
[----:B------:R-:W-:-:S06]  /*01d0*/  CS2R R8, SRZ ;  /* 0x0000000000087805 */ /* 0x000fcc000001ff00 */
[----:B------:R1:W5:Y:S01]  /*01e0*/  @!P3 LDG.E.64 R8, desc[UR4][R20.64] ;  /* 0x000000041408b981 */ /* 0x000362000c1e1b00 */
[----:B--2---:R-:W-:Y:S01]  /*01f0*/  @!P2 IMAD.WIDE.U32 R16, R19, 0x8, R16 ;  /* 0x000000081310a825 */ /* 0x004fe200078e0010 */
[----:B------:R-:W-:-:S04]  /*0200*/  CS2R R18, SRZ ;  /* 0x0000000000127805 */ /* 0x000fc8000001ff00 */
[----:B------:R1:W5:Y:S04]  /*0210*/  @!P2 LDG.E.64 R10, desc[UR4][R16.64] ;  /* 0x00000004100aa981 */ /* 0x000368000c1e1b00 */
[----:B------:R1:W5:Y:S01]  /*0220*/  @!P0 LDG.E.64 R18, desc[UR4][R12.64] ;  /* 0x000000040c128981 */ /* 0x000362000c1e1b00 */
[----:B------:R-:W0:Y:S01]  /*0230*/  LDC R7, c[0x0][0x38c] ;  /* 0x0000e300ff077b82 */ /* 0x000e220000000800 */
[----:B---3--:R-:W-:Y:S01]  /*0240*/  UISETP.NE.AND UP0, UPT, UR7, URZ, UPT ;  /* 0x000000ff0700728c */ /* 0x008fe2000bf05270 */
[----:B------:R-:W-:Y:S01]  /*0250*/  BSSY.RECONVERGENT B0, `(.L_x_4980) ;  /* 0x0000200000007945 */ /* 0x000fe20003800200 */
[----:B------:R-:W2:Y:S07]  /*0260*/  LDCU UR6, c[0x0][0x388] ;  /* 0x00007100ff0677ac */ /* 0x000eae0008000800 */
[----:B-1----:R-:W-:Y:S05]  /*0270*/  BRA.U UP0, `(.L_x_4981) ;  /* 0x0000001100087547 */ /* 0x002fea000b800000 */
[----:B------:R-:W-:Y:S01]  /*0280*/  ISETP.GE.AND P0, PT, R6, R5, PT ;  /* 0x000000050600720c */ /* 0x000fe20003f06270 */
[----:B------:R-:W-:-:S12]  /*0290*/  BSSY.RECONVERGENT B2, `(.L_x_4982) ;  /* 0x000003e000027945 */ /* 0x000fd80003800200 */
[----:B------:R-:W-:Y:S05]  /*02a0*/  @P0 BRA `(.L_x_4983) ;  /* 0x0000000000f00947 */ /* 0x000fea0003800000 */
[----:B------:R-:W1:Y:S01]  /*02b0*/  LDCU UR7, c[0x0][0x38c] ;  /* 0x00007180ff0777ac */ /* 0x000e620008000800 */
[----:B------:R-:W3:Y:S01]  /*02c0*/  LDC.64 R16, c[0x0][0x388] ;  /* 0x0000e200ff107b82 */ /* 0x000ee20000000a00 */
[----:B------:R-:W-:Y:S01]  /*02d0*/  IMAD.MOV.U32 R12, RZ, RZ, 0x1 ;  /* 0x00000001ff0c7424 */ /* 0x000fe200078e00ff */
[----:B------:R-:W-:Y:S01]  /*02e0*/  BSSY.RECONVERGENT B3, `(.L_x_4983) ;  /* 0x0000038000037945 */ /* 0x000fe20003800200 */
[----:B-1----:R-:W1:Y:S01]  /*02f0*/  MUFU.RCP64H R13, UR7 ;  /* 0x00000007000d7d08 */ /* 0x002e620008001800 */
[----:B---3-5:R-:W3:-:S15]  /*0300*/  DMUL R18, R18, R16 ;  /* 0x0000001012127228 */ /* 0x028ede0000000000 */
[----:B------:R-:W-:-:S15]  /*0310*/  NOP ;  /* 0x0000000000007918 */ /* 0x000fde0000000000 */
[----:B------:R-:W-:-:S15]  /*0320*/  NOP ;  /* 0x0000000000007918 */ /* 0x000fde0000000000 */
[----:B------:R-:W-:-:S15]  /*0330*/  NOP ;  /* 0x0000000000007918 */ /* 0x000fde0000000000 */
[----:B------:R-:W-:-:S04]  /*0340*/  NOP ;  /* 0x0000000000007918 */ /* 0x000fc80000000000 */
[----:B---3--:R-:W3:Y:S02]  /*0350*/  FRND.F64 R18, R18 ;  /* 0x0000001200127313 */ /* 0x008ee40000301800 */
[----:B---3--:R-:W-:-:S15]  /*0360*/  FSETP.GEU.AND P1, PT, |R19|, 6.5827683646048100446e-37, PT ;  /* 0x036000001300780b */ /* 0x008fde0003f2e200 */
[----:B------:R-:W-:-:S15]  /*0370*/  NOP ;  /* 0x0000000000007918 */ /* 0x000fde0000000000 */
[----:B------:R-:W-:-:S15]  /*0380*/  NOP ;  /* 0x0000000000007918 */ /* 0x000fde0000000000 */
[----:B------:R-:W-:-:S15]  /*0390*/  NOP ;  /* 0x0000000000007918 */ /* 0x000fde0000000000 */
[----:B------:R-:W-:-:S02]  /*03a0*/  NOP ;  /* 0x0000000000007918 */ /* 0x000fc40000000000 */
        /* <DEDUP_REMOVED lines=39> */
[----:B------:R-:W-:-:S07]  /*0620*/  MOV R4, 0x640 ;  /* 0x0000064000047802 */ /* 0x000fce0000000f00 */
[----:B0-2---:R-:W-:Y:S05]  /*0630*/  CALL.REL.NOINC `($__internal_3_$__cuda_sm20_div_rn_f64_full) ;  /* 0x0000001c008c7944 */ /* 0x005fea0003c00000 */
[----:B------:R-:W-:Y:S02]  /*0640*/  IMAD.MOV.U32 R12, RZ, RZ, R22 ;  /* 0x000000ffff0c7224 */ /* 0x000fe400078e0016 */
[----:B------:R-:W-:-:S07]  /*0650*/  IMAD.MOV.U32 R13, RZ, RZ, R23 ;  /* 0x000000ffff0d7224 */ /* 0x000fce00078e0017 */
.L_x_4984:
[----:B--2---:R-:W-:Y:S05]  /*0660*/  BSYNC.RECONVERGENT B3 ;  /* 0x0000000000037941 */ /* 0x004fea0003800200 */
.L_x_4983:
[----:B--2---:R-:W-:Y:S05]  /*0670*/  BSYNC.RECONVERGENT B2 ;  /* 0x0000000000027941 */ /* 0x004fea0003800200 */
.L_x_4982:
[----:B------:R-:W-:Y:S01]  /*0680*/  VIADD R0, R6, 0x80 ;  /* 0x0000008006007836 */ /* 0x000fe20000000000 */
[----:B------:R-:W-:Y:S04]  /*0690*/  BSSY.RECONVERGENT B2, `(.L_x_4985) ;  /* 0x000003f000027945 */ /* 0x000fe80003800200 */
[----:B------:R-:W-:-:S13]  /*06a0*/  ISETP.GE.AND P0, PT, R0, R5, PT ;  /* 0x000000050000720c */ /* 0x000fda0003f06270 */
[----:B------:R-:W-:Y:S05]  /*06b0*/  @P0 BRA `(.L_x_4986) ;  /* 0x0000000000f00947 */ /* 0x000fea0003800000 */
[----:B------:R-:W1:Y:S01]  /*06c0*/  LDCU UR7, c[0x0][0x38c] ;  /* 0x00007180ff0777ac */ /* 0x000e620008000800 */
[----:B------:R-:W2:Y:S01]  /*06d0*/  LDC.64 R16, c[0x0][0x388] ;  /* 0x0000e200ff107b82 */ /* 0x000ea20000000a00 */
[----:B-----5:R-:W-:Y:S01]  /*06e0*/  MOV R18, 0x1 ;  /* 0x0000000100127802 */ /* 0x020fe20000000f00 */
[----:B------:R-:W-:Y:S01]  /*06f0*/  BSSY.RECONVERGENT B3, `(.L_x_4986) ;  /* 0x0000038000037945 */ /* 0x000fe20003800200 */
[----:B-1----:R-:W1:Y:S01]  /*0700*/  MUFU.RCP64H R19, UR7 ;  /* 0x0000000700137d08 */ /* 0x002e620008001800 */
[----:B--2---:R-:W-:-:S15]  /*0710*/  DMUL R14, R28, R16 ;  /* 0x000000101c0e7228 */ /* 0x004fde0000000000 */
        /* <DEDUP_REMOVED lines=24> */
[----:B-1----:R1:W2:-:S15]  /*08a0*/  DFMA R20, R20, R18, R20 ;  /* 0x000000121414722b */ /* 0x00229e0000000014 */
        /* <DEDUP_REMOVED lines=10> */
[----:B--2---:R-:W1:-:S15]  /*0950*/  DMUL R28, R20, R18 ;  /* 0x00000012141c7228 */ /* 0x004e5e0000000000 */
        /* <DEDUP_REMOVED lines=14> */
[----:B0-----:R-:W-:Y:S05]  /*0a40*/  CALL.REL.NOINC `($__internal_3_$__cuda_sm20_div_rn_f64_full) ;  /* 0x0000001800887944 */ /* 0x001fea0003c00000 */
[----:B------:R-:W-:Y:S02]  /*0a50*/  IMAD.MOV.U32 R28, RZ, RZ, R22 ;  /* 0x000000ffff1c7224 */ /* 0x000fe400078e0016 */
[----:B------:R-:W-:-:S07]  /*0a60*/  IMAD.MOV.U32 R29, RZ, RZ, R23 ;  /* 0x000000ffff1d7224 */ /* 0x000fce00078e0017 */
.L_x_4987:
[----:B------:R-:W-:Y:S05]  /*0a70*/  BSYNC.RECONVERGENT B3 ;  /* 0x0000000000037941 */ /* 0x000fea0003800200 */
.L_x_4986:
[----:B------:R-:W-:Y:S05]  /*0a80*/  BSYNC.RECONVERGENT B2 ;  /* 0x0000000000027941 */ /* 0x000fea0003800200 */
.L_x_4985:
[----:B------:R-:W-:Y:S01]  /*0a90*/  VIADD R0, R6, 0x100 ;  /* 0x0000010006007836 */ /* 0x000fe20000000000 */
[----:B------:R-:W-:Y:S04]  /*0aa0*/  BSSY.RECONVERGENT B2, `(.L_x_4988) ;  /* 0x000003f000027945 */ /* 0x000fe80003800200 */
[----:B------:R-:W-:-:S13]  /*0ab0*/  ISETP.GE.AND P0, PT, R0, R5, PT ;  /* 0x000000050000720c */ /* 0x000fda0003f06270 */
[----:B------:R-:W-:Y:S05]  /*0ac0*/  @P0 BRA `(.L_x_4989) ;  /* 0x0000000000f00947 */ /* 0x000fea0003800000 */
[----:B------:R-:W1:Y:S01]  /*0ad0*/  LDC.64 R16, c[0x0][0x388] ;  /* 0x0000e200ff107b82 */ /* 0x000e620000000a00 */
[----:B------:R-:W2:Y:S01]  /*0ae0*/  LDCU UR7, c[0x0][0x38c] ;  /* 0x00007180ff0777ac */ /* 0x000ea20008000800 */
[----:B------:R-:W-:Y:S01]  /*0af0*/  BSSY.RECONVERGENT B3, `(.L_x_4989) ;  /* 0x0000039000037945 */ /* 0x000fe20003800200 */
[----:B-1---5:R2:W-:Y:S02]  /*0b00*/  DMUL R14, R8, R16 ;  /* 0x00000010080e7228 */ /* 0x0225e40000000000 */
[----:B--2---:R-:W1:Y:S01]  /*0b10*/  MUFU.RCP64H R9, UR7 ;  /* 0x0000000700097d08 */ /* 0x004e620008001800 */
[----:B------:R-:W-:-:S15]  /*0b20*/  IMAD.MOV.U32 R8, RZ, RZ, 0x1 ;  /* 0x00000001ff087424 */ /* 0x000fde00078e00ff */
[----:B------:R-:W-:-:S15]  /*0b30*/  NOP ;  /* 0x0000000000007918 */ /* 0x000fde0000000000 */
[----:B------:R-:W-:-:S15]  /*0b40*/  NOP ;  /* 0x0000000000007918 */ /* 0x000fde0000000000 */
[----:B------:R-:W-:-:S15]  /*0b50*/  NOP ;  /* 0x0000000000007918 */ /* 0x000fde0000000000 */
[----:B------:R-:W-:-:S01]  /*0b60*/  NOP ;  /* 0x0000000000007918 */ /* 0x000fc20000000000 */
        /* <DEDUP_REMOVED lines=49> */
.L_x_4990:
[----:B------:R-:W-:Y:S05]  /*0e80*/  BSYNC.RECONVERGENT B3 ;  /* 0x0000000000037941 */ /* 0x000fea0003800200 */
.L_x_4989:
[----:B------:R-:W-:Y:S05]  /*0e90*/  BSYNC.RECONVERGENT B2 ;  /* 0x0000000000027941 */ /* 0x000fea0003800200 */
.L_x_4988:
[----:B------:R-:W-:-:S05]  /*0ea0*/  VIADD R0, R6, 0x180 ;  /* 0x0000018006007836 */ /* 0x000fca0000000000 */
        /* <DEDUP_REMOVED lines=61> */
.L_x_4993:
[----:B------:R-:W-:Y:S05]  /*1280*/  BSYNC.RECONVERGENT B2 ;  /* 0x0000000000027941 */ /* 0x000fea0003800200 */
.L_x_4992:
[----:B------:R-:W-:Y:S05]  /*1290*/  BRA `(.L_x_4991) ;  /* 0x0000000c00ec7947 */ /* 0x000fea0003800000 */
.L_x_4981:
[----:B------:R-:W-:Y:S01]  /*12a0*/  ISETP.GE.AND P0, PT, R6, R5, PT ;  /* 0x000000050600720c */ /* 0x000fe20003f06270 */
[----:B------:R-:W-:-:S12]  /*12b0*/  BSSY.RECONVERGENT B2, `(.L_x_4994) ;  /* 0x000003b000027945 */ /* 0x000fd80003800200 */
[----:B------:R-:W-:Y:S05]  /*12c0*/  @P0 BRA `(.L_x_4995) ;  /* 0x0000000000e40947 */ /* 0x000fea0003800000 */
[----:B------:R-:W1:Y:S01]  /*12d0*/  LDCU UR7, c[0x0][0x38c] ;  /* 0x00007180ff0777ac */ /* 0x000e620008000800 */
[----:B------:R-:W3:Y:S01]  /*12e0*/  LDC.64 R16, c[0x0][0x388] ;  /* 0x0000e200ff107b82 */ /* 0x000ee20000000a00 */
[----:B------:R-:W-:Y:S01]  /*12f0*/  MOV R12, 0x1 ;  /* 0x00000001000c7802 */ /* 0x000fe20000000f00 */
[----:B------:R-:W-:Y:S01]  /*1300*/  BSSY.RECONVERGENT B3, `(.L_x_4996) ;  /* 0x000002e000037945 */ /* 0x000fe20003800200 */
[----:B-----5:R-:W-:Y:S01]  /*1310*/  FSETP.GEU.AND P1, PT, |R19|, 6.5827683646048100446e-37, PT ;  /* 0x036000001300780b */ /* 0x020fe20003f2e200 */
[----:B-1----:R-:W3:Y:S03]  /*1320*/  MUFU.RCP64H R13, UR7 ;  /* 0x00000007000d7d08 */ /* 0x002ee60008001800 */
[----:B---3--:R-:W1:-:S15]  /*1330*/  DFMA R14, R12, -R16, 1 ;  /* 0x3ff000000c0e742b */ /* 0x008e5e0000000810 */
        /* <DEDUP_REMOVED lines=42> */
.L_x_4997:
[----:B--2---:R-:W-:Y:S05]  /*15e0*/  BSYNC.RECONVERGENT B3 ;  /* 0x0000000000037941 */ /* 0x004fea0003800200 */
.L_x_4996:
[----:B------:R-:W1:Y:S01]  /*15f0*/  LDCU.64 UR8, c[0x0][0x388] ;  /* 0x00007100ff0877ac */ /* 0x000e620008000a00 */
[----:B------:R-:W1:-:S15]  /*1600*/  FRND.F64 R12, R14 ;  /* 0x0000000e000c7313 */ /* 0x000e5e0000301800 */
[----:B------:R-:W-:-:S15]  /*1610*/  NOP ;  /* 0x0000000000007918 */ /* 0x000fde0000000000 */
[----:B------:R-:W-:-:S15]  /*1620*/  NOP ;  /* 0x0000000000007918 */ /* 0x000fde0000000000 */
[----:B------:R-:W-:-:S15]  /*1630*/  NOP ;  /* 0x0000000000007918 */ /* 0x000fde0000000000 */
[----:B------:R-:W-:-:S04]  /*1640*/  NOP ;  /* 0x0000000000007918 */ /* 0x000fc80000000000 */
[----:B-1----:R-:W1:Y:S02]  /*1650*/  DMUL R12, R12, UR8 ;  /* 0x000000080c0c7c28 */ /* 0x002e640008000000 */
.L_x_4995:
[----:B--2---:R-:W-:Y:S05]  /*1660*/  BSYNC.RECONVERGENT B2 ;  /* 0x0000000000027941 */ /* 0x004fea0003800200 */
.L_x_4994:
[----:B------:R-:W-:Y:S01]  /*1670*/  VIADD R0, R6, 0x80 ;  /* 0x0000008006007836 */ /* 0x000fe20000000000 */
[----:B------:R-:W-:Y:S04]  /*1680*/  BSSY.RECONVERGENT B2, `(.L_x_4998) ;  /* 0x000003e000027945 */ /* 0x000fe80003800200 */
[----:B------:R-:W-:-:S13]  /*1690*/  ISETP.GE.AND P0, PT, R0, R5, PT ;  /* 0x000000050000720c */ /* 0x000fda0003f06270 */
[----:B------:R-:W-:Y:S05]  /*16a0*/  @P0 BRA `(.L_x_4999) ;  /* 0x0000000000ec0947 */ /* 0x000fea0003800000 */
[----:B------:R-:W2:Y:S01]  /*16b0*/  LDCU UR7, c[0x0][0x38c] ;  /* 0x00007180ff0777ac */ /* 0x000ea20008000800 */
[----:B------:R-:W3:Y:S01]  /*16c0*/  LDC.64 R16, c[0x0][0x388] ;  /* 0x0000e200ff107b82 */ /* 0x000ee20000000a00 */
[----:B------:R-:W-:Y:S01]  /*16d0*/  IMAD.MOV.U32 R14, RZ, RZ, 0x1 ;  /* 0x00000001ff0e7424 */ /* 0x000fe200078e00ff */
[----:B-----5:R-:W-:Y:S01]  /*16e0*/  FSETP.GEU.AND P1, PT, |R29|, 6.5827683646048100446e-37, PT ;  /* 0x036000001d00780b */ /* 0x020fe20003f2e200 */
[----:B------:R-:W-:Y:S01]  /*16f0*/  BSSY.RECONVERGENT B3, `(.L_x_5000) ;  /* 0x000002f000037945 */ /* 0x000fe20003800200 */
[----:B--2---:R-:W3:Y:S03]  /*1700*/  MUFU.RCP64H R15, UR7 ;  /* 0x00000007000f7d08 */ /* 0x004ee60008001800 */
[----:B---3--:R-:W2:-:S15]  /*1710*/  DFMA R18, R14, -R16, 1 ;  /* 0x3ff000000e12742b */ /* 0x008e9e0000000810 */
[----:B------:R-:W-:-:S15]  /*1720*/  NOP ;  /* 0x0000000000007918 */ /* 0x000fde0000000000 */
[----:B------:R-:W-:-:S15]  /*1730*/  NOP ;  /* 0x0000000000007918 */ /* 0x000fde0000000000 */
[----:B------:R-:W-:-:S15]  /*1740*/  NOP ;  /* 0x0000000000007918 */ /* 0x000fde0000000000 */
[----:B------:R-:W-:-:S04]  /*1750*/  NOP ;  /* 0x0000000000007918 */ /* 0x000fc80000000000 */
[----:B--2---:R-:W2:-:S15]  /*1760*/  DFMA R18, R18, R18, R18 ;  /* 0x000000121212722b */ /* 0x004e9e0000000012 */
        /* <DEDUP_REMOVED lines=9> */
[----:B--2---:R-:W2:-:S15]  /*1800*/  DFMA R14, R18, -R16, 1 ;  /* 0x3ff00000120e742b */ /* 0x004e9e0000000810 */
        /* <DEDUP_REMOVED lines=9> */
[----:B--2---:R-:W2:-:S15]  /*18a0*/  DMUL R14, R18, R28 ;  /* 0x0000001c120e7228 */ /* 0x004e9e0000000000 */
[----:B------:R-:W-:-:S15]  /*18b0*/  NOP ;  /* 0x0000000000007918 */ /* 0x000fde0000000000 */
[----:B------:R-:W-:-:S15]  /*18c0*/  NOP ;  /* 0x0000000000007918 */ /* 0x000fde0000000000 */
[----:B------:R-:W-:-:S15]  /*18d0*/  NOP ;  /* 0x0000000000007918 */ /* 0x000fde0000000000 */
[----:B------:R-:W-:-:S04]  /*18e0*/  NOP ;  /* 0x0000000000007918 */ /* 0x000fc80000000000 */
[----:B--2---:R-:W2:-:S15]  /*18f0*/  DFMA R16, R14, -R16, R28 ;  /* 0x800000100e10722b */ /* 0x004e9e000000001c */
[----:B------:R-:W-:-:S15]  /*1900*/  NOP ;  /* 0x0000000000007918 */ /* 0x000fde0000000000 */
[----:B------:R-:W-:-:S15]  /*1910*/  NOP ;  /* 0x0000000000007918 */ /* 0x000fde0000000000 */
[----:B------:R-:W-:-:S15]  /*1920*/  NOP ;  /* 0x0000000000007918 */ /* 0x000fde0000000000 */
[----:B------:R-:W-:-:S04]  /*1930*/  NOP ;  /* 0x0000000000007918 */ /* 0x000fc80000000000 */
[----:B--2---:R-:W2:Y:S02]  /*1940*/  DFMA R14, R18, R16, R14 ;  /* 0x00000010120e722b */ /* 0x004ea4000000000e */
[----:B--2---:R-:W-:-:S05]  /*1950*/  FFMA R0, RZ, UR7, R15 ;  /* 0x00000007ff007c23 */ /* 0x004fca000800000f */
[----:B------:R-:W-:-:S13]  /*1960*/  FSETP.GT.AND P0, PT, |R0|, 1.469367938527859385e-39, PT ;  /* 0x001000000000780b */ /* 0x000fda0003f04200 */
[----:B------:R-:W-:Y:S05]  /*1970*/  @P0 BRA P1, `(.L_x_5001) ;  /* 0x0000000000180947 */ /* 0x000fea0000800000 */
[----:B------:R-:W-:Y:S01]  /*1980*/  IMAD.MOV.U32 R18, RZ, RZ, R28 ;  /* 0x000000ffff127224 */ /* 0x000fe200078e001c */
[----:B------:R-:W-:Y:S01]  /*1990*/  MOV R4, 0x19c0 ;  /* 0x000019c000047802 */ /* 0x000fe20000000f00 */
[----:B------:R-:W-:-:S07]  /*19a0*/  IMAD.MOV.U32 R19, RZ, RZ, R29 ;  /* 0x000000ffff137224 */ /* 0x000fce00078e001d */
[----:B01----:R-:W-:Y:S05]  /*19b0*/  CALL.REL.NOINC `($__internal_3_$__cuda_sm20_div_rn_f64_full) ;  /* 0x0000000800ac7944 */ /* 0x003fea0003c00000 */
[----:B------:R-:W-:Y:S02]  /*19c0*/  IMAD.MOV.U32 R14, RZ, RZ, R22 ;  /* 0x000000ffff0e7224 */ /* 0x000fe400078e0016 */
[----:B------:R-:W-:-:S07]  /*19d0*/  IMAD.MOV.U32 R15, RZ, RZ, R23 ;  /* 0x000000ffff0f7224 */ /* 0x000fce00078e0017 */
.L_x_5001:
[----:B------:R-:W-:Y:S05]  /*19e0*/  BSYNC.RECONVERGENT B3 ;  /* 0x0000000000037941 */ /* 0x000fea0003800200 */
.L_x_5000:
[----:B------:R-:W2:Y:S01]  /*19f0*/  LDCU.64 UR8, c[0x0][0x388] ;  /* 0x00007100ff0877ac */ /* 0x000ea20008000a00 */
[----:B------:R-:W2:-:S15]  /*1a00*/  FRND.F64 R14, R14 ;  /* 0x0000000e000e7313 */ /* 0x000e9e0000301800 */
[----:B------:R-:W-:-:S15]  /*1a10*/  NOP ;  /* 0x0000000000007918 */ /* 0x000fde0000000000 */
[----:B------:R-:W-:-:S15]  /*1a20*/  NOP ;  /* 0x0000000000007918 */ /* 0x000fde0000000000 */
[----:B------:R-:W-:-:S15]  /*1a30*/  NOP ;  /* 0x0000000000007918 */ /* 0x000fde0000000000 */
[----:B------:R-:W-:-:S04]  /*1a40*/  NOP ;  /* 0x0000000000007918 */ /* 0x000fc80000000000 */
[----:B--2---:R2:W3:Y:S02]  /*1a50*/  DMUL R28, R14, UR8 ;  /* 0x000000080e1c7c28 */ /* 0x0044e40008000000 */
.L_x_4999:
[----:B------:R-:W-:Y:S05]  /*1a60*/  BSYNC.RECONVERGENT B2 ;  /* 0x0000000000027941 */ /* 0x000fea0003800200 */
.L_x_4998:
[----:B------:R-:W-:Y:S01]  /*1a70*/  VIADD R0, R6, 0x100 ;  /* 0x0000010006007836 */ /* 0x000fe20000000000 */
[----:B------:R-:W-:Y:S04]  /*1a80*/  BSSY.RECONVERGENT B2, `(.L_x_5002) ;  /* 0x000003e000027945 */ /* 0x000fe80003800200 */
[----:B------:R-:W-:-:S13]  /*1a90*/  ISETP.GE.AND P0, PT, R0, R5, PT ;  /* 0x000000050000720c */ /* 0x000fda0003f06270 */
[----:B------:R-:W-:Y:S05]  /*1aa0*/  @P0 BRA `(.L_x_5003) ;  /* 0x0000000000ec0947 */ /* 0x000fea0003800000 */
[----:B------:R-:W4:Y:S01]  /*1ab0*/  LDCU UR7, c[0x0][0x38c] ;  /* 0x00007180ff0777ac */ /* 0x000f220008000800 */
[----:B------:R-:W0:Y:S01]  /*1ac0*/  LDC.64 R16, c[0x0][0x388] ;  /* 0x0000e200ff107b82 */ /* 0x000e220000000a00 */
[----:B--2---:R-:W-:Y:S01]  /*1ad0*/  IMAD.MOV.U32 R14, RZ, RZ, 0x1 ;  /* 0x00000001ff0e7424 */ /* 0x004fe200078e00ff */
[----:B-----5:R-:W-:Y:S01]  /*1ae0*/  FSETP.GEU.AND P1, PT, |R9|, 6.5827683646048100446e-37, PT ;  /* 0x036000000900780b */ /* 0x020fe20003f2e200 */
[----:B------:R-:W-:Y:S01]  /*1af0*/  BSSY.RECONVERGENT B3, `(.L_x_5004) ;  /* 0x000002f000037945 */ /* 0x000fe20003800200 */
        /* <DEDUP_REMOVED lines=43> */
[----:B-1-3--:R-:W-:Y:S05]  /*1db0*/  CALL.REL.NOINC `($__internal_3_$__cuda_sm20_div_rn_f64_full) ;  /* 0x0000000400ac7944 */ /* 0x00afea0003c00000 */
[----:B------:R-:W-:Y:S02]  /*1dc0*/  IMAD.MOV.U32 R14, RZ, RZ, R22 ;  /* 0x000000ffff0e7224 */ /* 0x000fe400078e0016 */
[----:B------:R-:W-:-:S07]  /*1dd0*/  IMAD.MOV.U32 R15, RZ, RZ, R23 ;  /* 0x000000ffff0f7224 */ /* 0x000fce00078e0017 */
.L_x_5005:
[----:B------:R-:W-:Y:S05]  /*1de0*/  BSYNC.RECONVERGENT B3 ;  /* 0x0000000000037941 */ /* 0x000fea0003800200 */
.L_x_5004:
[----:B------:R-:W0:Y:S01]  /*1df0*/  LDCU.64 UR8, c[0x0][0x388] ;  /* 0x00007100ff0877ac */ /* 0x000e220008000a00 */
[----:B------:R-:W0:-:S15]  /*1e00*/  FRND.F64 R8, R14 ;  /* 0x0000000e00087313 */ /* 0x000e1e0000301800 */
[----:B------:R-:W-:-:S15]  /*1e10*/  NOP ;  /* 0x0000000000007918 */ /* 0x000fde0000000000 */
[----:B------:R-:W-:-:S15]  /*1e20*/  NOP ;  /* 0x0000000000007918 */ /* 0x000fde0000000000 */
[----:B------:R-:W-:-:S15]  /*1e30*/  NOP ;  /* 0x0000000000007918 */ /* 0x000fde0000000000 */
[----:B------:R-:W-:-:S04]  /*1e40*/  NOP ;  /* 0x0000000000007918 */ /* 0x000fc80000000000 */
[----:B0-----:R-:W4:Y:S02]  /*1e50*/  DMUL R8, R8, UR8 ;  /* 0x0000000808087c28 */ /* 0x001f240008000000 */
.L_x_5003:
[----:B------:R-:W-:Y:S05]  /*1e60*/  BSYNC.RECONVERGENT B2 ;  /* 0x0000000000027941 */ /* 0x000fea0003800200 */
.L_x_5002:
[----:B------:R-:W-:-:S05]  /*1e70*/  VIADD R0, R6, 0x180 ;  /* 0x0000018006007836 */ /* 0x000fca0000000000 */
[----:B------:R-:W-:-:S13]  /*1e80*/  ISETP.GE.AND P0, PT, R0, R5, PT ;  /* 0x000000050000720c */ /* 0x000fda0003f06270 */
[----:B------:R-:W-:Y:S05]  /*1e90*/  @P0 BRA `(.L_x_4991) ;  /* 0x0000000000ec0947 */ /* 0x000fea0003800000 */
[----:B------:R-:W0:Y:S01]  /*1ea0*/  LDCU UR7, c[0x0][0x38c] ;  /* 0x00007180ff0777ac */ /* 0x000e220008000800 */
[----:B------:R-:W1:Y:S01]  /*1eb0*/  LDC.64 R16, c[0x0][0x388] ;  /* 0x0000e200ff107b82 */ /* 0x000e620000000a00 */
[----:B--2---:R-:W-:Y:S01]  /*1ec0*/  IMAD.MOV.U32 R14, RZ, RZ, 0x1 ;  /* 0x00000001ff0e7424 */ /* 0x004fe200078e00ff */
[----:B-----5:R-:W-:Y:S01]  /*1ed0*/  FSETP.GEU.AND P1, PT, |R11|, 6.5827683646048100446e-37, PT ;  /* 0x036000000b00780b */ /* 0x020fe20003f2e200 */
        /* <DEDUP_REMOVED lines=44> */
[----:B---34-:R-:W-:Y:S05]  /*21a0*/  CALL.REL.NOINC `($__internal_3_$__cuda_sm20_div_rn_f64_full) ;  /* 0x0000000000b07944 */ /* 0x018fea0003c00000 */
[----:B------:R-:W-:Y:S02]  /*21b0*/  IMAD.MOV.U32 R14, RZ, RZ, R22 ;  /* 0x000000ffff0e7224 */ /* 0x000fe400078e0016 */
[----:B------:R-:W-:-:S07]  /*21c0*/  IMAD.MOV.U32 R15, RZ, RZ, R23 ;  /* 0x000000ffff0f7224 */ /* 0x000fce00078e0017 */
.L_x_5007:
[----:B------:R-:W-:Y:S05]  /*21d0*/  BSYNC.RECONVERGENT B2 ;  /* 0x0000000000027941 */ /* 0x000fea0003800200 */
.L_x_5006:
[----:B------:R-:W0:Y:S01]  /*21e0*/  LDCU.64 UR8, c[0x0][0x388] ;  /* 0x00007100ff0877ac */ /* 0x000e220008000a00 */
[----:B------:R-:W0:-:S15]  /*21f0*/  FRND.F64 R10, R14 ;  /* 0x0000000e000a7313 */ /* 0x000e1e0000301800 */
[----:B------:R-:W-:-:S15]  /*2200*/  NOP ;  /* 0x0000000000007918 */ /* 0x000fde0000000000 */
[----:B------:R-:W-:-:S15]  /*2210*/  NOP ;  /* 0x0000000000007918 */ /* 0x000fde0000000000 */
[----:B------:R-:W-:-:S15]  /*2220*/  NOP ;  /* 0x0000000000007918 */ /* 0x000fde0000000000 */
[----:B------:R-:W-:-:S04]  /*2230*/  NOP ;  /* 0x0000000000007918 */ /* 0x000fc80000000000 */
[----:B0-----:R-:W0:Y:S02]  /*2240*/  DMUL R10, R10, UR8 ;  /* 0x000000080a0a7c28 */ /* 0x001e240008000000 */
.L_x_4991:
[----:B------:R-:W-:Y:S05]  /*2250*/  BSYNC.RECONVERGENT B0 ;  /* 0x0000000000007941 */ /* 0x000fea0003800200 */
.L_x_4980:
[----:B------:R-:W-:Y:S01]  /*2260*/  ISETP.GE.AND P0, PT, R6, R5, PT ;  /* 0x000000050600720c */ /* 0x000fe20003f06270 */
[----:B------:R-:W-:Y:S04]  /*2270*/  BSSY.RECONVERGENT B0, `(.L_x_5008) ;  /* 0x0000017000007945 */ /* 0x000fe80003800200 */
[----:B------:R-:W-:Y:S08]  /*2280*/  BSSY.RELIABLE B1, `(.L_x_5009) ;  /* 0x000000f000017945 */ /* 0x000ff00003800100 */
[----:B------:R-:W-:Y:S05]  /*2290*/  @P0 BRA `(.L_x_5010) ;  /* 0x0000000000340947 */ /* 0x000fea0003800000 */
[----:B--2---:R-:W2:Y:S01]  /*22a0*/  LDC.64 R14, c[0x0][0x3a0] ;  /* 0x0000e800ff0e7b82 */ /* 0x004ea20000000a00 */
[----:B0-----:R-:W-:Y:S01]  /*22b0*/  IMAD R7, R3, 0x200, R6 ;  /* 0x0000020003077824 */ /* 0x001fe200078e0206 */
[----:B------:R-:W-:-:S04]  /*22c0*/  IADD3 R6, PT, PT, R6, 0x80, RZ ;  /* 0x0000008006067810 */ /* 0x000fc80007ffe0ff */
[----:B------:R-:W-:-:S13]  /*22d0*/  ISETP.GE.AND P0, PT, R6, R5, PT ;  /* 0x000000050600720c */ /* 0x000fda0003f06270 */
[----:B------:R-:W-:Y:S05]  /*22e0*/  @P0 BREAK.RELIABLE B1 ;  /* 0x0000000000010942 */ /* 0x000fea0003800100 */
[----:B--2---:R-:W-:-:S05]  /*22f0*/  IMAD.WIDE.U32 R14, R7, 0x8, R14 ;  /* 0x00000008070e7825 */ /* 0x004fca00078e000e */
[----:B-1----:R0:W-:Y:S01]  /*2300*/  STG.E.64 desc[UR4][R14.64], R12 ;  /* 0x0000000c0e007986 */ /* 0x0021e2000c101b04 */
[----:B------:R-:W-:Y:S05]  /*2310*/  @P0 BRA `(.L_x_5011) ;  /* 0x0000000000300947 */ /* 0x000fea0003800000 */
[----:B0-----:R-:W0:Y:S01]  /*2320*/  LDC.64 R12, c[0x0][0x3a0] ;  /* 0x0000e800ff0c7b82 */ /* 0x001e220000000a00 */
[----:B------:R-:W-:Y:S02]  /*2330*/  IMAD R7, R3, 0x200, R6 ;  /* 0x0000020003077824 */ /* 0x000fe400078e0206 */
[----:B------:R-:W-:Y:S02]  /*2340*/  VIADD R6, R6, 0x80 ;  /* 0x0000008006067836 */ /* 0x000fe40000000000 */
[----:B0-----:R-:W-:-:S05]  /*2350*/  IMAD.WIDE.U32 R12, R7, 0x8, R12 ;  /* 0x00000008070c7825 */ /* 0x001fca00078e000c */
[----:B---3-5:R0:W-:Y:S02]  /*2360*/  STG.E.64 desc[UR4][R12.64], R28 ;  /* 0x0000001c0c007986 */ /* 0x0281e4000c101b04 */
.L_x_5010:
[----:B------:R-:W-:Y:S05]  /*2370*/  BSYNC.RELIABLE B1 ;  /* 0x0000000000017941 */ /* 0x000fea0003800100 */
.L_x_5009:
[----:B------:R-:W-:-:S13]  /*2380*/  ISETP.GE.AND P0, PT, R6, R5, PT ;  /* 0x000000050600720c */ /* 0x000fda0003f06270 */
[----:B01----:R-:W0:Y:S01]  /*2390*/  @!P0 LDC.64 R12, c[0x0][0x3a0] ;  /* 0x0000e800ff0c8b82 */ /* 0x003e220000000a00 */
[----:B------:R-:W-:Y:S02]  /*23a0*/  @!P0 IMAD R7, R3, 0x200, R6 ;  /* 0x0000020003078824 */ /* 0x000fe400078e0206 */
[----:B------:R-:W-:Y:S02]  /*23b0*/  @!P0 VIADD R6, R6, 0x80 ;  /* 0x0000008006068836 */ /* 0x000fe40000000000 */
[----:B0-----:R-:W-:-:S05]  /*23c0*/  @!P0 IMAD.WIDE.U32 R12, R7, 0x8, R12 ;  /* 0x00000008070c8825 */ /* 0x001fca00078e000c */
[----:B----45:R1:W-:Y:S02]  /*23d0*/  @!P0 STG.E.64 desc[UR4][R12.64], R8 ;  /* 0x000000080c008986 */ /* 0x0303e4000c101b04 */
.L_x_5011:
[----:B------:R-:W-:Y:S05]  /*23e0*/  BSYNC.RECONVERGENT B0 ;  /* 0x0000000000007941 */ /* 0x000fea0003800200 */
.L_x_5008:
[----:B------:R-:W-:Y:S05]  /*23f0*/  WARPSYNC.ALL ;  /* 0x0000000000007948 */ /* 0x000fea0003800000 */
[----:B------:R-:W-:-:S13]  /*2400*/  ISETP.GE.AND P0, PT, R6, R5, PT ;  /* 0x000000050600720c */ /* 0x000fda0003f06270 */
[----:B------:R-:W-:Y:S05]  /*2410*/  @P0 EXIT ;  /* 0x000000000000094d */ /* 0x000fea0003800000 */
[----:B------:R-:W0:Y:S01]  /*2420*/  LDC.64 R4, c[0x0][0x3a0] ;  /* 0x0000e800ff047b82 */ /* 0x000e220000000a00 */
[----:B------:R-:W-:-:S04]  /*2430*/  IMAD R3, R3, 0x200, R6 ;  /* 0x0000020003037824 */ /* 0x000fc800078e0206 */
[----:B0-----:R-:W-:-:S05]  /*2440*/  IMAD.WIDE.U32 R2, R3, 0x8, R4 ;  /* 0x0000000803027825 */ /* 0x001fca00078e0004 */
[----:B-----5:R-:W-:Y:S01]  /*2450*/  STG.E.64 desc[UR4][R2.64], R10 ;  /* 0x0000000a02007986 */ /* 0x020fe2000c101b04 */
[----:B------:R-:W-:Y:S05]  /*2460*/  EXIT ;  /* 0x000000000000794d */ /* 0x000fea0003800000 */
        .weak           $__internal_3_$__cuda_sm20_div_rn_f64_full
        .type           $__internal_3_$__cuda_sm20_div_rn_f64_full,@function
        .size           $__internal_3_$__cuda_sm20_div_rn_f64_full,(.L_x_19036 - $__internal_3_$__cuda_sm20_div_rn_f64_full)
$__internal_3_$__cuda_sm20_div_rn_f64_full:
[----:B------:R-:W-:Y:S01]  /*2470*/  FSETP.GEU.AND P2, PT, |R19|, 1.469367938527859385e-39, PT ;  /* 0x001000001300780b */ /* 0x000fe20003f4e200 */
[----:B------:R-:W-:Y:S01]  /*2480*/  IMAD.MOV.U32 R17, RZ, RZ, R7 ;  /* 0x000000ffff117224 */ /* 0x000fe200078e0007 */
[----:B------:R-:W-:Y:S01]  /*2490*/  LOP3.LUT R0, R7, 0x800fffff, RZ, 0xc0, !PT ;  /* 0x800fffff07007812 */ /* 0x000fe200078ec0ff */
[----:B------:R-:W-:Y:S01]  /*24a0*/  IMAD.U32 R14, RZ, RZ, UR6 ;  /* 0x00000006ff0e7e24 */ /* 0x000fe2000f8e00ff */
[----:B------:R-:W-:Y:S01]  /*24b0*/  LOP3.LUT R2, R19, 0x7ff00000, RZ, 0xc0, !PT ;  /* 0x7ff0000013027812 */ /* 0x000fe200078ec0ff */
[----:B------:R-:W-:Y:S01]  /*24c0*/  IMAD.U32 R16, RZ, RZ, UR6 ;  /* 0x00000006ff107e24 */ /* 0x000fe2000f8e00ff */
[----:B------:R-:W-:Y:S01]  /*24d0*/  LOP3.LUT R15, R0, 0x3ff00000, RZ, 0xfc, !PT ;  /* 0x3ff00000000f7812 */ /* 0x000fe200078efcff */
[----:B------:R-:W-:Y:S01]  /*24e0*/  IMAD.MOV.U32 R0, RZ, RZ, 0x1ca00000 ;  /* 0x1ca00000ff007424 */ /* 0x000fe200078e00ff */
[C---:B------:R-:W-:Y:S01]  /*24f0*/  LOP3.LUT R31, R7.reuse, 0x7ff00000, RZ, 0xc0, !PT ;  /* 0x7ff00000071f7812 */ /* 0x040fe200078ec0ff */
[----:B------:R-:W-:Y:S01]  /*2500*/  IMAD.MOV.U32 R30, RZ, RZ, R2 ;  /* 0x000000ffff1e7224 */ /* 0x000fe200078e0002 */
[----:B------:R-:W-:Y:S01]  /*2510*/  FSETP.GEU.AND P0, PT, |R7|, 1.469367938527859385e-39, PT ;  /* 0x001000000700780b */ /* 0x000fe20003f0e200 */
[----:B------:R-:W-:Y:S01]  /*2520*/  IMAD.MOV.U32 R24, RZ, RZ, 0x1 ;  /* 0x00000001ff187424 */ /* 0x000fe200078e00ff */
[----:B------:R-:W-:Y:S01]  /*2530*/  ISETP.GE.U32.AND P1, PT, R2, R31, PT ;  /* 0x0000001f0200720c */ /* 0x000fe20003f26070 */
[----:B------:R-:W-:Y:S01]  /*2540*/  @!P2 IMAD.MOV.U32 R26, RZ, RZ, RZ ;  /* 0x000000ffff1aa224 */ /* 0x000fe200078e00ff */
[----:B------:R-:W-:Y:S01]  /*2550*/  @!P2 LOP3.LUT R21, R17, 0x7ff00000, RZ, 0xc0, !PT ;  /* 0x7ff000001115a812 */ /* 0x000fe200078ec0ff */
[----:B------:R-:W-:Y:S01]  /*2560*/  BSSY.RECONVERGENT B1, `(.L_x_5012) ;  /* 0x0000070000017945 */ /* 0x000fe20003800200 */
[----:B------:R-:W-:-:S02]  /*2570*/  MOV R20, R18 ;  /* 0x0000001200147202 */ /* 0x000fc40000000f00 */
[----:B------:R-:W-:Y:S02]  /*2580*/  @!P2 ISETP.GE.U32.AND P3, PT, R2, R21, PT ;  /* 0x000000150200a20c */ /* 0x000fe40003f66070 */
[C---:B------:R-:W-:Y:S02]  /*2590*/  SEL R21, R0.reuse, 0x63400000, !P1 ;  /* 0x6340000000157807 */ /* 0x040fe40004800000 */
[----:B------:R-:W-:Y:S01]  /*25a0*/  @!P2 SEL R27, R0, 0x63400000, !P3 ;  /* 0x63400000001ba807 */ /* 0x000fe20005800000 */
[----:B------:R-:W0:Y:S01]  /*25b0*/  @!P0 DMUL R14, R16, 8.98846567431157953865e+307 ;  /* 0x7fe00000100e8828 */ /* 0x000e220000000000 */
[--C-:B------:R-:W-:Y:S01]  /*25c0*/  LOP3.LUT R21, R21, 0x800fffff, R19.reuse, 0xf8, !PT ;  /* 0x800fffff15157812 */ /* 0x100fe200078ef813 */
[----:B0-----:R-:W0:Y:S01]  /*25d0*/  MUFU.RCP64H R25, R15 ;  /* 0x0000000f00197308 */ /* 0x001e220000001800 */
[----:B------:R-:W-:Y:S02]  /*25e0*/  @!P2 LOP3.LUT R27, R27, 0x80000000, R19, 0xf8, !PT ;  /* 0x800000001b1ba812 */ /* 0x000fe400078ef813 */
[----:B------:R-:W-:-:S02]  /*25f0*/  @!P0 LOP3.LUT R31, R15, 0x7ff00000, RZ, 0xc0, !PT ;  /* 0x7ff000000f1f8812 */ /* 0x000fc400078ec0ff */
[----:B------:R-:W-:-:S15]  /*2600*/  @!P2 LOP3.LUT R27, R27, 0x100000, RZ, 0xfc, !PT ;  /* 0x001000001b1ba812 */ /* 0x000fde00078efcff */
[----:B------:R-:W-:-:S15]  /*2610*/  NOP ;  /* 0x0000000000007918 */ /* 0x000fde0000000000 */
[----:B------:R-:W-:-:S15]  /*2620*/  NOP ;  /* 0x0000000000007918 */ /* 0x000fde0000000000 */
[----:B------:R-:W-:-:S12]  /*2630*/  NOP ;  /* 0x0000000000007918 */ /* 0x000fd80000000000 */
[----:B------:R-:W1:Y:S02]  /*2640*/  @!P2 DFMA R20, R20, 2, -R26 ;  /* 0x400000001414a82b */ /* 0x000e64000000081a */
[----:B-1----:R-:W-:-:S05]  /*2650*/  @!P2 LOP3.LUT R30, R21, 0x7ff00000, RZ, 0xc0, !PT ;  /* 0x7ff00000151ea812 */ /* 0x002fca00078ec0ff */
        /* <DEDUP_REMOVED lines=75> */
.L_x_5013:
        /* <DEDUP_REMOVED lines=16> */
.L_x_5016:
[----:B------:R-:W-:Y:S01]  /*2c10*/  LOP3.LUT R23, R17, 0x80000, RZ, 0xfc, !PT ;  /* 0x0008000011177812 */ /* 0x000fe200078efcff */
[----:B------:R-:W-:Y:S01]  /*2c20*/  IMAD.MOV.U32 R22, RZ, RZ, R16 ;  /* 0x000000ffff167224 */ /* 0x000fe200078e0010 */
[----:B------:R-:W-:Y:S06]  /*2c30*/  BRA `(.L_x_5014) ;  /* 0x0000000000087947 */ /* 0x000fec0003800000 */
.L_x_5015:
[----:B------:R-:W-:Y:S01]  /*2c40*/  LOP3.LUT R23, R19, 0x80000, RZ, 0xfc, !PT ;  /* 0x0008000013177812 */ /* 0x000fe200078efcff */
[----:B------:R-:W-:-:S07]  /*2c50*/  IMAD.MOV.U32 R22, RZ, RZ, R18 ;  /* 0x000000ffff167224 */ /* 0x000fce00078e0012 */
.L_x_5014:
[----:B------:R-:W-:Y:S05]  /*2c60*/  BSYNC.RECONVERGENT B1 ;  /* 0x0000000000017941 */ /* 0x000fea0003800200 */
.L_x_5012:
[----:B------:R-:W-:Y:S02]  /*2c70*/  IMAD.MOV.U32 R14, RZ, RZ, R4 ;  /* 0x000000ffff0e7224 */ /* 0x000fe400078e0004 */
[----:B------:R-:W-:-:S04]  /*2c80*/  IMAD.MOV.U32 R15, RZ, RZ, 0x0 ;  /* 0x00000000ff0f7424 */ /* 0x000fc800078e00ff */
[----:B------:R-:W-:Y:S05]  /*2c90*/  RET.REL.NODEC R14 `(_ZN2at6native27unrolled_elementwise_kernelIZZZNS0_26round_decimals_kernel_cudaERNS_18TensorIteratorBaseElENKUlvE_clEvENKUlvE_clEvEUldE_St5arrayIPcLm2EELi4E23TrivialOffsetCalculatorILi1EjESB_NS0_6memory15LoadWithoutCastENSC_16StoreWithoutCastEEEviT_T0_T2_T3_T4_T5_) ;  /* 0xffffffd00ed87950 */ /* 0x000fea0003c3ffff */
.L_x_5017:
        /* <DEDUP_REMOVED lines=14> */
.L_x_19036:


//--------------------- .text._ZN2at6native29vectorized_elementwise_kernelILi2EZZZNS0_26round_decimals_kernel_cudaERNS_18TensorIteratorBaseElENKUlvE_clEvENKUlvE_clEvEUldE_St5arrayIPcLm2EEEEviT0_T1_ --------------------------
	.section	.text._ZN2at6native29vectorized_elementwise_kernelILi2EZZZNS0_26round_decimals_kernel_cudaERNS_18TensorIteratorBaseElENKUlvE_clEvENKUlvE_clEvEUldE_St5arrayIPcLm2EEEEviT0_T1_,"ax",@progbits
	.align	128
        .global         _ZN2at6native29vectorized_elementwise_kernelILi2EZZZNS0_26round_decimals_kernel_cudaERNS_18TensorIteratorBaseElENKUlvE_clEvENKUlvE_clEvEUldE_St5arrayIPcLm2EEEEviT0_T1_
        .type           _ZN2at6native29vectorized_elementwise_kernelILi2EZZZNS0_26round_decimals_kernel_cudaERNS_18TensorIteratorBaseElENKUlvE_clEvENKUlvE_clEvEUldE_St5arrayIPcLm2EEEEviT0_T1_,@function
        .size           _ZN2at6native29vectorized_elementwise_kernelILi2EZZZNS0_26round_decimals_kernel_cudaERNS_18TensorIteratorBaseElENKUlvE_clEvENKUlvE_clEvEUldE_St5arrayIPcLm2EEEEviT0_T1_,(.L_x_19037 - _ZN2at6native29vectorized_elementwise_kernelILi2EZZZNS0_26round_decimals_kernel_cudaERNS_18TensorIteratorBaseElENKUlvE_clEvENKUlvE_clEvEUldE_St5arrayIPcLm2EEEEviT0_T1_)
        .other          _ZN2at6native29vectorized_elementwise_kernelILi2EZZZNS0_26round_decimals_kernel_cudaERNS_18TensorIteratorBaseElENKUlvE_clEvENKUlvE_clEvEUldE_St5arrayIPcLm2EEEEviT0_T1_,@"STO_CUDA_ENTRY STV_DEFAULT"
_ZN2at6native29vectorized_elementwise_kernelILi2EZZZNS0_26round_decimals_kernel_cudaERNS_18TensorIteratorBaseElENKUlvE_clEvENKUlvE_clEvEUldE_St5arrayIPcLm2EEEEviT0_T1_:
.text._ZN2at6native29vectorized_elementwise_kernelILi2EZZZNS0_26round_decimals_kernel_cudaERNS_18TensorIteratorBaseElENKUlvE_clEvENKUlvE_clEvEUldE_St5arrayIPcLm2EEEEviT0_T1_:
[----:B------:R-:W-:Y:S01]  /*0000*/  LDC R1, c[0x0][0x37c] ;  /* 0x0000df00ff017b82 */ /* 0x000fe20000000800 */
[----:B------:R-:W0:Y:S01]  /*0010*/  S2R R40, SR_CTAID.X ;  /* 0x0000000000287919 */ /* 0x000e220000002500 */
[----:B------:R-:W1:Y:S06]  /*0020*/  LDCU UR8, c[0x0][0x380] ;  /* 0x00007000ff0877ac */ /* 0x000e6c0008000800 */
[----:B------:R-:W2:Y:S01]  /*0030*/  LDC R42, c[0x0][0x38c] ;  /* 0x0000e300ff2a7b82 */ /* 0x000ea20000000800 */
[----:B------:R-:W3:Y:S01]  /*0040*/  LDCU.64 UR4, c[0x0][0x358] ;  /* 0x00006b00ff0477ac */ /* 0x000ee20008000a00 */
[----:B------:R-:W4:Y:S01]  /*0050*/  LDCU.U8 UR7, c[0x0][0x390] ;  /* 0x00007200ff0777ac */ /* 0x000f220008000000 */
[----:B------:R-:W0:Y:S02]  /*0060*/  LDCU UR6, c[0x0][0x388] ;  /* 0x00007100ff0677ac */ /* 0x000e240008000800 */
[----:B0-----:R-:W-:-:S05]  /*0070*/  IMAD.SHL.U32 R40, R40, 0x400, RZ ;  /* 0x0000040028287824 */ /* 0x001fca00078e00ff */
[----:B-1----:R-:W-:-:S04]  /*0080*/  IADD3 R23, PT, PT, -R40, UR8, RZ ;  /* 0x0000000828177c10 */ /* 0x002fc8000fffe1ff */
[----:B------:R-:W-:-:S13]  /*0090*/  ISETP.GT.U32.AND P0, PT, R23, 0x3ff, PT ;  /* 0x000003ff1700780c */ /* 0x000fda0003f04070 */
[----:B---34-:R-:W-:Y:S05]  /*00a0*/  @P0 BRA `(.L_x_5018) ;  /* 0x0000004400ec0947 */ /* 0x018fea0003800000 */
[----:B------:R-:W0:Y:S01]  /*00b0*/  S2R R0, SR_TID.X ;  /* 0x0000000000007919 */ /* 0x000e220000002100 */
[----:B------:R-:W-:Y:S02]  /*00c0*/  CS2R R12, SRZ ;  /* 0x00000000000c7805 */ /* 0x000fe4000001ff00 */
[----:B0-----:R-:W-:Y:S01]  /*00d0*/  ISETP.GE.U32.AND P6, PT, R0, R23, PT ;  /* 0x000000170000720c */ /* 0x001fe20003fc6070 */
[----:B------:R-:W-:-:S12]  /*00e0*/  IMAD.MOV.U32 R22, RZ, RZ, R0 ;  /* 0x000000ffff167224 */ /* 0x000fd800078e0000 */
[----:B------:R-:W-:Y:S01]  /*00f0*/  @!P6 VIADD R0, R22, 0x80 ;  /* 0x000000801600e836 */ /* 0x000fe20000000000 */
[----:B------:R-:W0:Y:S01]  /*0100*/  @!P6 LDC.64 R4, c[0x0][0x3a8] ;  /* 0x0000ea00ff04eb82 */ /* 0x000e220000000a00 */
[----:B------:R-:W-:-:S03]  /*0110*/  @!P6 IMAD.IADD R3, R40, 0x1, R22 ;  /* 0x000000012803e824 */ /* 0x000fc600078e0216 */
[----:B------:R-:W-:-:S13]  /*0120*/  ISETP.GE.U32.AND P5, PT, R0, R23, PT ;  /* 0x000000170000720c */ /* 0x000fda0003fa6070 */
[----:B------:R-:W-:Y:S01]  /*0130*/  @!P5 IMAD.IADD R17, R40, 0x1, R0 ;  /* 0x000000012811d824 */ /* 0x000fe200078e0200 */
[----:B------:R-:W-:Y:S01]  /*0140*/  @!P5 IADD3 R0, PT, PT, R0, 0x80, RZ ;  /* 0x000000800000d810 */ /* 0x000fe20007ffe0ff */
[----:B------:R-:W1:Y:S03]  /*0150*/  @!P5 LDC.64 R18, c[0x0][0x3a8] ;  /* 0x0000ea00ff12db82 */ /* 0x000e660000000a00 */
[----:B------:R-:W-:Y:S01]  /*0160*/  ISETP.GE.U32.AND P4, PT, R0, R23, PT ;  /* 0x000000170000720c */ /* 0x000fe20003f86070 */
[----:B0-----:R-:W-:-:S05]  /*0170*/  @!P6 IMAD.WIDE.U32 R4, R3, 0x8, R4 ;  /* 0x000000080304e825 */ /* 0x001fca00078e0004 */
[----:B------:R0:W5:Y:S07]  /*0180*/  @!P6 LDG.E.64 R12, desc[UR4][R4.64] ;  /* 0x00000004040ce981 */ /* 0x00016e000c1e1b00 */
[----:B------:R-:W-:Y:S01]  /*0190*/  @!P4 IMAD.IADD R21, R40, 0x1, R0 ;  /* 0x000000012815c824 */ /* 0x000fe200078e0200 */
[----:B------:R-:W3:Y:S01]  /*01a0*/  @!P4 LDC.64 R6, c[0x0][0x3a8] ;  /* 0x0000ea00ff06cb82 */ /* 0x000ee20000000a00 */
[----:B------:R-:W-:-:S05]  /*01b0*/  @!P4 VIADD R0, R0, 0x80 ;  /* 0x000000800000c836 */ /* 0x000fca0000000000 */
[----:B------:R-:W-:-:S13]  /*01c0*/  ISETP.GE.U32.AND P3, PT, R0, R23, PT ;  /* 0x000000170000720c */ /* 0x000fda0003f66070 */
[----:B------:R-:W-:Y:S01]  /*01d0*/  @!P3 IMAD.IADD R27, R40, 0x1, R0 ;  /* 0x00000001281bb824 */ /* 0x000fe200078e0200 */
[----:B------:R-:W4:Y:S01]  /*01e0*/  @!P3 LDC.64 R24, c[0x0][0x3a8] ;  /* 0x0000ea00ff18bb82 */ /* 0x000f220000000a00 */
[----:B------:R-:W-:-:S05]  /*01f0*/  @!P3 VIADD R0, R0, 0x80 ;  /* 0x000000800000b836 */ /* 0x000fca0000000000 */
[----:B------:R-:W-:-:S13]  /*0200*/  ISETP.GE.U32.AND P2, PT, R0, R23, PT ;  /* 0x000000170000720c */ /* 0x000fda0003f46070 */
[----:B------:R-:W-:Y:S01]  /*0210*/  @!P2 IADD3 R29, PT, PT, R40, R0, RZ ;  /* 0x00000000281da210 */ /* 0x000fe20007ffe0ff */
[----:B------:R-:W-:Y:S01]  /*0220*/  @!P2 VIADD R0, R0, 0x80 ;  /* 0x000000800000a836 */ /* 0x000fe20000000000 */
[----:B------:R-:W2:Y:S04]  /*0230*/  @!P2 LDC.64 R14, c[0x0][0x3a8] ;  /* 0x0000ea00ff0eab82 */ /* 0x000ea80000000a00 */
[----:B------:R-:W-:-:S13]  /*0240*/  ISETP.GE.U32.AND P1, PT, R0, R23, PT ;  /* 0x000000170000720c */ /* 0x000fda0003f26070 */
[----:B------:R-:W-:Y:S01]  /*0250*/  @!P1 IMAD.IADD R31, R40, 0x1, R0 ;  /* 0x00000001281f9824 */ /* 0x000fe200078e0200 */
[----:B------:R-:W2:Y:S01]  /*0260*/  @!P1 LDC.64 R10, c[0x0][0x3a8] ;  /* 0x0000ea00ff0a9b82 */ /* 0x000ea20000000a00 */
[----:B------:R-:W-:-:S05]  /*0270*/  @!P1 VIADD R0, R0, 0x80 ;  /* 0x0000008000009836 */ /* 0x000fca0000000000 */
[----:B------:R-:W-:-:S13]  /*0280*/  ISETP.GE.U32.AND P0, PT, R0, R23, PT ;  /* 0x000000170000720c */ /* 0x000fda0003f06070 */
[----:B------:R-:W-:Y:S01]  /*0290*/  @!P0 IADD3 R33, PT, PT, R40, R0, RZ ;  /* 0x0000000028218210 */ /* 0x000fe20007ffe0ff */
[----:B------:R-:W-:Y:S01]  /*02a0*/  @!P0 VIADD R0, R0, 0x80 ;  /* 0x0000008000008836 */ /* 0x000fe20000000000 */
[----:B------:R-:W2:Y:S04]  /*02b0*/  @!P0 LDC.64 R8, c[0x0][0x3a8] ;  /* 0x0000ea00ff088b82 */ /* 0x000ea80000000a00 */
[----:B------:R-:W-:-:S13]  /*02c0*/  ISETP.GE.U32.AND P6, PT, R0, R23, PT ;  /* 0x000000170000720c */ /* 0x000fda0003fc6070 */
[----:B------:R-:W2:Y:S01]  /*02d0*/  @!P6 LDC.64 R2, c[0x0][0x3a8] ;  /* 0x0000ea00ff02eb82 */ /* 0x000ea20000000a00 */
[----:B---3--:R-:W-:Y:S01]  /*02e0*/  @!P4 IMAD.WIDE.U32 R20, R21, 0x8, R6 ;  /* 0x000000081514c825 */ /* 0x008fe200078e0006 */
[----:B0-----:R-:W-:Y:S02]  /*02f0*/  CS2R R4, SRZ ;  /* 0x0000000000047805 */ /* 0x001fe4000001ff00 */
[----:B------:R-:W-:Y:S01]  /*0300*/  CS2R R6, SRZ ;  /* 0x0000000000067805 */ /* 0x000fe2000001ff00 */
[----:B-1----:R-:W-:-:S04]  /*0310*/  @!P5 IMAD.WIDE.U32 R18, R17, 0x8, R18 ;  /* 0x000000081112d825 */ /* 0x002fc800078e0012 */
[----:B------:R-:W-:Y:S01]  /*0320*/  @!P6 IMAD.IADD R17, R40, 0x1, R0 ;  /* 0x000000012811e824 */ /* 0x000fe200078e0200 */
[----:B------:R0:W5:Y:S01]  /*0330*/  @!P5 LDG.E.64 R4, desc[UR4][R18.64] ;  /* 0x000000041204d981 */ /* 0x000162000c1e1b00 */
[----:B----4-:R-:W-:-:S03]  /*0340*/  @!P3 IMAD.WIDE.U32 R24, R27, 0x8, R24 ;  /* 0x000000081b18b825 */ /* 0x010fc600078e0018 */
[----:B------:R1:W5:Y:S01]  /*0350*/  @!P4 LDG.E.64 R6, desc[UR4][R20.64] ;  /* 0x000000041406c981 */ /* 0x000362000c1e1b00 */
[----:B--2---:R-:W-:-:S04]  /*0360*/  @!P2 IMAD.WIDE.U32 R14, R29, 0x8, R14 ;  /* 0x000000081d0ea825 */ /* 0x004fc800078e000e */
[----:B------:R-:W-:Y:S01]  /*0370*/  @!P1 IMAD.WIDE.U32 R26, R31, 0x8, R10 ;  /* 0x000000081f1a9825 */ /* 0x000fe200078e000a */
[----:B------:R-:W-:Y:S02]  /*0380*/  CS2R R10, SRZ ;  /* 0x00000000000a7805 */ /* 0x000fe4000001ff00 */
[----:B0-----:R-:W-:Y:S01]  /*0390*/  CS2R R18, SRZ ;  /* 0x0000000000127805 */ /* 0x001fe2000001ff00 */
[----:B------:R-:W-:Y:S01]  /*03a0*/  @!P0 IMAD.WIDE.U32 R28, R33, 0x8, R8 ;  /* 0x00000008211c8825 */ /* 0x000fe200078e0008 */
[----:B------:R-:W-:Y:S02]  /*03b0*/  CS2R R8, SRZ ;  /* 0x0000000000087805 */ /* 0x000fe4000001ff00 */
[----:B-1----:R-:W-:Y:S01]  /*03c0*/  CS2R R20, SRZ ;  /* 0x0000000000147805 */ /* 0x002fe2000001ff00 */
[----:B------:R0:W5:Y:S01]  /*03d0*/  @!P2 LDG.E.64 R10, desc[UR4][R14.64] ;  /* 0x000000040e0aa981 */ /* 0x000162000c1e1b00 */
[----:B------:R-:W-:Y:S01]  /*03e0*/  @!P6 IMAD.WIDE.U32 R2, R17, 0x8, R2 ;  /* 0x000000081102e825 */ /* 0x000fe200078e0002 */
[----:B------:R-:W-:-:S02]  /*03f0*/  CS2R R16, SRZ ;  /* 0x0000000000107805 */ /* 0x000fc4000001ff00 */
[----:B------:R0:W5:Y:S04]  /*0400*/  @!P3 LDG.E.64 R8, desc[UR4][R24.64] ;  /* 0x000000041808b981 */ /* 0x000168000c1e1b00 */
[----:B------:R0:W5:Y:S04]  /*0410*/  @!P1 LDG.E.64 R16, desc[UR4][R26.64] ;  /* 0x000000041a109981 */ /* 0x000168000c1e1b00 */
[----:B------:R0:W5:Y:S04]  /*0420*/  @!P0 LDG.E.64 R18, desc[UR4][R28.64] ;  /* 0x000000041c128981 */ /* 0x000168000c1e1b00 */
[----:B------:R0:W5:Y:S01]  /*0430*/  @!P6 LDG.E.64 R20, desc[UR4][R2.64] ;  /* 0x000000040214e981 */ /* 0x000162000c1e1b00 */
[----:B------:R-:W-:Y:S01]  /*0440*/  UISETP.NE.AND UP0, UPT, UR7, URZ, UPT ;  /* 0x000000ff0700728c */ /* 0x000fe2000bf05270 */
[----:B------:R-:W-:Y:S08]  /*0450*/  BSSY.RECONVERGENT B0, `(.L_x_5019) ;  /* 0x0000403000007945 */ /* 0x000ff00003800200 */
[----:B0-----:R-:W-:Y:S05]  /*0460*/  BRA.U UP0, `(.L_x_5020) ;  /* 0x0000002100507547 */ /* 0x001fea000b800000 */
[----:B------:R-:W-:Y:S01]  /*0470*/  ISETP.GE.U32.AND P0, PT, R22, R23, PT ;  /* 0x000000171600720c */ /* 0x000fe20003f06070 */
[----:B------:R-:W-:-:S12]  /*0480*/  BSSY.RECONVERGENT B2, `(.L_x_5021) ;  /* 0x0000040000027945 */ /* 0x000fd80003800200 */
        /* <DEDUP_REMOVED lines=59> */
[----:B------:R-:W-:Y:S05]  /*0840*/  CALL.REL.NOINC `($__internal_4_$__cuda_sm20_div_rn_f64_full) ;  /* 0x0000007c00887944 */ /* 0x000fea0003c00000 */
.L_x_5024:
[----:B------:R-:W-:Y:S05]  /*0850*/  BSYNC.RECONVERGENT B3 ;  /* 0x0000000000037941 */ /* 0x000fea0003800200 */
.L_x_5023:
[----:B------:R-:W-:Y:S02]  /*0860*/  IMAD.MOV.U32 R36, RZ, RZ, R2 ;  /* 0x000000ffff247224 */ /* 0x000fe400078e0002 */
[----:B------:R-:W-:-:S07]  /*0870*/  IMAD.MOV.U32 R37, RZ, RZ, R3 ;  /* 0x000000ffff257224 */ /* 0x000fce00078e0003 */
.L_x_5022:
[----:B------:R-:W-:Y:S05]  /*0880*/  BSYNC.RECONVERGENT B2 ;  /* 0x0000000000027941 */ /* 0x000fea0003800200 */
.L_x_5021:
[----:B------:R-:W-:Y:S01]  /*0890*/  VIADD R0, R22, 0x80 ;  /* 0x0000008016007836 */ /* 0x000fe20000000000 */
[----:B------:R-:W-:Y:S04]  /*08a0*/  BSSY.RECONVERGENT B2, `(.L_x_5025) ;  /* 0x0000041000027945 */ /* 0x000fe80003800200 */
[----:B------:R-:W-:-:S13]  /*08b0*/  ISETP.GE.U32.AND P0, PT, R0, R23, PT ;  /* 0x000000170000720c */ /* 0x000fda0003f06070 */
[----:B------:R-:W-:Y:S05]  /*08c0*/  @P0 BRA `(.L_x_5026) ;  /* 0x0000000000f80947 */ /* 0x000fea0003800000 */
[----:B------:R-:W0:Y:S01]  /*08d0*/  LDCU UR7, c[0x0][0x38c] ;  /* 0x00007180ff0777ac */ /* 0x000e220008000800 */
[----:B-----5:R-:W1:Y:S01]  /*08e0*/  LDC.64 R12, c[0x0][0x388] ;  /* 0x0000e200ff0c7b82 */ /* 0x020e620000000a00 */
[----:B------:R-:W-:Y:S01]  /*08f0*/  IMAD.MOV.U32 R2, RZ, RZ, 0x1 ;  /* 0x00000001ff027424 */ /* 0x000fe200078e00ff */
[----:B------:R-:W-:Y:S01]  /*0900*/  BSSY.RECONVERGENT B3, `(.L_x_5027) ;  /* 0x0000038000037945 */ /* 0x000fe20003800200 */
[----:B0-----:R-:W0:Y:S01]  /*0910*/  MUFU.RCP64H R3, UR7 ;  /* 0x0000000700037d08 */ /* 0x001e220008001800 */
[----:B-1----:R-:W1:-:S15]  /*0920*/  DMUL R4, R4, R12 ;  /* 0x0000000c04047228 */ /* 0x002e5e0000000000 */
        /* <DEDUP_REMOVED lines=52> */
[----:B------:R-:W-:Y:S05]  /*0c70*/  CALL.REL.NOINC `($__internal_4_$__cuda_sm20_div_rn_f64_full) ;  /* 0x00000078007c7944 */ /* 0x000fea0003c00000 */
.L_x_5028:
[----:B------:R-:W-:Y:S05]  /*0c80*/  BSYNC.RECONVERGENT B3 ;  /* 0x0000000000037941 */ /* 0x000fea0003800200 */
.L_x_5027:
[----:B------:R-:W-:Y:S02]  /*0c90*/  IMAD.MOV.U32 R34, RZ, RZ, R2 ;  /* 0x000000ffff227224 */ /* 0x000fe400078e0002 */
[----:B------:R-:W-:-:S07]  /*0ca0*/  IMAD.MOV.U32 R35, RZ, RZ, R3 ;  /* 0x000000ffff237224 */ /* 0x000fce00078e0003 */
.L_x_5026:
[----:B------:R-:W-:Y:S05]  /*0cb0*/  BSYNC.RECONVERGENT B2 ;  /* 0x0000000000027941 */ /* 0x000fea0003800200 */
.L_x_5025:
[----:B------:R-:W-:Y:S01]  /*0cc0*/  VIADD R0, R22, 0x100 ;  /* 0x0000010016007836 */ /* 0x000fe20000000000 */
[----:B------:R-:W-:Y:S04]  /*0cd0*/  BSSY.RECONVERGENT B2, `(.L_x_5029) ;  /* 0x0000041000027945 */ /* 0x000fe80003800200 */
[----:B------:R-:W-:-:S13]  /*0ce0*/  ISETP.GE.U32.AND P0, PT, R0, R23, PT ;  /* 0x000000170000720c */ /* 0x000fda0003f06070 */
[----:B------:R-:W-:Y:S05]  /*0cf0*/  @P0 BRA `(.L_x_5030) ;  /* 0x0000000000f80947 */ /* 0x000fea0003800000 */
[----:B------:R-:W0:Y:S01]  /*0d00*/  LDCU UR7, c[0x0][0x38c] ;  /* 0x00007180ff0777ac */ /* 0x000e220008000800 */
[----:B-----5:R-:W1:Y:S01]  /*0d10*/  LDC.64 R4, c[0x0][0x388] ;  /* 0x0000e200ff047b82 */ /* 0x020e620000000a00 */
[----:B------:R-:W-:Y:S01]  /*0d20*/  MOV R2, 0x1 ;  /* 0x0000000100027802 */ /* 0x000fe20000000f00 */
        /* <DEDUP_REMOVED lines=55> */
[----:B------:R-:W-:Y:S05]  /*10a0*/  CALL.REL.NOINC `($__internal_4_$__cuda_sm20_div_rn_f64_full) ;  /* 0x0000007400707944 */ /* 0x000fea0003c00000 */
.L_x_5032:
[----:B------:R-:W-:Y:S05]  /*10b0*/  BSYNC.RECONVERGENT B3 ;  /* 0x0000000000037941 */ /* 0x000fea0003800200 */
.L_x_5031:
[----:B------:R-:W-:Y:S02]  /*10c0*/  IMAD.MOV.U32 R32, RZ, RZ, R2 ;  /* 0x000000ffff207224 */ /* 0x000fe400078e0002 */
[----:B------:R-:W-:-:S07]  /*10d0*/  IMAD.MOV.U32 R33, RZ, RZ, R3 ;  /* 0x000000ffff217224 */ /* 0x000fce00078e0003 */
.L_x_5030:
[----:B------:R-:W-:Y:S05]  /*10e0*/  BSYNC.RECONVERGENT B2 ;  /* 0x0000000000027941 */ /* 0x000fea0003800200 */
.L_x_5029:
[----:B------:R-:W-:Y:S01]  /*10f0*/  IADD3 R0, PT, PT, R22, 0x180, RZ ;  /* 0x0000018016007810 */ /* 0x000fe20007ffe0ff */
[----:B------:R-:W-:Y:S03]  /*1100*/  BSSY.RECONVERGENT B2, `(.L_x_5033) ;  /* 0x0000041000027945 */ /* 0x000fe60003800200 */
        /* <DEDUP_REMOVED lines=61> */
.L_x_5036:
[----:B------:R-:W-:Y:S05]  /*14e0*/  BSYNC.RECONVERGENT B3 ;  /* 0x0000000000037941 */ /* 0x000fea0003800200 */
.L_x_5035:
[----:B------:R-:W-:Y:S01]  /*14f0*/  IMAD.MOV.U32 R30, RZ, RZ, R2 ;  /* 0x000000ffff1e7224 */ /* 0x000fe200078e0002 */
[----:B------:R-:W-:-:S07]  /*1500*/  MOV R31, R3 ;  /* 0x00000003001f7202 */ /* 0x000fce0000000f00 */
.L_x_5034:
[----:B------:R-:W-:Y:S05]  /*1510*/  BSYNC.RECONVERGENT B2 ;  /* 0x0000000000027941 */ /* 0x000fea0003800200 */
.L_x_5033:
        /* <DEDUP_REMOVED lines=63> */
.L_x_5040:
[----:B------:R-:W-:Y:S05]  /*1910*/  BSYNC.RECONVERGENT B3 ;  /* 0x0000000000037941 */ /* 0x000fea0003800200 */
.L_x_5039:
[----:B------:R-:W-:Y:S01]  /*1920*/  MOV R8, R2 ;  /* 0x0000000200087202 */ /* 0x000fe20000000f00 */
[----:B------:R-:W-:-:S07]  /*1930*/  IMAD.MOV.U32 R9, RZ, RZ, R3 ;  /* 0x000000ffff097224 */ /* 0x000fce00078e0003 */
.L_x_5038:
[----:B------:R-:W-:Y:S05]  /*1940*/  BSYNC.RECONVERGENT B2 ;  /* 0x0000000000027941 */ /* 0x000fea0003800200 */
.L_x_5037:
        /* <DEDUP_REMOVED lines=63> */
.L_x_5044:
[----:B------:R-:W-:Y:S05]  /*1d40*/  BSYNC.RECONVERGENT B3 ;  /* 0x0000000000037941 */ /* 0x000fea0003800200 */
.L_x_5043:
[----:B------:R-:W-:Y:S02]  /*1d50*/  IMAD.MOV.U32 R4, RZ, RZ, R2 ;  /* 0x000000ffff047224 */ /* 0x000fe400078e0002 */
[----:B------:R-:W-:-:S07]  /*1d60*/  IMAD.MOV.U32 R5, RZ, RZ, R3 ;  /* 0x000000ffff057224 */ /* 0x000fce00078e0003 */
.L_x_5042:
[----:B------:R-:W-:Y:S05]  /*1d70*/  BSYNC.RECONVERGENT B2 ;  /* 0x0000000000027941 */ /* 0x000fea0003800200 */
.L_x_5041:
        /* <DEDUP_REMOVED lines=63> */
.L_x_5048:
[----:B------:R-:W-:Y:S05]  /*2170*/  BSYNC.RECONVERGENT B3 ;  /* 0x0000000000037941 */ /* 0x000fea0003800200 */
.L_x_5047:
[----:B------:R-:W-:Y:S02]  /*2180*/  IMAD.MOV.U32 R6, RZ, RZ, R2 ;  /* 0x000000ffff067224 */ /* 0x000fe400078e0002 */
[----:B------:R-:W-:-:S07]  /*2190*/  IMAD.MOV.U32 R7, RZ, RZ, R3 ;  /* 0x000000ffff077224 */ /* 0x000fce00078e0003 */
.L_x_5046:
[----:B------:R-:W-:Y:S05]  /*21a0*/  BSYNC.RECONVERGENT B2 ;  /* 0x0000000000027941 */ /* 0x000fea0003800200 */
.L_x_5045:
[----:B------:R-:W-:-:S05]  /*21b0*/  VIADD R0, R22, 0x380 ;  /* 0x0000038016007836 */ /* 0x000fca0000000000 */
        /* <DEDUP_REMOVED lines=61> */
.L_x_5051:
[----:B------:R-:W-:Y:S05]  /*2590*/  BSYNC.RECONVERGENT B2 ;  /* 0x0000000000027941 */ /* 0x000fea0003800200 */
.L_x_5050:
[----:B------:R-:W-:Y:S05]  /*25a0*/  BRA `(.L_x_5049) ;  /* 0x0000001c00b47947 */ /* 0x000fea0003800000 */
.L_x_5020:
[----:B------:R-:W-:Y:S01]  /*25b0*/  ISETP.GE.U32.AND P0, PT, R22, R23, PT ;  /* 0x000000171600720c */ /* 0x000fe20003f06070 */
[----:B------:R-:W-:-:S12]  /*25c0*/  BSSY.RECONVERGENT B2, `(.L_x_5052) ;  /* 0x000003b000027945 */ /* 0x000fd80003800200 */
[----:B------:R-:W-:Y:S05]  /*25d0*/  @P0 BRA `(.L_x_5053) ;  /* 0x0000000000e40947 */ /* 0x000fea0003800000 */
[----:B------:R-:W0:Y:S01]  /*25e0*/  LDCU UR7, c[0x0][0x38c] ;  /* 0x00007180ff0777ac */ /* 0x000e220008000800 */
[----:B------:R-:W1:Y:S01]  /*25f0*/  LDC.64 R14, c[0x0][0x388] ;  /* 0x0000e200ff0e7b82 */ /* 0x000e620000000a00 */
[----:B------:R-:W-:Y:S01]  /*2600*/  IMAD.MOV.U32 R2, RZ, RZ, 0x1 ;  /* 0x00000001ff027424 */ /* 0x000fe200078e00ff */
        /* <DEDUP_REMOVED lines=46> */
.L_x_5055:
[----:B------:R-:W-:Y:S05]  /*28f0*/  BSYNC.RECONVERGENT B3 ;  /* 0x0000000000037941 */ /* 0x000fea0003800200 */
.L_x_5054:
[----:B------:R-:W0:Y:S01]  /*2900*/  LDCU.64 UR8, c[0x0][0x388] ;  /* 0x00007100ff0877ac */ /* 0x000e220008000a00 */
[----:B------:R-:W0:-:S15]  /*2910*/  FRND.F64 R2, R2 ;  /* 0x0000000200027313 */ /* 0x000e1e0000301800 */
[----:B------:R-:W-:-:S15]  /*2920*/  NOP ;  /* 0x0000000000007918 */ /* 0x000fde0000000000 */
[----:B------:R-:W-:-:S15]  /*2930*/  NOP ;  /* 0x0000000000007918 */ /* 0x000fde0000000000 */
[----:B------:R-:W-:-:S15]  /*2940*/  NOP ;  /* 0x0000000000007918 */ /* 0x000fde0000000000 */
[----:B------:R-:W-:-:S04]  /*2950*/  NOP ;  /* 0x0000000000007918 */ /* 0x000fc80000000000 */
[----:B0-----:R0:W1:Y:S02]  /*2960*/  DMUL R36, R2, UR8 ;  /* 0x0000000802247c28 */ /* 0x0010640008000000 */
.L_x_5053:
[----:B------:R-:W-:Y:S05]  /*2970*/  BSYNC.RECONVERGENT B2 ;  /* 0x0000000000027941 */ /* 0x000fea0003800200 */
.L_x_5052:
[----:B------:R-:W-:Y:S01]  /*2980*/  VIADD R0, R22, 0x80 ;  /* 0x0000008016007836 */ /* 0x000fe20000000000 */
[----:B------:R-:W-:Y:S04]  /*2990*/  BSSY.RECONVERGENT B2, `(.L_x_5056) ;  /* 0x000003c000027945 */ /* 0x000fe80003800200 */
[----:B------:R-:W-:-:S13]  /*29a0*/  ISETP.GE.U32.AND P0, PT, R0, R23, PT ;  /* 0x000000170000720c */ /* 0x000fda0003f06070 */
[----:B------:R-:W-:Y:S05]  /*29b0*/  @P0 BRA `(.L_x_5057) ;  /* 0x0000000000e40947 */ /* 0x000fea0003800000 */
[----:B------:R-:W2:Y:S01]  /*29c0*/  LDCU UR7, c[0x0][0x38c] ;  /* 0x00007180ff0777ac */ /* 0x000ea20008000800 */
[----:B-----5:R-:W3:Y:S01]  /*29d0*/  LDC.64 R12, c[0x0][0x388] ;  /* 0x0000e200ff0c7b82 */ /* 0x020ee20000000a00 */
[----:B0-----:R-:W-:Y:S01]  /*29e0*/  IMAD.MOV.U32 R2, RZ, RZ, 0x1 ;  /* 0x00000001ff027424 */ /* 0x001fe200078e00ff */
[----:B------:R-:W-:Y:S01]  /*29f0*/  FSETP.GEU.AND P1, PT, |R5|, 6.5827683646048100446e-37, PT ;  /* 0x036000000500780b */ /* 0x000fe20003f2e200 */
[----:B------:R-:W-:Y:S01]  /*2a00*/  BSSY.RECONVERGENT B3, `(.L_x_5058) ;  /* 0x000002d000037945 */ /* 0x000fe20003800200 */
[----:B--2---:R-:W3:Y:S03]  /*2a10*/  MUFU.RCP64H R3, UR7 ;  /* 0x0000000700037d08 */ /* 0x004ee60008001800 */
[----:B---3--:R-:W0:-:S15]  /*2a20*/  DFMA R14, R2, -R12, 1 ;  /* 0x3ff00000020e742b */ /* 0x008e1e000000080c */
        /* <DEDUP_REMOVED lines=41> */
[----:B-1----:R-:W-:Y:S05]  /*2cc0*/  CALL.REL.NOINC `($__internal_4_$__cuda_sm20_div_rn_f64_full) ;  /* 0x0000005800687944 */ /* 0x002fea0003c00000 */
.L_x_5059:
[----:B------:R-:W-:Y:S05]  /*2cd0*/  BSYNC.RECONVERGENT B3 ;  /* 0x0000000000037941 */ /* 0x000fea0003800200 */
.L_x_5058:
[----:B------:R-:W0:Y:S01]  /*2ce0*/  LDCU.64 UR8, c[0x0][0x388] ;  /* 0x00007100ff0877ac */ /* 0x000e220008000a00 */
[----:B------:R-:W0:-:S15]  /*2cf0*/  FRND.F64 R2, R2 ;  /* 0x0000000200027313 */ /* 0x000e1e0000301800 */
[----:B------:R-:W-:-:S15]  /*2d00*/  NOP ;  /* 0x0000000000007918 */ /* 0x000fde0000000000 */
[----:B------:R-:W-:-:S15]  /*2d10*/  NOP ;  /* 0x0000000000007918 */ /* 0x000fde0000000000 */
[----:B------:R-:W-:-:S15]  /*2d20*/  NOP ;  /* 0x0000000000007918 */ /* 0x000fde0000000000 */
[----:B------:R-:W-:-:S04]  /*2d30*/  NOP ;  /* 0x0000000000007918 */ /* 0x000fc80000000000 */
[----:B0-----:R2:W3:Y:S02]  /*2d40*/  DMUL R34, R2, UR8 ;  /* 0x0000000802227c28 */ /* 0x0014e40008000000 */
.L_x_5057:
[----:B------:R-:W-:Y:S05]  /*2d50*/  BSYNC.RECONVERGENT B2 ;  /* 0x0000000000027941 */ /* 0x000fea0003800200 */
.L_x_5056:
[----:B------:R-:W-:Y:S01]  /*2d60*/  IADD3 R0, PT, PT, R22, 0x100, RZ ;  /* 0x0000010016007810 */ /* 0x000fe20007ffe0ff */
[----:B------:R-:W-:Y:S03]  /*2d70*/  BSSY.RECONVERGENT B2, `(.L_x_5060) ;  /* 0x000003c000027945 */ /* 0x000fe60003800200 */
[----:B------:R-:W-:-:S13]  /*2d80*/  ISETP.GE.U32.AND P0, PT, R0, R23, PT ;  /* 0x000000170000720c */ /* 0x000fda0003f06070 */
[----:B------:R-:W-:Y:S05]  /*2d90*/  @P0 BRA `(.L_x_5061) ;  /* 0x0000000000e40947 */ /* 0x000fea0003800000 */
[----:B------:R-:W4:Y:S01]  /*2da0*/  LDCU UR7, c[0x0][0x38c] ;  /* 0x00007180ff0777ac */ /* 0x000f220008000800 */
[----:B-----5:R-:W1:Y:S01]  /*2db0*/  LDC.64 R4, c[0x0][0x388] ;  /* 0x0000e200ff047b82 */ /* 0x020e620000000a00 */
[----:B0-2---:R-:W-:Y:S01]  /*2dc0*/  IMAD.MOV.U32 R2, RZ, RZ, 0x1 ;  /* 0x00000001ff027424 */ /* 0x005fe200078e00ff */
[----:B------:R-:W-:Y:S01]  /*2dd0*/  FSETP.GEU.AND P1, PT, |R7|, 6.5827683646048100446e-37, PT ;  /* 0x036000000700780b */ /* 0x000fe20003f2e200 */
[----:B------:R-:W-:Y:S01]  /*2de0*/  BSSY.RECONVERGENT B3, `(.L_x_5062) ;  /* 0x000002d000037945 */ /* 0x000fe20003800200 */
[----:B----4-:R-:W1:Y:S03]  /*2df0*/  MUFU.RCP64H R3, UR7 ;  /* 0x0000000700037d08 */ /* 0x010e660008001800 */
        /* <DEDUP_REMOVED lines=42> */
[----:B---3--:R-:W-:Y:S05]  /*30a0*/  CALL.REL.NOINC `($__internal_4_$__cuda_sm20_div_rn_f64_full) ;  /* 0x0000005400707944 */ /* 0x008fea0003c00000 */
.L_x_5063:
[----:B------:R-:W-:Y:S05]  /*30b0*/  BSYNC.RECONVERGENT B3 ;  /* 0x0000000000037941 */ /* 0x000fea0003800200 */
.L_x_5062:
[----:B------:R-:W0:Y:S01]  /*30c0*/  LDCU.64 UR8, c[0x0][0x388] ;  /* 0x00007100ff0877ac */ /* 0x000e220008000a00 */
[----:B------:R-:W0:-:S15]  /*30d0*/  FRND.F64 R2, R2 ;  /* 0x0000000200027313 */ /* 0x000e1e0000301800 */
[----:B------:R-:W-:-:S15]  /*30e0*/  NOP ;  /* 0x0000000000007918 */ /* 0x000fde0000000000 */
[----:B------:R-:W-:-:S15]  /*30f0*/  NOP ;  /* 0x0000000000007918 */ /* 0x000fde0000000000 */
[----:B------:R-:W-:-:S15]  /*3100*/  NOP ;  /* 0x0000000000007918 */ /* 0x000fde0000000000 */
[----:B------:R-:W-:-:S04]  /*3110*/  NOP ;  /* 0x0000000000007918 */ /* 0x000fc80000000000 */
[----:B0-----:R4:W0:Y:S02]  /*3120*/  DMUL R32, R2, UR8 ;  /* 0x0000000802207c28 */ /* 0x0018240008000000 */
.L_x_5061:
[----:B------:R-:W-:Y:S05]  /*3130*/  BSYNC.RECONVERGENT B2 ;  /* 0x0000000000027941 */ /* 0x000fea0003800200 */
.L_x_5060:
[----:B------:R-:W-:Y:S01]  /*3140*/  VIADD R0, R22, 0x180 ;  /* 0x0000018016007836 */ /* 0x000fe20000000000 */
[----:B------:R-:W-:Y:S04]  /*3150*/  BSSY.RECONVERGENT B2, `(.L_x_5064) ;  /* 0x000003c000027945 */ /* 0x000fe80003800200 */
[----:B------:R-:W-:-:S13]  /*3160*/  ISETP.GE.U32.AND P0, PT, R0, R23, PT ;  /* 0x000000170000720c */ /* 0x000fda0003f06070 */
[----:B------:R-:W-:Y:S05]  /*3170*/  @P0 BRA `(.L_x_5065) ;  /* 0x0000000000e40947 */ /* 0x000fea0003800000 */
[----:B------:R-:W1:Y:S01]  /*3180*/  LDCU UR7, c[0x0][0x38c] ;  /* 0x00007180ff0777ac */ /* 0x000e620008000800 */
[----:B-----5:R-:W3:Y:S01]  /*3190*/  LDC.64 R4, c[0x0][0x388] ;  /* 0x0000e200ff047b82 */ /* 0x020ee20000000a00 */
[----:B0-2-4-:R-:W-:Y:S01]  /*31a0*/  MOV R2, 0x1 ;  /* 0x0000000100027802 */ /* 0x015fe20000000f00 */
[----:B------:R-:W-:Y:S01]  /*31b0*/  BSSY.RECONVERGENT B3, `(.L_x_5066) ;  /* 0x000002e000037945 */ /* 0x000fe20003800200 */
[----:B------:R-:W-:Y:S01]  /*31c0*/  FSETP.GEU.AND P1, PT, |R9|, 6.5827683646048100446e-37, PT ;  /* 0x036000000900780b */ /* 0x000fe20003f2e200 */
[----:B-1----:R-:W3:Y:S03]  /*31d0*/  MUFU.RCP64H R3, UR7 ;  /* 0x0000000700037d08 */ /* 0x002ee60008001800 */
        /* <DEDUP_REMOVED lines=43> */
.L_x_5067:
[----:B------:R-:W-:Y:S05]  /*3490*/  BSYNC.RECONVERGENT B3 ;  /* 0x0000000000037941 */ /* 0x000fea0003800200 */
.L_x_5066:
[----:B------:R-:W0:Y:S01]  /*34a0*/  LDCU.64 UR8, c[0x0][0x388] ;  /* 0x00007100ff0877ac */ /* 0x000e220008000a00 */
[----:B------:R-:W0:-:S15]  /*34b0*/  FRND.F64 R2, R2 ;  /* 0x0000000200027313 */ /* 0x000e1e0000301800 */
[----:B------:R-:W-:-:S15]  /*34c0*/  NOP ;  /* 0x0000000000007918 */ /* 0x000fde0000000000 */
[----:B------:R-:W-:-:S15]  /*34d0*/  NOP ;  /* 0x0000000000007918 */ /* 0x000fde0000000000 */
[----:B------:R-:W-:-:S15]  /*34e0*/  NOP ;  /* 0x0000000000007918 */ /* 0x000fde0000000000 */
[----:B------:R-:W-:-:S04]  /*34f0*/  NOP ;  /* 0x0000000000007918 */ /* 0x000fc80000000000 */
[----:B0-----:R0:W1:Y:S02]  /*3500*/  DMUL R30, R2, UR8 ;  /* 0x00000008021e7c28 */ /* 0x0010640008000000 */
.L_x_5065:
[----:B------:R-:W-:Y:S05]  /*3510*/  BSYNC.RECONVERGENT B2 ;  /* 0x0000000000027941 */ /* 0x000fea0003800200 */
.L_x_5064:
[----:B------:R-:W-:Y:S01]  /*3520*/  VIADD R0, R22, 0x200 ;  /* 0x0000020016007836 */ /* 0x000fe20000000000 */
[----:B------:R-:W-:Y:S04]  /*3530*/  BSSY.RECONVERGENT B2, `(.L_x_5068) ;  /* 0x000003c000027945 */ /* 0x000fe80003800200 */
[----:B------:R-:W-:-:S13]  /*3540*/  ISETP.GE.U32.AND P0, PT, R0, R23, PT ;  /* 0x000000170000720c */ /* 0x000fda0003f06070 */
[----:B------:R-:W-:Y:S05]  /*3550*/  @P0 BRA `(.L_x_5069) ;  /* 0x0000000000e40947 */ /* 0x000fea0003800000 */
[----:B------:R-:W1:Y:S01]  /*3560*/  LDCU UR7, c[0x0][0x38c] ;  /* 0x00007180ff0777ac */ /* 0x000e620008000800 */
[----:B-----5:R-:W3:Y:S01]  /*3570*/  LDC.64 R4, c[0x0][0x388] ;  /* 0x0000e200ff047b82 */ /* 0x020ee20000000a00 */
[----:B0-2-4-:R-:W-:Y:S01]  /*3580*/  IMAD.MOV.U32 R2, RZ, RZ, 0x1 ;  /* 0x00000001ff027424 */ /* 0x015fe200078e00ff */
[----:B------:R-:W-:Y:S01]  /*3590*/  FSETP.GEU.AND P1, PT, |R11|, 6.5827683646048100446e-37, PT ;  /* 0x036000000b00780b */ /* 0x000fe20003f2e200 */
[----:B------:R-:W-:Y:S01]  /*35a0*/  BSSY.RECONVERGENT B3, `(.L_x_5070) ;  /* 0x000002d000037945 */ /* 0x000fe20003800200 */
        /* <DEDUP_REMOVED lines=44> */
.L_x_5071:
[----:B------:R-:W-:Y:S05]  /*3870*/  BSYNC.RECONVERGENT B3 ;  /* 0x0000000000037941 */ /* 0x000fea0003800200 */
.L_x_5070:
[----:B------:R-:W0:Y:S01]  /*3880*/  LDCU.64 UR8, c[0x0][0x388] ;  /* 0x00007100ff0877ac */ /* 0x000e220008000a00 */
[----:B------:R-:W0:-:S15]  /*3890*/  FRND.F64 R2, R2 ;  /* 0x0000000200027313 */ /* 0x000e1e0000301800 */
[----:B------:R-:W-:-:S15]  /*38a0*/  NOP ;  /* 0x0000000000007918 */ /* 0x000fde0000000000 */
[----:B------:R-:W-:-:S15]  /*38b0*/  NOP ;  /* 0x0000000000007918 */ /* 0x000fde0000000000 */
[----:B------:R-:W-:-:S15]  /*38c0*/  NOP ;  /* 0x0000000000007918 */ /* 0x000fde0000000000 */
[----:B------:R-:W-:-:S04]  /*38d0*/  NOP ;  /* 0x0000000000007918 */ /* 0x000fc80000000000 */
[----:B0-----:R0:W1:Y:S02]  /*38e0*/  DMUL R8, R2, UR8 ;  /* 0x0000000802087c28 */ /* 0x0010640008000000 */
.L_x_5069:
[----:B------:R-:W-:Y:S05]  /*38f0*/  BSYNC.RECONVERGENT B2 ;  /* 0x0000000000027941 */ /* 0x000fea0003800200 */
.L_x_5068:
        /* <DEDUP_REMOVED lines=53> */
.L_x_5075:
[----:B------:R-:W-:Y:S05]  /*3c50*/  BSYNC.RECONVERGENT B3 ;  /* 0x0000000000037941 */ /* 0x000fea0003800200 */
.L_x_5074:
[----:B------:R-:W0:Y:S01]  /*3c60*/  LDCU.64 UR8, c[0x0][0x388] ;  /* 0x00007100ff0877ac */ /* 0x000e220008000a00 */
[----:B------:R-:W0:-:S15]  /*3c70*/  FRND.F64 R2, R2 ;  /* 0x0000000200027313 */ /* 0x000e1e0000301800 */
[----:B------:R-:W-:-:S15]  /*3c80*/  NOP ;  /* 0x0000000000007918 */ /* 0x000fde0000000000 */
[----:B------:R-:W-:-:S15]  /*3c90*/  NOP ;  /* 0x0000000000007918 */ /* 0x000fde0000000000 */
[----:B------:R-:W-:-:S15]  /*3ca0*/  NOP ;  /* 0x0000000000007918 */ /* 0x000fde0000000000 */
[----:B------:R-:W-:-:S04]  /*3cb0*/  NOP ;  /* 0x0000000000007918 */ /* 0x000fc80000000000 */
[----:B0-----:R0:W1:Y:S02]  /*3cc0*/  DMUL R4, R2, UR8 ;  /* 0x0000000802047c28 */ /* 0x0010640008000000 */
.L_x_5073:
[----:B------:R-:W-:Y:S05]  /*3cd0*/  BSYNC.RECONVERGENT B2 ;  /* 0x0000000000027941 */ /* 0x000fea0003800200 */
.L_x_5072:
        /* <DEDUP_REMOVED lines=53> */
.L_x_5079:
[----:B------:R-:W-:Y:S05]  /*4030*/  BSYNC.RECONVERGENT B3 ;  /* 0x0000000000037941 */ /* 0x000fea0003800200 */
.L_x_5078:
[----:B------:R-:W0:Y:S01]  /*4040*/  LDCU.64 UR8, c[0x0][0x388] ;  /* 0x00007100ff0877ac */ /* 0x000e220008000a00 */
[----:B------:R-:W0:-:S15]  /*4050*/  FRND.F64 R2, R2 ;  /* 0x0000000200027313 */ /* 0x000e1e0000301800 */
[----:B------:R-:W-:-:S15]  /*4060*/  NOP ;  /* 0x0000000000007918 */ /* 0x000fde0000000000 */
[----:B------:R-:W-:-:S15]  /*4070*/  NOP ;  /* 0x0000000000007918 */ /* 0x000fde0000000000 */
[----:B------:R-:W-:-:S15]  /*4080*/  NOP ;  /* 0x0000000000007918 */ /* 0x000fde0000000000 */
[----:B------:R-:W-:-:S04]  /*4090*/  NOP ;  /* 0x0000000000007918 */ /* 0x000fc80000000000 */
[----:B0-----:R0:W1:Y:S02]  /*40a0*/  DMUL R6, R2, UR8 ;  /* 0x0000000802067c28 */ /* 0x0010640008000000 */
.L_x_5077:
[----:B------:R-:W-:Y:S05]  /*40b0*/  BSYNC.RECONVERGENT B2 ;  /* 0x0000000000027941 */ /* 0x000fea0003800200 */
.L_x_5076:
[----:B------:R-:W-:-:S04]  /*40c0*/  IADD3 R0, PT, PT, R22, 0x380, RZ ;  /* 0x0000038016007810 */ /* 0x000fc80007ffe0ff */
        /* <DEDUP_REMOVED lines=51> */
.L_x_5081:
[----:B------:R-:W-:Y:S05]  /*4400*/  BSYNC.RECONVERGENT B2 ;  /* 0x0000000000027941 */ /* 0x000fea0003800200 */
.L_x_5080:
[----:B------:R-:W0:Y:S01]  /*4410*/  LDCU.64 UR8, c[0x0][0x388] ;  /* 0x00007100ff0877ac */ /* 0x000e220008000a00 */
[----:B------:R-:W0:-:S15]  /*4420*/  FRND.F64 R2, R2 ;  /* 0x0000000200027313 */ /* 0x000e1e0000301800 */
[----:B------:R-:W-:-:S15]  /*4430*/  NOP ;  /* 0x0000000000007918 */ /* 0x000fde0000000000 */
[----:B------:R-:W-:-:S15]  /*4440*/  NOP ;  /* 0x0000000000007918 */ /* 0x000fde0000000000 */
[----:B------:R-:W-:-:S15]  /*4450*/  NOP ;  /* 0x0000000000007918 */ /* 0x000fde0000000000 */
[----:B------:R-:W-:-:S04]  /*4460*/  NOP ;  /* 0x0000000000007918 */ /* 0x000fc80000000000 */
[----:B0-----:R-:W0:Y:S02]  /*4470*/  DMUL R2, R2, UR8 ;  /* 0x0000000802027c28 */ /* 0x001e240008000000 */
.L_x_5049:
[----:B------:R-:W-:Y:S05]  /*4480*/  BSYNC.RECONVERGENT B0 ;  /* 0x0000000000007941 */ /* 0x000fea0003800200 */
.L_x_5019:
[----:B------:R-:W-:Y:S01]  /*4490*/  ISETP.GE.U32.AND P0, PT, R22, R23, PT ;  /* 0x000000171600720c */ /* 0x000fe20003f06070 */
[----:B------:R-:W-:Y:S04]  /*44a0*/  BSSY.RECONVERGENT B0, `(.L_x_5082) ;  /* 0x0000033000007945 */ /* 0x000fe80003800200 */
[----:B------:R-:W-:Y:S08]  /*44b0*/  BSSY.RELIABLE B1, `(.L_x_5083) ;  /* 0x000002b000017945 */ /* 0x000ff00003800100 */
[----:B------:R-:W-:Y:S05]  /*44c0*/  @P0 BRA `(.L_x_5084) ;  /* 0x0000000000300947 */ /* 0x000fea0003800000 */
[----:B-----5:R-:W0:Y:S01]  /*44d0*/  LDC.64 R10, c[0x0][0x3a0] ;  /* 0x0000e800ff0a7b82 */ /* 0x020e220000000a00 */
[----:B------:R-:W-:Y:S01]  /*44e0*/  IMAD.IADD R13, R40, 0x1, R22 ;  /* 0x00000001280d7824 */ /* 0x000fe200078e0216 */
[----:B------:R-:W-:-:S04]  /*44f0*/  IADD3 R22, PT, PT, R22, 0x80, RZ ;  /* 0x0000008016167810 */ /* 0x000fc80007ffe0ff */
[----:B------:R-:W-:Y:S01]  /*4500*/  ISETP.GE.U32.AND P0, PT, R22, R23, PT ;  /* 0x000000171600720c */ /* 0x000fe20003f06070 */
[----:B0-----:R-:W-:-:S05]  /*4510*/  IMAD.WIDE.U32 R10, R13, 0x8, R10 ;  /* 0x000000080d0a7825 */ /* 0x001fca00078e000a */
[----:B-1----:R0:W-:Y:S07]  /*4520*/  STG.E.64 desc[UR4][R10.64], R36 ;  /* 0x000000240a007986 */ /* 0x0021ee000c101b04 */
[----:B------:R-:W-:Y:S05]  /*4530*/  @P0 BRA `(.L_x_5085) ;  /* 0x0000000000300947 */ /* 0x000fea0003800000 */
[----:B0-----:R-:W0:Y:S01]  /*4540*/  LDC.64 R10, c[0x0][0x3a0] ;  /* 0x0000e800ff0a7b82 */ /* 0x001e220000000a00 */
[----:B------:R-:W-:Y:S02]  /*4550*/  IMAD.IADD R13, R40, 0x1, R22 ;  /* 0x00000001280d7824 */ /* 0x000fe400078e0216 */
[----:B------:R-:W-:Y:S02]  /*4560*/  VIADD R22, R22, 0x80 ;  /* 0x0000008016167836 */ /* 0x000fe40000000000 */
[----:B0-----:R-:W-:-:S05]  /*4570*/  IMAD.WIDE.U32 R10, R13, 0x8, R10 ;  /* 0x000000080d0a7825 */ /* 0x001fca00078e000a */
[----:B---3--:R0:W-:Y:S02]  /*4580*/  STG.E.64 desc[UR4][R10.64], R34 ;  /* 0x000000220a007986 */ /* 0x0081e4000c101b04 */
.L_x_5084:
[----:B------:R-:W-:-:S13]  /*4590*/  ISETP.GE.U32.AND P0, PT, R22, R23, PT ;  /* 0x000000171600720c */ /* 0x000fda0003f06070 */
[----:B------:R-:W-:Y:S05]  /*45a0*/  @P0 BRA `(.L_x_5086) ;  /* 0x0000000000300947 */ /* 0x000fea0003800000 */
[----:B0----5:R-:W0:Y:S01]  /*45b0*/  LDC.64 R10, c[0x0][0x3a0] ;  /* 0x0000e800ff0a7b82 */ /* 0x021e220000000a00 */
[----:B------:R-:W-:Y:S02]  /*45c0*/  IMAD.IADD R13, R40, 0x1, R22 ;  /* 0x00000001280d7824 */ /* 0x000fe400078e0216 */
[----:B------:R-:W-:Y:S02]  /*45d0*/  VIADD R22, R22, 0x80 ;  /* 0x0000008016167836 */ /* 0x000fe40000000000 */
[----:B0-----:R-:W-:-:S05]  /*45e0*/  IMAD.WIDE.U32 R10, R13, 0x8, R10 ;  /* 0x000000080d0a7825 */ /* 0x001fca00078e000a */
[----:B------:R0:W-:Y:S02]  /*45f0*/  STG.E.64 desc[UR4][R10.64], R32 ;  /* 0x000000200a007986 */ /* 0x0001e4000c101b04 */
.L_x_5085:
[----:B------:R-:W-:-:S13]  /*4600*/  ISETP.GE.U32.AND P0, PT, R22, R23, PT ;  /* 0x000000171600720c */ /* 0x000fda0003f06070 */
[----:B------:R-:W-:Y:S05]  /*4610*/  @P0 BRA `(.L_x_5087) ;  /* 0x0000000000300947 */ /* 0x000fea0003800000 */
[----:B0-----:R-:W0:Y:S01]  /*4620*/  LDC.64 R10, c[0x0][0x3a0] ;  /* 0x0000e800ff0a7b82 */ /* 0x001e220000000a00 */
[----:B------:R-:W-:Y:S01]  /*4630*/  IADD3 R13, PT, PT, R40, R22, RZ ;  /* 0x00000016280d7210 */ /* 0x000fe20007ffe0ff */
[----:B------:R-:W-:-:S04]  /*4640*/  VIADD R22, R22, 0x80 ;  /* 0x0000008016167836 */ /* 0x000fc80000000000 */
[----:B0-----:R-:W-:-:S05]  /*4650*/  IMAD.WIDE.U32 R10, R13, 0x8, R10 ;  /* 0x000000080d0a7825 */ /* 0x001fca00078e000a */
[----:B-1----:R0:W-:Y:S02]  /*4660*/  STG.E.64 desc[UR4][R10.64], R30 ;  /* 0x0000001e0a007986 */ /* 0x0021e4000c101b04 */
.L_x_5086:
[----:B------:R-:W-:-:S13]  /*4670*/  ISETP.GE.U32.AND P0, PT, R22, R23, PT ;  /* 0x000000171600720c */ /* 0x000fda0003f06070 */
[----:B------:R-:W-:Y:S05]  /*4680*/  @P0 BRA `(.L_x_5088) ;  /* 0x0000000000340947 */ /* 0x000fea0003800000 */
[----:B0----5:R-:W0:Y:S01]  /*4690*/  LDC.64 R10, c[0x0][0x3a0] ;  /* 0x0000e800ff0a7b82 */ /* 0x021e220000000a00 */
[----:B------:R-:W-:Y:S02]  /*46a0*/  IMAD.IADD R13, R40, 0x1, R22 ;  /* 0x00000001280d7824 */ /* 0x000fe400078e0216 */
[----:B------:R-:W-:Y:S02]  /*46b0*/  VIADD R22, R22, 0x80 ;  /* 0x0000008016167836 */ /* 0x000fe40000000000 */
[----:B0-----:R-:W-:-:S05]  /*46c0*/  IMAD.WIDE.U32 R10, R13, 0x8, R10 ;  /* 0x000000080d0a7825 */ /* 0x001fca00078e000a */
[----:B-1----:R0:W-:Y:S02]  /*46d0*/  STG.E.64 desc[UR4][R10.64], R8 ;  /* 0x000000080a007986 */ /* 0x0021e4000c101b04 */
.L_x_5087:
[----:B------:R-:W-:-:S13]  /*46e0*/  ISETP.GE.U32.AND P0, PT, R22, R23, PT ;  /* 0x000000171600720c */ /* 0x000fda0003f06070 */
[----:B------:R-:W-:Y:S05]  /*46f0*/  @P0 BREAK.RELIABLE B1 ;  /* 0x0000000000010942 */ /* 0x000fea0003800100 */
[----:B------:R-:W-:Y:S05]  /*4700*/  @P0 BRA `(.L_x_5089) ;  /* 0x0000000000300947 */ /* 0x000fea0003800000 */
[----:B01----:R-:W0:Y:S01]  /*4710*/  LDC.64 R8, c[0x0][0x3a0] ;  /* 0x0000e800ff087b82 */ /* 0x003e220000000a00 */
[----:B------:R-:W-:Y:S01]  /*4720*/  IMAD.IADD R11, R40, 0x1, R22 ;  /* 0x00000001280b7824 */ /* 0x000fe200078e0216 */
[----:B------:R-:W-:-:S03]  /*4730*/  IADD3 R22, PT, PT, R22, 0x80, RZ ;  /* 0x0000008016167810 */ /* 0x000fc60007ffe0ff */
[----:B0-----:R-:W-:-:S05]  /*4740*/  IMAD.WIDE.U32 R8, R11, 0x8, R8 ;  /* 0x000000080b087825 */ /* 0x001fca00078e0008 */
[----:B------:R0:W-:Y:S02]  /*4750*/  STG.E.64 desc[UR4][R8.64], R4 ;  /* 0x0000000408007986 */ /* 0x0001e4000c101b04 */
.L_x_5088:
[----:B------:R-:W-:Y:S05]  /*4760*/  BSYNC.RELIABLE B1 ;  /* 0x0000000000017941 */ /* 0x000fea0003800100 */
.L_x_5083:
[----:B------:R-:W-:-:S13]  /*4770*/  ISETP.GE.U32.AND P0, PT, R22, R23, PT ;  /* 0x000000171600720c */ /* 0x000fda0003f06070 */
[----:B01---5:R-:W0:Y:S01]  /*4780*/  @!P0 LDC.64 R4, c[0x0][0x3a0] ;  /* 0x0000e800ff048b82 */ /* 0x023e220000000a00 */
[----:B------:R-:W-:Y:S02]  /*4790*/  @!P0 IMAD.IADD R9, R40, 0x1, R22 ;  /* 0x0000000128098824 */ /* 0x000fe400078e0216 */
[----:B------:R-:W-:Y:S02]  /*47a0*/  @!P0 VIADD R22, R22, 0x80 ;  /* 0x0000008016168836 */ /* 0x000fe40000000000 */
[----:B0-----:R-:W-:-:S05]  /*47b0*/  @!P0 IMAD.WIDE.U32 R4, R9, 0x8, R4 ;  /* 0x0000000809048825 */ /* 0x001fca00078e0004 */
[----:B------:R0:W-:Y:S02]  /*47c0*/  @!P0 STG.E.64 desc[UR4][R4.64], R6 ;  /* 0x0000000604008986 */ /* 0x0001e4000c101b04 */
.L_x_5089:
[----:B------:R-:W-:Y:S05]  /*47d0*/  BSYNC.RECONVERGENT B0 ;  /* 0x0000000000007941 */ /* 0x000fea0003800200 */
.L_x_5082:
[----:B------:R-:W-:Y:S05]  /*47e0*/  WARPSYNC.ALL ;  /* 0x0000000000007948 */ /* 0x000fea0003800000 */
[----:B------:R-:W-:-:S13]  /*47f0*/  ISETP.GE.U32.AND P0, PT, R22, R23, PT ;  /* 0x000000171600720c */ /* 0x000fda0003f06070 */
[----:B------:R-:W-:Y:S05]  /*4800*/  @P0 EXIT ;  /* 0x000000000000094d */ /* 0x000fea0003800000 */
[----:B01----:R-:W0:Y:S01]  /*4810*/  LDC.64 R4, c[0x0][0x3a0] ;  /* 0x0000e800ff047b82 */ /* 0x003e220000000a00 */
[----:B------:R-:W-:-:S04]  /*4820*/  IMAD.IADD R7, R40, 0x1, R22 ;  /* 0x0000000128077824 */ /* 0x000fc800078e0216 */
[----:B0-----:R-:W-:-:S05]  /*4830*/  IMAD.WIDE.U32 R4, R7, 0x8, R4 ;  /* 0x0000000807047825 */ /* 0x001fca00078e0004 */
[----:B------:R-:W-:Y:S01]  /*4840*/  STG.E.64 desc[UR4][R4.64], R2 ;  /* 0x0000000204007986 */ /* 0x000fe2000c101b04 */
[----:B------:R-:W-:Y:S05]  /*4850*/  EXIT ;  /* 0x000000000000794d */ /* 0x000fea0003800000 */
.L_x_5018:
[----:B------:R-:W0:Y:S01]  /*4860*/  S2R R30, SR_TID.X ;  /* 0x00000000001e7919 */ /* 0x000e220000002100 */
[----:B------:R-:W1:Y:S02]  /*4870*/  LDC.64 R2, c[0x0][0x3a8] ;  /* 0x0000ea00ff027b82 */ /* 0x000e640000000a00 */
[----:B-1----:R-:W-:-:S04]  /*4880*/  IMAD.WIDE.U32 R2, R40, 0x8, R2 ;  /* 0x0000000828027825 */ /* 0x002fc800078e0002 */
[----:B0-----:R-:W-:-:S05]  /*4890*/  IMAD.WIDE.U32 R2, R30, 0x10, R2 ;  /* 0x000000101e027825 */ /* 0x001fca00078e0002 */
[----:B------:R0:W5:Y:S04]  /*48a0*/  LDG.E.128 R8, desc[UR4][R2.64] ;  /* 0x0000000402087981 */ /* 0x000168000c1e1d00 */
[----:B------:R0:W5:Y:S04]  /*48b0*/  LDG.E.128 R4, desc[UR4][R2.64+0x800] ;  /* 0x0008000402047981 */ /* 0x000168000c1e1d00 */
[----:B------:R0:W5:Y:S04]  /*48c0*/  LDG.E.128 R20, desc[UR4][R2.64+0x1000] ;  /* 0x0010000402147981 */ /* 0x000168000c1e1d00 */
[----:B------:R0:W5:Y:S01]  /*48d0*/  LDG.E.128 R16, desc[UR4][R2.64+0x1800] ;  /* 0x0018000402107981 */ /* 0x000162000c1e1d00 */
[----:B------:R-:W-:-:S09]  /*48e0*/  UISETP.NE.AND UP0, UPT, UR7, URZ, UPT ;  /* 0x000000ff0700728c */ /* 0x000fd2000bf05270 */
[----:B0-----:R-:W-:Y:S05]  /*48f0*/  BRA.U UP0, `(.L_x_5090) ;  /* 0x0000001d00c47547 */ /* 0x001fea000b800000 */
        /* <DEDUP_REMOVED lines=58> */
[----:B--2---:R-:W-:Y:S05]  /*4ca0*/  CALL.REL.NOINC `($__internal_4_$__cuda_sm20_div_rn_f64_full) ;  /* 0x0000003800707944 */ /* 0x004fea0003c00000 */
.L_x_5092:
[----:B------:R-:W-:Y:S05]  /*4cb0*/  BSYNC.RECONVERGENT B0 ;  /* 0x0000000000007941 */ /* 0x000fea0003800200 */
.L_x_5091:
[----:B------:R-:W0:Y:S01]  /*4cc0*/  LDC.64 R8, c[0x0][0x388] ;  /* 0x0000e200ff087b82 */ /* 0x000e220000000a00 */
[----:B------:R-:W1:Y:S01]  /*4cd0*/  LDCU UR7, c[0x0][0x38c] ;  /* 0x00007180ff0777ac */ /* 0x000e620008000800 */
[----:B------:R-:W-:Y:S01]  /*4ce0*/  BSSY.RECONVERGENT B0, `(.L_x_5093) ;  /* 0x000003d000007945 */ /* 0x000fe20003800200 */
[----:B0-----:R1:W0:Y:S02]  /*4cf0*/  DMUL R12, R10, R8 ;  /* 0x000000080a0c7228 */ /* 0x0012240000000000 */
[----:B-1----:R-:W1:Y:S01]  /*4d00*/  MUFU.RCP64H R11, UR7 ;  /* 0x00000007000b7d08 */ /* 0x002e620008001800 */
[----:B------:R-:W-:-:S15]  /*4d10*/  IMAD.MOV.U32 R10, RZ, RZ, 0x1 ;  /* 0x00000001ff0a7424 */ /* 0x000fde00078e00ff */
[----:B------:R-:W-:-:S15]  /*4d20*/  NOP ;  /* 0x0000000000007918 */ /* 0x000fde0000000000 */
[----:B------:R-:W-:-:S15]  /*4d30*/  NOP ;  /* 0x0000000000007918 */ /* 0x000fde0000000000 */
[----:B------:R-:W-:-:S15]  /*4d40*/  NOP ;  /* 0x0000000000007918 */ /* 0x000fde0000000000 */
[----:B------:R-:W-:-:S01]  /*4d50*/  NOP ;  /* 0x0000000000007918 */ /* 0x000fc20000000000 */
[----:B0-----:R-:W0:Y:S02]  /*4d60*/  FRND.F64 R12, R12 ;  /* 0x0000000c000c7313 */ /* 0x001e240000301800 */
[----:B0-----:R-:W-:-:S15]  /*4d70*/  FSETP.GEU.AND P1, PT, |R13|, 6.5827683646048100446e-37, PT ;  /* 0x036000000d00780b */ /* 0x001fde0003f2e200 */
[----:B------:R-:W-:-:S15]  /*4d80*/  NOP ;  /* 0x0000000000007918 */ /* 0x000fde0000000000 */
[----:B------:R-:W-:-:S15]  /*4d90*/  NOP ;  /* 0x0000000000007918 */ /* 0x000fde0000000000 */
[----:B------:R-:W-:-:S15]  /*4da0*/  NOP ;  /* 0x0000000000007918 */ /* 0x000fde0000000000 */
[----:B------:R-:W-:-:S02]  /*4db0*/  NOP ;  /* 0x0000000000007918 */ /* 0x000fc40000000000 */
        /* <DEDUP_REMOVED lines=36> */
[----:B0-----:R-:W-:Y:S01]  /*5000*/  FFMA R0, RZ, UR7, R11 ;  /* 0x00000007ff007c23 */ /* 0x001fe2000800000b */
[----:B------:R-:W-:Y:S02]  /*5010*/  IMAD.MOV.U32 R8, RZ, RZ, R2 ;  /* 0x000000ffff087224 */ /* 0x000fe400078e0002 */
[----:B------:R-:W-:Y:S02]  /*5020*/  IMAD.MOV.U32 R9, RZ, RZ, R3 ;  /* 0x000000ffff097224 */ /* 0x000fe400078e0003 */
[----:B------:R-:W-:-:S13]  /*5030*/  FSETP.GT.AND P0, PT, |R0|, 1.469367938527859385e-39, PT ;  /* 0x001000000000780b */ /* 0x000fda0003f04200 */
[----:B------:R-:W-:Y:S05]  /*5040*/  @P0 BRA P1, `(.L_x_5094) ;  /* 0x0000000000180947 */ /* 0x000fea0000800000 */
[----:B------:R-:W-:Y:S01]  /*5050*/  MOV R2, R12 ;  /* 0x0000000c00027202 */ /* 0x000fe20000000f00 */
[----:B------:R-:W-:Y:S01]  /*5060*/  IMAD.MOV.U32 R3, RZ, RZ, R13 ;  /* 0x000000ffff037224 */ /* 0x000fe200078e000d */
[----:B------:R-:W-:-:S07]  /*5070*/  MOV R0, 0x5090 ;  /* 0x0000509000007802 */ /* 0x000fce0000000f00 */
[----:B--2---:R-:W-:Y:S05]  /*5080*/  CALL.REL.NOINC `($__internal_4_$__cuda_sm20_div_rn_f64_full) ;  /* 0x0000003400787944 */ /* 0x004fea0003c00000 */
[----:B------:R-:W-:Y:S02]  /*5090*/  IMAD.MOV.U32 R10, RZ, RZ, R2 ;  /* 0x000000ffff0a7224 */ /* 0x000fe400078e0002 */
[----:B------:R-:W-:-:S07]  /*50a0*/  IMAD.MOV.U32 R11, RZ, RZ, R3 ;  /* 0x000000ffff0b7224 */ /* 0x000fce00078e0003 */
.L_x_5094:
[----:B------:R-:W-:Y:S05]  /*50b0*/  BSYNC.RECONVERGENT B0 ;  /* 0x0000000000007941 */ /* 0x000fea0003800200 */
.L_x_5093:
[----:B------:R-:W0:Y:S01]  /*50c0*/  LDCU UR7, c[0x0][0x38c] ;  /* 0x00007180ff0777ac */ /* 0x000e220008000800 */
[----:B------:R-:W1:Y:S01]  /*50d0*/  LDC.64 R12, c[0x0][0x388] ;  /* 0x0000e200ff0c7b82 */ /* 0x000e620000000a00 */
        /* <DEDUP_REMOVED lines=57> */
.L_x_5096:
[----:B------:R-:W-:Y:S05]  /*5470*/  BSYNC.RECONVERGENT B0 ;  /* 0x0000000000007941 */ /* 0x000fea0003800200 */
.L_x_5095:
        /* <DEDUP_REMOVED lines=63> */
.L_x_5098:
[----:B------:R-:W-:Y:S05]  /*5870*/  BSYNC.RECONVERGENT B0 ;  /* 0x0000000000007941 */ /* 0x000fea0003800200 */
.L_x_5097:
        /* <DEDUP_REMOVED lines=59> */
.L_x_5100:
[----:B------:R-:W-:Y:S05]  /*5c30*/  BSYNC.RECONVERGENT B0 ;  /* 0x0000000000007941 */ /* 0x000fea0003800200 */
.L_x_5099:
        /* <DEDUP_REMOVED lines=63> */
.L_x_5102:
[----:B------:R-:W-:Y:S05]  /*6030*/  BSYNC.RECONVERGENT B0 ;  /* 0x0000000000007941 */ /* 0x000fea0003800200 */
.L_x_5101:
        /* <DEDUP_REMOVED lines=59> */
.L_x_5104:
[----:B------:R-:W-:Y:S05]  /*63f0*/  BSYNC.RECONVERGENT B0 ;  /* 0x0000000000007941 */ /* 0x000fea0003800200 */
.L_x_5103:
        /* <DEDUP_REMOVED lines=53> */
[----:B------:R-:W-:Y:S01]  /*6750*/  IMAD.MOV.U32 R16, RZ, RZ, R2 ;  /* 0x000000ffff107224 */ /* 0x000fe200078e0002 */
[----:B------:R-:W-:-:S03]  /*6760*/  MOV R17, R3 ;  /* 0x0000000300117202 */ /* 0x000fc60000000f00 */
[----:B------:R-:W-:-:S13]  /*6770*/  FSETP.GT.AND P0, PT, |R0|, 1.469367938527859385e-39, PT ;  /* 0x001000000000780b */ /* 0x000fda0003f04200 */
[----:B------:R-:W-:Y:S05]  /*6780*/  @P0 BRA P1, `(.L_x_5106) ;  /* 0x0000000000180947 */ /* 0x000fea0000800000 */
[----:B------:R-:W-:Y:S01]  /*6790*/  IMAD.MOV.U32 R2, RZ, RZ, R12 ;  /* 0x000000ffff027224 */ /* 0x000fe200078e000c */
[----:B------:R-:W-:Y:S01]  /*67a0*/  MOV R0, 0x67d0 ;  /* 0x000067d000007802 */ /* 0x000fe20000000f00 */
[----:B------:R-:W-:-:S07]  /*67b0*/  IMAD.MOV.U32 R3, RZ, RZ, R13 ;  /* 0x000000ffff037224 */ /* 0x000fce00078e000d */
[----:B--2---:R-:W-:Y:S05]  /*67c0*/  CALL.REL.NOINC `($__internal_4_$__cuda_sm20_div_rn_f64_full) ;  /* 0x0000001c00a87944 */ /* 0x004fea0003c00000 */
[----:B------:R-:W-:Y:S01]  /*67d0*/  IMAD.MOV.U32 R18, RZ, RZ, R2 ;  /* 0x000000ffff127224 */ /* 0x000fe200078e0002 */
[----:B------:R-:W-:-:S07]  /*67e0*/  MOV R19, R3 ;  /* 0x0000000300137202 */ /* 0x000fce0000000f00 */
.L_x_5106:
[----:B------:R-:W-:Y:S05]  /*67f0*/  BSYNC.RECONVERGENT B0 ;  /* 0x0000000000007941 */ /* 0x000fea0003800200 */
.L_x_5105:
[----:B------:R-:W-:Y:S05]  /*6800*/  BRA `(.L_x_5107) ;  /* 0x0000001c00787947 */ /* 0x000fea0003800000 */
.L_x_5090:
        /* <DEDUP_REMOVED lines=48> */
[----:B--2---:R-:W-:Y:S05]  /*6b10*/  CALL.REL.NOINC `($__internal_4_$__cuda_sm20_div_rn_f64_full) ;  /* 0x0000001800d47944 */ /* 0x004fea0003c00000 */
[----:B------:R-:W-:Y:S01]  /*6b20*/  MOV R12, R2 ;  /* 0x00000002000c7202 */ /* 0x000fe20000000f00 */
[----:B------:R-:W-:-:S07]  /*6b30*/  IMAD.MOV.U32 R13, RZ, RZ, R3 ;  /* 0x000000ffff0d7224 */ /* 0x000fce00078e0003 */
.L_x_5109:
[----:B------:R-:W-:Y:S05]  /*6b40*/  BSYNC.RECONVERGENT B0 ;  /* 0x0000000000007941 */ /* 0x000fea0003800200 */
.L_x_5108:
[----:B------:R-:W0:Y:S01]  /*6b50*/  LDCU UR7, c[0x0][0x38c] ;  /* 0x00007180ff0777ac */ /* 0x000e220008000800 */
[----:B------:R-:W1:Y:S01]  /*6b60*/  LDC.64 R8, c[0x0][0x388] ;  /* 0x0000e200ff087b82 */ /* 0x000e620000000a00 */
[----:B------:R-:W-:Y:S01]  /*6b70*/  IMAD.MOV.U32 R2, RZ, RZ, 0x1 ;  /* 0x00000001ff027424 */ /* 0x000fe200078e00ff */
[----:B------:R-:W-:Y:S01]  /*6b80*/  FSETP.GEU.AND P1, PT, |R11|, 6.5827683646048100446e-37, PT ;  /* 0x036000000b00780b */ /* 0x000fe20003f2e200 */
[----:B------:R-:W3:Y:S01]  /*6b90*/  FRND.F64 R12, R12 ;  /* 0x0000000c000c7313 */ /* 0x000ee20000301800 */
[----:B------:R-:W-:Y:S01]  /*6ba0*/  BSSY.RECONVERGENT B0, `(.L_x_5110) ;  /* 0x0000035000007945 */ /* 0x000fe20003800200 */
[----:B0-----:R-:W1:-:S15]  /*6bb0*/  MUFU.RCP64H R3, UR7 ;  /* 0x0000000700037d08 */ /* 0x001e5e0008001800 */
        /* <DEDUP_REMOVED lines=41> */
[----:B------:R-:W-:-:S15]  /*6e50*/  FSETP.GT.AND P0, PT, |R0|, 1.469367938527859385e-39, PT ;  /* 0x001000000000780b */ /* 0x000fde0003f04200 */
[----:B------:R-:W-:-:S15]  /*6e60*/  NOP ;  /* 0x0000000000007918 */ /* 0x000fde0000000000 */
[----:B------:R-:W-:-:S15]  /*6e70*/  NOP ;  /* 0x0000000000007918 */ /* 0x000fde0000000000 */
[----:B------:R-:W-:-:S12]  /*6e80*/  NOP ;  /* 0x0000000000007918 */ /* 0x000fd80000000000 */
[----:B---3--:R0:W1:Y:S02]  /*6e90*/  DMUL R8, R12, R8 ;  /* 0x000000080c087228 */ /* 0x0080640000000000 */
[----:B01----:R-:W-:Y:S05]  /*6ea0*/  @P0 BRA P1, `(.L_x_5111) ;  /* 0x0000000000100947 */ /* 0x003fea0000800000 */
[----:B------:R-:W-:Y:S01]  /*6eb0*/  IMAD.MOV.U32 R2, RZ, RZ, R10 ;  /* 0x000000ffff027224 */ /* 0x000fe200078e000a */
[----:B------:R-:W-:Y:S02]  /*6ec0*/  MOV R3, R11 ;  /* 0x0000000b00037202 */ /* 0x000fe40000000f00 */
[----:B------:R-:W-:-:S07]  /*6ed0*/  MOV R0, 0x6ef0 ;  /* 0x00006ef000007802 */ /* 0x000fce0000000f00 */
[----:B--2---:R-:W-:Y:S05]  /*6ee0*/  CALL.REL.NOINC `($__internal_4_$__cuda_sm20_div_rn_f64_full) ;  /* 0x0000001400e07944 */ /* 0x004fea0003c00000 */
.L_x_5111:
[----:B------:R-:W-:Y:S05]  /*6ef0*/  BSYNC.RECONVERGENT B0 ;  /* 0x0000000000007941 */ /* 0x000fea0003800200 */
.L_x_5110:
        /* <DEDUP_REMOVED lines=55> */
[----:B------:R-:W-:Y:S01]  /*7270*/  MOV R0, 0x72a0 ;  /* 0x000072a000007802 */ /* 0x000fe20000000f00 */
[----:B------:R-:W-:-:S07]  /*7280*/  IMAD.MOV.U32 R3, RZ, RZ, R5 ;  /* 0x000000ffff037224 */ /* 0x000fce00078e0005 */
[----:B--2---:R-:W-:Y:S05]  /*7290*/  CALL.REL.NOINC `($__internal_4_$__cuda_sm20_div_rn_f64_full) ;  /* 0x0000001000f47944 */ /* 0x004fea0003c00000 */
[----:B------:R-:W-:Y:S01]  /*72a0*/  MOV R12, R2 ;  /* 0x00000002000c7202 */ /* 0x000fe20000000f00 */
[----:B------:R-:W-:-:S07]  /*72b0*/  IMAD.MOV.U32 R13, RZ, RZ, R3 ;  /* 0x000000ffff0d7224 */ /* 0x000fce00078e0003 */
.L_x_5113:
[----:B------:R-:W-:Y:S05]  /*72c0*/  BSYNC.RECONVERGENT B0 ;  /* 0x0000000000007941 */ /* 0x000fea0003800200 */
.L_x_5112:
        /* <DEDUP_REMOVED lines=58> */
.L_x_5115:
[----:B------:R-:W-:Y:S05]  /*7670*/  BSYNC.RECONVERGENT B0 ;  /* 0x0000000000007941 */ /* 0x000fea0003800200 */
.L_x_5114:
        /* <DEDUP_REMOVED lines=60> */
.L_x_5117:
[----:B------:R-:W-:Y:S05]  /*7a40*/  BSYNC.RECONVERGENT B0 ;  /* 0x0000000000007941 */ /* 0x000fea0003800200 */
.L_x_5116:
        /* <DEDUP_REMOVED lines=58> */
.L_x_5119:
[----:B------:R-:W-:Y:S05]  /*7df0*/  BSYNC.RECONVERGENT B0 ;  /* 0x0000000000007941 */ /* 0x000fea0003800200 */
.L_x_5118:
        /* <DEDUP_REMOVED lines=60> */
.L_x_5121:
[----:B------:R-:W-:Y:S05]  /*81c0*/  BSYNC.RECONVERGENT B0 ;  /* 0x0000000000007941 */ /* 0x000fea0003800200 */
.L_x_5120:
        /* <DEDUP_REMOVED lines=58> */
.L_x_5123:
[----:B------:R-:W-:Y:S05]  /*8570*/  BSYNC.RECONVERGENT B0 ;  /* 0x0000000000007941 */ /* 0x000fea0003800200 */
.L_x_5122:
[----:B------:R-:W0:Y:S01]  /*8580*/  LDCU.64 UR6, c[0x0][0x388] ;  /* 0x00007100ff0677ac */ /* 0x000e220008000a00 */
[----:B------:R-:W0:-:S15]  /*8590*/  FRND.F64 R2, R2 ;  /* 0x0000000200027313 */ /* 0x000e1e0000301800 */
[----:B------:R-:W-:-:S15]  /*85a0*/  NOP ;  /* 0x0000000000007918 */ /* 0x000fde0000000000 */
[----:B------:R-:W-:-:S15]  /*85b0*/  NOP ;  /* 0x0000000000007918 */ /* 0x000fde0000000000 */
[----:B------:R-:W-:-:S15]  /*85c0*/  NOP ;  /* 0x0000000000007918 */ /* 0x000fde0000000000 */
[----:B------:R-:W-:-:S04]  /*85d0*/  NOP ;  /* 0x0000000000007918 */ /* 0x000fc80000000000 */
[----:B0-----:R0:W1:Y:S02]  /*85e0*/  DMUL R18, R2, UR6 ;  /* 0x0000000602127c28 */ /* 0x0010640008000000 */
.L_x_5107:
[----:B0-----:R-:W0:Y:S02]  /*85f0*/  LDC.64 R2, c[0x0][0x3a0] ;  /* 0x0000e800ff027b82 */ /* 0x001e240000000a00 */
[----:B0-----:R-:W-:-:S04]  /*8600*/  IMAD.WIDE.U32 R40, R40, 0x8, R2 ;  /* 0x0000000828287825 */ /* 0x001fc800078e0002 */
[----:B------:R-:W-:-:S05]  /*8610*/  IMAD.WIDE.U32 R40, R30, 0x10, R40 ;  /* 0x000000101e287825 */ /* 0x000fca00078e0028 */
[----:B------:R-:W-:Y:S04]  /*8620*/  STG.E.128 desc[UR4][R40.64], R8 ;  /* 0x0000000828007986 */ /* 0x000fe8000c101d04 */
[----:B------:R-:W-:Y:S04]  /*8630*/  STG.E.128 desc[UR4][R40.64+0x800], R4 ;  /* 0x0008000428007986 */ /* 0x000fe8000c101d04 */
[----:B------:R-:W-:Y:S04]  /*8640*/  STG.E.128 desc[UR4][R40.64+0x1000], R20 ;  /* 0x0010001428007986 */ /* 0x000fe8000c101d04 */
[----:B-1----:R-:W-:Y:S01]  /*8650*/  STG.E.128 desc[UR4][R40.64+0x1800], R16 ;  /* 0x0018001028007986 */ /* 0x002fe2000c101d04 */
[----:B------:R-:W-:Y:S05]  /*8660*/  EXIT ;  /* 0x000000000000794d */ /* 0x000fea0003800000 */
        .weak           $__internal_4_$__cuda_sm20_div_rn_f64_full
        .type           $__internal_4_$__cuda_sm20_div_rn_f64_full,@function
        .size           $__internal_4_$__cuda_sm20_div_rn_f64_full,(.L_x_19037 - $__internal_4_$__cuda_sm20_div_rn_f64_full)
$__internal_4_$__cuda_sm20_div_rn_f64_full:
[----:B------:R-:W-:Y:S01]  /*8670*/  IMAD.MOV.U32 R15, RZ, RZ, R3 ;  /* 0x000000ffff0f7224 */ /* 0x000fe200078e0003 */
[C---:B------:R-:W-:Y:S01]  /*8680*/  FSETP.GEU.AND P0, PT, |R42|.reuse, 1.469367938527859385e-39, PT ;  /* 0x001000002a00780b */ /* 0x040fe20003f0e200 */
[----:B------:R-:W-:Y:S01]  /*8690*/  IMAD.MOV.U32 R25, RZ, RZ, R42 ;  /* 0x000000ffff197224 */ /* 0x000fe200078e002a */
[----:B------:R-:W-:Y:S01]  /*86a0*/  MOV R14, R2 ;  /* 0x00000002000e7202 */ /* 0x000fe20000000f00 */
[----:B------:R-:W-:Y:S01]  /*86b0*/  IMAD.MOV.U32 R43, RZ, RZ, 0x1ca00000 ;  /* 0x1ca00000ff2b7424 */ /* 0x000fe200078e00ff */
[C---:B------:R-:W-:Y:S01]  /*86c0*/  FSETP.GEU.AND P2, PT, |R15|.reuse, 1.469367938527859385e-39, PT ;  /* 0x001000000f00780b */ /* 0x040fe20003f4e200 */
[----:B------:R-:W-:Y:S01]  /*86d0*/  IMAD.U32 R12, RZ, RZ, UR6 ;  /* 0x00000006ff0c7e24 */ /* 0x000fe2000f8e00ff */
[----:B------:R-:W-:Y:S01]  /*86e0*/  LOP3.LUT R41, R15, 0x7ff00000, RZ, 0xc0, !PT ;  /* 0x7ff000000f297812 */ /* 0x000fe200078ec0ff */
[----:B------:R-:W-:Y:S01]  /*86f0*/  IMAD.U32 R24, RZ, RZ, UR6 ;  /* 0x00000006ff187e24 */ /* 0x000fe2000f8e00ff */
[C---:B------:R-:W-:Y:S01]  /*8700*/  LOP3.LUT R13, R42.reuse, 0x800fffff, RZ, 0xc0, !PT ;  /* 0x800fffff2a0d7812 */ /* 0x040fe200078ec0ff */
[----:B------:R-:W-:Y:S01]  /*8710*/  BSSY.RECONVERGENT B1, `(.L_x_5124) ;  /* 0x000007e000017945 */ /* 0x000fe20003800200 */
[----:B------:R-:W-:Y:S01]  /*8720*/  LOP3.LUT R39, R42, 0x7ff00000, RZ, 0xc0, !PT ;  /* 0x7ff000002a277812 */ /* 0x000fe200078ec0ff */
[----:B------:R-:W-:Y:S01]  /*8730*/  IMAD.MOV.U32 R38, RZ, RZ, R41 ;  /* 0x000000ffff267224 */ /* 0x000fe200078e0029 */
[----:B------:R-:W-:-:S02]  /*8740*/  LOP3.LUT R13, R13, 0x3ff00000, RZ, 0xfc, !PT ;  /* 0x3ff000000d0d7812 */ /* 0x000fc400078efcff */
[----:B------:R-:W-:-:S03]  /*8750*/  ISETP.GE.U32.AND P1, PT, R41, R39, PT ;  /* 0x000000272900720c */ /* 0x000fc60003f26070 */
[----:B------:R-:W-:Y:S01]  /*8760*/  @!P2 LOP3.LUT R2, R25, 0x7ff00000, RZ, 0xc0, !PT ;  /* 0x7ff000001902a812 */ /* 0x000fe200078ec0ff */
[----:B------:R0:W1:Y:S02]  /*8770*/  @!P0 DMUL R12, R24, 8.98846567431157953865e+307 ;  /* 0x7fe00000180c8828 */ /* 0x0000640000000000 */
[----:B0-----:R-:W-:Y:S02]  /*8780*/  SEL R24, R43, 0x63400000, !P1 ;  /* 0x634000002b187807 */ /* 0x001fe40004800000 */
[----:B------:R-:W-:Y:S02]  /*8790*/  @!P2 ISETP.GE.U32.AND P3, PT, R41, R2, PT ;  /* 0x000000022900a20c */ /* 0x000fe40003f66070 */
[----:B------:R-:W-:Y:S01]  /*87a0*/  LOP3.LUT R25, R24, 0x800fffff, R15, 0xf8, !PT ;  /* 0x800fffff18197812 */ /* 0x000fe200078ef80f */
[----:B------:R-:W-:Y:S01]  /*87b0*/  IMAD.MOV.U32 R24, RZ, RZ, R14 ;  /* 0x000000ffff187224 */ /* 0x000fe200078e000e */
[----:B------:R-:W-:Y:S02]  /*87c0*/  @!P2 SEL R2, R43, 0x63400000, !P3 ;  /* 0x634000002b02a807 */ /* 0x000fe40005800000 */
[----:B-1----:R-:W-:-:S02]  /*87d0*/  @!P0 LOP3.LUT R39, R13, 0x7ff00000, RZ, 0xc0, !PT ;  /* 0x7ff000000d278812 */ /* 0x002fc400078ec0ff */
[----:B------:R-:W-:-:S04]  /*87e0*/  @!P2 LOP3.LUT R2, R2, 0x80000000, R15, 0xf8, !PT ;  /* 0x800000000202a812 */ /* 0x000fc800078ef80f */
[----:B------:R-:W-:Y:S02]  /*87f0*/  @!P2 LOP3.LUT R3, R2, 0x100000, RZ, 0xfc, !PT ;  /* 0x001000000203a812 */ /* 0x000fe400078efcff */
[----:B------:R-:W-:-:S15]  /*8800*/  @!P2 MOV R2, RZ ;  /* 0x000000ff0002a202 */ /* 0x000fde0000000f00 */
[----:B------:R-:W-:-:S15]  /*8810*/  NOP ;  /* 0x0000000000007918 */ /* 0x000fde0000000000 */
[----:B------:R-:W-:-:S15]  /*8820*/  NOP ;  /* 0x0000000000007918 */ /* 0x000fde0000000000 */
[----:B------:R-:W-:-:S01]  /*8830*/  NOP ;  /* 0x0000000000007918 */ /* 0x000fc20000000000 */
[----:B------:R0:W1:Y:S02]  /*8840*/  @!P2 DFMA R24, R24, 2, -R2 ;  /* 0x400000001818a82b */ /* 0x0000640000000802 */
[----:B0-----:R-:W0:Y:S01]  /*8850*/  MUFU.RCP64H R3, R13 ;  /* 0x0000000d00037308 */ /* 0x001e220000001800 */
[----:B------:R-:W-:Y:S01]  /*8860*/  IMAD.MOV.U32 R2, RZ, RZ, 0x1 ;  /* 0x00000001ff027424 */ /* 0x000fe200078e00ff */
[----:B-1----:R-:W-:-:S15]  /*8870*/  @!P2 LOP3.LUT R38, R25, 0x7ff00000, RZ, 0xc0, !PT ;  /* 0x7ff000001926a812 */ /* 0x002fde00078ec0ff */
[----:B------:R-:W-:-:S15]  /*8880*/  NOP ;  /* 0x0000000000007918 */ /* 0x000fde0000000000 */
[----:B------:R-:W-:-:S15]  /*8890*/  NOP ;  /* 0x0000000000007918 */ /* 0x000fde0000000000 */
[----:B------:R-:W-:-:S15]  /*88a0*/  NOP ;  /* 0x0000000000007918 */ /* 0x000fde0000000000 */
        /* <DEDUP_REMOVED lines=36> */
[----:B0-----:R-:W-:Y:S02]  /*8af0*/  VIADD R2, R38, 0xffffffff ;  /* 0xffffffff26027836 */ /* 0x001fe40000000000 */
[----:B------:R-:W-:Y:S02]  /*8b00*/  IMAD.U32 R28, RZ, RZ, UR6 ;  /* 0x00000006ff1c7e24 */ /* 0x000fe4000f8e00ff */
[----:B------:R-:W-:Y:S01]  /*8b10*/  IMAD.MOV.U32 R29, RZ, RZ, R42 ;  /* 0x000000ffff1d7224 */ /* 0x000fe200078e002a */
[----:B------:R-:W-:Y:S02]  /*8b20*/  ISETP.GT.U32.AND P0, PT, R2, 0x7feffffe, PT ;  /* 0x7feffffe0200780c */ /* 0x000fe40003f04070 */
[----:B------:R-:W-:-:S04]  /*8b30*/  IADD3 R2, PT, PT, R39, -0x1, RZ ;  /* 0xffffffff27027810 */ /* 0x000fc80007ffe0ff */
[----:B------:R-:W-:-:S13]  /*8b40*/  ISETP.GT.U32.OR P0, PT, R2, 0x7feffffe, P0 ;  /* 0x7feffffe0200780c */ /* 0x000fda0000704470 */
[----:B-1----:R-:W-:Y:S05]  /*8b50*/  @P0 BRA `(.L_x_5125) ;  /* 0x0000000000840947 */ /* 0x002fea0003800000 */
[----:B------:R-:W-:Y:S01]  /*8b60*/  LOP3.LUT R2, R29, 0x7ff00000, RZ, 0xc0, !PT ;  /* 0x7ff000001d027812 */ /* 0x000fe200078ec0ff */
[----:B------:R-:W-:-:S03]  /*8b70*/  IMAD.MOV.U32 R14, RZ, RZ, RZ ;  /* 0x000000ffff0e7224 */ /* 0x000fc600078e00ff */
[CC--:B------:R-:W-:Y:S02]  /*8b80*/  ISETP.GE.U32.AND P0, PT, R41.reuse, R2.reuse, PT ;  /* 0x000000022900720c */ /* 0x0c0fe40003f06070 */
[----:B------:R-:W-:Y:S02]  /*8b90*/  VIADDMNMX R2, R41, -R2, 0xb9600000, !PT ;  /* 0xb960000029027446 */ /* 0x000fe40007800902 */
[----:B------:R-:W-:Y:S02]  /*8ba0*/  SEL R38, R43, 0x63400000, !P0 ;  /* 0x634000002b267807 */ /* 0x000fe40004000000 */
[----:B------:R-:W-:-:S05]  /*8bb0*/  VIMNMX R2, PT, PT, R2, 0x46a00000, PT ;  /* 0x46a0000002027848 */ /* 0x000fca0003fe0100 */
[----:B------:R-:W-:-:S05]  /*8bc0*/  IMAD.IADD R38, R2, 0x1, -R38 ;  /* 0x0000000102267824 */ /* 0x000fca00078e0a26 */
        /* <DEDUP_REMOVED lines=11> */
[----:B------:R-:W-:Y:S01]  /*8c80*/  MOV R12, RZ ;  /* 0x000000ff000c7202 */ /* 0x000fe20000000f00 */
[----:B------:R-:W0:Y:S01]  /*8c90*/  DMUL.RP R14, R26, R14 ;  /* 0x0000000e1a0e7228 */ /* 0x000e220000008000 */
[----:B------:R-:W-:Y:S02]  /*8ca0*/  IADD3 R38, PT, PT, -R38, -0x43300000, RZ ;  /* 0xbcd0000026267810 */ /* 0x000fe40007ffe1ff */
[----:B0-----:R-:W-:-:S15]  /*8cb0*/  LOP3.LUT R24, R15, R24, RZ, 0x3c, !PT ;  /* 0x000000180f187212 */ /* 0x001fde00078e3cff */
[----:B------:R-:W-:-:S15]  /*8cc0*/  NOP ;  /* 0x0000000000007918 */ /* 0x000fde0000000000 */
[----:B------:R-:W-:-:S15]  /*8cd0*/  NOP ;  /* 0x0000000000007918 */ /* 0x000fde0000000000 */
[----:B------:R-:W-:-:S15]  /*8ce0*/  NOP ;  /* 0x0000000000007918 */ /* 0x000fde0000000000 */
[----:B------:R-:W-:-:S01]  /*8cf0*/  NOP ;  /* 0x0000000000007918 */ /* 0x000fc20000000000 */
[----:B------:R-:W0:Y:S02]  /*8d00*/  DFMA R12, R2, -R12, R26 ;  /* 0x8000000c020c722b */ /* 0x000e24000000001a */
[----:B0-----:R-:W-:-:S04]  /*8d10*/  FSETP.NEU.AND P0, PT, |R13|, R38, PT ;  /* 0x000000260d00720b */ /* 0x001fc80003f0d200 */
[----:B------:R-:W-:Y:S02]  /*8d20*/  FSEL R14, R14, R2, !P0 ;  /* 0x000000020e0e7208 */ /* 0x000fe40004000000 */
[----:B------:R-:W-:-:S05]  /*8d30*/  FSEL R2, R24, R3, !P0 ;  /* 0x0000000318027208 */ /* 0x000fca0004000000 */
[----:B------:R-:W-:Y:S02]  /*8d40*/  IMAD.MOV.U32 R3, RZ, RZ, R2 ;  /* 0x000000ffff037224 */ /* 0x000fe400078e0002 */
[----:B------:R-:W-:Y:S01]  /*8d50*/  IMAD.MOV.U32 R2, RZ, RZ, R14 ;  /* 0x000000ffff027224 */ /* 0x000fe200078e000e */
[----:B------:R-:W-:Y:S06]  /*8d60*/  BRA `(.L_x_5126) ;  /* 0x0000000000607947 */ /* 0x000fec0003800000 */
.L_x_5125:
[----:B------:R-:W0:Y:S02]  /*8d70*/  DSETP.NAN.AND P0, PT, R14, R14, PT ;  /* 0x0000000e0e00722a */ /* 0x000e240003f08000 */
[----:B0-----:R-:W-:Y:S05]  /*8d80*/  @P0 BRA `(.L_x_5127) ;  /* 0x00000000004c0947 */ /* 0x001fea0003800000 */
[----:B------:R-:W0:Y:S02]  /*8d90*/  DSETP.NAN.AND P0, PT, R28, R28, PT ;  /* 0x0000001c1c00722a */ /* 0x000e240003f08000 */
[----:B0-----:R-:W-:Y:S05]  /*8da0*/  @P0 BRA `(.L_x_5128) ;  /* 0x0000000000340947 */ /* 0x001fea0003800000 */
[----:B------:R-:W-:Y:S01]  /*8db0*/  ISETP.NE.AND P0, PT, R38, R39, PT ;  /* 0x000000272600720c */ /* 0x000fe20003f05270 */
[----:B------:R-:W-:Y:S01]  /*8dc0*/  IMAD.MOV.U32 R2, RZ, RZ, 0x0 ;  /* 0x00000000ff027424 */ /* 0x000fe200078e00ff */
[----:B------:R-:W-:-:S11]  /*8dd0*/  MOV R3, 0xfff80000 ;  /* 0xfff8000000037802 */ /* 0x000fd60000000f00 */
[----:B------:R-:W-:Y:S05]  /*8de0*/  @!P0 BRA `(.L_x_5126) ;  /* 0x0000000000408947 */ /* 0x000fea0003800000 */
[----:B------:R-:W-:Y:S02]  /*8df0*/  ISETP.NE.AND P0, PT, R38, 0x7ff00000, PT ;  /* 0x7ff000002600780c */ /* 0x000fe40003f05270 */
[----:B------:R-:W-:Y:S02]  /*8e00*/  LOP3.LUT R2, R15, 0x80000000, R29, 0x48, !PT ;  /* 0x800000000f027812 */ /* 0x000fe400078e481d */
[----:B------:R-:W-:-:S13]  /*8e10*/  ISETP.EQ.OR P0, PT, R39, RZ, !P0 ;  /* 0x000000ff2700720c */ /* 0x000fda0004702670 */
[----:B------:R-:W-:Y:S01]  /*8e20*/  @P0 LOP3.LUT R12, R2, 0x7ff00000, RZ, 0xfc, !PT ;  /* 0x7ff00000020c0812 */ /* 0x000fe200078efcff */
[----:B------:R-:W-:Y:S02]  /*8e30*/  @!P0 IMAD.MOV.U32 R3, RZ, RZ, R2 ;  /* 0x000000ffff038224 */ /* 0x000fe400078e0002 */
[----:B------:R-:W-:Y:S01]  /*8e40*/  @!P0 IMAD.MOV.U32 R2, RZ, RZ, RZ ;  /* 0x000000ffff028224 */ /* 0x000fe200078e00ff */
[----:B------:R-:W-:Y:S01]  /*8e50*/  @P0 MOV R3, R12 ;  /* 0x0000000c00030202 */ /* 0x000fe20000000f00 */
[----:B------:R-:W-:Y:S01]  /*8e60*/  @P0 IMAD.MOV.U32 R2, RZ, RZ, RZ ;  /* 0x000000ffff020224 */ /* 0x000fe200078e00ff */
[----:B------:R-:W-:Y:S06]  /*8e70*/  BRA `(.L_x_5126) ;  /* 0x00000000001c7947 */ /* 0x000fec0003800000 */
.L_x_5128:
[----:B------:R-:W-:-:S05]  /*8e80*/  LOP3.LUT R2, R29, 0x80000, RZ, 0xfc, !PT ;  /* 0x000800001d027812 */ /* 0x000fca00078efcff */
[----:B------:R-:W-:Y:S02]  /*8e90*/  IMAD.MOV.U32 R3, RZ, RZ, R2 ;  /* 0x000000ffff037224 */ /* 0x000fe400078e0002 */
[----:B------:R-:W-:Y:S01]  /*8ea0*/  IMAD.MOV.U32 R2, RZ, RZ, R28 ;  /* 0x000000ffff027224 */ /* 0x000fe200078e001c */
[----:B------:R-:W-:Y:S06]  /*8eb0*/  BRA `(.L_x_5126) ;  /* 0x00000000000c7947 */ /* 0x000fec0003800000 */
.L_x_5127:
[----:B------:R-:W-:-:S05]  /*8ec0*/  LOP3.LUT R2, R15, 0x80000, RZ, 0xfc, !PT ;  /* 0x000800000f027812 */ /* 0x000fca00078efcff */
[----:B------:R-:W-:Y:S01]  /*8ed0*/  IMAD.MOV.U32 R3, RZ, RZ, R2 ;  /* 0x000000ffff037224 */ /* 0x000fe200078e0002 */
[----:B------:R-:W-:-:S07]  /*8ee0*/  MOV R2, R14 ;  /* 0x0000000e00027202 */ /* 0x000fce0000000f00 */
.L_x_5126:
[----:B------:R-:W-:Y:S05]  /*8ef0*/  BSYNC.RECONVERGENT B1 ;  /* 0x0000000000017941 */ /* 0x000fea0003800200 */
.L_x_5124:
[----:B------:R-:W-:Y:S02]  /*8f00*/  IMAD.MOV.U32 R12, RZ, RZ, R0 ;  /* 0x000000ffff0c7224 */ /* 0x000fe400078e0000 */
[----:B------:R-:W-:-:S04]  /*8f10*/  IMAD.MOV.U32 R13, RZ, RZ, 0x0 ;  /* 0x00000000ff0d7424 */ /* 0x000fc800078e00ff */
[----:B------:R-:W-:Y:S05]  /*8f20*/  RET.REL.NODEC R12 `(_ZN2at6native29vectorized_elementwise_kernelILi2EZZZNS0_26round_decimals_kernel_cudaERNS_18TensorIteratorBaseElENKUlvE_clEvENKUlvE_clEvEUldE_St5arrayIPcLm2EEEEviT0_T1_) ;  /* 0xffffff700c347950 */ /* 0x000fea0003c3ffff */
.L_x_5129:
        /* <DEDUP_REMOVED lines=13> */
.L_x_19037:


//--------------------- .text._ZN2at6native29vectorized_elementwise_kernelILi4EZZZNS0_26round_decimals_kernel_cudaERNS_18TensorIteratorBaseElENKUlvE_clEvENKUlvE_clEvEUldE_St5arrayIPcLm2EEEEviT0_T1_ --------------------------
	.section	.text._ZN2at6native29vectorized_elementwise_kernelILi4EZZZNS0_26round_decimals_kernel_cudaERNS_18TensorIteratorBaseElENKUlvE_clEvENKUlvE_clEvEUldE_St5arrayIPcLm2EEEEviT0_T1_,"ax",@progbits
	.align	128
        .global         _ZN2at6native29vectorized_elementwise_kernelILi4EZZZNS0_26round_decimals_kernel_cudaERNS_18TensorIteratorBaseElENKUlvE_clEvENKUlvE_clEvEUldE_St5arrayIPcLm2EEEEviT0_T1_
        .type           _ZN2at6native29vectorized_elementwise_kernelILi4EZZZNS0_26round_decimals_kernel_cudaERNS_18TensorIteratorBaseElENKUlvE_clEvENKUlvE_clEvEUldE_St5arrayIPcLm2EEEEviT0_T1_,@function
        .size           _ZN2at6native29vectorized_elementwise_kernelILi4EZZZNS0_26round_decimals_kernel_cudaERNS_18TensorIteratorBaseElENKUlvE_clEvENKUlvE_clEvEUldE_St5arrayIPcLm2EEEEviT0_T1_,(.L_x_19038 - _ZN2at6native29vectorized_elementwise_kernelILi4EZZZNS0_26round_decimals_kernel_cudaERNS_18TensorIteratorBaseElENKUlvE_clEvENKUlvE_clEvEUldE_St5arrayIPcLm2EEEEviT0_T1_)
        .other          _ZN2at6native29vectorized_elementwise_kernelILi4EZZZNS0_26round_decimals_kernel_cudaERNS_18TensorIteratorBaseElENKUlvE_clEvENKUlvE_clEvEUldE_St5arrayIPcLm2EEEEviT0_T1_,@"STO_CUDA_ENTRY STV_DEFAULT"
_ZN2at6native29vectorized_elementwise_kernelILi4EZZZNS0_26round_decimals_kernel_cudaERNS_18TensorIteratorBaseElENKUlvE_clEvENKUlvE_clEvEUldE_St5arrayIPcLm2EEEEviT0_T1_:
.text._ZN2at6native29vectorized_elementwise_kernelILi4EZZZNS0_26round_decimals_kernel_cudaERNS_18TensorIteratorBaseElENKUlvE_clEvENKUlvE_clEvEUldE_St5arrayIPcLm2EEEEviT0_T1_:
        /* <DEDUP_REMOVED lines=132> */
[----:B------:R-:W-:Y:S05]  /*0840*/  CALL.REL.NOINC `($__internal_5_$__cuda_sm20_div_rn_f64_full) ;  /* 0x0000007c00787944 */ /* 0x000fea0003c00000 */
.L_x_5136:
[----:B------:R-:W-:Y:S05]  /*0850*/  BSYNC.RECONVERGENT B3 ;  /* 0x0000000000037941 */ /* 0x000fea0003800200 */
.L_x_5135:
[----:B------:R-:W-:Y:S02]  /*0860*/  IMAD.MOV.U32 R36, RZ, RZ, R2 ;  /* 0x000000ffff247224 */ /* 0x000fe400078e0002 */
[----:B------:R-:W-:-:S07]  /*0870*/  IMAD.MOV.U32 R37, RZ, RZ, R3 ;  /* 0x000000ffff257224 */ /* 0x000fce00078e0003 */
.L_x_5134:
[----:B------:R-:W-:Y:S05]  /*0880*/  BSYNC.RECONVERGENT B2 ;  /* 0x0000000000027941 */ /* 0x000fea0003800200 */
.L_x_5133:
        /* <DEDUP_REMOVED lines=62> */
[----:B------:R-:W-:Y:S05]  /*0c70*/  CALL.REL.NOINC `($__internal_5_$__cuda_sm20_div_rn_f64_full) ;  /* 0x00000078006c7944 */ /* 0x000fea0003c00000 */
.L_x_5140:
[----:B------:R-:W-:Y:S05]  /*0c80*/  BSYNC.RECONVERGENT B3 ;  /* 0x0000000000037941 */ /* 0x000fea0003800200 */
.L_x_5139:
[----:B------:R-:W-:Y:S02]  /*0c90*/  IMAD.MOV.U32 R34, RZ, RZ, R2 ;  /* 0x000000ffff227224 */ /* 0x000fe400078e0002 */
[----:B------:R-:W-:-:S07]  /*0ca0*/  IMAD.MOV.U32 R35, RZ, RZ, R3 ;  /* 0x000000ffff237224 */ /* 0x000fce00078e0003 */
.L_x_5138:
[----:B------:R-:W-:Y:S05]  /*0cb0*/  BSYNC.RECONVERGENT B2 ;  /* 0x0000000000027941 */ /* 0x000fea0003800200 */
.L_x_5137:
        /* <DEDUP_REMOVED lines=62> */
[----:B------:R-:W-:Y:S05]  /*10a0*/  CALL.REL.NOINC `($__internal_5_$__cuda_sm20_div_rn_f64_full) ;  /* 0x0000007400607944 */ /* 0x000fea0003c00000 */
.L_x_5144:
[----:B------:R-:W-:Y:S05]  /*10b0*/  BSYNC.RECONVERGENT B3 ;  /* 0x0000000000037941 */ /* 0x000fea0003800200 */
.L_x_5143:
[----:B------:R-:W-:Y:S02]  /*10c0*/  IMAD.MOV.U32 R32, RZ, RZ, R2 ;  /* 0x000000ffff207224 */ /* 0x000fe400078e0002 */
[----:B------:R-:W-:-:S07]  /*10d0*/  IMAD.MOV.U32 R33, RZ, RZ, R3 ;  /* 0x000000ffff217224 */ /* 0x000fce00078e0003 */
.L_x_5142:
[----:B------:R-:W-:Y:S05]  /*10e0*/  BSYNC.RECONVERGENT B2 ;  /* 0x0000000000027941 */ /* 0x000fea0003800200 */
.L_x_5141:
        /* <DEDUP_REMOVED lines=63> */
.L_x_5148:
[----:B------:R-:W-:Y:S05]  /*14e0*/  BSYNC.RECONVERGENT B3 ;  /* 0x0000000000037941 */ /* 0x000fea0003800200 */
.L_x_5147:
[----:B------:R-:W-:Y:S01]  /*14f0*/  IMAD.MOV.U32 R30, RZ, RZ, R2 ;  /* 0x000000ffff1e7224 */ /* 0x000fe200078e0002 */
[----:B------:R-:W-:-:S07]  /*1500*/  MOV R31, R3 ;  /* 0x00000003001f7202 */ /* 0x000fce0000000f00 */
.L_x_5146:
[----:B------:R-:W-:Y:S05]  /*1510*/  BSYNC.RECONVERGENT B2 ;  /* 0x0000000000027941 */ /* 0x000fea0003800200 */
.L_x_5145:
        /* <DEDUP_REMOVED lines=63> */
.L_x_5152:
[----:B------:R-:W-:Y:S05]  /*1910*/  BSYNC.RECONVERGENT B3 ;  /* 0x0000000000037941 */ /* 0x000fea0003800200 */
.L_x_5151:
[----:B------:R-:W-:Y:S01]  /*1920*/  MOV R8, R2 ;  /* 0x0000000200087202 */ /* 0x000fe20000000f00 */
[----:B------:R-:W-:-:S07]  /*1930*/  IMAD.MOV.U32 R9, RZ, RZ, R3 ;  /* 0x000000ffff097224 */ /* 0x000fce00078e0003 */
.L_x_5150:
[----:B------:R-:W-:Y:S05]  /*1940*/  BSYNC.RECONVERGENT B2 ;  /* 0x0000000000027941 */ /* 0x000fea0003800200 */
.L_x_5149:
        /* <DEDUP_REMOVED lines=63> */
.L_x_5156:
[----:B------:R-:W-:Y:S05]  /*1d40*/  BSYNC.RECONVERGENT B3 ;  /* 0x0000000000037941 */ /* 0x000fea0003800200 */
.L_x_5155:
[----:B------:R-:W-:Y:S02]  /*1d50*/  IMAD.MOV.U32 R4, RZ, RZ, R2 ;  /* 0x000000ffff047224 */ /* 0x000fe400078e0002 */
[----:B------:R-:W-:-:S07]  /*1d60*/  IMAD.MOV.U32 R5, RZ, RZ, R3 ;  /* 0x000000ffff057224 */ /* 0x000fce00078e0003 */
.L_x_5154:
[----:B------:R-:W-:Y:S05]  /*1d70*/  BSYNC.RECONVERGENT B2 ;  /* 0x0000000000027941 */ /* 0x000fea0003800200 */
.L_x_5153:
        /* <DEDUP_REMOVED lines=63> */
.L_x_5160:
[----:B------:R-:W-:Y:S05]  /*2170*/  BSYNC.RECONVERGENT B3 ;  /* 0x0000000000037941 */ /* 0x000fea0003800200 */
.L_x_5159:
[----:B------:R-:W-:Y:S02]  /*2180*/  IMAD.MOV.U32 R6, RZ, RZ, R2 ;  /* 0x000000ffff067224 */ /* 0x000fe400078e0002 */
[----:B------:R-:W-:-:S07]  /*2190*/  IMAD.MOV.U32 R7, RZ, RZ, R3 ;  /* 0x000000ffff077224 */ /* 0x000fce00078e0003 */
.L_x_5158:
[----:B------:R-:W-:Y:S05]  /*21a0*/  BSYNC.RECONVERGENT B2 ;  /* 0x0000000000027941 */ /* 0x000fea0003800200 */
.L_x_5157:
        /* <DEDUP_REMOVED lines=62> */
.L_x_5163:
[----:B------:R-:W-:Y:S05]  /*2590*/  BSYNC.RECONVERGENT B2 ;  /* 0x0000000000027941 */ /* 0x000fea0003800200 */
.L_x_5162:
[----:B------:R-:W-:Y:S05]  /*25a0*/  BRA `(.L_x_5161) ;  /* 0x0000001c00b47947 */ /* 0x000fea0003800000 */
.L_x_5132:
        /* <DEDUP_REMOVED lines=52> */
.L_x_5167:
[----:B------:R-:W-:Y:S05]  /*28f0*/  BSYNC.RECONVERGENT B3 ;  /* 0x0000000000037941 */ /* 0x000fea0003800200 */
.L_x_5166:
[----:B------:R-:W0:Y:S01]  /*2900*/  LDCU.64 UR8, c[0x0][0x388] ;  /* 0x00007100ff0877ac */ /* 0x000e220008000a00 */
[----:B------:R-:W0:-:S15]  /*2910*/  FRND.F64 R2, R2 ;  /* 0x0000000200027313 */ /* 0x000e1e0000301800 */
[----:B------:R-:W-:-:S15]  /*2920*/  NOP ;  /* 0x0000000000007918 */ /* 0x000fde0000000000 */
[----:B------:R-:W-:-:S15]  /*2930*/  NOP ;  /* 0x0000000000007918 */ /* 0x000fde0000000000 */
[----:B------:R-:W-:-:S15]  /*2940*/  NOP ;  /* 0x0000000000007918 */ /* 0x000fde0000000000 */
[----:B------:R-:W-:-:S04]  /*2950*/  NOP ;  /* 0x0000000000007918 */ /* 0x000fc80000000000 */
[----:B0-----:R0:W1:Y:S02]  /*2960*/  DMUL R36, R2, UR8 ;  /* 0x0000000802247c28 */ /* 0x0010640008000000 */
.L_x_5165:
[----:B------:R-:W-:Y:S05]  /*2970*/  BSYNC.RECONVERGENT B2 ;  /* 0x0000000000027941 */ /* 0x000fea0003800200 */
.L_x_5164:
        /* <DEDUP_REMOVED lines=52> */
[----:B-1----:R-:W-:Y:S05]  /*2cc0*/  CALL.REL.NOINC `($__internal_5_$__cuda_sm20_div_rn_f64_full) ;  /* 0x0000005800587944 */ /* 0x002fea0003c00000 */
.L_x_5171:
[----:B------:R-:W-:Y:S05]  /*2cd0*/  BSYNC.RECONVERGENT B3 ;  /* 0x0000000000037941 */ /* 0x000fea0003800200 */
.L_x_5170:
[----:B------:R-:W0:Y:S01]  /*2ce0*/  LDCU.64 UR8, c[0x0][0x388] ;  /* 0x00007100ff0877ac */ /* 0x000e220008000a00 */
[----:B------:R-:W0:-:S15]  /*2cf0*/  FRND.F64 R2, R2 ;  /* 0x0000000200027313 */ /* 0x000e1e0000301800 */
[----:B------:R-:W-:-:S15]  /*2d00*/  NOP ;  /* 0x0000000000007918 */ /* 0x000fde0000000000 */
[----:B------:R-:W-:-:S15]  /*2d10*/  NOP ;  /* 0x0000000000007918 */ /* 0x000fde0000000000 */
[----:B------:R-:W-:-:S15]  /*2d20*/  NOP ;  /* 0x0000000000007918 */ /* 0x000fde0000000000 */
[----:B------:R-:W-:-:S04]  /*2d30*/  NOP ;  /* 0x0000000000007918 */ /* 0x000fc80000000000 */
[----:B0-----:R2:W3:Y:S02]  /*2d40*/  DMUL R34, R2, UR8 ;  /* 0x0000000802227c28 */ /* 0x0014e40008000000 */
.L_x_5169:
[----:B------:R-:W-:Y:S05]  /*2d50*/  BSYNC.RECONVERGENT B2 ;  /* 0x0000000000027941 */ /* 0x000fea0003800200 */
.L_x_5168:
        /* <DEDUP_REMOVED lines=52> */
[----:B---3--:R-:W-:Y:S05]  /*30a0*/  CALL.REL.NOINC `($__internal_5_$__cuda_sm20_div_rn_f64_full) ;  /* 0x0000005400607944 */ /* 0x008fea0003c00000 */
.L_x_5175:
[----:B------:R-:W-:Y:S05]  /*30b0*/  BSYNC.RECONVERGENT B3 ;  /* 0x0000000000037941 */ /* 0x000fea0003800200 */
.L_x_5174:
[----:B------:R-:W0:Y:S01]  /*30c0*/  LDCU.64 UR8, c[0x0][0x388] ;  /* 0x00007100ff0877ac */ /* 0x000e220008000a00 */
[----:B------:R-:W0:-:S15]  /*30d0*/  FRND.F64 R2, R2 ;  /* 0x0000000200027313 */ /* 0x000e1e0000301800 */
[----:B------:R-:W-:-:S15]  /*30e0*/  NOP ;  /* 0x0000000000007918 */ /* 0x000fde0000000000 */
[----:B------:R-:W-:-:S15]  /*30f0*/  NOP ;  /* 0x0000000000007918 */ /* 0x000fde0000000000 */
[----:B------:R-:W-:-:S15]  /*3100*/  NOP ;  /* 0x0000000000007918 */ /* 0x000fde0000000000 */
[----:B------:R-:W-:-:S04]  /*3110*/  NOP ;  /* 0x0000000000007918 */ /* 0x000fc80000000000 */
[----:B0-----:R4:W0:Y:S02]  /*3120*/  DMUL R32, R2, UR8 ;  /* 0x0000000802207c28 */ /* 0x0018240008000000 */
.L_x_5173:
[----:B------:R-:W-:Y:S05]  /*3130*/  BSYNC.RECONVERGENT B2 ;  /* 0x0000000000027941 */ /* 0x000fea0003800200 */
.L_x_5172:
        /* <DEDUP_REMOVED lines=53> */
.L_x_5179:
[----:B------:R-:W-:Y:S05]  /*3490*/  BSYNC.RECONVERGENT B3 ;  /* 0x0000000000037941 */ /* 0x000fea0003800200 */
.L_x_5178:
[----:B------:R-:W0:Y:S01]  /*34a0*/  LDCU.64 UR8, c[0x0][0x388] ;  /* 0x00007100ff0877ac */ /* 0x000e220008000a00 */
[----:B------:R-:W0:-:S15]  /*34b0*/  FRND.F64 R2, R2 ;  /* 0x0000000200027313 */ /* 0x000e1e0000301800 */
[----:B------:R-:W-:-:S15]  /*34c0*/  NOP ;  /* 0x0000000000007918 */ /* 0x000fde0000000000 */
[----:B------:R-:W-:-:S15]  /*34d0*/  NOP ;  /* 0x0000000000007918 */ /* 0x000fde0000000000 */
[----:B------:R-:W-:-:S15]  /*34e0*/  NOP ;  /* 0x0000000000007918 */ /* 0x000fde0000000000 */
[----:B------:R-:W-:-:S04]  /*34f0*/  NOP ;  /* 0x0000000000007918 */ /* 0x000fc80000000000 */
[----:B0-----:R0:W1:Y:S02]  /*3500*/  DMUL R30, R2, UR8 ;  /* 0x00000008021e7c28 */ /* 0x0010640008000000 */
.L_x_5177:
[----:B------:R-:W-:Y:S05]  /*3510*/  BSYNC.RECONVERGENT B2 ;  /* 0x0000000000027941 */ /* 0x000fea0003800200 */
.L_x_5176:
        /* <DEDUP_REMOVED lines=53> */
.L_x_5183:
[----:B------:R-:W-:Y:S05]  /*3870*/  BSYNC.RECONVERGENT B3 ;  /* 0x0000000000037941 */ /* 0x000fea0003800200 */
.L_x_5182:
[----:B------:R-:W0:Y:S01]  /*3880*/  LDCU.64 UR8, c[0x0][0x388] ;  /* 0x00007100ff0877ac */ /* 0x000e220008000a00 */
[----:B------:R-:W0:-:S15]  /*3890*/  FRND.F64 R2, R2 ;  /* 0x0000000200027313 */ /* 0x000e1e0000301800 */
[----:B------:R-:W-:-:S15]  /*38a0*/  NOP ;  /* 0x0000000000007918 */ /* 0x000fde0000000000 */
[----:B------:R-:W-:-:S15]  /*38b0*/  NOP ;  /* 0x0000000000007918 */ /* 0x000fde0000000000 */
[----:B------:R-:W-:-:S15]  /*38c0*/  NOP ;  /* 0x0000000000007918 */ /* 0x000fde0000000000 */
[----:B------:R-:W-:-:S04]  /*38d0*/  NOP ;  /* 0x0000000000007918 */ /* 0x000fc80000000000 */
[----:B0-----:R0:W1:Y:S02]  /*38e0*/  DMUL R8, R2, UR8 ;  /* 0x0000000802087c28 */ /* 0x0010640008000000 */
.L_x_5181:
[----:B------:R-:W-:Y:S05]  /*38f0*/  BSYNC.RECONVERGENT B2 ;  /* 0x0000000000027941 */ /* 0x000fea0003800200 */
.L_x_5180:
        /* <DEDUP_REMOVED lines=53> */
.L_x_5187:
[----:B------:R-:W-:Y:S05]  /*3c50*/  BSYNC.RECONVERGENT B3 ;  /* 0x0000000000037941 */ /* 0x000fea0003800200 */
.L_x_5186:
[----:B------:R-:W0:Y:S01]  /*3c60*/  LDCU.64 UR8, c[0x0][0x388] ;  /* 0x00007100ff0877ac */ /* 0x000e220008000a00 */
[----:B------:R-:W0:-:S15]  /*3c70*/  FRND.F64 R2, R2 ;  /* 0x0000000200027313 */ /* 0x000e1e0000301800 */
[----:B------:R-:W-:-:S15]  /*3c80*/  NOP ;  /* 0x0000000000007918 */ /* 0x000fde0000000000 */
[----:B------:R-:W-:-:S15]  /*3c90*/  NOP ;  /* 0x0000000000007918 */ /* 0x000fde0000000000 */
[----:B------:R-:W-:-:S15]  /*3ca0*/  NOP ;  /* 0x0000000000007918 */ /* 0x000fde0000000000 */
[----:B------:R-:W-:-:S04]  /*3cb0*/  NOP ;  /* 0x0000000000007918 */ /* 0x000fc80000000000 */
[----:B0-----:R0:W1:Y:S02]  /*3cc0*/  DMUL R4, R2, UR8 ;  /* 0x0000000802047c28 */ /* 0x0010640008000000 */
.L_x_5185:
[----:B------:R-:W-:Y:S05]  /*3cd0*/  BSYNC.RECONVERGENT B2 ;  /* 0x0000000000027941 */ /* 0x000fea0003800200 */
.L_x_5184:
        /* <DEDUP_REMOVED lines=53> */
.L_x_5191:
[----:B------:R-:W-:Y:S05]  /*4030*/  BSYNC.RECONVERGENT B3 ;  /* 0x0000000000037941 */ /* 0x000fea0003800200 */
.L_x_5190:
[----:B------:R-:W0:Y:S01]  /*4040*/  LDCU.64 UR8, c[0x0][0x388] ;  /* 0x00007100ff0877ac */ /* 0x000e220008000a00 */
[----:B------:R-:W0:-:S15]  /*4050*/  FRND.F64 R2, R2 ;  /* 0x0000000200027313 */ /* 0x000e1e0000301800 */
[----:B------:R-:W-:-:S15]  /*4060*/  NOP ;  /* 0x0000000000007918 */ /* 0x000fde0000000000 */
[----:B------:R-:W-:-:S15]  /*4070*/  NOP ;  /* 0x0000000000007918 */ /* 0x000fde0000000000 */
[----:B------:R-:W-:-:S15]  /*4080*/  NOP ;  /* 0x0000000000007918 */ /* 0x000fde0000000000 */
[----:B------:R-:W-:-:S04]  /*4090*/  NOP ;  /* 0x0000000000007918 */ /* 0x000fc80000000000 */
[----:B0-----:R0:W1:Y:S02]  /*40a0*/  DMUL R6, R2, UR8 ;  /* 0x0000000802067c28 */ /* 0x0010640008000000 */
.L_x_5189:
[----:B------:R-:W-:Y:S05]  /*40b0*/  BSYNC.RECONVERGENT B2 ;  /* 0x0000000000027941 */ /* 0x000fea0003800200 */
.L_x_5188:
        /* <DEDUP_REMOVED lines=52> */
.L_x_5193:
[----:B------:R-:W-:Y:S05]  /*4400*/  BSYNC.RECONVERGENT B2 ;  /* 0x0000000000027941 */ /* 0x000fea0003800200 */
.L_x_5192:
[----:B------:R-:W0:Y:S01]  /*4410*/  LDCU.64 UR8, c[0x0][0x388] ;  /* 0x00007100ff0877ac */ /* 0x000e220008000a00 */
[----:B------:R-:W0:-:S15]  /*4420*/  FRND.F64 R2, R2 ;  /* 0x0000000200027313 */ /* 0x000e1e0000301800 */
[----:B------:R-:W-:-:S15]  /*4430*/  NOP ;  /* 0x0000000000007918 */ /* 0x000fde0000000000 */
[----:B------:R-:W-:-:S15]  /*4440*/  NOP ;  /* 0x0000000000007918 */ /* 0x000fde0000000000 */
[----:B------:R-:W-:-:S15]  /*4450*/  NOP ;  /* 0x0000000000007918 */ /* 0x000fde0000000000 */
[----:B------:R-:W-:-:S04]  /*4460*/  NOP ;  /* 0x0000000000007918 */ /* 0x000fc80000000000 */
[----:B0-----:R-:W0:Y:S02]  /*4470*/  DMUL R2, R2, UR8 ;  /* 0x0000000802027c28 */ /* 0x001e240008000000 */
.L_x_5161:
[----:B------:R-:W-:Y:S05]  /*4480*/  BSYNC.RECONVERGENT B0 ;  /* 0x0000000000007941 */ /* 0x000fea0003800200 */
.L_x_5131:
        /* <DEDUP_REMOVED lines=16> */
.L_x_5196:
[----:B------:R-:W-:-:S13]  /*4590*/  ISETP.GE.U32.AND P0, PT, R22, R23, PT ;  /* 0x000000171600720c */ /* 0x000fda0003f06070 */
[----:B------:R-:W-:Y:S05]  /*45a0*/  @P0 BRA `(.L_x_5198) ;  /* 0x0000000000300947 */ /* 0x000fea0003800000 */
[----:B0----5:R-:W0:Y:S01]  /*45b0*/  LDC.64 R10, c[0x0][0x3a0] ;  /* 0x0000e800ff0a7b82 */ /* 0x021e220000000a00 */
[----:B------:R-:W-:Y:S02]  /*45c0*/  IMAD.IADD R13, R40, 0x1, R22 ;  /* 0x00000001280d7824 */ /* 0x000fe400078e0216 */
[----:B------:R-:W-:Y:S02]  /*45d0*/  VIADD R22, R22, 0x80 ;  /* 0x0000008016167836 */ /* 0x000fe40000000000 */
[----:B0-----:R-:W-:-:S05]  /*45e0*/  IMAD.WIDE.U32 R10, R13, 0x8, R10 ;  /* 0x000000080d0a7825 */ /* 0x001fca00078e000a */
[----:B------:R0:W-:Y:S02]  /*45f0*/  STG.E.64 desc[UR4][R10.64], R32 ;  /* 0x000000200a007986 */ /* 0x0001e4000c101b04 */
.L_x_5197:
[----:B------:R-:W-:-:S13]  /*4600*/  ISETP.GE.U32.AND P0, PT, R22, R23, PT ;  /* 0x000000171600720c */ /* 0x000fda0003f06070 */
[----:B------:R-:W-:Y:S05]  /*4610*/  @P0 BRA `(.L_x_5199) ;  /* 0x0000000000300947 */ /* 0x000fea0003800000 */
[----:B0-----:R-:W0:Y:S01]  /*4620*/  LDC.64 R10, c[0x0][0x3a0] ;  /* 0x0000e800ff0a7b82 */ /* 0x001e220000000a00 */
[----:B------:R-:W-:Y:S01]  /*4630*/  IADD3 R13, PT, PT, R40, R22, RZ ;  /* 0x00000016280d7210 */ /* 0x000fe20007ffe0ff */
[----:B------:R-:W-:-:S04]  /*4640*/  VIADD R22, R22, 0x80 ;  /* 0x0000008016167836 */ /* 0x000fc80000000000 */
[----:B0-----:R-:W-:-:S05]  /*4650*/  IMAD.WIDE.U32 R10, R13, 0x8, R10 ;  /* 0x000000080d0a7825 */ /* 0x001fca00078e000a */
[----:B-1----:R0:W-:Y:S02]  /*4660*/  STG.E.64 desc[UR4][R10.64], R30 ;  /* 0x0000001e0a007986 */ /* 0x0021e4000c101b04 */
.L_x_5198:
[----:B------:R-:W-:-:S13]  /*4670*/  ISETP.GE.U32.AND P0, PT, R22, R23, PT ;  /* 0x000000171600720c */ /* 0x000fda0003f06070 */
[----:B------:R-:W-:Y:S05]  /*4680*/  @P0 BRA `(.L_x_5200) ;  /* 0x0000000000340947 */ /* 0x000fea0003800000 */
[----:B0----5:R-:W0:Y:S01]  /*4690*/  LDC.64 R10, c[0x0][0x3a0] ;  /* 0x0000e800ff0a7b82 */ /* 0x021e220000000a00 */
[----:B------:R-:W-:Y:S02]  /*46a0*/  IMAD.IADD R13, R40, 0x1, R22 ;  /* 0x00000001280d7824 */ /* 0x000fe400078e0216 */
[----:B------:R-:W-:Y:S02]  /*46b0*/  VIADD R22, R22, 0x80 ;  /* 0x0000008016167836 */ /* 0x000fe40000000000 */
[----:B0-----:R-:W-:-:S05]  /*46c0*/  IMAD.WIDE.U32 R10, R13, 0x8, R10 ;  /* 0x000000080d0a7825 */ /* 0x001fca00078e000a */
[----:B-1----:R0:W-:Y:S02]  /*46d0*/  STG.E.64 desc[UR4][R10.64], R8 ;  /* 0x000000080a007986 */ /* 0x0021e4000c101b04 */
.L_x_5199:
        /* <DEDUP_REMOVED lines=8> */
.L_x_5200:
[----:B------:R-:W-:Y:S05]  /*4760*/  BSYNC.RELIABLE B1 ;  /* 0x0000000000017941 */ /* 0x000fea0003800100 */
.L_x_5195:
[----:B------:R-:W-:-:S13]  /*4770*/  ISETP.GE.U32.AND P0, PT, R22, R23, PT ;  /* 0x000000171600720c */ /* 0x000fda0003f06070 */
[----:B01---5:R-:W0:Y:S01]  /*4780*/  @!P0 LDC.64 R4, c[0x0][0x3a0] ;  /* 0x0000e800ff048b82 */ /* 0x023e220000000a00 */
[----:B------:R-:W-:Y:S02]  /*4790*/  @!P0 IMAD.IADD R9, R40, 0x1, R22 ;  /* 0x0000000128098824 */ /* 0x000fe400078e0216 */
[----:B------:R-:W-:Y:S02]  /*47a0*/  @!P0 VIADD R22, R22, 0x80 ;  /* 0x0000008016168836 */ /* 0x000fe40000000000 */
[----:B0-----:R-:W-:-:S05]  /*47b0*/  @!P0 IMAD.WIDE.U32 R4, R9, 0x8, R4 ;  /* 0x0000000809048825 */ /* 0x001fca00078e0004 */
[----:B------:R0:W-:Y:S02]  /*47c0*/  @!P0 STG.E.64 desc[UR4][R4.64], R6 ;  /* 0x0000000604008986 */ /* 0x0001e4000c101b04 */
.L_x_5201:
[----:B------:R-:W-:Y:S05]  /*47d0*/  BSYNC.RECONVERGENT B0 ;  /* 0x0000000000007941 */ /* 0x000fea0003800200 */
.L_x_5194:
        /* <DEDUP_REMOVED lines=8> */
.L_x_5130:
[----:B------:R-:W0:Y:S01]  /*4860*/  S2R R30, SR_TID.X ;  /* 0x00000000001e7919 */ /* 0x000e220000002100 */
[----:B------:R-:W1:Y:S02]  /*4870*/  LDC.64 R2, c[0x0][0x3a8] ;  /* 0x0000ea00ff027b82 */ /* 0x000e640000000a00 */
[----:B-1----:R-:W-:-:S04]  /*4880*/  IMAD.WIDE.U32 R2, R40, 0x8, R2 ;  /* 0x0000000828027825 */ /* 0x002fc800078e0002 */
[----:B0-----:R-:W-:-:S05]  /*4890*/  IMAD.WIDE.U32 R2, R30, 0x20, R2 ;  /* 0x000000201e027825 */ /* 0x001fca00078e0002 */
[----:B------:R0:W5:Y:S04]  /*48a0*/  LDG.E.ENL2.256 R4, R8, desc[UR4][R2.64] ;  /* 0xfe0000040208797e */ /* 0x0001680008121904 */
[----:B------:R0:W5:Y:S01]  /*48b0*/  LDG.E.ENL2.256 R16, R20, desc[UR4][R2.64+0x1000] ;  /* 0xfe0080040214797e */ /* 0x0001620008121910 */
        /* <DEDUP_REMOVED lines=60> */
[----:B--2---:R-:W-:Y:S05]  /*4c80*/  CALL.REL.NOINC `($__internal_5_$__cuda_sm20_div_rn_f64_full) ;  /* 0x0000003800687944 */ /* 0x004fea0003c00000 */
.L_x_5204:
[----:B------:R-:W-:Y:S05]  /*4c90*/  BSYNC.RECONVERGENT B0 ;  /* 0x0000000000007941 */ /* 0x000fea0003800200 */
.L_x_5203:
        /* <DEDUP_REMOVED lines=60> */
[----:B--2---:R-:W-:Y:S05]  /*5060*/  CALL.REL.NOINC `($__internal_5_$__cuda_sm20_div_rn_f64_full) ;  /* 0x0000003400707944 */ /* 0x004fea0003c00000 */
[----:B------:R-:W-:Y:S02]  /*5070*/  IMAD.MOV.U32 R10, RZ, RZ, R2 ;  /* 0x000000ffff0a7224 */ /* 0x000fe400078e0002 */
[----:B------:R-:W-:-:S07]  /*5080*/  IMAD.MOV.U32 R11, RZ, RZ, R3 ;  /* 0x000000ffff0b7224 */ /* 0x000fce00078e0003 */
.L_x_5206:
[----:B------:R-:W-:Y:S05]  /*5090*/  BSYNC.RECONVERGENT B0 ;  /* 0x0000000000007941 */ /* 0x000fea0003800200 */
.L_x_5205:
        /* <DEDUP_REMOVED lines=59> */
.L_x_5208:
[----:B------:R-:W-:Y:S05]  /*5450*/  BSYNC.RECONVERGENT B0 ;  /* 0x0000000000007941 */ /* 0x000fea0003800200 */
.L_x_5207:
        /* <DEDUP_REMOVED lines=63> */
.L_x_5210:
[----:B------:R-:W-:Y:S05]  /*5850*/  BSYNC.RECONVERGENT B0 ;  /* 0x0000000000007941 */ /* 0x000fea0003800200 */
.L_x_5209:
        /* <DEDUP_REMOVED lines=59> */
.L_x_5212:
[----:B------:R-:W-:Y:S05]  /*5c10*/  BSYNC.RECONVERGENT B0 ;  /* 0x0000000000007941 */ /* 0x000fea0003800200 */
.L_x_5211:
        /* <DEDUP_REMOVED lines=63> */
.L_x_5214:
[----:B------:R-:W-:Y:S05]  /*6010*/  BSYNC.RECONVERGENT B0 ;  /* 0x0000000000007941 */ /* 0x000fea0003800200 */
.L_x_5213:
        /* <DEDUP_REMOVED lines=59> */
.L_x_5216:
[----:B------:R-:W-:Y:S05]  /*63d0*/  BSYNC.RECONVERGENT B0 ;  /* 0x0000000000007941 */ /* 0x000fea0003800200 */
.L_x_5215:
        /* <DEDUP_REMOVED lines=60> */
[----:B--2---:R-:W-:Y:S05]  /*67a0*/  CALL.REL.NOINC `($__internal_5_$__cuda_sm20_div_rn_f64_full) ;  /* 0x0000001c00a07944 */ /* 0x004fea0003c00000 */
[----:B------:R-:W-:Y:S01]  /*67b0*/  IMAD.MOV.U32 R18, RZ, RZ, R2 ;  /* 0x000000ffff127224 */ /* 0x000fe200078e0002 */
[----:B------:R-:W-:-:S07]  /*67c0*/  MOV R19, R3 ;  /* 0x0000000300137202 */ /* 0x000fce0000000f00 */
.L_x_5218:
[----:B------:R-:W-:Y:S05]  /*67d0*/  BSYNC.RECONVERGENT B0 ;  /* 0x0000000000007941 */ /* 0x000fea0003800200 */
.L_x_5217:
[----:B------:R-:W-:Y:S05]  /*67e0*/  BRA `(.L_x_5219) ;  /* 0x0000001c00787947 */ /* 0x000fea0003800000 */
.L_x_5202:
        /* <DEDUP_REMOVED lines=48> */
[----:B--2---:R-:W-:Y:S05]  /*6af0*/  CALL.REL.NOINC `($__internal_5_$__cuda_sm20_div_rn_f64_full) ;  /* 0x0000001800cc7944 */ /* 0x004fea0003c00000 */
[----:B------:R-:W-:Y:S01]  /*6b00*/  MOV R12, R2 ;  /* 0x00000002000c7202 */ /* 0x000fe20000000f00 */
[----:B------:R-:W-:-:S07]  /*6b10*/  IMAD.MOV.U32 R13, RZ, RZ, R3 ;  /* 0x000000ffff0d7224 */ /* 0x000fce00078e0003 */
.L_x_5221:
[----:B------:R-:W-:Y:S05]  /*6b20*/  BSYNC.RECONVERGENT B0 ;  /* 0x0000000000007941 */ /* 0x000fea0003800200 */
.L_x_5220:
        /* <DEDUP_REMOVED lines=57> */
[----:B--2---:R-:W-:Y:S05]  /*6ec0*/  CALL.REL.NOINC `($__internal_5_$__cuda_sm20_div_rn_f64_full) ;  /* 0x0000001400d87944 */ /* 0x004fea0003c00000 */
.L_x_5223:
[----:B------:R-:W-:Y:S05]  /*6ed0*/  BSYNC.RECONVERGENT B0 ;  /* 0x0000000000007941 */ /* 0x000fea0003800200 */
.L_x_5222:
        /* <DEDUP_REMOVED lines=57> */
[----:B--2---:R-:W-:Y:S05]  /*7270*/  CALL.REL.NOINC `($__internal_5_$__cuda_sm20_div_rn_f64_full) ;  /* 0x0000001000ec7944 */ /* 0x004fea0003c00000 */
[----:B------:R-:W-:Y:S01]  /*7280*/  MOV R12, R2 ;  /* 0x00000002000c7202 */ /* 0x000fe20000000f00 */
[----:B------:R-:W-:-:S07]  /*7290*/  IMAD.MOV.U32 R13, RZ, RZ, R3 ;  /* 0x000000ffff0d7224 */ /* 0x000fce00078e0003 */
.L_x_5225:
[----:B------:R-:W-:Y:S05]  /*72a0*/  BSYNC.RECONVERGENT B0 ;  /* 0x0000000000007941 */ /* 0x000fea0003800200 */
.L_x_5224:
        /* <DEDUP_REMOVED lines=58> */
.L_x_5227:
[----:B------:R-:W-:Y:S05]  /*7650*/  BSYNC.RECONVERGENT B0 ;  /* 0x0000000000007941 */ /* 0x000fea0003800200 */
.L_x_5226:
        /* <DEDUP_REMOVED lines=60> */
.L_x_5229:
[----:B------:R-:W-:Y:S05]  /*7a20*/  BSYNC.RECONVERGENT B0 ;  /* 0x0000000000007941 */ /* 0x000fea0003800200 */
.L_x_5228:
        /* <DEDUP_REMOVED lines=58> */
.L_x_5231:
[----:B------:R-:W-:Y:S05]  /*7dd0*/  BSYNC.RECONVERGENT B0 ;  /* 0x0000000000007941 */ /* 0x000fea0003800200 */
.L_x_5230:
        /* <DEDUP_REMOVED lines=60> */
.L_x_5233:
[----:B------:R-:W-:Y:S05]  /*81a0*/  BSYNC.RECONVERGENT B0 ;  /* 0x0000000000007941 */ /* 0x000fea0003800200 */
.L_x_5232:
        /* <DEDUP_REMOVED lines=58> */
.L_x_5235:
[----:B------:R-:W-:Y:S05]  /*8550*/  BSYNC.RECONVERGENT B0 ;  /* 0x0000000000007941 */ /* 0x000fea0003800200 */
.L_x_5234:
[----:B------:R-:W0:Y:S01]  /*8560*/  LDCU.64 UR6, c[0x0][0x388] ;  /* 0x00007100ff0677ac */ /* 0x000e220008000a00 */
[----:B------:R-:W0:-:S15]  /*8570*/  FRND.F64 R2, R2 ;  /* 0x0000000200027313 */ /* 0x000e1e0000301800 */
[----:B------:R-:W-:-:S15]  /*8580*/  NOP ;  /* 0x0000000000007918 */ /* 0x000fde0000000000 */
[----:B------:R-:W-:-:S15]  /*8590*/  NOP ;  /* 0x0000000000007918 */ /* 0x000fde0000000000 */
[----:B------:R-:W-:-:S15]  /*85a0*/  NOP ;  /* 0x0000000000007918 */ /* 0x000fde0000000000 */
[----:B------:R-:W-:-:S04]  /*85b0*/  NOP ;  /* 0x0000000000007918 */ /* 0x000fc80000000000 */
[----:B0-----:R0:W1:Y:S02]  /*85c0*/  DMUL R18, R2, UR6 ;  /* 0x0000000602127c28 */ /* 0x0010640008000000 */
.L_x_5219:
[----:B0-----:R-:W0:Y:S02]  /*85d0*/  LDC.64 R2, c[0x0][0x3a0] ;  /* 0x0000e800ff027b82 */ /* 0x001e240000000a00 */
[----:B0-----:R-:W-:-:S04]  /*85e0*/  IMAD.WIDE.U32 R40, R40, 0x8, R2 ;  /* 0x0000000828287825 */ /* 0x001fc800078e0002 */
[----:B------:R-:W-:-:S05]  /*85f0*/  IMAD.WIDE.U32 R40, R30, 0x20, R40 ;  /* 0x000000201e287825 */ /* 0x000fca00078e0028 */
[----:B------:R-:W-:Y:S04]  /*8600*/  STG.E.ENL2.256 desc[UR4][R40.64], R8, R4 ;  /* 0xf80000082804797f */ /* 0x000fe8000f121804 */
[----:B-1----:R-:W-:Y:S01]  /*8610*/  STG.E.ENL2.256 desc[UR4][R40.64+0x1000], R20, R16 ;  /* 0xf80080142810797f */ /* 0x002fe2000f121804 */
[----:B------:R-:W-:Y:S05]  /*8620*/  EXIT ;  /* 0x000000000000794d */ /* 0x000fea0003800000 */
        .weak           $__internal_5_$__cuda_sm20_div_rn_f64_full
        .type           $__internal_5_$__cuda_sm20_div_rn_f64_full,@function
        .size           $__internal_5_$__cuda_sm20_div_rn_f64_full,(.L_x_19038 - $__internal_5_$__cuda_sm20_div_rn_f64_full)
$__internal_5_$__cuda_sm20_div_rn_f64_full:
        /* <DEDUP_REMOVED lines=112> */
.L_x_5237:
        /* <DEDUP_REMOVED lines=17> */
.L_x_5240:
[----:B------:R-:W-:-:S05]  /*8e40*/  LOP3.LUT R2, R29, 0x80000, RZ, 0xfc, !PT ;  /* 0x000800001d027812 */ /* 0x000fca00078efcff */
[----:B------:R-:W-:Y:S02]  /*8e50*/  IMAD.MOV.U32 R3, RZ, RZ, R2 ;  /* 0x000000ffff037224 */ /* 0x000fe400078e0002 */
[----:B------:R-:W-:Y:S01]  /*8e60*/  IMAD.MOV.U32 R2, RZ, RZ, R28 ;  /* 0x000000ffff027224 */ /* 0x000fe200078e001c */
[----:B------:R-:W-:Y:S06]  /*8e70*/  BRA `(.L_x_5238) ;  /* 0x00000000000c7947 */ /* 0x000fec0003800000 */
.L_x_5239:
[----:B------:R-:W-:-:S05]  /*8e80*/  LOP3.LUT R2, R15, 0x80000, RZ, 0xfc, !PT ;  /* 0x000800000f027812 */ /* 0x000fca00078efcff */
[----:B------:R-:W-:Y:S01]  /*8e90*/  IMAD.MOV.U32 R3, RZ, RZ, R2 ;  /* 0x000000ffff037224 */ /* 0x000fe200078e0002 */
[----:B------:R-:W-:-:S07]  /*8ea0*/  MOV R2, R14 ;  /* 0x0000000e00027202 */ /* 0x000fce0000000f00 */
.L_x_5238:
[----:B------:R-:W-:Y:S05]  /*8eb0*/  BSYNC.RECONVERGENT B1 ;  /* 0x0000000000017941 */ /* 0x000fea0003800200 */
.L_x_5236:
[----:B------:R-:W-:Y:S02]  /*8ec0*/  IMAD.MOV.U32 R12, RZ, RZ, R0 ;  /* 0x000000ffff0c7224 */ /* 0x000fe400078e0000 */
[----:B------:R-:W-:-:S04]  /*8ed0*/  IMAD.MOV.U32 R13, RZ, RZ, 0x0 ;  /* 0x00000000ff0d7424 */ /* 0x000fc800078e00ff */
[----:B------:R-:W-:Y:S05]  /*8ee0*/  RET.REL.NODEC R12 `(_ZN2at6native29vectorized_elementwise_kernelILi4EZZZNS0_26round_decimals_kernel_cudaERNS_18TensorIteratorBaseElENKUlvE_clEvENKUlvE_clEvEUldE_St5arrayIPcLm2EEEEviT0_T1_) ;  /* 0xffffff700c447950 */ /* 0x000fea0003c3ffff */
.L_x_5241:
        /* <DEDUP_REMOVED lines=9> */
.L_x_19038:


//--------------------- .text._ZN2at6native29vectorized_elementwise_kernelILi8EZZZNS0_26round_decimals_kernel_cudaERNS_18TensorIteratorBaseElENKUlvE_clEvENKUlvE_clEvEUldE_St5arrayIPcLm2EEEEviT0_T1_ --------------------------
	.section	.text._ZN2at6native29vectorized_elementwise_kernelILi8EZZZNS0_26round_decimals_kernel_cudaERNS_18TensorIteratorBaseElENKUlvE_clEvENKUlvE_clEvEUldE_St5arrayIPcLm2EEEEviT0_T1_,"ax",@progbits
	.align	128
        .global         _ZN2at6native29vectorized_elementwise_kernelILi8EZZZNS0_26round_decimals_kernel_cudaERNS_18TensorIteratorBaseElENKUlvE_clEvENKUlvE_clEvEUldE_St5arrayIPcLm2EEEEviT0_T1_
        .type           _ZN2at6native29vectorized_elementwise_kernelILi8EZZZNS0_26round_decimals_kernel_cudaERNS_18TensorIteratorBaseElENKUlvE_clEvENKUlvE_clEvEUldE_St5arrayIPcLm2EEEEviT0_T1_,@function
        .size           _ZN2at6native29vectorized_elementwise_kernelILi8EZZZNS0_26round_decimals_kernel_cudaERNS_18TensorIteratorBaseElENKUlvE_clEvENKUlvE_clEvEUldE_St5arrayIPcLm2EEEEviT0_T1_,(.L_x_19112 - _ZN2at6native29vectorized_elementwise_kernelILi8EZZZNS0_26round_decimals_kernel_cudaERNS_18TensorIteratorBaseElENKUlvE_clEvENKUlvE_clEvEUldE_St5arrayIPcLm2EEEEviT0_T1_)
        .other          _ZN2at6native29vectorized_elementwise_kernelILi8EZZZNS0_26round_decimals_kernel_cudaERNS_18TensorIteratorBaseElENKUlvE_clEvENKUlvE_clEvEUldE_St5arrayIPcLm2EEEEviT0_T1_,@"STO_CUDA_ENTRY STV_DEFAULT"
_ZN2at6native29vectorized_elementwise_kernelILi8EZZZNS0_26round_decimals_kernel_cudaERNS_18TensorIteratorBaseElENKUlvE_clEvENKUlvE_clEvEUldE_St5arrayIPcLm2EEEEviT0_T1_:
.text._ZN2at6native29vectorized_elementwise_kernelILi8EZZZNS0_26round_decimals_kernel_cudaERNS_18TensorIteratorBaseElENKUlvE_clEvENKUlvE_clEvEUldE_St5arrayIPcLm2EEEEviT0_T1_:
[----:B------:R-:W-:Y:S01]  /*0000*/  LDC R1, c[0x0][0x37c] ;  /* 0x0000df00ff017b82 */ /* 0x000fe20000000800 */
[----:B------:R-:W-:Y:S05]  /*0010*/  EXIT ;  /* 0x000000000000794d */ /* 0x000fea0003800000 */
.L_x_5242:
        /* <DEDUP_REMOVED lines=14> */
.L_x_19112:


//--------------------- .text._ZN2at6native18elementwise_kernelILi128ELi4EZNS0_15gpu_kernel_implIZZZNS0_17round_kernel_cudaERNS_18TensorIteratorBaseEENKUlvE_clEvENKUlvE2_clEvEUlN3c108BFloat16EE_EEvS4_RKT_EUliE_EEviT1_ --------------------------
	.section	.text._ZN2at6native18elementwise_kernelILi128ELi4EZNS0_15gpu_kernel_implIZZZNS0_17round_kernel_cudaERNS_18TensorIteratorBaseEENKUlvE_clEvENKUlvE2_clEvEUlN3c108BFloat16EE_EEvS4_RKT_EUliE_EEviT1_,"ax",@progbits
	.align	128
        .global         _ZN2at6native18elementwise_kernelILi128ELi4EZNS0_15gpu_kernel_implIZZZNS0_17round_kernel_cudaERNS_18TensorIteratorBaseEENKUlvE_clEvENKUlvE2_clEvEUlN3c108BFloat16EE_EEvS4_RKT_EUliE_EEviT1_
        .type           _ZN2at6native18elementwise_kernelILi128ELi4EZNS0_15gpu_kernel_implIZZZNS0_17round_kernel_cudaERNS_18TensorIteratorBaseEENKUlvE_clEvENKUlvE2_clEvEUlN3c108BFloat16EE_EEvS4_RKT_EUliE_EEviT1_,@function
        .size           _ZN2at6native18elementwise_kernelILi128ELi4EZNS0_15gpu_kernel_implIZZZNS0_17round_kernel_cudaERNS_18TensorIteratorBaseEENKUlvE_clEvENKUlvE2_clEvEUlN3c108BFloat16EE_EEvS4_RKT_EUliE_EEviT1_,(.L_x_19113 - _ZN2at6native18elementwise_kernelILi128ELi4EZNS0_15gpu_kernel_implIZZZNS0_17round_kernel_cudaERNS_18TensorIteratorBaseEENKUlvE_clEvENKUlvE2_clEvEUlN3c108BFloat16EE_EEvS4_RKT_EUliE_EEviT1_)
        .other          _ZN2at6native18elementwise_kernelILi128ELi4EZNS0_15gpu_kernel_implIZZZNS0_17round_kernel_cudaERNS_18TensorIteratorBaseEENKUlvE_clEvENKUlvE2_clEvEUlN3c108BFloat16EE_EEvS4_RKT_EUliE_EEviT1_,@"STO_CUDA_ENTRY STV_DEFAULT"
_ZN2at6native18elementwise_kernelILi128ELi4EZNS0_15gpu_kernel_implIZZZNS0_17round_kernel_cudaERNS_18TensorIteratorBaseEENKUlvE_clEvENKUlvE2_clEvEUlN3c108BFloat16EE_EEvS4_RKT_EUliE_EEviT1_:
.text._ZN2at6native18elementwise_kernelILi128ELi4EZNS0_15gpu_kernel_implIZZZNS0_17round_kernel_cudaERNS_18TensorIteratorBaseEENKUlvE_clEvENKUlvE2_clEvEUlN3c108BFloat16EE_EEvS4_RKT_EUliE_EEviT1_:
        /* <DEDUP_REMOVED lines=319> */
.L_x_5245:
        /* <DEDUP_REMOVED lines=18> */
.L_x_5249:
[----:B------:R-:W2:Y:S02]  /*1510*/  LDG.E.U8 R2, desc[UR36][R2.64] ;  /* 0x0000002402027981 */ /* 0x000ea4000c1e1100 */
[----:B--2---:R-:W-:-:S04]  /*1520*/  I2FP.F32.U32 R0, R2 ;  /* 0x0000000200007245 */ /* 0x004fc80000201000 */
[----:B------:R-:W-:Y:S01]  /*1530*/  F2FP.BF16.F32.PACK_AB R0, RZ, R0 ;  /* 0x00000000ff00723e */ /* 0x000fe200000010ff */
[----:B------:R-:W-:Y:S06]  /*1540*/  BRA `(.L_x_5251) ;  /* 0x0000000c00a47947 */ /* 0x000fec0003800000 */
.L_x_5248:
        /* <DEDUP_REMOVED lines=10> */
.L_x_5253:
[----:B------:R-:W2:Y:S02]  /*15f0*/  LDG.E R2, desc[UR36][R2.64] ;  /* 0x0000002402027981 */ /* 0x000ea4000c1e1900 */
[----:B--2---:R-:W-:-:S04]  /*1600*/  I2FP.F32.S32 R0, R2 ;  /* 0x0000000200007245 */ /* 0x004fc80000201400 */
[----:B------:R-:W-:Y:S01]  /*1610*/  F2FP.BF16.F32.PACK_AB R0, RZ, R0 ;  /* 0x00000000ff00723e */ /* 0x000fe200000010ff */
[----:B------:R-:W-:Y:S06]  /*1620*/  BRA `(.L_x_5251) ;  /* 0x0000000c006c7947 */ /* 0x000fec0003800000 */
.L_x_5252:
[----:B------:R-:W2:Y:S02]  /*1630*/  LDG.E.U16 R2, desc[UR36][R2.64] ;  /* 0x0000002402027981 */ /* 0x000ea4000c1e1500 */
[----:B--2---:R-:W0:Y:S02]  /*1640*/  I2F.S16 R0, R2 ;  /* 0x0000000200007306 */ /* 0x004e240000101400 */
[----:B0-----:R-:W-:Y:S01]  /*1650*/  F2FP.BF16.F32.PACK_AB R0, RZ, R0 ;  /* 0x00000000ff00723e */ /* 0x001fe200000010ff */
[----:B------:R-:W-:Y:S06]  /*1660*/  BRA `(.L_x_5251) ;  /* 0x0000000c005c7947 */ /* 0x000fec0003800000 */
.L_x_5247:
        /* <DEDUP_REMOVED lines=9> */
.L_x_5255:
[----:B------:R-:W2:Y:S02]  /*1700*/  LDG.E.U16 R0, desc[UR36][R2.64] ;  /* 0x0000002402007981 */ /* 0x000ea4000c1e1500 */
[----:B--2---:R-:W-:-:S05]  /*1710*/  HADD2.F32 R0, -RZ, R0.H0_H0 ;  /* 0x20000000ff007230 */ /* 0x004fca0000004100 */
[----:B------:R-:W-:Y:S01]  /*1720*/  F2FP.BF16.F32.PACK_AB R0, RZ, R0 ;  /* 0x00000000ff00723e */ /* 0x000fe200000010ff */
[----:B------:R-:W-:Y:S06]  /*1730*/  BRA `(.L_x_5251) ;  /* 0x0000000c00287947 */ /* 0x000fec0003800000 */
.L_x_5254:
        /* <DEDUP_REMOVED lines=9> */
.L_x_5257:
[----:B------:R-:W2:Y:S02]  /*17d0*/  LDG.E.U16 R2, desc[UR36][R2.64] ;  /* 0x0000002402027981 */ /* 0x000ea4000c1e1500 */
[----:B--2---:R-:W-:-:S05]  /*17e0*/  HADD2.F32 R0, -RZ, R2.H0_H0 ;  /* 0x20000002ff007230 */ /* 0x004fca0000004100 */
[----:B------:R-:W-:Y:S01]  /*17f0*/  F2FP.BF16.F32.PACK_AB R0, RZ, R0 ;  /* 0x00000000ff00723e */ /* 0x000fe200000010ff */
[----:B------:R-:W-:Y:S06]  /*1800*/  BRA `(.L_x_5251) ;  /* 0x0000000800f47947 */ /* 0x000fec0003800000 */
.L_x_5256:
        /* <DEDUP_REMOVED lines=12> */
.L_x_5246:
        /* <DEDUP_REMOVED lines=13> */
.L_x_5260:
        /* <DEDUP_REMOVED lines=12> */
.L_x_5259:
        /* <DEDUP_REMOVED lines=27> */
.L_x_5262:
        /* <DEDUP_REMOVED lines=13> */
.L_x_5261:
[----:B------:R0:W5:Y:S01]  /*1ce0*/  LDG.E.U16 R0, desc[UR36][R2.64] ;  /* 0x0000002402007981 */ /* 0x000162000c1e1500 */
[----:B------:R-:W-:Y:S05]  /*1cf0*/  BRA `(.L_x_5251) ;  /* 0x0000000400b87947 */ /* 0x000fea0003800000 */
.L_x_5258:
        /* <DEDUP_REMOVED lines=12> */
.L_x_5265:
        /* <DEDUP_REMOVED lines=21> */
.L_x_5269:
[----:B------:R-:W-:Y:S05]  /*1f10*/  BSYNC.RECONVERGENT B1 ;  /* 0x0000000000017941 */ /* 0x000fea0003800200 */
.L_x_5268:
[----:B------:R-:W-:Y:S01]  /*1f20*/  IMAD.SHL.U32 R0, R0, 0x100000, RZ ;  /* 0x0010000000007824 */ /* 0x000fe200078e00ff */
[----:B------:R-:W-:-:S04]  /*1f30*/  LEA R2, R2, 0x3b800000, 0x17 ;  /* 0x3b80000002027811 */ /* 0x000fc800078eb8ff */
[----:B------:R-:W-:-:S07]  /*1f40*/  LOP3.LUT R0, R2, R0, R7, 0xfe, !PT ;  /* 0x0000000002007212 */ /* 0x000fce00078efe07 */
.L_x_5267:
[----:B------:R-:W-:Y:S05]  /*1f50*/  BSYNC.RECONVERGENT B0 ;  /* 0x0000000000007941 */ /* 0x000fea0003800200 */
.L_x_5266:
[----:B------:R-:W-:Y:S01]  /*1f60*/  F2FP.BF16.F32.PACK_AB R0, RZ, R0 ;  /* 0x00000000ff00723e */ /* 0x000fe200000010ff */
[----:B------:R-:W-:Y:S06]  /*1f70*/  BRA `(.L_x_5251) ;  /* 0x0000000400187947 */ /* 0x000fec0003800000 */
.L_x_5264:
        /* <DEDUP_REMOVED lines=21> */
.L_x_5273:
[----:B------:R-:W-:Y:S05]  /*20d0*/  BSYNC.RECONVERGENT B1 ;  /* 0x0000000000017941 */ /* 0x000fea0003800200 */
.L_x_5272:
[----:B------:R-:W-:Y:S02]  /*20e0*/  SHF.L.U32 R0, R0, 0x15, RZ ;  /* 0x0000001500007819 */ /* 0x000fe400000006ff */
[----:B------:R-:W-:-:S04]  /*20f0*/  LEA R2, R2, 0x37800000, 0x17 ;  /* 0x3780000002027811 */ /* 0x000fc800078eb8ff */
[----:B------:R-:W-:-:S07]  /*2100*/  LOP3.LUT R0, R2, R0, R7, 0xfe, !PT ;  /* 0x0000000002007212 */ /* 0x000fce00078efe07 */
.L_x_5271:
[----:B------:R-:W-:Y:S05]  /*2110*/  BSYNC.RECONVERGENT B0 ;  /* 0x0000000000007941 */ /* 0x000fea0003800200 */
.L_x_5270:
[----:B------:R-:W-:Y:S01]  /*2120*/  F2FP.BF16.F32.PACK_AB R0, RZ, R0 ;  /* 0x00000000ff00723e */ /* 0x000fe200000010ff */
[----:B------:R-:W-:Y:S06]  /*2130*/  BRA `(.L_x_5251) ;  /* 0x0000000000a87947 */ /* 0x000fec0003800000 */
.L_x_5263:
[----:B------:R-:W-:-:S09]  /*2140*/  UISETP.NE.AND UP0, UPT, UR4, 0x1c, UPT ;  /* 0x0000001c0400788c */ /* 0x000fd2000bf05270 */
[----:B------:R-:W-:Y:S05]  /*2150*/  BRA.U !UP0, `(.L_x_5274) ;  /* 0x0000000108947547 */ /* 0x000fea000b800000 */
[----:B------:R-:W-:-:S09]  /*2160*/  UISETP.NE.AND UP0, UPT, UR4, 0x1d, UPT ;  /* 0x0000001d0400788c */ /* 0x000fd2000bf05270 */
[----:B------:R-:W-:Y:S05]  /*2170*/  BRA.U !UP0, `(.L_x_5275) ;  /* 0x00000001087c7547 */ /* 0x000fea000b800000 */
[----:B------:R-:W-:-:S09]  /*2180*/  UISETP.NE.AND UP0, UPT, UR4, 0x2c, UPT ;  /* 0x0000002c0400788c */ /* 0x000fd2000bf05270 */
[----:B------:R-:W-:Y:S05]  /*2190*/  BRA.U !UP0, `(.L_x_5276) ;  /* 0x0000000108487547 */ /* 0x000fea000b800000 */
.L_x_5250:
        /* <DEDUP_REMOVED lines=16> */
.L_x_5277:
[----:B------:R-:W-:Y:S01]  /*22a0*/  PRMT R0, RZ, 0x7610, R0 ;  /* 0x00007610ff007816 */ /* 0x000fe20000000000 */
[----:B------:R-:W-:Y:S06]  /*22b0*/  BRA `(.L_x_5251) ;  /* 0x0000000000487947 */ /* 0x000fec0003800000 */
.L_x_5276:
        /* <DEDUP_REMOVED lines=8> */
.L_x_5279:
[----:B------:R-:W-:Y:S05]  /*2340*/  BSYNC.RECONVERGENT B0 ;  /* 0x0000000000007941 */ /* 0x000fea0003800200 */
.L_x_5278:
[----:B------:R-:W-:Y:S01]  /*2350*/  F2FP.BF16.F32.PACK_AB R0, RZ, R0 ;  /* 0x00000000ff00723e */ /* 0x000fe200000010ff */
[----:B------:R-:W-:Y:S06]  /*2360*/  BRA `(.L_x_5251) ;  /* 0x00000000001c7947 */ /* 0x000fec0003800000 */
.L_x_5275:
[----:B------:R-:W2:Y:S02]  /*2370*/  LDG.E.64 R2, desc[UR36][R2.64] ;  /* 0x0000002402027981 */ /* 0x000ea4000c1e1b00 */
[----:B--2---:R-:W0:Y:S02]  /*2380*/  I2F.U64 R0, R2 ;  /* 0x0000000200007312 */ /* 0x004e240000301000 */
[----:B0-----:R-:W-:Y:S01]  /*2390*/  F2FP.BF16.F32.PACK_AB R0, RZ, R0 ;  /* 0x00000000ff00723e */ /* 0x001fe200000010ff */
[----:B------:R-:W-:Y:S06]  /*23a0*/  BRA `(.L_x_5251) ;  /* 0x00000000000c7947 */ /* 0x000fec0003800000 */
.L_x_5274:
[----:B------:R-:W2:Y:S02]  /*23b0*/  LDG.E R2, desc[UR36][R2.64] ;  /* 0x0000002402027981 */ /* 0x000ea4000c1e1900 */
[----:B--2---:R-:W-:-:S04]  /*23c0*/  I2FP.F32.U32 R0, R2 ;  /* 0x0000000200007245 */ /* 0x004fc80000201000 */
[----:B------:R-:W-:-:S07]  /*23d0*/  F2FP.BF16.F32.PACK_AB R0, RZ, R0 ;  /* 0x00000000ff00723e */ /* 0x000fce00000010ff */
.L_x_5251:
[----:B-----5:R-:W-:Y:S01]  /*23e0*/  IMAD.U32 R0, R0, 0x10000, RZ ;  /* 0x0001000000007824 */ /* 0x020fe200078e00ff */
[----:B------:R-:W0:Y:S01]  /*23f0*/  LDCU.64 UR6, c[0x0][0x580] ;  /* 0x0000b000ff0677ac */ /* 0x000e220008000a00 */
[----:B------:R-:W-:-:S04]  /*2400*/  UPRMT UR4, UR42, 0x9910, URZ ;  /* 0x000099102a047896 */ /* 0x000fc800080000ff */
[----:B------:R-:W1:Y:S01]  /*2410*/  FRND R0, R0 ;  /* 0x0000000000007307 */ /* 0x000e620000201000 */
        /* <DEDUP_REMOVED lines=17> */
.L_x_5283:
[----:B-1----:R-:W-:-:S06]  /*2530*/  SHF.L.U32 R5, R5, 0x10, RZ ;  /* 0x0000001005057819 */ /* 0x002fcc00000006ff */
[----:B------:R-:W1:Y:S02]  /*2540*/  F2I.S64.TRUNC R4, R5 ;  /* 0x0000000500047311 */ /* 0x000e64000020d900 */
[----:B-1----:R4:W-:Y:S01]  /*2550*/  STG.E.U8 desc[UR36][R2.64], R4 ;  /* 0x0000000402007986 */ /* 0x0029e2000c101124 */
[----:B------:R-:W-:Y:S05]  /*2560*/  BRA `(.L_x_5285) ;  /* 0x0000000c00707947 */ /* 0x000fea0003800000 */
.L_x_5282:
        /* <DEDUP_REMOVED lines=10> */
.L_x_5287:
[----:B-1----:R-:W-:-:S06]  /*2610*/  IMAD.U32 R5, R5, 0x10000, RZ ;  /* 0x0001000005057824 */ /* 0x002fcc00078e00ff */
[----:B------:R-:W1:Y:S02]  /*2620*/  F2I.FTZ.TRUNC.NTZ R5, R5 ;  /* 0x0000000500057305 */ /* 0x000e64000021f100 */
[----:B-1----:R2:W-:Y:S01]  /*2630*/  STG.E desc[UR36][R2.64], R5 ;  /* 0x0000000502007986 */ /* 0x0025e2000c101924 */
[----:B------:R-:W-:Y:S05]  /*2640*/  BRA `(.L_x_5285) ;  /* 0x0000000c00387947 */ /* 0x000fea0003800000 */
.L_x_5286:
[----:B-1----:R-:W-:-:S06]  /*2650*/  IMAD.U32 R5, R5, 0x10000, RZ ;  /* 0x0001000005057824 */ /* 0x002fcc00078e00ff */
[----:B------:R-:W1:Y:S02]  /*2660*/  F2I.FTZ.TRUNC.NTZ R5, R5 ;  /* 0x0000000500057305 */ /* 0x000e64000021f100 */
[----:B-1----:R3:W-:Y:S01]  /*2670*/  STG.E.U16 desc[UR36][R2.64], R5 ;  /* 0x0000000502007986 */ /* 0x0027e2000c101524 */
[----:B------:R-:W-:Y:S05]  /*2680*/  BRA `(.L_x_5285) ;  /* 0x0000000c00287947 */ /* 0x000fea0003800000 */
.L_x_5281:
        /* <DEDUP_REMOVED lines=9> */
.L_x_5289:
[----:B01----:R-:W-:-:S05]  /*2720*/  IMAD.U32 R0, R5, 0x10000, RZ ;  /* 0x0001000005007824 */ /* 0x003fca00078e00ff */
[----:B------:R-:W-:-:S05]  /*2730*/  F2FP.F16.F32.PACK_AB R0, RZ, R0 ;  /* 0x00000000ff00723e */ /* 0x000fca00000000ff */
[----:B------:R0:W-:Y:S01]  /*2740*/  STG.E.U16 desc[UR36][R2.64], R0 ;  /* 0x0000000002007986 */ /* 0x0001e2000c101524 */
[----:B------:R-:W-:Y:S05]  /*2750*/  BRA `(.L_x_5285) ;  /* 0x0000000800f47947 */ /* 0x000fea0003800000 */
.L_x_5288:
        /* <DEDUP_REMOVED lines=10> */
.L_x_5291:
[----:B-1----:R-:W-:-:S04]  /*2800*/  SHF.L.U32 R5, R5, 0x10, RZ ;  /* 0x0000001005057819 */ /* 0x002fc800000006ff */
[----:B------:R-:W-:-:S04]  /*2810*/  F2FP.F16.F32.PACK_AB R5, RZ, R5 ;  /* 0x00000005ff05723e */ /* 0x000fc800000000ff */
[----:B------:R-:W-:-:S05]  /*2820*/  PRMT R5, R5, 0x5410, RZ ;  /* 0x0000541005057816 */ /* 0x000fca00000000ff */
[----:B------:R1:W-:Y:S01]  /*2830*/  STG.E desc[UR36][R2.64], R5 ;  /* 0x0000000502007986 */ /* 0x0003e2000c101924 */
[----:B------:R-:W-:Y:S05]  /*2840*/  BRA `(.L_x_5285) ;  /* 0x0000000800b87947 */ /* 0x000fea0003800000 */
.L_x_5290:
[----:B-1----:R-:W-:-:S04]  /*2850*/  IMAD.U32 R4, R5, 0x10000, RZ ;  /* 0x0001000005047824 */ /* 0x002fc800078e00ff */
[----:B------:R-:W-:-:S06]  /*2860*/  FMUL.FTZ R4, R4, 1 ;  /* 0x3f80000004047820 */ /* 0x000fcc0000410000 */
[----:B------:R-:W1:Y:S02]  /*2870*/  F2F.F64.F32 R4, R4 ;  /* 0x0000000400047310 */ /* 0x000e640000201800 */
[----:B-1----:R1:W-:Y:S01]  /*2880*/  STG.E.64 desc[UR36][R2.64], R4 ;  /* 0x0000000402007986 */ /* 0x0023e2000c101b24 */
[----:B------:R-:W-:Y:S05]  /*2890*/  BRA `(.L_x_5285) ;  /* 0x0000000800a47947 */ /* 0x000fea0003800000 */
.L_x_5280:
        /* <DEDUP_REMOVED lines=13> */
.L_x_5294:
[----:B-1----:R-:W-:Y:S01]  /*2970*/  IMAD.U32 R5, R5, 0x10000, RZ ;  /* 0x0001000005057824 */ /* 0x002fe200078e00ff */
[----:B------:R-:W-:-:S03]  /*2980*/  CS2R R6, SRZ ;  /* 0x0000000000067805 */ /* 0x000fc6000001ff00 */
[----:B------:R-:W-:-:S06]  /*2990*/  FMUL.FTZ R5, R5, 1 ;  /* 0x3f80000005057820 */ /* 0x000fcc0000410000 */
[----:B------:R-:W1:Y:S02]  /*29a0*/  F2F.F64.F32 R4, R5 ;  /* 0x0000000500047310 */ /* 0x000e640000201800 */
[----:B-1----:R1:W-:Y:S01]  /*29b0*/  STG.E.128 desc[UR36][R2.64], R4 ;  /* 0x0000000402007986 */ /* 0x0023e2000c101d24 */
[----:B------:R-:W-:Y:S05]  /*29c0*/  BRA `(.L_x_5285) ;  /* 0x0000000800587947 */ /* 0x000fea0003800000 */
.L_x_5293:
        /* <DEDUP_REMOVED lines=19> */
.L_x_5298:
[----:B------:R-:W-:Y:S05]  /*2b00*/  BSYNC.RECONVERGENT B0 ;  /* 0x0000000000007941 */ /* 0x000fea0003800200 */
.L_x_5297:
[----:B------:R-:W-:-:S05]  /*2b10*/  LOP3.LUT R5, R0, 0x80, R5, 0xf8, !PT ;  /* 0x0000008000057812 */ /* 0x000fca00078ef805 */
[----:B------:R0:W-:Y:S01]  /*2b20*/  STG.E.U8 desc[UR36][R2.64], R5 ;  /* 0x0000000502007986 */ /* 0x0001e2000c101124 */
[----:B------:R-:W-:Y:S05]  /*2b30*/  BRA `(.L_x_5285) ;  /* 0x0000000400fc7947 */ /* 0x000fea0003800000 */
.L_x_5296:
        /* <DEDUP_REMOVED lines=15> */
.L_x_5300:
[----:B------:R-:W-:Y:S05]  /*2c30*/  BSYNC.RECONVERGENT B0 ;  /* 0x0000000000007941 */ /* 0x000fea0003800200 */
.L_x_5299:
[----:B------:R-:W-:-:S05]  /*2c40*/  LOP3.LUT R5, R0, 0x80, R5, 0xf8, !PT ;  /* 0x0000008000057812 */ /* 0x000fca00078ef805 */
[----:B------:R0:W-:Y:S01]  /*2c50*/  STG.E.U8 desc[UR36][R2.64], R5 ;  /* 0x0000000502007986 */ /* 0x0001e2000c101124 */
[----:B------:R-:W-:Y:S05]  /*2c60*/  BRA `(.L_x_5285) ;  /* 0x0000000400b07947 */ /* 0x000fea0003800000 */
.L_x_5295:
[----:B-1----:R1:W-:Y:S01]  /*2c70*/  STG.E.U16 desc[UR36][R2.64], R5 ;  /* 0x0000000502007986 */ /* 0x0023e2000c101524 */
[----:B------:R-:W-:Y:S05]  /*2c80*/  BRA `(.L_x_5285) ;  /* 0x0000000400a87947 */ /* 0x000fea0003800000 */
.L_x_5292:
        /* <DEDUP_REMOVED lines=12> */
.L_x_5303:
        /* <DEDUP_REMOVED lines=13> */
.L_x_5306:
[----:B------:R-:W-:-:S04]  /*2e20*/  SHF.R.U32.HI R0, RZ, 0x14, R5 ;  /* 0x00000014ff007819 */ /* 0x000fc80000011605 */
[----:B------:R-:W-:-:S04]  /*2e30*/  LOP3.LUT R0, R0, 0x1, RZ, 0xc0, !PT ;  /* 0x0000000100007812 */ /* 0x000fc800078ec0ff */
[----:B------:R-:W-:-:S04]  /*2e40*/  IADD3 R0, PT, PT, R5, 0x487ffff, R0 ;  /* 0x0487ffff05007810 */ /* 0x000fc80007ffe000 */
[----:B------:R-:W-:-:S04]  /*2e50*/  SHF.R.U32.HI R0, RZ, 0x14, R0 ;  /* 0x00000014ff007819 */ /* 0x000fc80000011600 */
[----:B------:R-:W-:-:S07]  /*2e60*/  LOP3.LUT R4, R0, 0xff, RZ, 0xc0, !PT ;  /* 0x000000ff00047812 */ /* 0x000fce00078ec0ff */
.L_x_5307:
[----:B------:R-:W-:-:S04]  /*2e70*/  SHF.R.U32.HI R5, RZ, 0x18, R5 ;  /* 0x00000018ff057819 */ /* 0x000fc80000011605 */
[----:B------:R-:W-:-:S04]  /*2e80*/  LOP3.LUT R4, R4, 0x80, R5, 0xf8, !PT ;  /* 0x0000008004047812 */ /* 0x000fc800078ef805 */
[----:B------:R-:W-:-:S07]  /*2e90*/  PRMT R0, R4, 0x7610, R0 ;  /* 0x0000761004007816 */ /* 0x000fce0000000000 */
.L_x_5305:
[----:B------:R-:W-:Y:S05]  /*2ea0*/  BSYNC.RECONVERGENT B0 ;  /* 0x0000000000007941 */ /* 0x000fea0003800200 */
.L_x_5304:
[----:B------:R0:W-:Y:S01]  /*2eb0*/  STG.E.U8 desc[UR36][R2.64], R0 ;  /* 0x0000000002007986 */ /* 0x0001e2000c101124 */
[----:B------:R-:W-:Y:S05]  /*2ec0*/  BRA `(.L_x_5285) ;  /* 0x0000000400187947 */ /* 0x000fea0003800000 */
.L_x_5302:
        /* <DEDUP_REMOVED lines=13> */
.L_x_5310:
[----:B------:R-:W-:-:S04]  /*2fa0*/  SHF.R.U32.HI R0, RZ, 0x15, R5 ;  /* 0x00000015ff007819 */ /* 0x000fc80000011605 */
[----:B------:R-:W-:-:S04]  /*2fb0*/  LOP3.LUT R0, R0, 0x1, RZ, 0xc0, !PT ;  /* 0x0000000100007812 */ /* 0x000fc800078ec0ff */
[----:B------:R-:W-:-:S04]  /*2fc0*/  IADD3 R0, PT, PT, R5, 0x88fffff, R0 ;  /* 0x088fffff05007810 */ /* 0x000fc80007ffe000 */
[----:B------:R-:W-:-:S04]  /*2fd0*/  SHF.R.U32.HI R0, RZ, 0x15, R0 ;  /* 0x00000015ff007819 */ /* 0x000fc80000011600 */
[----:B------:R-:W-:-:S07]  /*2fe0*/  LOP3.LUT R4, R0, 0xff, RZ, 0xc0, !PT ;  /* 0x000000ff00047812 */ /* 0x000fce00078ec0ff */
.L_x_5311:
[----:B------:R-:W-:-:S04]  /*2ff0*/  SHF.R.U32.HI R5, RZ, 0x18, R5 ;  /* 0x00000018ff057819 */ /* 0x000fc80000011605 */
[----:B------:R-:W-:-:S04]  /*3000*/  LOP3.LUT R4, R4, 0x80, R5, 0xf8, !PT ;  /* 0x0000008004047812 */ /* 0x000fc800078ef805 */
[----:B------:R-:W-:-:S07]  /*3010*/  PRMT R0, R4, 0x7610, R0 ;  /* 0x0000761004007816 */ /* 0x000fce0000000000 */
.L_x_5309:
[----:B------:R-:W-:Y:S05]  /*3020*/  BSYNC.RECONVERGENT B0 ;  /* 0x0000000000007941 */ /* 0x000fea0003800200 */
.L_x_5308:
[----:B------:R0:W-:Y:S01]  /*3030*/  STG.E.U8 desc[UR36][R2.64], R0 ;  /* 0x0000000002007986 */ /* 0x0001e2000c101124 */
[----:B------:R-:W-:Y:S05]  /*3040*/  BRA `(.L_x_5285) ;  /* 0x0000000000b87947 */ /* 0x000fea0003800000 */
.L_x_5301:
[----:B------:R-:W-:-:S09]  /*3050*/  UISETP.NE.AND UP0, UPT, UR4, 0x1c, UPT ;  /* 0x0000001c0400788c */ /* 0x000fd2000bf05270 */
[----:B------:R-:W-:Y:S05]  /*3060*/  BRA.U !UP0, `(.L_x_5312) ;  /* 0x0000000108a47547 */ /* 0x000fea000b800000 */
[----:B------:R-:W-:-:S09]  /*3070*/  UISETP.NE.AND UP0, UPT, UR4, 0x1d, UPT ;  /* 0x0000001d0400788c */ /* 0x000fd2000bf05270 */
[----:B------:R-:W-:Y:S05]  /*3080*/  BRA.U !UP0, `(.L_x_5313) ;  /* 0x00000001088c7547 */ /* 0x000fea000b800000 */
[----:B------:R-:W-:-:S09]  /*3090*/  UISETP.NE.AND UP0, UPT, UR4, 0x2c, UPT ;  /* 0x0000002c0400788c */ /* 0x000fd2000bf05270 */
[----:B------:R-:W-:Y:S05]  /*30a0*/  BRA.U !UP0, `(.L_x_5314) ;  /* 0x0000000108447547 */ /* 0x000fea000b800000 */
.L_x_5284:
        /* <DEDUP_REMOVED lines=16> */
.L_x_5315:
[----:B------:R-:W-:Y:S05]  /*31b0*/  BRA `(.L_x_5285) ;  /* 0x00000000005c7947 */ /* 0x000fea0003800000 */
.L_x_5314:
        /* <DEDUP_REMOVED lines=16> */
.L_x_5313:
[----:B-1----:R-:W-:-:S06]  /*32c0*/  IMAD.U32 R5, R5, 0x10000, RZ ;  /* 0x0001000005057824 */ /* 0x002fcc00078e00ff */
[----:B------:R-:W1:Y:S02]  /*32d0*/  F2I.U64.TRUNC R4, R5 ;  /* 0x0000000500047311 */ /* 0x000e64000020d800 */
[----:B-1----:R1:W-:Y:S01]  /*32e0*/  STG.E.64 desc[UR36][R2.64], R4 ;  /* 0x0000000402007986 */ /* 0x0023e2000c101b24 */
[----:B------:R-:W-:Y:S05]  /*32f0*/  BRA `(.L_x_5285) ;  /* 0x00000000000c7947 */ /* 0x000fea0003800000 */
.L_x_5312:
[----:B-1----:R-:W-:-:S06]  /*3300*/  SHF.L.U32 R5, R5, 0x10, RZ ;  /* 0x0000001005057819 */ /* 0x002fcc00000006ff */
[----:B------:R-:W1:Y:S02]  /*3310*/  F2I.FTZ.U32.TRUNC.NTZ R5, R5 ;  /* 0x0000000500057305 */ /* 0x000e64000021f000 */
[----:B-1----:R1:W-:Y:S02]  /*3320*/  STG.E desc[UR36][R2.64], R5 ;  /* 0x0000000502007986 */ /* 0x0023e4000c101924 */
.L_x_5285:
[----:B------:R-:W-:-:S07]  /*3330*/  VIADD R17, R17, 0x80 ;  /* 0x0000008011117836 */ /* 0x000fce0000000000 */
.L_x_5244:
[----:B------:R-:W-:Y:S05]  /*3340*/  BSYNC.RECONVERGENT B6 ;  /* 0x0000000000067941 */ /* 0x000fea0003800200 */
.L_x_5243:
        /* <DEDUP_REMOVED lines=307> */
.L_x_5318:
        /* <DEDUP_REMOVED lines=18> */
.L_x_5322:
[----:B------:R-:W2:Y:S02]  /*47a0*/  LDG.E.U8 R2, desc[UR36][R2.64] ;  /* 0x0000002402027981 */ /* 0x000ea4000c1e1100 */
[----:B--2---:R-:W-:-:S04]  /*47b0*/  I2FP.F32.U32 R0, R2 ;  /* 0x0000000200007245 */ /* 0x004fc80000201000 */
[----:B------:R-:W-:Y:S01]  /*47c0*/  F2FP.BF16.F32.PACK_AB R0, RZ, R0 ;  /* 0x00000000ff00723e */ /* 0x000fe200000010ff */
[----:B------:R-:W-:Y:S06]  /*47d0*/  BRA `(.L_x_5324) ;  /* 0x0000000c00a47947 */ /* 0x000fec0003800000 */
.L_x_5321:
        /* <DEDUP_REMOVED lines=10> */
.L_x_5326:
[----:B------:R-:W2:Y:S02]  /*4880*/  LDG.E R2, desc[UR36][R2.64] ;  /* 0x0000002402027981 */ /* 0x000ea4000c1e1900 */
[----:B--2---:R-:W-:-:S04]  /*4890*/  I2FP.F32.S32 R0, R2 ;  /* 0x0000000200007245 */ /* 0x004fc80000201400 */
[----:B------:R-:W-:Y:S01]  /*48a0*/  F2FP.BF16.F32.PACK_AB R0, RZ, R0 ;  /* 0x00000000ff00723e */ /* 0x000fe200000010ff */
[----:B------:R-:W-:Y:S06]  /*48b0*/  BRA `(.L_x_5324) ;  /* 0x0000000c006c7947 */ /* 0x000fec0003800000 */
.L_x_5325:
[----:B------:R-:W2:Y:S02]  /*48c0*/  LDG.E.U16 R2, desc[UR36][R2.64] ;  /* 0x0000002402027981 */ /* 0x000ea4000c1e1500 */
[----:B--2---:R-:W0:Y:S02]  /*48d0*/  I2F.S16 R0, R2 ;  /* 0x0000000200007306 */ /* 0x004e240000101400 */
[----:B0-----:R-:W-:Y:S01]  /*48e0*/  F2FP.BF16.F32.PACK_AB R0, RZ, R0 ;  /* 0x00000000ff00723e */ /* 0x001fe200000010ff */
[----:B------:R-:W-:Y:S06]  /*48f0*/  BRA `(.L_x_5324) ;  /* 0x0000000c005c7947 */ /* 0x000fec0003800000 */
.L_x_5320:
        /* <DEDUP_REMOVED lines=9> */
.L_x_5328:
[----:B------:R-:W2:Y:S02]  /*4990*/  LDG.E.U16 R0, desc[UR36][R2.64] ;  /* 0x0000002402007981 */ /* 0x000ea4000c1e1500 */
[----:B--2---:R-:W-:-:S05]  /*49a0*/  HADD2.F32 R0, -RZ, R0.H0_H0 ;  /* 0x20000000ff007230 */ /* 0x004fca0000004100 */
[----:B------:R-:W-:Y:S01]  /*49b0*/  F2FP.BF16.F32.PACK_AB R0, RZ, R0 ;  /* 0x00000000ff00723e */ /* 0x000fe200000010ff */
[----:B------:R-:W-:Y:S06]  /*49c0*/  BRA `(.L_x_5324) ;  /* 0x0000000c00287947 */ /* 0x000fec0003800000 */
.L_x_5327:
        /* <DEDUP_REMOVED lines=9> */
.L_x_5330:
[----:B------:R-:W2:Y:S02]  /*4a60*/  LDG.E.U16 R2, desc[UR36][R2.64] ;  /* 0x0000002402027981 */ /* 0x000ea4000c1e1500 */
[----:B--2---:R-:W-:-:S05]  /*4a70*/  HADD2.F32 R0, -RZ, R2.H0_H0 ;  /* 0x20000002ff007230 */ /* 0x004fca0000004100 */
[----:B------:R-:W-:Y:S01]  /*4a80*/  F2FP.BF16.F32.PACK_AB R0, RZ, R0 ;  /* 0x00000000ff00723e */ /* 0x000fe200000010ff */
[----:B------:R-:W-:Y:S06]  /*4a90*/  BRA `(.L_x_5324) ;  /* 0x0000000800f47947 */ /* 0x000fec0003800000 */
.L_x_5329:
        /* <DEDUP_REMOVED lines=12> */
.L_x_5319:
        /* <DEDUP_REMOVED lines=13> */
.L_x_5333:
        /* <DEDUP_REMOVED lines=12> */
.L_x_5332:
        /* <DEDUP_REMOVED lines=27> */
.L_x_5335:
        /* <DEDUP_REMOVED lines=13> */
.L_x_5334:
[----:B------:R0:W5:Y:S01]  /*4f70*/  LDG.E.U16 R0, desc[UR36][R2.64] ;  /* 0x0000002402007981 */ /* 0x000162000c1e1500 */
[----:B------:R-:W-:Y:S05]  /*4f80*/  BRA `(.L_x_5324) ;  /* 0x0000000400b87947 */ /* 0x000fea0003800000 */
.L_x_5331:
        /* <DEDUP_REMOVED lines=12> */
.L_x_5338:
        /* <DEDUP_REMOVED lines=21> */
.L_x_5342:
[----:B------:R-:W-:Y:S05]  /*51a0*/  BSYNC.RECONVERGENT B1 ;  /* 0x0000000000017941 */ /* 0x000fea0003800200 */
.L_x_5341:
[----:B------:R-:W-:Y:S01]  /*51b0*/  IMAD.SHL.U32 R0, R0, 0x100000, RZ ;  /* 0x0010000000007824 */ /* 0x000fe200078e00ff */
[----:B------:R-:W-:-:S04]  /*51c0*/  LEA R2, R2, 0x3b800000, 0x17 ;  /* 0x3b80000002027811 */ /* 0x000fc800078eb8ff */
[----:B------:R-:W-:-:S07]  /*51d0*/  LOP3.LUT R0, R2, R0, R7, 0xfe, !PT ;  /* 0x0000000002007212 */ /* 0x000fce00078efe07 */
.L_x_5340:
[----:B------:R-:W-:Y:S05]  /*51e0*/  BSYNC.RECONVERGENT B0 ;  /* 0x0000000000007941 */ /* 0x000fea0003800200 */
.L_x_5339:
[----:B------:R-:W-:Y:S01]  /*51f0*/  F2FP.BF16.F32.PACK_AB R0, RZ, R0 ;  /* 0x00000000ff00723e */ /* 0x000fe200000010ff */
[----:B------:R-:W-:Y:S06]  /*5200*/  BRA `(.L_x_5324) ;  /* 0x0000000400187947 */ /* 0x000fec0003800000 */
.L_x_5337:
        /* <DEDUP_REMOVED lines=21> */
.L_x_5346:
[----:B------:R-:W-:Y:S05]  /*5360*/  BSYNC.RECONVERGENT B1 ;  /* 0x0000000000017941 */ /* 0x000fea0003800200 */
.L_x_5345:
[----:B------:R-:W-:Y:S01]  /*5370*/  IMAD.SHL.U32 R0, R0, 0x200000, RZ ;  /* 0x0020000000007824 */ /* 0x000fe200078e00ff */
[----:B------:R-:W-:-:S04]  /*5380*/  LEA R2, R2, 0x37800000, 0x17 ;  /* 0x3780000002027811 */ /* 0x000fc800078eb8ff */
[----:B------:R-:W-:-:S07]  /*5390*/  LOP3.LUT R0, R2, R0, R7, 0xfe, !PT ;  /* 0x0000000002007212 */ /* 0x000fce00078efe07 */
.L_x_5344:
[----:B------:R-:W-:Y:S05]  /*53a0*/  BSYNC.RECONVERGENT B0 ;  /* 0x0000000000007941 */ /* 0x000fea0003800200 */
.L_x_5343:
[----:B------:R-:W-:Y:S01]  /*53b0*/  F2FP.BF16.F32.PACK_AB R0, RZ, R0 ;  /* 0x00000000ff00723e */ /* 0x000fe200000010ff */
[----:B------:R-:W-:Y:S06]  /*53c0*/  BRA `(.L_x_5324) ;  /* 0x0000000000a87947 */ /* 0x000fec0003800000 */
.L_x_5336:
        /* <DEDUP_REMOVED lines=14> */
.L_x_5350:
[----:B------:R-:W-:Y:S05]  /*54b0*/  BSYNC.RECONVERGENT B0 ;  /* 0x0000000000007941 */ /* 0x000fea0003800200 */
.L_x_5349:
[----:B------:R-:W-:Y:S01]  /*54c0*/  F2FP.BF16.F32.PACK_AB R0, RZ, R0 ;  /* 0x00000000ff00723e */ /* 0x000fe200000010ff */
[----:B------:R-:W-:Y:S06]  /*54d0*/  BRA `(.L_x_5324) ;  /* 0x0000000000647947 */ /* 0x000fec0003800000 */
.L_x_5323:
        /* <DEDUP_REMOVED lines=16> */
.L_x_5351:
[----:B------:R-:W-:Y:S01]  /*55e0*/  PRMT R0, RZ, 0x7610, R0 ;  /* 0x00007610ff007816 */ /* 0x000fe20000000000 */
[----:B------:R-:W-:Y:S06]  /*55f0*/  BRA `(.L_x_5324) ;  /* 0x00000000001c7947 */ /* 0x000fec0003800000 */
.L_x_5348:
[----:B------:R-:W2:Y:S02]  /*5600*/  LDG.E.64 R2, desc[UR36][R2.64] ;  /* 0x0000002402027981 */ /* 0x000ea4000c1e1b00 */
[----:B--2---:R-:W0:Y:S02]  /*5610*/  I2F.U64 R0, R2 ;  /* 0x0000000200007312 */ /* 0x004e240000301000 */
[----:B0-----:R-:W-:Y:S01]  /*5620*/  F2FP.BF16.F32.PACK_AB R0, RZ, R0 ;  /* 0x00000000ff00723e */ /* 0x001fe200000010ff */
[----:B------:R-:W-:Y:S06]  /*5630*/  BRA `(.L_x_5324) ;  /* 0x00000000000c7947 */ /* 0x000fec0003800000 */
.L_x_5347:
[----:B------:R-:W2:Y:S02]  /*5640*/  LDG.E R2, desc[UR36][R2.64] ;  /* 0x0000002402027981 */ /* 0x000ea4000c1e1900 */
[----:B--2---:R-:W-:-:S04]  /*5650*/  I2FP.F32.U32 R0, R2 ;  /* 0x0000000200007245 */ /* 0x004fc80000201000 */
[----:B------:R-:W-:-:S07]  /*5660*/  F2FP.BF16.F32.PACK_AB R0, RZ, R0 ;  /* 0x00000000ff00723e */ /* 0x000fce00000010ff */
.L_x_5324:
[----:B-----5:R-:W-:Y:S01]  /*5670*/  IMAD.U32 R0, R0, 0x10000, RZ ;  /* 0x0001000000007824 */ /* 0x020fe200078e00ff */
[----:B------:R-:W0:Y:S01]  /*5680*/  LDCU.64 UR6, c[0x0][0x580] ;  /* 0x0000b000ff0677ac */ /* 0x000e220008000a00 */
[----:B------:R-:W-:-:S04]  /*5690*/  UPRMT UR4, UR42, 0x9910, URZ ;  /* 0x000099102a047896 */ /* 0x000fc800080000ff */
[----:B------:R-:W1:Y:S01]  /*56a0*/  FRND R0, R0 ;  /* 0x0000000000007307 */ /* 0x000e620000201000 */
        /* <DEDUP_REMOVED lines=17> */
.L_x_5355:
[----:B-1----:R-:W-:-:S06]  /*57c0*/  IMAD.U32 R5, R5, 0x10000, RZ ;  /* 0x0001000005057824 */ /* 0x002fcc00078e00ff */
[----:B------:R-:W1:Y:S02]  /*57d0*/  F2I.S64.TRUNC R4, R5 ;  /* 0x0000000500047311 */ /* 0x000e64000020d900 */
[----:B-1----:R1:W-:Y:S01]  /*57e0*/  STG.E.U8 desc[UR36][R2.64], R4 ;  /* 0x0000000402007986 */ /* 0x0023e2000c101124 */
[----:B------:R-:W-:Y:S05]  /*57f0*/  BRA `(.L_x_5357) ;  /* 0x0000000c006c7947 */ /* 0x000fea0003800000 */
.L_x_5354:
        /* <DEDUP_REMOVED lines=10> */
.L_x_5359:
[----:B-1----:R-:W-:-:S06]  /*58a0*/  IMAD.U32 R5, R5, 0x10000, RZ ;  /* 0x0001000005057824 */ /* 0x002fcc00078e00ff */
[----:B------:R-:W1:Y:S02]  /*58b0*/  F2I.FTZ.TRUNC.NTZ R5, R5 ;  /* 0x0000000500057305 */ /* 0x000e64000021f100 */
[----:B-1----:R1:W-:Y:S01]  /*58c0*/  STG.E desc[UR36][R2.64], R5 ;  /* 0x0000000502007986 */ /* 0x0023e2000c101924 */
[----:B------:R-:W-:Y:S05]  /*58d0*/  BRA `(.L_x_5357) ;  /* 0x0000000c00347947 */ /* 0x000fea0003800000 */
.L_x_5358:
[----:B-1----:R-:W-:-:S06]  /*58e0*/  IMAD.U32 R5, R5, 0x10000, RZ ;  /* 0x0001000005057824 */ /* 0x002fcc00078e00ff */
[----:B------:R-:W1:Y:S02]  /*58f0*/  F2I.FTZ.TRUNC.NTZ R5, R5 ;  /* 0x0000000500057305 */ /* 0x000e64000021f100 */
[----:B-1----:R1:W-:Y:S01]  /*5900*/  STG.E.U16 desc[UR36][R2.64], R5 ;  /* 0x0000000502007986 */ /* 0x0023e2000c101524 */
[----:B------:R-:W-:Y:S05]  /*5910*/  BRA `(.L_x_5357) ;  /* 0x0000000c00247947 */ /* 0x000fea0003800000 */
.L_x_5353:
        /* <DEDUP_REMOVED lines=9> */
.L_x_5361:
[----:B01----:R-:W-:-:S05]  /*59b0*/  IMAD.U32 R0, R5, 0x10000, RZ ;  /* 0x0001000005007824 */ /* 0x003fca00078e00ff */
[----:B------:R-:W-:-:S05]  /*59c0*/  F2FP.F16.F32.PACK_AB R0, RZ, R0 ;  /* 0x00000000ff00723e */ /* 0x000fca00000000ff */
[----:B------:R0:W-:Y:S01]  /*59d0*/  STG.E.U16 desc[UR36][R2.64], R0 ;  /* 0x0000000002007986 */ /* 0x0001e2000c101524 */
[----:B------:R-:W-:Y:S05]  /*59e0*/  BRA `(.L_x_5357) ;  /* 0x0000000800f07947 */ /* 0x000fea0003800000 */
.L_x_5360:
        /* <DEDUP_REMOVED lines=10> */
.L_x_5363:
[----:B-1----:R-:W-:-:S05]  /*5a90*/  IMAD.U32 R5, R5, 0x10000, RZ ;  /* 0x0001000005057824 */ /* 0x002fca00078e00ff */
[----:B------:R-:W-:-:S04]  /*5aa0*/  F2FP.F16.F32.PACK_AB R5, RZ, R5 ;  /* 0x00000005ff05723e */ /* 0x000fc800000000ff */
[----:B------:R-:W-:-:S05]  /*5ab0*/  PRMT R5, R5, 0x5410, RZ ;  /* 0x0000541005057816 */ /* 0x000fca00000000ff */
[----:B------:R1:W-:Y:S01]  /*5ac0*/  STG.E desc[UR36][R2.64], R5 ;  /* 0x0000000502007986 */ /* 0x0003e2000c101924 */
[----:B------:R-:W-:Y:S05]  /*5ad0*/  BRA `(.L_x_5357) ;  /* 0x0000000800b47947 */ /* 0x000fea0003800000 */
.L_x_5362:
[----:B-1----:R-:W-:-:S04]  /*5ae0*/  IMAD.U32 R4, R5, 0x10000, RZ ;  /* 0x0001000005047824 */ /* 0x002fc800078e00ff */
[----:B------:R-:W-:-:S06]  /*5af0*/  FMUL.FTZ R4, R4, 1 ;  /* 0x3f80000004047820 */ /* 0x000fcc0000410000 */
[----:B------:R-:W1:Y:S02]  /*5b00*/  F2F.F64.F32 R4, R4 ;  /* 0x0000000400047310 */ /* 0x000e640000201800 */
[----:B-1----:R1:W-:Y:S01]  /*5b10*/  STG.E.64 desc[UR36][R2.64], R4 ;  /* 0x0000000402007986 */ /* 0x0023e2000c101b24 */
[----:B------:R-:W-:Y:S05]  /*5b20*/  BRA `(.L_x_5357) ;  /* 0x0000000800a07947 */ /* 0x000fea0003800000 */
.L_x_5352:
        /* <DEDUP_REMOVED lines=14> */
.L_x_5367:
        /* <DEDUP_REMOVED lines=18> */
.L_x_5370:
[----:B------:R-:W-:-:S04]  /*5d30*/  SHF.R.U32.HI R5, RZ, 0x18, R5 ;  /* 0x00000018ff057819 */ /* 0x000fc80000011605 */
[----:B------:R-:W-:-:S07]  /*5d40*/  LOP3.LUT R0, R0, 0x80, R5, 0xf8, !PT ;  /* 0x0000008000007812 */ /* 0x000fce00078ef805 */
.L_x_5369:
[----:B------:R-:W-:Y:S05]  /*5d50*/  BSYNC.RECONVERGENT B0 ;  /* 0x0000000000007941 */ /* 0x000fea0003800200 */
.L_x_5368:
[----:B------:R0:W-:Y:S01]  /*5d60*/  STG.E.U8 desc[UR36][R2.64], R0 ;  /* 0x0000000002007986 */ /* 0x0001e2000c101124 */
[----:B------:R-:W-:Y:S05]  /*5d70*/  BRA `(.L_x_5357) ;  /* 0x00000008000c7947 */ /* 0x000fea0003800000 */
.L_x_5366:
        /* <DEDUP_REMOVED lines=18> */
.L_x_5373:
[----:B------:R-:W-:-:S04]  /*5ea0*/  SHF.R.U32.HI R5, RZ, 0x18, R5 ;  /* 0x00000018ff057819 */ /* 0x000fc80000011605 */
[----:B------:R-:W-:-:S07]  /*5eb0*/  LOP3.LUT R0, R0, 0x80, R5, 0xf8, !PT ;  /* 0x0000008000007812 */ /* 0x000fce00078ef805 */
.L_x_5372:
[----:B------:R-:W-:Y:S05]  /*5ec0*/  BSYNC.RECONVERGENT B0 ;  /* 0x0000000000007941 */ /* 0x000fea0003800200 */
.L_x_5371:
[----:B------:R0:W-:Y:S01]  /*5ed0*/  STG.E.U8 desc[UR36][R2.64], R0 ;  /* 0x0000000002007986 */ /* 0x0001e2000c101124 */
[----:B------:R-:W-:Y:S05]  /*5ee0*/  BRA `(.L_x_5357) ;  /* 0x0000000400b07947 */ /* 0x000fea0003800000 */
.L_x_5365:
        /* <DEDUP_REMOVED lines=22> */
.L_x_5375:
[----:B-1----:R-:W-:-:S06]  /*6050*/  SHF.L.U32 R5, R5, 0x10, RZ ;  /* 0x0000001005057819 */ /* 0x002fcc00000006ff */
[----:B------:R-:W1:Y:S02]  /*6060*/  F2I.U64.TRUNC R4, R5 ;  /* 0x0000000500047311 */ /* 0x000e64000020d800 */
[----:B-1----:R1:W-:Y:S01]  /*6070*/  STG.E.64 desc[UR36][R2.64], R4 ;  /* 0x0000000402007986 */ /* 0x0023e2000c101b24 */
[----:B------:R-:W-:Y:S05]  /*6080*/  BRA `(.L_x_5357) ;  /* 0x0000000400487947 */ /* 0x000fea0003800000 */
.L_x_5374:
[----:B-1----:R-:W-:-:S06]  /*6090*/  IMAD.U32 R5, R5, 0x10000, RZ ;  /* 0x0001000005057824 */ /* 0x002fcc00078e00ff */
[----:B------:R-:W1:Y:S02]  /*60a0*/  F2I.FTZ.U32.TRUNC.NTZ R5, R5 ;  /* 0x0000000500057305 */ /* 0x000e64000021f000 */
[----:B-1----:R1:W-:Y:S01]  /*60b0*/  STG.E desc[UR36][R2.64], R5 ;  /* 0x0000000502007986 */ /* 0x0023e2000c101924 */
[----:B------:R-:W-:Y:S05]  /*60c0*/  BRA `(.L_x_5357) ;  /* 0x0000000400387947 */ /* 0x000fea0003800000 */
.L_x_5364:
        /* <DEDUP_REMOVED lines=11> */
.L_x_5377:
[----:B-1----:R-:W-:Y:S02]  /*6180*/  SHF.L.U32 R5, R5, 0x10, RZ ;  /* 0x0000001005057819 */ /* 0x002fe400000006ff */
[----:B------:R-:W-:-:S03]  /*6190*/  CS2R R6, SRZ ;  /* 0x0000000000067805 */ /* 0x000fc6000001ff00 */
[----:B------:R-:W-:-:S06]  /*61a0*/  FMUL.FTZ R5, R5, 1 ;  /* 0x3f80000005057820 */ /* 0x000fcc0000410000 */
[----:B------:R-:W1:Y:S02]  /*61b0*/  F2F.F64.F32 R4, R5 ;  /* 0x0000000500047310 */ /* 0x000e640000201800 */
[----:B-1----:R1:W-:Y:S01]  /*61c0*/  STG.E.128 desc[UR36][R2.64], R4 ;  /* 0x0000000402007986 */ /* 0x0023e2000c101d24 */
[----:B------:R-:W-:Y:S05]  /*61d0*/  BRA `(.L_x_5357) ;  /* 0x0000000000f47947 */ /* 0x000fea0003800000 */
.L_x_5376:
[----:B------:R-:W-:-:S09]  /*61e0*/  UISETP.NE.AND UP0, UPT, UR4, 0xf, UPT ;  /* 0x0000000f0400788c */ /* 0x000fd2000bf05270 */
[----:B------:R-:W-:Y:S05]  /*61f0*/  BRA.U !UP0, `(.L_x_5378) ;  /* 0x0000000108e87547 */ /* 0x000fea000b800000 */
[----:B------:R-:W-:-:S09]  /*6200*/  UISETP.NE.AND UP0, UPT, UR4, 0x17, UPT ;  /* 0x000000170400788c */ /* 0x000fd2000bf05270 */
[----:B------:R-:W-:Y:S05]  /*6210*/  BRA.U !UP0, `(.L_x_5379) ;  /* 0x0000000108907547 */ /* 0x000fea000b800000 */
[----:B------:R-:W-:-:S09]  /*6220*/  UISETP.NE.AND UP0, UPT, UR4, 0x18, UPT ;  /* 0x000000180400788c */ /* 0x000fd2000bf05270 */
[----:B------:R-:W-:Y:S05]  /*6230*/  BRA.U !UP0, `(.L_x_5380) ;  /* 0x0000000108447547 */ /* 0x000fea000b800000 */
.L_x_5356:
        /* <DEDUP_REMOVED lines=16> */
.L_x_5381:
[----:B------:R-:W-:Y:S05]  /*6340*/  BRA `(.L_x_5357) ;  /* 0x0000000000987947 */ /* 0x000fea0003800000 */
.L_x_5380:
        /* <DEDUP_REMOVED lines=13> */
.L_x_5383:
[----:B------:R-:W-:Y:S05]  /*6420*/  BSYNC.RECONVERGENT B0 ;  /* 0x0000000000007941 */ /* 0x000fea0003800200 */
.L_x_5382:
[----:B------:R-:W-:-:S05]  /*6430*/  LOP3.LUT R5, R0, 0x80, R5, 0xf8, !PT ;  /* 0x0000008000057812 */ /* 0x000fca00078ef805 */
[----:B------:R3:W-:Y:S01]  /*6440*/  STG.E.U8 desc[UR36][R2.64], R5 ;  /* 0x0000000502007986 */ /* 0x0007e2000c101124 */
[----:B------:R-:W-:Y:S05]  /*6450*/  BRA `(.L_x_5357) ;  /* 0x0000000000547947 */ /* 0x000fea0003800000 */
.L_x_5379:
        /* <DEDUP_REMOVED lines=12> */
.L_x_5385:
[----:B0-----:R-:W-:Y:S01]  /*6520*/  IMAD.MOV.U32 R0, RZ, RZ, 0x7f ;  /* 0x0000007fff007424 */ /* 0x001fe200078e00ff */
[----:B------:R-:W-:-:S04]  /*6530*/  ISETP.GT.U32.AND P0, PT, R4, 0x7f800000, PT ;  /* 0x7f8000000400780c */ /* 0x000fc80003f04070 */
[----:B------:R-:W-:-:S09]  /*6540*/  SEL R0, R0, 0x7c, P0 ;  /* 0x0000007c00007807 */ /* 0x000fd20000000000 */
.L_x_5386:
[----:B------:R-:W-:Y:S05]  /*6550*/  BSYNC.RECONVERGENT B0 ;  /* 0x0000000000007941 */ /* 0x000fea0003800200 */
.L_x_5384:
[----:B------:R-:W-:-:S04]  /*6560*/  SHF.R.U32.HI R5, RZ, 0x18, R5 ;  /* 0x00000018ff057819 */ /* 0x000fc80000011605 */
[----:B------:R-:W-:-:S05]  /*6570*/  LOP3.LUT R5, R0, 0x80, R5, 0xf8, !PT ;  /* 0x0000008000057812 */ /* 0x000fca00078ef805 */
[----:B------:R2:W-:Y:S01]  /*6580*/  STG.E.U8 desc[UR36][R2.64], R5 ;  /* 0x0000000502007986 */ /* 0x0005e2000c101124 */
[----:B------:R-:W-:Y:S05]  /*6590*/  BRA `(.L_x_5357) ;  /* 0x0000000000047947 */ /* 0x000fea0003800000 */
.L_x_5378:
[----:B-1----:R1:W-:Y:S02]  /*65a0*/  STG.E.U16 desc[UR36][R2.64], R5 ;  /* 0x0000000502007986 */ /* 0x0023e4000c101524 */
.L_x_5357:
[----:B------:R-:W-:-:S07]  /*65b0*/  VIADD R17, R17, 0x80 ;  /* 0x0000008011117836 */ /* 0x000fce0000000000 */
.L_x_5317:
[----:B------:R-:W-:Y:S05]  /*65c0*/  BSYNC.RECONVERGENT B6 ;  /* 0x0000000000067941 */ /* 0x000fea0003800200 */
.L_x_5316:
        /* <DEDUP_REMOVED lines=307> */
.L_x_5389:
        /* <DEDUP_REMOVED lines=18> */
.L_x_5393:
[----:B------:R-:W2:Y:S02]  /*7a20*/  LDG.E.U8 R2, desc[UR36][R2.64] ;  /* 0x0000002402027981 */ /* 0x000ea4000c1e1100 */
[----:B--2---:R-:W-:-:S04]  /*7a30*/  I2FP.F32.U32 R0, R2 ;  /* 0x0000000200007245 */ /* 0x004fc80000201000 */
[----:B------:R-:W-:Y:S01]  /*7a40*/  F2FP.BF16.F32.PACK_AB R0, RZ, R0 ;  /* 0x00000000ff00723e */ /* 0x000fe200000010ff */
[----:B------:R-:W-:Y:S06]  /*7a50*/  BRA `(.L_x_5395) ;  /* 0x0000000c00a47947 */ /* 0x000fec0003800000 */
.L_x_5392:
        /* <DEDUP_REMOVED lines=10> */
.L_x_5397:
[----:B------:R-:W2:Y:S02]  /*7b00*/  LDG.E R2, desc[UR36][R2.64] ;  /* 0x0000002402027981 */ /* 0x000ea4000c1e1900 */
[----:B--2---:R-:W-:-:S04]  /*7b10*/  I2FP.F32.S32 R0, R2 ;  /* 0x0000000200007245 */ /* 0x004fc80000201400 */
[----:B------:R-:W-:Y:S01]  /*7b20*/  F2FP.BF16.F32.PACK_AB R0, RZ, R0 ;  /* 0x00000000ff00723e */ /* 0x000fe200000010ff */
[----:B------:R-:W-:Y:S06]  /*7b30*/  BRA `(.L_x_5395) ;  /* 0x0000000c006c7947 */ /* 0x000fec0003800000 */
.L_x_5396:
[----:B------:R-:W2:Y:S02]  /*7b40*/  LDG.E.U16 R2, desc[UR36][R2.64] ;  /* 0x0000002402027981 */ /* 0x000ea4000c1e1500 */
[----:B--2---:R-:W0:Y:S02]  /*7b50*/  I2F.S16 R0, R2 ;  /* 0x0000000200007306 */ /* 0x004e240000101400 */
[----:B0-----:R-:W-:Y:S01]  /*7b60*/  F2FP.BF16.F32.PACK_AB R0, RZ, R0 ;  /* 0x00000000ff00723e */ /* 0x001fe200000010ff */
[----:B------:R-:W-:Y:S06]  /*7b70*/  BRA `(.L_x_5395) ;  /* 0x0000000c005c7947 */ /* 0x000fec0003800000 */
.L_x_5391:
        /* <DEDUP_REMOVED lines=9> */
.L_x_5399:
[----:B------:R-:W2:Y:S02]  /*7c10*/  LDG.E.U16 R0, desc[UR36][R2.64] ;  /* 0x0000002402007981 */ /* 0x000ea4000c1e1500 */
[----:B--2---:R-:W-:-:S05]  /*7c20*/  HADD2.F32 R0, -RZ, R0.H0_H0 ;  /* 0x20000000ff007230 */ /* 0x004fca0000004100 */
[----:B------:R-:W-:Y:S01]  /*7c30*/  F2FP.BF16.F32.PACK_AB R0, RZ, R0 ;  /* 0x00000000ff00723e */ /* 0x000fe200000010ff */
[----:B------:R-:W-:Y:S06]  /*7c40*/  BRA `(.L_x_5395) ;  /* 0x0000000c00287947 */ /* 0x000fec0003800000 */
.L_x_5398:
        /* <DEDUP_REMOVED lines=9> */
.L_x_5401:
[----:B------:R-:W2:Y:S02]  /*7ce0*/  LDG.E.U16 R2, desc[UR36][R2.64] ;  /* 0x0000002402027981 */ /* 0x000ea4000c1e1500 */
[----:B--2---:R-:W-:-:S05]  /*7cf0*/  HADD2.F32 R0, -RZ, R2.H0_H0 ;  /* 0x20000002ff007230 */ /* 0x004fca0000004100 */
[----:B------:R-:W-:Y:S01]  /*7d00*/  F2FP.BF16.F32.PACK_AB R0, RZ, R0 ;  /* 0x00000000ff00723e */ /* 0x000fe200000010ff */
[----:B------:R-:W-:Y:S06]  /*7d10*/  BRA `(.L_x_5395) ;  /* 0x0000000800f47947 */ /* 0x000fec0003800000 */
.L_x_5400:
        /* <DEDUP_REMOVED lines=12> */
.L_x_5390:
        /* <DEDUP_REMOVED lines=13> */
.L_x_5404:
        /* <DEDUP_REMOVED lines=12> */
.L_x_5403:
        /* <DEDUP_REMOVED lines=27> */
.L_x_5406:
        /* <DEDUP_REMOVED lines=13> */
.L_x_5405:
[----:B------:R0:W5:Y:S01]  /*81f0*/  LDG.E.U16 R0, desc[UR36][R2.64] ;  /* 0x0000002402007981 */ /* 0x000162000c1e1500 */
[----:B------:R-:W-:Y:S05]  /*8200*/  BRA `(.L_x_5395) ;  /* 0x0000000400b87947 */ /* 0x000fea0003800000 */
.L_x_5402:
        /* <DEDUP_REMOVED lines=12> */
.L_x_5409:
        /* <DEDUP_REMOVED lines=21> */
.L_x_5413:
[----:B------:R-:W-:Y:S05]  /*8420*/  BSYNC.RECONVERGENT B1 ;  /* 0x0000000000017941 */ /* 0x000fea0003800200 */
.L_x_5412:
[----:B------:R-:W-:Y:S02]  /*8430*/  SHF.L.U32 R0, R0, 0x14, RZ ;  /* 0x0000001400007819 */ /* 0x000fe400000006ff */
[----:B------:R-:W-:-:S04]  /*8440*/  LEA R2, R2, 0x3b800000, 0x17 ;  /* 0x3b80000002027811 */ /* 0x000fc800078eb8ff */
[----:B------:R-:W-:-:S07]  /*8450*/  LOP3.LUT R0, R2, R0, R7, 0xfe, !PT ;  /* 0x0000000002007212 */ /* 0x000fce00078efe07 */
.L_x_5411:
[----:B------:R-:W-:Y:S05]  /*8460*/  BSYNC.RECONVERGENT B0 ;  /* 0x0000000000007941 */ /* 0x000fea0003800200 */
.L_x_5410:
[----:B------:R-:W-:Y:S01]  /*8470*/  F2FP.BF16.F32.PACK_AB R0, RZ, R0 ;  /* 0x00000000ff00723e */ /* 0x000fe200000010ff */
[----:B------:R-:W-:Y:S06]  /*8480*/  BRA `(.L_x_5395) ;  /* 0x0000000400187947 */ /* 0x000fec0003800000 */
.L_x_5408:
        /* <DEDUP_REMOVED lines=21> */
.L_x_5417:
[----:B------:R-:W-:Y:S05]  /*85e0*/  BSYNC.RECONVERGENT B1 ;  /* 0x0000000000017941 */ /* 0x000fea0003800200 */
.L_x_5416:
[----:B------:R-:W-:Y:S01]  /*85f0*/  IMAD.SHL.U32 R0, R0, 0x200000, RZ ;  /* 0x0020000000007824 */ /* 0x000fe200078e00ff */
[----:B------:R-:W-:-:S04]  /*8600*/  LEA R2, R2, 0x37800000, 0x17 ;  /* 0x3780000002027811 */ /* 0x000fc800078eb8ff */
[----:B------:R-:W-:-:S07]  /*8610*/  LOP3.LUT R0, R2, R0, R7, 0xfe, !PT ;  /* 0x0000000002007212 */ /* 0x000fce00078efe07 */
.L_x_5415:
[----:B------:R-:W-:Y:S05]  /*8620*/  BSYNC.RECONVERGENT B0 ;  /* 0x0000000000007941 */ /* 0x000fea0003800200 */
.L_x_5414:
[----:B------:R-:W-:Y:S01]  /*8630*/  F2FP.BF16.F32.PACK_AB R0, RZ, R0 ;  /* 0x00000000ff00723e */ /* 0x000fe200000010ff */
[----:B------:R-:W-:Y:S06]  /*8640*/  BRA `(.L_x_5395) ;  /* 0x0000000000a87947 */ /* 0x000fec0003800000 */
.L_x_5407:
        /* <DEDUP_REMOVED lines=14> */
.L_x_5421:
[----:B------:R-:W-:Y:S05]  /*8730*/  BSYNC.RECONVERGENT B0 ;  /* 0x0000000000007941 */ /* 0x000fea0003800200 */
.L_x_5420:
[----:B------:R-:W-:Y:S01]  /*8740*/  F2FP.BF16.F32.PACK_AB R0, RZ, R0 ;  /* 0x00000000ff00723e */ /* 0x000fe200000010ff */
[----:B------:R-:W-:Y:S06]  /*8750*/  BRA `(.L_x_5395) ;  /* 0x0000000000647947 */ /* 0x000fec0003800000 */
.L_x_5394:
        /* <DEDUP_REMOVED lines=16> */
.L_x_5422:
[----:B------:R-:W-:Y:S01]  /*8860*/  PRMT R0, RZ, 0x7610, R0 ;  /* 0x00007610ff007816 */ /* 0x000fe20000000000 */
[----:B------:R-:W-:Y:S06]  /*8870*/  BRA `(.L_x_5395) ;  /* 0x00000000001c7947 */ /* 0x000fec0003800000 */
.L_x_5419:
[----:B------:R-:W2:Y:S02]  /*8880*/  LDG.E.64 R2, desc[UR36][R2.64] ;  /* 0x0000002402027981 */ /* 0x000ea4000c1e1b00 */
[----:B--2---:R-:W0:Y:S02]  /*8890*/  I2F.U64 R0, R2 ;  /* 0x0000000200007312 */ /* 0x004e240000301000 */
[----:B0-----:R-:W-:Y:S01]  /*88a0*/  F2FP.BF16.F32.PACK_AB R0, RZ, R0 ;  /* 0x00000000ff00723e */ /* 0x001fe200000010ff */
[----:B------:R-:W-:Y:S06]  /*88b0*/  BRA `(.L_x_5395) ;  /* 0x00000000000c7947 */ /* 0x000fec0003800000 */
.L_x_5418:
[----:B------:R-:W2:Y:S02]  /*88c0*/  LDG.E R2, desc[UR36][R2.64] ;  /* 0x0000002402027981 */ /* 0x000ea4000c1e1900 */
[----:B--2---:R-:W-:-:S04]  /*88d0*/  I2FP.F32.U32 R0, R2 ;  /* 0x0000000200007245 */ /* 0x004fc80000201000 */
[----:B------:R-:W-:-:S07]  /*88e0*/  F2FP.BF16.F32.PACK_AB R0, RZ, R0 ;  /* 0x00000000ff00723e */ /* 0x000fce00000010ff */
.L_x_5395:
[----:B-----5:R-:W-:Y:S01]  /*88f0*/  SHF.L.U32 R0, R0, 0x10, RZ ;  /* 0x0000001000007819 */ /* 0x020fe200000006ff */
        /* <DEDUP_REMOVED lines=20> */
.L_x_5426:
[----:B-1----:R-:W-:-:S06]  /*8a40*/  SHF.L.U32 R5, R5, 0x10, RZ ;  /* 0x0000001005057819 */ /* 0x002fcc00000006ff */
[----:B------:R-:W1:Y:S02]  /*8a50*/  F2I.S64.TRUNC R4, R5 ;  /* 0x0000000500047311 */ /* 0x000e64000020d900 */
[----:B-1----:R1:W-:Y:S01]  /*8a60*/  STG.E.U8 desc[UR36][R2.64], R4 ;  /* 0x0000000402007986 */ /* 0x0023e2000c101124 */
[----:B------:R-:W-:Y:S05]  /*8a70*/  BRA `(.L_x_5428) ;  /* 0x0000000c006c7947 */ /* 0x000fea0003800000 */
.L_x_5425:
        /* <DEDUP_REMOVED lines=10> */
.L_x_5430:
[----:B-1----:R-:W-:-:S06]  /*8b20*/  IMAD.U32 R5, R5, 0x10000, RZ ;  /* 0x0001000005057824 */ /* 0x002fcc00078e00ff */
[----:B------:R-:W1:Y:S02]  /*8b30*/  F2I.FTZ.TRUNC.NTZ R5, R5 ;  /* 0x0000000500057305 */ /* 0x000e64000021f100 */
[----:B-1----:R3:W-:Y:S01]  /*8b40*/  STG.E desc[UR36][R2.64], R5 ;  /* 0x0000000502007986 */ /* 0x0027e2000c101924 */
[----:B------:R-:W-:Y:S05]  /*8b50*/  BRA `(.L_x_5428) ;  /* 0x0000000c00347947 */ /* 0x000fea0003800000 */
.L_x_5429:
[----:B-1----:R-:W-:-:S06]  /*8b60*/  SHF.L.U32 R5, R5, 0x10, RZ ;  /* 0x0000001005057819 */ /* 0x002fcc00000006ff */
[----:B------:R-:W1:Y:S02]  /*8b70*/  F2I.FTZ.TRUNC.NTZ R5, R5 ;  /* 0x0000000500057305 */ /* 0x000e64000021f100 */
[----:B-1----:R1:W-:Y:S01]  /*8b80*/  STG.E.U16 desc[UR36][R2.64], R5 ;  /* 0x0000000502007986 */ /* 0x0023e2000c101524 */
[----:B------:R-:W-:Y:S05]  /*8b90*/  BRA `(.L_x_5428) ;  /* 0x0000000c00247947 */ /* 0x000fea0003800000 */
.L_x_5424:
        /* <DEDUP_REMOVED lines=9> */
.L_x_5432:
[----:B01----:R-:W-:-:S05]  /*8c30*/  IMAD.U32 R0, R5, 0x10000, RZ ;  /* 0x0001000005007824 */ /* 0x003fca00078e00ff */
[----:B------:R-:W-:-:S05]  /*8c40*/  F2FP.F16.F32.PACK_AB R0, RZ, R0 ;  /* 0x00000000ff00723e */ /* 0x000fca00000000ff */
[----:B------:R0:W-:Y:S01]  /*8c50*/  STG.E.U16 desc[UR36][R2.64], R0 ;  /* 0x0000000002007986 */ /* 0x0001e2000c101524 */
[----:B------:R-:W-:Y:S05]  /*8c60*/  BRA `(.L_x_5428) ;  /* 0x0000000800f07947 */ /* 0x000fea0003800000 */
.L_x_5431:
        /* <DEDUP_REMOVED lines=10> */
.L_x_5434:
[----:B-1----:R-:W-:-:S05]  /*8d10*/  IMAD.U32 R5, R5, 0x10000, RZ ;  /* 0x0001000005057824 */ /* 0x002fca00078e00ff */
[----:B------:R-:W-:-:S04]  /*8d20*/  F2FP.F16.F32.PACK_AB R5, RZ, R5 ;  /* 0x00000005ff05723e */ /* 0x000fc800000000ff */
[----:B------:R-:W-:-:S05]  /*8d30*/  PRMT R5, R5, 0x5410, RZ ;  /* 0x0000541005057816 */ /* 0x000fca00000000ff */
[----:B------:R1:W-:Y:S01]  /*8d40*/  STG.E desc[UR36][R2.64], R5 ;  /* 0x0000000502007986 */ /* 0x0003e2000c101924 */
[----:B------:R-:W-:Y:S05]  /*8d50*/  BRA `(.L_x_5428) ;  /* 0x0000000800b47947 */ /* 0x000fea0003800000 */
.L_x_5433:
[----:B-1----:R-:W-:-:S05]  /*8d60*/  SHF.L.U32 R4, R5, 0x10, RZ ;  /* 0x0000001005047819 */ /* 0x002fca00000006ff */
[----:B------:R-:W-:-:S06]  /*8d70*/  FMUL.FTZ R4, R4, 1 ;  /* 0x3f80000004047820 */ /* 0x000fcc0000410000 */
[----:B------:R-:W1:Y:S02]  /*8d80*/  F2F.F64.F32 R4, R4 ;  /* 0x0000000400047310 */ /* 0x000e640000201800 */
[----:B-1----:R1:W-:Y:S01]  /*8d90*/  STG.E.64 desc[UR36][R2.64], R4 ;  /* 0x0000000402007986 */ /* 0x0023e2000c101b24 */
[----:B------:R-:W-:Y:S05]  /*8da0*/  BRA `(.L_x_5428) ;  /* 0x0000000800a07947 */ /* 0x000fea0003800000 */
.L_x_5423:
        /* <DEDUP_REMOVED lines=14> */
.L_x_5438:
        /* <DEDUP_REMOVED lines=18> */
.L_x_5441:
[----:B------:R-:W-:-:S04]  /*8fb0*/  SHF.R.U32.HI R5, RZ, 0x18, R5 ;  /* 0x00000018ff057819 */ /* 0x000fc80000011605 */
[----:B------:R-:W-:-:S07]  /*8fc0*/  LOP3.LUT R0, R0, 0x80, R5, 0xf8, !PT ;  /* 0x0000008000007812 */ /* 0x000fce00078ef805 */
.L_x_5440:
[----:B------:R-:W-:Y:S05]  /*8fd0*/  BSYNC.RECONVERGENT B0 ;  /* 0x0000000000007941 */ /* 0x000fea0003800200 */
.L_x_5439:
[----:B------:R0:W-:Y:S01]  /*8fe0*/  STG.E.U8 desc[UR36][R2.64], R0 ;  /* 0x0000000002007986 */ /* 0x0001e2000c101124 */
[----:B------:R-:W-:Y:S05]  /*8ff0*/  BRA `(.L_x_5428) ;  /* 0x00000008000c7947 */ /* 0x000fea0003800000 */
.L_x_5437:
        /* <DEDUP_REMOVED lines=18> */
.L_x_5444:
[----:B------:R-:W-:-:S04]  /*9120*/  SHF.R.U32.HI R5, RZ, 0x18, R5 ;  /* 0x00000018ff057819 */ /* 0x000fc80000011605 */
[----:B------:R-:W-:-:S07]  /*9130*/  LOP3.LUT R0, R0, 0x80, R5, 0xf8, !PT ;  /* 0x0000008000007812 */ /* 0x000fce00078ef805 */
.L_x_5443:
[----:B------:R-:W-:Y:S05]  /*9140*/  BSYNC.RECONVERGENT B0 ;  /* 0x0000000000007941 */ /* 0x000fea0003800200 */
.L_x_5442:
[----:B------:R0:W-:Y:S01]  /*9150*/  STG.E.U8 desc[UR36][R2.64], R0 ;  /* 0x0000000002007986 */ /* 0x0001e2000c101124 */
[----:B------:R-:W-:Y:S05]  /*9160*/  BRA `(.L_x_5428) ;  /* 0x0000000400b07947 */ /* 0x000fea0003800000 */
.L_x_5436:
        /* <DEDUP_REMOVED lines=22> */
.L_x_5446:
[----:B-1----:R-:W-:-:S06]  /*92d0*/  IMAD.U32 R5, R5, 0x10000, RZ ;  /* 0x0001000005057824 */ /* 0x002fcc00078e00ff */
[----:B------:R-:W1:Y:S02]  /*92e0*/  F2I.U64.TRUNC R4, R5 ;  /* 0x0000000500047311 */ /* 0x000e64000020d800 */
[----:B-1----:R1:W-:Y:S01]  /*92f0*/  STG.E.64 desc[UR36][R2.64], R4 ;  /* 0x0000000402007986 */ /* 0x0023e2000c101b24 */
[----:B------:R-:W-:Y:S05]  /*9300*/  BRA `(.L_x_5428) ;  /* 0x0000000400487947 */ /* 0x000fea0003800000 */
.L_x_5445:
[----:B-1----:R-:W-:-:S06]  /*9310*/  IMAD.U32 R5, R5, 0x10000, RZ ;  /* 0x0001000005057824 */ /* 0x002fcc00078e00ff */
[----:B------:R-:W1:Y:S02]  /*9320*/  F2I.FTZ.U32.TRUNC.NTZ R5, R5 ;  /* 0x0000000500057305 */ /* 0x000e64000021f000 */
[----:B-1----:R1:W-:Y:S01]  /*9330*/  STG.E desc[UR36][R2.64], R5 ;  /* 0x0000000502007986 */ /* 0x0023e2000c101924 */
[----:B------:R-:W-:Y:S05]  /*9340*/  BRA `(.L_x_5428) ;  /* 0x0000000400387947 */ /* 0x000fea0003800000 */
.L_x_5435:
        /* <DEDUP_REMOVED lines=11> */
.L_x_5448:
[----:B-1----:R-:W-:Y:S01]  /*9400*/  IMAD.U32 R5, R5, 0x10000, RZ ;  /* 0x0001000005057824 */ /* 0x002fe200078e00ff */
[----:B------:R-:W-:-:S03]  /*9410*/  CS2R R6, SRZ ;  /* 0x0000000000067805 */ /* 0x000fc6000001ff00 */
[----:B------:R-:W-:-:S06]  /*9420*/  FMUL.FTZ R5, R5, 1 ;  /* 0x3f80000005057820 */ /* 0x000fcc0000410000 */
[----:B------:R-:W1:Y:S02]  /*9430*/  F2F.F64.F32 R4, R5 ;  /* 0x0000000500047310 */ /* 0x000e640000201800 */
[----:B-1----:R1:W-:Y:S01]  /*9440*/  STG.E.128 desc[UR36][R2.64], R4 ;  /* 0x0000000402007986 */ /* 0x0023e2000c101d24 */
[----:B------:R-:W-:Y:S05]  /*9450*/  BRA `(.L_x_5428) ;  /* 0x0000000000f47947 */ /* 0x000fea0003800000 */
.L_x_5447:
[----:B------:R-:W-:-:S09]  /*9460*/  UISETP.NE.AND UP0, UPT, UR4, 0xf, UPT ;  /* 0x0000000f0400788c */ /* 0x000fd2000bf05270 */
[----:B------:R-:W-:Y:S05]  /*9470*/  BRA.U !UP0, `(.L_x_5449) ;  /* 0x0000000108e87547 */ /* 0x000fea000b800000 */
[----:B------:R-:W-:-:S09]  /*9480*/  UISETP.NE.AND UP0, UPT, UR4, 0x17, UPT ;  /* 0x000000170400788c */ /* 0x000fd2000bf05270 */
[----:B------:R-:W-:Y:S05]  /*9490*/  BRA.U !UP0, `(.L_x_5450) ;  /* 0x0000000108907547 */ /* 0x000fea000b800000 */
[----:B------:R-:W-:-:S09]  /*94a0*/  UISETP.NE.AND UP0, UPT, UR4, 0x18, UPT ;  /* 0x000000180400788c */ /* 0x000fd2000bf05270 */
[----:B------:R-:W-:Y:S05]  /*94b0*/  BRA.U !UP0, `(.L_x_5451) ;  /* 0x0000000108447547 */ /* 0x000fea000b800000 */
.L_x_5427:
        /* <DEDUP_REMOVED lines=16> */
.L_x_5452:
[----:B------:R-:W-:Y:S05]  /*95c0*/  BRA `(.L_x_5428) ;  /* 0x0000000000987947 */ /* 0x000fea0003800000 */
.L_x_5451:
        /* <DEDUP_REMOVED lines=13> */
.L_x_5454:
[----:B------:R-:W-:Y:S05]  /*96a0*/  BSYNC.RECONVERGENT B0 ;  /* 0x0000000000007941 */ /* 0x000fea0003800200 */
.L_x_5453:
[----:B------:R-:W-:-:S05]  /*96b0*/  LOP3.LUT R5, R0, 0x80, R5, 0xf8, !PT ;  /* 0x0000008000057812 */ /* 0x000fca00078ef805 */
[----:B------:R0:W-:Y:S01]  /*96c0*/  STG.E.U8 desc[UR36][R2.64], R5 ;  /* 0x0000000502007986 */ /* 0x0001e2000c101124 */
[----:B------:R-:W-:Y:S05]  /*96d0*/  BRA `(.L_x_5428) ;  /* 0x0000000000547947 */ /* 0x000fea0003800000 */
.L_x_5450:
        /* <DEDUP_REMOVED lines=12> */
.L_x_5456:
[----:B0-----:R-:W-:Y:S01]  /*97a0*/  IMAD.MOV.U32 R0, RZ, RZ, 0x7f ;  /* 0x0000007fff007424 */ /* 0x001fe200078e00ff */
[----:B------:R-:W-:-:S04]  /*97b0*/  ISETP.GT.U32.AND P0, PT, R4, 0x7f800000, PT ;  /* 0x7f8000000400780c */ /* 0x000fc80003f04070 */
[----:B------:R-:W-:-:S09]  /*97c0*/  SEL R0, R0, 0x7c, P0 ;  /* 0x0000007c00007807 */ /* 0x000fd20000000000 */
.L_x_5457:
[----:B------:R-:W-:Y:S05]  /*97d0*/  BSYNC.RECONVERGENT B0 ;  /* 0x0000000000007941 */ /* 0x000fea0003800200 */
.L_x_5455:
[----:B------:R-:W-:-:S04]  /*97e0*/  SHF.R.U32.HI R5, RZ, 0x18, R5 ;  /* 0x00000018ff057819 */ /* 0x000fc80000011605 */
[----:B------:R-:W-:-:S05]  /*97f0*/  LOP3.LUT R5, R0, 0x80, R5, 0xf8, !PT ;  /* 0x0000008000057812 */ /* 0x000fca00078ef805 */
[----:B------:R0:W-:Y:S01]  /*9800*/  STG.E.U8 desc[UR36][R2.64], R5 ;  /* 0x0000000502007986 */ /* 0x0001e2000c101124 */
[----:B------:R-:W-:Y:S05]  /*9810*/  BRA `(.L_x_5428) ;  /* 0x0000000000047947 */ /* 0x000fea0003800000 */
.L_x_5449:
[----:B-1----:R1:W-:Y:S02]  /*9820*/  STG.E.U16 desc[UR36][R2.64], R5 ;  /* 0x0000000502007986 */ /* 0x0023e4000c101524 */
.L_x_5428:
[----:B------:R-:W-:-:S07]  /*9830*/  IADD3 R17, PT, PT, R17, 0x80, RZ ;  /* 0x0000008011117810 */ /* 0x000fce0007ffe0ff */
.L_x_5388:
[----:B------:R-:W-:Y:S05]  /*9840*/  BSYNC.RECONVERGENT B6 ;  /* 0x0000000000067941 */ /* 0x000fea0003800200 */
.L_x_5387:
        /* <DEDUP_REMOVED lines=306> */
.L_x_5458:
        /* <DEDUP_REMOVED lines=20> */
.L_x_5462:
[----:B------:R-:W2:Y:S02]  /*acb0*/  LDG.E.U8 R2, desc[UR36][R2.64] ;  /* 0x0000002402027981 */ /* 0x000ea4000c1e1100 */
[----:B--2---:R-:W-:-:S04]  /*acc0*/  I2FP.F32.U32 R0, R2 ;  /* 0x0000000200007245 */ /* 0x004fc80000201000 */
[----:B------:R-:W-:Y:S01]  /*acd0*/  F2FP.BF16.F32.PACK_AB R0, RZ, R0 ;  /* 0x00000000ff00723e */ /* 0x000fe200000010ff */
[----:B------:R-:W-:Y:S06]  /*ace0*/  BRA `(.L_x_5464) ;  /* 0x0000000c00a47947 */ /* 0x000fec0003800000 */
.L_x_5461:
        /* <DEDUP_REMOVED lines=10> */
.L_x_5466:
[----:B------:R-:W2:Y:S02]  /*ad90*/  LDG.E R2, desc[UR36][R2.64] ;  /* 0x0000002402027981 */ /* 0x000ea4000c1e1900 */
[----:B--2---:R-:W-:-:S04]  /*ada0*/  I2FP.F32.S32 R0, R2 ;  /* 0x0000000200007245 */ /* 0x004fc80000201400 */
[----:B------:R-:W-:Y:S01]  /*adb0*/  F2FP.BF16.F32.PACK_AB R0, RZ, R0 ;  /* 0x00000000ff00723e */ /* 0x000fe200000010ff */
[----:B------:R-:W-:Y:S06]  /*adc0*/  BRA `(.L_x_5464) ;  /* 0x0000000c006c7947 */ /* 0x000fec0003800000 */
.L_x_5465:
[----:B------:R-:W2:Y:S02]  /*add0*/  LDG.E.U16 R2, desc[UR36][R2.64] ;  /* 0x0000002402027981 */ /* 0x000ea4000c1e1500 */
[----:B--2---:R-:W0:Y:S02]  /*ade0*/  I2F.S16 R0, R2 ;  /* 0x0000000200007306 */ /* 0x004e240000101400 */
[----:B0-----:R-:W-:Y:S01]  /*adf0*/  F2FP.BF16.F32.PACK_AB R0, RZ, R0 ;  /* 0x00000000ff00723e */ /* 0x001fe200000010ff */
[----:B------:R-:W-:Y:S06]  /*ae00*/  BRA `(.L_x_5464) ;  /* 0x0000000c005c7947 */ /* 0x000fec0003800000 */
.L_x_5460:
        /* <DEDUP_REMOVED lines=9> */
.L_x_5468:
[----:B------:R-:W2:Y:S02]  /*aea0*/  LDG.E.U16 R0, desc[UR36][R2.64] ;  /* 0x0000002402007981 */ /* 0x000ea4000c1e1500 */
[----:B--2---:R-:W-:-:S05]  /*aeb0*/  HADD2.F32 R0, -RZ, R0.H0_H0 ;  /* 0x20000000ff007230 */ /* 0x004fca0000004100 */
[----:B------:R-:W-:Y:S01]  /*aec0*/  F2FP.BF16.F32.PACK_AB R0, RZ, R0 ;  /* 0x00000000ff00723e */ /* 0x000fe200000010ff */
[----:B------:R-:W-:Y:S06]  /*aed0*/  BRA `(.L_x_5464) ;  /* 0x0000000c00287947 */ /* 0x000fec0003800000 */
.L_x_5467:
        /* <DEDUP_REMOVED lines=9> */
.L_x_5470:
[----:B------:R-:W2:Y:S02]  /*af70*/  LDG.E.U16 R2, desc[UR36][R2.64] ;  /* 0x0000002402027981 */ /* 0x000ea4000c1e1500 */
[----:B--2---:R-:W-:-:S05]  /*af80*/  HADD2.F32 R0, -RZ, R2.H0_H0 ;  /* 0x20000002ff007230 */ /* 0x004fca0000004100 */
[----:B------:R-:W-:Y:S01]  /*af90*/  F2FP.BF16.F32.PACK_AB R0, RZ, R0 ;  /* 0x00000000ff00723e */ /* 0x000fe200000010ff */
[----:B------:R-:W-:Y:S06]  /*afa0*/  BRA `(.L_x_5464) ;  /* 0x0000000800f47947 */ /* 0x000fec0003800000 */
.L_x_5469:
        /* <DEDUP_REMOVED lines=12> */
.L_x_5459:
        /* <DEDUP_REMOVED lines=13> */
.L_x_5473:
        /* <DEDUP_REMOVED lines=12> */
.L_x_5472:
        /* <DEDUP_REMOVED lines=27> */
.L_x_5475:
        /* <DEDUP_REMOVED lines=13> */
.L_x_5474:
[----:B------:R0:W5:Y:S01]  /*b480*/  LDG.E.U16 R0, desc[UR36][R2.64] ;  /* 0x0000002402007981 */ /* 0x000162000c1e1500 */
[----:B------:R-:W-:Y:S05]  /*b490*/  BRA `(.L_x_5464) ;  /* 0x0000000400b87947 */ /* 0x000fea0003800000 */
.L_x_5471:
        /* <DEDUP_REMOVED lines=12> */
.L_x_5478:
        /* <DEDUP_REMOVED lines=21> */
.L_x_5482:
[----:B------:R-:W-:Y:S05]  /*b6b0*/  BSYNC.RECONVERGENT B1 ;  /* 0x0000000000017941 */ /* 0x000fea0003800200 */
.L_x_5481:
[----:B------:R-:W-:Y:S01]  /*b6c0*/  IMAD.SHL.U32 R0, R0, 0x100000, RZ ;  /* 0x0010000000007824 */ /* 0x000fe200078e00ff */
[----:B------:R-:W-:-:S04]  /*b6d0*/  LEA R2, R2, 0x3b800000, 0x17 ;  /* 0x3b80000002027811 */ /* 0x000fc800078eb8ff */
[----:B------:R-:W-:-:S07]  /*b6e0*/  LOP3.LUT R0, R2, R0, R7, 0xfe, !PT ;  /* 0x0000000002007212 */ /* 0x000fce00078efe07 */
.L_x_5480:
[----:B------:R-:W-:Y:S05]  /*b6f0*/  BSYNC.RECONVERGENT B0 ;  /* 0x0000000000007941 */ /* 0x000fea0003800200 */
.L_x_5479:
[----:B------:R-:W-:Y:S01]  /*b700*/  F2FP.BF16.F32.PACK_AB R0, RZ, R0 ;  /* 0x00000000ff00723e */ /* 0x000fe200000010ff */
[----:B------:R-:W-:Y:S06]  /*b710*/  BRA `(.L_x_5464) ;  /* 0x0000000400187947 */ /* 0x000fec0003800000 */
.L_x_5477:
        /* <DEDUP_REMOVED lines=21> */
.L_x_5486:
[----:B------:R-:W-:Y:S05]  /*b870*/  BSYNC.RECONVERGENT B1 ;  /* 0x0000000000017941 */ /* 0x000fea0003800200 */
.L_x_5485:
[----:B------:R-:W-:Y:S01]  /*b880*/  IMAD.SHL.U32 R0, R0, 0x200000, RZ ;  /* 0x0020000000007824 */ /* 0x000fe200078e00ff */
[----:B------:R-:W-:-:S04]  /*b890*/  LEA R2, R2, 0x37800000, 0x17 ;  /* 0x3780000002027811 */ /* 0x000fc800078eb8ff */
[----:B------:R-:W-:-:S07]  /*b8a0*/  LOP3.LUT R0, R2, R0, R7, 0xfe, !PT ;  /* 0x0000000002007212 */ /* 0x000fce00078efe07 */
.L_x_5484:
[----:B------:R-:W-:Y:S05]  /*b8b0*/  BSYNC.RECONVERGENT B0 ;  /* 0x0000000000007941 */ /* 0x000fea0003800200 */
.L_x_5483:
[----:B------:R-:W-:Y:S01]  /*b8c0*/  F2FP.BF16.F32.PACK_AB R0, RZ, R0 ;  /* 0x00000000ff00723e */ /* 0x000fe200000010ff */
[----:B------:R-:W-:Y:S06]  /*b8d0*/  BRA `(.L_x_5464) ;  /* 0x0000000000a87947 */ /* 0x000fec0003800000 */
.L_x_5476:
        /* <DEDUP_REMOVED lines=14> */
.L_x_5490:
[----:B------:R-:W-:Y:S05]  /*b9c0*/  BSYNC.RECONVERGENT B0 ;  /* 0x0000000000007941 */ /* 0x000fea0003800200 */
.L_x_5489:
[----:B------:R-:W-:Y:S01]  /*b9d0*/  F2FP.BF16.F32.PACK_AB R0, RZ, R0 ;  /* 0x00000000ff00723e */ /* 0x000fe200000010ff */
[----:B------:R-:W-:Y:S06]  /*b9e0*/  BRA `(.L_x_5464) ;  /* 0x0000000000647947 */ /* 0x000fec0003800000 */
.L_x_5463:
        /* <DEDUP_REMOVED lines=16> */
.L_x_5491:
[----:B------:R-:W-:Y:S01]  /*baf0*/  PRMT R0, RZ, 0x7610, R0 ;  /* 0x00007610ff007816 */ /* 0x000fe20000000000 */
[----:B------:R-:W-:Y:S06]  /*bb00*/  BRA `(.L_x_5464) ;  /* 0x00000000001c7947 */ /* 0x000fec0003800000 */
.L_x_5488:
[----:B------:R-:W2:Y:S02]  /*bb10*/  LDG.E.64 R2, desc[UR36][R2.64] ;  /* 0x0000002402027981 */ /* 0x000ea4000c1e1b00 */
[----:B--2---:R-:W0:Y:S02]  /*bb20*/  I2F.U64 R0, R2 ;  /* 0x0000000200007312 */ /* 0x004e240000301000 */
[----:B0-----:R-:W-:Y:S01]  /*bb30*/  F2FP.BF16.F32.PACK_AB R0, RZ, R0 ;  /* 0x00000000ff00723e */ /* 0x001fe200000010ff */
[----:B------:R-:W-:Y:S06]  /*bb40*/  BRA `(.L_x_5464) ;  /* 0x00000000000c7947 */ /* 0x000fec0003800000 */
.L_x_5487:
[----:B------:R-:W2:Y:S02]  /*bb50*/  LDG.E R2, desc[UR36][R2.64] ;  /* 0x0000002402027981 */ /* 0x000ea4000c1e1900 */
[----:B--2---:R-:W-:-:S04]  /*bb60*/  I2FP.F32.U32 R0, R2 ;  /* 0x0000000200007245 */ /* 0x004fc80000201000 */
[----:B------:R-:W-:-:S07]  /*bb70*/  F2FP.BF16.F32.PACK_AB R0, RZ, R0 ;  /* 0x00000000ff00723e */ /* 0x000fce00000010ff */
.L_x_5464:
[----:B-----5:R-:W-:Y:S01]  /*bb80*/  IMAD.U32 R0, R0, 0x10000, RZ ;  /* 0x0001000000007824 */ /* 0x020fe200078e00ff */
[----:B------:R-:W-:-:S04]  /*bb90*/  UPRMT UR4, UR42, 0x9910, URZ ;  /* 0x000099102a047896 */ /* 0x000fc800080000ff */
[----:B------:R-:W-:Y:S01]  /*bba0*/  UISETP.GT.AND UP0, UPT, UR4, 0x9, UPT ;  /* 0x000000090400788c */ /* 0x000fe2000bf04270 */
[----:B------:R-:W0:Y:S08]  /*bbb0*/  FRND R0, R0 ;  /* 0x0000000000007307 */ /* 0x000e300000201000 */
        /* <DEDUP_REMOVED lines=14> */
.L_x_5495:
[----:B-1----:R-:W-:-:S06]  /*bca0*/  IMAD.U32 R3, R3, 0x10000, RZ ;  /* 0x0001000003037824 */ /* 0x002fcc00078e00ff */
[----:B------:R-:W1:Y:S02]  /*bcb0*/  F2I.S64.TRUNC R2, R3 ;  /* 0x0000000300027311 */ /* 0x000e64000020d900 */
[----:B-1----:R-:W-:Y:S01]  /*bcc0*/  STG.E.U8 desc[UR36][R16.64], R2 ;  /* 0x0000000210007986 */ /* 0x002fe2000c101124 */
[----:B------:R-:W-:Y:S05]  /*bcd0*/  EXIT ;  /* 0x000000000000794d */ /* 0x000fea0003800000 */
.L_x_5494:
        /* <DEDUP_REMOVED lines=10> */
.L_x_5498:
[----:B-1----:R-:W-:-:S06]  /*bd80*/  SHF.L.U32 R3, R3, 0x10, RZ ;  /* 0x0000001003037819 */ /* 0x002fcc00000006ff */
[----:B------:R-:W1:Y:S02]  /*bd90*/  F2I.FTZ.TRUNC.NTZ R3, R3 ;  /* 0x0000000300037305 */ /* 0x000e64000021f100 */
[----:B-1----:R-:W-:Y:S01]  /*bda0*/  STG.E desc[UR36][R16.64], R3 ;  /* 0x0000000310007986 */ /* 0x002fe2000c101924 */
[----:B------:R-:W-:Y:S05]  /*bdb0*/  EXIT ;  /* 0x000000000000794d */ /* 0x000fea0003800000 */
.L_x_5497:
[----:B-1----:R-:W-:-:S06]  /*bdc0*/  IMAD.U32 R3, R3, 0x10000, RZ ;  /* 0x0001000003037824 */ /* 0x002fcc00078e00ff */
[----:B------:R-:W1:Y:S02]  /*bdd0*/  F2I.FTZ.TRUNC.NTZ R3, R3 ;  /* 0x0000000300037305 */ /* 0x000e64000021f100 */
[----:B-1----:R-:W-:Y:S01]  /*bde0*/  STG.E.U16 desc[UR36][R16.64], R3 ;  /* 0x0000000310007986 */ /* 0x002fe2000c101524 */
[----:B------:R-:W-:Y:S05]  /*bdf0*/  EXIT ;  /* 0x000000000000794d */ /* 0x000fea0003800000 */
.L_x_5493:
        /* <DEDUP_REMOVED lines=9> */
.L_x_5500:
[----:B01----:R-:W-:-:S04]  /*be90*/  SHF.L.U32 R0, R3, 0x10, RZ ;  /* 0x0000001003007819 */ /* 0x003fc800000006ff */
[----:B------:R-:W-:-:S05]  /*bea0*/  F2FP.F16.F32.PACK_AB R0, RZ, R0 ;  /* 0x00000000ff00723e */ /* 0x000fca00000000ff */
[----:B------:R-:W-:Y:S01]  /*beb0*/  STG.E.U16 desc[UR36][R16.64], R0 ;  /* 0x0000000010007986 */ /* 0x000fe2000c101524 */
[----:B------:R-:W-:Y:S05]  /*bec0*/  EXIT ;  /* 0x000000000000794d */ /* 0x000fea0003800000 */
.L_x_5499:
        /* <DEDUP_REMOVED lines=10> */
.L_x_5502:
[----:B-1----:R-:W-:-:S04]  /*bf70*/  SHF.L.U32 R3, R3, 0x10, RZ ;  /* 0x0000001003037819 */ /* 0x002fc800000006ff */
[----:B------:R-:W-:-:S04]  /*bf80*/  F2FP.F16.F32.PACK_AB R3, RZ, R3 ;  /* 0x00000003ff03723e */ /* 0x000fc800000000ff */
[----:B------:R-:W-:-:S05]  /*bf90*/  PRMT R3, R3, 0x5410, RZ ;  /* 0x0000541003037816 */ /* 0x000fca00000000ff */
[----:B------:R-:W-:Y:S01]  /*bfa0*/  STG.E desc[UR36][R16.64], R3 ;  /* 0x0000000310007986 */ /* 0x000fe2000c101924 */
[----:B------:R-:W-:Y:S05]  /*bfb0*/  EXIT ;  /* 0x000000000000794d */ /* 0x000fea0003800000 */
.L_x_5501:
[----:B-1----:R-:W-:-:S04]  /*bfc0*/  IMAD.U32 R2, R3, 0x10000, RZ ;  /* 0x0001000003027824 */ /* 0x002fc800078e00ff */
[----:B------:R-:W-:-:S06]  /*bfd0*/  FMUL.FTZ R2, R2, 1 ;  /* 0x3f80000002027820 */ /* 0x000fcc0000410000 */
[----:B------:R-:W1:Y:S02]  /*bfe0*/  F2F.F64.F32 R2, R2 ;  /* 0x0000000200027310 */ /* 0x000e640000201800 */
[----:B-1----:R-:W-:Y:S01]  /*bff0*/  STG.E.64 desc[UR36][R16.64], R2 ;  /* 0x0000000210007986 */ /* 0x002fe2000c101b24 */
[----:B------:R-:W-:Y:S05]  /*c000*/  EXIT ;  /* 0x000000000000794d */ /* 0x000fea0003800000 */
.L_x_5492:
        /* <DEDUP_REMOVED lines=14> */
.L_x_5506:
        /* <DEDUP_REMOVED lines=17> */
.L_x_5509:
[----:B------:R-:W-:-:S04]  /*c200*/  SHF.R.U32.HI R3, RZ, 0x18, R3 ;  /* 0x00000018ff037819 */ /* 0x000fc80000011603 */
[----:B------:R-:W-:-:S04]  /*c210*/  LOP3.LUT R0, R0, 0x80, R3, 0xf8, !PT ;  /* 0x0000008000007812 */ /* 0x000fc800078ef803 */
[----:B------:R-:W-:-:S07]  /*c220*/  PRMT R8, R0, 0x7610, R8 ;  /* 0x0000761000087816 */ /* 0x000fce0000000008 */
.L_x_5508:
[----:B------:R-:W-:Y:S05]  /*c230*/  BSYNC.RECONVERGENT B0 ;  /* 0x0000000000007941 */ /* 0x000fea0003800200 */
.L_x_5507:
[----:B------:R-:W-:Y:S01]  /*c240*/  STG.E.U8 desc[UR36][R16.64], R8 ;  /* 0x0000000810007986 */ /* 0x000fe2000c101124 */
[----:B------:R-:W-:Y:S05]  /*c250*/  EXIT ;  /* 0x000000000000794d */ /* 0x000fea0003800000 */
.L_x_5505:
        /* <DEDUP_REMOVED lines=17> */
.L_x_5512:
[----:B------:R-:W-:-:S04]  /*c370*/  SHF.R.U32.HI R3, RZ, 0x18, R3 ;  /* 0x00000018ff037819 */ /* 0x000fc80000011603 */
[----:B------:R-:W-:-:S04]  /*c380*/  LOP3.LUT R0, R0, 0x80, R3, 0xf8, !PT ;  /* 0x0000008000007812 */ /* 0x000fc800078ef803 */
[----:B------:R-:W-:-:S07]  /*c390*/  PRMT R8, R0, 0x7610, R8 ;  /* 0x0000761000087816 */ /* 0x000fce0000000008 */
.L_x_5511:
[----:B------:R-:W-:Y:S05]  /*c3a0*/  BSYNC.RECONVERGENT B0 ;  /* 0x0000000000007941 */ /* 0x000fea0003800200 */
.L_x_5510:
[----:B------:R-:W-:Y:S01]  /*c3b0*/  STG.E.U8 desc[UR36][R16.64], R8 ;  /* 0x0000000810007986 */ /* 0x000fe2000c101124 */
[----:B------:R-:W-:Y:S05]  /*c3c0*/  EXIT ;  /* 0x000000000000794d */ /* 0x000fea0003800000 */
.L_x_5504:
        /* <DEDUP_REMOVED lines=22> */
.L_x_5514:
[----:B-1----:R-:W-:-:S06]  /*c530*/  SHF.L.U32 R3, R3, 0x10, RZ ;  /* 0x0000001003037819 */ /* 0x002fcc00000006ff */
[----:B------:R-:W1:Y:S02]  /*c540*/  F2I.U64.TRUNC R2, R3 ;  /* 0x0000000300027311 */ /* 0x000e64000020d800 */
[----:B-1----:R-:W-:Y:S01]  /*c550*/  STG.E.64 desc[UR36][R16.64], R2 ;  /* 0x0000000210007986 */ /* 0x002fe2000c101b24 */
[----:B------:R-:W-:Y:S05]  /*c560*/  EXIT ;  /* 0x000000000000794d */ /* 0x000fea0003800000 */
.L_x_5513:
[----:B-1----:R-:W-:-:S06]  /*c570*/  IMAD.U32 R3, R3, 0x10000, RZ ;  /* 0x0001000003037824 */ /* 0x002fcc00078e00ff */
[----:B------:R-:W1:Y:S02]  /*c580*/  F2I.FTZ.U32.TRUNC.NTZ R3, R3 ;  /* 0x0000000300037305 */ /* 0x000e64000021f000 */
[----:B-1----:R-:W-:Y:S01]  /*c590*/  STG.E desc[UR36][R16.64], R3 ;  /* 0x0000000310007986 */ /* 0x002fe2000c101924 */
[----:B------:R-:W-:Y:S05]  /*c5a0*/  EXIT ;  /* 0x000000000000794d */ /* 0x000fea0003800000 */
.L_x_5503:
        /* <DEDUP_REMOVED lines=11> */
.L_x_5516:
[----:B-1----:R-:W-:Y:S02]  /*c660*/  SHF.L.U32 R3, R3, 0x10, RZ ;  /* 0x0000001003037819 */ /* 0x002fe400000006ff */
[----:B------:R-:W-:-:S03]  /*c670*/  CS2R R6, SRZ ;  /* 0x0000000000067805 */ /* 0x000fc6000001ff00 */
[----:B------:R-:W-:-:S04]  /*c680*/  FMUL.FTZ R3, R3, 1 ;  /* 0x3f80000003037820 */ /* 0x000fc80000410000 */
[----:B------:R-:W1:Y:S02]  /*c690*/  F2F.F64.F32 R4, R3 ;  /* 0x0000000300047310 */ /* 0x000e640000201800 */
[----:B-1----:R-:W-:Y:S01]  /*c6a0*/  STG.E.128 desc[UR36][R16.64], R4 ;  /* 0x0000000410007986 */ /* 0x002fe2000c101d24 */
[----:B------:R-:W-:Y:S05]  /*c6b0*/  EXIT ;  /* 0x000000000000794d */ /* 0x000fea0003800000 */
.L_x_5515:
[----:B------:R-:W-:-:S09]  /*c6c0*/  UISETP.NE.AND UP0, UPT, UR4, 0xf, UPT ;  /* 0x0000000f0400788c */ /* 0x000fd2000bf05270 */
[----:B------:R-:W-:Y:S05]  /*c6d0*/  BRA.U !UP0, `(.L_x_5517) ;  /* 0x0000000108e87547 */ /* 0x000fea000b800000 */
[----:B------:R-:W-:-:S09]  /*c6e0*/  UISETP.NE.AND UP0, UPT, UR4, 0x17, UPT ;  /* 0x000000170400788c */ /* 0x000fd2000bf05270 */
[----:B------:R-:W-:Y:S05]  /*c6f0*/  BRA.U !UP0, `(.L_x_5518) ;  /* 0x0000000108907547 */ /* 0x000fea000b800000 */
[----:B------:R-:W-:-:S09]  /*c700*/  UISETP.NE.AND UP0, UPT, UR4, 0x18, UPT ;  /* 0x000000180400788c */ /* 0x000fd2000bf05270 */
[----:B------:R-:W-:Y:S05]  /*c710*/  BRA.U !UP0, `(.L_x_5519) ;  /* 0x0000000108447547 */ /* 0x000fea000b800000 */
.L_x_5496:
        /* <DEDUP_REMOVED lines=16> */
.L_x_5520:
[----:B------:R-:W-:Y:S05]  /*c820*/  EXIT ;  /* 0x000000000000794d */ /* 0x000fea0003800000 */
.L_x_5519:
        /* <DEDUP_REMOVED lines=13> */
.L_x_5522:
[----:B------:R-:W-:Y:S05]  /*c900*/  BSYNC.RECONVERGENT B0 ;  /* 0x0000000000007941 */ /* 0x000fea0003800200 */
.L_x_5521:
[----:B------:R-:W-:-:S05]  /*c910*/  LOP3.LUT R3, R0, 0x80, R3, 0xf8, !PT ;  /* 0x0000008000037812 */ /* 0x000fca00078ef803 */
[----:B------:R-:W-:Y:S01]  /*c920*/  STG.E.U8 desc[UR36][R16.64], R3 ;  /* 0x0000000310007986 */ /* 0x000fe2000c101124 */
[----:B------:R-:W-:Y:S05]  /*c930*/  EXIT ;  /* 0x000000000000794d */ /* 0x000fea0003800000 */
.L_x_5518:
        /* <DEDUP_REMOVED lines=12> */
.L_x_5524:
[----:B0-----:R-:W-:Y:S01]  /*ca00*/  IMAD.MOV.U32 R0, RZ, RZ, 0x7f ;  /* 0x0000007fff007424 */ /* 0x001fe200078e00ff */
[----:B------:R-:W-:-:S04]  /*ca10*/  ISETP.GT.U32.AND P0, PT, R2, 0x7f800000, PT ;  /* 0x7f8000000200780c */ /* 0x000fc80003f04070 */
[----:B------:R-:W-:-:S09]  /*ca20*/  SEL R0, R0, 0x7c, P0 ;  /* 0x0000007c00007807 */ /* 0x000fd20000000000 */
.L_x_5525:
[----:B------:R-:W-:Y:S05]  /*ca30*/  BSYNC.RECONVERGENT B0 ;  /* 0x0000000000007941 */ /* 0x000fea0003800200 */
.L_x_5523:
[----:B------:R-:W-:-:S04]  /*ca40*/  SHF.R.U32.HI R3, RZ, 0x18, R3 ;  /* 0x00000018ff037819 */ /* 0x000fc80000011603 */
[----:B------:R-:W-:-:S05]  /*ca50*/  LOP3.LUT R3, R0, 0x80, R3, 0xf8, !PT ;  /* 0x0000008000037812 */ /* 0x000fca00078ef803 */
[----:B------:R-:W-:Y:S01]  /*ca60*/  STG.E.U8 desc[UR36][R16.64], R3 ;  /* 0x0000000310007986 */ /* 0x000fe2000c101124 */
[----:B------:R-:W-:Y:S05]  /*ca70*/  EXIT ;  /* 0x000000000000794d */ /* 0x000fea0003800000 */
.L_x_5517:
[----:B-1----:R-:W-:Y:S01]  /*ca80*/  STG.E.U16 desc[UR36][R16.64], R3 ;  /* 0x0000000310007986 */ /* 0x002fe2000c101524 */
[----:B------:R-:W-:Y:S05]  /*ca90*/  EXIT ;  /* 0x000000000000794d */ /* 0x000fea0003800000 */
.L_x_5526:
        /* <DEDUP_REMOVED lines=14> */
.L_x_19113:


//--------------------- .text._ZN2at6native27unrolled_elementwise_kernelIZZZNS0_17round_kernel_cudaERNS_18TensorIteratorBaseEENKUlvE_clEvENKUlvE2_clEvEUlN3c108BFloat16EE_St5arrayIPcLm2EELi4E23TrivialOffsetCalculatorILi1EjESD_NS0_6memory12LoadWithCastILi1EEENSE_13StoreWithCastILi1EEEEEviT_T0_T2_T3_T4_T5_ --------------------------
	.section	.text._ZN2at6native27unrolled_elementwise_kernelIZZZNS0_17round_kernel_cudaERNS_18TensorIteratorBaseEENKUlvE_clEvENKUlvE2_clEvEUlN3c108BFloat16EE_St5arrayIPcLm2EELi4E23TrivialOffsetCalculatorILi1EjESD_NS0_6memory12LoadWithCastILi1EEENSE_13StoreWithCastILi1EEEEEviT_T0_T2_T3_T4_T5_,"ax",@progbits
	.align	128
        .global         _ZN2at6native27unrolled_elementwise_kernelIZZZNS0_17round_kernel_cudaERNS_18TensorIteratorBaseEENKUlvE_clEvENKUlvE2_clEvEUlN3c108BFloat16EE_St5arrayIPcLm2EELi4E23TrivialOffsetCalculatorILi1EjESD_NS0_6memory12LoadWithCastILi1EEENSE_13StoreWithCastILi1EEEEEviT_T0_T2_T3_T4_T5_
        .type           _ZN2at6native27unrolled_elementwise_kernelIZZZNS0_17round_kernel_cudaERNS_18TensorIteratorBaseEENKUlvE_clEvENKUlvE2_clEvEUlN3c108BFloat16EE_St5arrayIPcLm2EELi4E23TrivialOffsetCalculatorILi1EjESD_NS0_6memory12LoadWithCastILi1EEENSE_13StoreWithCastILi1EEEEEviT_T0_T2_T3_T4_T5_,@function
        .size           _ZN2at6native27unrolled_elementwise_kernelIZZZNS0_17round_kernel_cudaERNS_18TensorIteratorBaseEENKUlvE_clEvENKUlvE2_clEvEUlN3c108BFloat16EE_St5arrayIPcLm2EELi4E23TrivialOffsetCalculatorILi1EjESD_NS0_6memory12LoadWithCastILi1EEENSE_13StoreWithCastILi1EEEEEviT_T0_T2_T3_T4_T5_,(.L_x_19114 - _ZN2at6native27unrolled_elementwise_kernelIZZZNS0_17round_kernel_cudaERNS_18TensorIteratorBaseEENKUlvE_clEvENKUlvE2_clEvEUlN3c108BFloat16EE_St5arrayIPcLm2EELi4E23TrivialOffsetCalculatorILi1EjESD_NS0_6memory12LoadWithCastILi1EEENSE_13StoreWithCastILi1EEEEEviT_T0_T2_T3_T4_T5_)
        .other          _ZN2at6native27unrolled_elementwise_kernelIZZZNS0_17round_kernel_cudaERNS_18TensorIteratorBaseEENKUlvE_clEvENKUlvE2_clEvEUlN3c108BFloat16EE_St5arrayIPcLm2EELi4E23TrivialOffsetCalculatorILi1EjESD_NS0_6memory12LoadWithCastILi1EEENSE_13StoreWithCastILi1EEEEEviT_T0_T2_T3_T4_T5_,@"STO_CUDA_ENTRY STV_DEFAULT"
_ZN2at6native27unrolled_elementwise_kernelIZZZNS0_17round_kernel_cudaERNS_18TensorIteratorBaseEENKUlvE_clEvENKUlvE2_clEvEUlN3c108BFloat16EE_St5arrayIPcLm2EELi4E23TrivialOffsetCalculatorILi1EjESD_NS0_6memory12LoadWithCastILi1EEENSE_13StoreWithCastILi1EEEEEviT_T0_T2_T3_T4_T5_:
.text._ZN2at6native27unrolled_elementwise_kernelIZZZNS0_17round_kernel_cudaERNS_18TensorIteratorBaseEENKUlvE_clEvENKUlvE2_clEvEUlN3c108BFloat16EE_St5arrayIPcLm2EELi4E23TrivialOffsetCalculatorILi1EjESD_NS0_6memory12LoadWithCastILi1EEENSE_13StoreWithCastILi1EEEEEviT_T0_T2_T3_T4_T5_:
        /* <DEDUP_REMOVED lines=34> */
.L_x_5532:
[----:B------:R-:W2:Y:S02]  /*0220*/  LDG.E.U8 R4, desc[UR36][R4.64] ;  /* 0x0000002404047981 */ /* 0x000ea4000c1e1100 */
[----:B--2---:R-:W-:-:S04]  /*0230*/  I2FP.F32.U32 R0, R4 ;  /* 0x0000000400007245 */ /* 0x004fc80000201000 */
[----:B------:R-:W-:-:S04]  /*0240*/  F2FP.BF16.F32.PACK_AB R0, RZ, R0 ;  /* 0x00000000ff00723e */ /* 0x000fc800000010ff */
[----:B------:R-:W-:Y:S01]  /*0250*/  PRMT R17, R0, 0x7610, R17 ;  /* 0x0000761000117816 */ /* 0x000fe20000000011 */
[----:B------:R-:W-:Y:S06]  /*0260*/  BRA `(.L_x_5534) ;  /* 0x0000000c00e47947 */ /* 0x000fec0003800000 */
.L_x_5531:
        /* <DEDUP_REMOVED lines=11> */
.L_x_5536:
[----:B------:R-:W2:Y:S02]  /*0320*/  LDG.E R4, desc[UR36][R4.64] ;  /* 0x0000002404047981 */ /* 0x000ea4000c1e1900 */
[----:B--2---:R-:W-:-:S04]  /*0330*/  I2FP.F32.S32 R0, R4 ;  /* 0x0000000400007245 */ /* 0x004fc80000201400 */
[----:B------:R-:W-:-:S04]  /*0340*/  F2FP.BF16.F32.PACK_AB R0, RZ, R0 ;  /* 0x00000000ff00723e */ /* 0x000fc800000010ff */
[----:B------:R-:W-:Y:S01]  /*0350*/  PRMT R17, R0, 0x7610, R17 ;  /* 0x0000761000117816 */ /* 0x000fe20000000011 */
[----:B------:R-:W-:Y:S06]  /*0360*/  BRA `(.L_x_5534) ;  /* 0x0000000c00a47947 */ /* 0x000fec0003800000 */
.L_x_5535:
[----:B------:R-:W2:Y:S02]  /*0370*/  LDG.E.U16 R4, desc[UR36][R4.64] ;  /* 0x0000002404047981 */ /* 0x000ea4000c1e1500 */
[----:B--2---:R-:W0:Y:S02]  /*0380*/  I2F.S16 R0, R4 ;  /* 0x0000000400007306 */ /* 0x004e240000101400 */
[----:B0-----:R-:W-:-:S04]  /*0390*/  F2FP.BF16.F32.PACK_AB R0, RZ, R0 ;  /* 0x00000000ff00723e */ /* 0x001fc800000010ff */
[----:B------:R-:W-:Y:S01]  /*03a0*/  PRMT R17, R0, 0x7610, R17 ;  /* 0x0000761000117816 */ /* 0x000fe20000000011 */
[----:B------:R-:W-:Y:S06]  /*03b0*/  BRA `(.L_x_5534) ;  /* 0x0000000c00907947 */ /* 0x000fec0003800000 */
.L_x_5530:
        /* <DEDUP_REMOVED lines=9> */
.L_x_5538:
[----:B------:R-:W2:Y:S02]  /*0450*/  LDG.E.U16 R0, desc[UR36][R4.64] ;  /* 0x0000002404007981 */ /* 0x000ea4000c1e1500 */
[----:B--2---:R-:W-:-:S05]  /*0460*/  HADD2.F32 R0, -RZ, R0.H0_H0 ;  /* 0x20000000ff007230 */ /* 0x004fca0000004100 */
[----:B------:R-:W-:-:S04]  /*0470*/  F2FP.BF16.F32.PACK_AB R0, RZ, R0 ;  /* 0x00000000ff00723e */ /* 0x000fc800000010ff */
[----:B------:R-:W-:Y:S01]  /*0480*/  PRMT R17, R0, 0x7610, R17 ;  /* 0x0000761000117816 */ /* 0x000fe20000000011 */
[----:B------:R-:W-:Y:S06]  /*0490*/  BRA `(.L_x_5534) ;  /* 0x0000000c00587947 */ /* 0x000fec0003800000 */
.L_x_5537:
        /* <DEDUP_REMOVED lines=9> */
.L_x_5540:
[----:B------:R-:W2:Y:S02]  /*0530*/  LDG.E.U16 R4, desc[UR36][R4.64] ;  /* 0x0000002404047981 */ /* 0x000ea4000c1e1500 */
[----:B--2---:R-:W-:-:S05]  /*0540*/  HADD2.F32 R0, -RZ, R4.H0_H0 ;  /* 0x20000004ff007230 */ /* 0x004fca0000004100 */
[----:B------:R-:W-:-:S04]  /*0550*/  F2FP.BF16.F32.PACK_AB R0, RZ, R0 ;  /* 0x00000000ff00723e */ /* 0x000fc800000010ff */
[----:B------:R-:W-:Y:S01]  /*0560*/  PRMT R17, R0, 0x7610, R17 ;  /* 0x0000761000117816 */ /* 0x000fe20000000011 */
[----:B------:R-:W-:Y:S06]  /*0570*/  BRA `(.L_x_5534) ;  /* 0x0000000c00207947 */ /* 0x000fec0003800000 */
.L_x_5539:
        /* <DEDUP_REMOVED lines=13> */
.L_x_5529:
        /* <DEDUP_REMOVED lines=14> */
.L_x_5543:
        /* <DEDUP_REMOVED lines=13> */
.L_x_5542:
        /* <DEDUP_REMOVED lines=27> */
.L_x_5545:
        /* <DEDUP_REMOVED lines=15> */
.L_x_5544:
[----:B------:R0:W5:Y:S01]  /*0aa0*/  LDG.E.U16 R17, desc[UR36][R4.64] ;  /* 0x0000002404117981 */ /* 0x000162000c1e1500 */
[----:B------:R-:W-:Y:S05]  /*0ab0*/  BRA `(.L_x_5534) ;  /* 0x0000000400d07947 */ /* 0x000fea0003800000 */
.L_x_5541:
        /* <DEDUP_REMOVED lines=13> */
.L_x_5548:
        /* <DEDUP_REMOVED lines=21> */
.L_x_5552:
[----:B------:R-:W-:Y:S05]  /*0ce0*/  BSYNC.RECONVERGENT B1 ;  /* 0x0000000000017941 */ /* 0x000fea0003800200 */
.L_x_5551:
[----:B------:R-:W-:Y:S01]  /*0cf0*/  IMAD.SHL.U32 R0, R0, 0x100000, RZ ;  /* 0x0010000000007824 */ /* 0x000fe200078e00ff */
[----:B------:R-:W-:-:S04]  /*0d00*/  LEA R3, R3, 0x3b800000, 0x17 ;  /* 0x3b80000003037811 */ /* 0x000fc800078eb8ff */
[----:B------:R-:W-:-:S07]  /*0d10*/  LOP3.LUT R0, R3, R0, R7, 0xfe, !PT ;  /* 0x0000000003007212 */ /* 0x000fce00078efe07 */
.L_x_5550:
[----:B------:R-:W-:Y:S05]  /*0d20*/  BSYNC.RECONVERGENT B0 ;  /* 0x0000000000007941 */ /* 0x000fea0003800200 */
.L_x_5549:
[----:B------:R-:W-:-:S04]  /*0d30*/  F2FP.BF16.F32.PACK_AB R0, RZ, R0 ;  /* 0x00000000ff00723e */ /* 0x000fc800000010ff */
[----:B------:R-:W-:Y:S01]  /*0d40*/  PRMT R17, R0, 0x7610, R17 ;  /* 0x0000761000117816 */ /* 0x000fe20000000011 */
[----:B------:R-:W-:Y:S06]  /*0d50*/  BRA `(.L_x_5534) ;  /* 0x0000000400287947 */ /* 0x000fec0003800000 */
.L_x_5547:
        /* <DEDUP_REMOVED lines=21> */
.L_x_5556:
[----:B------:R-:W-:Y:S05]  /*0eb0*/  BSYNC.RECONVERGENT B1 ;  /* 0x0000000000017941 */ /* 0x000fea0003800200 */
.L_x_5555:
[----:B------:R-:W-:Y:S01]  /*0ec0*/  IMAD.SHL.U32 R0, R0, 0x200000, RZ ;  /* 0x0020000000007824 */ /* 0x000fe200078e00ff */
[----:B------:R-:W-:-:S04]  /*0ed0*/  LEA R3, R3, 0x37800000, 0x17 ;  /* 0x3780000003037811 */ /* 0x000fc800078eb8ff */
[----:B------:R-:W-:-:S07]  /*0ee0*/  LOP3.LUT R0, R3, R0, R7, 0xfe, !PT ;  /* 0x0000000003007212 */ /* 0x000fce00078efe07 */
.L_x_5554:
[----:B------:R-:W-:Y:S05]  /*0ef0*/  BSYNC.RECONVERGENT B0 ;  /* 0x0000000000007941 */ /* 0x000fea0003800200 */
.L_x_5553:
[----:B------:R-:W-:-:S04]  /*0f00*/  F2FP.BF16.F32.PACK_AB R0, RZ, R0 ;  /* 0x00000000ff00723e */ /* 0x000fc800000010ff */
[----:B------:R-:W-:Y:S01]  /*0f10*/  PRMT R17, R0, 0x7610, R17 ;  /* 0x0000761000117816 */ /* 0x000fe20000000011 */
[----:B------:R-:W-:Y:S06]  /*0f20*/  BRA `(.L_x_5534) ;  /* 0x0000000000b47947 */ /* 0x000fec0003800000 */
.L_x_5546:
[----:B------:R-:W-:-:S09]  /*0f30*/  UISETP.NE.AND UP0, UPT, UR4, 0x1c, UPT ;  /* 0x0000001c0400788c */ /* 0x000fd2000bf05270 */
[----:B------:R-:W-:Y:S05]  /*0f40*/  BRA.U !UP0, `(.L_x_5557) ;  /* 0x00000001089c7547 */ /* 0x000fea000b800000 */
[----:B------:R-:W-:-:S09]  /*0f50*/  UISETP.NE.AND UP0, UPT, UR4, 0x1d, UPT ;  /* 0x0000001d0400788c */ /* 0x000fd2000bf05270 */
[----:B------:R-:W-:Y:S05]  /*0f60*/  BRA.U !UP0, `(.L_x_5558) ;  /* 0x0000000108807547 */ /* 0x000fea000b800000 */
[----:B------:R-:W-:-:S09]  /*0f70*/  UISETP.NE.AND UP0, UPT, UR4, 0x2c, UPT ;  /* 0x0000002c0400788c */ /* 0x000fd2000bf05270 */
[----:B------:R-:W-:Y:S05]  /*0f80*/  BRA.U !UP0, `(.L_x_5559) ;  /* 0x0000000108487547 */ /* 0x000fea000b800000 */
.L_x_5533:
        /* <DEDUP_REMOVED lines=16> */
.L_x_5560:
[----:B------:R-:W-:Y:S01]  /*1090*/  PRMT R17, RZ, 0x7610, R17 ;  /* 0x00007610ff117816 */ /* 0x000fe20000000011 */
[----:B------:R-:W-:Y:S06]  /*10a0*/  BRA `(.L_x_5534) ;  /* 0x0000000000547947 */ /* 0x000fec0003800000 */
.L_x_5559:
        /* <DEDUP_REMOVED lines=8> */
.L_x_5562:
[----:B------:R-:W-:Y:S05]  /*1130*/  BSYNC.RECONVERGENT B0 ;  /* 0x0000000000007941 */ /* 0x000fea0003800200 */
.L_x_5561:
[----:B------:R-:W-:-:S04]  /*1140*/  F2FP.BF16.F32.PACK_AB R0, RZ, R0 ;  /* 0x00000000ff00723e */ /* 0x000fc800000010ff */
[----:B------:R-:W-:Y:S01]  /*1150*/  PRMT R17, R0, 0x7610, R17 ;  /* 0x0000761000117816 */ /* 0x000fe20000000011 */
[----:B------:R-:W-:Y:S06]  /*1160*/  BRA `(.L_x_5534) ;  /* 0x0000000000247947 */ /* 0x000fec0003800000 */
.L_x_5558:
[----:B------:R-:W2:Y:S02]  /*1170*/  LDG.E.64 R4, desc[UR36][R4.64] ;  /* 0x0000002404047981 */ /* 0x000ea4000c1e1b00 */
[----:B--2---:R-:W0:Y:S02]  /*1180*/  I2F.U64 R0, R4 ;  /* 0x0000000400007312 */ /* 0x004e240000301000 */
[----:B0-----:R-:W-:-:S04]  /*1190*/  F2FP.BF16.F32.PACK_AB R0, RZ, R0 ;  /* 0x00000000ff00723e */ /* 0x001fc800000010ff */
[----:B------:R-:W-:Y:S01]  /*11a0*/  PRMT R17, R0, 0x7610, R17 ;  /* 0x0000761000117816 */ /* 0x000fe20000000011 */
[----:B------:R-:W-:Y:S06]  /*11b0*/  BRA `(.L_x_5534) ;  /* 0x0000000000107947 */ /* 0x000fec0003800000 */
.L_x_5557:
[----:B------:R-:W2:Y:S02]  /*11c0*/  LDG.E R4, desc[UR36][R4.64] ;  /* 0x0000002404047981 */ /* 0x000ea4000c1e1900 */
[----:B--2---:R-:W-:-:S04]  /*11d0*/  I2FP.F32.U32 R0, R4 ;  /* 0x0000000400007245 */ /* 0x004fc80000201000 */
[----:B------:R-:W-:-:S04]  /*11e0*/  F2FP.BF16.F32.PACK_AB R0, RZ, R0 ;  /* 0x00000000ff00723e */ /* 0x000fc800000010ff */
[----:B------:R-:W-:-:S07]  /*11f0*/  PRMT R17, R0, 0x7610, R17 ;  /* 0x0000761000117816 */ /* 0x000fce0000000011 */
.L_x_5534:
[----:B------:R-:W-:-:S07]  /*1200*/  VIADD R23, R25, 0x80 ;  /* 0x0000008019177836 */ /* 0x000fce0000000000 */
.L_x_5528:
[----:B------:R-:W-:Y:S05]  /*1210*/  BSYNC.RECONVERGENT B6 ;  /* 0x0000000000067941 */ /* 0x000fea0003800200 */
.L_x_5527:
        /* <DEDUP_REMOVED lines=26> */
.L_x_5568:
[----:B------:R-:W2:Y:S02]  /*13c0*/  LDG.E.U8 R4, desc[UR36][R4.64] ;  /* 0x0000002404047981 */ /* 0x000ea4000c1e1100 */
[----:B--2---:R-:W-:-:S04]  /*13d0*/  I2FP.F32.U32 R0, R4 ;  /* 0x0000000400007245 */ /* 0x004fc80000201000 */
[----:B------:R-:W-:-:S04]  /*13e0*/  F2FP.BF16.F32.PACK_AB R0, RZ, R0 ;  /* 0x00000000ff00723e */ /* 0x000fc800000010ff */
[----:B------:R-:W-:Y:S01]  /*13f0*/  PRMT R18, R0, 0x7610, R18 ;  /* 0x0000761000127816 */ /* 0x000fe20000000012 */
[----:B------:R-:W-:Y:S06]  /*1400*/  BRA `(.L_x_5570) ;  /* 0x0000000c00e47947 */ /* 0x000fec0003800000 */
.L_x_5567:
        /* <DEDUP_REMOVED lines=11> */
.L_x_5572:
[----:B------:R-:W2:Y:S02]  /*14c0*/  LDG.E R4, desc[UR36][R4.64] ;  /* 0x0000002404047981 */ /* 0x000ea4000c1e1900 */
[----:B--2---:R-:W-:-:S04]  /*14d0*/  I2FP.F32.S32 R0, R4 ;  /* 0x0000000400007245 */ /* 0x004fc80000201400 */
[----:B------:R-:W-:-:S04]  /*14e0*/  F2FP.BF16.F32.PACK_AB R0, RZ, R0 ;  /* 0x00000000ff00723e */ /* 0x000fc800000010ff */
[----:B------:R-:W-:Y:S01]  /*14f0*/  PRMT R18, R0, 0x7610, R18 ;  /* 0x0000761000127816 */ /* 0x000fe20000000012 */
[----:B------:R-:W-:Y:S06]  /*1500*/  BRA `(.L_x_5570) ;  /* 0x0000000c00a47947 */ /* 0x000fec0003800000 */
.L_x_5571:
[----:B------:R-:W2:Y:S02]  /*1510*/  LDG.E.U16 R4, desc[UR36][R4.64] ;  /* 0x0000002404047981 */ /* 0x000ea4000c1e1500 */
[----:B--2---:R-:W0:Y:S02]  /*1520*/  I2F.S16 R0, R4 ;  /* 0x0000000400007306 */ /* 0x004e240000101400 */
[----:B0-----:R-:W-:-:S04]  /*1530*/  F2FP.BF16.F32.PACK_AB R0, RZ, R0 ;  /* 0x00000000ff00723e */ /* 0x001fc800000010ff */
[----:B------:R-:W-:Y:S01]  /*1540*/  PRMT R18, R0, 0x7610, R18 ;  /* 0x0000761000127816 */ /* 0x000fe20000000012 */
[----:B------:R-:W-:Y:S06]  /*1550*/  BRA `(.L_x_5570) ;  /* 0x0000000c00907947 */ /* 0x000fec0003800000 */
.L_x_5566:
        /* <DEDUP_REMOVED lines=9> */
.L_x_5574:
[----:B------:R-:W2:Y:S02]  /*15f0*/  LDG.E.U16 R0, desc[UR36][R4.64] ;  /* 0x0000002404007981 */ /* 0x000ea4000c1e1500 */
[----:B--2---:R-:W-:-:S05]  /*1600*/  HADD2.F32 R0, -RZ, R0.H0_H0 ;  /* 0x20000000ff007230 */ /* 0x004fca0000004100 */
[----:B------:R-:W-:-:S04]  /*1610*/  F2FP.BF16.F32.PACK_AB R0, RZ, R0 ;  /* 0x00000000ff00723e */ /* 0x000fc800000010ff */
[----:B------:R-:W-:Y:S01]  /*1620*/  PRMT R18, R0, 0x7610, R18 ;  /* 0x0000761000127816 */ /* 0x000fe20000000012 */
[----:B------:R-:W-:Y:S06]  /*1630*/  BRA `(.L_x_5570) ;  /* 0x0000000c00587947 */ /* 0x000fec0003800000 */
.L_x_5573:
        /* <DEDUP_REMOVED lines=9> */
.L_x_5576:
[----:B------:R-:W2:Y:S02]  /*16d0*/  LDG.E.U16 R4, desc[UR36][R4.64] ;  /* 0x0000002404047981 */ /* 0x000ea4000c1e1500 */
[----:B--2---:R-:W-:-:S05]  /*16e0*/  HADD2.F32 R0, -RZ, R4.H0_H0 ;  /* 0x20000004ff007230 */ /* 0x004fca0000004100 */
[----:B------:R-:W-:-:S04]  /*16f0*/  F2FP.BF16.F32.PACK_AB R0, RZ, R0 ;  /* 0x00000000ff00723e */ /* 0x000fc800000010ff */
[----:B------:R-:W-:Y:S01]  /*1700*/  PRMT R18, R0, 0x7610, R18 ;  /* 0x0000761000127816 */ /* 0x000fe20000000012 */
[----:B------:R-:W-:Y:S06]  /*1710*/  BRA `(.L_x_5570) ;  /* 0x0000000c00207947 */ /* 0x000fec0003800000 */
.L_x_5575:
        /* <DEDUP_REMOVED lines=13> */
.L_x_5565:
        /* <DEDUP_REMOVED lines=14> */
.L_x_5579:
        /* <DEDUP_REMOVED lines=13> */
.L_x_5578:
        /* <DEDUP_REMOVED lines=27> */
.L_x_5581:
        /* <DEDUP_REMOVED lines=15> */
.L_x_5580:
[----:B------:R0:W5:Y:S01]  /*1c40*/  LDG.E.U16 R18, desc[UR36][R4.64] ;  /* 0x0000002404127981 */ /* 0x000162000c1e1500 */
[----:B------:R-:W-:Y:S05]  /*1c50*/  BRA `(.L_x_5570) ;  /* 0x0000000400d07947 */ /* 0x000fea0003800000 */
.L_x_5577:
        /* <DEDUP_REMOVED lines=13> */
.L_x_5584:
        /* <DEDUP_REMOVED lines=21> */
.L_x_5588:
[----:B------:R-:W-:Y:S05]  /*1e80*/  BSYNC.RECONVERGENT B1 ;  /* 0x0000000000017941 */ /* 0x000fea0003800200 */
.L_x_5587:
[----:B------:R-:W-:Y:S01]  /*1e90*/  IMAD.SHL.U32 R0, R0, 0x100000, RZ ;  /* 0x0010000000007824 */ /* 0x000fe200078e00ff */
[----:B------:R-:W-:-:S04]  /*1ea0*/  LEA R3, R3, 0x3b800000, 0x17 ;  /* 0x3b80000003037811 */ /* 0x000fc800078eb8ff */
[----:B------:R-:W-:-:S07]  /*1eb0*/  LOP3.LUT R0, R3, R0, R7, 0xfe, !PT ;  /* 0x0000000003007212 */ /* 0x000fce00078efe07 */
.L_x_5586:
[----:B------:R-:W-:Y:S05]  /*1ec0*/  BSYNC.RECONVERGENT B0 ;  /* 0x0000000000007941 */ /* 0x000fea0003800200 */
.L_x_5585:
[----:B------:R-:W-:-:S04]  /*1ed0*/  F2FP.BF16.F32.PACK_AB R0, RZ, R0 ;  /* 0x00000000ff00723e */ /* 0x000fc800000010ff */
[----:B------:R-:W-:Y:S01]  /*1ee0*/  PRMT R18, R0, 0x7610, R18 ;  /* 0x0000761000127816 */ /* 0x000fe20000000012 */
[----:B------:R-:W-:Y:S06]  /*1ef0*/  BRA `(.L_x_5570) ;  /* 0x0000000400287947 */ /* 0x000fec0003800000 */
.L_x_5583:
        /* <DEDUP_REMOVED lines=21> */
.L_x_5592:
[----:B------:R-:W-:Y:S05]  /*2050*/  BSYNC.RECONVERGENT B1 ;  /* 0x0000000000017941 */ /* 0x000fea0003800200 */
.L_x_5591:
[----:B------:R-:W-:Y:S01]  /*2060*/  IMAD.SHL.U32 R0, R0, 0x200000, RZ ;  /* 0x0020000000007824 */ /* 0x000fe200078e00ff */
[----:B------:R-:W-:-:S04]  /*2070*/  LEA R3, R3, 0x37800000, 0x17 ;  /* 0x3780000003037811 */ /* 0x000fc800078eb8ff */
[----:B------:R-:W-:-:S07]  /*2080*/  LOP3.LUT R0, R3, R0, R7, 0xfe, !PT ;  /* 0x0000000003007212 */ /* 0x000fce00078efe07 */
.L_x_5590:
[----:B------:R-:W-:Y:S05]  /*2090*/  BSYNC.RECONVERGENT B0 ;  /* 0x0000000000007941 */ /* 0x000fea0003800200 */
.L_x_5589:
[----:B------:R-:W-:-:S04]  /*20a0*/  F2FP.BF16.F32.PACK_AB R0, RZ, R0 ;  /* 0x00000000ff00723e */ /* 0x000fc800000010ff */
[----:B------:R-:W-:Y:S01]  /*20b0*/  PRMT R18, R0, 0x7610, R18 ;  /* 0x0000761000127816 */ /* 0x000fe20000000012 */
[----:B------:R-:W-:Y:S06]  /*20c0*/  BRA `(.L_x_5570) ;  /* 0x0000000000b47947 */ /* 0x000fec0003800000 */
.L_x_5582:
        /* <DEDUP_REMOVED lines=14> */
.L_x_5596:
[----:B------:R-:W-:Y:S05]  /*21b0*/  BSYNC.RECONVERGENT B0 ;  /* 0x0000000000007941 */ /* 0x000fea0003800200 */
.L_x_5595:
[----:B------:R-:W-:-:S04]  /*21c0*/  F2FP.BF16.F32.PACK_AB R0, RZ, R0 ;  /* 0x00000000ff00723e */ /* 0x000fc800000010ff */
[----:B------:R-:W-:Y:S01]  /*21d0*/  PRMT R18, R0, 0x7610, R18 ;  /* 0x0000761000127816 */ /* 0x000fe20000000012 */
[----:B------:R-:W-:Y:S06]  /*21e0*/  BRA `(.L_x_5570) ;  /* 0x00000000006c7947 */ /* 0x000fec0003800000 */
.L_x_5569:
        /* <DEDUP_REMOVED lines=16> */
.L_x_5597:
[----:B------:R-:W-:Y:S01]  /*22f0*/  PRMT R18, RZ, 0x7610, R18 ;  /* 0x00007610ff127816 */ /* 0x000fe20000000012 */
[----:B------:R-:W-:Y:S06]  /*2300*/  BRA `(.L_x_5570) ;  /* 0x0000000000247947 */ /* 0x000fec0003800000 */
.L_x_5594:
[----:B------:R-:W2:Y:S02]  /*2310*/  LDG.E.64 R4, desc[UR36][R4.64] ;  /* 0x0000002404047981 */ /* 0x000ea4000c1e1b00 */
[----:B--2---:R-:W0:Y:S02]  /*2320*/  I2F.U64 R0, R4 ;  /* 0x0000000400007312 */ /* 0x004e240000301000 */
[----:B0-----:R-:W-:-:S04]  /*2330*/  F2FP.BF16.F32.PACK_AB R0, RZ, R0 ;  /* 0x00000000ff00723e */ /* 0x001fc800000010ff */
[----:B------:R-:W-:Y:S01]  /*2340*/  PRMT R18, R0, 0x7610, R18 ;  /* 0x0000761000127816 */ /* 0x000fe20000000012 */
[----:B------:R-:W-:Y:S06]  /*2350*/  BRA `(.L_x_5570) ;  /* 0x0000000000107947 */ /* 0x000fec0003800000 */
.L_x_5593:
[----:B------:R-:W2:Y:S02]  /*2360*/  LDG.E R4, desc[UR36][R4.64] ;  /* 0x0000002404047981 */ /* 0x000ea4000c1e1900 */
[----:B--2---:R-:W-:-:S04]  /*2370*/  I2FP.F32.U32 R0, R4 ;  /* 0x0000000400007245 */ /* 0x004fc80000201000 */
[----:B------:R-:W-:-:S04]  /*2380*/  F2FP.BF16.F32.PACK_AB R0, RZ, R0 ;  /* 0x00000000ff00723e */ /* 0x000fc800000010ff */
[----:B------:R-:W-:-:S07]  /*2390*/  PRMT R18, R0, 0x7610, R18 ;  /* 0x0000761000127816 */ /* 0x000fce0000000012 */
.L_x_5570:
[----:B------:R-:W-:-:S07]  /*23a0*/  VIADD R23, R23, 0x80 ;  /* 0x0000008017177836 */ /* 0x000fce0000000000 */
.L_x_5564:
[----:B------:R-:W-:Y:S05]  /*23b0*/  BSYNC.RECONVERGENT B6 ;  /* 0x0000000000067941 */ /* 0x000fea0003800200 */
.L_x_5563:
        /* <DEDUP_REMOVED lines=26> */
.L_x_5603:
[----:B------:R-:W2:Y:S02]  /*2560*/  LDG.E.U8 R4, desc[UR36][R4.64] ;  /* 0x0000002404047981 */ /* 0x000ea4000c1e1100 */
[----:B--2---:R-:W-:-:S04]  /*2570*/  I2FP.F32.U32 R0, R4 ;  /* 0x0000000400007245 */ /* 0x004fc80000201000 */
[----:B------:R-:W-:-:S04]  /*2580*/  F2FP.BF16.F32.PACK_AB R0, RZ, R0 ;  /* 0x00000000ff00723e */ /* 0x000fc800000010ff */
[----:B------:R-:W-:Y:S01]  /*2590*/  PRMT R19, R0, 0x7610, R19 ;  /* 0x0000761000137816 */ /* 0x000fe20000000013 */
[----:B------:R-:W-:Y:S06]  /*25a0*/  BRA `(.L_x_5605) ;  /* 0x0000000c00e47947 */ /* 0x000fec0003800000 */
.L_x_5602:
        /* <DEDUP_REMOVED lines=11> */
.L_x_5607:
[----:B------:R-:W2:Y:S02]  /*2660*/  LDG.E R4, desc[UR36][R4.64] ;  /* 0x0000002404047981 */ /* 0x000ea4000c1e1900 */
[----:B--2---:R-:W-:-:S04]  /*2670*/  I2FP.F32.S32 R0, R4 ;  /* 0x0000000400007245 */ /* 0x004fc80000201400 */
[----:B------:R-:W-:-:S04]  /*2680*/  F2FP.BF16.F32.PACK_AB R0, RZ, R0 ;  /* 0x00000000ff00723e */ /* 0x000fc800000010ff */
[----:B------:R-:W-:Y:S01]  /*2690*/  PRMT R19, R0, 0x7610, R19 ;  /* 0x0000761000137816 */ /* 0x000fe20000000013 */
[----:B------:R-:W-:Y:S06]  /*26a0*/  BRA `(.L_x_5605) ;  /* 0x0000000c00a47947 */ /* 0x000fec0003800000 */
.L_x_5606:
[----:B------:R-:W2:Y:S02]  /*26b0*/  LDG.E.U16 R4, desc[UR36][R4.64] ;  /* 0x0000002404047981 */ /* 0x000ea4000c1e1500 */
[----:B--2---:R-:W0:Y:S02]  /*26c0*/  I2F.S16 R0, R4 ;  /* 0x0000000400007306 */ /* 0x004e240000101400 */
[----:B0-----:R-:W-:-:S04]  /*26d0*/  F2FP.BF16.F32.PACK_AB R0, RZ, R0 ;  /* 0x00000000ff00723e */ /* 0x001fc800000010ff */
[----:B------:R-:W-:Y:S01]  /*26e0*/  PRMT R19, R0, 0x7610, R19 ;  /* 0x0000761000137816 */ /* 0x000fe20000000013 */
[----:B------:R-:W-:Y:S06]  /*26f0*/  BRA `(.L_x_5605) ;  /* 0x0000000c00907947 */ /* 0x000fec0003800000 */
.L_x_5601:
        /* <DEDUP_REMOVED lines=9> */
.L_x_5609:
[----:B------:R-:W2:Y:S02]  /*2790*/  LDG.E.U16 R0, desc[UR36][R4.64] ;  /* 0x0000002404007981 */ /* 0x000ea4000c1e1500 */
[----:B--2---:R-:W-:-:S05]  /*27a0*/  HADD2.F32 R0, -RZ, R0.H0_H0 ;  /* 0x20000000ff007230 */ /* 0x004fca0000004100 */
[----:B------:R-:W-:-:S04]  /*27b0*/  F2FP.BF16.F32.PACK_AB R0, RZ, R0 ;  /* 0x00000000ff00723e */ /* 0x000fc800000010ff */
[----:B------:R-:W-:Y:S01]  /*27c0*/  PRMT R19, R0, 0x7610, R19 ;  /* 0x0000761000137816 */ /* 0x000fe20000000013 */
[----:B------:R-:W-:Y:S06]  /*27d0*/  BRA `(.L_x_5605) ;  /* 0x0000000c00587947 */ /* 0x000fec0003800000 */
.L_x_5608:
        /* <DEDUP_REMOVED lines=9> */
.L_x_5611:
[----:B------:R-:W2:Y:S02]  /*2870*/  LDG.E.U16 R4, desc[UR36][R4.64] ;  /* 0x0000002404047981 */ /* 0x000ea4000c1e1500 */
[----:B--2---:R-:W-:-:S05]  /*2880*/  HADD2.F32 R0, -RZ, R4.H0_H0 ;  /* 0x20000004ff007230 */ /* 0x004fca0000004100 */
[----:B------:R-:W-:-:S04]  /*2890*/  F2FP.BF16.F32.PACK_AB R0, RZ, R0 ;  /* 0x00000000ff00723e */ /* 0x000fc800000010ff */
[----:B------:R-:W-:Y:S01]  /*28a0*/  PRMT R19, R0, 0x7610, R19 ;  /* 0x0000761000137816 */ /* 0x000fe20000000013 */
[----:B------:R-:W-:Y:S06]  /*28b0*/  BRA `(.L_x_5605) ;  /* 0x0000000c00207947 */ /* 0x000fec0003800000 */
.L_x_5610:
        /* <DEDUP_REMOVED lines=13> */
.L_x_5600:
        /* <DEDUP_REMOVED lines=14> */
.L_x_5614:
        /* <DEDUP_REMOVED lines=13> */
.L_x_5613:
        /* <DEDUP_REMOVED lines=27> */
.L_x_5616:
        /* <DEDUP_REMOVED lines=15> */
.L_x_5615:
[----:B------:R0:W5:Y:S01]  /*2de0*/  LDG.E.U16 R19, desc[UR36][R4.64] ;  /* 0x0000002404137981 */ /* 0x000162000c1e1500 */
[----:B------:R-:W-:Y:S05]  /*2df0*/  BRA `(.L_x_5605) ;  /* 0x0000000400d07947 */ /* 0x000fea0003800000 */
.L_x_5612:
        /* <DEDUP_REMOVED lines=13> */
.L_x_5619:
        /* <DEDUP_REMOVED lines=21> */
.L_x_5623:
[----:B------:R-:W-:Y:S05]  /*3020*/  BSYNC.RECONVERGENT B1 ;  /* 0x0000000000017941 */ /* 0x000fea0003800200 */
.L_x_5622:
[----:B------:R-:W-:Y:S01]  /*3030*/  IMAD.SHL.U32 R0, R0, 0x100000, RZ ;  /* 0x0010000000007824 */ /* 0x000fe200078e00ff */
[----:B------:R-:W-:-:S04]  /*3040*/  LEA R3, R3, 0x3b800000, 0x17 ;  /* 0x3b80000003037811 */ /* 0x000fc800078eb8ff */
[----:B------:R-:W-:-:S07]  /*3050*/  LOP3.LUT R0, R3, R0, R7, 0xfe, !PT ;  /* 0x0000000003007212 */ /* 0x000fce00078efe07 */
.L_x_5621:
[----:B------:R-:W-:Y:S05]  /*3060*/  BSYNC.RECONVERGENT B0 ;  /* 0x0000000000007941 */ /* 0x000fea0003800200 */
.L_x_5620:
[----:B------:R-:W-:-:S04]  /*3070*/  F2FP.BF16.F32.PACK_AB R0, RZ, R0 ;  /* 0x00000000ff00723e */ /* 0x000fc800000010ff */
[----:B------:R-:W-:Y:S01]  /*3080*/  PRMT R19, R0, 0x7610, R19 ;  /* 0x0000761000137816 */ /* 0x000fe20000000013 */
[----:B------:R-:W-:Y:S06]  /*3090*/  BRA `(.L_x_5605) ;  /* 0x0000000400287947 */ /* 0x000fec0003800000 */
.L_x_5618:
        /* <DEDUP_REMOVED lines=21> */
.L_x_5627:
[----:B------:R-:W-:Y:S05]  /*31f0*/  BSYNC.RECONVERGENT B1 ;  /* 0x0000000000017941 */ /* 0x000fea0003800200 */
.L_x_5626:
[----:B------:R-:W-:Y:S01]  /*3200*/  IMAD.SHL.U32 R0, R0, 0x200000, RZ ;  /* 0x0020000000007824 */ /* 0x000fe200078e00ff */
[----:B------:R-:W-:-:S04]  /*3210*/  LEA R3, R3, 0x37800000, 0x17 ;  /* 0x3780000003037811 */ /* 0x000fc800078eb8ff */
[----:B------:R-:W-:-:S07]  /*3220*/  LOP3.LUT R0, R3, R0, R7, 0xfe, !PT ;  /* 0x0000000003007212 */ /* 0x000fce00078efe07 */
.L_x_5625:
[----:B------:R-:W-:Y:S05]  /*3230*/  BSYNC.RECONVERGENT B0 ;  /* 0x0000000000007941 */ /* 0x000fea0003800200 */
.L_x_5624:
[----:B------:R-:W-:-:S04]  /*3240*/  F2FP.BF16.F32.PACK_AB R0, RZ, R0 ;  /* 0x00000000ff00723e */ /* 0x000fc800000010ff */
[----:B------:R-:W-:Y:S01]  /*3250*/  PRMT R19, R0, 0x7610, R19 ;  /* 0x0000761000137816 */ /* 0x000fe20000000013 */
[----:B------:R-:W-:Y:S06]  /*3260*/  BRA `(.L_x_5605) ;  /* 0x0000000000b47947 */ /* 0x000fec0003800000 */
.L_x_5617:
        /* <DEDUP_REMOVED lines=14> */
.L_x_5631:
[----:B------:R-:W-:Y:S05]  /*3350*/  BSYNC.RECONVERGENT B0 ;  /* 0x0000000000007941 */ /* 0x000fea0003800200 */
.L_x_5630:
[----:B------:R-:W-:-:S04]  /*3360*/  F2FP.BF16.F32.PACK_AB R0, RZ, R0 ;  /* 0x00000000ff00723e */ /* 0x000fc800000010ff */
[----:B------:R-:W-:Y:S01]  /*3370*/  PRMT R19, R0, 0x7610, R19 ;  /* 0x0000761000137816 */ /* 0x000fe20000000013 */
[----:B------:R-:W-:Y:S06]  /*3380*/  BRA `(.L_x_5605) ;  /* 0x00000000006c7947 */ /* 0x000fec0003800000 */
.L_x_5604:
        /* <DEDUP_REMOVED lines=16> */
.L_x_5632:
[----:B------:R-:W-:Y:S01]  /*3490*/  PRMT R19, RZ, 0x7610, R19 ;  /* 0x00007610ff137816 */ /* 0x000fe20000000013 */
[----:B------:R-:W-:Y:S06]  /*34a0*/  BRA `(.L_x_5605) ;  /* 0x0000000000247947 */ /* 0x000fec0003800000 */
.L_x_5629:
[----:B------:R-:W2:Y:S02]  /*34b0*/  LDG.E.64 R4, desc[UR36][R4.64] ;  /* 0x0000002404047981 */ /* 0x000ea4000c1e1b00 */
[----:B--2---:R-:W0:Y:S02]  /*34c0*/  I2F.U64 R0, R4 ;  /* 0x0000000400007312 */ /* 0x004e240000301000 */
[----:B0-----:R-:W-:-:S04]  /*34d0*/  F2FP.BF16.F32.PACK_AB R0, RZ, R0 ;  /* 0x00000000ff00723e */ /* 0x001fc800000010ff */
[----:B------:R-:W-:Y:S01]  /*34e0*/  PRMT R19, R0, 0x7610, R19 ;  /* 0x0000761000137816 */ /* 0x000fe20000000013 */
[----:B------:R-:W-:Y:S06]  /*34f0*/  BRA `(.L_x_5605) ;  /* 0x0000000000107947 */ /* 0x000fec0003800000 */
.L_x_5628:
[----:B------:R-:W2:Y:S02]  /*3500*/  LDG.E R4, desc[UR36][R4.64] ;  /* 0x0000002404047981 */ /* 0x000ea4000c1e1900 */
[----:B--2---:R-:W-:-:S04]  /*3510*/  I2FP.F32.U32 R0, R4 ;  /* 0x0000000400007245 */ /* 0x004fc80000201000 */
[----:B------:R-:W-:-:S04]  /*3520*/  F2FP.BF16.F32.PACK_AB R0, RZ, R0 ;  /* 0x00000000ff00723e */ /* 0x000fc800000010ff */
[----:B------:R-:W-:-:S07]  /*3530*/  PRMT R19, R0, 0x7610, R19 ;  /* 0x0000761000137816 */ /* 0x000fce0000000013 */
.L_x_5605:
[----:B------:R-:W-:-:S07]  /*3540*/  VIADD R23, R23, 0x80 ;  /* 0x0000008017177836 */ /* 0x000fce0000000000 */
.L_x_5599:
[----:B------:R-:W-:Y:S05]  /*3550*/  BSYNC.RECONVERGENT B6 ;  /* 0x0000000000067941 */ /* 0x000fea0003800200 */
.L_x_5598:
        /* <DEDUP_REMOVED lines=25> */
.L_x_5638:
[----:B------:R-:W2:Y:S02]  /*36f0*/  LDG.E.U8 R4, desc[UR36][R4.64] ;  /* 0x0000002404047981 */ /* 0x000ea4000c1e1100 */
[----:B--2---:R-:W-:-:S04]  /*3700*/  I2FP.F32.U32 R0, R4 ;  /* 0x0000000400007245 */ /* 0x004fc80000201000 */
[----:B------:R-:W-:Y:S01]  /*3710*/  F2FP.BF16.F32.PACK_AB R0, RZ, R0 ;  /* 0x00000000ff00723e */ /* 0x000fe200000010ff */
[----:B------:R-:W-:Y:S06]  /*3720*/  BRA `(.L_x_5634) ;  /* 0x0000000c00a87947 */ /* 0x000fec0003800000 */
.L_x_5637:
        /* <DEDUP_REMOVED lines=10> */
.L_x_5641:
[----:B------:R-:W2:Y:S02]  /*37d0*/  LDG.E R4, desc[UR36][R4.64] ;  /* 0x0000002404047981 */ /* 0x000ea4000c1e1900 */
[----:B--2---:R-:W-:-:S04]  /*37e0*/  I2FP.F32.S32 R0, R4 ;  /* 0x0000000400007245 */ /* 0x004fc80000201400 */
[----:B------:R-:W-:Y:S01]  /*37f0*/  F2FP.BF16.F32.PACK_AB R0, RZ, R0 ;  /* 0x00000000ff00723e */ /* 0x000fe200000010ff */
[----:B------:R-:W-:Y:S06]  /*3800*/  BRA `(.L_x_5634) ;  /* 0x0000000c00707947 */ /* 0x000fec0003800000 */
.L_x_5640:
[----:B------:R-:W2:Y:S02]  /*3810*/  LDG.E.U16 R4, desc[UR36][R4.64] ;  /* 0x0000002404047981 */ /* 0x000ea4000c1e1500 */
[----:B--2---:R-:W0:Y:S02]  /*3820*/  I2F.S16 R0, R4 ;  /* 0x0000000400007306 */ /* 0x004e240000101400 */
[----:B0-----:R-:W-:Y:S01]  /*3830*/  F2FP.BF16.F32.PACK_AB R0, RZ, R0 ;  /* 0x00000000ff00723e */ /* 0x001fe200000010ff */
[----:B------:R-:W-:Y:S06]  /*3840*/  BRA `(.L_x_5634) ;  /* 0x0000000c00607947 */ /* 0x000fec0003800000 */
.L_x_5636:
        /* <DEDUP_REMOVED lines=9> */
.L_x_5643:
[----:B------:R-:W2:Y:S02]  /*38e0*/  LDG.E.U16 R0, desc[UR36][R4.64] ;  /* 0x0000002404007981 */ /* 0x000ea4000c1e1500 */
[----:B--2---:R-:W-:-:S05]  /*38f0*/  HADD2.F32 R0, -RZ, R0.H0_H0 ;  /* 0x20000000ff007230 */ /* 0x004fca0000004100 */
[----:B------:R-:W-:Y:S01]  /*3900*/  F2FP.BF16.F32.PACK_AB R0, RZ, R0 ;  /* 0x00000000ff00723e */ /* 0x000fe200000010ff */
[----:B------:R-:W-:Y:S06]  /*3910*/  BRA `(.L_x_5634) ;  /* 0x0000000c002c7947 */ /* 0x000fec0003800000 */
.L_x_5642:
        /* <DEDUP_REMOVED lines=9> */
.L_x_5645:
[----:B------:R-:W2:Y:S02]  /*39b0*/  LDG.E.U16 R4, desc[UR36][R4.64] ;  /* 0x0000002404047981 */ /* 0x000ea4000c1e1500 */
[----:B--2---:R-:W-:-:S05]  /*39c0*/  HADD2.F32 R0, -RZ, R4.H0_H0 ;  /* 0x20000004ff007230 */ /* 0x004fca0000004100 */
[----:B------:R-:W-:Y:S01]  /*39d0*/  F2FP.BF16.F32.PACK_AB R0, RZ, R0 ;  /* 0x00000000ff00723e */ /* 0x000fe200000010ff */
[----:B------:R-:W-:Y:S06]  /*39e0*/  BRA `(.L_x_5634) ;  /* 0x0000000800f87947 */ /* 0x000fec0003800000 */
.L_x_5644:
        /* <DEDUP_REMOVED lines=12> */
.L_x_5635:
        /* <DEDUP_REMOVED lines=13> */
.L_x_5648:
        /* <DEDUP_REMOVED lines=12> */
.L_x_5647:
        /* <DEDUP_REMOVED lines=27> */
.L_x_5650:
        /* <DEDUP_REMOVED lines=14> */
.L_x_5649:
[----:B------:R1:W5:Y:S01]  /*3ed0*/  LDG.E.U16 R0, desc[UR36][R4.64] ;  /* 0x0000002404007981 */ /* 0x000362000c1e1500 */
[----:B------:R-:W-:Y:S05]  /*3ee0*/  BRA `(.L_x_5634) ;  /* 0x0000000400b87947 */ /* 0x000fea0003800000 */
.L_x_5646:
        /* <DEDUP_REMOVED lines=12> */
.L_x_5653:
        /* <DEDUP_REMOVED lines=21> */
.L_x_5657:
[----:B------:R-:W-:Y:S05]  /*4100*/  BSYNC.RECONVERGENT B1 ;  /* 0x0000000000017941 */ /* 0x000fea0003800200 */
.L_x_5656:
[----:B------:R-:W-:Y:S01]  /*4110*/  IMAD.SHL.U32 R0, R0, 0x100000, RZ ;  /* 0x0010000000007824 */ /* 0x000fe200078e00ff */
[----:B------:R-:W-:-:S04]  /*4120*/  LEA R3, R3, 0x3b800000, 0x17 ;  /* 0x3b80000003037811 */ /* 0x000fc800078eb8ff */
[----:B------:R-:W-:-:S07]  /*4130*/  LOP3.LUT R0, R3, R0, R7, 0xfe, !PT ;  /* 0x0000000003007212 */ /* 0x000fce00078efe07 */
.L_x_5655:
[----:B------:R-:W-:Y:S05]  /*4140*/  BSYNC.RECONVERGENT B0 ;  /* 0x0000000000007941 */ /* 0x000fea0003800200 */
.L_x_5654:
[----:B------:R-:W-:Y:S01]  /*4150*/  F2FP.BF16.F32.PACK_AB R0, RZ, R0 ;  /* 0x00000000ff00723e */ /* 0x000fe200000010ff */
[----:B------:R-:W-:Y:S06]  /*4160*/  BRA `(.L_x_5634) ;  /* 0x0000000400187947 */ /* 0x000fec0003800000 */
.L_x_5652:
        /* <DEDUP_REMOVED lines=21> */
.L_x_5661:
[----:B------:R-:W-:Y:S05]  /*42c0*/  BSYNC.RECONVERGENT B1 ;  /* 0x0000000000017941 */ /* 0x000fea0003800200 */
.L_x_5660:
[----:B------:R-:W-:Y:S01]  /*42d0*/  IMAD.SHL.U32 R0, R0, 0x200000, RZ ;  /* 0x0020000000007824 */ /* 0x000fe200078e00ff */
[----:B------:R-:W-:-:S04]  /*42e0*/  LEA R3, R3, 0x37800000, 0x17 ;  /* 0x3780000003037811 */ /* 0x000fc800078eb8ff */
[----:B------:R-:W-:-:S07]  /*42f0*/  LOP3.LUT R0, R3, R0, R7, 0xfe, !PT ;  /* 0x0000000003007212 */ /* 0x000fce00078efe07 */
.L_x_5659:
[----:B------:R-:W-:Y:S05]  /*4300*/  BSYNC.RECONVERGENT B0 ;  /* 0x0000000000007941 */ /* 0x000fea0003800200 */
.L_x_5658:
[----:B------:R-:W-:Y:S01]  /*4310*/  F2FP.BF16.F32.PACK_AB R0, RZ, R0 ;  /* 0x00000000ff00723e */ /* 0x000fe200000010ff */
[----:B------:R-:W-:Y:S06]  /*4320*/  BRA `(.L_x_5634) ;  /* 0x0000000000a87947 */ /* 0x000fec0003800000 */
.L_x_5651:
        /* <DEDUP_REMOVED lines=14> */
.L_x_5665:
[----:B------:R-:W-:Y:S05]  /*4410*/  BSYNC.RECONVERGENT B0 ;  /* 0x0000000000007941 */ /* 0x000fea0003800200 */
.L_x_5664:
[----:B------:R-:W-:Y:S01]  /*4420*/  F2FP.BF16.F32.PACK_AB R0, RZ, R0 ;  /* 0x00000000ff00723e */ /* 0x000fe200000010ff */
[----:B------:R-:W-:Y:S06]  /*4430*/  BRA `(.L_x_5634) ;  /* 0x0000000000647947 */ /* 0x000fec0003800000 */
.L_x_5639:
        /* <DEDUP_REMOVED lines=16> */
.L_x_5666:
[----:B------:R-:W-:Y:S01]  /*4540*/  PRMT R0, RZ, 0x7610, R0 ;  /* 0x00007610ff007816 */ /* 0x000fe20000000000 */
[----:B------:R-:W-:Y:S06]  /*4550*/  BRA `(.L_x_5634) ;  /* 0x00000000001c7947 */ /* 0x000fec0003800000 */
.L_x_5663:
[----:B------:R-:W2:Y:S02]  /*4560*/  LDG.E.64 R4, desc[UR36][R4.64] ;  /* 0x0000002404047981 */ /* 0x000ea4000c1e1b00 */
[----:B--2---:R-:W0:Y:S02]  /*4570*/  I2F.U64 R0, R4 ;  /* 0x0000000400007312 */ /* 0x004e240000301000 */
[----:B0-----:R-:W-:Y:S01]  /*4580*/  F2FP.BF16.F32.PACK_AB R0, RZ, R0 ;  /* 0x00000000ff00723e */ /* 0x001fe200000010ff */
[----:B------:R-:W-:Y:S06]  /*4590*/  BRA `(.L_x_5634) ;  /* 0x00000000000c7947 */ /* 0x000fec0003800000 */
.L_x_5662:
[----:B------:R-:W2:Y:S02]  /*45a0*/  LDG.E R4, desc[UR36][R4.64] ;  /* 0x0000002404047981 */ /* 0x000ea4000c1e1900 */
[----:B--2---:R-:W-:-:S04]  /*45b0*/  I2FP.F32.U32 R0, R4 ;  /* 0x0000000400007245 */ /* 0x004fc80000201000 */
[----:B------:R-:W-:-:S07]  /*45c0*/  F2FP.BF16.F32.PACK_AB R0, RZ, R0 ;  /* 0x00000000ff00723e */ /* 0x000fce00000010ff */
.L_x_5634:
[----:B------:R-:W-:Y:S05]  /*45d0*/  BSYNC.RECONVERGENT B6 ;  /* 0x0000000000067941 */ /* 0x000fea0003800200 */
.L_x_5633:
        /* <DEDUP_REMOVED lines=10> */
[----:B------:R-:W0:Y:S04]  /*4680*/  @!P0 FRND R4, R4 ;  /* 0x0000000400048307 */ /* 0x000e280000201000 */
[----:B------:R-:W-:Y:S02]  /*4690*/  @!P3 IMAD.U32 R6, R0, 0x10000, RZ ;  /* 0x000100000006b824 */ /* 0x000fe400078e00ff */
[----:B------:R-:W-:Y:S02]  /*46a0*/  @!P1 IMAD.U32 R0, R18, 0x10000, RZ ;  /* 0x0001000012009824 */ /* 0x000fe400078e00ff */
[----:B------:R-:W1:Y:S01]  /*46b0*/  @!P2 FRND R5, R5 ;  /* 0x000000050005a307 */ /* 0x000e620000201000 */
[----:B------:R-:W2:Y:S07]  /*46c0*/  LDC.U8 R18, c[0x0][0x3a4] ;  /* 0x0000e900ff127b82 */ /* 0x000eae0000000000 */
[----:B------:R-:W3:Y:S08]  /*46d0*/  @!P3 FRND R6, R6 ;  /* 0x000000060006b307 */ /* 0x000ef00000201000 */
[----:B------:R-:W4:Y:S08]  /*46e0*/  @!P1 FRND R0, R0 ;  /* 0x0000000000009307 */ /* 0x000f300000201000 */
        /* <DEDUP_REMOVED lines=28> */
.L_x_5672:
[----:B------:R-:W-:Y:S02]  /*48b0*/  IMAD.U32 R5, R3, 0x10000, RZ ;  /* 0x0001000003057824 */ /* 0x000fe400078e00ff */
[----:B------:R-:W-:-:S04]  /*48c0*/  IMAD.MOV.U32 R25, RZ, RZ, R23 ;  /* 0x000000ffff197224 */ /* 0x000fc800078e0017 */
[----:B------:R-:W0:Y:S02]  /*48d0*/  F2I.S64.TRUNC R4, R5 ;  /* 0x0000000500047311 */ /* 0x000e24000020d900 */
[----:B0-----:R0:W-:Y:S01]  /*48e0*/  STG.E.U8 desc[UR36][R8.64], R4 ;  /* 0x0000000408007986 */ /* 0x0011e2000c101124 */
[----:B------:R-:W-:Y:S05]  /*48f0*/  BRA `(.L_x_5668) ;  /* 0x0000000c00c07947 */ /* 0x000fea0003800000 */
.L_x_5671:
        /* <DEDUP_REMOVED lines=11> */
.L_x_5675:
[----:B------:R-:W-:Y:S02]  /*49b0*/  IMAD.U32 R3, R3, 0x10000, RZ ;  /* 0x0001000003037824 */ /* 0x000fe400078e00ff */
[----:B------:R-:W-:-:S04]  /*49c0*/  IMAD.MOV.U32 R25, RZ, RZ, R23 ;  /* 0x000000ffff197224 */ /* 0x000fc800078e0017 */
[----:B------:R-:W0:Y:S02]  /*49d0*/  F2I.FTZ.TRUNC.NTZ R3, R3 ;  /* 0x0000000300037305 */ /* 0x000e24000021f100 */
[----:B0-----:R0:W-:Y:S01]  /*49e0*/  STG.E desc[UR36][R8.64], R3 ;  /* 0x0000000308007986 */ /* 0x0011e2000c101924 */
[----:B------:R-:W-:Y:S05]  /*49f0*/  BRA `(.L_x_5668) ;  /* 0x0000000c00807947 */ /* 0x000fea0003800000 */
.L_x_5674:
[----:B------:R-:W-:Y:S02]  /*4a00*/  IMAD.U32 R3, R3, 0x10000, RZ ;  /* 0x0001000003037824 */ /* 0x000fe400078e00ff */
[----:B------:R-:W-:-:S04]  /*4a10*/  IMAD.MOV.U32 R25, RZ, RZ, R23 ;  /* 0x000000ffff197224 */ /* 0x000fc800078e0017 */
[----:B------:R-:W0:Y:S02]  /*4a20*/  F2I.FTZ.TRUNC.NTZ R3, R3 ;  /* 0x0000000300037305 */ /* 0x000e24000021f100 */
[----:B0-----:R0:W-:Y:S01]  /*4a30*/  STG.E.U16 desc[UR36][R8.64], R3 ;  /* 0x0000000308007986 */ /* 0x0011e2000c101524 */
[----:B------:R-:W-:Y:S05]  /*4a40*/  BRA `(.L_x_5668) ;  /* 0x0000000c006c7947 */ /* 0x000fea0003800000 */
.L_x_5670:
        /* <DEDUP_REMOVED lines=10> */
.L_x_5677:
[----:B------:R-:W-:Y:S02]  /*4af0*/  IMAD.U32 R0, R3, 0x10000, RZ ;  /* 0x0001000003007824 */ /* 0x000fe400078e00ff */
[----:B------:R-:W-:-:S03]  /*4b00*/  IMAD.MOV.U32 R25, RZ, RZ, R23 ;  /* 0x000000ffff197224 */ /* 0x000fc600078e0017 */
[----:B------:R-:W-:-:S05]  /*4b10*/  F2FP.F16.F32.PACK_AB R0, RZ, R0 ;  /* 0x00000000ff00723e */ /* 0x000fca00000000ff */
[----:B------:R0:W-:Y:S01]  /*4b20*/  STG.E.U16 desc[UR36][R8.64], R0 ;  /* 0x0000000008007986 */ /* 0x0001e2000c101524 */
[----:B------:R-:W-:Y:S05]  /*4b30*/  BRA `(.L_x_5668) ;  /* 0x0000000c00307947 */ /* 0x000fea0003800000 */
.L_x_5676:
        /* <DEDUP_REMOVED lines=11> */
.L_x_5679:
[----:B------:R-:W-:Y:S02]  /*4bf0*/  IMAD.U32 R3, R3, 0x10000, RZ ;  /* 0x0001000003037824 */ /* 0x000fe400078e00ff */
[----:B------:R-:W-:-:S03]  /*4c00*/  IMAD.MOV.U32 R25, RZ, RZ, R23 ;  /* 0x000000ffff197224 */ /* 0x000fc600078e0017 */
[----:B------:R-:W-:-:S04]  /*4c10*/  F2FP.F16.F32.PACK_AB R3, RZ, R3 ;  /* 0x00000003ff03723e */ /* 0x000fc800000000ff */
[----:B------:R-:W-:-:S05]  /*4c20*/  PRMT R3, R3, 0x5410, RZ ;  /* 0x0000541003037816 */ /* 0x000fca00000000ff */
[----:B------:R0:W-:Y:S01]  /*4c30*/  STG.E desc[UR36][R8.64], R3 ;  /* 0x0000000308007986 */ /* 0x0001e2000c101924 */
[----:B------:R-:W-:Y:S05]  /*4c40*/  BRA `(.L_x_5668) ;  /* 0x0000000800ec7947 */ /* 0x000fea0003800000 */
.L_x_5678:
[----:B------:R-:W-:Y:S02]  /*4c50*/  IMAD.U32 R4, R3, 0x10000, RZ ;  /* 0x0001000003047824 */ /* 0x000fe400078e00ff */
[----:B------:R-:W-:Y:S02]  /*4c60*/  IMAD.MOV.U32 R25, RZ, RZ, R23 ;  /* 0x000000ffff197224 */ /* 0x000fe400078e0017 */
[----:B------:R-:W-:-:S06]  /*4c70*/  FMUL.FTZ R4, R4, 1 ;  /* 0x3f80000004047820 */ /* 0x000fcc0000410000 */
[----:B------:R-:W0:Y:S02]  /*4c80*/  F2F.F64.F32 R4, R4 ;  /* 0x0000000400047310 */ /* 0x000e240000201800 */
[----:B0-----:R0:W-:Y:S01]  /*4c90*/  STG.E.64 desc[UR36][R8.64], R4 ;  /* 0x0000000408007986 */ /* 0x0011e2000c101b24 */
[----:B------:R-:W-:Y:S05]  /*4ca0*/  BRA `(.L_x_5668) ;  /* 0x0000000800d47947 */ /* 0x000fea0003800000 */
.L_x_5669:
        /* <DEDUP_REMOVED lines=14> */
.L_x_5682:
[----:B------:R-:W-:Y:S01]  /*4d90*/  IMAD.U32 R3, R3, 0x10000, RZ ;  /* 0x0001000003037824 */ /* 0x000fe200078e00ff */
[----:B------:R-:W-:Y:S01]  /*4da0*/  CS2R R6, SRZ ;  /* 0x0000000000067805 */ /* 0x000fe2000001ff00 */
[----:B------:R-:W-:Y:S02]  /*4db0*/  IMAD.MOV.U32 R25, RZ, RZ, R23 ;  /* 0x000000ffff197224 */ /* 0x000fe400078e0017 */
[----:B------:R-:W-:-:S04]  /*4dc0*/  FMUL.FTZ R3, R3, 1 ;  /* 0x3f80000003037820 */ /* 0x000fc80000410000 */
[----:B------:R-:W0:Y:S02]  /*4dd0*/  F2F.F64.F32 R4, R3 ;  /* 0x0000000300047310 */ /* 0x000e240000201800 */
[----:B0-----:R0:W-:Y:S01]  /*4de0*/  STG.E.128 desc[UR36][R8.64], R4 ;  /* 0x0000000408007986 */ /* 0x0011e2000c101d24 */
[----:B------:R-:W-:Y:S05]  /*4df0*/  BRA `(.L_x_5668) ;  /* 0x0000000800807947 */ /* 0x000fea0003800000 */
.L_x_5681:
        /* <DEDUP_REMOVED lines=19> */
.L_x_5686:
[----:B------:R-:W-:Y:S05]  /*4f30*/  BSYNC.RECONVERGENT B0 ;  /* 0x0000000000007941 */ /* 0x000fea0003800200 */
.L_x_5685:
[----:B------:R-:W-:Y:S01]  /*4f40*/  LOP3.LUT R5, R0, 0x80, R5, 0xf8, !PT ;  /* 0x0000008000057812 */ /* 0x000fe200078ef805 */
[----:B------:R-:W-:-:S04]  /*4f50*/  IMAD.MOV.U32 R25, RZ, RZ, R23 ;  /* 0x000000ffff197224 */ /* 0x000fc800078e0017 */
[----:B------:R0:W-:Y:S01]  /*4f60*/  STG.E.U8 desc[UR36][R8.64], R5 ;  /* 0x0000000508007986 */ /* 0x0001e2000c101124 */
[----:B------:R-:W-:Y:S05]  /*4f70*/  BRA `(.L_x_5668) ;  /* 0x0000000800207947 */ /* 0x000fea0003800000 */
.L_x_5684:
        /* <DEDUP_REMOVED lines=15> */
.L_x_5688:
[----:B------:R-:W-:Y:S05]  /*5070*/  BSYNC.RECONVERGENT B0 ;  /* 0x0000000000007941 */ /* 0x000fea0003800200 */
.L_x_5687:
[----:B------:R-:W-:Y:S01]  /*5080*/  LOP3.LUT R5, R0, 0x80, R5, 0xf8, !PT ;  /* 0x0000008000057812 */ /* 0x000fe200078ef805 */
[----:B------:R-:W-:-:S04]  /*5090*/  IMAD.MOV.U32 R25, RZ, RZ, R23 ;  /* 0x000000ffff197224 */ /* 0x000fc800078e0017 */
[----:B------:R2:W-:Y:S01]  /*50a0*/  STG.E.U8 desc[UR36][R8.64], R5 ;  /* 0x0000000508007986 */ /* 0x0005e2000c101124 */
[----:B------:R-:W-:Y:S05]  /*50b0*/  BRA `(.L_x_5668) ;  /* 0x0000000400d07947 */ /* 0x000fea0003800000 */
.L_x_5683:
[----:B------:R0:W-:Y:S01]  /*50c0*/  STG.E.U16 desc[UR36][R8.64], R3 ;  /* 0x0000000308007986 */ /* 0x0001e2000c101524 */
[----:B------:R-:W-:Y:S01]  /*50d0*/  IMAD.MOV.U32 R25, RZ, RZ, R23 ;  /* 0x000000ffff197224 */ /* 0x000fe200078e0017 */
[----:B------:R-:W-:Y:S06]  /*50e0*/  BRA `(.L_x_5668) ;  /* 0x0000000400c47947 */ /* 0x000fec0003800000 */
.L_x_5680:
        /* <DEDUP_REMOVED lines=13> */
.L_x_5691:
        /* <DEDUP_REMOVED lines=13> */
.L_x_5694:
[----:B------:R-:W-:-:S04]  /*5290*/  SHF.R.U32.HI R0, RZ, 0x14, R3 ;  /* 0x00000014ff007819 */ /* 0x000fc80000011603 */
[----:B------:R-:W-:-:S04]  /*52a0*/  LOP3.LUT R0, R0, 0x1, RZ, 0xc0, !PT ;  /* 0x0000000100007812 */ /* 0x000fc800078ec0ff */
[----:B------:R-:W-:-:S04]  /*52b0*/  IADD3 R0, PT, PT, R3, 0x487ffff, R0 ;  /* 0x0487ffff03007810 */ /* 0x000fc80007ffe000 */
[----:B------:R-:W-:-:S04]  /*52c0*/  SHF.R.U32.HI R0, RZ, 0x14, R0 ;  /* 0x00000014ff007819 */ /* 0x000fc80000011600 */
[----:B------:R-:W-:-:S07]  /*52d0*/  LOP3.LUT R0, R0, 0xff, RZ, 0xc0, !PT ;  /* 0x000000ff00007812 */ /* 0x000fce00078ec0ff */
.L_x_5695:
[----:B------:R-:W-:-:S04]  /*52e0*/  SHF.R.U32.HI R3, RZ, 0x18, R3 ;  /* 0x00000018ff037819 */ /* 0x000fc80000011603 */
[----:B------:R-:W-:-:S04]  /*52f0*/  LOP3.LUT R0, R0, 0x80, R3, 0xf8, !PT ;  /* 0x0000008000007812 */ /* 0x000fc800078ef803 */
[----:B------:R-:W-:-:S07]  /*5300*/  PRMT R4, R0, 0x7610, R4 ;  /* 0x0000761000047816 */ /* 0x000fce0000000004 */
.L_x_5693:
[----:B------:R-:W-:Y:S05]  /*5310*/  BSYNC.RECONVERGENT B0 ;  /* 0x0000000000007941 */ /* 0x000fea0003800200 */
.L_x_5692:
[----:B------:R0:W-:Y:S01]  /*5320*/  STG.E.U8 desc[UR36][R8.64], R4 ;  /* 0x0000000408007986 */ /* 0x0001e2000c101124 */
[----:B------:R-:W-:Y:S01]  /*5330*/  IMAD.MOV.U32 R25, RZ, RZ, R23 ;  /* 0x000000ffff197224 */ /* 0x000fe200078e0017 */
[----:B------:R-:W-:Y:S06]  /*5340*/  BRA `(.L_x_5668) ;  /* 0x00000004002c7947 */ /* 0x000fec0003800000 */
.L_x_5690:
        /* <DEDUP_REMOVED lines=13> */
.L_x_5698:
[----:B------:R-:W-:-:S04]  /*5420*/  SHF.R.U32.HI R0, RZ, 0x15, R3 ;  /* 0x00000015ff007819 */ /* 0x000fc80000011603 */
[----:B------:R-:W-:-:S04]  /*5430*/  LOP3.LUT R0, R0, 0x1, RZ, 0xc0, !PT ;  /* 0x0000000100007812 */ /* 0x000fc800078ec0ff */
[----:B------:R-:W-:-:S04]  /*5440*/  IADD3 R0, PT, PT, R3, 0x88fffff, R0 ;  /* 0x088fffff03007810 */ /* 0x000fc80007ffe000 */
[----:B------:R-:W-:-:S04]  /*5450*/  SHF.R.U32.HI R0, RZ, 0x15, R0 ;  /* 0x00000015ff007819 */ /* 0x000fc80000011600 */
[----:B------:R-:W-:-:S07]  /*5460*/  LOP3.LUT R0, R0, 0xff, RZ, 0xc0, !PT ;  /* 0x000000ff00007812 */ /* 0x000fce00078ec0ff */
.L_x_5699:
[----:B------:R-:W-:-:S04]  /*5470*/  SHF.R.U32.HI R3, RZ, 0x18, R3 ;  /* 0x00000018ff037819 */ /* 0x000fc80000011603 */
[----:B------:R-:W-:-:S04]  /*5480*/  LOP3.LUT R0, R0, 0x80, R3, 0xf8, !PT ;  /* 0x0000008000007812 */ /* 0x000fc800078ef803 */
[----:B------:R-:W-:-:S07]  /*5490*/  PRMT R4, R0, 0x7610, R4 ;  /* 0x0000761000047816 */ /* 0x000fce0000000004 */
.L_x_5697:
[----:B------:R-:W-:Y:S05]  /*54a0*/  BSYNC.RECONVERGENT B0 ;  /* 0x0000000000007941 */ /* 0x000fea0003800200 */
.L_x_5696:
[----:B------:R0:W-:Y:S01]  /*54b0*/  STG.E.U8 desc[UR36][R8.64], R4 ;  /* 0x0000000408007986 */ /* 0x0001e2000c101124 */
[----:B------:R-:W-:Y:S01]  /*54c0*/  IMAD.MOV.U32 R25, RZ, RZ, R23 ;  /* 0x000000ffff197224 */ /* 0x000fe200078e0017 */
[----:B------:R-:W-:Y:S06]  /*54d0*/  BRA `(.L_x_5668) ;  /* 0x0000000000c87947 */ /* 0x000fec0003800000 */
.L_x_5689:
[----:B------:R-:W-:-:S13]  /*54e0*/  ISETP.NE.AND P0, PT, R0, 0x1c, PT ;  /* 0x0000001c0000780c */ /* 0x000fda0003f05270 */
[----:B------:R-:W-:Y:S05]  /*54f0*/  @!P0 BRA `(.L_x_5700) ;  /* 0x0000000000b08947 */ /* 0x000fea0003800000 */
[----:B------:R-:W-:-:S13]  /*5500*/  ISETP.NE.AND P0, PT, R0, 0x1d, PT ;  /* 0x0000001d0000780c */ /* 0x000fda0003f05270 */
[----:B------:R-:W-:Y:S05]  /*5510*/  @!P0 BRA `(.L_x_5701) ;  /* 0x0000000000948947 */ /* 0x000fea0003800000 */
[----:B------:R-:W-:-:S13]  /*5520*/  ISETP.NE.AND P0, PT, R0, 0x2c, PT ;  /* 0x0000002c0000780c */ /* 0x000fda0003f05270 */
[----:B------:R-:W-:Y:S05]  /*5530*/  @!P0 BRA `(.L_x_5702) ;  /* 0x0000000000488947 */ /* 0x000fea0003800000 */
.L_x_5673:
        /* <DEDUP_REMOVED lines=16> */
.L_x_5703:
[----:B------:R-:W-:Y:S01]  /*5640*/  IMAD.MOV.U32 R25, RZ, RZ, R23 ;  /* 0x000000ffff197224 */ /* 0x000fe200078e0017 */
[----:B------:R-:W-:Y:S06]  /*5650*/  BRA `(.L_x_5668) ;  /* 0x0000000000687947 */ /* 0x000fec0003800000 */
.L_x_5702:
        /* <DEDUP_REMOVED lines=17> */
.L_x_5701:
[----:B------:R-:W-:Y:S02]  /*5770*/  IMAD.U32 R4, R3, 0x10000, RZ ;  /* 0x0001000003047824 */ /* 0x000fe400078e00ff */
[----:B------:R-:W-:-:S04]  /*5780*/  IMAD.MOV.U32 R25, RZ, RZ, R23 ;  /* 0x000000ffff197224 */ /* 0x000fc800078e0017 */
[----:B------:R-:W0:Y:S02]  /*5790*/  F2I.U64.TRUNC R4, R4 ;  /* 0x0000000400047311 */ /* 0x000e24000020d800 */
[----:B0-----:R0:W-:Y:S01]  /*57a0*/  STG.E.64 desc[UR36][R8.64], R4 ;  /* 0x0000000408007986 */ /* 0x0011e2000c101b24 */
[----:B------:R-:W-:Y:S05]  /*57b0*/  BRA `(.L_x_5668) ;  /* 0x0000000000107947 */ /* 0x000fea0003800000 */
.L_x_5700:
[----:B------:R-:W-:Y:S02]  /*57c0*/  IMAD.U32 R3, R3, 0x10000, RZ ;  /* 0x0001000003037824 */ /* 0x000fe400078e00ff */
[----:B------:R-:W-:-:S04]  /*57d0*/  IMAD.MOV.U32 R25, RZ, RZ, R23 ;  /* 0x000000ffff197224 */ /* 0x000fc800078e0017 */
[----:B------:R-:W0:Y:S02]  /*57e0*/  F2I.FTZ.U32.TRUNC.NTZ R3, R3 ;  /* 0x0000000300037305 */ /* 0x000e24000021f000 */
[----:B0-----:R0:W-:Y:S02]  /*57f0*/  STG.E desc[UR36][R8.64], R3 ;  /* 0x0000000308007986 */ /* 0x0011e4000c101924 */
.L_x_5668:
[----:B------:R-:W-:Y:S05]  /*5800*/  BSYNC.RECONVERGENT B6 ;  /* 0x0000000000067941 */ /* 0x000fea0003800200 */
.L_x_5667:
        /* <DEDUP_REMOVED lines=25> */
.L_x_5709:
[----:B----4-:R-:W-:-:S06]  /*59a0*/  IMAD.U32 R5, R22, 0x10000, RZ ;  /* 0x0001000016057824 */ /* 0x010fcc00078e00ff */
[----:B------:R-:W0:Y:S02]  /*59b0*/  F2I.S64.TRUNC R4, R5 ;  /* 0x0000000500047311 */ /* 0x000e24000020d900 */
[----:B0-----:R0:W-:Y:S01]  /*59c0*/  STG.E.U8 desc[UR36][R8.64], R4 ;  /* 0x0000000408007986 */ /* 0x0011e2000c101124 */
[----:B------:R-:W-:Y:S05]  /*59d0*/  BRA `(.L_x_5711) ;  /* 0x0000000c006c7947 */ /* 0x000fea0003800000 */
.L_x_5708:
        /* <DEDUP_REMOVED lines=10> */
.L_x_5713:
[----:B----4-:R-:W-:-:S04]  /*5a80*/  IMAD.U32 R22, R22, 0x10000, RZ ;  /* 0x0001000016167824 */ /* 0x010fc800078e00ff */
[----:B------:R-:W0:Y:S02]  /*5a90*/  F2I.FTZ.TRUNC.NTZ R3, R22 ;  /* 0x0000001600037305 */ /* 0x000e24000021f100 */
[----:B0-----:R0:W-:Y:S01]  /*5aa0*/  STG.E desc[UR36][R8.64], R3 ;  /* 0x0000000308007986 */ /* 0x0011e2000c101924 */
[----:B------:R-:W-:Y:S05]  /*5ab0*/  BRA `(.L_x_5711) ;  /* 0x0000000c00347947 */ /* 0x000fea0003800000 */
.L_x_5712:
[----:B----4-:R-:W-:-:S04]  /*5ac0*/  IMAD.U32 R22, R22, 0x10000, RZ ;  /* 0x0001000016167824 */ /* 0x010fc800078e00ff */
[----:B------:R-:W0:Y:S02]  /*5ad0*/  F2I.FTZ.TRUNC.NTZ R3, R22 ;  /* 0x0000001600037305 */ /* 0x000e24000021f100 */
[----:B0-----:R0:W-:Y:S01]  /*5ae0*/  STG.E.U16 desc[UR36][R8.64], R3 ;  /* 0x0000000308007986 */ /* 0x0011e2000c101524 */
[----:B------:R-:W-:Y:S05]  /*5af0*/  BRA `(.L_x_5711) ;  /* 0x0000000c00247947 */ /* 0x000fea0003800000 */
.L_x_5707:
        /* <DEDUP_REMOVED lines=9> */
.L_x_5715:
[----:B----4-:R-:W-:-:S05]  /*5b90*/  IMAD.U32 R0, R22, 0x10000, RZ ;  /* 0x0001000016007824 */ /* 0x010fca00078e00ff */
[----:B------:R-:W-:-:S05]  /*5ba0*/  F2FP.F16.F32.PACK_AB R0, RZ, R0 ;  /* 0x00000000ff00723e */ /* 0x000fca00000000ff */
[----:B------:R0:W-:Y:S01]  /*5bb0*/  STG.E.U16 desc[UR36][R8.64], R0 ;  /* 0x0000000008007986 */ /* 0x0001e2000c101524 */
[----:B------:R-:W-:Y:S05]  /*5bc0*/  BRA `(.L_x_5711) ;  /* 0x0000000800f07947 */ /* 0x000fea0003800000 */
.L_x_5714:
        /* <DEDUP_REMOVED lines=10> */
.L_x_5717:
[----:B----4-:R-:W-:-:S05]  /*5c70*/  IMAD.U32 R22, R22, 0x10000, RZ ;  /* 0x0001000016167824 */ /* 0x010fca00078e00ff */
[----:B------:R-:W-:-:S04]  /*5c80*/  F2FP.F16.F32.PACK_AB R3, RZ, R22 ;  /* 0x00000016ff03723e */ /* 0x000fc800000000ff */
[----:B------:R-:W-:-:S05]  /*5c90*/  PRMT R3, R3, 0x5410, RZ ;  /* 0x0000541003037816 */ /* 0x000fca00000000ff */
[----:B------:R0:W-:Y:S01]  /*5ca0*/  STG.E desc[UR36][R8.64], R3 ;  /* 0x0000000308007986 */ /* 0x0001e2000c101924 */
[----:B------:R-:W-:Y:S05]  /*5cb0*/  BRA `(.L_x_5711) ;  /* 0x0000000800b47947 */ /* 0x000fea0003800000 */
.L_x_5716:
[----:B----4-:R-:W-:-:S04]  /*5cc0*/  IMAD.U32 R4, R22, 0x10000, RZ ;  /* 0x0001000016047824 */ /* 0x010fc800078e00ff */
[----:B------:R-:W-:-:S06]  /*5cd0*/  FMUL.FTZ R4, R4, 1 ;  /* 0x3f80000004047820 */ /* 0x000fcc0000410000 */
[----:B------:R-:W0:Y:S02]  /*5ce0*/  F2F.F64.F32 R4, R4 ;  /* 0x0000000400047310 */ /* 0x000e240000201800 */
[----:B0-----:R0:W-:Y:S01]  /*5cf0*/  STG.E.64 desc[UR36][R8.64], R4 ;  /* 0x0000000408007986 */ /* 0x0011e2000c101b24 */
[----:B------:R-:W-:Y:S05]  /*5d00*/  BRA `(.L_x_5711) ;  /* 0x0000000800a07947 */ /* 0x000fea0003800000 */
.L_x_5706:
        /* <DEDUP_REMOVED lines=14> */
.L_x_5721:
        /* <DEDUP_REMOVED lines=17> */
.L_x_5724:
[----:B------:R-:W-:-:S04]  /*5f00*/  SHF.R.U32.HI R3, RZ, 0x18, R5 ;  /* 0x00000018ff037819 */ /* 0x000fc80000011605 */
[----:B------:R-:W-:-:S04]  /*5f10*/  LOP3.LUT R0, R0, 0x80, R3, 0xf8, !PT ;  /* 0x0000008000007812 */ /* 0x000fc800078ef803 */
[----:B------:R-:W-:-:S07]  /*5f20*/  PRMT R4, R0, 0x7610, R4 ;  /* 0x0000761000047816 */ /* 0x000fce0000000004 */
.L_x_5723:
[----:B------:R-:W-:Y:S05]  /*5f30*/  BSYNC.RECONVERGENT B0 ;  /* 0x0000000000007941 */ /* 0x000fea0003800200 */
.L_x_5722:
[----:B------:R0:W-:Y:S01]  /*5f40*/  STG.E.U8 desc[UR36][R8.64], R4 ;  /* 0x0000000408007986 */ /* 0x0001e2000c101124 */
[----:B------:R-:W-:Y:S05]  /*5f50*/  BRA `(.L_x_5711) ;  /* 0x00000008000c7947 */ /* 0x000fea0003800000 */
.L_x_5720:
        /* <DEDUP_REMOVED lines=17> */
.L_x_5727:
[----:B------:R-:W-:-:S04]  /*6070*/  SHF.R.U32.HI R3, RZ, 0x18, R5 ;  /* 0x00000018ff037819 */ /* 0x000fc80000011605 */
[----:B------:R-:W-:-:S04]  /*6080*/  LOP3.LUT R0, R0, 0x80, R3, 0xf8, !PT ;  /* 0x0000008000007812 */ /* 0x000fc800078ef803 */
[----:B------:R-:W-:-:S07]  /*6090*/  PRMT R4, R0, 0x7610, R4 ;  /* 0x0000761000047816 */ /* 0x000fce0000000004 */
.L_x_5726:
[----:B------:R-:W-:Y:S05]  /*60a0*/  BSYNC.RECONVERGENT B0 ;  /* 0x0000000000007941 */ /* 0x000fea0003800200 */
.L_x_5725:
[----:B------:R0:W-:Y:S01]  /*60b0*/  STG.E.U8 desc[UR36][R8.64], R4 ;  /* 0x0000000408007986 */ /* 0x0001e2000c101124 */
[----:B------:R-:W-:Y:S05]  /*60c0*/  BRA `(.L_x_5711) ;  /* 0x0000000400b07947 */ /* 0x000fea0003800000 */
.L_x_5719:
        /* <DEDUP_REMOVED lines=22> */
.L_x_5729:
[----:B----4-:R-:W-:-:S06]  /*6230*/  IMAD.U32 R4, R22, 0x10000, RZ ;  /* 0x0001000016047824 */ /* 0x010fcc00078e00ff */
[----:B------:R-:W0:Y:S02]  /*6240*/  F2I.U64.TRUNC R4, R4 ;  /* 0x0000000400047311 */ /* 0x000e24000020d800 */
[----:B0-----:R0:W-:Y:S01]  /*6250*/  STG.E.64 desc[UR36][R8.64], R4 ;  /* 0x0000000408007986 */ /* 0x0011e2000c101b24 */
[----:B------:R-:W-:Y:S05]  /*6260*/  BRA `(.L_x_5711) ;  /* 0x0000000400487947 */ /* 0x000fea0003800000 */
.L_x_5728:
[----:B----4-:R-:W-:-:S04]  /*6270*/  IMAD.U32 R22, R22, 0x10000, RZ ;  /* 0x0001000016167824 */ /* 0x010fc800078e00ff */
[----:B------:R-:W0:Y:S02]  /*6280*/  F2I.FTZ.U32.TRUNC.NTZ R3, R22 ;  /* 0x0000001600037305 */ /* 0x000e24000021f000 */
[----:B0-----:R0:W-:Y:S01]  /*6290*/  STG.E desc[UR36][R8.64], R3 ;  /* 0x0000000308007986 */ /* 0x0011e2000c101924 */
[----:B------:R-:W-:Y:S05]  /*62a0*/  BRA `(.L_x_5711) ;  /* 0x0000000400387947 */ /* 0x000fea0003800000 */
.L_x_5718:
        /* <DEDUP_REMOVED lines=11> */
.L_x_5731:
[----:B----4-:R-:W-:Y:S01]  /*6360*/  IMAD.U32 R22, R22, 0x10000, RZ ;  /* 0x0001000016167824 */ /* 0x010fe200078e00ff */
[----:B------:R-:W-:-:S03]  /*6370*/  CS2R R6, SRZ ;  /* 0x0000000000067805 */ /* 0x000fc6000001ff00 */
[----:B------:R-:W-:-:S06]  /*6380*/  FMUL.FTZ R4, R22, 1 ;  /* 0x3f80000016047820 */ /* 0x000fcc0000410000 */
[----:B------:R-:W0:Y:S02]  /*6390*/  F2F.F64.F32 R4, R4 ;  /* 0x0000000400047310 */ /* 0x000e240000201800 */
[----:B0-----:R0:W-:Y:S01]  /*63a0*/  STG.E.128 desc[UR36][R8.64], R4 ;  /* 0x0000000408007986 */ /* 0x0011e2000c101d24 */
[----:B------:R-:W-:Y:S05]  /*63b0*/  BRA `(.L_x_5711) ;  /* 0x0000000000f47947 */ /* 0x000fea0003800000 */
.L_x_5730:
[----:B------:R-:W-:-:S13]  /*63c0*/  ISETP.NE.AND P0, PT, R0, 0xf, PT ;  /* 0x0000000f0000780c */ /* 0x000fda0003f05270 */
[----:B------:R-:W-:Y:S05]  /*63d0*/  @!P0 BRA `(.L_x_5732) ;  /* 0x0000000000e88947 */ /* 0x000fea0003800000 */
[----:B------:R-:W-:-:S13]  /*63e0*/  ISETP.NE.AND P0, PT, R0, 0x17, PT ;  /* 0x000000170000780c */ /* 0x000fda0003f05270 */
[----:B------:R-:W-:Y:S05]  /*63f0*/  @!P0 BRA `(.L_x_5733) ;  /* 0x0000000000908947 */ /* 0x000fea0003800000 */
[----:B------:R-:W-:-:S13]  /*6400*/  ISETP.NE.AND P0, PT, R0, 0x18, PT ;  /* 0x000000180000780c */ /* 0x000fda0003f05270 */
[----:B------:R-:W-:Y:S05]  /*6410*/  @!P0 BRA `(.L_x_5734) ;  /* 0x0000000000448947 */ /* 0x000fea0003800000 */
.L_x_5710:
        /* <DEDUP_REMOVED lines=16> */
.L_x_5735:
[----:B------:R-:W-:Y:S05]  /*6520*/  BRA `(.L_x_5711) ;  /* 0x0000000000987947 */ /* 0x000fea0003800000 */
.L_x_5734:
        /* <DEDUP_REMOVED lines=13> */
.L_x_5737:
[----:B------:R-:W-:Y:S05]  /*6600*/  BSYNC.RECONVERGENT B0 ;  /* 0x0000000000007941 */ /* 0x000fea0003800200 */
.L_x_5736:
[----:B------:R-:W-:-:S05]  /*6610*/  LOP3.LUT R3, R0, 0x80, R3, 0xf8, !PT ;  /* 0x0000008000037812 */ /* 0x000fca00078ef803 */
[----:B------:R2:W-:Y:S01]  /*6620*/  STG.E.U8 desc[UR36][R8.64], R3 ;  /* 0x0000000308007986 */ /* 0x0005e2000c101124 */
[----:B------:R-:W-:Y:S05]  /*6630*/  BRA `(.L_x_5711) ;  /* 0x0000000000547947 */ /* 0x000fea0003800000 */
.L_x_5733:
        /* <DEDUP_REMOVED lines=12> */
.L_x_5739:
[----:B------:R-:W-:Y:S01]  /*6700*/  IMAD.MOV.U32 R0, RZ, RZ, 0x7f ;  /* 0x0000007fff007424 */ /* 0x000fe200078e00ff */
[----:B------:R-:W-:-:S04]  /*6710*/  ISETP.GT.U32.AND P0, PT, R4, 0x7f800000, PT ;  /* 0x7f8000000400780c */ /* 0x000fc80003f04070 */
[----:B------:R-:W-:-:S09]  /*6720*/  SEL R0, R0, 0x7c, P0 ;  /* 0x0000007c00007807 */ /* 0x000fd20000000000 */
.L_x_5740:
[----:B------:R-:W-:Y:S05]  /*6730*/  BSYNC.RECONVERGENT B0 ;  /* 0x0000000000007941 */ /* 0x000fea0003800200 */
.L_x_5738:
[----:B------:R-:W-:-:S04]  /*6740*/  SHF.R.U32.HI R3, RZ, 0x18, R3 ;  /* 0x00000018ff037819 */ /* 0x000fc80000011603 */
[----:B------:R-:W-:-:S05]  /*6750*/  LOP3.LUT R3, R0, 0x80, R3, 0xf8, !PT ;  /* 0x0000008000037812 */ /* 0x000fca00078ef803 */
[----:B------:R1:W-:Y:S01]  /*6760*/  STG.E.U8 desc[UR36][R8.64], R3 ;  /* 0x0000000308007986 */ /* 0x0003e2000c101124 */
[----:B------:R-:W-:Y:S05]  /*6770*/  BRA `(.L_x_5711) ;  /* 0x0000000000047947 */ /* 0x000fea0003800000 */
.L_x_5732:
[----:B----4-:R0:W-:Y:S02]  /*6780*/  STG.E.U16 desc[UR36][R8.64], R22 ;  /* 0x0000001608007986 */ /* 0x0101e4000c101524 */
.L_x_5711:
        /* <DEDUP_REMOVED lines=25> */
.L_x_5744:
[----:B------:R-:W-:-:S06]  /*6920*/  IMAD.U32 R5, R17, 0x10000, RZ ;  /* 0x0001000011057824 */ /* 0x000fcc00078e00ff */
[----:B------:R-:W0:Y:S02]  /*6930*/  F2I.S64.TRUNC R4, R5 ;  /* 0x0000000500047311 */ /* 0x000e24000020d900 */
[----:B0-----:R0:W-:Y:S01]  /*6940*/  STG.E.U8 desc[UR36][R8.64], R4 ;  /* 0x0000000408007986 */ /* 0x0011e2000c101124 */
[----:B------:R-:W-:Y:S05]  /*6950*/  BRA `(.L_x_5746) ;  /* 0x0000000c006c7947 */ /* 0x000fea0003800000 */
.L_x_5743:
        /* <DEDUP_REMOVED lines=10> */
.L_x_5748:
[----:B------:R-:W-:-:S06]  /*6a00*/  IMAD.U32 R17, R17, 0x10000, RZ ;  /* 0x0001000011117824 */ /* 0x000fcc00078e00ff */
[----:B------:R-:W0:Y:S02]  /*6a10*/  F2I.FTZ.TRUNC.NTZ R17, R17 ;  /* 0x0000001100117305 */ /* 0x000e24000021f100 */
[----:B0-----:R4:W-:Y:S01]  /*6a20*/  STG.E desc[UR36][R8.64], R17 ;  /* 0x0000001108007986 */ /* 0x0019e2000c101924 */
[----:B------:R-:W-:Y:S05]  /*6a30*/  BRA `(.L_x_5746) ;  /* 0x0000000c00347947 */ /* 0x000fea0003800000 */
.L_x_5747:
[----:B------:R-:W-:-:S06]  /*6a40*/  IMAD.U32 R17, R17, 0x10000, RZ ;  /* 0x0001000011117824 */ /* 0x000fcc00078e00ff */
[----:B------:R-:W0:Y:S02]  /*6a50*/  F2I.FTZ.TRUNC.NTZ R17, R17 ;  /* 0x0000001100117305 */ /* 0x000e24000021f100 */
[----:B0-----:R2:W-:Y:S01]  /*6a60*/  STG.E.U16 desc[UR36][R8.64], R17 ;  /* 0x0000001108007986 */ /* 0x0015e2000c101524 */
[----:B------:R-:W-:Y:S05]  /*6a70*/  BRA `(.L_x_5746) ;  /* 0x0000000c00247947 */ /* 0x000fea0003800000 */
.L_x_5742:
        /* <DEDUP_REMOVED lines=9> */
.L_x_5750:
[----:B------:R-:W-:-:S05]  /*6b10*/  IMAD.U32 R0, R17, 0x10000, RZ ;  /* 0x0001000011007824 */ /* 0x000fca00078e00ff */
[----:B------:R-:W-:-:S05]  /*6b20*/  F2FP.F16.F32.PACK_AB R0, RZ, R0 ;  /* 0x00000000ff00723e */ /* 0x000fca00000000ff */
[----:B------:R0:W-:Y:S01]  /*6b30*/  STG.E.U16 desc[UR36][R8.64], R0 ;  /* 0x0000000008007986 */ /* 0x0001e2000c101524 */
[----:B------:R-:W-:Y:S05]  /*6b40*/  BRA `(.L_x_5746) ;  /* 0x0000000800f07947 */ /* 0x000fea0003800000 */
.L_x_5749:
        /* <DEDUP_REMOVED lines=10> */
.L_x_5752:
[----:B------:R-:W-:-:S05]  /*6bf0*/  IMAD.U32 R17, R17, 0x10000, RZ ;  /* 0x0001000011117824 */ /* 0x000fca00078e00ff */
[----:B------:R-:W-:-:S04]  /*6c00*/  F2FP.F16.F32.PACK_AB R3, RZ, R17 ;  /* 0x00000011ff03723e */ /* 0x000fc800000000ff */
[----:B------:R-:W-:-:S05]  /*6c10*/  PRMT R3, R3, 0x5410, RZ ;  /* 0x0000541003037816 */ /* 0x000fca00000000ff */
[----:B------:R0:W-:Y:S01]  /*6c20*/  STG.E desc[UR36][R8.64], R3 ;  /* 0x0000000308007986 */ /* 0x0001e2000c101924 */
[----:B------:R-:W-:Y:S05]  /*6c30*/  BRA `(.L_x_5746) ;  /* 0x0000000800b47947 */ /* 0x000fea0003800000 */
.L_x_5751:
[----:B------:R-:W-:-:S04]  /*6c40*/  IMAD.U32 R4, R17, 0x10000, RZ ;  /* 0x0001000011047824 */ /* 0x000fc800078e00ff */
[----:B------:R-:W-:-:S06]  /*6c50*/  FMUL.FTZ R4, R4, 1 ;  /* 0x3f80000004047820 */ /* 0x000fcc0000410000 */
[----:B------:R-:W0:Y:S02]  /*6c60*/  F2F.F64.F32 R4, R4 ;  /* 0x0000000400047310 */ /* 0x000e240000201800 */
[----:B0-----:R0:W-:Y:S01]  /*6c70*/  STG.E.64 desc[UR36][R8.64], R4 ;  /* 0x0000000408007986 */ /* 0x0011e2000c101b24 */
[----:B------:R-:W-:Y:S05]  /*6c80*/  BRA `(.L_x_5746) ;  /* 0x0000000800a07947 */ /* 0x000fea0003800000 */
.L_x_5741:
        /* <DEDUP_REMOVED lines=14> */
.L_x_5756:
        /* <DEDUP_REMOVED lines=17> */
.L_x_5759:
[----:B------:R-:W-:-:S04]  /*6e80*/  SHF.R.U32.HI R3, RZ, 0x18, R17 ;  /* 0x00000018ff037819 */ /* 0x000fc80000011611 */
[----:B------:R-:W-:-:S04]  /*6e90*/  LOP3.LUT R0, R0, 0x80, R3, 0xf8, !PT ;  /* 0x0000008000007812 */ /* 0x000fc800078ef803 */
[----:B------:R-:W-:-:S07]  /*6ea0*/  PRMT R4, R0, 0x7610, R4 ;  /* 0x0000761000047816 */ /* 0x000fce0000000004 */
.L_x_5758:
[----:B------:R-:W-:Y:S05]  /*6eb0*/  BSYNC.RECONVERGENT B0 ;  /* 0x0000000000007941 */ /* 0x000fea0003800200 */
.L_x_5757:
[----:B------:R0:W-:Y:S01]  /*6ec0*/  STG.E.U8 desc[UR36][R8.64], R4 ;  /* 0x0000000408007986 */ /* 0x0001e2000c101124 */
[----:B------:R-:W-:Y:S05]  /*6ed0*/  BRA `(.L_x_5746) ;  /* 0x00000008000c7947 */ /* 0x000fea0003800000 */
.L_x_5755:
        /* <DEDUP_REMOVED lines=17> */
.L_x_5762:
[----:B------:R-:W-:-:S04]  /*6ff0*/  SHF.R.U32.HI R3, RZ, 0x18, R17 ;  /* 0x00000018ff037819 */ /* 0x000fc80000011611 */
[----:B------:R-:W-:-:S04]  /*7000*/  LOP3.LUT R0, R0, 0x80, R3, 0xf8, !PT ;  /* 0x0000008000007812 */ /* 0x000fc800078ef803 */
[----:B------:R-:W-:-:S07]  /*7010*/  PRMT R4, R0, 0x7610, R4 ;  /* 0x0000761000047816 */ /* 0x000fce0000000004 */
.L_x_5761:
[----:B------:R-:W-:Y:S05]  /*7020*/  BSYNC.RECONVERGENT B0 ;  /* 0x0000000000007941 */ /* 0x000fea0003800200 */
.L_x_5760:
[----:B------:R0:W-:Y:S01]  /*7030*/  STG.E.U8 desc[UR36][R8.64], R4 ;  /* 0x0000000408007986 */ /* 0x0001e2000c101124 */
[----:B------:R-:W-:Y:S05]  /*7040*/  BRA `(.L_x_5746) ;  /* 0x0000000400b07947 */ /* 0x000fea0003800000 */
.L_x_5754:
        /* <DEDUP_REMOVED lines=22> */
.L_x_5764:
[----:B------:R-:W-:-:S06]  /*71b0*/  IMAD.U32 R4, R17, 0x10000, RZ ;  /* 0x0001000011047824 */ /* 0x000fcc00078e00ff */
[----:B------:R-:W0:Y:S02]  /*71c0*/  F2I.U64.TRUNC R4, R4 ;  /* 0x0000000400047311 */ /* 0x000e24000020d800 */
[----:B0-----:R0:W-:Y:S01]  /*71d0*/  STG.E.64 desc[UR36][R8.64], R4 ;  /* 0x0000000408007986 */ /* 0x0011e2000c101b24 */
[----:B------:R-:W-:Y:S05]  /*71e0*/  BRA `(.L_x_5746) ;  /* 0x0000000400487947 */ /* 0x000fea0003800000 */
.L_x_5763:
[----:B------:R-:W-:-:S06]  /*71f0*/  IMAD.U32 R17, R17, 0x10000, RZ ;  /* 0x0001000011117824 */ /* 0x000fcc00078e00ff */
[----:B------:R-:W0:Y:S02]  /*7200*/  F2I.FTZ.U32.TRUNC.NTZ R17, R17 ;  /* 0x0000001100117305 */ /* 0x000e24000021f000 */
[----:B0-----:R0:W-:Y:S01]  /*7210*/  STG.E desc[UR36][R8.64], R17 ;  /* 0x0000001108007986 */ /* 0x0011e2000c101924 */
[----:B------:R-:W-:Y:S05]  /*7220*/  BRA `(.L_x_5746) ;  /* 0x0000000400387947 */ /* 0x000fea0003800000 */
.L_x_5753:
        /* <DEDUP_REMOVED lines=11> */
.L_x_5766:
[----:B------:R-:W-:Y:S01]  /*72e0*/  IMAD.U32 R17, R17, 0x10000, RZ ;  /* 0x0001000011117824 */ /* 0x000fe200078e00ff */
[----:B------:R-:W-:-:S03]  /*72f0*/  CS2R R6, SRZ ;  /* 0x0000000000067805 */ /* 0x000fc6000001ff00 */
[----:B------:R-:W-:-:S06]  /*7300*/  FMUL.FTZ R4, R17, 1 ;  /* 0x3f80000011047820 */ /* 0x000fcc0000410000 */
[----:B------:R-:W0:Y:S02]  /*7310*/  F2F.F64.F32 R4, R4 ;  /* 0x0000000400047310 */ /* 0x000e240000201800 */
[----:B0-----:R0:W-:Y:S01]  /*7320*/  STG.E.128 desc[UR36][R8.64], R4 ;  /* 0x0000000408007986 */ /* 0x0011e2000c101d24 */
[----:B------:R-:W-:Y:S05]  /*7330*/  BRA `(.L_x_5746) ;  /* 0x0000000000f47947 */ /* 0x000fea0003800000 */
.L_x_5765:
[----:B------:R-:W-:-:S13]  /*7340*/  ISETP.NE.AND P0, PT, R0, 0xf, PT ;  /* 0x0000000f0000780c */ /* 0x000fda0003f05270 */
[----:B------:R-:W-:Y:S05]  /*7350*/  @!P0 BRA `(.L_x_5767) ;  /* 0x0000000000e88947 */ /* 0x000fea0003800000 */
[----:B------:R-:W-:-:S13]  /*7360*/  ISETP.NE.AND P0, PT, R0, 0x17, PT ;  /* 0x000000170000780c */ /* 0x000fda0003f05270 */
[----:B------:R-:W-:Y:S05]  /*7370*/  @!P0 BRA `(.L_x_5768) ;  /* 0x0000000000908947 */ /* 0x000fea0003800000 */
[----:B------:R-:W-:-:S13]  /*7380*/  ISETP.NE.AND P0, PT, R0, 0x18, PT ;  /* 0x000000180000780c */ /* 0x000fda0003f05270 */
[----:B------:R-:W-:Y:S05]  /*7390*/  @!P0 BRA `(.L_x_5769) ;  /* 0x0000000000448947 */ /* 0x000fea0003800000 */
.L_x_5745:
        /* <DEDUP_REMOVED lines=16> */
.L_x_5770:
[----:B------:R-:W-:Y:S05]  /*74a0*/  BRA `(.L_x_5746) ;  /* 0x0000000000987947 */ /* 0x000fea0003800000 */
.L_x_5769:
        /* <DEDUP_REMOVED lines=13> */
.L_x_5772:
[----:B------:R-:W-:Y:S05]  /*7580*/  BSYNC.RECONVERGENT B0 ;  /* 0x0000000000007941 */ /* 0x000fea0003800200 */
.L_x_5771:
[----:B------:R-:W-:-:S05]  /*7590*/  LOP3.LUT R3, R0, 0x80, R3, 0xf8, !PT ;  /* 0x0000008000037812 */ /* 0x000fca00078ef803 */
[----:B------:R0:W-:Y:S01]  /*75a0*/  STG.E.U8 desc[UR36][R8.64], R3 ;  /* 0x0000000308007986 */ /* 0x0001e2000c101124 */
[----:B------:R-:W-:Y:S05]  /*75b0*/  BRA `(.L_x_5746) ;  /* 0x0000000000547947 */ /* 0x000fea0003800000 */
.L_x_5768:
        /* <DEDUP_REMOVED lines=12> */
.L_x_5774:
[----:B------:R-:W-:Y:S01]  /*7680*/  IMAD.MOV.U32 R0, RZ, RZ, 0x7f ;  /* 0x0000007fff007424 */ /* 0x000fe200078e00ff */
[----:B------:R-:W-:-:S04]  /*7690*/  ISETP.GT.U32.AND P0, PT, R4, 0x7f800000, PT ;  /* 0x7f8000000400780c */ /* 0x000fc80003f04070 */
[----:B------:R-:W-:-:S09]  /*76a0*/  SEL R0, R0, 0x7c, P0 ;  /* 0x0000007c00007807 */ /* 0x000fd20000000000 */
.L_x_5775:
[----:B------:R-:W-:Y:S05]  /*76b0*/  BSYNC.RECONVERGENT B0 ;  /* 0x0000000000007941 */ /* 0x000fea0003800200 */
.L_x_5773:
[----:B------:R-:W-:-:S04]  /*76c0*/  SHF.R.U32.HI R3, RZ, 0x18, R3 ;  /* 0x00000018ff037819 */ /* 0x000fc80000011603 */
[----:B------:R-:W-:-:S05]  /*76d0*/  LOP3.LUT R3, R0, 0x80, R3, 0xf8, !PT ;  /* 0x0000008000037812 */ /* 0x000fca00078ef803 */
[----:B------:R0:W-:Y:S01]  /*76e0*/  STG.E.U8 desc[UR36][R8.64], R3 ;  /* 0x0000000308007986 */ /* 0x0001e2000c101124 */
[----:B------:R-:W-:Y:S05]  /*76f0*/  BRA `(.L_x_5746) ;  /* 0x0000000000047947 */ /* 0x000fea0003800000 */
.L_x_5767:
[----:B------:R0:W-:Y:S02]  /*7700*/  STG.E.U16 desc[UR36][R8.64], R17 ;  /* 0x0000001108007986 */ /* 0x0001e4000c101524 */
.L_x_5746:
[----:B------:R-:W-:-:S07]  /*7710*/  VIADD R25, R25, 0x80 ;  /* 0x0000008019197836 */ /* 0x000fce0000000000 */
.L_x_5705:
[----:B------:R-:W-:Y:S05]  /*7720*/  BSYNC.RECONVERGENT B6 ;  /* 0x0000000000067941 */ /* 0x000fea0003800200 */
.L_x_5704:
        /* <DEDUP_REMOVED lines=23> */
.L_x_5779:
[----:B---3--:R-:W-:-:S06]  /*78a0*/  IMAD.U32 R5, R19, 0x10000, RZ ;  /* 0x0001000013057824 */ /* 0x008fcc00078e00ff */
[----:B------:R-:W0:Y:S02]  /*78b0*/  F2I.S64.TRUNC R4, R5 ;  /* 0x0000000500047311 */ /* 0x000e24000020d900 */
[----:B0-----:R-:W-:Y:S01]  /*78c0*/  STG.E.U8 desc[UR36][R2.64], R4 ;  /* 0x0000000402007986 */ /* 0x001fe2000c101124 */
[----:B------:R-:W-:Y:S05]  /*78d0*/  EXIT ;  /* 0x000000000000794d */ /* 0x000fea0003800000 */
.L_x_5778:
        /* <DEDUP_REMOVED lines=10> */
.L_x_5782:
[----:B---3--:R-:W-:-:S06]  /*7980*/  IMAD.U32 R19, R19, 0x10000, RZ ;  /* 0x0001000013137824 */ /* 0x008fcc00078e00ff */
[----:B------:R-:W0:Y:S02]  /*7990*/  F2I.FTZ.TRUNC.NTZ R19, R19 ;  /* 0x0000001300137305 */ /* 0x000e24000021f100 */
[----:B0-----:R-:W-:Y:S01]  /*79a0*/  STG.E desc[UR36][R2.64], R19 ;  /* 0x0000001302007986 */ /* 0x001fe2000c101924 */
[----:B------:R-:W-:Y:S05]  /*79b0*/  EXIT ;  /* 0x000000000000794d */ /* 0x000fea0003800000 */
.L_x_5781:
[----:B---3--:R-:W-:-:S06]  /*79c0*/  IMAD.U32 R19, R19, 0x10000, RZ ;  /* 0x0001000013137824 */ /* 0x008fcc00078e00ff */
[----:B------:R-:W0:Y:S02]  /*79d0*/  F2I.FTZ.TRUNC.NTZ R19, R19 ;  /* 0x0000001300137305 */ /* 0x000e24000021f100 */
[----:B0-----:R-:W-:Y:S01]  /*79e0*/  STG.E.U16 desc[UR36][R2.64], R19 ;  /* 0x0000001302007986 */ /* 0x001fe2000c101524 */
[----:B------:R-:W-:Y:S05]  /*79f0*/  EXIT ;  /* 0x000000000000794d */ /* 0x000fea0003800000 */
.L_x_5777:
        /* <DEDUP_REMOVED lines=9> */
.L_x_5784:
[----:B---3--:R-:W-:-:S05]  /*7a90*/  IMAD.U32 R0, R19, 0x10000, RZ ;  /* 0x0001000013007824 */ /* 0x008fca00078e00ff */
[----:B------:R-:W-:-:S05]  /*7aa0*/  F2FP.F16.F32.PACK_AB R0, RZ, R0 ;  /* 0x00000000ff00723e */ /* 0x000fca00000000ff */
[----:B------:R-:W-:Y:S01]  /*7ab0*/  STG.E.U16 desc[UR36][R2.64], R0 ;  /* 0x0000000002007986 */ /* 0x000fe2000c101524 */
[----:B------:R-:W-:Y:S05]  /*7ac0*/  EXIT ;  /* 0x000000000000794d */ /* 0x000fea0003800000 */
.L_x_5783:
        /* <DEDUP_REMOVED lines=10> */
.L_x_5786:
[----:B---3--:R-:W-:-:S05]  /*7b70*/  IMAD.U32 R19, R19, 0x10000, RZ ;  /* 0x0001000013137824 */ /* 0x008fca00078e00ff */
[----:B------:R-:W-:-:S04]  /*7b80*/  F2FP.F16.F32.PACK_AB R5, RZ, R19 ;  /* 0x00000013ff05723e */ /* 0x000fc800000000ff */
[----:B------:R-:W-:-:S05]  /*7b90*/  PRMT R5, R5, 0x5410, RZ ;  /* 0x0000541005057816 */ /* 0x000fca00000000ff */
[----:B------:R-:W-:Y:S01]  /*7ba0*/  STG.E desc[UR36][R2.64], R5 ;  /* 0x0000000502007986 */ /* 0x000fe2000c101924 */
[----:B------:R-:W-:Y:S05]  /*7bb0*/  EXIT ;  /* 0x000000000000794d */ /* 0x000fea0003800000 */
.L_x_5785:
[----:B---3--:R-:W-:-:S04]  /*7bc0*/  IMAD.U32 R4, R19, 0x10000, RZ ;  /* 0x0001000013047824 */ /* 0x008fc800078e00ff */
[----:B------:R-:W-:-:S06]  /*7bd0*/  FMUL.FTZ R4, R4, 1 ;  /* 0x3f80000004047820 */ /* 0x000fcc0000410000 */
[----:B------:R-:W0:Y:S02]  /*7be0*/  F2F.F64.F32 R4, R4 ;  /* 0x0000000400047310 */ /* 0x000e240000201800 */
[----:B0-----:R-:W-:Y:S01]  /*7bf0*/  STG.E.64 desc[UR36][R2.64], R4 ;  /* 0x0000000402007986 */ /* 0x001fe2000c101b24 */
[----:B------:R-:W-:Y:S05]  /*7c00*/  EXIT ;  /* 0x000000000000794d */ /* 0x000fea0003800000 */
.L_x_5776:
        /* <DEDUP_REMOVED lines=14> */
.L_x_5790:
        /* <DEDUP_REMOVED lines=18> */
.L_x_5793:
[----:B------:R-:W-:-:S04]  /*7e10*/  SHF.R.U32.HI R5, RZ, 0x18, R5 ;  /* 0x00000018ff057819 */ /* 0x000fc80000011605 */
[----:B------:R-:W-:-:S07]  /*7e20*/  LOP3.LUT R0, R0, 0x80, R5, 0xf8, !PT ;  /* 0x0000008000007812 */ /* 0x000fce00078ef805 */
.L_x_5792:
[----:B------:R-:W-:Y:S05]  /*7e30*/  BSYNC.RECONVERGENT B0 ;  /* 0x0000000000007941 */ /* 0x000fea0003800200 */
.L_x_5791:
[----:B------:R-:W-:Y:S01]  /*7e40*/  STG.E.U8 desc[UR36][R2.64], R0 ;  /* 0x0000000002007986 */ /* 0x000fe2000c101124 */
[----:B------:R-:W-:Y:S05]  /*7e50*/  EXIT ;  /* 0x000000000000794d */ /* 0x000fea0003800000 */
.L_x_5789:
        /* <DEDUP_REMOVED lines=18> */
.L_x_5796:
[----:B------:R-:W-:-:S04]  /*7f80*/  SHF.R.U32.HI R5, RZ, 0x18, R5 ;  /* 0x00000018ff057819 */ /* 0x000fc80000011605 */
[----:B------:R-:W-:-:S07]  /*7f90*/  LOP3.LUT R0, R0, 0x80, R5, 0xf8, !PT ;  /* 0x0000008000007812 */ /* 0x000fce00078ef805 */
.L_x_5795:
[----:B------:R-:W-:Y:S05]  /*7fa0*/  BSYNC.RECONVERGENT B0 ;  /* 0x0000000000007941 */ /* 0x000fea0003800200 */
.L_x_5794:
[----:B------:R-:W-:Y:S01]  /*7fb0*/  STG.E.U8 desc[UR36][R2.64], R0 ;  /* 0x0000000002007986 */ /* 0x000fe2000c101124 */
[----:B------:R-:W-:Y:S05]  /*7fc0*/  EXIT ;  /* 0x000000000000794d */ /* 0x000fea0003800000 */
.L_x_5788:
        /* <DEDUP_REMOVED lines=22> */
.L_x_5798:
[----:B---3--:R-:W-:-:S06]  /*8130*/  IMAD.U32 R4, R19, 0x10000, RZ ;  /* 0x0001000013047824 */ /* 0x008fcc00078e00ff */
[----:B------:R-:W0:Y:S02]  /*8140*/  F2I.U64.TRUNC R4, R4 ;  /* 0x0000000400047311 */ /* 0x000e24000020d800 */
[----:B0-----:R-:W-:Y:S01]  /*8150*/  STG.E.64 desc[UR36][R2.64], R4 ;  /* 0x0000000402007986 */ /* 0x001fe2000c101b24 */
[----:B------:R-:W-:Y:S05]  /*8160*/  EXIT ;  /* 0x000000000000794d */ /* 0x000fea0003800000 */
.L_x_5797:
[----:B---3--:R-:W-:-:S06]  /*8170*/  IMAD.U32 R19, R19, 0x10000, RZ ;  /* 0x0001000013137824 */ /* 0x008fcc00078e00ff */
[----:B------:R-:W0:Y:S02]  /*8180*/  F2I.FTZ.U32.TRUNC.NTZ R19, R19 ;  /* 0x0000001300137305 */ /* 0x000e24000021f000 */
[----:B0-----:R-:W-:Y:S01]  /*8190*/  STG.E desc[UR36][R2.64], R19 ;  /* 0x0000001302007986 */ /* 0x001fe2000c101924 */
[----:B------:R-:W-:Y:S05]  /*81a0*/  EXIT ;  /* 0x000000000000794d */ /* 0x000fea0003800000 */
.L_x_5787:
        /* <DEDUP_REMOVED lines=11> */
.L_x_5800:
[----:B---3--:R-:W-:Y:S01]  /*8260*/  IMAD.U32 R19, R19, 0x10000, RZ ;  /* 0x0001000013137824 */ /* 0x008fe200078e00ff */
[----:B------:R-:W-:-:S03]  /*8270*/  CS2R R6, SRZ ;  /* 0x0000000000067805 */ /* 0x000fc6000001ff00 */
[----:B------:R-:W-:-:S06]  /*8280*/  FMUL.FTZ R4, R19, 1 ;  /* 0x3f80000013047820 */ /* 0x000fcc0000410000 */
[----:B------:R-:W0:Y:S02]  /*8290*/  F2F.F64.F32 R4, R4 ;  /* 0x0000000400047310 */ /* 0x000e240000201800 */
[----:B0-----:R-:W-:Y:S01]  /*82a0*/  STG.E.128 desc[UR36][R2.64], R4 ;  /* 0x0000000402007986 */ /* 0x001fe2000c101d24 */
[----:B------:R-:W-:Y:S05]  /*82b0*/  EXIT ;  /* 0x000000000000794d */ /* 0x000fea0003800000 */
.L_x_5799:
[----:B------:R-:W-:-:S13]  /*82c0*/  ISETP.NE.AND P0, PT, R0, 0xf, PT ;  /* 0x0000000f0000780c */ /* 0x000fda0003f05270 */
[----:B------:R-:W-:Y:S05]  /*82d0*/  @!P0 BRA `(.L_x_5801) ;  /* 0x0000000000e88947 */ /* 0x000fea0003800000 */
[----:B------:R-:W-:-:S13]  /*82e0*/  ISETP.NE.AND P0, PT, R0, 0x17, PT ;  /* 0x000000170000780c */ /* 0x000fda0003f05270 */
[----:B------:R-:W-:Y:S05]  /*82f0*/  @!P0 BRA `(.L_x_5802) ;  /* 0x0000000000908947 */ /* 0x000fea0003800000 */
[----:B------:R-:W-:-:S13]  /*8300*/  ISETP.NE.AND P0, PT, R0, 0x18, PT ;  /* 0x000000180000780c */ /* 0x000fda0003f05270 */
[----:B------:R-:W-:Y:S05]  /*8310*/  @!P0 BRA `(.L_x_5803) ;  /* 0x0000000000448947 */ /* 0x000fea0003800000 */
.L_x_5780:
        /* <DEDUP_REMOVED lines=16> */
.L_x_5804:
[----:B------:R-:W-:Y:S05]  /*8420*/  EXIT ;  /* 0x000000000000794d */ /* 0x000fea0003800000 */
.L_x_5803:
        /* <DEDUP_REMOVED lines=13> */
.L_x_5806:
[----:B------:R-:W-:Y:S05]  /*8500*/  BSYNC.RECONVERGENT B0 ;  /* 0x0000000000007941 */ /* 0x000fea0003800200 */
.L_x_5805:
[----:B------:R-:W-:-:S05]  /*8510*/  LOP3.LUT R5, R0, 0x80, R5, 0xf8, !PT ;  /* 0x0000008000057812 */ /* 0x000fca00078ef805 */
[----:B------:R-:W-:Y:S01]  /*8520*/  STG.E.U8 desc[UR36][R2.64], R5 ;  /* 0x0000000502007986 */ /* 0x000fe2000c101124 */
[----:B------:R-:W-:Y:S05]  /*8530*/  EXIT ;  /* 0x000000000000794d */ /* 0x000fea0003800000 */
.L_x_5802:
        /* <DEDUP_REMOVED lines=12> */
.L_x_5808:
[----:B------:R-:W-:Y:S01]  /*8600*/  IMAD.MOV.U32 R0, RZ, RZ, 0x7f ;  /* 0x0000007fff007424 */ /* 0x000fe200078e00ff */
[----:B------:R-:W-:-:S04]  /*8610*/  ISETP.GT.U32.AND P0, PT, R4, 0x7f800000, PT ;  /* 0x7f8000000400780c */ /* 0x000fc80003f04070 */
[----:B------:R-:W-:-:S09]  /*8620*/  SEL R0, R0, 0x7c, P0 ;  /* 0x0000007c00007807 */ /* 0x000fd20000000000 */
.L_x_5809:
[----:B------:R-:W-:Y:S05]  /*8630*/  BSYNC.RECONVERGENT B0 ;  /* 0x0000000000007941 */ /* 0x000fea0003800200 */
.L_x_5807:
[----:B------:R-:W-:-:S04]  /*8640*/  SHF.R.U32.HI R5, RZ, 0x18, R5 ;  /* 0x00000018ff057819 */ /* 0x000fc80000011605 */
[----:B------:R-:W-:-:S05]  /*8650*/  LOP3.LUT R5, R0, 0x80, R5, 0xf8, !PT ;  /* 0x0000008000057812 */ /* 0x000fca00078ef805 */
[----:B------:R-:W-:Y:S01]  /*8660*/  STG.E.U8 desc[UR36][R2.64], R5 ;  /* 0x0000000502007986 */ /* 0x000fe2000c101124 */
[----:B------:R-:W-:Y:S05]  /*8670*/  EXIT ;  /* 0x000000000000794d */ /* 0x000fea0003800000 */
.L_x_5801:
[----:B---3--:R-:W-:Y:S01]  /*8680*/  STG.E.U16 desc[UR36][R2.64], R19 ;  /* 0x0000001302007986 */ /* 0x008fe2000c101524 */
[----:B------:R-:W-:Y:S05]  /*8690*/  EXIT ;  /* 0x000000000000794d */ /* 0x000fea0003800000 */
.L_x_5810:
        /* <DEDUP_REMOVED lines=14> */
.L_x_19114:


//--------------------- .text._ZN2at6native18elementwise_kernelILi128ELi4EZNS0_22gpu_kernel_impl_nocastIZZZNS0_17round_kernel_cudaERNS_18TensorIteratorBaseEENKUlvE_clEvENKUlvE2_clEvEUlN3c108BFloat16EE_EEvS4_RKT_EUliE_EEviT1_ --------------------------
	.section	.text._ZN2at6native18elementwise_kernelILi128ELi4EZNS0_22gpu_kernel_impl_nocastIZZZNS0_17round_kernel_cudaERNS_18TensorIteratorBaseEENKUlvE_clEvENKUlvE2_clEvEUlN3c108BFloat16EE_EEvS4_RKT_EUliE_EEviT1_,"ax",@progbits
	.align	128
        .global         _ZN2at6native18elementwise_kernelILi128ELi4EZNS0_22gpu_kernel_impl_nocastIZZZNS0_17round_kernel_cudaERNS_18TensorIteratorBaseEENKUlvE_clEvENKUlvE2_clEvEUlN3c108BFloat16EE_EEvS4_RKT_EUliE_EEviT1_
        .type           _ZN2at6native18elementwise_kernelILi128ELi4EZNS0_22gpu_kernel_impl_nocastIZZZNS0_17round_kernel_cudaERNS_18TensorIteratorBaseEENKUlvE_clEvENKUlvE2_clEvEUlN3c108BFloat16EE_EEvS4_RKT_EUliE_EEviT1_,@function
        .size           _ZN2at6native18elementwise_kernelILi128ELi4EZNS0_22gpu_kernel_impl_nocastIZZZNS0_17round_kernel_cudaERNS_18TensorIteratorBaseEENKUlvE_clEvENKUlvE2_clEvEUlN3c108BFloat16EE_EEvS4_RKT_EUliE_EEviT1_,(.L_x_19115 - _ZN2at6native18elementwise_kernelILi128ELi4EZNS0_22gpu_kernel_impl_nocastIZZZNS0_17round_kernel_cudaERNS_18TensorIteratorBaseEENKUlvE_clEvENKUlvE2_clEvEUlN3c108BFloat16EE_EEvS4_RKT_EUliE_EEviT1_)
        .other          _ZN2at6native18elementwise_kernelILi128ELi4EZNS0_22gpu_kernel_impl_nocastIZZZNS0_17round_kernel_cudaERNS_18TensorIteratorBaseEENKUlvE_clEvENKUlvE2_clEvEUlN3c108BFloat16EE_EEvS4_RKT_EUliE_EEviT1_,@"STO_CUDA_ENTRY STV_DEFAULT"
_ZN2at6native18elementwise_kernelILi128ELi4EZNS0_22gpu_kernel_impl_nocastIZZZNS0_17round_kernel_cudaERNS_18TensorIteratorBaseEENKUlvE_clEvENKUlvE2_clEvEUlN3c108BFloat16EE_EEvS4_RKT_EUliE_EEviT1_:
.text._ZN2at6native18elementwise_kernelILi128ELi4EZNS0_22gpu_kernel_impl_nocastIZZZNS0_17round_kernel_cudaERNS_18TensorIteratorBaseEENKUlvE_clEvENKUlvE2_clEvEUlN3c108BFloat16EE_EEvS4_RKT_EUliE_EEviT1_:
        /* <DEDUP_REMOVED lines=21> */
[----:B------:R-:W1:Y:S02]  /*0150*/  FRND R0, R0 ;  /* 0x0000000000007307 */ /* 0x000e640000201000 */
        /* <DEDUP_REMOVED lines=8> */
[----:B------:R-:W1:Y:S02]  /*01e0*/  FRND R0, R0 ;  /* 0x0000000000007307 */ /* 0x000e640000201000 */
[----:B-1----:R-:W-:-:S05]  /*01f0*/  F2FP.BF16.F32.PACK_AB R2, RZ, R0 ;  /* 0x00000000ff02723e */ /* 0x002fca00000010ff */
[----:B0-----:R0:W-:Y:S02]  /*0200*/  STG.E.U16 desc[UR6][R6.64], R2 ;  /* 0x0000000206007986 */ /* 0x0011e4000c101506 */
.L_x_5814:
[----:B------:R-:W-:-:S13]  /*0210*/  ISETP.GE.AND P0, PT, R3, UR4, PT ;  /* 0x0000000403007c0c */ /* 0x000fda000bf06270 */
[----:B------:R-:W-:Y:S05]  /*0220*/  @P0 BREAK.RELIABLE B1 ;  /* 0x0000000000010942 */ /* 0x000fea0003800100 */
[----:B------:R-:W-:Y:S05]  /*0230*/  @P0 BRA `(.L_x_5815) ;  /* 0x0000000000240947 */ /* 0x000fea0003800000 */
[----:B------:R-:W-:Y:S05]  /*0240*/  BSYNC.RELIABLE B1 ;  /* 0x0000000000017941 */ /* 0x000fea0003800100 */
.L_x_5813:
        /* <DEDUP_REMOVED lines=8> */
.L_x_5815:
[----:B------:R-:W-:Y:S05]  /*02d0*/  BSYNC.RECONVERGENT B0 ;  /* 0x0000000000007941 */ /* 0x000fea0003800200 */
.L_x_5812:
[----:B------:R-:W-:Y:S05]  /*02e0*/  WARPSYNC.ALL ;  /* 0x0000000000007948 */ /* 0x000fea0003800000 */
[----:B------:R-:W-:-:S13]  /*02f0*/  ISETP.GE.AND P0, PT, R3, UR4, PT ;  /* 0x0000000403007c0c */ /* 0x000fda000bf06270 */
[----:B------:R-:W-:Y:S05]  /*0300*/  @P0 EXIT ;  /* 0x000000000000094d */ /* 0x000fea0003800000 */
[----:B01----:R-:W0:Y:S02]  /*0310*/  LDC.64 R2, c[0x0][0x588] ;  /* 0x00016200ff027b82 */ /* 0x003e240000000a00 */
[----:B0-----:R-:W2:Y:S06]  /*0320*/  LDG.E.U16 R2, desc[UR6][R2.64] ;  /* 0x0000000602027981 */ /* 0x001eac000c1e1500 */
[----:B------:R-:W0:Y:S01]  /*0330*/  LDC.64 R4, c[0x0][0x580] ;  /* 0x00016000ff047b82 */ /* 0x000e220000000a00 */
[----:B--2---:R-:W-:-:S06]  /*0340*/  SHF.L.U32 R0, R2, 0x10, RZ ;  /* 0x0000001002007819 */ /* 0x004fcc00000006ff */
[----:B------:R-:W1:Y:S02]  /*0350*/  FRND R0, R0 ;  /* 0x0000000000007307 */ /* 0x000e640000201000 */
[----:B-1----:R-:W-:-:S05]  /*0360*/  F2FP.BF16.F32.PACK_AB R3, RZ, R0 ;  /* 0x00000000ff03723e */ /* 0x002fca00000010ff */
[----:B0-----:R-:W-:Y:S01]  /*0370*/  STG.E.U16 desc[UR6][R4.64], R3 ;  /* 0x0000000304007986 */ /* 0x001fe2000c101506 */
[----:B------:R-:W-:Y:S05]  /*0380*/  EXIT ;  /* 0x000000000000794d */ /* 0x000fea0003800000 */
.L_x_5811:
        /* <DEDUP_REMOVED lines=306> */
.L_x_5819:
        /* <DEDUP_REMOVED lines=10> */
[----:B------:R-:W0:Y:S02]  /*1750*/  FRND R8, R8 ;  /* 0x0000000800087307 */ /* 0x000e240000201000 */
        /* <DEDUP_REMOVED lines=301> */
.L_x_5821:
        /* <DEDUP_REMOVED lines=8> */
[----:B------:R-:W0:Y:S02]  /*2ab0*/  FRND R8, R8 ;  /* 0x0000000800087307 */ /* 0x000e240000201000 */
[----:B0-----:R-:W-:-:S05]  /*2ac0*/  F2FP.BF16.F32.PACK_AB R7, RZ, R8 ;  /* 0x00000008ff07723e */ /* 0x001fca00000010ff */
[----:B------:R0:W-:Y:S02]  /*2ad0*/  STG.E.U16 desc[UR6][R4.64], R7 ;  /* 0x0000000704007986 */ /* 0x0001e4000c101506 */
.L_x_5818:
[----:B------:R-:W-:-:S13]  /*2ae0*/  ISETP.GE.AND P0, PT, R3, UR4, PT ;  /* 0x0000000403007c0c */ /* 0x000fda000bf06270 */
[----:B------:R-:W-:Y:S05]  /*2af0*/  @P0 BREAK.RELIABLE B1 ;  /* 0x0000000000010942 */ /* 0x000fea0003800100 */
[----:B------:R-:W-:Y:S05]  /*2b00*/  @P0 BRA `(.L_x_5820) ;  /* 0x0000001000d80947 */ /* 0x000fea0003800000 */
[----:B------:R-:W-:Y:S05]  /*2b10*/  BSYNC.RELIABLE B1 ;  /* 0x0000000000017941 */ /* 0x000fea0003800100 */
.L_x_5817:
        /* <DEDUP_REMOVED lines=298> */
.L_x_5822:
        /* <DEDUP_REMOVED lines=11> */
.L_x_5820:
[----:B------:R-:W-:Y:S05]  /*3e70*/  BSYNC.RECONVERGENT B0 ;  /* 0x0000000000007941 */ /* 0x000fea0003800200 */
.L_x_5816:
        /* <DEDUP_REMOVED lines=301> */
.L_x_5823:
[----:B------:R-:W0:Y:S02]  /*5150*/  LDCU.128 UR8, c[0x0][0x580] ;  /* 0x0000b000ff0877ac */ /* 0x000e240008000c00 */
[----:B0-----:R-:W-:-:S04]  /*5160*/  IADD3 R4, P0, PT, R2, UR10, RZ ;  /* 0x0000000a02047c10 */ /* 0x001fc8000ff1e0ff */
[----:B------:R-:W-:-:S05]  /*5170*/  IADD3.X R5, PT, PT, RZ, UR11, RZ, P0, !PT ;  /* 0x0000000bff057c10 */ /* 0x000fca00087fe4ff */
[----:B------:R-:W2:Y:S01]  /*5180*/  LDG.E.U16 R4, desc[UR6][R4.64] ;  /* 0x0000000604047981 */ /* 0x000ea2000c1e1500 */
[----:B------:R-:W-:-:S04]  /*5190*/  IADD3 R2, P0, PT, R3, UR8, RZ ;  /* 0x0000000803027c10 */ /* 0x000fc8000ff1e0ff */
[----:B------:R-:W-:Y:S02]  /*51a0*/  IADD3.X R3, PT, PT, RZ, UR9, RZ, P0, !PT ;  /* 0x00000009ff037c10 */ /* 0x000fe400087fe4ff */
[----:B--2---:R-:W-:-:S06]  /*51b0*/  SHF.L.U32 R0, R4, 0x10, RZ ;  /* 0x0000001004007819 */ /* 0x004fcc00000006ff */
[----:B------:R-:W0:Y:S02]  /*51c0*/  FRND R0, R0 ;  /* 0x0000000000007307 */ /* 0x000e240000201000 */
[----:B0-----:R-:W-:-:S05]  /*51d0*/  F2FP.BF16.F32.PACK_AB R5, RZ, R0 ;  /* 0x00000000ff05723e */ /* 0x001fca00000010ff */
[----:B------:R-:W-:Y:S01]  /*51e0*/  STG.E.U16 desc[UR6][R2.64], R5 ;  /* 0x0000000502007986 */ /* 0x000fe2000c101506 */
[----:B------:R-:W-:Y:S05]  /*51f0*/  EXIT ;  /* 0x000000000000794d */ /* 0x000fea0003800000 */
.L_x_5824:
        /* <DEDUP_REMOVED lines=16> */
.L_x_19115:


//--------------------- .text._ZN2at6native27unrolled_elementwise_kernelIZZZNS0_17round_kernel_cudaERNS_18TensorIteratorBaseEENKUlvE_clEvENKUlvE2_clEvEUlN3c108BFloat16EE_St5arrayIPcLm2EELi4E23TrivialOffsetCalculatorILi1EjESD_NS0_6memory15LoadWithoutCastENSE_16StoreWithoutCastEEEviT_T0_T2_T3_T4_T5_ --------------------------
	.section	.text._ZN2at6native27unrolled_elementwise_kernelIZZZNS0_17round_kernel_cudaERNS_18TensorIteratorBaseEENKUlvE_clEvENKUlvE2_clEvEUlN3c108BFloat16EE_St5arrayIPcLm2EELi4E23TrivialOffsetCalculatorILi1EjESD_NS0_6memory15LoadWithoutCastENSE_16StoreWithoutCastEEEviT_T0_T2_T3_T4_T5_,"ax",@progbits
	.align	128
        .global         _ZN2at6native27unrolled_elementwise_kernelIZZZNS0_17round_kernel_cudaERNS_18TensorIteratorBaseEENKUlvE_clEvENKUlvE2_clEvEUlN3c108BFloat16EE_St5arrayIPcLm2EELi4E23TrivialOffsetCalculatorILi1EjESD_NS0_6memory15LoadWithoutCastENSE_16StoreWithoutCastEEEviT_T0_T2_T3_T4_T5_
        .type           _ZN2at6native27unrolled_elementwise_kernelIZZZNS0_17round_kernel_cudaERNS_18TensorIteratorBaseEENKUlvE_clEvENKUlvE2_clEvEUlN3c108BFloat16EE_St5arrayIPcLm2EELi4E23TrivialOffsetCalculatorILi1EjESD_NS0_6memory15LoadWithoutCastENSE_16StoreWithoutCastEEEviT_T0_T2_T3_T4_T5_,@function
        .size           _ZN2at6native27unrolled_elementwise_kernelIZZZNS0_17round_kernel_cudaERNS_18TensorIteratorBaseEENKUlvE_clEvENKUlvE2_clEvEUlN3c108BFloat16EE_St5arrayIPcLm2EELi4E23TrivialOffsetCalculatorILi1EjESD_NS0_6memory15LoadWithoutCastENSE_16StoreWithoutCastEEEviT_T0_T2_T3_T4_T5_,(.L_x_19116 - _ZN2at6native27unrolled_elementwise_kernelIZZZNS0_17round_kernel_cudaERNS_18TensorIteratorBaseEENKUlvE_clEvENKUlvE2_clEvEUlN3c108BFloat16EE_St5arrayIPcLm2EELi4E23TrivialOffsetCalculatorILi1EjESD_NS0_6memory15LoadWithoutCastENSE_16StoreWithoutCastEEEviT_T0_T2_T3_T4_T5_)
        .other          _ZN2at6native27unrolled_elementwise_kernelIZZZNS0_17round_kernel_cudaERNS_18TensorIteratorBaseEENKUlvE_clEvENKUlvE2_clEvEUlN3c108BFloat16EE_St5arrayIPcLm2EELi4E23TrivialOffsetCalculatorILi1EjESD_NS0_6memory15LoadWithoutCastENSE_16StoreWithoutCastEEEviT_T0_T2_T3_T4_T5_,@"STO_CUDA_ENTRY STV_DEFAULT"
_ZN2at6native27unrolled_elementwise_kernelIZZZNS0_17round_kernel_cudaERNS_18TensorIteratorBaseEENKUlvE_clEvENKUlvE2_clEvEUlN3c108BFloat16EE_St5arrayIPcLm2EELi4E23TrivialOffsetCalculatorILi1EjESD_NS0_6memory15LoadWithoutCastENSE_16StoreWithoutCastEEEviT_T0_T2_T3_T4_T5_:
.text._ZN2at6native27unrolled_elementwise_kernelIZZZNS0_17round_kernel_cudaERNS_18TensorIteratorBaseEENKUlvE_clEvENKUlvE2_clEvEUlN3c108BFloat16EE_St5arrayIPcLm2EELi4E23TrivialOffsetCalculatorILi1EjESD_NS0_6memory15LoadWithoutCastENSE_16StoreWithoutCastEEEviT_T0_T2_T3_T4_T5_:
        /* <DEDUP_REMOVED lines=48> */
[----:B------:R-:W0:Y:S02]  /*0300*/  @!P1 FRND R7, R7 ;  /* 0x0000000700079307 */ /* 0x000e240000201000 */
[----:B0-----:R-:W-:Y:S01]  /*0310*/  @!P1 F2FP.BF16.F32.PACK_AB R6, RZ, R7 ;  /* 0x00000007ff06923e */ /* 0x001fe200000010ff */
[----:B--2---:R-:W-:-:S04]  /*0320*/  @!P2 IMAD.U32 R11, R11, 0x10000, RZ ;  /* 0x000100000b0ba824 */ /* 0x004fc800078e00ff */
[----:B------:R1:W-:Y:S01]  /*0330*/  @!P1 STG.E.U16 desc[UR4][R8.64], R6 ;  /* 0x0000000608009986 */ /* 0x0003e2000c101504 */
[----:B----4-:R-:W-:Y:S01]  /*0340*/  @!P3 SHF.L.U32 R21, R21, 0x10, RZ ;  /* 0x000000101515b819 */ /* 0x010fe200000006ff */
[----:B------:R-:W0:Y:S08]  /*0350*/  @!P2 FRND R11, R11 ;  /* 0x0000000b000ba307 */ /* 0x000e300000201000 */
[----:B------:R-:W2:Y:S01]  /*0360*/  @!P3 FRND R21, R21 ;  /* 0x000000150015b307 */ /* 0x000ea20000201000 */
        /* <DEDUP_REMOVED lines=13> */
.L_x_5826:
[----:B------:R-:W-:Y:S05]  /*0440*/  BSYNC.RECONVERGENT B0 ;  /* 0x0000000000007941 */ /* 0x000fea0003800200 */
.L_x_5825:
[----:B------:R-:W-:Y:S01]  /*0450*/  ISETP.GE.AND P1, PT, R0, R5, PT ;  /* 0x000000050000720c */ /* 0x000fe20003f26270 */
[----:B-----5:R-:W-:-:S12]  /*0460*/  @!P0 IMAD.U32 R10, R10, 0x10000, RZ ;  /* 0x000100000a0a8824 */ /* 0x020fd800078e00ff */
[----:B------:R-:W-:Y:S05]  /*0470*/  @P1 EXIT ;  /* 0x000000000000194d */ /* 0x000fea0003800000 */
[----:B0-----:R-:W0:Y:S01]  /*0480*/  LDC.64 R4, c[0x0][0x388] ;  /* 0x0000e200ff047b82 */ /* 0x001e220000000a00 */
[----:B------:R-:W1:Y:S01]  /*0490*/  @!P0 FRND R10, R10 ;  /* 0x0000000a000a8307 */ /* 0x000e620000201000 */
[----:B------:R-:W-:Y:S02]  /*04a0*/  LEA R3, R3, R0, 0x9 ;  /* 0x0000000003037211 */ /* 0x000fe400078e48ff */
[----:B-1----:R-:W-:-:S04]  /*04b0*/  @!P0 F2FP.BF16.F32.PACK_AB R2, RZ, R10 ;  /* 0x0000000aff02823e */ /* 0x002fc800000010ff */
[----:B------:R-:W-:Y:S01]  /*04c0*/  PRMT R0, R2, 0x7610, R0 ;  /* 0x0000761002007816 */ /* 0x000fe20000000000 */
[----:B0-----:R-:W-:-:S05]  /*04d0*/  IMAD.WIDE.U32 R2, R3, 0x2, R4 ;  /* 0x0000000203027825 */ /* 0x001fca00078e0004 */
[----:B------:R-:W-:Y:S01]  /*04e0*/  STG.E.U16 desc[UR4][R2.64], R0 ;  /* 0x0000000002007986 */ /* 0x000fe2000c101504 */
[----:B------:R-:W-:Y:S05]  /*04f0*/  EXIT ;  /* 0x000000000000794d */ /* 0x000fea0003800000 */
.L_x_5827:
        /* <DEDUP_REMOVED lines=16> */
.L_x_19116:


//--------------------- .text._ZN2at6native29vectorized_elementwise_kernelILi2EZZZNS0_17round_kernel_cudaERNS_18TensorIteratorBaseEENKUlvE_clEvENKUlvE2_clEvEUlN3c108BFloat16EE_St5arrayIPcLm2EEEEviT0_T1_ --------------------------
	.section	.text._ZN2at6native29vectorized_elementwise_kernelILi2EZZZNS0_17round_kernel_cudaERNS_18TensorIteratorBaseEENKUlvE_clEvENKUlvE2_clEvEUlN3c108BFloat16EE_St5arrayIPcLm2EEEEviT0_T1_,"ax",@progbits
	.align	128
        .global         _ZN2at6native29vectorized_elementwise_kernelILi2EZZZNS0_17round_kernel_cudaERNS_18TensorIteratorBaseEENKUlvE_clEvENKUlvE2_clEvEUlN3c108BFloat16EE_St5arrayIPcLm2EEEEviT0_T1_
        .type           _ZN2at6native29vectorized_elementwise_kernelILi2EZZZNS0_17round_kernel_cudaERNS_18TensorIteratorBaseEENKUlvE_clEvENKUlvE2_clEvEUlN3c108BFloat16EE_St5arrayIPcLm2EEEEviT0_T1_,@function
        .size           _ZN2at6native29vectorized_elementwise_kernelILi2EZZZNS0_17round_kernel_cudaERNS_18TensorIteratorBaseEENKUlvE_clEvENKUlvE2_clEvEUlN3c108BFloat16EE_St5arrayIPcLm2EEEEviT0_T1_,(.L_x_19117 - _ZN2at6native29vectorized_elementwise_kernelILi2EZZZNS0_17round_kernel_cudaERNS_18TensorIteratorBaseEENKUlvE_clEvENKUlvE2_clEvEUlN3c108BFloat16EE_St5arrayIPcLm2EEEEviT0_T1_)
        .other          _ZN2at6native29vectorized_elementwise_kernelILi2EZZZNS0_17round_kernel_cudaERNS_18TensorIteratorBaseEENKUlvE_clEvENKUlvE2_clEvEUlN3c108BFloat16EE_St5arrayIPcLm2EEEEviT0_T1_,@"STO_CUDA_ENTRY STV_DEFAULT"
_ZN2at6native29vectorized_elementwise_kernelILi2EZZZNS0_17round_kernel_cudaERNS_18TensorIteratorBaseEENKUlvE_clEvENKUlvE2_clEvEUlN3c108BFloat16EE_St5arrayIPcLm2EEEEviT0_T1_:
.text._ZN2at6native29vectorized_elementwise_kernelILi2EZZZNS0_17round_kernel_cudaERNS_18TensorIteratorBaseEENKUlvE_clEvENKUlvE2_clEvEUlN3c108BFloat16EE_St5arrayIPcLm2EEEEviT0_T1_:
        /* <DEDUP_REMOVED lines=83> */
[----:B------:R-:W1:Y:S02]  /*0530*/  @!P0 FRND R11, R11 ;  /* 0x0000000b000b8307 */ /* 0x000e640000201000 */
[----:B-1----:R-:W-:Y:S01]  /*0540*/  @!P0 F2FP.BF16.F32.PACK_AB R20, RZ, R11 ;  /* 0x0000000bff14823e */ /* 0x002fe200000010ff */
[----:B---3--:R-:W-:-:S06]  /*0550*/  @!P5 IMAD.U32 R22, R22, 0x10000, RZ ;  /* 0x000100001616d824 */ /* 0x008fcc00078e00ff */
[----:B------:R-:W1:Y:S02]  /*0560*/  @!P5 FRND R22, R22 ;  /* 0x000000160016d307 */ /* 0x000e640000201000 */
        /* <DEDUP_REMOVED lines=11> */
[----:B------:R-:W1:Y:S01]  /*0620*/  @!P1 FRND R14, R14 ;  /* 0x0000000e000e9307 */ /* 0x000e620000201000 */
[----:B----4-:R-:W-:-:S07]  /*0630*/  @!P6 SHF.L.U32 R25, R25, 0x10, RZ ;  /* 0x000000101919e819 */ /* 0x010fce00000006ff */
[----:B------:R-:W2:Y:S01]  /*0640*/  @!P2 FRND R15, R15 ;  /* 0x0000000f000fa307 */ /* 0x000ea20000201000 */
[----:B------:R-:W-:-:S07]  /*0650*/  ISETP.GE.U32.AND P0, PT, R3, R2, PT ;  /* 0x000000020300720c */ /* 0x000fce0003f06070 */
[----:B------:R-:W3:Y:S08]  /*0660*/  @!P3 FRND R16, R16 ;  /* 0x000000100010b307 */ /* 0x000ef00000201000 */
[----:B------:R-:W4:Y:S08]  /*0670*/  @!P4 FRND R27, R27 ;  /* 0x0000001b001bc307 */ /* 0x000f300000201000 */
[----:B------:R-:W5:Y:S08]  /*0680*/  @!P6 FRND R25, R25 ;  /* 0x000000190019e307 */ /* 0x000f700000201000 */
[----:B------:R-:W0:Y:S01]  /*0690*/  @!P5 FRND R23, R23 ;  /* 0x000000170017d307 */ /* 0x000e220000201000 */
        /* <DEDUP_REMOVED lines=19> */
.L_x_5831:
[----:B------:R-:W-:-:S13]  /*07d0*/  ISETP.GE.U32.AND P0, PT, R3, R2, PT ;  /* 0x000000020300720c */ /* 0x000fda0003f06070 */
[----:B------:R-:W-:Y:S05]  /*07e0*/  @P0 BRA `(.L_x_5833) ;  /* 0x0000000000300947 */ /* 0x000fea0003800000 */
[----:B0-----:R-:W0:Y:S01]  /*07f0*/  LDC.64 R4, c[0x0][0x388] ;  /* 0x0000e200ff047b82 */ /* 0x001e220000000a00 */
[----:B------:R-:W-:Y:S01]  /*0800*/  IMAD.IADD R11, R0, 0x1, R3 ;  /* 0x00000001000b7824 */ /* 0x000fe200078e0203 */
[----:B------:R-:W-:-:S03]  /*0810*/  IADD3 R3, PT, PT, R3, 0x80, RZ ;  /* 0x0000008003037810 */ /* 0x000fc60007ffe0ff */
[----:B0-----:R-:W-:-:S05]  /*0820*/  IMAD.WIDE.U32 R4, R11, 0x2, R4 ;  /* 0x000000020b047825 */ /* 0x001fca00078e0004 */
[----:B------:R1:W-:Y:S02]  /*0830*/  STG.E.U16 desc[UR4][R4.64], R6 ;  /* 0x0000000604007986 */ /* 0x0003e4000c101504 */
.L_x_5832:
[----:B------:R-:W-:-:S13]  /*0840*/  ISETP.GE.U32.AND P0, PT, R3, R2, PT ;  /* 0x000000020300720c */ /* 0x000fda0003f06070 */
[----:B------:R-:W-:Y:S05]  /*0850*/  @P0 BRA `(.L_x_5834) ;  /* 0x0000000000340947 */ /* 0x000fea0003800000 */
[----:B01----:R-:W0:Y:S01]  /*0860*/  LDC.64 R4, c[0x0][0x388] ;  /* 0x0000e200ff047b82 */ /* 0x003e220000000a00 */
[----:B------:R-:W-:Y:S02]  /*0870*/  IMAD.IADD R11, R0, 0x1, R3 ;  /* 0x00000001000b7824 */ /* 0x000fe400078e0203 */
[----:B------:R-:W-:Y:S02]  /*0880*/  VIADD R3, R3, 0x80 ;  /* 0x0000008003037836 */ /* 0x000fe40000000000 */
[----:B0-----:R-:W-:-:S05]  /*0890*/  IMAD.WIDE.U32 R4, R11, 0x2, R4 ;  /* 0x000000020b047825 */ /* 0x001fca00078e0004 */
[----:B------:R1:W-:Y:S02]  /*08a0*/  STG.E.U16 desc[UR4][R4.64], R7 ;  /* 0x0000000704007986 */ /* 0x0003e4000c101504 */
.L_x_5833:
        /* <DEDUP_REMOVED lines=8> */
.L_x_5834:
[----:B------:R-:W-:Y:S05]  /*0930*/  BSYNC.RELIABLE B1 ;  /* 0x0000000000017941 */ /* 0x000fea0003800100 */
.L_x_5830:
[----:B------:R-:W-:-:S13]  /*0940*/  ISETP.GE.U32.AND P0, PT, R3, R2, PT ;  /* 0x000000020300720c */ /* 0x000fda0003f06070 */
[----:B012---:R-:W0:Y:S01]  /*0950*/  @!P0 LDC.64 R4, c[0x0][0x388] ;  /* 0x0000e200ff048b82 */ /* 0x007e220000000a00 */
[----:B------:R-:W-:Y:S02]  /*0960*/  @!P0 IMAD.IADD R7, R0, 0x1, R3 ;  /* 0x0000000100078824 */ /* 0x000fe400078e0203 */
[----:B------:R-:W-:Y:S02]  /*0970*/  @!P0 VIADD R3, R3, 0x80 ;  /* 0x0000008003038836 */ /* 0x000fe40000000000 */
[----:B0-----:R-:W-:-:S05]  /*0980*/  @!P0 IMAD.WIDE.U32 R4, R7, 0x2, R4 ;  /* 0x0000000207048825 */ /* 0x001fca00078e0004 */
[----:B------:R2:W-:Y:S02]  /*0990*/  @!P0 STG.E.U16 desc[UR4][R4.64], R9 ;  /* 0x0000000904008986 */ /* 0x0005e4000c101504 */
.L_x_5835:
[----:B------:R-:W-:Y:S05]  /*09a0*/  BSYNC.RECONVERGENT B0 ;  /* 0x0000000000007941 */ /* 0x000fea0003800200 */
.L_x_5829:
        /* <DEDUP_REMOVED lines=8> */
.L_x_5828:
        /* <DEDUP_REMOVED lines=21> */
[----:B------:R-:W-:Y:S08]  /*0b80*/  FRND R6, R6 ;  /* 0x0000000600067307 */ /* 0x000ff00000201000 */
[----:B------:R-:W0:Y:S08]  /*0b90*/  FRND R9, R9 ;  /* 0x0000000900097307 */ /* 0x000e300000201000 */
[----:B------:R-:W-:Y:S08]  /*0ba0*/  FRND R5, R5 ;  /* 0x0000000500057307 */ /* 0x000ff00000201000 */
[----:B------:R-:W-:Y:S08]  /*0bb0*/  FRND R7, R7 ;  /* 0x0000000700077307 */ /* 0x000ff00000201000 */
[----:B------:R-:W-:Y:S08]  /*0bc0*/  FRND R8, R8 ;  /* 0x0000000800087307 */ /* 0x000ff00000201000 */
[----:B------:R-:W2:Y:S08]  /*0bd0*/  FRND R10, R10 ;  /* 0x0000000a000a7307 */ /* 0x000eb00000201000 */
[----:B------:R-:W3:Y:S08]  /*0be0*/  FRND R12, R12 ;  /* 0x0000000c000c7307 */ /* 0x000ef00000201000 */
[----:B------:R-:W4:Y:S01]  /*0bf0*/  FRND R13, R13 ;  /* 0x0000000d000d7307 */ /* 0x000f220000201000 */
        /* <DEDUP_REMOVED lines=11> */
.L_x_5836:
        /* <DEDUP_REMOVED lines=13> */
.L_x_19117:


//--------------------- .text._ZN2at6native29vectorized_elementwise_kernelILi4EZZZNS0_17round_kernel_cudaERNS_18TensorIteratorBaseEENKUlvE_clEvENKUlvE2_clEvEUlN3c108BFloat16EE_St5arrayIPcLm2EEEEviT0_T1_ --------------------------
	.section	.text._ZN2at6native29vectorized_elementwise_kernelILi4EZZZNS0_17round_kernel_cudaERNS_18TensorIteratorBaseEENKUlvE_clEvENKUlvE2_clEvEUlN3c108BFloat16EE_St5arrayIPcLm2EEEEviT0_T1_,"ax",@progbits
	.align	128
        .global         _ZN2at6native29vectorized_elementwise_kernelILi4EZZZNS0_17round_kernel_cudaERNS_18TensorIteratorBaseEENKUlvE_clEvENKUlvE2_clEvEUlN3c108BFloat16EE_St5arrayIPcLm2EEEEviT0_T1_
        .type           _ZN2at6native29vectorized_elementwise_kernelILi4EZZZNS0_17round_kernel_cudaERNS_18TensorIteratorBaseEENKUlvE_clEvENKUlvE2_clEvEUlN3c108BFloat16EE_St5arrayIPcLm2EEEEviT0_T1_,@function
        .size           _ZN2at6native29vectorized_elementwise_kernelILi4EZZZNS0_17round_kernel_cudaERNS_18TensorIteratorBaseEENKUlvE_clEvENKUlvE2_clEvEUlN3c108BFloat16EE_St5arrayIPcLm2EEEEviT0_T1_,(.L_x_19118 - _ZN2at6native29vectorized_elementwise_kernelILi4EZZZNS0_17round_kernel_cudaERNS_18TensorIteratorBaseEENKUlvE_clEvENKUlvE2_clEvEUlN3c108BFloat16EE_St5arrayIPcLm2EEEEviT0_T1_)
        .other          _ZN2at6native29vectorized_elementwise_kernelILi4EZZZNS0_17round_kernel_cudaERNS_18TensorIteratorBaseEENKUlvE_clEvENKUlvE2_clEvEUlN3c108BFloat16EE_St5arrayIPcLm2EEEEviT0_T1_,@"STO_CUDA_ENTRY STV_DEFAULT"
_ZN2at6native29vectorized_elementwise_kernelILi4EZZZNS0_17round_kernel_cudaERNS_18TensorIteratorBaseEENKUlvE_clEvENKUlvE2_clEvEUlN3c108BFloat16EE_St5arrayIPcLm2EEEEviT0_T1_:
.text._ZN2at6native29vectorized_elementwise_kernelILi4EZZZNS0_17round_kernel_cudaERNS_18TensorIteratorBaseEENKUlvE_clEvENKUlvE2_clEvEUlN3c108BFloat16EE_St5arrayIPcLm2EEEEviT0_T1_:
        /* <DEDUP_REMOVED lines=125> */
.L_x_5840:
[----:B------:R-:W-:-:S13]  /*07d0*/  ISETP.GE.U32.AND P0, PT, R3, R2, PT ;  /* 0x000000020300720c */ /* 0x000fda0003f06070 */
[----:B------:R-:W-:Y:S05]  /*07e0*/  @P0 BRA `(.L_x_5842) ;  /* 0x0000000000300947 */ /* 0x000fea0003800000 */
[----:B0-----:R-:W0:Y:S01]  /*07f0*/  LDC.64 R4, c[0x0][0x388] ;  /* 0x0000e200ff047b82 */ /* 0x001e220000000a00 */
[----:B------:R-:W-:Y:S01]  /*0800*/  IMAD.IADD R11, R0, 0x1, R3 ;  /* 0x00000001000b7824 */ /* 0x000fe200078e0203 */
[----:B------:R-:W-:-:S03]  /*0810*/  IADD3 R3, PT, PT, R3, 0x80, RZ ;  /* 0x0000008003037810 */ /* 0x000fc60007ffe0ff */
[----:B0-----:R-:W-:-:S05]  /*0820*/  IMAD.WIDE.U32 R4, R11, 0x2, R4 ;  /* 0x000000020b047825 */ /* 0x001fca00078e0004 */
[----:B------:R1:W-:Y:S02]  /*0830*/  STG.E.U16 desc[UR4][R4.64], R6 ;  /* 0x0000000604007986 */ /* 0x0003e4000c101504 */
.L_x_5841:
[----:B------:R-:W-:-:S13]  /*0840*/  ISETP.GE.U32.AND P0, PT, R3, R2, PT ;  /* 0x000000020300720c */ /* 0x000fda0003f06070 */
[----:B------:R-:W-:Y:S05]  /*0850*/  @P0 BRA `(.L_x_5843) ;  /* 0x0000000000340947 */ /* 0x000fea0003800000 */
[----:B01----:R-:W0:Y:S01]  /*0860*/  LDC.64 R4, c[0x0][0x388] ;  /* 0x0000e200ff047b82 */ /* 0x003e220000000a00 */
[----:B------:R-:W-:Y:S02]  /*0870*/  IMAD.IADD R11, R0, 0x1, R3 ;  /* 0x00000001000b7824 */ /* 0x000fe400078e0203 */
[----:B------:R-:W-:Y:S02]  /*0880*/  VIADD R3, R3, 0x80 ;  /* 0x0000008003037836 */ /* 0x000fe40000000000 */
[----:B0-----:R-:W-:-:S05]  /*0890*/  IMAD.WIDE.U32 R4, R11, 0x2, R4 ;  /* 0x000000020b047825 */ /* 0x001fca00078e0004 */
[----:B------:R1:W-:Y:S02]  /*08a0*/  STG.E.U16 desc[UR4][R4.64], R7 ;  /* 0x0000000704007986 */ /* 0x0003e4000c101504 */
.L_x_5842:
        /* <DEDUP_REMOVED lines=8> */
.L_x_5843:
[----:B------:R-:W-:Y:S05]  /*0930*/  BSYNC.RELIABLE B1 ;  /* 0x0000000000017941 */ /* 0x000fea0003800100 */
.L_x_5839:
[----:B------:R-:W-:-:S13]  /*0940*/  ISETP.GE.U32.AND P0, PT, R3, R2, PT ;  /* 0x000000020300720c */ /* 0x000fda0003f06070 */
[----:B012---:R-:W0:Y:S01]  /*0950*/  @!P0 LDC.64 R4, c[0x0][0x388] ;  /* 0x0000e200ff048b82 */ /* 0x007e220000000a00 */
[----:B------:R-:W-:Y:S02]  /*0960*/  @!P0 IMAD.IADD R7, R0, 0x1, R3 ;  /* 0x0000000100078824 */ /* 0x000fe400078e0203 */
[----:B------:R-:W-:Y:S02]  /*0970*/  @!P0 VIADD R3, R3, 0x80 ;  /* 0x0000008003038836 */ /* 0x000fe40000000000 */
[----:B0-----:R-:W-:-:S05]  /*0980*/  @!P0 IMAD.WIDE.U32 R4, R7, 0x2, R4 ;  /* 0x0000000207048825 */ /* 0x001fca00078e0004 */
[----:B------:R2:W-:Y:S02]  /*0990*/  @!P0 STG.E.U16 desc[UR4][R4.64], R9 ;  /* 0x0000000904008986 */ /* 0x0005e4000c101504 */
.L_x_5844:
[----:B------:R-:W-:Y:S05]  /*09a0*/  BSYNC.RECONVERGENT B0 ;  /* 0x0000000000007941 */ /* 0x000fea0003800200 */
.L_x_5838:
        /* <DEDUP_REMOVED lines=8> */
.L_x_5837:
        /* <DEDUP_REMOVED lines=21> */
[----:B------:R-:W-:Y:S08]  /*0b80*/  FRND R12, R12 ;  /* 0x0000000c000c7307 */ /* 0x000ff00000201000 */
[----:B------:R-:W0:Y:S08]  /*0b90*/  FRND R7, R7 ;  /* 0x0000000700077307 */ /* 0x000e300000201000 */
[----:B------:R-:W-:Y:S08]  /*0ba0*/  FRND R10, R10 ;  /* 0x0000000a000a7307 */ /* 0x000ff00000201000 */
[----:B------:R-:W-:Y:S08]  /*0bb0*/  FRND R11, R11 ;  /* 0x0000000b000b7307 */ /* 0x000ff00000201000 */
[----:B------:R-:W-:Y:S08]  /*0bc0*/  FRND R8, R14 ;  /* 0x0000000e00087307 */ /* 0x000ff00000201000 */
[----:B------:R-:W1:Y:S08]  /*0bd0*/  FRND R9, R9 ;  /* 0x0000000900097307 */ /* 0x000e700000201000 */
[----:B------:R-:W2:Y:S08]  /*0be0*/  FRND R4, R4 ;  /* 0x0000000400047307 */ /* 0x000eb00000201000 */
[----:B------:R-:W3:Y:S01]  /*0bf0*/  FRND R5, R5 ;  /* 0x0000000500057307 */ /* 0x000ee20000201000 */
[----:B0-----:R-:W-:-:S02]  /*0c00*/  F2FP.BF16.F32.PACK_AB R12, R12, R7 ;  /* 0x000000070c0c723e */ /* 0x001fc400000010ff */
[----:B-1----:R-:W-:Y:S02]  /*0c10*/  F2FP.BF16.F32.PACK_AB R13, R9, R10 ;  /* 0x0000000a090d723e */ /* 0x002fe400000010ff */
[----:B--2---:R-:W-:-:S03]  /*0c20*/  F2FP.BF16.F32.PACK_AB R6, R4, R11 ;  /* 0x0000000b0406723e */ /* 0x004fc600000010ff */
[----:B------:R-:W-:Y:S01]  /*0c30*/  STG.E.64 desc[UR4][R2.64], R12 ;  /* 0x0000000c02007986 */ /* 0x000fe2000c101b04 */
[----:B---3--:R-:W-:-:S05]  /*0c40*/  F2FP.BF16.F32.PACK_AB R7, R5, R8 ;  /* 0x000000080507723e */ /* 0x008fca00000010ff */
[----:B------:R-:W-:Y:S01]  /*0c50*/  STG.E.64 desc[UR4][R2.64+0x400], R6 ;  /* 0x0004000602007986 */ /* 0x000fe2000c101b04 */
[----:B------:R-:W-:Y:S05]  /*0c60*/  EXIT ;  /* 0x000000000000794d */ /* 0x000fea0003800000 */
.L_x_5845:
        /* <DEDUP_REMOVED lines=9> */
.L_x_19118:


//--------------------- .text._ZN2at6native29vectorized_elementwise_kernelILi8EZZZNS0_17round_kernel_cudaERNS_18TensorIteratorBaseEENKUlvE_clEvENKUlvE2_clEvEUlN3c108BFloat16EE_St5arrayIPcLm2EEEEviT0_T1_ --------------------------
	.section	.text._ZN2at6native29vectorized_elementwise_kernelILi8EZZZNS0_17round_kernel_cudaERNS_18TensorIteratorBaseEENKUlvE_clEvENKUlvE2_clEvEUlN3c108BFloat16EE_St5arrayIPcLm2EEEEviT0_T1_,"ax",@progbits
	.align	128
        .global         _ZN2at6native29vectorized_elementwise_kernelILi8EZZZNS0_17round_kernel_cudaERNS_18TensorIteratorBaseEENKUlvE_clEvENKUlvE2_clEvEUlN3c108BFloat16EE_St5arrayIPcLm2EEEEviT0_T1_
        .type           _ZN2at6native29vectorized_elementwise_kernelILi8EZZZNS0_17round_kernel_cudaERNS_18TensorIteratorBaseEENKUlvE_clEvENKUlvE2_clEvEUlN3c108BFloat16EE_St5arrayIPcLm2EEEEviT0_T1_,@function
        .size           _ZN2at6native29vectorized_elementwise_kernelILi8EZZZNS0_17round_kernel_cudaERNS_18TensorIteratorBaseEENKUlvE_clEvENKUlvE2_clEvEUlN3c108BFloat16EE_St5arrayIPcLm2EEEEviT0_T1_,(.L_x_19119 - _ZN2at6native29vectorized_elementwise_kernelILi8EZZZNS0_17round_kernel_cudaERNS_18TensorIteratorBaseEENKUlvE_clEvENKUlvE2_clEvEUlN3c108BFloat16EE_St5arrayIPcLm2EEEEviT0_T1_)
        .other          _ZN2at6native29vectorized_elementwise_kernelILi8EZZZNS0_17round_kernel_cudaERNS_18TensorIteratorBaseEENKUlvE_clEvENKUlvE2_clEvEUlN3c108BFloat16EE_St5arrayIPcLm2EEEEviT0_T1_,@"STO_CUDA_ENTRY STV_DEFAULT"
_ZN2at6native29vectorized_elementwise_kernelILi8EZZZNS0_17round_kernel_cudaERNS_18TensorIteratorBaseEENKUlvE_clEvENKUlvE2_clEvEUlN3c108BFloat16EE_St5arrayIPcLm2EEEEviT0_T1_:
.text._ZN2at6native29vectorized_elementwise_kernelILi8EZZZNS0_17round_kernel_cudaERNS_18TensorIteratorBaseEENKUlvE_clEvENKUlvE2_clEvEUlN3c108BFloat16EE_St5arrayIPcLm2EEEEviT0_T1_:
[----:B------:R-:W-:Y:S01]  /*0000*/  LDC R1, c[0x0][0x37c] ;  /* 0x0000df00ff017b82 */ /* 0x000fe20000000800 */
[----:B------:R-:W-:Y:S05]  /*0010*/  EXIT ;  /* 0x000000000000794d */ /* 0x000fea0003800000 */
.L_x_5846:
        /* <DEDUP_REMOVED lines=14> */
.L_x_19119:


//--------------------- .text._ZN2at6native18elementwise_kernelILi128ELi4EZNS0_15gpu_kernel_implIZZZNS0_17round_kernel_cudaERNS_18TensorIteratorBaseEENKUlvE_clEvENKUlvE1_clEvEUlN3c104HalfEE_EEvS4_RKT_EUliE_EEviT1_ --------------------------
	.section	.text._ZN2at6native18elementwise_kernelILi128ELi4EZNS0_15gpu_kernel_implIZZZNS0_17round_kernel_cudaERNS_18TensorIteratorBaseEENKUlvE_clEvENKUlvE1_clEvEUlN3c104HalfEE_EEvS4_RKT_EUliE_EEviT1_,"ax",@progbits
	.align	128
        .global         _ZN2at6native18elementwise_kernelILi128ELi4EZNS0_15gpu_kernel_implIZZZNS0_17round_kernel_cudaERNS_18TensorIteratorBaseEENKUlvE_clEvENKUlvE1_clEvEUlN3c104HalfEE_EEvS4_RKT_EUliE_EEviT1_
        .type           _ZN2at6native18elementwise_kernelILi128ELi4EZNS0_15gpu_kernel_implIZZZNS0_17round_kernel_cudaERNS_18TensorIteratorBaseEENKUlvE_clEvENKUlvE1_clEvEUlN3c104HalfEE_EEvS4_RKT_EUliE_EEviT1_,@function
        .size           _ZN2at6native18elementwise_kernelILi128ELi4EZNS0_15gpu_kernel_implIZZZNS0_17round_kernel_cudaERNS_18TensorIteratorBaseEENKUlvE_clEvENKUlvE1_clEvEUlN3c104HalfEE_EEvS4_RKT_EUliE_EEviT1_,(.L_x_19120 - _ZN2at6native18elementwise_kernelILi128ELi4EZNS0_15gpu_kernel_implIZZZNS0_17round_kernel_cudaERNS_18TensorIteratorBaseEENKUlvE_clEvENKUlvE1_clEvEUlN3c104HalfEE_EEvS4_RKT_EUliE_EEviT1_)
        .other          _ZN2at6native18elementwise_kernelILi128ELi4EZNS0_15gpu_kernel_implIZZZNS0_17round_kernel_cudaERNS_18TensorIteratorBaseEENKUlvE_clEvENKUlvE1_clEvEUlN3c104HalfEE_EEvS4_RKT_EUliE_EEviT1_,@"STO_CUDA_ENTRY STV_DEFAULT"
_ZN2at6native18elementwise_kernelILi128ELi4EZNS0_15gpu_kernel_implIZZZNS0_17round_kernel_cudaERNS_18TensorIteratorBaseEENKUlvE_clEvENKUlvE1_clEvEUlN3c104HalfEE_EEvS4_RKT_EUliE_EEviT1_:
.text._ZN2at6native18elementwise_kernelILi128ELi4EZNS0_15gpu_kernel_implIZZZNS0_17round_kernel_cudaERNS_18TensorIteratorBaseEENKUlvE_clEvENKUlvE1_clEvEUlN3c104HalfEE_EEvS4_RKT_EUliE_EEviT1_:
        /* <DEDUP_REMOVED lines=319> */
.L_x_5849:
        /* <DEDUP_REMOVED lines=18> */
.L_x_5853:
[----:B------:R-:W2:Y:S02]  /*1510*/  LDG.E.U8 R2, desc[UR36][R2.64] ;  /* 0x0000002402027981 */ /* 0x000ea4000c1e1100 */
[----:B--2---:R-:W-:-:S04]  /*1520*/  I2FP.F32.U32 R0, R2 ;  /* 0x0000000200007245 */ /* 0x004fc80000201000 */
[----:B------:R-:W-:Y:S01]  /*1530*/  F2FP.F16.F32.PACK_AB R0, RZ, R0 ;  /* 0x00000000ff00723e */ /* 0x000fe200000000ff */
[----:B------:R-:W-:Y:S06]  /*1540*/  BRA `(.L_x_5855) ;  /* 0x0000000c009c7947 */ /* 0x000fec0003800000 */
.L_x_5852:
        /* <DEDUP_REMOVED lines=10> */
.L_x_5857:
[----:B------:R-:W2:Y:S02]  /*15f0*/  LDG.E R2, desc[UR36][R2.64] ;  /* 0x0000002402027981 */ /* 0x000ea4000c1e1900 */
[----:B--2---:R-:W-:-:S04]  /*1600*/  I2FP.F32.S32 R0, R2 ;  /* 0x0000000200007245 */ /* 0x004fc80000201400 */
[----:B------:R-:W-:Y:S01]  /*1610*/  F2FP.F16.F32.PACK_AB R0, RZ, R0 ;  /* 0x00000000ff00723e */ /* 0x000fe200000000ff */
[----:B------:R-:W-:Y:S06]  /*1620*/  BRA `(.L_x_5855) ;  /* 0x0000000c00647947 */ /* 0x000fec0003800000 */
.L_x_5856:
[----:B------:R-:W2:Y:S02]  /*1630*/  LDG.E.U16 R2, desc[UR36][R2.64] ;  /* 0x0000002402027981 */ /* 0x000ea4000c1e1500 */
[----:B--2---:R-:W0:Y:S02]  /*1640*/  I2F.S16 R0, R2 ;  /* 0x0000000200007306 */ /* 0x004e240000101400 */
[----:B0-----:R-:W-:Y:S01]  /*1650*/  F2FP.F16.F32.PACK_AB R0, RZ, R0 ;  /* 0x00000000ff00723e */ /* 0x001fe200000000ff */
[----:B------:R-:W-:Y:S06]  /*1660*/  BRA `(.L_x_5855) ;  /* 0x0000000c00547947 */ /* 0x000fec0003800000 */
.L_x_5851:
        /* <DEDUP_REMOVED lines=9> */
.L_x_5859:
[----:B------:R0:W5:Y:S01]  /*1700*/  LDG.E.U16 R0, desc[UR36][R2.64] ;  /* 0x0000002402007981 */ /* 0x000162000c1e1500 */
[----:B------:R-:W-:Y:S05]  /*1710*/  BRA `(.L_x_5855) ;  /* 0x0000000c00287947 */ /* 0x000fea0003800000 */
.L_x_5858:
        /* <DEDUP_REMOVED lines=9> */
.L_x_5861:
[----:B------:R1:W5:Y:S01]  /*17b0*/  LDG.E.U16 R0, desc[UR36][R2.64] ;  /* 0x0000002402007981 */ /* 0x000362000c1e1500 */
[----:B------:R-:W-:Y:S05]  /*17c0*/  BRA `(.L_x_5855) ;  /* 0x0000000800fc7947 */ /* 0x000fea0003800000 */
.L_x_5860:
        /* <DEDUP_REMOVED lines=12> */
.L_x_5850:
        /* <DEDUP_REMOVED lines=13> */
.L_x_5864:
        /* <DEDUP_REMOVED lines=12> */
.L_x_5863:
        /* <DEDUP_REMOVED lines=27> */
.L_x_5866:
        /* <DEDUP_REMOVED lines=13> */
.L_x_5865:
[----:B------:R-:W2:Y:S02]  /*1ca0*/  LDG.E.U16 R0, desc[UR36][R2.64] ;  /* 0x0000002402007981 */ /* 0x000ea4000c1e1500 */
[----:B--2---:R-:W-:-:S04]  /*1cb0*/  SHF.L.U32 R0, R0, 0x10, RZ ;  /* 0x0000001000007819 */ /* 0x004fc800000006ff */
[----:B------:R-:W-:Y:S01]  /*1cc0*/  F2FP.F16.F32.PACK_AB R0, RZ, R0 ;  /* 0x00000000ff00723e */ /* 0x000fe200000000ff */
[----:B------:R-:W-:Y:S06]  /*1cd0*/  BRA `(.L_x_5855) ;  /* 0x0000000400b87947 */ /* 0x000fec0003800000 */
.L_x_5862:
        /* <DEDUP_REMOVED lines=12> */
.L_x_5869:
        /* <DEDUP_REMOVED lines=21> */
.L_x_5873:
[----:B------:R-:W-:Y:S05]  /*1ef0*/  BSYNC.RECONVERGENT B1 ;  /* 0x0000000000017941 */ /* 0x000fea0003800200 */
.L_x_5872:
[----:B------:R-:W-:Y:S01]  /*1f00*/  IMAD.SHL.U32 R0, R0, 0x100000, RZ ;  /* 0x0010000000007824 */ /* 0x000fe200078e00ff */
[----:B------:R-:W-:-:S04]  /*1f10*/  LEA R2, R2, 0x3b800000, 0x17 ;  /* 0x3b80000002027811 */ /* 0x000fc800078eb8ff */
[----:B------:R-:W-:-:S07]  /*1f20*/  LOP3.LUT R0, R2, R0, R7, 0xfe, !PT ;  /* 0x0000000002007212 */ /* 0x000fce00078efe07 */
.L_x_5871:
[----:B------:R-:W-:Y:S05]  /*1f30*/  BSYNC.RECONVERGENT B0 ;  /* 0x0000000000007941 */ /* 0x000fea0003800200 */
.L_x_5870:
[----:B------:R-:W-:Y:S01]  /*1f40*/  F2FP.F16.F32.PACK_AB R0, RZ, R0 ;  /* 0x00000000ff00723e */ /* 0x000fe200000000ff */
[----:B------:R-:W-:Y:S06]  /*1f50*/  BRA `(.L_x_5855) ;  /* 0x0000000400187947 */ /* 0x000fec0003800000 */
.L_x_5868:
        /* <DEDUP_REMOVED lines=21> */
.L_x_5877:
[----:B------:R-:W-:Y:S05]  /*20b0*/  BSYNC.RECONVERGENT B1 ;  /* 0x0000000000017941 */ /* 0x000fea0003800200 */
.L_x_5876:
[----:B------:R-:W-:Y:S01]  /*20c0*/  IMAD.SHL.U32 R0, R0, 0x200000, RZ ;  /* 0x0020000000007824 */ /* 0x000fe200078e00ff */
[----:B------:R-:W-:-:S04]  /*20d0*/  LEA R2, R2, 0x37800000, 0x17 ;  /* 0x3780000002027811 */ /* 0x000fc800078eb8ff */
[----:B------:R-:W-:-:S07]  /*20e0*/  LOP3.LUT R0, R2, R0, R7, 0xfe, !PT ;  /* 0x0000000002007212 */ /* 0x000fce00078efe07 */
.L_x_5875:
[----:B------:R-:W-:Y:S05]  /*20f0*/  BSYNC.RECONVERGENT B0 ;  /* 0x0000000000007941 */ /* 0x000fea0003800200 */
.L_x_5874:
[----:B------:R-:W-:Y:S01]  /*2100*/  F2FP.F16.F32.PACK_AB R0, RZ, R0 ;  /* 0x00000000ff00723e */ /* 0x000fe200000000ff */
[----:B------:R-:W-:Y:S06]  /*2110*/  BRA `(.L_x_5855) ;  /* 0x0000000000a87947 */ /* 0x000fec0003800000 */
.L_x_5867:
[----:B------:R-:W-:-:S09]  /*2120*/  UISETP.NE.AND UP0, UPT, UR4, 0x1c, UPT ;  /* 0x0000001c0400788c */ /* 0x000fd2000bf05270 */
[----:B------:R-:W-:Y:S05]  /*2130*/  BRA.U !UP0, `(.L_x_5878) ;  /* 0x0000000108947547 */ /* 0x000fea000b800000 */
[----:B------:R-:W-:-:S09]  /*2140*/  UISETP.NE.AND UP0, UPT, UR4, 0x1d, UPT ;  /* 0x0000001d0400788c */ /* 0x000fd2000bf05270 */
[----:B------:R-:W-:Y:S05]  /*2150*/  BRA.U !UP0, `(.L_x_5879) ;  /* 0x00000001087c7547 */ /* 0x000fea000b800000 */
[----:B------:R-:W-:-:S09]  /*2160*/  UISETP.NE.AND UP0, UPT, UR4, 0x2c, UPT ;  /* 0x0000002c0400788c */ /* 0x000fd2000bf05270 */
[----:B------:R-:W-:Y:S05]  /*2170*/  BRA.U !UP0, `(.L_x_5880) ;  /* 0x0000000108487547 */ /* 0x000fea000b800000 */
.L_x_5854:
        /* <DEDUP_REMOVED lines=16> */
.L_x_5881:
[----:B------:R-:W-:Y:S01]  /*2280*/  PRMT R0, RZ, 0x7610, R0 ;  /* 0x00007610ff007816 */ /* 0x000fe20000000000 */
[----:B------:R-:W-:Y:S06]  /*2290*/  BRA `(.L_x_5855) ;  /* 0x0000000000487947 */ /* 0x000fec0003800000 */
.L_x_5880:
        /* <DEDUP_REMOVED lines=8> */
.L_x_5883:
[----:B------:R-:W-:Y:S05]  /*2320*/  BSYNC.RECONVERGENT B0 ;  /* 0x0000000000007941 */ /* 0x000fea0003800200 */
.L_x_5882:
[----:B------:R-:W-:Y:S01]  /*2330*/  F2FP.F16.F32.PACK_AB R0, RZ, R0 ;  /* 0x00000000ff00723e */ /* 0x000fe200000000ff */
[----:B------:R-:W-:Y:S06]  /*2340*/  BRA `(.L_x_5855) ;  /* 0x00000000001c7947 */ /* 0x000fec0003800000 */
.L_x_5879:
[----:B------:R-:W2:Y:S02]  /*2350*/  LDG.E.64 R2, desc[UR36][R2.64] ;  /* 0x0000002402027981 */ /* 0x000ea4000c1e1b00 */
[----:B--2---:R-:W0:Y:S02]  /*2360*/  I2F.U64 R0, R2 ;  /* 0x0000000200007312 */ /* 0x004e240000301000 */
[----:B0-----:R-:W-:Y:S01]  /*2370*/  F2FP.F16.F32.PACK_AB R0, RZ, R0 ;  /* 0x00000000ff00723e */ /* 0x001fe200000000ff */
[----:B------:R-:W-:Y:S06]  /*2380*/  BRA `(.L_x_5855) ;  /* 0x00000000000c7947 */ /* 0x000fec0003800000 */
.L_x_5878:
[----:B------:R-:W2:Y:S02]  /*2390*/  LDG.E R2, desc[UR36][R2.64] ;  /* 0x0000002402027981 */ /* 0x000ea4000c1e1900 */
[----:B--2---:R-:W-:-:S04]  /*23a0*/  I2FP.F32.U32 R0, R2 ;  /* 0x0000000200007245 */ /* 0x004fc80000201000 */
[----:B------:R-:W-:-:S07]  /*23b0*/  F2FP.F16.F32.PACK_AB R0, RZ, R0 ;  /* 0x00000000ff00723e */ /* 0x000fce00000000ff */
.L_x_5855:
[----:B------:R-:W0:Y:S01]  /*23c0*/  LDCU.64 UR6, c[0x0][0x580] ;  /* 0x0000b000ff0677ac */ /* 0x000e220008000a00 */
[----:B-----5:R-:W-:Y:S01]  /*23d0*/  HADD2.F32 R0, -RZ, R0.H0_H0 ;  /* 0x20000000ff007230 */ /* 0x020fe20000004100 */
[----:B------:R-:W-:-:S05]  /*23e0*/  UPRMT UR4, UR42, 0x9910, URZ ;  /* 0x000099102a047896 */ /* 0x000fca00080000ff */
[----:B------:R-:W2:Y:S01]  /*23f0*/  FRND R0, R0 ;  /* 0x0000000000007307 */ /* 0x000ea20000201000 */
        /* <DEDUP_REMOVED lines=17> */
.L_x_5887:
[----:B------:R-:W-:-:S06]  /*2510*/  HADD2.F32 R5, -RZ, R4.H0_H0 ;  /* 0x20000004ff057230 */ /* 0x000fcc0000004100 */
[----:B------:R-:W0:Y:S02]  /*2520*/  F2I.S64.TRUNC R4, R5 ;  /* 0x0000000500047311 */ /* 0x000e24000020d900 */
[----:B0-----:R3:W-:Y:S01]  /*2530*/  STG.E.U8 desc[UR36][R2.64], R4 ;  /* 0x0000000402007986 */ /* 0x0017e2000c101124 */
[----:B------:R-:W-:Y:S05]  /*2540*/  BRA `(.L_x_5889) ;  /* 0x0000000c00707947 */ /* 0x000fea0003800000 */
.L_x_5886:
        /* <DEDUP_REMOVED lines=10> */
.L_x_5891:
[----:B------:R-:W-:-:S04]  /*25f0*/  HADD2.F32 R4, -RZ, R4.H0_H0 ;  /* 0x20000004ff047230 */ /* 0x000fc80000004100 */
[----:B------:R-:W0:Y:S02]  /*2600*/  F2I.FTZ.TRUNC.NTZ R5, R4 ;  /* 0x0000000400057305 */ /* 0x000e24000021f100 */
[----:B0-----:R1:W-:Y:S01]  /*2610*/  STG.E desc[UR36][R2.64], R5 ;  /* 0x0000000502007986 */ /* 0x0013e2000c101924 */
[----:B------:R-:W-:Y:S05]  /*2620*/  BRA `(.L_x_5889) ;  /* 0x0000000c00387947 */ /* 0x000fea0003800000 */
.L_x_5890:
[----:B------:R-:W-:-:S04]  /*2630*/  HADD2.F32 R4, -RZ, R4.H0_H0 ;  /* 0x20000004ff047230 */ /* 0x000fc80000004100 */
[----:B------:R-:W0:Y:S02]  /*2640*/  F2I.FTZ.TRUNC.NTZ R5, R4 ;  /* 0x0000000400057305 */ /* 0x000e24000021f100 */
[----:B0-----:R2:W-:Y:S01]  /*2650*/  STG.E.U16 desc[UR36][R2.64], R5 ;  /* 0x0000000502007986 */ /* 0x0015e2000c101524 */
[----:B------:R-:W-:Y:S05]  /*2660*/  BRA `(.L_x_5889) ;  /* 0x0000000c00287947 */ /* 0x000fea0003800000 */
.L_x_5885:
        /* <DEDUP_REMOVED lines=9> */
.L_x_5893:
[----:B------:R0:W-:Y:S01]  /*2700*/  STG.E.U16 desc[UR36][R2.64], R4 ;  /* 0x0000000402007986 */ /* 0x0001e2000c101524 */
[----:B------:R-:W-:Y:S05]  /*2710*/  BRA `(.L_x_5889) ;  /* 0x0000000800fc7947 */ /* 0x000fea0003800000 */
.L_x_5892:
        /* <DEDUP_REMOVED lines=10> */
.L_x_5895:
[----:B------:R-:W-:-:S05]  /*27c0*/  HADD2.F32 R0, -RZ, R4.H0_H0 ;  /* 0x20000004ff007230 */ /* 0x000fca0000004100 */
[----:B------:R-:W-:-:S04]  /*27d0*/  F2FP.F16.F32.PACK_AB R0, RZ, R0 ;  /* 0x00000000ff00723e */ /* 0x000fc800000000ff */
[----:B------:R-:W-:-:S05]  /*27e0*/  PRMT R0, R0, 0x5410, RZ ;  /* 0x0000541000007816 */ /* 0x000fca00000000ff */
[----:B------:R0:W-:Y:S01]  /*27f0*/  STG.E desc[UR36][R2.64], R0 ;  /* 0x0000000002007986 */ /* 0x0001e2000c101924 */
[----:B------:R-:W-:Y:S05]  /*2800*/  BRA `(.L_x_5889) ;  /* 0x0000000800c07947 */ /* 0x000fea0003800000 */
.L_x_5894:
[----:B------:R-:W-:-:S05]  /*2810*/  HADD2.F32 R4, -RZ, R4.H0_H0 ;  /* 0x20000004ff047230 */ /* 0x000fca0000004100 */
[----:B------:R-:W-:-:S06]  /*2820*/  FMUL.FTZ R4, R4, 1 ;  /* 0x3f80000004047820 */ /* 0x000fcc0000410000 */
[----:B------:R-:W0:Y:S02]  /*2830*/  F2F.F64.F32 R4, R4 ;  /* 0x0000000400047310 */ /* 0x000e240000201800 */
[----:B0-----:R0:W-:Y:S01]  /*2840*/  STG.E.64 desc[UR36][R2.64], R4 ;  /* 0x0000000402007986 */ /* 0x0011e2000c101b24 */
[----:B------:R-:W-:Y:S05]  /*2850*/  BRA `(.L_x_5889) ;  /* 0x0000000800ac7947 */ /* 0x000fea0003800000 */
.L_x_5884:
        /* <DEDUP_REMOVED lines=13> */
.L_x_5898:
[----:B------:R-:W-:Y:S01]  /*2930*/  HADD2.F32 R4, -RZ, R4.H0_H0 ;  /* 0x20000004ff047230 */ /* 0x000fe20000004100 */
[----:B------:R-:W-:-:S04]  /*2940*/  CS2R R6, SRZ ;  /* 0x0000000000067805 */ /* 0x000fc8000001ff00 */
[----:B------:R-:W-:-:S06]  /*2950*/  FMUL.FTZ R4, R4, 1 ;  /* 0x3f80000004047820 */ /* 0x000fcc0000410000 */
[----:B------:R-:W0:Y:S02]  /*2960*/  F2F.F64.F32 R4, R4 ;  /* 0x0000000400047310 */ /* 0x000e240000201800 */
[----:B0-----:R0:W-:Y:S01]  /*2970*/  STG.E.128 desc[UR36][R2.64], R4 ;  /* 0x0000000402007986 */ /* 0x0011e2000c101d24 */
[----:B------:R-:W-:Y:S05]  /*2980*/  BRA `(.L_x_5889) ;  /* 0x0000000800607947 */ /* 0x000fea0003800000 */
.L_x_5897:
        /* <DEDUP_REMOVED lines=19> */
.L_x_5902:
[----:B------:R-:W-:Y:S05]  /*2ac0*/  BSYNC.RECONVERGENT B0 ;  /* 0x0000000000007941 */ /* 0x000fea0003800200 */
.L_x_5901:
[----:B------:R-:W-:-:S05]  /*2ad0*/  LOP3.LUT R5, R0, 0x80, R5, 0xf8, !PT ;  /* 0x0000008000057812 */ /* 0x000fca00078ef805 */
[----:B------:R0:W-:Y:S01]  /*2ae0*/  STG.E.U8 desc[UR36][R2.64], R5 ;  /* 0x0000000502007986 */ /* 0x0001e2000c101124 */
[----:B------:R-:W-:Y:S05]  /*2af0*/  BRA `(.L_x_5889) ;  /* 0x0000000800047947 */ /* 0x000fea0003800000 */
.L_x_5900:
        /* <DEDUP_REMOVED lines=15> */
.L_x_5904:
[----:B------:R-:W-:Y:S05]  /*2bf0*/  BSYNC.RECONVERGENT B0 ;  /* 0x0000000000007941 */ /* 0x000fea0003800200 */
.L_x_5903:
[----:B------:R-:W-:-:S05]  /*2c00*/  LOP3.LUT R5, R0, 0x80, R5, 0xf8, !PT ;  /* 0x0000008000057812 */ /* 0x000fca00078ef805 */
[----:B------:R0:W-:Y:S01]  /*2c10*/  STG.E.U8 desc[UR36][R2.64], R5 ;  /* 0x0000000502007986 */ /* 0x0001e2000c101124 */
[----:B------:R-:W-:Y:S05]  /*2c20*/  BRA `(.L_x_5889) ;  /* 0x0000000400b87947 */ /* 0x000fea0003800000 */
.L_x_5899:
[----:B------:R-:W-:-:S05]  /*2c30*/  HADD2.F32 R0, -RZ, R4.H0_H0 ;  /* 0x20000004ff007230 */ /* 0x000fca0000004100 */
[----:B------:R-:W-:-:S05]  /*2c40*/  F2FP.BF16.F32.PACK_AB R0, RZ, R0 ;  /* 0x00000000ff00723e */ /* 0x000fca00000010ff */
[----:B------:R0:W-:Y:S01]  /*2c50*/  STG.E.U16 desc[UR36][R2.64], R0 ;  /* 0x0000000002007986 */ /* 0x0001e2000c101524 */
[----:B------:R-:W-:Y:S05]  /*2c60*/  BRA `(.L_x_5889) ;  /* 0x0000000400a87947 */ /* 0x000fea0003800000 */
.L_x_5896:
        /* <DEDUP_REMOVED lines=12> */
.L_x_5907:
        /* <DEDUP_REMOVED lines=13> */
.L_x_5910:
[----:B------:R-:W-:-:S04]  /*2e00*/  SHF.R.U32.HI R0, RZ, 0x14, R5 ;  /* 0x00000014ff007819 */ /* 0x000fc80000011605 */
[----:B------:R-:W-:-:S04]  /*2e10*/  LOP3.LUT R0, R0, 0x1, RZ, 0xc0, !PT ;  /* 0x0000000100007812 */ /* 0x000fc800078ec0ff */
[----:B------:R-:W-:-:S04]  /*2e20*/  IADD3 R0, PT, PT, R5, 0x487ffff, R0 ;  /* 0x0487ffff05007810 */ /* 0x000fc80007ffe000 */
[----:B------:R-:W-:-:S04]  /*2e30*/  SHF.R.U32.HI R0, RZ, 0x14, R0 ;  /* 0x00000014ff007819 */ /* 0x000fc80000011600 */
[----:B------:R-:W-:-:S07]  /*2e40*/  LOP3.LUT R4, R0, 0xff, RZ, 0xc0, !PT ;  /* 0x000000ff00047812 */ /* 0x000fce00078ec0ff */
.L_x_5911:
[----:B------:R-:W-:-:S04]  /*2e50*/  SHF.R.U32.HI R5, RZ, 0x18, R5 ;  /* 0x00000018ff057819 */ /* 0x000fc80000011605 */
[----:B------:R-:W-:-:S04]  /*2e60*/  LOP3.LUT R4, R4, 0x80, R5, 0xf8, !PT ;  /* 0x0000008004047812 */ /* 0x000fc800078ef805 */
[----:B------:R-:W-:-:S07]  /*2e70*/  PRMT R0, R4, 0x7610, R0 ;  /* 0x0000761004007816 */ /* 0x000fce0000000000 */
.L_x_5909:
[----:B------:R-:W-:Y:S05]  /*2e80*/  BSYNC.RECONVERGENT B0 ;  /* 0x0000000000007941 */ /* 0x000fea0003800200 */
.L_x_5908:
[----:B------:R0:W-:Y:S01]  /*2e90*/  STG.E.U8 desc[UR36][R2.64], R0 ;  /* 0x0000000002007986 */ /* 0x0001e2000c101124 */
[----:B------:R-:W-:Y:S05]  /*2ea0*/  BRA `(.L_x_5889) ;  /* 0x0000000400187947 */ /* 0x000fea0003800000 */
.L_x_5906:
        /* <DEDUP_REMOVED lines=13> */
.L_x_5914:
[----:B------:R-:W-:-:S04]  /*2f80*/  SHF.R.U32.HI R0, RZ, 0x15, R5 ;  /* 0x00000015ff007819 */ /* 0x000fc80000011605 */
[----:B------:R-:W-:-:S04]  /*2f90*/  LOP3.LUT R0, R0, 0x1, RZ, 0xc0, !PT ;  /* 0x0000000100007812 */ /* 0x000fc800078ec0ff */
[----:B------:R-:W-:-:S04]  /*2fa0*/  IADD3 R0, PT, PT, R5, 0x88fffff, R0 ;  /* 0x088fffff05007810 */ /* 0x000fc80007ffe000 */
[----:B------:R-:W-:-:S04]  /*2fb0*/  SHF.R.U32.HI R0, RZ, 0x15, R0 ;  /* 0x00000015ff007819 */ /* 0x000fc80000011600 */
[----:B------:R-:W-:-:S07]  /*2fc0*/  LOP3.LUT R4, R0, 0xff, RZ, 0xc0, !PT ;  /* 0x000000ff00047812 */ /* 0x000fce00078ec0ff */
.L_x_5915:
[----:B------:R-:W-:-:S04]  /*2fd0*/  SHF.R.U32.HI R5, RZ, 0x18, R5 ;  /* 0x00000018ff057819 */ /* 0x000fc80000011605 */
[----:B------:R-:W-:-:S04]  /*2fe0*/  LOP3.LUT R4, R4, 0x80, R5, 0xf8, !PT ;  /* 0x0000008004047812 */ /* 0x000fc800078ef805 */
[----:B------:R-:W-:-:S07]  /*2ff0*/  PRMT R0, R4, 0x7610, R0 ;  /* 0x0000761004007816 */ /* 0x000fce0000000000 */
.L_x_5913:
[----:B------:R-:W-:Y:S05]  /*3000*/  BSYNC.RECONVERGENT B0 ;  /* 0x0000000000007941 */ /* 0x000fea0003800200 */
.L_x_5912:
[----:B------:R0:W-:Y:S01]  /*3010*/  STG.E.U8 desc[UR36][R2.64], R0 ;  /* 0x0000000002007986 */ /* 0x0001e2000c101124 */
[----:B------:R-:W-:Y:S05]  /*3020*/  BRA `(.L_x_5889) ;  /* 0x0000000000b87947 */ /* 0x000fea0003800000 */
.L_x_5905:
[----:B------:R-:W-:-:S09]  /*3030*/  UISETP.NE.AND UP0, UPT, UR4, 0x1c, UPT ;  /* 0x0000001c0400788c */ /* 0x000fd2000bf05270 */
[----:B------:R-:W-:Y:S05]  /*3040*/  BRA.U !UP0, `(.L_x_5916) ;  /* 0x0000000108a47547 */ /* 0x000fea000b800000 */
[----:B------:R-:W-:-:S09]  /*3050*/  UISETP.NE.AND UP0, UPT, UR4, 0x1d, UPT ;  /* 0x0000001d0400788c */ /* 0x000fd2000bf05270 */
[----:B------:R-:W-:Y:S05]  /*3060*/  BRA.U !UP0, `(.L_x_5917) ;  /* 0x00000001088c7547 */ /* 0x000fea000b800000 */
[----:B------:R-:W-:-:S09]  /*3070*/  UISETP.NE.AND UP0, UPT, UR4, 0x2c, UPT ;  /* 0x0000002c0400788c */ /* 0x000fd2000bf05270 */
[----:B------:R-:W-:Y:S05]  /*3080*/  BRA.U !UP0, `(.L_x_5918) ;  /* 0x0000000108447547 */ /* 0x000fea000b800000 */
.L_x_5888:
        /* <DEDUP_REMOVED lines=16> */
.L_x_5919:
[----:B------:R-:W-:Y:S05]  /*3190*/  BRA `(.L_x_5889) ;  /* 0x00000000005c7947 */ /* 0x000fea0003800000 */
.L_x_5918:
        /* <DEDUP_REMOVED lines=16> */
.L_x_5917:
[----:B------:R-:W-:-:S06]  /*32a0*/  HADD2.F32 R4, -RZ, R4.H0_H0 ;  /* 0x20000004ff047230 */ /* 0x000fcc0000004100 */
[----:B------:R-:W0:Y:S02]  /*32b0*/  F2I.U64.TRUNC R4, R4 ;  /* 0x0000000400047311 */ /* 0x000e24000020d800 */
[----:B0-----:R0:W-:Y:S01]  /*32c0*/  STG.E.64 desc[UR36][R2.64], R4 ;  /* 0x0000000402007986 */ /* 0x0011e2000c101b24 */
[----:B------:R-:W-:Y:S05]  /*32d0*/  BRA `(.L_x_5889) ;  /* 0x00000000000c7947 */ /* 0x000fea0003800000 */
.L_x_5916:
[----:B------:R-:W-:-:S04]  /*32e0*/  HADD2.F32 R4, -RZ, R4.H0_H0 ;  /* 0x20000004ff047230 */ /* 0x000fc80000004100 */
[----:B------:R-:W0:Y:S02]  /*32f0*/  F2I.FTZ.U32.TRUNC.NTZ R5, R4 ;  /* 0x0000000400057305 */ /* 0x000e24000021f000 */
[----:B0-----:R0:W-:Y:S02]  /*3300*/  STG.E desc[UR36][R2.64], R5 ;  /* 0x0000000502007986 */ /* 0x0011e4000c101924 */
.L_x_5889:
[----:B------:R-:W-:-:S07]  /*3310*/  IADD3 R17, PT, PT, R17, 0x80, RZ ;  /* 0x0000008011117810 */ /* 0x000fce0007ffe0ff */
.L_x_5848:
[----:B------:R-:W-:Y:S05]  /*3320*/  BSYNC.RECONVERGENT B6 ;  /* 0x0000000000067941 */ /* 0x000fea0003800200 */
.L_x_5847:
        /* <DEDUP_REMOVED lines=307> */
.L_x_5922:
        /* <DEDUP_REMOVED lines=18> */
.L_x_5926:
[----:B------:R-:W2:Y:S02]  /*4780*/  LDG.E.U8 R2, desc[UR36][R2.64] ;  /* 0x0000002402027981 */ /* 0x000ea4000c1e1100 */
[----:B--2---:R-:W-:-:S04]  /*4790*/  I2FP.F32.U32 R0, R2 ;  /* 0x0000000200007245 */ /* 0x004fc80000201000 */
[----:B------:R-:W-:Y:S01]  /*47a0*/  F2FP.F16.F32.PACK_AB R0, RZ, R0 ;  /* 0x00000000ff00723e */ /* 0x000fe200000000ff */
[----:B------:R-:W-:Y:S06]  /*47b0*/  BRA `(.L_x_5928) ;  /* 0x0000000c009c7947 */ /* 0x000fec0003800000 */
.L_x_5925:
        /* <DEDUP_REMOVED lines=10> */
.L_x_5930:
[----:B------:R-:W2:Y:S02]  /*4860*/  LDG.E R2, desc[UR36][R2.64] ;  /* 0x0000002402027981 */ /* 0x000ea4000c1e1900 */
[----:B--2---:R-:W-:-:S04]  /*4870*/  I2FP.F32.S32 R0, R2 ;  /* 0x0000000200007245 */ /* 0x004fc80000201400 */
[----:B------:R-:W-:Y:S01]  /*4880*/  F2FP.F16.F32.PACK_AB R0, RZ, R0 ;  /* 0x00000000ff00723e */ /* 0x000fe200000000ff */
[----:B------:R-:W-:Y:S06]  /*4890*/  BRA `(.L_x_5928) ;  /* 0x0000000c00647947 */ /* 0x000fec0003800000 */
.L_x_5929:
[----:B------:R-:W2:Y:S02]  /*48a0*/  LDG.E.U16 R2, desc[UR36][R2.64] ;  /* 0x0000002402027981 */ /* 0x000ea4000c1e1500 */
[----:B--2---:R-:W0:Y:S02]  /*48b0*/  I2F.S16 R0, R2 ;  /* 0x0000000200007306 */ /* 0x004e240000101400 */
[----:B0-----:R-:W-:Y:S01]  /*48c0*/  F2FP.F16.F32.PACK_AB R0, RZ, R0 ;  /* 0x00000000ff00723e */ /* 0x001fe200000000ff */
[----:B------:R-:W-:Y:S06]  /*48d0*/  BRA `(.L_x_5928) ;  /* 0x0000000c00547947 */ /* 0x000fec0003800000 */
.L_x_5924:
        /* <DEDUP_REMOVED lines=9> */
.L_x_5932:
[----:B------:R1:W5:Y:S01]  /*4970*/  LDG.E.U16 R0, desc[UR36][R2.64] ;  /* 0x0000002402007981 */ /* 0x000362000c1e1500 */
[----:B------:R-:W-:Y:S05]  /*4980*/  BRA `(.L_x_5928) ;  /* 0x0000000c00287947 */ /* 0x000fea0003800000 */
.L_x_5931:
        /* <DEDUP_REMOVED lines=9> */
.L_x_5934:
[----:B------:R0:W5:Y:S01]  /*4a20*/  LDG.E.U16 R0, desc[UR36][R2.64] ;  /* 0x0000002402007981 */ /* 0x000162000c1e1500 */
[----:B------:R-:W-:Y:S05]  /*4a30*/  BRA `(.L_x_5928) ;  /* 0x0000000800fc7947 */ /* 0x000fea0003800000 */
.L_x_5933:
        /* <DEDUP_REMOVED lines=12> */
.L_x_5923:
        /* <DEDUP_REMOVED lines=13> */
.L_x_5937:
        /* <DEDUP_REMOVED lines=12> */
.L_x_5936:
        /* <DEDUP_REMOVED lines=27> */
.L_x_5939:
        /* <DEDUP_REMOVED lines=13> */
.L_x_5938:
[----:B------:R-:W2:Y:S02]  /*4f10*/  LDG.E.U16 R0, desc[UR36][R2.64] ;  /* 0x0000002402007981 */ /* 0x000ea4000c1e1500 */
[----:B--2---:R-:W-:-:S04]  /*4f20*/  SHF.L.U32 R0, R0, 0x10, RZ ;  /* 0x0000001000007819 */ /* 0x004fc800000006ff */
[----:B------:R-:W-:Y:S01]  /*4f30*/  F2FP.F16.F32.PACK_AB R0, RZ, R0 ;  /* 0x00000000ff00723e */ /* 0x000fe200000000ff */
[----:B------:R-:W-:Y:S06]  /*4f40*/  BRA `(.L_x_5928) ;  /* 0x0000000400b87947 */ /* 0x000fec0003800000 */
.L_x_5935:
        /* <DEDUP_REMOVED lines=12> */
.L_x_5942:
        /* <DEDUP_REMOVED lines=21> */
.L_x_5946:
[----:B------:R-:W-:Y:S05]  /*5160*/  BSYNC.RECONVERGENT B1 ;  /* 0x0000000000017941 */ /* 0x000fea0003800200 */
.L_x_5945:
[----:B------:R-:W-:Y:S01]  /*5170*/  IMAD.SHL.U32 R0, R0, 0x100000, RZ ;  /* 0x0010000000007824 */ /* 0x000fe200078e00ff */
[----:B------:R-:W-:-:S04]  /*5180*/  LEA R2, R2, 0x3b800000, 0x17 ;  /* 0x3b80000002027811 */ /* 0x000fc800078eb8ff */
[----:B------:R-:W-:-:S07]  /*5190*/  LOP3.LUT R0, R2, R0, R7, 0xfe, !PT ;  /* 0x0000000002007212 */ /* 0x000fce00078efe07 */
.L_x_5944:
[----:B------:R-:W-:Y:S05]  /*51a0*/  BSYNC.RECONVERGENT B0 ;  /* 0x0000000000007941 */ /* 0x000fea0003800200 */
.L_x_5943:
[----:B------:R-:W-:Y:S01]  /*51b0*/  F2FP.F16.F32.PACK_AB R0, RZ, R0 ;  /* 0x00000000ff00723e */ /* 0x000fe200000000ff */
[----:B------:R-:W-:Y:S06]  /*51c0*/  BRA `(.L_x_5928) ;  /* 0x0000000400187947 */ /* 0x000fec0003800000 */
.L_x_5941:
        /* <DEDUP_REMOVED lines=21> */
.L_x_5950:
[----:B------:R-:W-:Y:S05]  /*5320*/  BSYNC.RECONVERGENT B1 ;  /* 0x0000000000017941 */ /* 0x000fea0003800200 */
.L_x_5949:
[----:B------:R-:W-:Y:S01]  /*5330*/  IMAD.SHL.U32 R0, R0, 0x200000, RZ ;  /* 0x0020000000007824 */ /* 0x000fe200078e00ff */
[----:B------:R-:W-:-:S04]  /*5340*/  LEA R2, R2, 0x37800000, 0x17 ;  /* 0x3780000002027811 */ /* 0x000fc800078eb8ff */
[----:B------:R-:W-:-:S07]  /*5350*/  LOP3.LUT R0, R2, R0, R7, 0xfe, !PT ;  /* 0x0000000002007212 */ /* 0x000fce00078efe07 */
.L_x_5948:
[----:B------:R-:W-:Y:S05]  /*5360*/  BSYNC.RECONVERGENT B0 ;  /* 0x0000000000007941 */ /* 0x000fea0003800200 */
.L_x_5947:
[----:B------:R-:W-:Y:S01]  /*5370*/  F2FP.F16.F32.PACK_AB R0, RZ, R0 ;  /* 0x00000000ff00723e */ /* 0x000fe200000000ff */
[----:B------:R-:W-:Y:S06]  /*5380*/  BRA `(.L_x_5928) ;  /* 0x0000000000a87947 */ /* 0x000fec0003800000 */
.L_x_5940:
        /* <DEDUP_REMOVED lines=14> */
.L_x_5954:
[----:B------:R-:W-:Y:S05]  /*5470*/  BSYNC.RECONVERGENT B0 ;  /* 0x0000000000007941 */ /* 0x000fea0003800200 */
.L_x_5953:
[----:B------:R-:W-:Y:S01]  /*5480*/  F2FP.F16.F32.PACK_AB R0, RZ, R0 ;  /* 0x00000000ff00723e */ /* 0x000fe200000000ff */
[----:B------:R-:W-:Y:S06]  /*5490*/  BRA `(.L_x_5928) ;  /* 0x0000000000647947 */ /* 0x000fec0003800000 */
.L_x_5927:
        /* <DEDUP_REMOVED lines=16> */
.L_x_5955:
[----:B------:R-:W-:Y:S01]  /*55a0*/  PRMT R0, RZ, 0x7610, R0 ;  /* 0x00007610ff007816 */ /* 0x000fe20000000000 */
[----:B------:R-:W-:Y:S06]  /*55b0*/  BRA `(.L_x_5928) ;  /* 0x00000000001c7947 */ /* 0x000fec0003800000 */
.L_x_5952:
[----:B------:R-:W2:Y:S02]  /*55c0*/  LDG.E.64 R2, desc[UR36][R2.64] ;  /* 0x0000002402027981 */ /* 0x000ea4000c1e1b00 */
[----:B--2---:R-:W0:Y:S02]  /*55d0*/  I2F.U64 R0, R2 ;  /* 0x0000000200007312 */ /* 0x004e240000301000 */
[----:B0-----:R-:W-:Y:S01]  /*55e0*/  F2FP.F16.F32.PACK_AB R0, RZ, R0 ;  /* 0x00000000ff00723e */ /* 0x001fe200000000ff */
[----:B------:R-:W-:Y:S06]  /*55f0*/  BRA `(.L_x_5928) ;  /* 0x00000000000c7947 */ /* 0x000fec0003800000 */
.L_x_5951:
[----:B------:R-:W2:Y:S02]  /*5600*/  LDG.E R2, desc[UR36][R2.64] ;  /* 0x0000002402027981 */ /* 0x000ea4000c1e1900 */
[----:B--2---:R-:W-:-:S04]  /*5610*/  I2FP.F32.U32 R0, R2 ;  /* 0x0000000200007245 */ /* 0x004fc80000201000 */
[----:B------:R-:W-:-:S07]  /*5620*/  F2FP.F16.F32.PACK_AB R0, RZ, R0 ;  /* 0x00000000ff00723e */ /* 0x000fce00000000ff */
.L_x_5928:
        /* <DEDUP_REMOVED lines=21> */
.L_x_5959:
[----:B------:R-:W-:-:S06]  /*5780*/  HADD2.F32 R5, -RZ, R4.H0_H0 ;  /* 0x20000004ff057230 */ /* 0x000fcc0000004100 */
[----:B------:R-:W0:Y:S02]  /*5790*/  F2I.S64.TRUNC R4, R5 ;  /* 0x0000000500047311 */ /* 0x000e24000020d900 */
[----:B0-----:R0:W-:Y:S01]  /*57a0*/  STG.E.U8 desc[UR36][R2.64], R4 ;  /* 0x0000000402007986 */ /* 0x0011e2000c101124 */
[----:B------:R-:W-:Y:S05]  /*57b0*/  BRA `(.L_x_5961) ;  /* 0x0000000c006c7947 */ /* 0x000fea0003800000 */
.L_x_5958:
        /* <DEDUP_REMOVED lines=10> */
.L_x_5963:
[----:B------:R-:W-:-:S04]  /*5860*/  HADD2.F32 R4, -RZ, R4.H0_H0 ;  /* 0x20000004ff047230 */ /* 0x000fc80000004100 */
[----:B------:R-:W0:Y:S02]  /*5870*/  F2I.FTZ.TRUNC.NTZ R5, R4 ;  /* 0x0000000400057305 */ /* 0x000e24000021f100 */
[----:B0-----:R0:W-:Y:S01]  /*5880*/  STG.E desc[UR36][R2.64], R5 ;  /* 0x0000000502007986 */ /* 0x0011e2000c101924 */
[----:B------:R-:W-:Y:S05]  /*5890*/  BRA `(.L_x_5961) ;  /* 0x0000000c00347947 */ /* 0x000fea0003800000 */
.L_x_5962:
[----:B------:R-:W-:-:S04]  /*58a0*/  HADD2.F32 R4, -RZ, R4.H0_H0 ;  /* 0x20000004ff047230 */ /* 0x000fc80000004100 */
[----:B------:R-:W0:Y:S02]  /*58b0*/  F2I.FTZ.TRUNC.NTZ R5, R4 ;  /* 0x0000000400057305 */ /* 0x000e24000021f100 */
[----:B0-----:R0:W-:Y:S01]  /*58c0*/  STG.E.U16 desc[UR36][R2.64], R5 ;  /* 0x0000000502007986 */ /* 0x0011e2000c101524 */
[----:B------:R-:W-:Y:S05]  /*58d0*/  BRA `(.L_x_5961) ;  /* 0x0000000c00247947 */ /* 0x000fea0003800000 */
.L_x_5957:
        /* <DEDUP_REMOVED lines=9> */
.L_x_5965:
[----:B------:R0:W-:Y:S01]  /*5970*/  STG.E.U16 desc[UR36][R2.64], R4 ;  /* 0x0000000402007986 */ /* 0x0001e2000c101524 */
[----:B------:R-:W-:Y:S05]  /*5980*/  BRA `(.L_x_5961) ;  /* 0x0000000800f87947 */ /* 0x000fea0003800000 */
.L_x_5964:
        /* <DEDUP_REMOVED lines=10> */
.L_x_5967:
[----:B------:R-:W-:-:S05]  /*5a30*/  HADD2.F32 R0, -RZ, R4.H0_H0 ;  /* 0x20000004ff007230 */ /* 0x000fca0000004100 */
[----:B------:R-:W-:-:S04]  /*5a40*/  F2FP.F16.F32.PACK_AB R0, RZ, R0 ;  /* 0x00000000ff00723e */ /* 0x000fc800000000ff */
[----:B------:R-:W-:-:S05]  /*5a50*/  PRMT R0, R0, 0x5410, RZ ;  /* 0x0000541000007816 */ /* 0x000fca00000000ff */
[----:B------:R0:W-:Y:S01]  /*5a60*/  STG.E desc[UR36][R2.64], R0 ;  /* 0x0000000002007986 */ /* 0x0001e2000c101924 */
[----:B------:R-:W-:Y:S05]  /*5a70*/  BRA `(.L_x_5961) ;  /* 0x0000000800bc7947 */ /* 0x000fea0003800000 */
.L_x_5966:
[----:B------:R-:W-:-:S05]  /*5a80*/  HADD2.F32 R4, -RZ, R4.H0_H0 ;  /* 0x20000004ff047230 */ /* 0x000fca0000004100 */
[----:B------:R-:W-:-:S06]  /*5a90*/  FMUL.FTZ R4, R4, 1 ;  /* 0x3f80000004047820 */ /* 0x000fcc0000410000 */
[----:B------:R-:W0:Y:S02]  /*5aa0*/  F2F.F64.F32 R4, R4 ;  /* 0x0000000400047310 */ /* 0x000e240000201800 */
[----:B0-----:R0:W-:Y:S01]  /*5ab0*/  STG.E.64 desc[UR36][R2.64], R4 ;  /* 0x0000000402007986 */ /* 0x0011e2000c101b24 */
[----:B------:R-:W-:Y:S05]  /*5ac0*/  BRA `(.L_x_5961) ;  /* 0x0000000800a87947 */ /* 0x000fea0003800000 */
.L_x_5956:
        /* <DEDUP_REMOVED lines=14> */
.L_x_5971:
        /* <DEDUP_REMOVED lines=18> */
.L_x_5974:
[----:B------:R-:W-:-:S04]  /*5cd0*/  SHF.R.U32.HI R5, RZ, 0x18, R5 ;  /* 0x00000018ff057819 */ /* 0x000fc80000011605 */
[----:B------:R-:W-:-:S07]  /*5ce0*/  LOP3.LUT R0, R0, 0x80, R5, 0xf8, !PT ;  /* 0x0000008000007812 */ /* 0x000fce00078ef805 */
.L_x_5973:
[----:B------:R-:W-:Y:S05]  /*5cf0*/  BSYNC.RECONVERGENT B0 ;  /* 0x0000000000007941 */ /* 0x000fea0003800200 */
.L_x_5972:
[----:B------:R0:W-:Y:S01]  /*5d00*/  STG.E.U8 desc[UR36][R2.64], R0 ;  /* 0x0000000002007986 */ /* 0x0001e2000c101124 */
[----:B------:R-:W-:Y:S05]  /*5d10*/  BRA `(.L_x_5961) ;  /* 0x0000000800147947 */ /* 0x000fea0003800000 */
.L_x_5970:
        /* <DEDUP_REMOVED lines=18> */
.L_x_5977:
[----:B------:R-:W-:-:S04]  /*5e40*/  SHF.R.U32.HI R5, RZ, 0x18, R5 ;  /* 0x00000018ff057819 */ /* 0x000fc80000011605 */
[----:B------:R-:W-:-:S07]  /*5e50*/  LOP3.LUT R0, R0, 0x80, R5, 0xf8, !PT ;  /* 0x0000008000007812 */ /* 0x000fce00078ef805 */
.L_x_5976:
[----:B------:R-:W-:Y:S05]  /*5e60*/  BSYNC.RECONVERGENT B0 ;  /* 0x0000000000007941 */ /* 0x000fea0003800200 */
.L_x_5975:
[----:B------:R0:W-:Y:S01]  /*5e70*/  STG.E.U8 desc[UR36][R2.64], R0 ;  /* 0x0000000002007986 */ /* 0x0001e2000c101124 */
[----:B------:R-:W-:Y:S05]  /*5e80*/  BRA `(.L_x_5961) ;  /* 0x0000000400b87947 */ /* 0x000fea0003800000 */
.L_x_5969:
        /* <DEDUP_REMOVED lines=22> */
.L_x_5979:
[----:B------:R-:W-:-:S06]  /*5ff0*/  HADD2.F32 R4, -RZ, R4.H0_H0 ;  /* 0x20000004ff047230 */ /* 0x000fcc0000004100 */
[----:B------:R-:W0:Y:S02]  /*6000*/  F2I.U64.TRUNC R4, R4 ;  /* 0x0000000400047311 */ /* 0x000e24000020d800 */
[----:B0-----:R0:W-:Y:S01]  /*6010*/  STG.E.64 desc[UR36][R2.64], R4 ;  /* 0x0000000402007986 */ /* 0x0011e2000c101b24 */
[----:B------:R-:W-:Y:S05]  /*6020*/  BRA `(.L_x_5961) ;  /* 0x0000000400507947 */ /* 0x000fea0003800000 */
.L_x_5978:
[----:B------:R-:W-:-:S04]  /*6030*/  HADD2.F32 R4, -RZ, R4.H0_H0 ;  /* 0x20000004ff047230 */ /* 0x000fc80000004100 */
[----:B------:R-:W0:Y:S02]  /*6040*/  F2I.FTZ.U32.TRUNC.NTZ R5, R4 ;  /* 0x0000000400057305 */ /* 0x000e24000021f000 */
[----:B0-----:R0:W-:Y:S01]  /*6050*/  STG.E desc[UR36][R2.64], R5 ;  /* 0x0000000502007986 */ /* 0x0011e2000c101924 */
[----:B------:R-:W-:Y:S05]  /*6060*/  BRA `(.L_x_5961) ;  /* 0x0000000400407947 */ /* 0x000fea0003800000 */
.L_x_5968:
        /* <DEDUP_REMOVED lines=11> */
.L_x_5981:
[----:B------:R-:W-:Y:S01]  /*6120*/  HADD2.F32 R4, -RZ, R4.H0_H0 ;  /* 0x20000004ff047230 */ /* 0x000fe20000004100 */
[----:B------:R-:W-:-:S04]  /*6130*/  CS2R R6, SRZ ;  /* 0x0000000000067805 */ /* 0x000fc8000001ff00 */
[----:B------:R-:W-:-:S06]  /*6140*/  FMUL.FTZ R4, R4, 1 ;  /* 0x3f80000004047820 */ /* 0x000fcc0000410000 */
[----:B------:R-:W0:Y:S02]  /*6150*/  F2F.F64.F32 R4, R4 ;  /* 0x0000000400047310 */ /* 0x000e240000201800 */
[----:B0-----:R4:W-:Y:S01]  /*6160*/  STG.E.128 desc[UR36][R2.64], R4 ;  /* 0x0000000402007986 */ /* 0x0019e2000c101d24 */
[----:B------:R-:W-:Y:S05]  /*6170*/  BRA `(.L_x_5961) ;  /* 0x0000000000fc7947 */ /* 0x000fea0003800000 */
.L_x_5980:
[----:B------:R-:W-:-:S09]  /*6180*/  UISETP.NE.AND UP0, UPT, UR4, 0xf, UPT ;  /* 0x0000000f0400788c */ /* 0x000fd2000bf05270 */
[----:B------:R-:W-:Y:S05]  /*6190*/  BRA.U !UP0, `(.L_x_5982) ;  /* 0x0000000108e87547 */ /* 0x000fea000b800000 */
[----:B------:R-:W-:-:S09]  /*61a0*/  UISETP.NE.AND UP0, UPT, UR4, 0x17, UPT ;  /* 0x000000170400788c */ /* 0x000fd2000bf05270 */
[----:B------:R-:W-:Y:S05]  /*61b0*/  BRA.U !UP0, `(.L_x_5983) ;  /* 0x0000000108907547 */ /* 0x000fea000b800000 */
[----:B------:R-:W-:-:S09]  /*61c0*/  UISETP.NE.AND UP0, UPT, UR4, 0x18, UPT ;  /* 0x000000180400788c */ /* 0x000fd2000bf05270 */
[----:B------:R-:W-:Y:S05]  /*61d0*/  BRA.U !UP0, `(.L_x_5984) ;  /* 0x0000000108447547 */ /* 0x000fea000b800000 */
.L_x_5960:
        /* <DEDUP_REMOVED lines=16> */
.L_x_5985:
[----:B------:R-:W-:Y:S05]  /*62e0*/  BRA `(.L_x_5961) ;  /* 0x0000000000a07947 */ /* 0x000fea0003800000 */
.L_x_5984:
        /* <DEDUP_REMOVED lines=13> */
.L_x_5987:
[----:B------:R-:W-:Y:S05]  /*63c0*/  BSYNC.RECONVERGENT B0 ;  /* 0x0000000000007941 */ /* 0x000fea0003800200 */
.L_x_5986:
[----:B------:R-:W-:-:S05]  /*63d0*/  LOP3.LUT R5, R0, 0x80, R5, 0xf8, !PT ;  /* 0x0000008000057812 */ /* 0x000fca00078ef805 */
[----:B------:R2:W-:Y:S01]  /*63e0*/  STG.E.U8 desc[UR36][R2.64], R5 ;  /* 0x0000000502007986 */ /* 0x0005e2000c101124 */
[----:B------:R-:W-:Y:S05]  /*63f0*/  BRA `(.L_x_5961) ;  /* 0x00000000005c7947 */ /* 0x000fea0003800000 */
.L_x_5983:
        /* <DEDUP_REMOVED lines=12> */
.L_x_5989:
[----:B------:R-:W-:Y:S01]  /*64c0*/  IMAD.MOV.U32 R0, RZ, RZ, 0x7f ;  /* 0x0000007fff007424 */ /* 0x000fe200078e00ff */
[----:B------:R-:W-:-:S04]  /*64d0*/  ISETP.GT.U32.AND P0, PT, R4, 0x7f800000, PT ;  /* 0x7f8000000400780c */ /* 0x000fc80003f04070 */
[----:B------:R-:W-:-:S09]  /*64e0*/  SEL R0, R0, 0x7c, P0 ;  /* 0x0000007c00007807 */ /* 0x000fd20000000000 */
.L_x_5990:
[----:B------:R-:W-:Y:S05]  /*64f0*/  BSYNC.RECONVERGENT B0 ;  /* 0x0000000000007941 */ /* 0x000fea0003800200 */
.L_x_5988:
[----:B------:R-:W-:-:S04]  /*6500*/  SHF.R.U32.HI R5, RZ, 0x18, R5 ;  /* 0x00000018ff057819 */ /* 0x000fc80000011605 */
[----:B------:R-:W-:-:S05]  /*6510*/  LOP3.LUT R5, R0, 0x80, R5, 0xf8, !PT ;  /* 0x0000008000057812 */ /* 0x000fca00078ef805 */
[----:B------:R1:W-:Y:S01]  /*6520*/  STG.E.U8 desc[UR36][R2.64], R5 ;  /* 0x0000000502007986 */ /* 0x0003e2000c101124 */
[----:B------:R-:W-:Y:S05]  /*6530*/  BRA `(.L_x_5961) ;  /* 0x00000000000c7947 */ /* 0x000fea0003800000 */
.L_x_5982:
[----:B------:R-:W-:-:S05]  /*6540*/  HADD2.F32 R0, -RZ, R4.H0_H0 ;  /* 0x20000004ff007230 */ /* 0x000fca0000004100 */
[----:B------:R-:W-:-:S05]  /*6550*/  F2FP.BF16.F32.PACK_AB R0, RZ, R0 ;  /* 0x00000000ff00723e */ /* 0x000fca00000010ff */
[----:B------:R0:W-:Y:S02]  /*6560*/  STG.E.U16 desc[UR36][R2.64], R0 ;  /* 0x0000000002007986 */ /* 0x0001e4000c101524 */
.L_x_5961:
[----:B------:R-:W-:-:S07]  /*6570*/  VIADD R17, R17, 0x80 ;  /* 0x0000008011117836 */ /* 0x000fce0000000000 */
.L_x_5921:
[----:B------:R-:W-:Y:S05]  /*6580*/  BSYNC.RECONVERGENT B6 ;  /* 0x0000000000067941 */ /* 0x000fea0003800200 */
.L_x_5920:
        /* <DEDUP_REMOVED lines=307> */
.L_x_5993:
        /* <DEDUP_REMOVED lines=18> */
.L_x_5997:
[----:B------:R-:W2:Y:S02]  /*79e0*/  LDG.E.U8 R2, desc[UR36][R2.64] ;  /* 0x0000002402027981 */ /* 0x000ea4000c1e1100 */
[----:B--2---:R-:W-:-:S04]  /*79f0*/  I2FP.F32.U32 R0, R2 ;  /* 0x0000000200007245 */ /* 0x004fc80000201000 */
[----:B------:R-:W-:Y:S01]  /*7a00*/  F2FP.F16.F32.PACK_AB R0, RZ, R0 ;  /* 0x00000000ff00723e */ /* 0x000fe200000000ff */
[----:B------:R-:W-:Y:S06]  /*7a10*/  BRA `(.L_x_5999) ;  /* 0x0000000c009c7947 */ /* 0x000fec0003800000 */
.L_x_5996:
        /* <DEDUP_REMOVED lines=10> */
.L_x_6001:
[----:B------:R-:W2:Y:S02]  /*7ac0*/  LDG.E R2, desc[UR36][R2.64] ;  /* 0x0000002402027981 */ /* 0x000ea4000c1e1900 */
[----:B--2---:R-:W-:-:S04]  /*7ad0*/  I2FP.F32.S32 R0, R2 ;  /* 0x0000000200007245 */ /* 0x004fc80000201400 */
[----:B------:R-:W-:Y:S01]  /*7ae0*/  F2FP.F16.F32.PACK_AB R0, RZ, R0 ;  /* 0x00000000ff00723e */ /* 0x000fe200000000ff */
[----:B------:R-:W-:Y:S06]  /*7af0*/  BRA `(.L_x_5999) ;  /* 0x0000000c00647947 */ /* 0x000fec0003800000 */
.L_x_6000:
[----:B------:R-:W2:Y:S02]  /*7b00*/  LDG.E.U16 R2, desc[UR36][R2.64] ;  /* 0x0000002402027981 */ /* 0x000ea4000c1e1500 */
[----:B--2---:R-:W0:Y:S02]  /*7b10*/  I2F.S16 R0, R2 ;  /* 0x0000000200007306 */ /* 0x004e240000101400 */
[----:B0-----:R-:W-:Y:S01]  /*7b20*/  F2FP.F16.F32.PACK_AB R0, RZ, R0 ;  /* 0x00000000ff00723e */ /* 0x001fe200000000ff */
[----:B------:R-:W-:Y:S06]  /*7b30*/  BRA `(.L_x_5999) ;  /* 0x0000000c00547947 */ /* 0x000fec0003800000 */
.L_x_5995:
        /* <DEDUP_REMOVED lines=9> */
.L_x_6003:
[----:B------:R1:W5:Y:S01]  /*7bd0*/  LDG.E.U16 R0, desc[UR36][R2.64] ;  /* 0x0000002402007981 */ /* 0x000362000c1e1500 */
[----:B------:R-:W-:Y:S05]  /*7be0*/  BRA `(.L_x_5999) ;  /* 0x0000000c00287947 */ /* 0x000fea0003800000 */
.L_x_6002:
        /* <DEDUP_REMOVED lines=9> */
.L_x_6005:
[----:B------:R0:W5:Y:S01]  /*7c80*/  LDG.E.U16 R0, desc[UR36][R2.64] ;  /* 0x0000002402007981 */ /* 0x000162000c1e1500 */
[----:B------:R-:W-:Y:S05]  /*7c90*/  BRA `(.L_x_5999) ;  /* 0x0000000800fc7947 */ /* 0x000fea0003800000 */
.L_x_6004:
        /* <DEDUP_REMOVED lines=12> */
.L_x_5994:
        /* <DEDUP_REMOVED lines=13> */
.L_x_6008:
        /* <DEDUP_REMOVED lines=12> */
.L_x_6007:
        /* <DEDUP_REMOVED lines=27> */
.L_x_6010:
        /* <DEDUP_REMOVED lines=13> */
.L_x_6009:
[----:B------:R-:W2:Y:S02]  /*8170*/  LDG.E.U16 R0, desc[UR36][R2.64] ;  /* 0x0000002402007981 */ /* 0x000ea4000c1e1500 */
[----:B--2---:R-:W-:-:S05]  /*8180*/  IMAD.U32 R0, R0, 0x10000, RZ ;  /* 0x0001000000007824 */ /* 0x004fca00078e00ff */
[----:B------:R-:W-:Y:S01]  /*8190*/  F2FP.F16.F32.PACK_AB R0, RZ, R0 ;  /* 0x00000000ff00723e */ /* 0x000fe200000000ff */
[----:B------:R-:W-:Y:S06]  /*81a0*/  BRA `(.L_x_5999) ;  /* 0x0000000400b87947 */ /* 0x000fec0003800000 */
.L_x_6006:
        /* <DEDUP_REMOVED lines=12> */
.L_x_6013:
        /* <DEDUP_REMOVED lines=21> */
.L_x_6017:
[----:B------:R-:W-:Y:S05]  /*83c0*/  BSYNC.RECONVERGENT B1 ;  /* 0x0000000000017941 */ /* 0x000fea0003800200 */
.L_x_6016:
[----:B------:R-:W-:Y:S01]  /*83d0*/  IMAD.SHL.U32 R0, R0, 0x100000, RZ ;  /* 0x0010000000007824 */ /* 0x000fe200078e00ff */
[----:B------:R-:W-:-:S04]  /*83e0*/  LEA R2, R2, 0x3b800000, 0x17 ;  /* 0x3b80000002027811 */ /* 0x000fc800078eb8ff */
[----:B------:R-:W-:-:S07]  /*83f0*/  LOP3.LUT R0, R2, R0, R7, 0xfe, !PT ;  /* 0x0000000002007212 */ /* 0x000fce00078efe07 */
.L_x_6015:
[----:B------:R-:W-:Y:S05]  /*8400*/  BSYNC.RECONVERGENT B0 ;  /* 0x0000000000007941 */ /* 0x000fea0003800200 */
.L_x_6014:
[----:B------:R-:W-:Y:S01]  /*8410*/  F2FP.F16.F32.PACK_AB R0, RZ, R0 ;  /* 0x00000000ff00723e */ /* 0x000fe200000000ff */
[----:B------:R-:W-:Y:S06]  /*8420*/  BRA `(.L_x_5999) ;  /* 0x0000000400187947 */ /* 0x000fec0003800000 */
.L_x_6012:
        /* <DEDUP_REMOVED lines=21> */
.L_x_6021:
[----:B------:R-:W-:Y:S05]  /*8580*/  BSYNC.RECONVERGENT B1 ;  /* 0x0000000000017941 */ /* 0x000fea0003800200 */
.L_x_6020:
[----:B------:R-:W-:Y:S02]  /*8590*/  SHF.L.U32 R0, R0, 0x15, RZ ;  /* 0x0000001500007819 */ /* 0x000fe400000006ff */
[----:B------:R-:W-:-:S04]  /*85a0*/  LEA R2, R2, 0x37800000, 0x17 ;  /* 0x3780000002027811 */ /* 0x000fc800078eb8ff */
[----:B------:R-:W-:-:S07]  /*85b0*/  LOP3.LUT R0, R2, R0, R7, 0xfe, !PT ;  /* 0x0000000002007212 */ /* 0x000fce00078efe07 */
.L_x_6019:
[----:B------:R-:W-:Y:S05]  /*85c0*/  BSYNC.RECONVERGENT B0 ;  /* 0x0000000000007941 */ /* 0x000fea0003800200 */
.L_x_6018:
[----:B------:R-:W-:Y:S01]  /*85d0*/  F2FP.F16.F32.PACK_AB R0, RZ, R0 ;  /* 0x00000000ff00723e */ /* 0x000fe200000000ff */
[----:B------:R-:W-:Y:S06]  /*85e0*/  BRA `(.L_x_5999) ;  /* 0x0000000000a87947 */ /* 0x000fec0003800000 */
.L_x_6011:
        /* <DEDUP_REMOVED lines=14> */
.L_x_6025:
[----:B------:R-:W-:Y:S05]  /*86d0*/  BSYNC.RECONVERGENT B0 ;  /* 0x0000000000007941 */ /* 0x000fea0003800200 */
.L_x_6024:
[----:B------:R-:W-:Y:S01]  /*86e0*/  F2FP.F16.F32.PACK_AB R0, RZ, R0 ;  /* 0x00000000ff00723e */ /* 0x000fe200000000ff */
[----:B------:R-:W-:Y:S06]  /*86f0*/  BRA `(.L_x_5999) ;  /* 0x0000000000647947 */ /* 0x000fec0003800000 */
.L_x_5998:
        /* <DEDUP_REMOVED lines=16> */
.L_x_6026:
[----:B------:R-:W-:Y:S01]  /*8800*/  PRMT R0, RZ, 0x7610, R0 ;  /* 0x00007610ff007816 */ /* 0x000fe20000000000 */
[----:B------:R-:W-:Y:S06]  /*8810*/  BRA `(.L_x_5999) ;  /* 0x00000000001c7947 */ /* 0x000fec0003800000 */
.L_x_6023:
[----:B------:R-:W2:Y:S02]  /*8820*/  LDG.E.64 R2, desc[UR36][R2.64] ;  /* 0x0000002402027981 */ /* 0x000ea4000c1e1b00 */
[----:B--2---:R-:W0:Y:S02]  /*8830*/  I2F.U64 R0, R2 ;  /* 0x0000000200007312 */ /* 0x004e240000301000 */
[----:B0-----:R-:W-:Y:S01]  /*8840*/  F2FP.F16.F32.PACK_AB R0, RZ, R0 ;  /* 0x00000000ff00723e */ /* 0x001fe200000000ff */
[----:B------:R-:W-:Y:S06]  /*8850*/  BRA `(.L_x_5999) ;  /* 0x00000000000c7947 */ /* 0x000fec0003800000 */
.L_x_6022:
[----:B------:R-:W2:Y:S02]  /*8860*/  LDG.E R2, desc[UR36][R2.64] ;  /* 0x0000002402027981 */ /* 0x000ea4000c1e1900 */
[----:B--2---:R-:W-:-:S04]  /*8870*/  I2FP.F32.U32 R0, R2 ;  /* 0x0000000200007245 */ /* 0x004fc80000201000 */
[----:B------:R-:W-:-:S07]  /*8880*/  F2FP.F16.F32.PACK_AB R0, RZ, R0 ;  /* 0x00000000ff00723e */ /* 0x000fce00000000ff */
.L_x_5999:
        /* <DEDUP_REMOVED lines=21> */
.L_x_6030:
[----:B------:R-:W-:-:S06]  /*89e0*/  HADD2.F32 R5, -RZ, R4.H0_H0 ;  /* 0x20000004ff057230 */ /* 0x000fcc0000004100 */
[----:B------:R-:W0:Y:S02]  /*89f0*/  F2I.S64.TRUNC R4, R5 ;  /* 0x0000000500047311 */ /* 0x000e24000020d900 */
[----:B0-----:R4:W-:Y:S01]  /*8a00*/  STG.E.U8 desc[UR36][R2.64], R4 ;  /* 0x0000000402007986 */ /* 0x0019e2000c101124 */
[----:B------:R-:W-:Y:S05]  /*8a10*/  BRA `(.L_x_6032) ;  /* 0x0000000c006c7947 */ /* 0x000fea0003800000 */
.L_x_6029:
        /* <DEDUP_REMOVED lines=10> */
.L_x_6034:
[----:B------:R-:W-:-:S04]  /*8ac0*/  HADD2.F32 R4, -RZ, R4.H0_H0 ;  /* 0x20000004ff047230 */ /* 0x000fc80000004100 */
[----:B------:R-:W0:Y:S02]  /*8ad0*/  F2I.FTZ.TRUNC.NTZ R5, R4 ;  /* 0x0000000400057305 */ /* 0x000e24000021f100 */
[----:B0-----:R2:W-:Y:S01]  /*8ae0*/  STG.E desc[UR36][R2.64], R5 ;  /* 0x0000000502007986 */ /* 0x0015e2000c101924 */
[----:B------:R-:W-:Y:S05]  /*8af0*/  BRA `(.L_x_6032) ;  /* 0x0000000c00347947 */ /* 0x000fea0003800000 */
.L_x_6033:
[----:B------:R-:W-:-:S04]  /*8b00*/  HADD2.F32 R4, -RZ, R4.H0_H0 ;  /* 0x20000004ff047230 */ /* 0x000fc80000004100 */
[----:B------:R-:W0:Y:S02]  /*8b10*/  F2I.FTZ.TRUNC.NTZ R5, R4 ;  /* 0x0000000400057305 */ /* 0x000e24000021f100 */
[----:B0-----:R0:W-:Y:S01]  /*8b20*/  STG.E.U16 desc[UR36][R2.64], R5 ;  /* 0x0000000502007986 */ /* 0x0011e2000c101524 */
[----:B------:R-:W-:Y:S05]  /*8b30*/  BRA `(.L_x_6032) ;  /* 0x0000000c00247947 */ /* 0x000fea0003800000 */
.L_x_6028:
        /* <DEDUP_REMOVED lines=9> */
.L_x_6036:
[----:B------:R0:W-:Y:S01]  /*8bd0*/  STG.E.U16 desc[UR36][R2.64], R4 ;  /* 0x0000000402007986 */ /* 0x0001e2000c101524 */
[----:B------:R-:W-:Y:S05]  /*8be0*/  BRA `(.L_x_6032) ;  /* 0x0000000800f87947 */ /* 0x000fea0003800000 */
.L_x_6035:
        /* <DEDUP_REMOVED lines=10> */
.L_x_6038:
[----:B------:R-:W-:-:S05]  /*8c90*/  HADD2.F32 R0, -RZ, R4.H0_H0 ;  /* 0x20000004ff007230 */ /* 0x000fca0000004100 */
[----:B------:R-:W-:-:S04]  /*8ca0*/  F2FP.F16.F32.PACK_AB R0, RZ, R0 ;  /* 0x00000000ff00723e */ /* 0x000fc800000000ff */
[----:B------:R-:W-:-:S05]  /*8cb0*/  PRMT R0, R0, 0x5410, RZ ;  /* 0x0000541000007816 */ /* 0x000fca00000000ff */
[----:B------:R0:W-:Y:S01]  /*8cc0*/  STG.E desc[UR36][R2.64], R0 ;  /* 0x0000000002007986 */ /* 0x0001e2000c101924 */
[----:B------:R-:W-:Y:S05]  /*8cd0*/  BRA `(.L_x_6032) ;  /* 0x0000000800bc7947 */ /* 0x000fea0003800000 */
.L_x_6037:
[----:B------:R-:W-:-:S05]  /*8ce0*/  HADD2.F32 R4, -RZ, R4.H0_H0 ;  /* 0x20000004ff047230 */ /* 0x000fca0000004100 */
[----:B------:R-:W-:-:S06]  /*8cf0*/  FMUL.FTZ R4, R4, 1 ;  /* 0x3f80000004047820 */ /* 0x000fcc0000410000 */
[----:B------:R-:W0:Y:S02]  /*8d00*/  F2F.F64.F32 R4, R4 ;  /* 0x0000000400047310 */ /* 0x000e240000201800 */
[----:B0-----:R0:W-:Y:S01]  /*8d10*/  STG.E.64 desc[UR36][R2.64], R4 ;  /* 0x0000000402007986 */ /* 0x0011e2000c101b24 */
[----:B------:R-:W-:Y:S05]  /*8d20*/  BRA `(.L_x_6032) ;  /* 0x0000000800a87947 */ /* 0x000fea0003800000 */
.L_x_6027:
        /* <DEDUP_REMOVED lines=14> */
.L_x_6042:
        /* <DEDUP_REMOVED lines=18> */
.L_x_6045:
[----:B------:R-:W-:-:S04]  /*8f30*/  SHF.R.U32.HI R5, RZ, 0x18, R5 ;  /* 0x00000018ff057819 */ /* 0x000fc80000011605 */
[----:B------:R-:W-:-:S07]  /*8f40*/  LOP3.LUT R0, R0, 0x80, R5, 0xf8, !PT ;  /* 0x0000008000007812 */ /* 0x000fce00078ef805 */
.L_x_6044:
[----:B------:R-:W-:Y:S05]  /*8f50*/  BSYNC.RECONVERGENT B0 ;  /* 0x0000000000007941 */ /* 0x000fea0003800200 */
.L_x_6043:
[----:B------:R0:W-:Y:S01]  /*8f60*/  STG.E.U8 desc[UR36][R2.64], R0 ;  /* 0x0000000002007986 */ /* 0x0001e2000c101124 */
[----:B------:R-:W-:Y:S05]  /*8f70*/  BRA `(.L_x_6032) ;  /* 0x0000000800147947 */ /* 0x000fea0003800000 */
.L_x_6041:
        /* <DEDUP_REMOVED lines=18> */
.L_x_6048:
[----:B------:R-:W-:-:S04]  /*90a0*/  SHF.R.U32.HI R5, RZ, 0x18, R5 ;  /* 0x00000018ff057819 */ /* 0x000fc80000011605 */
[----:B------:R-:W-:-:S07]  /*90b0*/  LOP3.LUT R0, R0, 0x80, R5, 0xf8, !PT ;  /* 0x0000008000007812 */ /* 0x000fce00078ef805 */
.L_x_6047:
[----:B------:R-:W-:Y:S05]  /*90c0*/  BSYNC.RECONVERGENT B0 ;  /* 0x0000000000007941 */ /* 0x000fea0003800200 */
.L_x_6046:
[----:B------:R0:W-:Y:S01]  /*90d0*/  STG.E.U8 desc[UR36][R2.64], R0 ;  /* 0x0000000002007986 */ /* 0x0001e2000c101124 */
[----:B------:R-:W-:Y:S05]  /*90e0*/  BRA `(.L_x_6032) ;  /* 0x0000000400b87947 */ /* 0x000fea0003800000 */
.L_x_6040:
        /* <DEDUP_REMOVED lines=22> */
.L_x_6050:
[----:B------:R-:W-:-:S06]  /*9250*/  HADD2.F32 R4, -RZ, R4.H0_H0 ;  /* 0x20000004ff047230 */ /* 0x000fcc0000004100 */
[----:B------:R-:W0:Y:S02]  /*9260*/  F2I.U64.TRUNC R4, R4 ;  /* 0x0000000400047311 */ /* 0x000e24000020d800 */
[----:B0-----:R0:W-:Y:S01]  /*9270*/  STG.E.64 desc[UR36][R2.64], R4 ;  /* 0x0000000402007986 */ /* 0x0011e2000c101b24 */
[----:B------:R-:W-:Y:S05]  /*9280*/  BRA `(.L_x_6032) ;  /* 0x0000000400507947 */ /* 0x000fea0003800000 */
.L_x_6049:
[----:B------:R-:W-:-:S04]  /*9290*/  HADD2.F32 R4, -RZ, R4.H0_H0 ;  /* 0x20000004ff047230 */ /* 0x000fc80000004100 */
[----:B------:R-:W0:Y:S02]  /*92a0*/  F2I.FTZ.U32.TRUNC.NTZ R5, R4 ;  /* 0x0000000400057305 */ /* 0x000e24000021f000 */
[----:B0-----:R0:W-:Y:S01]  /*92b0*/  STG.E desc[UR36][R2.64], R5 ;  /* 0x0000000502007986 */ /* 0x0011e2000c101924 */
[----:B------:R-:W-:Y:S05]  /*92c0*/  BRA `(.L_x_6032) ;  /* 0x0000000400407947 */ /* 0x000fea0003800000 */
.L_x_6039:
        /* <DEDUP_REMOVED lines=11> */
.L_x_6052:
[----:B------:R-:W-:Y:S01]  /*9380*/  HADD2.F32 R4, -RZ, R4.H0_H0 ;  /* 0x20000004ff047230 */ /* 0x000fe20000004100 */
[----:B------:R-:W-:-:S04]  /*9390*/  CS2R R6, SRZ ;  /* 0x0000000000067805 */ /* 0x000fc8000001ff00 */
[----:B------:R-:W-:-:S06]  /*93a0*/  FMUL.FTZ R4, R4, 1 ;  /* 0x3f80000004047820 */ /* 0x000fcc0000410000 */
[----:B------:R-:W0:Y:S02]  /*93b0*/  F2F.F64.F32 R4, R4 ;  /* 0x0000000400047310 */ /* 0x000e240000201800 */
[----:B0-----:R0:W-:Y:S01]  /*93c0*/  STG.E.128 desc[UR36][R2.64], R4 ;  /* 0x0000000402007986 */ /* 0x0011e2000c101d24 */
[----:B------:R-:W-:Y:S05]  /*93d0*/  BRA `(.L_x_6032) ;  /* 0x0000000000fc7947 */ /* 0x000fea0003800000 */
.L_x_6051:
[----:B------:R-:W-:-:S09]  /*93e0*/  UISETP.NE.AND UP0, UPT, UR4, 0xf, UPT ;  /* 0x0000000f0400788c */ /* 0x000fd2000bf05270 */
[----:B------:R-:W-:Y:S05]  /*93f0*/  BRA.U !UP0, `(.L_x_6053) ;  /* 0x0000000108e87547 */ /* 0x000fea000b800000 */
[----:B------:R-:W-:-:S09]  /*9400*/  UISETP.NE.AND UP0, UPT, UR4, 0x17, UPT ;  /* 0x000000170400788c */ /* 0x000fd2000bf05270 */
[----:B------:R-:W-:Y:S05]  /*9410*/  BRA.U !UP0, `(.L_x_6054) ;  /* 0x0000000108907547 */ /* 0x000fea000b800000 */
[----:B------:R-:W-:-:S09]  /*9420*/  UISETP.NE.AND UP0, UPT, UR4, 0x18, UPT ;  /* 0x000000180400788c */ /* 0x000fd2000bf05270 */
[----:B------:R-:W-:Y:S05]  /*9430*/  BRA.U !UP0, `(.L_x_6055) ;  /* 0x0000000108447547 */ /* 0x000fea000b800000 */
.L_x_6031:
        /* <DEDUP_REMOVED lines=16> */
.L_x_6056:
[----:B------:R-:W-:Y:S05]  /*9540*/  BRA `(.L_x_6032) ;  /* 0x0000000000a07947 */ /* 0x000fea0003800000 */
.L_x_6055:
        /* <DEDUP_REMOVED lines=13> */
.L_x_6058:
[----:B------:R-:W-:Y:S05]  /*9620*/  BSYNC.RECONVERGENT B0 ;  /* 0x0000000000007941 */ /* 0x000fea0003800200 */
.L_x_6057:
[----:B------:R-:W-:-:S05]  /*9630*/  LOP3.LUT R5, R0, 0x80, R5, 0xf8, !PT ;  /* 0x0000008000057812 */ /* 0x000fca00078ef805 */
[----:B------:R0:W-:Y:S01]  /*9640*/  STG.E.U8 desc[UR36][R2.64], R5 ;  /* 0x0000000502007986 */ /* 0x0001e2000c101124 */
[----:B------:R-:W-:Y:S05]  /*9650*/  BRA `(.L_x_6032) ;  /* 0x00000000005c7947 */ /* 0x000fea0003800000 */
.L_x_6054:
        /* <DEDUP_REMOVED lines=12> */
.L_x_6060:
[----:B------:R-:W-:Y:S02]  /*9720*/  ISETP.GT.U32.AND P0, PT, R4, 0x7f800000, PT ;  /* 0x7f8000000400780c */ /* 0x000fe40003f04070 */
[----:B------:R-:W-:-:S04]  /*9730*/  MOV R0, 0x7f ;  /* 0x0000007f00007802 */ /* 0x000fc80000000f00 */
[----:B------:R-:W-:-:S07]  /*9740*/  SEL R0, R0, 0x7c, P0 ;  /* 0x0000007c00007807 */ /* 0x000fce0000000000 */
.L_x_6061:
[----:B------:R-:W-:Y:S05]  /*9750*/  BSYNC.RECONVERGENT B0 ;  /* 0x0000000000007941 */ /* 0x000fea0003800200 */
.L_x_6059:
[----:B------:R-:W-:-:S04]  /*9760*/  SHF.R.U32.HI R5, RZ, 0x18, R5 ;  /* 0x00000018ff057819 */ /* 0x000fc80000011605 */
[----:B------:R-:W-:-:S05]  /*9770*/  LOP3.LUT R5, R0, 0x80, R5, 0xf8, !PT ;  /* 0x0000008000057812 */ /* 0x000fca00078ef805 */
[----:B------:R0:W-:Y:S01]  /*9780*/  STG.E.U8 desc[UR36][R2.64], R5 ;  /* 0x0000000502007986 */ /* 0x0001e2000c101124 */
[----:B------:R-:W-:Y:S05]  /*9790*/  BRA `(.L_x_6032) ;  /* 0x00000000000c7947 */ /* 0x000fea0003800000 */
.L_x_6053:
[----:B------:R-:W-:-:S05]  /*97a0*/  HADD2.F32 R0, -RZ, R4.H0_H0 ;  /* 0x20000004ff007230 */ /* 0x000fca0000004100 */
[----:B------:R-:W-:-:S05]  /*97b0*/  F2FP.BF16.F32.PACK_AB R0, RZ, R0 ;  /* 0x00000000ff00723e */ /* 0x000fca00000010ff */
[----:B------:R0:W-:Y:S02]  /*97c0*/  STG.E.U16 desc[UR36][R2.64], R0 ;  /* 0x0000000002007986 */ /* 0x0001e4000c101524 */
.L_x_6032:
[----:B------:R-:W-:-:S07]  /*97d0*/  VIADD R17, R17, 0x80 ;  /* 0x0000008011117836 */ /* 0x000fce0000000000 */
.L_x_5992:
[----:B------:R-:W-:Y:S05]  /*97e0*/  BSYNC.RECONVERGENT B6 ;  /* 0x0000000000067941 */ /* 0x000fea0003800200 */
.L_x_5991:
        /* <DEDUP_REMOVED lines=306> */
.L_x_6062:
        /* <DEDUP_REMOVED lines=20> */
.L_x_6066:
[----:B------:R-:W2:Y:S02]  /*ac50*/  LDG.E.U8 R2, desc[UR36][R2.64] ;  /* 0x0000002402027981 */ /* 0x000ea4000c1e1100 */
[----:B--2---:R-:W-:-:S04]  /*ac60*/  I2FP.F32.U32 R0, R2 ;  /* 0x0000000200007245 */ /* 0x004fc80000201000 */
[----:B------:R-:W-:Y:S01]  /*ac70*/  F2FP.F16.F32.PACK_AB R0, RZ, R0 ;  /* 0x00000000ff00723e */ /* 0x000fe200000000ff */
[----:B------:R-:W-:Y:S06]  /*ac80*/  BRA `(.L_x_6068) ;  /* 0x0000000c009c7947 */ /* 0x000fec0003800000 */
.L_x_6065:
        /* <DEDUP_REMOVED lines=10> */
.L_x_6070:
[----:B------:R-:W2:Y:S02]  /*ad30*/  LDG.E R2, desc[UR36][R2.64] ;  /* 0x0000002402027981 */ /* 0x000ea4000c1e1900 */
[----:B--2---:R-:W-:-:S04]  /*ad40*/  I2FP.F32.S32 R0, R2 ;  /* 0x0000000200007245 */ /* 0x004fc80000201400 */
[----:B------:R-:W-:Y:S01]  /*ad50*/  F2FP.F16.F32.PACK_AB R0, RZ, R0 ;  /* 0x00000000ff00723e */ /* 0x000fe200000000ff */
[----:B------:R-:W-:Y:S06]  /*ad60*/  BRA `(.L_x_6068) ;  /* 0x0000000c00647947 */ /* 0x000fec0003800000 */
.L_x_6069:
[----:B------:R-:W2:Y:S02]  /*ad70*/  LDG.E.U16 R2, desc[UR36][R2.64] ;  /* 0x0000002402027981 */ /* 0x000ea4000c1e1500 */
[----:B--2---:R-:W0:Y:S02]  /*ad80*/  I2F.S16 R0, R2 ;  /* 0x0000000200007306 */ /* 0x004e240000101400 */
[----:B0-----:R-:W-:Y:S01]  /*ad90*/  F2FP.F16.F32.PACK_AB R0, RZ, R0 ;  /* 0x00000000ff00723e */ /* 0x001fe200000000ff */
[----:B------:R-:W-:Y:S06]  /*ada0*/  BRA `(.L_x_6068) ;  /* 0x0000000c00547947 */ /* 0x000fec0003800000 */
.L_x_6064:
        /* <DEDUP_REMOVED lines=9> */
.L_x_6072:
[----:B------:R1:W5:Y:S01]  /*ae40*/  LDG.E.U16 R0, desc[UR36][R2.64] ;  /* 0x0000002402007981 */ /* 0x000362000c1e1500 */
[----:B------:R-:W-:Y:S05]  /*ae50*/  BRA `(.L_x_6068) ;  /* 0x0000000c00287947 */ /* 0x000fea0003800000 */
.L_x_6071:
        /* <DEDUP_REMOVED lines=9> */
.L_x_6074:
[----:B------:R0:W5:Y:S01]  /*aef0*/  LDG.E.U16 R0, desc[UR36][R2.64] ;  /* 0x0000002402007981 */ /* 0x000162000c1e1500 */
[----:B------:R-:W-:Y:S05]  /*af00*/  BRA `(.L_x_6068) ;  /* 0x0000000800fc7947 */ /* 0x000fea0003800000 */
.L_x_6073:
        /* <DEDUP_REMOVED lines=12> */
.L_x_6063:
        /* <DEDUP_REMOVED lines=13> */
.L_x_6077:
        /* <DEDUP_REMOVED lines=12> */
.L_x_6076:
        /* <DEDUP_REMOVED lines=27> */
.L_x_6079:
        /* <DEDUP_REMOVED lines=13> */
.L_x_6078:
[----:B------:R-:W2:Y:S02]  /*b3e0*/  LDG.E.U16 R0, desc[UR36][R2.64] ;  /* 0x0000002402007981 */ /* 0x000ea4000c1e1500 */
[----:B--2---:R-:W-:-:S04]  /*b3f0*/  SHF.L.U32 R0, R0, 0x10, RZ ;  /* 0x0000001000007819 */ /* 0x004fc800000006ff */
[----:B------:R-:W-:Y:S01]  /*b400*/  F2FP.F16.F32.PACK_AB R0, RZ, R0 ;  /* 0x00000000ff00723e */ /* 0x000fe200000000ff */
[----:B------:R-:W-:Y:S06]  /*b410*/  BRA `(.L_x_6068) ;  /* 0x0000000400b87947 */ /* 0x000fec0003800000 */
.L_x_6075:
        /* <DEDUP_REMOVED lines=12> */
.L_x_6082:
        /* <DEDUP_REMOVED lines=21> */
.L_x_6086:
[----:B------:R-:W-:Y:S05]  /*b630*/  BSYNC.RECONVERGENT B1 ;  /* 0x0000000000017941 */ /* 0x000fea0003800200 */
.L_x_6085:
[----:B------:R-:W-:Y:S01]  /*b640*/  IMAD.SHL.U32 R0, R0, 0x100000, RZ ;  /* 0x0010000000007824 */ /* 0x000fe200078e00ff */
[----:B------:R-:W-:-:S04]  /*b650*/  LEA R2, R2, 0x3b800000, 0x17 ;  /* 0x3b80000002027811 */ /* 0x000fc800078eb8ff */
[----:B------:R-:W-:-:S07]  /*b660*/  LOP3.LUT R0, R2, R0, R7, 0xfe, !PT ;  /* 0x0000000002007212 */ /* 0x000fce00078efe07 */
.L_x_6084:
[----:B------:R-:W-:Y:S05]  /*b670*/  BSYNC.RECONVERGENT B0 ;  /* 0x0000000000007941 */ /* 0x000fea0003800200 */
.L_x_6083:
[----:B------:R-:W-:Y:S01]  /*b680*/  F2FP.F16.F32.PACK_AB R0, RZ, R0 ;  /* 0x00000000ff00723e */ /* 0x000fe200000000ff */
[----:B------:R-:W-:Y:S06]  /*b690*/  BRA `(.L_x_6068) ;  /* 0x0000000400187947 */ /* 0x000fec0003800000 */
.L_x_6081:
        /* <DEDUP_REMOVED lines=21> */
.L_x_6090:
[----:B------:R-:W-:Y:S05]  /*b7f0*/  BSYNC.RECONVERGENT B1 ;  /* 0x0000000000017941 */ /* 0x000fea0003800200 */
.L_x_6089:
[----:B------:R-:W-:Y:S02]  /*b800*/  SHF.L.U32 R0, R0, 0x15, RZ ;  /* 0x0000001500007819 */ /* 0x000fe400000006ff */
[----:B------:R-:W-:-:S04]  /*b810*/  LEA R2, R2, 0x37800000, 0x17 ;  /* 0x3780000002027811 */ /* 0x000fc800078eb8ff */
[----:B------:R-:W-:-:S07]  /*b820*/  LOP3.LUT R0, R2, R0, R7, 0xfe, !PT ;  /* 0x0000000002007212 */ /* 0x000fce00078efe07 */
.L_x_6088:
[----:B------:R-:W-:Y:S05]  /*b830*/  BSYNC.RECONVERGENT B0 ;  /* 0x0000000000007941 */ /* 0x000fea0003800200 */
.L_x_6087:
[----:B------:R-:W-:Y:S01]  /*b840*/  F2FP.F16.F32.PACK_AB R0, RZ, R0 ;  /* 0x00000000ff00723e */ /* 0x000fe200000000ff */
[----:B------:R-:W-:Y:S06]  /*b850*/  BRA `(.L_x_6068) ;  /* 0x0000000000a87947 */ /* 0x000fec0003800000 */
.L_x_6080:
        /* <DEDUP_REMOVED lines=14> */
.L_x_6094:
[----:B------:R-:W-:Y:S05]  /*b940*/  BSYNC.RECONVERGENT B0 ;  /* 0x0000000000007941 */ /* 0x000fea0003800200 */
.L_x_6093:
[----:B------:R-:W-:Y:S01]  /*b950*/  F2FP.F16.F32.PACK_AB R0, RZ, R0 ;  /* 0x00000000ff00723e */ /* 0x000fe200000000ff */
[----:B------:R-:W-:Y:S06]  /*b960*/  BRA `(.L_x_6068) ;  /* 0x0000000000647947 */ /* 0x000fec0003800000 */
.L_x_6067:
        /* <DEDUP_REMOVED lines=16> */
.L_x_6095:
[----:B------:R-:W-:Y:S01]  /*ba70*/  PRMT R0, RZ, 0x7610, R0 ;  /* 0x00007610ff007816 */ /* 0x000fe20000000000 */
[----:B------:R-:W-:Y:S06]  /*ba80*/  BRA `(.L_x_6068) ;  /* 0x00000000001c7947 */ /* 0x000fec0003800000 */
.L_x_6092:
[----:B------:R-:W2:Y:S02]  /*ba90*/  LDG.E.64 R2, desc[UR36][R2.64] ;  /* 0x0000002402027981 */ /* 0x000ea4000c1e1b00 */
[----:B--2---:R-:W0:Y:S02]  /*baa0*/  I2F.U64 R0, R2 ;  /* 0x0000000200007312 */ /* 0x004e240000301000 */
[----:B0-----:R-:W-:Y:S01]  /*bab0*/  F2FP.F16.F32.PACK_AB R0, RZ, R0 ;  /* 0x00000000ff00723e */ /* 0x001fe200000000ff */
[----:B------:R-:W-:Y:S06]  /*bac0*/  BRA `(.L_x_6068) ;  /* 0x00000000000c7947 */ /* 0x000fec0003800000 */
.L_x_6091:
[----:B------:R-:W2:Y:S02]  /*bad0*/  LDG.E R2, desc[UR36][R2.64] ;  /* 0x0000002402027981 */ /* 0x000ea4000c1e1900 */
[----:B--2---:R-:W-:-:S04]  /*bae0*/  I2FP.F32.U32 R0, R2 ;  /* 0x0000000200007245 */ /* 0x004fc80000201000 */
[----:B------:R-:W-:-:S07]  /*baf0*/  F2FP.F16.F32.PACK_AB R0, RZ, R0 ;  /* 0x00000000ff00723e */ /* 0x000fce00000000ff */
.L_x_6068:
[----:B-----5:R-:W-:Y:S01]  /*bb00*/  HADD2.F32 R0, -RZ, R0.H0_H0 ;  /* 0x20000000ff007230 */ /* 0x020fe20000004100 */
[----:B------:R-:W-:-:S04]  /*bb10*/  UPRMT UR4, UR42, 0x9910, URZ ;  /* 0x000099102a047896 */ /* 0x000fc800080000ff */
[----:B------:R-:W-:Y:S01]  /*bb20*/  UISETP.GT.AND UP0, UPT, UR4, 0x9, UPT ;  /* 0x000000090400788c */ /* 0x000fe2000bf04270 */
[----:B------:R-:W0:Y:S02]  /*bb30*/  FRND R0, R0 ;  /* 0x0000000000007307 */ /* 0x000e240000201000 */
        /* <DEDUP_REMOVED lines=14> */
.L_x_6099:
[----:B------:R-:W-:-:S06]  /*bc20*/  HADD2.F32 R3, -RZ, R2.H0_H0 ;  /* 0x20000002ff037230 */ /* 0x000fcc0000004100 */
[----:B------:R-:W0:Y:S02]  /*bc30*/  F2I.S64.TRUNC R2, R3 ;  /* 0x0000000300027311 */ /* 0x000e24000020d900 */
[----:B0-----:R-:W-:Y:S01]  /*bc40*/  STG.E.U8 desc[UR36][R16.64], R2 ;  /* 0x0000000210007986 */ /* 0x001fe2000c101124 */
[----:B------:R-:W-:Y:S05]  /*bc50*/  EXIT ;  /* 0x000000000000794d */ /* 0x000fea0003800000 */
.L_x_6098:
        /* <DEDUP_REMOVED lines=10> */
.L_x_6102:
[----:B------:R-:W-:-:S04]  /*bd00*/  HADD2.F32 R2, -RZ, R2.H0_H0 ;  /* 0x20000002ff027230 */ /* 0x000fc80000004100 */
[----:B------:R-:W0:Y:S02]  /*bd10*/  F2I.FTZ.TRUNC.NTZ R3, R2 ;  /* 0x0000000200037305 */ /* 0x000e24000021f100 */
[----:B0-----:R-:W-:Y:S01]  /*bd20*/  STG.E desc[UR36][R16.64], R3 ;  /* 0x0000000310007986 */ /* 0x001fe2000c101924 */
[----:B------:R-:W-:Y:S05]  /*bd30*/  EXIT ;  /* 0x000000000000794d */ /* 0x000fea0003800000 */
.L_x_6101:
[----:B------:R-:W-:-:S04]  /*bd40*/  HADD2.F32 R2, -RZ, R2.H0_H0 ;  /* 0x20000002ff027230 */ /* 0x000fc80000004100 */
[----:B------:R-:W0:Y:S02]  /*bd50*/  F2I.FTZ.TRUNC.NTZ R3, R2 ;  /* 0x0000000200037305 */ /* 0x000e24000021f100 */
[----:B0-----:R-:W-:Y:S01]  /*bd60*/  STG.E.U16 desc[UR36][R16.64], R3 ;  /* 0x0000000310007986 */ /* 0x001fe2000c101524 */
[----:B------:R-:W-:Y:S05]  /*bd70*/  EXIT ;  /* 0x000000000000794d */ /* 0x000fea0003800000 */
.L_x_6097:
        /* <DEDUP_REMOVED lines=9> */
.L_x_6104:
[----:B------:R-:W-:Y:S01]  /*be10*/  STG.E.U16 desc[UR36][R16.64], R2 ;  /* 0x0000000210007986 */ /* 0x000fe2000c101524 */
[----:B------:R-:W-:Y:S05]  /*be20*/  EXIT ;  /* 0x000000000000794d */ /* 0x000fea0003800000 */
.L_x_6103:
        /* <DEDUP_REMOVED lines=10> */
.L_x_6106:
[----:B------:R-:W-:-:S05]  /*bed0*/  HADD2.F32 R0, -RZ, R2.H0_H0 ;  /* 0x20000002ff007230 */ /* 0x000fca0000004100 */
[----:B------:R-:W-:-:S04]  /*bee0*/  F2FP.F16.F32.PACK_AB R0, RZ, R0 ;  /* 0x00000000ff00723e */ /* 0x000fc800000000ff */
[----:B------:R-:W-:-:S05]  /*bef0*/  PRMT R0, R0, 0x5410, RZ ;  /* 0x0000541000007816 */ /* 0x000fca00000000ff */
[----:B------:R-:W-:Y:S01]  /*bf00*/  STG.E desc[UR36][R16.64], R0 ;  /* 0x0000000010007986 */ /* 0x000fe2000c101924 */
[----:B------:R-:W-:Y:S05]  /*bf10*/  EXIT ;  /* 0x000000000000794d */ /* 0x000fea0003800000 */
.L_x_6105:
[----:B------:R-:W-:-:S05]  /*bf20*/  HADD2.F32 R2, -RZ, R2.H0_H0 ;  /* 0x20000002ff027230 */ /* 0x000fca0000004100 */
[----:B------:R-:W-:-:S06]  /*bf30*/  FMUL.FTZ R2, R2, 1 ;  /* 0x3f80000002027820 */ /* 0x000fcc0000410000 */
[----:B------:R-:W0:Y:S02]  /*bf40*/  F2F.F64.F32 R2, R2 ;  /* 0x0000000200027310 */ /* 0x000e240000201800 */
[----:B0-----:R-:W-:Y:S01]  /*bf50*/  STG.E.64 desc[UR36][R16.64], R2 ;  /* 0x0000000210007986 */ /* 0x001fe2000c101b24 */
[----:B------:R-:W-:Y:S05]  /*bf60*/  EXIT ;  /* 0x000000000000794d */ /* 0x000fea0003800000 */
.L_x_6096:
        /* <DEDUP_REMOVED lines=14> */
.L_x_6110:
        /* <DEDUP_REMOVED lines=17> */
.L_x_6113:
[----:B------:R-:W-:-:S04]  /*c160*/  SHF.R.U32.HI R3, RZ, 0x18, R3 ;  /* 0x00000018ff037819 */ /* 0x000fc80000011603 */
[----:B------:R-:W-:-:S04]  /*c170*/  LOP3.LUT R0, R0, 0x80, R3, 0xf8, !PT ;  /* 0x0000008000007812 */ /* 0x000fc800078ef803 */
[----:B------:R-:W-:-:S07]  /*c180*/  PRMT R8, R0, 0x7610, R8 ;  /* 0x0000761000087816 */ /* 0x000fce0000000008 */
.L_x_6112:
[----:B------:R-:W-:Y:S05]  /*c190*/  BSYNC.RECONVERGENT B0 ;  /* 0x0000000000007941 */ /* 0x000fea0003800200 */
.L_x_6111:
[----:B------:R-:W-:Y:S01]  /*c1a0*/  STG.E.U8 desc[UR36][R16.64], R8 ;  /* 0x0000000810007986 */ /* 0x000fe2000c101124 */
[----:B------:R-:W-:Y:S05]  /*c1b0*/  EXIT ;  /* 0x000000000000794d */ /* 0x000fea0003800000 */
.L_x_6109:
        /* <DEDUP_REMOVED lines=17> */
.L_x_6116:
[----:B------:R-:W-:-:S04]  /*c2d0*/  SHF.R.U32.HI R3, RZ, 0x18, R3 ;  /* 0x00000018ff037819 */ /* 0x000fc80000011603 */
[----:B------:R-:W-:-:S04]  /*c2e0*/  LOP3.LUT R0, R0, 0x80, R3, 0xf8, !PT ;  /* 0x0000008000007812 */ /* 0x000fc800078ef803 */
[----:B------:R-:W-:-:S07]  /*c2f0*/  PRMT R8, R0, 0x7610, R8 ;  /* 0x0000761000087816 */ /* 0x000fce0000000008 */
.L_x_6115:
[----:B------:R-:W-:Y:S05]  /*c300*/  BSYNC.RECONVERGENT B0 ;  /* 0x0000000000007941 */ /* 0x000fea0003800200 */
.L_x_6114:
[----:B------:R-:W-:Y:S01]  /*c310*/  STG.E.U8 desc[UR36][R16.64], R8 ;  /* 0x0000000810007986 */ /* 0x000fe2000c101124 */
[----:B------:R-:W-:Y:S05]  /*c320*/  EXIT ;  /* 0x000000000000794d */ /* 0x000fea0003800000 */
.L_x_6108:
        /* <DEDUP_REMOVED lines=22> */
.L_x_6118:
[----:B------:R-:W-:-:S06]  /*c490*/  HADD2.F32 R2, -RZ, R2.H0_H0 ;  /* 0x20000002ff027230 */ /* 0x000fcc0000004100 */
[----:B------:R-:W0:Y:S02]  /*c4a0*/  F2I.U64.TRUNC R2, R2 ;  /* 0x0000000200027311 */ /* 0x000e24000020d800 */
[----:B0-----:R-:W-:Y:S01]  /*c4b0*/  STG.E.64 desc[UR36][R16.64], R2 ;  /* 0x0000000210007986 */ /* 0x001fe2000c101b24 */
[----:B------:R-:W-:Y:S05]  /*c4c0*/  EXIT ;  /* 0x000000000000794d */ /* 0x000fea0003800000 */
.L_x_6117:
[----:B------:R-:W-:-:S04]  /*c4d0*/  HADD2.F32 R2, -RZ, R2.H0_H0 ;  /* 0x20000002ff027230 */ /* 0x000fc80000004100 */
[----:B------:R-:W0:Y:S02]  /*c4e0*/  F2I.FTZ.U32.TRUNC.NTZ R3, R2 ;  /* 0x0000000200037305 */ /* 0x000e24000021f000 */
[----:B0-----:R-:W-:Y:S01]  /*c4f0*/  STG.E desc[UR36][R16.64], R3 ;  /* 0x0000000310007986 */ /* 0x001fe2000c101924 */
[----:B------:R-:W-:Y:S05]  /*c500*/  EXIT ;  /* 0x000000000000794d */ /* 0x000fea0003800000 */
.L_x_6107:
        /* <DEDUP_REMOVED lines=11> */
.L_x_6120:
[----:B------:R-:W-:Y:S01]  /*c5c0*/  HADD2.F32 R2, -RZ, R2.H0_H0 ;  /* 0x20000002ff027230 */ /* 0x000fe20000004100 */
[----:B------:R-:W-:-:S04]  /*c5d0*/  CS2R R6, SRZ ;  /* 0x0000000000067805 */ /* 0x000fc8000001ff00 */
[----:B------:R-:W-:-:S04]  /*c5e0*/  FMUL.FTZ R2, R2, 1 ;  /* 0x3f80000002027820 */ /* 0x000fc80000410000 */
[----:B------:R-:W0:Y:S02]  /*c5f0*/  F2F.F64.F32 R4, R2 ;  /* 0x0000000200047310 */ /* 0x000e240000201800 */
[----:B0-----:R-:W-:Y:S01]  /*c600*/  STG.E.128 desc[UR36][R16.64], R4 ;  /* 0x0000000410007986 */ /* 0x001fe2000c101d24 */
[----:B------:R-:W-:Y:S05]  /*c610*/  EXIT ;  /* 0x000000000000794d */ /* 0x000fea0003800000 */
.L_x_6119:
[----:B------:R-:W-:-:S09]  /*c620*/  UISETP.NE.AND UP0, UPT, UR4, 0xf, UPT ;  /* 0x0000000f0400788c */ /* 0x000fd2000bf05270 */
[----:B------:R-:W-:Y:S05]  /*c630*/  BRA.U !UP0, `(.L_x_6121) ;  /* 0x0000000108e87547 */ /* 0x000fea000b800000 */
[----:B------:R-:W-:-:S09]  /*c640*/  UISETP.NE.AND UP0, UPT, UR4, 0x17, UPT ;  /* 0x000000170400788c */ /* 0x000fd2000bf05270 */
[----:B------:R-:W-:Y:S05]  /*c650*/  BRA.U !UP0, `(.L_x_6122) ;  /* 0x0000000108907547 */ /* 0x000fea000b800000 */
[----:B------:R-:W-:-:S09]  /*c660*/  UISETP.NE.AND UP0, UPT, UR4, 0x18, UPT ;  /* 0x000000180400788c */ /* 0x000fd2000bf05270 */
[----:B------:R-:W-:Y:S05]  /*c670*/  BRA.U !UP0, `(.L_x_6123) ;  /* 0x0000000108447547 */ /* 0x000fea000b800000 */
.L_x_6100:
        /* <DEDUP_REMOVED lines=16> */
.L_x_6124:
[----:B------:R-:W-:Y:S05]  /*c780*/  EXIT ;  /* 0x000000000000794d */ /* 0x000fea0003800000 */
.L_x_6123:
        /* <DEDUP_REMOVED lines=13> */
.L_x_6126:
[----:B------:R-:W-:Y:S05]  /*c860*/  BSYNC.RECONVERGENT B0 ;  /* 0x0000000000007941 */ /* 0x000fea0003800200 */
.L_x_6125:
[----:B------:R-:W-:-:S05]  /*c870*/  LOP3.LUT R3, R0, 0x80, R3, 0xf8, !PT ;  /* 0x0000008000037812 */ /* 0x000fca00078ef803 */
[----:B------:R-:W-:Y:S01]  /*c880*/  STG.E.U8 desc[UR36][R16.64], R3 ;  /* 0x0000000310007986 */ /* 0x000fe2000c101124 */
[----:B------:R-:W-:Y:S05]  /*c890*/  EXIT ;  /* 0x000000000000794d */ /* 0x000fea0003800000 */
.L_x_6122:
        /* <DEDUP_REMOVED lines=12> */
.L_x_6128:
[----:B------:R-:W-:Y:S01]  /*c960*/  HFMA2 R0, -RZ, RZ, 0, 7.569789886474609375e-06 ;  /* 0x0000007fff007431 */ /* 0x000fe200000001ff */
[----:B------:R-:W-:-:S04]  /*c970*/  ISETP.GT.U32.AND P0, PT, R2, 0x7f800000, PT ;  /* 0x7f8000000200780c */ /* 0x000fc80003f04070 */
[----:B------:R-:W-:-:S09]  /*c980*/  SEL R0, R0, 0x7c, P0 ;  /* 0x0000007c00007807 */ /* 0x000fd20000000000 */
.L_x_6129:
[----:B------:R-:W-:Y:S05]  /*c990*/  BSYNC.RECONVERGENT B0 ;  /* 0x0000000000007941 */ /* 0x000fea0003800200 */
.L_x_6127:
[----:B------:R-:W-:-:S04]  /*c9a0*/  SHF.R.U32.HI R3, RZ, 0x18, R3 ;  /* 0x00000018ff037819 */ /* 0x000fc80000011603 */
[----:B------:R-:W-:-:S05]  /*c9b0*/  LOP3.LUT R3, R0, 0x80, R3, 0xf8, !PT ;  /* 0x0000008000037812 */ /* 0x000fca00078ef803 */
[----:B------:R-:W-:Y:S01]  /*c9c0*/  STG.E.U8 desc[UR36][R16.64], R3 ;  /* 0x0000000310007986 */ /* 0x000fe2000c101124 */
[----:B------:R-:W-:Y:S05]  /*c9d0*/  EXIT ;  /* 0x000000000000794d */ /* 0x000fea0003800000 */
.L_x_6121:
[----:B------:R-:W-:-:S05]  /*c9e0*/  HADD2.F32 R0, -RZ, R2.H0_H0 ;  /* 0x20000002ff007230 */ /* 0x000fca0000004100 */
[----:B------:R-:W-:-:S05]  /*c9f0*/  F2FP.BF16.F32.PACK_AB R0, RZ, R0 ;  /* 0x00000000ff00723e */ /* 0x000fca00000010ff */
[----:B------:R-:W-:Y:S01]  /*ca00*/  STG.E.U16 desc[UR36][R16.64], R0 ;  /* 0x0000000010007986 */ /* 0x000fe2000c101524 */
[----:B------:R-:W-:Y:S05]  /*ca10*/  EXIT ;  /* 0x000000000000794d */ /* 0x000fea0003800000 */
.L_x_6130:
        /* <DEDUP_REMOVED lines=14> */
.L_x_19120:


//--------------------- .text._ZN2at6native27unrolled_elementwise_kernelIZZZNS0_17round_kernel_cudaERNS_18TensorIteratorBaseEENKUlvE_clEvENKUlvE1_clEvEUlN3c104HalfEE_St5arrayIPcLm2EELi4E23TrivialOffsetCalculatorILi1EjESD_NS0_6memory12LoadWithCastILi1EEENSE_13StoreWithCastILi1EEEEEviT_T0_T2_T3_T4_T5_ --------------------------
	.section	.text._ZN2at6native27unrolled_elementwise_kernelIZZZNS0_17round_kernel_cudaERNS_18TensorIteratorBaseEENKUlvE_clEvENKUlvE1_clEvEUlN3c104HalfEE_St5arrayIPcLm2EELi4E23TrivialOffsetCalculatorILi1EjESD_NS0_6memory12LoadWithCastILi1EEENSE_13StoreWithCastILi1EEEEEviT_T0_T2_T3_T4_T5_,"ax",@progbits
	.align	128
        .global         _ZN2at6native27unrolled_elementwise_kernelIZZZNS0_17round_kernel_cudaERNS_18TensorIteratorBaseEENKUlvE_clEvENKUlvE1_clEvEUlN3c104HalfEE_St5arrayIPcLm2EELi4E23TrivialOffsetCalculatorILi1EjESD_NS0_6memory12LoadWithCastILi1EEENSE_13StoreWithCastILi1EEEEEviT_T0_T2_T3_T4_T5_
        .type           _ZN2at6native27unrolled_elementwise_kernelIZZZNS0_17round_kernel_cudaERNS_18TensorIteratorBaseEENKUlvE_clEvENKUlvE1_clEvEUlN3c104HalfEE_St5arrayIPcLm2EELi4E23TrivialOffsetCalculatorILi1EjESD_NS0_6memory12LoadWithCastILi1EEENSE_13StoreWithCastILi1EEEEEviT_T0_T2_T3_T4_T5_,@function
        .size           _ZN2at6native27unrolled_elementwise_kernelIZZZNS0_17round_kernel_cudaERNS_18TensorIteratorBaseEENKUlvE_clEvENKUlvE1_clEvEUlN3c104HalfEE_St5arrayIPcLm2EELi4E23TrivialOffsetCalculatorILi1EjESD_NS0_6memory12LoadWithCastILi1EEENSE_13StoreWithCastILi1EEEEEviT_T0_T2_T3_T4_T5_,(.L_x_19121 - _ZN2at6native27unrolled_elementwise_kernelIZZZNS0_17round_kernel_cudaERNS_18TensorIteratorBaseEENKUlvE_clEvENKUlvE1_clEvEUlN3c104HalfEE_St5arrayIPcLm2EELi4E23TrivialOffsetCalculatorILi1EjESD_NS0_6memory12LoadWithCastILi1EEENSE_13StoreWithCastILi1EEEEEviT_T0_T2_T3_T4_T5_)
        .other          _ZN2at6native27unrolled_elementwise_kernelIZZZNS0_17round_kernel_cudaERNS_18TensorIteratorBaseEENKUlvE_clEvENKUlvE1_clEvEUlN3c104HalfEE_St5arrayIPcLm2EELi4E23TrivialOffsetCalculatorILi1EjESD_NS0_6memory12LoadWithCastILi1EEENSE_13StoreWithCastILi1EEEEEviT_T0_T2_T3_T4_T5_,@"STO_CUDA_ENTRY STV_DEFAULT"
_ZN2at6native27unrolled_elementwise_kernelIZZZNS0_17round_kernel_cudaERNS_18TensorIteratorBaseEENKUlvE_clEvENKUlvE1_clEvEUlN3c104HalfEE_St5arrayIPcLm2EELi4E23TrivialOffsetCalculatorILi1EjESD_NS0_6memory12LoadWithCastILi1EEENSE_13StoreWithCastILi1EEEEEviT_T0_T2_T3_T4_T5_:
.text._ZN2at6native27unrolled_elementwise_kernelIZZZNS0_17round_kernel_cudaERNS_18TensorIteratorBaseEENKUlvE_clEvENKUlvE1_clEvEUlN3c104HalfEE_St5arrayIPcLm2EELi4E23TrivialOffsetCalculatorILi1EjESD_NS0_6memory12LoadWithCastILi1EEENSE_13StoreWithCastILi1EEEEEviT_T0_T2_T3_T4_T5_:
        /* <DEDUP_REMOVED lines=34> */
.L_x_6136:
[----:B------:R-:W2:Y:S02]  /*0220*/  LDG.E.U8 R2, desc[UR36][R2.64] ;  /* 0x0000002402027981 */ /* 0x000ea4000c1e1100 */
[----:B--2---:R-:W-:-:S04]  /*0230*/  I2FP.F32.U32 R0, R2 ;  /* 0x0000000200007245 */ /* 0x004fc80000201000 */
[----:B------:R-:W-:-:S04]  /*0240*/  F2FP.F16.F32.PACK_AB R0, RZ, R0 ;  /* 0x00000000ff00723e */ /* 0x000fc800000000ff */
[----:B------:R-:W-:Y:S01]  /*0250*/  PRMT R16, R0, 0x7610, R16 ;  /* 0x0000761000107816 */ /* 0x000fe20000000010 */
[----:B------:R-:W-:Y:S06]  /*0260*/  BRA `(.L_x_6138) ;  /* 0x0000000c00d47947 */ /* 0x000fec0003800000 */
.L_x_6135:
        /* <DEDUP_REMOVED lines=11> */
.L_x_6140:
[----:B------:R-:W2:Y:S02]  /*0320*/  LDG.E R2, desc[UR36][R2.64] ;  /* 0x0000002402027981 */ /* 0x000ea4000c1e1900 */
[----:B--2---:R-:W-:-:S04]  /*0330*/  I2FP.F32.S32 R0, R2 ;  /* 0x0000000200007245 */ /* 0x004fc80000201400 */
[----:B------:R-:W-:-:S04]  /*0340*/  F2FP.F16.F32.PACK_AB R0, RZ, R0 ;  /* 0x00000000ff00723e */ /* 0x000fc800000000ff */
[----:B------:R-:W-:Y:S01]  /*0350*/  PRMT R16, R0, 0x7610, R16 ;  /* 0x0000761000107816 */ /* 0x000fe20000000010 */
[----:B------:R-:W-:Y:S06]  /*0360*/  BRA `(.L_x_6138) ;  /* 0x0000000c00947947 */ /* 0x000fec0003800000 */
.L_x_6139:
[----:B------:R-:W2:Y:S02]  /*0370*/  LDG.E.U16 R2, desc[UR36][R2.64] ;  /* 0x0000002402027981 */ /* 0x000ea4000c1e1500 */
[----:B--2---:R-:W0:Y:S02]  /*0380*/  I2F.S16 R0, R2 ;  /* 0x0000000200007306 */ /* 0x004e240000101400 */
[----:B0-----:R-:W-:-:S04]  /*0390*/  F2FP.F16.F32.PACK_AB R0, RZ, R0 ;  /* 0x00000000ff00723e */ /* 0x001fc800000000ff */
[----:B------:R-:W-:Y:S01]  /*03a0*/  PRMT R16, R0, 0x7610, R16 ;  /* 0x0000761000107816 */ /* 0x000fe20000000010 */
[----:B------:R-:W-:Y:S06]  /*03b0*/  BRA `(.L_x_6138) ;  /* 0x0000000c00807947 */ /* 0x000fec0003800000 */
.L_x_6134:
        /* <DEDUP_REMOVED lines=9> */
.L_x_6142:
[----:B------:R1:W5:Y:S01]  /*0450*/  LDG.E.U16 R16, desc[UR36][R2.64] ;  /* 0x0000002402107981 */ /* 0x000362000c1e1500 */
[----:B------:R-:W-:Y:S05]  /*0460*/  BRA `(.L_x_6138) ;  /* 0x0000000c00547947 */ /* 0x000fea0003800000 */
.L_x_6141:
        /* <DEDUP_REMOVED lines=9> */
.L_x_6144:
[----:B------:R0:W5:Y:S01]  /*0500*/  LDG.E.U16 R16, desc[UR36][R2.64] ;  /* 0x0000002402107981 */ /* 0x000162000c1e1500 */
[----:B------:R-:W-:Y:S05]  /*0510*/  BRA `(.L_x_6138) ;  /* 0x0000000c00287947 */ /* 0x000fea0003800000 */
.L_x_6143:
        /* <DEDUP_REMOVED lines=13> */
.L_x_6133:
        /* <DEDUP_REMOVED lines=14> */
.L_x_6147:
        /* <DEDUP_REMOVED lines=13> */
.L_x_6146:
        /* <DEDUP_REMOVED lines=27> */
.L_x_6149:
        /* <DEDUP_REMOVED lines=14> */
.L_x_6148:
[----:B------:R-:W2:Y:S02]  /*0a30*/  LDG.E.U16 R0, desc[UR36][R2.64] ;  /* 0x0000002402007981 */ /* 0x000ea4000c1e1500 */
[----:B--2---:R-:W-:-:S05]  /*0a40*/  IMAD.U32 R0, R0, 0x10000, RZ ;  /* 0x0001000000007824 */ /* 0x004fca00078e00ff */
[----:B------:R-:W-:-:S04]  /*0a50*/  F2FP.F16.F32.PACK_AB R0, RZ, R0 ;  /* 0x00000000ff00723e */ /* 0x000fc800000000ff */
[----:B------:R-:W-:Y:S01]  /*0a60*/  PRMT R16, R0, 0x7610, R16 ;  /* 0x0000761000107816 */ /* 0x000fe20000000010 */
[----:B------:R-:W-:Y:S06]  /*0a70*/  BRA `(.L_x_6138) ;  /* 0x0000000400d07947 */ /* 0x000fec0003800000 */
.L_x_6145:
        /* <DEDUP_REMOVED lines=13> */
.L_x_6152:
        /* <DEDUP_REMOVED lines=21> */
.L_x_6156:
[----:B------:R-:W-:Y:S05]  /*0ca0*/  BSYNC.RECONVERGENT B1 ;  /* 0x0000000000017941 */ /* 0x000fea0003800200 */
.L_x_6155:
[----:B------:R-:W-:Y:S01]  /*0cb0*/  IMAD.SHL.U32 R0, R0, 0x100000, RZ ;  /* 0x0010000000007824 */ /* 0x000fe200078e00ff */
[----:B------:R-:W-:-:S04]  /*0cc0*/  LEA R2, R2, 0x3b800000, 0x17 ;  /* 0x3b80000002027811 */ /* 0x000fc800078eb8ff */
[----:B------:R-:W-:-:S07]  /*0cd0*/  LOP3.LUT R0, R2, R0, R7, 0xfe, !PT ;  /* 0x0000000002007212 */ /* 0x000fce00078efe07 */
.L_x_6154:
[----:B------:R-:W-:Y:S05]  /*0ce0*/  BSYNC.RECONVERGENT B0 ;  /* 0x0000000000007941 */ /* 0x000fea0003800200 */
.L_x_6153:
[----:B------:R-:W-:-:S04]  /*0cf0*/  F2FP.F16.F32.PACK_AB R0, RZ, R0 ;  /* 0x00000000ff00723e */ /* 0x000fc800000000ff */
[----:B------:R-:W-:Y:S01]  /*0d00*/  PRMT R16, R0, 0x7610, R16 ;  /* 0x0000761000107816 */ /* 0x000fe20000000010 */
[----:B------:R-:W-:Y:S06]  /*0d10*/  BRA `(.L_x_6138) ;  /* 0x0000000400287947 */ /* 0x000fec0003800000 */
.L_x_6151:
        /* <DEDUP_REMOVED lines=21> */
.L_x_6160:
[----:B------:R-:W-:Y:S05]  /*0e70*/  BSYNC.RECONVERGENT B1 ;  /* 0x0000000000017941 */ /* 0x000fea0003800200 */
.L_x_6159:
[----:B------:R-:W-:Y:S01]  /*0e80*/  IMAD.SHL.U32 R0, R0, 0x200000, RZ ;  /* 0x0020000000007824 */ /* 0x000fe200078e00ff */
[----:B------:R-:W-:-:S04]  /*0e90*/  LEA R2, R2, 0x37800000, 0x17 ;  /* 0x3780000002027811 */ /* 0x000fc800078eb8ff */
[----:B------:R-:W-:-:S07]  /*0ea0*/  LOP3.LUT R0, R2, R0, R7, 0xfe, !PT ;  /* 0x0000000002007212 */ /* 0x000fce00078efe07 */
.L_x_6158:
[----:B------:R-:W-:Y:S05]  /*0eb0*/  BSYNC.RECONVERGENT B0 ;  /* 0x0000000000007941 */ /* 0x000fea0003800200 */
.L_x_6157:
[----:B------:R-:W-:-:S04]  /*0ec0*/  F2FP.F16.F32.PACK_AB R0, RZ, R0 ;  /* 0x00000000ff00723e */ /* 0x000fc800000000ff */
[----:B------:R-:W-:Y:S01]  /*0ed0*/  PRMT R16, R0, 0x7610, R16 ;  /* 0x0000761000107816 */ /* 0x000fe20000000010 */
[----:B------:R-:W-:Y:S06]  /*0ee0*/  BRA `(.L_x_6138) ;  /* 0x0000000000b47947 */ /* 0x000fec0003800000 */
.L_x_6150:
[----:B------:R-:W-:-:S09]  /*0ef0*/  UISETP.NE.AND UP0, UPT, UR4, 0x1c, UPT ;  /* 0x0000001c0400788c */ /* 0x000fd2000bf05270 */
[----:B------:R-:W-:Y:S05]  /*0f00*/  BRA.U !UP0, `(.L_x_6161) ;  /* 0x00000001089c7547 */ /* 0x000fea000b800000 */
[----:B------:R-:W-:-:S09]  /*0f10*/  UISETP.NE.AND UP0, UPT, UR4, 0x1d, UPT ;  /* 0x0000001d0400788c */ /* 0x000fd2000bf05270 */
[----:B------:R-:W-:Y:S05]  /*0f20*/  BRA.U !UP0, `(.L_x_6162) ;  /* 0x0000000108807547 */ /* 0x000fea000b800000 */
[----:B------:R-:W-:-:S09]  /*0f30*/  UISETP.NE.AND UP0, UPT, UR4, 0x2c, UPT ;  /* 0x0000002c0400788c */ /* 0x000fd2000bf05270 */
[----:B------:R-:W-:Y:S05]  /*0f40*/  BRA.U !UP0, `(.L_x_6163) ;  /* 0x0000000108487547 */ /* 0x000fea000b800000 */
.L_x_6137:
        /* <DEDUP_REMOVED lines=16> */
.L_x_6164:
[----:B------:R-:W-:Y:S01]  /*1050*/  PRMT R16, RZ, 0x7610, R16 ;  /* 0x00007610ff107816 */ /* 0x000fe20000000010 */
[----:B------:R-:W-:Y:S06]  /*1060*/  BRA `(.L_x_6138) ;  /* 0x0000000000547947 */ /* 0x000fec0003800000 */
.L_x_6163:
        /* <DEDUP_REMOVED lines=8> */
.L_x_6166:
[----:B------:R-:W-:Y:S05]  /*10f0*/  BSYNC.RECONVERGENT B0 ;  /* 0x0000000000007941 */ /* 0x000fea0003800200 */
.L_x_6165:
[----:B------:R-:W-:-:S04]  /*1100*/  F2FP.F16.F32.PACK_AB R0, RZ, R0 ;  /* 0x00000000ff00723e */ /* 0x000fc800000000ff */
[----:B------:R-:W-:Y:S01]  /*1110*/  PRMT R16, R0, 0x7610, R16 ;  /* 0x0000761000107816 */ /* 0x000fe20000000010 */
[----:B------:R-:W-:Y:S06]  /*1120*/  BRA `(.L_x_6138) ;  /* 0x0000000000247947 */ /* 0x000fec0003800000 */
.L_x_6162:
[----:B------:R-:W2:Y:S02]  /*1130*/  LDG.E.64 R2, desc[UR36][R2.64] ;  /* 0x0000002402027981 */ /* 0x000ea4000c1e1b00 */
[----:B--2---:R-:W0:Y:S02]  /*1140*/  I2F.U64 R0, R2 ;  /* 0x0000000200007312 */ /* 0x004e240000301000 */
[----:B0-----:R-:W-:-:S04]  /*1150*/  F2FP.F16.F32.PACK_AB R0, RZ, R0 ;  /* 0x00000000ff00723e */ /* 0x001fc800000000ff */
[----:B------:R-:W-:Y:S01]  /*1160*/  PRMT R16, R0, 0x7610, R16 ;  /* 0x0000761000107816 */ /* 0x000fe20000000010 */
[----:B------:R-:W-:Y:S06]  /*1170*/  BRA `(.L_x_6138) ;  /* 0x0000000000107947 */ /* 0x000fec0003800000 */
.L_x_6161:
[----:B------:R-:W2:Y:S02]  /*1180*/  LDG.E R2, desc[UR36][R2.64] ;  /* 0x0000002402027981 */ /* 0x000ea4000c1e1900 */
[----:B--2---:R-:W-:-:S04]  /*1190*/  I2FP.F32.U32 R0, R2 ;  /* 0x0000000200007245 */ /* 0x004fc80000201000 */
[----:B------:R-:W-:-:S04]  /*11a0*/  F2FP.F16.F32.PACK_AB R0, RZ, R0 ;  /* 0x00000000ff00723e */ /* 0x000fc800000000ff */
[----:B------:R-:W-:-:S07]  /*11b0*/  PRMT R16, R0, 0x7610, R16 ;  /* 0x0000761000107816 */ /* 0x000fce0000000010 */
.L_x_6138:
[----:B------:R-:W-:-:S07]  /*11c0*/  VIADD R22, R19, 0x80 ;  /* 0x0000008013167836 */ /* 0x000fce0000000000 */
.L_x_6132:
[----:B------:R-:W-:Y:S05]  /*11d0*/  BSYNC.RECONVERGENT B6 ;  /* 0x0000000000067941 */ /* 0x000fea0003800200 */
.L_x_6131:
        /* <DEDUP_REMOVED lines=26> */
.L_x_6172:
[----:B------:R-:W2:Y:S02]  /*1380*/  LDG.E.U8 R2, desc[UR36][R2.64] ;  /* 0x0000002402027981 */ /* 0x000ea4000c1e1100 */
[----:B--2---:R-:W-:-:S04]  /*1390*/  I2FP.F32.U32 R0, R2 ;  /* 0x0000000200007245 */ /* 0x004fc80000201000 */
[----:B------:R-:W-:-:S04]  /*13a0*/  F2FP.F16.F32.PACK_AB R0, RZ, R0 ;  /* 0x00000000ff00723e */ /* 0x000fc800000000ff */
[----:B------:R-:W-:Y:S01]  /*13b0*/  PRMT R23, R0, 0x7610, R23 ;  /* 0x0000761000177816 */ /* 0x000fe20000000017 */
[----:B------:R-:W-:Y:S06]  /*13c0*/  BRA `(.L_x_6174) ;  /* 0x0000000c00d47947 */ /* 0x000fec0003800000 */
.L_x_6171:
        /* <DEDUP_REMOVED lines=11> */
.L_x_6176:
[----:B------:R-:W2:Y:S02]  /*1480*/  LDG.E R2, desc[UR36][R2.64] ;  /* 0x0000002402027981 */ /* 0x000ea4000c1e1900 */
[----:B--2---:R-:W-:-:S04]  /*1490*/  I2FP.F32.S32 R0, R2 ;  /* 0x0000000200007245 */ /* 0x004fc80000201400 */
[----:B------:R-:W-:-:S04]  /*14a0*/  F2FP.F16.F32.PACK_AB R0, RZ, R0 ;  /* 0x00000000ff00723e */ /* 0x000fc800000000ff */
[----:B------:R-:W-:Y:S01]  /*14b0*/  PRMT R23, R0, 0x7610, R23 ;  /* 0x0000761000177816 */ /* 0x000fe20000000017 */
[----:B------:R-:W-:Y:S06]  /*14c0*/  BRA `(.L_x_6174) ;  /* 0x0000000c00947947 */ /* 0x000fec0003800000 */
.L_x_6175:
[----:B------:R-:W2:Y:S02]  /*14d0*/  LDG.E.U16 R2, desc[UR36][R2.64] ;  /* 0x0000002402027981 */ /* 0x000ea4000c1e1500 */
[----:B--2---:R-:W0:Y:S02]  /*14e0*/  I2F.S16 R0, R2 ;  /* 0x0000000200007306 */ /* 0x004e240000101400 */
[----:B0-----:R-:W-:-:S04]  /*14f0*/  F2FP.F16.F32.PACK_AB R0, RZ, R0 ;  /* 0x00000000ff00723e */ /* 0x001fc800000000ff */
[----:B------:R-:W-:Y:S01]  /*1500*/  PRMT R23, R0, 0x7610, R23 ;  /* 0x0000761000177816 */ /* 0x000fe20000000017 */
[----:B------:R-:W-:Y:S06]  /*1510*/  BRA `(.L_x_6174) ;  /* 0x0000000c00807947 */ /* 0x000fec0003800000 */
.L_x_6170:
        /* <DEDUP_REMOVED lines=9> */
.L_x_6178:
[----:B------:R0:W5:Y:S01]  /*15b0*/  LDG.E.U16 R23, desc[UR36][R2.64] ;  /* 0x0000002402177981 */ /* 0x000162000c1e1500 */
[----:B------:R-:W-:Y:S05]  /*15c0*/  BRA `(.L_x_6174) ;  /* 0x0000000c00547947 */ /* 0x000fea0003800000 */
.L_x_6177:
        /* <DEDUP_REMOVED lines=9> */
.L_x_6180:
[----:B------:R1:W5:Y:S01]  /*1660*/  LDG.E.U16 R23, desc[UR36][R2.64] ;  /* 0x0000002402177981 */ /* 0x000362000c1e1500 */
[----:B------:R-:W-:Y:S05]  /*1670*/  BRA `(.L_x_6174) ;  /* 0x0000000c00287947 */ /* 0x000fea0003800000 */
.L_x_6179:
        /* <DEDUP_REMOVED lines=13> */
.L_x_6169:
        /* <DEDUP_REMOVED lines=14> */
.L_x_6183:
        /* <DEDUP_REMOVED lines=13> */
.L_x_6182:
        /* <DEDUP_REMOVED lines=27> */
.L_x_6185:
        /* <DEDUP_REMOVED lines=14> */
.L_x_6184:
[----:B------:R-:W2:Y:S02]  /*1b90*/  LDG.E.U16 R0, desc[UR36][R2.64] ;  /* 0x0000002402007981 */ /* 0x000ea4000c1e1500 */
[----:B--2---:R-:W-:-:S05]  /*1ba0*/  IMAD.U32 R0, R0, 0x10000, RZ ;  /* 0x0001000000007824 */ /* 0x004fca00078e00ff */
[----:B------:R-:W-:-:S04]  /*1bb0*/  F2FP.F16.F32.PACK_AB R0, RZ, R0 ;  /* 0x00000000ff00723e */ /* 0x000fc800000000ff */
[----:B------:R-:W-:Y:S01]  /*1bc0*/  PRMT R23, R0, 0x7610, R23 ;  /* 0x0000761000177816 */ /* 0x000fe20000000017 */
[----:B------:R-:W-:Y:S06]  /*1bd0*/  BRA `(.L_x_6174) ;  /* 0x0000000400d07947 */ /* 0x000fec0003800000 */
.L_x_6181:
        /* <DEDUP_REMOVED lines=13> */
.L_x_6188:
        /* <DEDUP_REMOVED lines=21> */
.L_x_6192:
[----:B------:R-:W-:Y:S05]  /*1e00*/  BSYNC.RECONVERGENT B1 ;  /* 0x0000000000017941 */ /* 0x000fea0003800200 */
.L_x_6191:
[----:B------:R-:W-:Y:S01]  /*1e10*/  IMAD.SHL.U32 R0, R0, 0x100000, RZ ;  /* 0x0010000000007824 */ /* 0x000fe200078e00ff */
[----:B------:R-:W-:-:S04]  /*1e20*/  LEA R2, R2, 0x3b800000, 0x17 ;  /* 0x3b80000002027811 */ /* 0x000fc800078eb8ff */
[----:B------:R-:W-:-:S07]  /*1e30*/  LOP3.LUT R0, R2, R0, R7, 0xfe, !PT ;  /* 0x0000000002007212 */ /* 0x000fce00078efe07 */
.L_x_6190:
[----:B------:R-:W-:Y:S05]  /*1e40*/  BSYNC.RECONVERGENT B0 ;  /* 0x0000000000007941 */ /* 0x000fea0003800200 */
.L_x_6189:
[----:B------:R-:W-:-:S04]  /*1e50*/  F2FP.F16.F32.PACK_AB R0, RZ, R0 ;  /* 0x00000000ff00723e */ /* 0x000fc800000000ff */
[----:B------:R-:W-:Y:S01]  /*1e60*/  PRMT R23, R0, 0x7610, R23 ;  /* 0x0000761000177816 */ /* 0x000fe20000000017 */
[----:B------:R-:W-:Y:S06]  /*1e70*/  BRA `(.L_x_6174) ;  /* 0x0000000400287947 */ /* 0x000fec0003800000 */
.L_x_6187:
        /* <DEDUP_REMOVED lines=21> */
.L_x_6196:
[----:B------:R-:W-:Y:S05]  /*1fd0*/  BSYNC.RECONVERGENT B1 ;  /* 0x0000000000017941 */ /* 0x000fea0003800200 */
.L_x_6195:
[----:B------:R-:W-:Y:S01]  /*1fe0*/  IMAD.SHL.U32 R0, R0, 0x200000, RZ ;  /* 0x0020000000007824 */ /* 0x000fe200078e00ff */
[----:B------:R-:W-:-:S04]  /*1ff0*/  LEA R2, R2, 0x37800000, 0x17 ;  /* 0x3780000002027811 */ /* 0x000fc800078eb8ff */
[----:B------:R-:W-:-:S07]  /*2000*/  LOP3.LUT R0, R2, R0, R7, 0xfe, !PT ;  /* 0x0000000002007212 */ /* 0x000fce00078efe07 */
.L_x_6194:
[----:B------:R-:W-:Y:S05]  /*2010*/  BSYNC.RECONVERGENT B0 ;  /* 0x0000000000007941 */ /* 0x000fea0003800200 */
.L_x_6193:
[----:B------:R-:W-:-:S04]  /*2020*/  F2FP.F16.F32.PACK_AB R0, RZ, R0 ;  /* 0x00000000ff00723e */ /* 0x000fc800000000ff */
[----:B------:R-:W-:Y:S01]  /*2030*/  PRMT R23, R0, 0x7610, R23 ;  /* 0x0000761000177816 */ /* 0x000fe20000000017 */
[----:B------:R-:W-:Y:S06]  /*2040*/  BRA `(.L_x_6174) ;  /* 0x0000000000b47947 */ /* 0x000fec0003800000 */
.L_x_6186:
        /* <DEDUP_REMOVED lines=14> */
.L_x_6200:
[----:B------:R-:W-:Y:S05]  /*2130*/  BSYNC.RECONVERGENT B0 ;  /* 0x0000000000007941 */ /* 0x000fea0003800200 */
.L_x_6199:
[----:B------:R-:W-:-:S04]  /*2140*/  F2FP.F16.F32.PACK_AB R0, RZ, R0 ;  /* 0x00000000ff00723e */ /* 0x000fc800000000ff */
[----:B------:R-:W-:Y:S01]  /*2150*/  PRMT R23, R0, 0x7610, R23 ;  /* 0x0000761000177816 */ /* 0x000fe20000000017 */
[----:B------:R-:W-:Y:S06]  /*2160*/  BRA `(.L_x_6174) ;  /* 0x00000000006c7947 */ /* 0x000fec0003800000 */
.L_x_6173:
        /* <DEDUP_REMOVED lines=16> */
.L_x_6201:
[----:B------:R-:W-:Y:S01]  /*2270*/  PRMT R23, RZ, 0x7610, R23 ;  /* 0x00007610ff177816 */ /* 0x000fe20000000017 */
[----:B------:R-:W-:Y:S06]  /*2280*/  BRA `(.L_x_6174) ;  /* 0x0000000000247947 */ /* 0x000fec0003800000 */
.L_x_6198:
[----:B------:R-:W2:Y:S02]  /*2290*/  LDG.E.64 R2, desc[UR36][R2.64] ;  /* 0x0000002402027981 */ /* 0x000ea4000c1e1b00 */
[----:B--2---:R-:W0:Y:S02]  /*22a0*/  I2F.U64 R0, R2 ;  /* 0x0000000200007312 */ /* 0x004e240000301000 */
[----:B0-----:R-:W-:-:S04]  /*22b0*/  F2FP.F16.F32.PACK_AB R0, RZ, R0 ;  /* 0x00000000ff00723e */ /* 0x001fc800000000ff */
[----:B------:R-:W-:Y:S01]  /*22c0*/  PRMT R23, R0, 0x7610, R23 ;  /* 0x0000761000177816 */ /* 0x000fe20000000017 */
[----:B------:R-:W-:Y:S06]  /*22d0*/  BRA `(.L_x_6174) ;  /* 0x0000000000107947 */ /* 0x000fec0003800000 */
.L_x_6197:
[----:B------:R-:W2:Y:S02]  /*22e0*/  LDG.E R2, desc[UR36][R2.64] ;  /* 0x0000002402027981 */ /* 0x000ea4000c1e1900 */
[----:B--2---:R-:W-:-:S04]  /*22f0*/  I2FP.F32.U32 R0, R2 ;  /* 0x0000000200007245 */ /* 0x004fc80000201000 */
[----:B------:R-:W-:-:S04]  /*2300*/  F2FP.F16.F32.PACK_AB R0, RZ, R0 ;  /* 0x00000000ff00723e */ /* 0x000fc800000000ff */
[----:B------:R-:W-:-:S07]  /*2310*/  PRMT R23, R0, 0x7610, R23 ;  /* 0x0000761000177816 */ /* 0x000fce0000000017 */
.L_x_6174:
[----:B------:R-:W-:-:S07]  /*2320*/  VIADD R22, R22, 0x80 ;  /* 0x0000008016167836 */ /* 0x000fce0000000000 */
.L_x_6168:
[----:B------:R-:W-:Y:S05]  /*2330*/  BSYNC.RECONVERGENT B6 ;  /* 0x0000000000067941 */ /* 0x000fea0003800200 */
.L_x_6167:
        /* <DEDUP_REMOVED lines=26> */
.L_x_6207:
[----:B------:R-:W2:Y:S02]  /*24e0*/  LDG.E.U8 R2, desc[UR36][R2.64] ;  /* 0x0000002402027981 */ /* 0x000ea4000c1e1100 */
[----:B--2---:R-:W-:-:S04]  /*24f0*/  I2FP.F32.U32 R0, R2 ;  /* 0x0000000200007245 */ /* 0x004fc80000201000 */
[----:B------:R-:W-:-:S04]  /*2500*/  F2FP.F16.F32.PACK_AB R0, RZ, R0 ;  /* 0x00000000ff00723e */ /* 0x000fc800000000ff */
[----:B------:R-:W-:Y:S01]  /*2510*/  PRMT R24, R0, 0x7610, R24 ;  /* 0x0000761000187816 */ /* 0x000fe20000000018 */
[----:B------:R-:W-:Y:S06]  /*2520*/  BRA `(.L_x_6209) ;  /* 0x0000000c00d47947 */ /* 0x000fec0003800000 */
.L_x_6206:
        /* <DEDUP_REMOVED lines=11> */
.L_x_6211:
[----:B------:R-:W2:Y:S02]  /*25e0*/  LDG.E R2, desc[UR36][R2.64] ;  /* 0x0000002402027981 */ /* 0x000ea4000c1e1900 */
[----:B--2---:R-:W-:-:S04]  /*25f0*/  I2FP.F32.S32 R0, R2 ;  /* 0x0000000200007245 */ /* 0x004fc80000201400 */
[----:B------:R-:W-:-:S04]  /*2600*/  F2FP.F16.F32.PACK_AB R0, RZ, R0 ;  /* 0x00000000ff00723e */ /* 0x000fc800000000ff */
[----:B------:R-:W-:Y:S01]  /*2610*/  PRMT R24, R0, 0x7610, R24 ;  /* 0x0000761000187816 */ /* 0x000fe20000000018 */
[----:B------:R-:W-:Y:S06]  /*2620*/  BRA `(.L_x_6209) ;  /* 0x0000000c00947947 */ /* 0x000fec0003800000 */
.L_x_6210:
[----:B------:R-:W2:Y:S02]  /*2630*/  LDG.E.U16 R2, desc[UR36][R2.64] ;  /* 0x0000002402027981 */ /* 0x000ea4000c1e1500 */
[----:B--2---:R-:W0:Y:S02]  /*2640*/  I2F.S16 R0, R2 ;  /* 0x0000000200007306 */ /* 0x004e240000101400 */
[----:B0-----:R-:W-:-:S04]  /*2650*/  F2FP.F16.F32.PACK_AB R0, RZ, R0 ;  /* 0x00000000ff00723e */ /* 0x001fc800000000ff */
[----:B------:R-:W-:Y:S01]  /*2660*/  PRMT R24, R0, 0x7610, R24 ;  /* 0x0000761000187816 */ /* 0x000fe20000000018 */
[----:B------:R-:W-:Y:S06]  /*2670*/  BRA `(.L_x_6209) ;  /* 0x0000000c00807947 */ /* 0x000fec0003800000 */
.L_x_6205:
        /* <DEDUP_REMOVED lines=9> */
.L_x_6213:
[----:B------:R0:W5:Y:S01]  /*2710*/  LDG.E.U16 R24, desc[UR36][R2.64] ;  /* 0x0000002402187981 */ /* 0x000162000c1e1500 */
[----:B------:R-:W-:Y:S05]  /*2720*/  BRA `(.L_x_6209) ;  /* 0x0000000c00547947 */ /* 0x000fea0003800000 */
.L_x_6212:
        /* <DEDUP_REMOVED lines=9> */
.L_x_6215:
[----:B------:R1:W5:Y:S01]  /*27c0*/  LDG.E.U16 R24, desc[UR36][R2.64] ;  /* 0x0000002402187981 */ /* 0x000362000c1e1500 */
[----:B------:R-:W-:Y:S05]  /*27d0*/  BRA `(.L_x_6209) ;  /* 0x0000000c00287947 */ /* 0x000fea0003800000 */
.L_x_6214:
        /* <DEDUP_REMOVED lines=13> */
.L_x_6204:
        /* <DEDUP_REMOVED lines=14> */
.L_x_6218:
        /* <DEDUP_REMOVED lines=13> */
.L_x_6217:
        /* <DEDUP_REMOVED lines=27> */
.L_x_6220:
        /* <DEDUP_REMOVED lines=14> */
.L_x_6219:
[----:B------:R-:W2:Y:S02]  /*2cf0*/  LDG.E.U16 R0, desc[UR36][R2.64] ;  /* 0x0000002402007981 */ /* 0x000ea4000c1e1500 */
[----:B--2---:R-:W-:-:S05]  /*2d00*/  IMAD.U32 R0, R0, 0x10000, RZ ;  /* 0x0001000000007824 */ /* 0x004fca00078e00ff */
[----:B------:R-:W-:-:S04]  /*2d10*/  F2FP.F16.F32.PACK_AB R0, RZ, R0 ;  /* 0x00000000ff00723e */ /* 0x000fc800000000ff */
[----:B------:R-:W-:Y:S01]  /*2d20*/  PRMT R24, R0, 0x7610, R24 ;  /* 0x0000761000187816 */ /* 0x000fe20000000018 */
[----:B------:R-:W-:Y:S06]  /*2d30*/  BRA `(.L_x_6209) ;  /* 0x0000000400d07947 */ /* 0x000fec0003800000 */
.L_x_6216:
        /* <DEDUP_REMOVED lines=13> */
.L_x_6223:
        /* <DEDUP_REMOVED lines=21> */
.L_x_6227:
[----:B------:R-:W-:Y:S05]  /*2f60*/  BSYNC.RECONVERGENT B1 ;  /* 0x0000000000017941 */ /* 0x000fea0003800200 */
.L_x_6226:
[----:B------:R-:W-:Y:S01]  /*2f70*/  IMAD.SHL.U32 R0, R0, 0x100000, RZ ;  /* 0x0010000000007824 */ /* 0x000fe200078e00ff */
[----:B------:R-:W-:-:S04]  /*2f80*/  LEA R2, R2, 0x3b800000, 0x17 ;  /* 0x3b80000002027811 */ /* 0x000fc800078eb8ff */
[----:B------:R-:W-:-:S07]  /*2f90*/  LOP3.LUT R0, R2, R0, R7, 0xfe, !PT ;  /* 0x0000000002007212 */ /* 0x000fce00078efe07 */
.L_x_6225:
[----:B------:R-:W-:Y:S05]  /*2fa0*/  BSYNC.RECONVERGENT B0 ;  /* 0x0000000000007941 */ /* 0x000fea0003800200 */
.L_x_6224:
[----:B------:R-:W-:-:S04]  /*2fb0*/  F2FP.F16.F32.PACK_AB R0, RZ, R0 ;  /* 0x00000000ff00723e */ /* 0x000fc800000000ff */
[----:B------:R-:W-:Y:S01]  /*2fc0*/  PRMT R24, R0, 0x7610, R24 ;  /* 0x0000761000187816 */ /* 0x000fe20000000018 */
[----:B------:R-:W-:Y:S06]  /*2fd0*/  BRA `(.L_x_6209) ;  /* 0x0000000400287947 */ /* 0x000fec0003800000 */
.L_x_6222:
        /* <DEDUP_REMOVED lines=21> */
.L_x_6231:
[----:B------:R-:W-:Y:S05]  /*3130*/  BSYNC.RECONVERGENT B1 ;  /* 0x0000000000017941 */ /* 0x000fea0003800200 */
.L_x_6230:
[----:B------:R-:W-:Y:S01]  /*3140*/  IMAD.SHL.U32 R0, R0, 0x200000, RZ ;  /* 0x0020000000007824 */ /* 0x000fe200078e00ff */
[----:B------:R-:W-:-:S04]  /*3150*/  LEA R2, R2, 0x37800000, 0x17 ;  /* 0x3780000002027811 */ /* 0x000fc800078eb8ff */
[----:B------:R-:W-:-:S07]  /*3160*/  LOP3.LUT R0, R2, R0, R7, 0xfe, !PT ;  /* 0x0000000002007212 */ /* 0x000fce00078efe07 */
.L_x_6229:
[----:B------:R-:W-:Y:S05]  /*3170*/  BSYNC.RECONVERGENT B0 ;  /* 0x0000000000007941 */ /* 0x000fea0003800200 */
.L_x_6228:
[----:B------:R-:W-:-:S04]  /*3180*/  F2FP.F16.F32.PACK_AB R0, RZ, R0 ;  /* 0x00000000ff00723e */ /* 0x000fc800000000ff */
[----:B------:R-:W-:Y:S01]  /*3190*/  PRMT R24, R0, 0x7610, R24 ;  /* 0x0000761000187816 */ /* 0x000fe20000000018 */
[----:B------:R-:W-:Y:S06]  /*31a0*/  BRA `(.L_x_6209) ;  /* 0x0000000000b47947 */ /* 0x000fec0003800000 */
.L_x_6221:
        /* <DEDUP_REMOVED lines=14> */
.L_x_6235:
[----:B------:R-:W-:Y:S05]  /*3290*/  BSYNC.RECONVERGENT B0 ;  /* 0x0000000000007941 */ /* 0x000fea0003800200 */
.L_x_6234:
[----:B------:R-:W-:-:S04]  /*32a0*/  F2FP.F16.F32.PACK_AB R0, RZ, R0 ;  /* 0x00000000ff00723e */ /* 0x000fc800000000ff */
[----:B------:R-:W-:Y:S01]  /*32b0*/  PRMT R24, R0, 0x7610, R24 ;  /* 0x0000761000187816 */ /* 0x000fe20000000018 */
[----:B------:R-:W-:Y:S06]  /*32c0*/  BRA `(.L_x_6209) ;  /* 0x00000000006c7947 */ /* 0x000fec0003800000 */
.L_x_6208:
        /* <DEDUP_REMOVED lines=16> */
.L_x_6236:
[----:B------:R-:W-:Y:S01]  /*33d0*/  PRMT R24, RZ, 0x7610, R24 ;  /* 0x00007610ff187816 */ /* 0x000fe20000000018 */
[----:B------:R-:W-:Y:S06]  /*33e0*/  BRA `(.L_x_6209) ;  /* 0x0000000000247947 */ /* 0x000fec0003800000 */
.L_x_6233:
[----:B------:R-:W2:Y:S02]  /*33f0*/  LDG.E.64 R2, desc[UR36][R2.64] ;  /* 0x0000002402027981 */ /* 0x000ea4000c1e1b00 */
[----:B--2---:R-:W0:Y:S02]  /*3400*/  I2F.U64 R0, R2 ;  /* 0x0000000200007312 */ /* 0x004e240000301000 */
[----:B0-----:R-:W-:-:S04]  /*3410*/  F2FP.F16.F32.PACK_AB R0, RZ, R0 ;  /* 0x00000000ff00723e */ /* 0x001fc800000000ff */
[----:B------:R-:W-:Y:S01]  /*3420*/  PRMT R24, R0, 0x7610, R24 ;  /* 0x0000761000187816 */ /* 0x000fe20000000018 */
[----:B------:R-:W-:Y:S06]  /*3430*/  BRA `(.L_x_6209) ;  /* 0x0000000000107947 */ /* 0x000fec0003800000 */
.L_x_6232:
[----:B------:R-:W2:Y:S02]  /*3440*/  LDG.E R2, desc[UR36][R2.64] ;  /* 0x0000002402027981 */ /* 0x000ea4000c1e1900 */
[----:B--2---:R-:W-:-:S04]  /*3450*/  I2FP.F32.U32 R0, R2 ;  /* 0x0000000200007245 */ /* 0x004fc80000201000 */
[----:B------:R-:W-:-:S04]  /*3460*/  F2FP.F16.F32.PACK_AB R0, RZ, R0 ;  /* 0x00000000ff00723e */ /* 0x000fc800000000ff */
[----:B------:R-:W-:-:S07]  /*3470*/  PRMT R24, R0, 0x7610, R24 ;  /* 0x0000761000187816 */ /* 0x000fce0000000018 */
.L_x_6209:
[----:B------:R-:W-:-:S07]  /*3480*/  VIADD R22, R22, 0x80 ;  /* 0x0000008016167836 */ /* 0x000fce0000000000 */
.L_x_6203:
[----:B------:R-:W-:Y:S05]  /*3490*/  BSYNC.RECONVERGENT B6 ;  /* 0x0000000000067941 */ /* 0x000fea0003800200 */
.L_x_6202:
        /* <DEDUP_REMOVED lines=25> */
.L_x_6242:
[----:B------:R-:W2:Y:S02]  /*3630*/  LDG.E.U8 R2, desc[UR36][R2.64] ;  /* 0x0000002402027981 */ /* 0x000ea4000c1e1100 */
[----:B--2---:R-:W-:-:S04]  /*3640*/  I2FP.F32.U32 R0, R2 ;  /* 0x0000000200007245 */ /* 0x004fc80000201000 */
[----:B------:R-:W-:Y:S01]  /*3650*/  F2FP.F16.F32.PACK_AB R0, RZ, R0 ;  /* 0x00000000ff00723e */ /* 0x000fe200000000ff */
[----:B------:R-:W-:Y:S06]  /*3660*/  BRA `(.L_x_6238) ;  /* 0x0000000c009c7947 */ /* 0x000fec0003800000 */
.L_x_6241:
        /* <DEDUP_REMOVED lines=10> */
.L_x_6245:
[----:B------:R-:W2:Y:S02]  /*3710*/  LDG.E R2, desc[UR36][R2.64] ;  /* 0x0000002402027981 */ /* 0x000ea4000c1e1900 */
[----:B--2---:R-:W-:-:S04]  /*3720*/  I2FP.F32.S32 R0, R2 ;  /* 0x0000000200007245 */ /* 0x004fc80000201400 */
[----:B------:R-:W-:Y:S01]  /*3730*/  F2FP.F16.F32.PACK_AB R0, RZ, R0 ;  /* 0x00000000ff00723e */ /* 0x000fe200000000ff */
[----:B------:R-:W-:Y:S06]  /*3740*/  BRA `(.L_x_6238) ;  /* 0x0000000c00647947 */ /* 0x000fec0003800000 */
.L_x_6244:
[----:B------:R-:W2:Y:S02]  /*3750*/  LDG.E.U16 R2, desc[UR36][R2.64] ;  /* 0x0000002402027981 */ /* 0x000ea4000c1e1500 */
[----:B--2---:R-:W0:Y:S02]  /*3760*/  I2F.S16 R0, R2 ;  /* 0x0000000200007306 */ /* 0x004e240000101400 */
[----:B0-----:R-:W-:Y:S01]  /*3770*/  F2FP.F16.F32.PACK_AB R0, RZ, R0 ;  /* 0x00000000ff00723e */ /* 0x001fe200000000ff */
[----:B------:R-:W-:Y:S06]  /*3780*/  BRA `(.L_x_6238) ;  /* 0x0000000c00547947 */ /* 0x000fec0003800000 */
.L_x_6240:
        /* <DEDUP_REMOVED lines=9> */
.L_x_6247:
[----:B------:R2:W5:Y:S01]  /*3820*/  LDG.E.U16 R0, desc[UR36][R2.64] ;  /* 0x0000002402007981 */ /* 0x000562000c1e1500 */
[----:B------:R-:W-:Y:S05]  /*3830*/  BRA `(.L_x_6238) ;  /* 0x0000000c00287947 */ /* 0x000fea0003800000 */
.L_x_6246:
        /* <DEDUP_REMOVED lines=9> */
.L_x_6249:
[----:B------:R3:W5:Y:S01]  /*38d0*/  LDG.E.U16 R0, desc[UR36][R2.64] ;  /* 0x0000002402007981 */ /* 0x000762000c1e1500 */
[----:B------:R-:W-:Y:S05]  /*38e0*/  BRA `(.L_x_6238) ;  /* 0x0000000800fc7947 */ /* 0x000fea0003800000 */
.L_x_6248:
        /* <DEDUP_REMOVED lines=12> */
.L_x_6239:
        /* <DEDUP_REMOVED lines=13> */
.L_x_6252:
        /* <DEDUP_REMOVED lines=12> */
.L_x_6251:
        /* <DEDUP_REMOVED lines=27> */
.L_x_6254:
        /* <DEDUP_REMOVED lines=13> */
.L_x_6253:
[----:B------:R-:W2:Y:S02]  /*3dc0*/  LDG.E.U16 R0, desc[UR36][R2.64] ;  /* 0x0000002402007981 */ /* 0x000ea4000c1e1500 */
[----:B--2---:R-:W-:-:S05]  /*3dd0*/  IMAD.U32 R0, R0, 0x10000, RZ ;  /* 0x0001000000007824 */ /* 0x004fca00078e00ff */
[----:B------:R-:W-:Y:S01]  /*3de0*/  F2FP.F16.F32.PACK_AB R0, RZ, R0 ;  /* 0x00000000ff00723e */ /* 0x000fe200000000ff */
[----:B------:R-:W-:Y:S06]  /*3df0*/  BRA `(.L_x_6238) ;  /* 0x0000000400b87947 */ /* 0x000fec0003800000 */
.L_x_6250:
        /* <DEDUP_REMOVED lines=12> */
.L_x_6257:
        /* <DEDUP_REMOVED lines=21> */
.L_x_6261:
[----:B------:R-:W-:Y:S05]  /*4010*/  BSYNC.RECONVERGENT B1 ;  /* 0x0000000000017941 */ /* 0x000fea0003800200 */
.L_x_6260:
[----:B------:R-:W-:Y:S01]  /*4020*/  IMAD.SHL.U32 R0, R0, 0x100000, RZ ;  /* 0x0010000000007824 */ /* 0x000fe200078e00ff */
[----:B------:R-:W-:-:S04]  /*4030*/  LEA R2, R2, 0x3b800000, 0x17 ;  /* 0x3b80000002027811 */ /* 0x000fc800078eb8ff */
[----:B------:R-:W-:-:S07]  /*4040*/  LOP3.LUT R0, R2, R0, R7, 0xfe, !PT ;  /* 0x0000000002007212 */ /* 0x000fce00078efe07 */
.L_x_6259:
[----:B------:R-:W-:Y:S05]  /*4050*/  BSYNC.RECONVERGENT B0 ;  /* 0x0000000000007941 */ /* 0x000fea0003800200 */
.L_x_6258:
[----:B------:R-:W-:Y:S01]  /*4060*/  F2FP.F16.F32.PACK_AB R0, RZ, R0 ;  /* 0x00000000ff00723e */ /* 0x000fe200000000ff */
[----:B------:R-:W-:Y:S06]  /*4070*/  BRA `(.L_x_6238) ;  /* 0x0000000400187947 */ /* 0x000fec0003800000 */
.L_x_6256:
        /* <DEDUP_REMOVED lines=21> */
.L_x_6265:
[----:B------:R-:W-:Y:S05]  /*41d0*/  BSYNC.RECONVERGENT B1 ;  /* 0x0000000000017941 */ /* 0x000fea0003800200 */
.L_x_6264:
[----:B------:R-:W-:Y:S01]  /*41e0*/  IMAD.SHL.U32 R0, R0, 0x200000, RZ ;  /* 0x0020000000007824 */ /* 0x000fe200078e00ff */
[----:B------:R-:W-:-:S04]  /*41f0*/  LEA R2, R2, 0x37800000, 0x17 ;  /* 0x3780000002027811 */ /* 0x000fc800078eb8ff */
[----:B------:R-:W-:-:S07]  /*4200*/  LOP3.LUT R0, R2, R0, R7, 0xfe, !PT ;  /* 0x0000000002007212 */ /* 0x000fce00078efe07 */
.L_x_6263:
[----:B------:R-:W-:Y:S05]  /*4210*/  BSYNC.RECONVERGENT B0 ;  /* 0x0000000000007941 */ /* 0x000fea0003800200 */
.L_x_6262:
[----:B------:R-:W-:Y:S01]  /*4220*/  F2FP.F16.F32.PACK_AB R0, RZ, R0 ;  /* 0x00000000ff00723e */ /* 0x000fe200000000ff */
[----:B------:R-:W-:Y:S06]  /*4230*/  BRA `(.L_x_6238) ;  /* 0x0000000000a87947 */ /* 0x000fec0003800000 */
.L_x_6255:
        /* <DEDUP_REMOVED lines=14> */
.L_x_6269:
[----:B------:R-:W-:Y:S05]  /*4320*/  BSYNC.RECONVERGENT B0 ;  /* 0x0000000000007941 */ /* 0x000fea0003800200 */
.L_x_6268:
[----:B------:R-:W-:Y:S01]  /*4330*/  F2FP.F16.F32.PACK_AB R0, RZ, R0 ;  /* 0x00000000ff00723e */ /* 0x000fe200000000ff */
[----:B------:R-:W-:Y:S06]  /*4340*/  BRA `(.L_x_6238) ;  /* 0x0000000000647947 */ /* 0x000fec0003800000 */
.L_x_6243:
        /* <DEDUP_REMOVED lines=16> */
.L_x_6270:
[----:B------:R-:W-:Y:S01]  /*4450*/  PRMT R0, RZ, 0x7610, R0 ;  /* 0x00007610ff007816 */ /* 0x000fe20000000000 */
[----:B------:R-:W-:Y:S06]  /*4460*/  BRA `(.L_x_6238) ;  /* 0x00000000001c7947 */ /* 0x000fec0003800000 */
.L_x_6267:
[----:B------:R-:W2:Y:S02]  /*4470*/  LDG.E.64 R2, desc[UR36][R2.64] ;  /* 0x0000002402027981 */ /* 0x000ea4000c1e1b00 */
[----:B--2---:R-:W0:Y:S02]  /*4480*/  I2F.U64 R0, R2 ;  /* 0x0000000200007312 */ /* 0x004e240000301000 */
[----:B0-----:R-:W-:Y:S01]  /*4490*/  F2FP.F16.F32.PACK_AB R0, RZ, R0 ;  /* 0x00000000ff00723e */ /* 0x001fe200000000ff */
[----:B------:R-:W-:Y:S06]  /*44a0*/  BRA `(.L_x_6238) ;  /* 0x00000000000c7947 */ /* 0x000fec0003800000 */
.L_x_6266:
[----:B------:R-:W2:Y:S02]  /*44b0*/  LDG.E R2, desc[UR36][R2.64] ;  /* 0x0000002402027981 */ /* 0x000ea4000c1e1900 */
[----:B--2---:R-:W-:-:S04]  /*44c0*/  I2FP.F32.U32 R0, R2 ;  /* 0x0000000200007245 */ /* 0x004fc80000201000 */
[----:B------:R-:W-:-:S07]  /*44d0*/  F2FP.F16.F32.PACK_AB R0, RZ, R0 ;  /* 0x00000000ff00723e */ /* 0x000fce00000000ff */
.L_x_6238:
[----:B------:R-:W-:Y:S05]  /*44e0*/  BSYNC.RECONVERGENT B6 ;  /* 0x0000000000067941 */ /* 0x000fea0003800200 */
.L_x_6237:
        /* <DEDUP_REMOVED lines=12> */
[----:B------:R-:W1:Y:S01]  /*45b0*/  @!P0 FRND R2, R2 ;  /* 0x0000000200028307 */ /* 0x000e620000201000 */
[----:B------:R-:W-:-:S07]  /*45c0*/  @!P1 HADD2.F32 R3, -RZ, R23.H0_H0 ;  /* 0x20000017ff039230 */ /* 0x000fce0000004100 */
[----:B------:R-:W2:Y:S01]  /*45d0*/  @!P2 FRND R4, R4 ;  /* 0x000000040004a307 */ /* 0x000ea20000201000 */
[----:B-1----:R-:W-:-:S07]  /*45e0*/  @!P0 F2FP.F16.F32.PACK_AB R0, RZ, R2 ;  /* 0x00000002ff00823e */ /* 0x002fce00000000ff */
[----:B------:R-:W1:Y:S01]  /*45f0*/  @!P3 FRND R5, R5 ;  /* 0x000000050005b307 */ /* 0x000e620000201000 */
[----:B--2---:R-:W-:-:S07]  /*4600*/  @!P2 F2FP.F16.F32.PACK_AB R24, RZ, R4 ;  /* 0x00000004ff18a23e */ /* 0x004fce00000000ff */
[----:B------:R-:W2:Y:S01]  /*4610*/  @!P1 FRND R3, R3 ;  /* 0x0000000300039307 */ /* 0x000ea20000201000 */
        /* <DEDUP_REMOVED lines=26> */
.L_x_6276:
[----:B------:R-:W-:Y:S02]  /*47c0*/  HADD2.F32 R5, -RZ, R0.H0_H0 ;  /* 0x20000000ff057230 */ /* 0x000fe40000004100 */
[----:B------:R-:W-:-:S04]  /*47d0*/  IMAD.MOV.U32 R19, RZ, RZ, R22 ;  /* 0x000000ffff137224 */ /* 0x000fc800078e0016 */
[----:B------:R-:W0:Y:S02]  /*47e0*/  F2I.S64.TRUNC R4, R5 ;  /* 0x0000000500047311 */ /* 0x000e24000020d900 */
[----:B0-----:R0:W-:Y:S01]  /*47f0*/  STG.E.U8 desc[UR36][R2.64], R4 ;  /* 0x0000000402007986 */ /* 0x0011e2000c101124 */
[----:B------:R-:W-:Y:S05]  /*4800*/  BRA `(.L_x_6272) ;  /* 0x0000000c00c07947 */ /* 0x000fea0003800000 */
.L_x_6275:
        /* <DEDUP_REMOVED lines=11> */
.L_x_6279:
[----:B------:R-:W-:Y:S02]  /*48c0*/  HADD2.F32 R0, -RZ, R0.H0_H0 ;  /* 0x20000000ff007230 */ /* 0x000fe40000004100 */
[----:B------:R-:W-:Y:S02]  /*48d0*/  IMAD.MOV.U32 R19, RZ, RZ, R22 ;  /* 0x000000ffff137224 */ /* 0x000fe400078e0016 */
[----:B------:R-:W0:Y:S02]  /*48e0*/  F2I.FTZ.TRUNC.NTZ R5, R0 ;  /* 0x0000000000057305 */ /* 0x000e24000021f100 */
[----:B0-----:R0:W-:Y:S01]  /*48f0*/  STG.E desc[UR36][R2.64], R5 ;  /* 0x0000000502007986 */ /* 0x0011e2000c101924 */
[----:B------:R-:W-:Y:S05]  /*4900*/  BRA `(.L_x_6272) ;  /* 0x0000000c00807947 */ /* 0x000fea0003800000 */
.L_x_6278:
[----:B------:R-:W-:Y:S02]  /*4910*/  HADD2.F32 R0, -RZ, R0.H0_H0 ;  /* 0x20000000ff007230 */ /* 0x000fe40000004100 */
[----:B------:R-:W-:Y:S02]  /*4920*/  IMAD.MOV.U32 R19, RZ, RZ, R22 ;  /* 0x000000ffff137224 */ /* 0x000fe400078e0016 */
[----:B------:R-:W0:Y:S02]  /*4930*/  F2I.FTZ.TRUNC.NTZ R5, R0 ;  /* 0x0000000000057305 */ /* 0x000e24000021f100 */
[----:B0-----:R0:W-:Y:S01]  /*4940*/  STG.E.U16 desc[UR36][R2.64], R5 ;  /* 0x0000000502007986 */ /* 0x0011e2000c101524 */
[----:B------:R-:W-:Y:S05]  /*4950*/  BRA `(.L_x_6272) ;  /* 0x0000000c006c7947 */ /* 0x000fea0003800000 */
.L_x_6274:
        /* <DEDUP_REMOVED lines=10> */
.L_x_6281:
[----:B------:R0:W-:Y:S01]  /*4a00*/  STG.E.U16 desc[UR36][R2.64], R0 ;  /* 0x0000000002007986 */ /* 0x0001e2000c101524 */
[----:B------:R-:W-:Y:S01]  /*4a10*/  IMAD.MOV.U32 R19, RZ, RZ, R22 ;  /* 0x000000ffff137224 */ /* 0x000fe200078e0016 */
[----:B------:R-:W-:Y:S06]  /*4a20*/  BRA `(.L_x_6272) ;  /* 0x0000000c00387947 */ /* 0x000fec0003800000 */
.L_x_6280:
        /* <DEDUP_REMOVED lines=11> */
.L_x_6283:
[----:B------:R-:W-:Y:S02]  /*4ae0*/  HADD2.F32 R0, -RZ, R0.H0_H0 ;  /* 0x20000000ff007230 */ /* 0x000fe40000004100 */
[----:B------:R-:W-:-:S03]  /*4af0*/  IMAD.MOV.U32 R19, RZ, RZ, R22 ;  /* 0x000000ffff137224 */ /* 0x000fc600078e0016 */
[----:B------:R-:W-:-:S04]  /*4b00*/  F2FP.F16.F32.PACK_AB R0, RZ, R0 ;  /* 0x00000000ff00723e */ /* 0x000fc800000000ff */
[----:B------:R-:W-:-:S05]  /*4b10*/  PRMT R0, R0, 0x5410, RZ ;  /* 0x0000541000007816 */ /* 0x000fca00000000ff */
[----:B------:R0:W-:Y:S01]  /*4b20*/  STG.E desc[UR36][R2.64], R0 ;  /* 0x0000000002007986 */ /* 0x0001e2000c101924 */
[----:B------:R-:W-:Y:S05]  /*4b30*/  BRA `(.L_x_6272) ;  /* 0x0000000800f47947 */ /* 0x000fea0003800000 */
.L_x_6282:
[----:B------:R-:W-:Y:S02]  /*4b40*/  HADD2.F32 R4, -RZ, R0.H0_H0 ;  /* 0x20000000ff047230 */ /* 0x000fe40000004100 */
[----:B------:R-:W-:-:S03]  /*4b50*/  IMAD.MOV.U32 R19, RZ, RZ, R22 ;  /* 0x000000ffff137224 */ /* 0x000fc600078e0016 */
[----:B------:R-:W-:-:S06]  /*4b60*/  FMUL.FTZ R4, R4, 1 ;  /* 0x3f80000004047820 */ /* 0x000fcc0000410000 */
[----:B------:R-:W0:Y:S02]  /*4b70*/  F2F.F64.F32 R4, R4 ;  /* 0x0000000400047310 */ /* 0x000e240000201800 */
[----:B0-----:R0:W-:Y:S01]  /*4b80*/  STG.E.64 desc[UR36][R2.64], R4 ;  /* 0x0000000402007986 */ /* 0x0011e2000c101b24 */
[----:B------:R-:W-:Y:S05]  /*4b90*/  BRA `(.L_x_6272) ;  /* 0x0000000800dc7947 */ /* 0x000fea0003800000 */
.L_x_6273:
        /* <DEDUP_REMOVED lines=14> */
.L_x_6286:
[----:B------:R-:W-:Y:S01]  /*4c80*/  HADD2.F32 R0, -RZ, R0.H0_H0 ;  /* 0x20000000ff007230 */ /* 0x000fe20000004100 */
[----:B------:R-:W-:Y:S01]  /*4c90*/  CS2R R6, SRZ ;  /* 0x0000000000067805 */ /* 0x000fe2000001ff00 */
[----:B------:R-:W-:-:S03]  /*4ca0*/  IMAD.MOV.U32 R19, RZ, RZ, R22 ;  /* 0x000000ffff137224 */ /* 0x000fc600078e0016 */
[----:B------:R-:W-:-:S04]  /*4cb0*/  FMUL.FTZ R0, R0, 1 ;  /* 0x3f80000000007820 */ /* 0x000fc80000410000 */
[----:B------:R-:W0:Y:S02]  /*4cc0*/  F2F.F64.F32 R4, R0 ;  /* 0x0000000000047310 */ /* 0x000e240000201800 */
[----:B0-----:R3:W-:Y:S01]  /*4cd0*/  STG.E.128 desc[UR36][R2.64], R4 ;  /* 0x0000000402007986 */ /* 0x0017e2000c101d24 */
[----:B------:R-:W-:Y:S05]  /*4ce0*/  BRA `(.L_x_6272) ;  /* 0x0000000800887947 */ /* 0x000fea0003800000 */
.L_x_6285:
        /* <DEDUP_REMOVED lines=19> */
.L_x_6290:
[----:B------:R-:W-:Y:S05]  /*4e20*/  BSYNC.RECONVERGENT B0 ;  /* 0x0000000000007941 */ /* 0x000fea0003800200 */
.L_x_6289:
[----:B------:R-:W-:Y:S01]  /*4e30*/  LOP3.LUT R5, R0, 0x80, R5, 0xf8, !PT ;  /* 0x0000008000057812 */ /* 0x000fe200078ef805 */
[----:B------:R-:W-:-:S04]  /*4e40*/  IMAD.MOV.U32 R19, RZ, RZ, R22 ;  /* 0x000000ffff137224 */ /* 0x000fc800078e0016 */
[----:B------:R2:W-:Y:S01]  /*4e50*/  STG.E.U8 desc[UR36][R2.64], R5 ;  /* 0x0000000502007986 */ /* 0x0005e2000c101124 */
[----:B------:R-:W-:Y:S05]  /*4e60*/  BRA `(.L_x_6272) ;  /* 0x0000000800287947 */ /* 0x000fea0003800000 */
.L_x_6288:
        /* <DEDUP_REMOVED lines=15> */
.L_x_6292:
[----:B------:R-:W-:Y:S05]  /*4f60*/  BSYNC.RECONVERGENT B0 ;  /* 0x0000000000007941 */ /* 0x000fea0003800200 */
.L_x_6291:
[----:B------:R-:W-:Y:S01]  /*4f70*/  LOP3.LUT R5, R0, 0x80, R5, 0xf8, !PT ;  /* 0x0000008000057812 */ /* 0x000fe200078ef805 */
[----:B------:R-:W-:-:S04]  /*4f80*/  IMAD.MOV.U32 R19, RZ, RZ, R22 ;  /* 0x000000ffff137224 */ /* 0x000fc800078e0016 */
[----:B------:R1:W-:Y:S01]  /*4f90*/  STG.E.U8 desc[UR36][R2.64], R5 ;  /* 0x0000000502007986 */ /* 0x0003e2000c101124 */
[----:B------:R-:W-:Y:S05]  /*4fa0*/  BRA `(.L_x_6272) ;  /* 0x0000000400d87947 */ /* 0x000fea0003800000 */
.L_x_6287:
[----:B------:R-:W-:Y:S02]  /*4fb0*/  HADD2.F32 R0, -RZ, R0.H0_H0 ;  /* 0x20000000ff007230 */ /* 0x000fe40000004100 */
[----:B------:R-:W-:-:S03]  /*4fc0*/  IMAD.MOV.U32 R19, RZ, RZ, R22 ;  /* 0x000000ffff137224 */ /* 0x000fc600078e0016 */
[----:B------:R-:W-:-:S05]  /*4fd0*/  F2FP.BF16.F32.PACK_AB R0, RZ, R0 ;  /* 0x00000000ff00723e */ /* 0x000fca00000010ff */
[----:B------:R0:W-:Y:S01]  /*4fe0*/  STG.E.U16 desc[UR36][R2.64], R0 ;  /* 0x0000000002007986 */ /* 0x0001e2000c101524 */
[----:B------:R-:W-:Y:S05]  /*4ff0*/  BRA `(.L_x_6272) ;  /* 0x0000000400c47947 */ /* 0x000fea0003800000 */
.L_x_6284:
        /* <DEDUP_REMOVED lines=13> */
.L_x_6295:
        /* <DEDUP_REMOVED lines=13> */
.L_x_6298:
[----:B------:R-:W-:-:S04]  /*51a0*/  SHF.R.U32.HI R0, RZ, 0x14, R5 ;  /* 0x00000014ff007819 */ /* 0x000fc80000011605 */
[----:B------:R-:W-:-:S04]  /*51b0*/  LOP3.LUT R0, R0, 0x1, RZ, 0xc0, !PT ;  /* 0x0000000100007812 */ /* 0x000fc800078ec0ff */
[----:B------:R-:W-:-:S04]  /*51c0*/  IADD3 R0, PT, PT, R5, 0x487ffff, R0 ;  /* 0x0487ffff05007810 */ /* 0x000fc80007ffe000 */
[----:B------:R-:W-:-:S04]  /*51d0*/  SHF.R.U32.HI R0, RZ, 0x14, R0 ;  /* 0x00000014ff007819 */ /* 0x000fc80000011600 */
[----:B------:R-:W-:-:S07]  /*51e0*/  LOP3.LUT R4, R0, 0xff, RZ, 0xc0, !PT ;  /* 0x000000ff00047812 */ /* 0x000fce00078ec0ff */
.L_x_6299:
[----:B------:R-:W-:-:S04]  /*51f0*/  SHF.R.U32.HI R5, RZ, 0x18, R5 ;  /* 0x00000018ff057819 */ /* 0x000fc80000011605 */
[----:B------:R-:W-:-:S04]  /*5200*/  LOP3.LUT R4, R4, 0x80, R5, 0xf8, !PT ;  /* 0x0000008004047812 */ /* 0x000fc800078ef805 */
[----:B------:R-:W-:-:S07]  /*5210*/  PRMT R0, R4, 0x7610, R0 ;  /* 0x0000761004007816 */ /* 0x000fce0000000000 */
.L_x_6297:
[----:B------:R-:W-:Y:S05]  /*5220*/  BSYNC.RECONVERGENT B0 ;  /* 0x0000000000007941 */ /* 0x000fea0003800200 */
.L_x_6296:
[----:B------:R0:W-:Y:S01]  /*5230*/  STG.E.U8 desc[UR36][R2.64], R0 ;  /* 0x0000000002007986 */ /* 0x0001e2000c101124 */
[----:B------:R-:W-:Y:S01]  /*5240*/  IMAD.MOV.U32 R19, RZ, RZ, R22 ;  /* 0x000000ffff137224 */ /* 0x000fe200078e0016 */
[----:B------:R-:W-:Y:S06]  /*5250*/  BRA `(.L_x_6272) ;  /* 0x00000004002c7947 */ /* 0x000fec0003800000 */
.L_x_6294:
        /* <DEDUP_REMOVED lines=13> */
.L_x_6302:
[----:B------:R-:W-:-:S04]  /*5330*/  SHF.R.U32.HI R0, RZ, 0x15, R5 ;  /* 0x00000015ff007819 */ /* 0x000fc80000011605 */
[----:B------:R-:W-:-:S04]  /*5340*/  LOP3.LUT R0, R0, 0x1, RZ, 0xc0, !PT ;  /* 0x0000000100007812 */ /* 0x000fc800078ec0ff */
[----:B------:R-:W-:-:S04]  /*5350*/  IADD3 R0, PT, PT, R5, 0x88fffff, R0 ;  /* 0x088fffff05007810 */ /* 0x000fc80007ffe000 */
[----:B------:R-:W-:-:S04]  /*5360*/  SHF.R.U32.HI R0, RZ, 0x15, R0 ;  /* 0x00000015ff007819 */ /* 0x000fc80000011600 */
[----:B------:R-:W-:-:S07]  /*5370*/  LOP3.LUT R4, R0, 0xff, RZ, 0xc0, !PT ;  /* 0x000000ff00047812 */ /* 0x000fce00078ec0ff */
.L_x_6303:
[----:B------:R-:W-:-:S04]  /*5380*/  SHF.R.U32.HI R5, RZ, 0x18, R5 ;  /* 0x00000018ff057819 */ /* 0x000fc80000011605 */
[----:B------:R-:W-:-:S04]  /*5390*/  LOP3.LUT R4, R4, 0x80, R5, 0xf8, !PT ;  /* 0x0000008004047812 */ /* 0x000fc800078ef805 */
[----:B------:R-:W-:-:S07]  /*53a0*/  PRMT R0, R4, 0x7610, R0 ;  /* 0x0000761004007816 */ /* 0x000fce0000000000 */
.L_x_6301:
[----:B------:R-:W-:Y:S05]  /*53b0*/  BSYNC.RECONVERGENT B0 ;  /* 0x0000000000007941 */ /* 0x000fea0003800200 */
.L_x_6300:
[----:B------:R0:W-:Y:S01]  /*53c0*/  STG.E.U8 desc[UR36][R2.64], R0 ;  /* 0x0000000002007986 */ /* 0x0001e2000c101124 */
[----:B------:R-:W-:Y:S01]  /*53d0*/  IMAD.MOV.U32 R19, RZ, RZ, R22 ;  /* 0x000000ffff137224 */ /* 0x000fe200078e0016 */
[----:B------:R-:W-:Y:S06]  /*53e0*/  BRA `(.L_x_6272) ;  /* 0x0000000000c87947 */ /* 0x000fec0003800000 */
.L_x_6293:
[----:B------:R-:W-:-:S13]  /*53f0*/  ISETP.NE.AND P0, PT, R4, 0x1c, PT ;  /* 0x0000001c0400780c */ /* 0x000fda0003f05270 */
[----:B------:R-:W-:Y:S05]  /*5400*/  @!P0 BRA `(.L_x_6304) ;  /* 0x0000000000b08947 */ /* 0x000fea0003800000 */
[----:B------:R-:W-:-:S13]  /*5410*/  ISETP.NE.AND P0, PT, R4, 0x1d, PT ;  /* 0x0000001d0400780c */ /* 0x000fda0003f05270 */
[----:B------:R-:W-:Y:S05]  /*5420*/  @!P0 BRA `(.L_x_6305) ;  /* 0x0000000000948947 */ /* 0x000fea0003800000 */
[----:B------:R-:W-:-:S13]  /*5430*/  ISETP.NE.AND P0, PT, R4, 0x2c, PT ;  /* 0x0000002c0400780c */ /* 0x000fda0003f05270 */
[----:B------:R-:W-:Y:S05]  /*5440*/  @!P0 BRA `(.L_x_6306) ;  /* 0x0000000000488947 */ /* 0x000fea0003800000 */
.L_x_6277:
        /* <DEDUP_REMOVED lines=16> */
.L_x_6307:
[----:B------:R-:W-:Y:S01]  /*5550*/  IMAD.MOV.U32 R19, RZ, RZ, R22 ;  /* 0x000000ffff137224 */ /* 0x000fe200078e0016 */
[----:B------:R-:W-:Y:S06]  /*5560*/  BRA `(.L_x_6272) ;  /* 0x0000000000687947 */ /* 0x000fec0003800000 */
.L_x_6306:
        /* <DEDUP_REMOVED lines=17> */
.L_x_6305:
[----:B------:R-:W-:Y:S02]  /*5680*/  HADD2.F32 R4, -RZ, R0.H0_H0 ;  /* 0x20000000ff047230 */ /* 0x000fe40000004100 */
[----:B------:R-:W-:-:S04]  /*5690*/  IMAD.MOV.U32 R19, RZ, RZ, R22 ;  /* 0x000000ffff137224 */ /* 0x000fc800078e0016 */
[----:B------:R-:W0:Y:S02]  /*56a0*/  F2I.U64.TRUNC R4, R4 ;  /* 0x0000000400047311 */ /* 0x000e24000020d800 */
[----:B0-----:R0:W-:Y:S01]  /*56b0*/  STG.E.64 desc[UR36][R2.64], R4 ;  /* 0x0000000402007986 */ /* 0x0011e2000c101b24 */
[----:B------:R-:W-:Y:S05]  /*56c0*/  BRA `(.L_x_6272) ;  /* 0x0000000000107947 */ /* 0x000fea0003800000 */
.L_x_6304:
[----:B------:R-:W-:Y:S02]  /*56d0*/  HADD2.F32 R0, -RZ, R0.H0_H0 ;  /* 0x20000000ff007230 */ /* 0x000fe40000004100 */
[----:B------:R-:W-:Y:S02]  /*56e0*/  IMAD.MOV.U32 R19, RZ, RZ, R22 ;  /* 0x000000ffff137224 */ /* 0x000fe400078e0016 */
[----:B------:R-:W0:Y:S02]  /*56f0*/  F2I.FTZ.U32.TRUNC.NTZ R5, R0 ;  /* 0x0000000000057305 */ /* 0x000e24000021f000 */
[----:B0-----:R0:W-:Y:S03]  /*5700*/  STG.E desc[UR36][R2.64], R5 ;  /* 0x0000000502007986 */ /* 0x0011e6000c101924 */
.L_x_6272:
[----:B------:R-:W-:Y:S05]  /*5710*/  BSYNC.RECONVERGENT B6 ;  /* 0x0000000000067941 */ /* 0x000fea0003800200 */
.L_x_6271:
        /* <DEDUP_REMOVED lines=25> */
.L_x_6313:
[----:B------:R-:W-:-:S06]  /*58b0*/  HADD2.F32 R5, -RZ, R25.H0_H0 ;  /* 0x20000019ff057230 */ /* 0x000fcc0000004100 */
[----:B------:R-:W0:Y:S02]  /*58c0*/  F2I.S64.TRUNC R4, R5 ;  /* 0x0000000500047311 */ /* 0x000e24000020d900 */
[----:B0-----:R0:W-:Y:S01]  /*58d0*/  STG.E.U8 desc[UR36][R2.64], R4 ;  /* 0x0000000402007986 */ /* 0x0011e2000c101124 */
[----:B------:R-:W-:Y:S05]  /*58e0*/  BRA `(.L_x_6315) ;  /* 0x0000000c006c7947 */ /* 0x000fea0003800000 */
.L_x_6312:
        /* <DEDUP_REMOVED lines=10> */
.L_x_6317:
[----:B------:R-:W-:-:S06]  /*5990*/  HADD2.F32 R25, -RZ, R25.H0_H0 ;  /* 0x20000019ff197230 */ /* 0x000fcc0000004100 */
[----:B------:R-:W0:Y:S02]  /*59a0*/  F2I.FTZ.TRUNC.NTZ R25, R25 ;  /* 0x0000001900197305 */ /* 0x000e24000021f100 */
[----:B0-----:R0:W-:Y:S01]  /*59b0*/  STG.E desc[UR36][R2.64], R25 ;  /* 0x0000001902007986 */ /* 0x0011e2000c101924 */
[----:B------:R-:W-:Y:S05]  /*59c0*/  BRA `(.L_x_6315) ;  /* 0x0000000c00347947 */ /* 0x000fea0003800000 */
.L_x_6316:
[----:B------:R-:W-:-:S06]  /*59d0*/  HADD2.F32 R25, -RZ, R25.H0_H0 ;  /* 0x20000019ff197230 */ /* 0x000fcc0000004100 */
[----:B------:R-:W0:Y:S02]  /*59e0*/  F2I.FTZ.TRUNC.NTZ R25, R25 ;  /* 0x0000001900197305 */ /* 0x000e24000021f100 */
[----:B0-----:R0:W-:Y:S01]  /*59f0*/  STG.E.U16 desc[UR36][R2.64], R25 ;  /* 0x0000001902007986 */ /* 0x0011e2000c101524 */
[----:B------:R-:W-:Y:S05]  /*5a00*/  BRA `(.L_x_6315) ;  /* 0x0000000c00247947 */ /* 0x000fea0003800000 */
.L_x_6311:
        /* <DEDUP_REMOVED lines=9> */
.L_x_6319:
[----:B------:R0:W-:Y:S01]  /*5aa0*/  STG.E.U16 desc[UR36][R2.64], R25 ;  /* 0x0000001902007986 */ /* 0x0001e2000c101524 */
[----:B------:R-:W-:Y:S05]  /*5ab0*/  BRA `(.L_x_6315) ;  /* 0x0000000800f87947 */ /* 0x000fea0003800000 */
.L_x_6318:
        /* <DEDUP_REMOVED lines=10> */
.L_x_6321:
[----:B------:R-:W-:-:S05]  /*5b60*/  HADD2.F32 R0, -RZ, R25.H0_H0 ;  /* 0x20000019ff007230 */ /* 0x000fca0000004100 */
[----:B------:R-:W-:-:S04]  /*5b70*/  F2FP.F16.F32.PACK_AB R0, RZ, R0 ;  /* 0x00000000ff00723e */ /* 0x000fc800000000ff */
[----:B------:R-:W-:-:S05]  /*5b80*/  PRMT R0, R0, 0x5410, RZ ;  /* 0x0000541000007816 */ /* 0x000fca00000000ff */
[----:B------:R0:W-:Y:S01]  /*5b90*/  STG.E desc[UR36][R2.64], R0 ;  /* 0x0000000002007986 */ /* 0x0001e2000c101924 */
[----:B------:R-:W-:Y:S05]  /*5ba0*/  BRA `(.L_x_6315) ;  /* 0x0000000800bc7947 */ /* 0x000fea0003800000 */
.L_x_6320:
[----:B------:R-:W-:-:S05]  /*5bb0*/  HADD2.F32 R4, -RZ, R25.H0_H0 ;  /* 0x20000019ff047230 */ /* 0x000fca0000004100 */
[----:B------:R-:W-:-:S06]  /*5bc0*/  FMUL.FTZ R4, R4, 1 ;  /* 0x3f80000004047820 */ /* 0x000fcc0000410000 */
[----:B------:R-:W0:Y:S02]  /*5bd0*/  F2F.F64.F32 R4, R4 ;  /* 0x0000000400047310 */ /* 0x000e240000201800 */
[----:B0-----:R0:W-:Y:S01]  /*5be0*/  STG.E.64 desc[UR36][R2.64], R4 ;  /* 0x0000000402007986 */ /* 0x0011e2000c101b24 */
[----:B------:R-:W-:Y:S05]  /*5bf0*/  BRA `(.L_x_6315) ;  /* 0x0000000800a87947 */ /* 0x000fea0003800000 */
.L_x_6310:
        /* <DEDUP_REMOVED lines=14> */
.L_x_6325:
        /* <DEDUP_REMOVED lines=18> */
.L_x_6328:
[----:B------:R-:W-:-:S04]  /*5e00*/  SHF.R.U32.HI R5, RZ, 0x18, R5 ;  /* 0x00000018ff057819 */ /* 0x000fc80000011605 */
[----:B------:R-:W-:-:S07]  /*5e10*/  LOP3.LUT R0, R0, 0x80, R5, 0xf8, !PT ;  /* 0x0000008000007812 */ /* 0x000fce00078ef805 */
.L_x_6327:
[----:B------:R-:W-:Y:S05]  /*5e20*/  BSYNC.RECONVERGENT B0 ;  /* 0x0000000000007941 */ /* 0x000fea0003800200 */
.L_x_6326:
[----:B------:R0:W-:Y:S01]  /*5e30*/  STG.E.U8 desc[UR36][R2.64], R0 ;  /* 0x0000000002007986 */ /* 0x0001e2000c101124 */
[----:B------:R-:W-:Y:S05]  /*5e40*/  BRA `(.L_x_6315) ;  /* 0x0000000800147947 */ /* 0x000fea0003800000 */
.L_x_6324:
        /* <DEDUP_REMOVED lines=18> */
.L_x_6331:
[----:B------:R-:W-:-:S04]  /*5f70*/  SHF.R.U32.HI R5, RZ, 0x18, R5 ;  /* 0x00000018ff057819 */ /* 0x000fc80000011605 */
[----:B------:R-:W-:-:S07]  /*5f80*/  LOP3.LUT R0, R0, 0x80, R5, 0xf8, !PT ;  /* 0x0000008000007812 */ /* 0x000fce00078ef805 */
.L_x_6330:
[----:B------:R-:W-:Y:S05]  /*5f90*/  BSYNC.RECONVERGENT B0 ;  /* 0x0000000000007941 */ /* 0x000fea0003800200 */
.L_x_6329:
[----:B------:R0:W-:Y:S01]  /*5fa0*/  STG.E.U8 desc[UR36][R2.64], R0 ;  /* 0x0000000002007986 */ /* 0x0001e2000c101124 */
[----:B------:R-:W-:Y:S05]  /*5fb0*/  BRA `(.L_x_6315) ;  /* 0x0000000400b87947 */ /* 0x000fea0003800000 */
.L_x_6323:
        /* <DEDUP_REMOVED lines=22> */
.L_x_6333:
[----:B------:R-:W-:-:S06]  /*6120*/  HADD2.F32 R4, -RZ, R25.H0_H0 ;  /* 0x20000019ff047230 */ /* 0x000fcc0000004100 */
[----:B------:R-:W0:Y:S02]  /*6130*/  F2I.U64.TRUNC R4, R4 ;  /* 0x0000000400047311 */ /* 0x000e24000020d800 */
[----:B0-----:R0:W-:Y:S01]  /*6140*/  STG.E.64 desc[UR36][R2.64], R4 ;  /* 0x0000000402007986 */ /* 0x0011e2000c101b24 */
[----:B------:R-:W-:Y:S05]  /*6150*/  BRA `(.L_x_6315) ;  /* 0x0000000400507947 */ /* 0x000fea0003800000 */
.L_x_6332:
[----:B------:R-:W-:-:S06]  /*6160*/  HADD2.F32 R25, -RZ, R25.H0_H0 ;  /* 0x20000019ff197230 */ /* 0x000fcc0000004100 */
[----:B------:R-:W0:Y:S02]  /*6170*/  F2I.FTZ.U32.TRUNC.NTZ R25, R25 ;  /* 0x0000001900197305 */ /* 0x000e24000021f000 */
[----:B0-----:R0:W-:Y:S01]  /*6180*/  STG.E desc[UR36][R2.64], R25 ;  /* 0x0000001902007986 */ /* 0x0011e2000c101924 */
[----:B------:R-:W-:Y:S05]  /*6190*/  BRA `(.L_x_6315) ;  /* 0x0000000400407947 */ /* 0x000fea0003800000 */
.L_x_6322:
        /* <DEDUP_REMOVED lines=11> */
.L_x_6335:
[----:B------:R-:W-:Y:S01]  /*6250*/  HADD2.F32 R25, -RZ, R25.H0_H0 ;  /* 0x20000019ff197230 */ /* 0x000fe20000004100 */
[----:B------:R-:W-:-:S04]  /*6260*/  CS2R R6, SRZ ;  /* 0x0000000000067805 */ /* 0x000fc8000001ff00 */
[----:B------:R-:W-:-:S06]  /*6270*/  FMUL.FTZ R4, R25, 1 ;  /* 0x3f80000019047820 */ /* 0x000fcc0000410000 */
[----:B------:R-:W0:Y:S02]  /*6280*/  F2F.F64.F32 R4, R4 ;  /* 0x0000000400047310 */ /* 0x000e240000201800 */
[----:B0-----:R0:W-:Y:S01]  /*6290*/  STG.E.128 desc[UR36][R2.64], R4 ;  /* 0x0000000402007986 */ /* 0x0011e2000c101d24 */
[----:B------:R-:W-:Y:S05]  /*62a0*/  BRA `(.L_x_6315) ;  /* 0x0000000000fc7947 */ /* 0x000fea0003800000 */
.L_x_6334:
[----:B------:R-:W-:-:S13]  /*62b0*/  ISETP.NE.AND P0, PT, R0, 0xf, PT ;  /* 0x0000000f0000780c */ /* 0x000fda0003f05270 */
[----:B------:R-:W-:Y:S05]  /*62c0*/  @!P0 BRA `(.L_x_6336) ;  /* 0x0000000000e88947 */ /* 0x000fea0003800000 */
[----:B------:R-:W-:-:S13]  /*62d0*/  ISETP.NE.AND P0, PT, R0, 0x17, PT ;  /* 0x000000170000780c */ /* 0x000fda0003f05270 */
[----:B------:R-:W-:Y:S05]  /*62e0*/  @!P0 BRA `(.L_x_6337) ;  /* 0x0000000000908947 */ /* 0x000fea0003800000 */
[----:B------:R-:W-:-:S13]  /*62f0*/  ISETP.NE.AND P0, PT, R0, 0x18, PT ;  /* 0x000000180000780c */ /* 0x000fda0003f05270 */
[----:B------:R-:W-:Y:S05]  /*6300*/  @!P0 BRA `(.L_x_6338) ;  /* 0x0000000000448947 */ /* 0x000fea0003800000 */
.L_x_6314:
        /* <DEDUP_REMOVED lines=16> */
.L_x_6339:
[----:B------:R-:W-:Y:S05]  /*6410*/  BRA `(.L_x_6315) ;  /* 0x0000000000a07947 */ /* 0x000fea0003800000 */
.L_x_6338:
        /* <DEDUP_REMOVED lines=13> */
.L_x_6341:
[----:B------:R-:W-:Y:S05]  /*64f0*/  BSYNC.RECONVERGENT B0 ;  /* 0x0000000000007941 */ /* 0x000fea0003800200 */
.L_x_6340:
[----:B------:R-:W-:-:S05]  /*6500*/  LOP3.LUT R5, R0, 0x80, R5, 0xf8, !PT ;  /* 0x0000008000057812 */ /* 0x000fca00078ef805 */
[----:B------:R3:W-:Y:S01]  /*6510*/  STG.E.U8 desc[UR36][R2.64], R5 ;  /* 0x0000000502007986 */ /* 0x0007e2000c101124 */
[----:B------:R-:W-:Y:S05]  /*6520*/  BRA `(.L_x_6315) ;  /* 0x00000000005c7947 */ /* 0x000fea0003800000 */
.L_x_6337:
        /* <DEDUP_REMOVED lines=12> */
.L_x_6343:
[----:B------:R-:W-:Y:S01]  /*65f0*/  IMAD.MOV.U32 R0, RZ, RZ, 0x7f ;  /* 0x0000007fff007424 */ /* 0x000fe200078e00ff */
[----:B------:R-:W-:-:S04]  /*6600*/  ISETP.GT.U32.AND P0, PT, R4, 0x7f800000, PT ;  /* 0x7f8000000400780c */ /* 0x000fc80003f04070 */
[----:B------:R-:W-:-:S09]  /*6610*/  SEL R0, R0, 0x7c, P0 ;  /* 0x0000007c00007807 */ /* 0x000fd20000000000 */
.L_x_6344:
[----:B------:R-:W-:Y:S05]  /*6620*/  BSYNC.RECONVERGENT B0 ;  /* 0x0000000000007941 */ /* 0x000fea0003800200 */
.L_x_6342:
[----:B------:R-:W-:-:S04]  /*6630*/  SHF.R.U32.HI R5, RZ, 0x18, R5 ;  /* 0x00000018ff057819 */ /* 0x000fc80000011605 */
[----:B------:R-:W-:-:S05]  /*6640*/  LOP3.LUT R5, R0, 0x80, R5, 0xf8, !PT ;  /* 0x0000008000057812 */ /* 0x000fca00078ef805 */
[----:B------:R2:W-:Y:S01]  /*6650*/  STG.E.U8 desc[UR36][R2.64], R5 ;  /* 0x0000000502007986 */ /* 0x0005e2000c101124 */
[----:B------:R-:W-:Y:S05]  /*6660*/  BRA `(.L_x_6315) ;  /* 0x00000000000c7947 */ /* 0x000fea0003800000 */
.L_x_6336:
[----:B------:R-:W-:-:S05]  /*6670*/  HADD2.F32 R0, -RZ, R25.H0_H0 ;  /* 0x20000019ff007230 */ /* 0x000fca0000004100 */
[----:B------:R-:W-:-:S05]  /*6680*/  F2FP.BF16.F32.PACK_AB R0, RZ, R0 ;  /* 0x00000000ff00723e */ /* 0x000fca00000010ff */
[----:B------:R4:W-:Y:S02]  /*6690*/  STG.E.U16 desc[UR36][R2.64], R0 ;  /* 0x0000000002007986 */ /* 0x0009e4000c101524 */
.L_x_6315:
        /* <DEDUP_REMOVED lines=25> */
.L_x_6348:
[----:B------:R-:W-:-:S06]  /*6830*/  HADD2.F32 R5, -RZ, R24.H0_H0 ;  /* 0x20000018ff057230 */ /* 0x000fcc0000004100 */
[----:B------:R-:W0:Y:S02]  /*6840*/  F2I.S64.TRUNC R4, R5 ;  /* 0x0000000500047311 */ /* 0x000e24000020d900 */
[----:B0-----:R4:W-:Y:S01]  /*6850*/  STG.E.U8 desc[UR36][R2.64], R4 ;  /* 0x0000000402007986 */ /* 0x0019e2000c101124 */
[----:B------:R-:W-:Y:S05]  /*6860*/  BRA `(.L_x_6350) ;  /* 0x0000000c006c7947 */ /* 0x000fea0003800000 */
.L_x_6347:
        /* <DEDUP_REMOVED lines=10> */
.L_x_6352:
[----:B------:R-:W-:-:S04]  /*6910*/  HADD2.F32 R24, -RZ, R24.H0_H0 ;  /* 0x20000018ff187230 */ /* 0x000fc80000004100 */
[----:B------:R-:W0:Y:S02]  /*6920*/  F2I.FTZ.TRUNC.NTZ R5, R24 ;  /* 0x0000001800057305 */ /* 0x000e24000021f100 */
[----:B0-----:R2:W-:Y:S01]  /*6930*/  STG.E desc[UR36][R2.64], R5 ;  /* 0x0000000502007986 */ /* 0x0015e2000c101924 */
[----:B------:R-:W-:Y:S05]  /*6940*/  BRA `(.L_x_6350) ;  /* 0x0000000c00347947 */ /* 0x000fea0003800000 */
.L_x_6351:
[----:B------:R-:W-:-:S04]  /*6950*/  HADD2.F32 R24, -RZ, R24.H0_H0 ;  /* 0x20000018ff187230 */ /* 0x000fc80000004100 */
[----:B------:R-:W0:Y:S02]  /*6960*/  F2I.FTZ.TRUNC.NTZ R5, R24 ;  /* 0x0000001800057305 */ /* 0x000e24000021f100 */
[----:B0-----:R0:W-:Y:S01]  /*6970*/  STG.E.U16 desc[UR36][R2.64], R5 ;  /* 0x0000000502007986 */ /* 0x0011e2000c101524 */
[----:B------:R-:W-:Y:S05]  /*6980*/  BRA `(.L_x_6350) ;  /* 0x0000000c00247947 */ /* 0x000fea0003800000 */
.L_x_6346:
        /* <DEDUP_REMOVED lines=9> */
.L_x_6354:
[----:B------:R0:W-:Y:S01]  /*6a20*/  STG.E.U16 desc[UR36][R2.64], R24 ;  /* 0x0000001802007986 */ /* 0x0001e2000c101524 */
[----:B------:R-:W-:Y:S05]  /*6a30*/  BRA `(.L_x_6350) ;  /* 0x0000000800f87947 */ /* 0x000fea0003800000 */
.L_x_6353:
        /* <DEDUP_REMOVED lines=10> */
.L_x_6356:
[----:B------:R-:W-:-:S05]  /*6ae0*/  HADD2.F32 R0, -RZ, R24.H0_H0 ;  /* 0x20000018ff007230 */ /* 0x000fca0000004100 */
[----:B------:R-:W-:-:S04]  /*6af0*/  F2FP.F16.F32.PACK_AB R0, RZ, R0 ;  /* 0x00000000ff00723e */ /* 0x000fc800000000ff */
[----:B------:R-:W-:-:S05]  /*6b00*/  PRMT R0, R0, 0x5410, RZ ;  /* 0x0000541000007816 */ /* 0x000fca00000000ff */
[----:B------:R0:W-:Y:S01]  /*6b10*/  STG.E desc[UR36][R2.64], R0 ;  /* 0x0000000002007986 */ /* 0x0001e2000c101924 */
[----:B------:R-:W-:Y:S05]  /*6b20*/  BRA `(.L_x_6350) ;  /* 0x0000000800bc7947 */ /* 0x000fea0003800000 */
.L_x_6355:
[----:B------:R-:W-:-:S05]  /*6b30*/  HADD2.F32 R4, -RZ, R24.H0_H0 ;  /* 0x20000018ff047230 */ /* 0x000fca0000004100 */
[----:B------:R-:W-:-:S06]  /*6b40*/  FMUL.FTZ R4, R4, 1 ;  /* 0x3f80000004047820 */ /* 0x000fcc0000410000 */
[----:B------:R-:W0:Y:S02]  /*6b50*/  F2F.F64.F32 R4, R4 ;  /* 0x0000000400047310 */ /* 0x000e240000201800 */
[----:B0-----:R0:W-:Y:S01]  /*6b60*/  STG.E.64 desc[UR36][R2.64], R4 ;  /* 0x0000000402007986 */ /* 0x0011e2000c101b24 */
[----:B------:R-:W-:Y:S05]  /*6b70*/  BRA `(.L_x_6350) ;  /* 0x0000000800a87947 */ /* 0x000fea0003800000 */
.L_x_6345:
        /* <DEDUP_REMOVED lines=14> */
.L_x_6360:
        /* <DEDUP_REMOVED lines=18> */
.L_x_6363:
[----:B------:R-:W-:-:S04]  /*6d80*/  SHF.R.U32.HI R5, RZ, 0x18, R5 ;  /* 0x00000018ff057819 */ /* 0x000fc80000011605 */
[----:B------:R-:W-:-:S07]  /*6d90*/  LOP3.LUT R0, R0, 0x80, R5, 0xf8, !PT ;  /* 0x0000008000007812 */ /* 0x000fce00078ef805 */
.L_x_6362:
[----:B------:R-:W-:Y:S05]  /*6da0*/  BSYNC.RECONVERGENT B0 ;  /* 0x0000000000007941 */ /* 0x000fea0003800200 */
.L_x_6361:
[----:B------:R0:W-:Y:S01]  /*6db0*/  STG.E.U8 desc[UR36][R2.64], R0 ;  /* 0x0000000002007986 */ /* 0x0001e2000c101124 */
[----:B------:R-:W-:Y:S05]  /*6dc0*/  BRA `(.L_x_6350) ;  /* 0x0000000800147947 */ /* 0x000fea0003800000 */
.L_x_6359:
        /* <DEDUP_REMOVED lines=18> */
.L_x_6366:
[----:B------:R-:W-:-:S04]  /*6ef0*/  SHF.R.U32.HI R5, RZ, 0x18, R5 ;  /* 0x00000018ff057819 */ /* 0x000fc80000011605 */
[----:B------:R-:W-:-:S07]  /*6f00*/  LOP3.LUT R0, R0, 0x80, R5, 0xf8, !PT ;  /* 0x0000008000007812 */ /* 0x000fce00078ef805 */
.L_x_6365:
[----:B------:R-:W-:Y:S05]  /*6f10*/  BSYNC.RECONVERGENT B0 ;  /* 0x0000000000007941 */ /* 0x000fea0003800200 */
.L_x_6364:
[----:B------:R0:W-:Y:S01]  /*6f20*/  STG.E.U8 desc[UR36][R2.64], R0 ;  /* 0x0000000002007986 */ /* 0x0001e2000c101124 */
[----:B------:R-:W-:Y:S05]  /*6f30*/  BRA `(.L_x_6350) ;  /* 0x0000000400b87947 */ /* 0x000fea0003800000 */
.L_x_6358:
        /* <DEDUP_REMOVED lines=22> */
.L_x_6368:
[----:B------:R-:W-:-:S06]  /*70a0*/  HADD2.F32 R4, -RZ, R24.H0_H0 ;  /* 0x20000018ff047230 */ /* 0x000fcc0000004100 */
[----:B------:R-:W0:Y:S02]  /*70b0*/  F2I.U64.TRUNC R4, R4 ;  /* 0x0000000400047311 */ /* 0x000e24000020d800 */
[----:B0-----:R0:W-:Y:S01]  /*70c0*/  STG.E.64 desc[UR36][R2.64], R4 ;  /* 0x0000000402007986 */ /* 0x0011e2000c101b24 */
[----:B------:R-:W-:Y:S05]  /*70d0*/  BRA `(.L_x_6350) ;  /* 0x0000000400507947 */ /* 0x000fea0003800000 */
.L_x_6367:
[----:B------:R-:W-:-:S04]  /*70e0*/  HADD2.F32 R24, -RZ, R24.H0_H0 ;  /* 0x20000018ff187230 */ /* 0x000fc80000004100 */
[----:B------:R-:W0:Y:S02]  /*70f0*/  F2I.FTZ.U32.TRUNC.NTZ R5, R24 ;  /* 0x0000001800057305 */ /* 0x000e24000021f000 */
[----:B0-----:R0:W-:Y:S01]  /*7100*/  STG.E desc[UR36][R2.64], R5 ;  /* 0x0000000502007986 */ /* 0x0011e2000c101924 */
[----:B------:R-:W-:Y:S05]  /*7110*/  BRA `(.L_x_6350) ;  /* 0x0000000400407947 */ /* 0x000fea0003800000 */
.L_x_6357:
        /* <DEDUP_REMOVED lines=11> */
.L_x_6370:
[----:B------:R-:W-:Y:S01]  /*71d0*/  HADD2.F32 R24, -RZ, R24.H0_H0 ;  /* 0x20000018ff187230 */ /* 0x000fe20000004100 */
[----:B------:R-:W-:-:S04]  /*71e0*/  CS2R R6, SRZ ;  /* 0x0000000000067805 */ /* 0x000fc8000001ff00 */
[----:B------:R-:W-:-:S06]  /*71f0*/  FMUL.FTZ R4, R24, 1 ;  /* 0x3f80000018047820 */ /* 0x000fcc0000410000 */
[----:B------:R-:W0:Y:S02]  /*7200*/  F2F.F64.F32 R4, R4 ;  /* 0x0000000400047310 */ /* 0x000e240000201800 */
[----:B0-----:R0:W-:Y:S01]  /*7210*/  STG.E.128 desc[UR36][R2.64], R4 ;  /* 0x0000000402007986 */ /* 0x0011e2000c101d24 */
[----:B------:R-:W-:Y:S05]  /*7220*/  BRA `(.L_x_6350) ;  /* 0x0000000000fc7947 */ /* 0x000fea0003800000 */
.L_x_6369:
[----:B------:R-:W-:-:S13]  /*7230*/  ISETP.NE.AND P0, PT, R0, 0xf, PT ;  /* 0x0000000f0000780c */ /* 0x000fda0003f05270 */
[----:B------:R-:W-:Y:S05]  /*7240*/  @!P0 BRA `(.L_x_6371) ;  /* 0x0000000000e88947 */ /* 0x000fea0003800000 */
[----:B------:R-:W-:-:S13]  /*7250*/  ISETP.NE.AND P0, PT, R0, 0x17, PT ;  /* 0x000000170000780c */ /* 0x000fda0003f05270 */
[----:B------:R-:W-:Y:S05]  /*7260*/  @!P0 BRA `(.L_x_6372) ;  /* 0x0000000000908947 */ /* 0x000fea0003800000 */
[----:B------:R-:W-:-:S13]  /*7270*/  ISETP.NE.AND P0, PT, R0, 0x18, PT ;  /* 0x000000180000780c */ /* 0x000fda0003f05270 */
[----:B------:R-:W-:Y:S05]  /*7280*/  @!P0 BRA `(.L_x_6373) ;  /* 0x0000000000448947 */ /* 0x000fea0003800000 */
.L_x_6349:
        /* <DEDUP_REMOVED lines=16> */
.L_x_6374:
[----:B------:R-:W-:Y:S05]  /*7390*/  BRA `(.L_x_6350) ;  /* 0x0000000000a07947 */ /* 0x000fea0003800000 */
.L_x_6373:
        /* <DEDUP_REMOVED lines=13> */
.L_x_6376:
[----:B------:R-:W-:Y:S05]  /*7470*/  BSYNC.RECONVERGENT B0 ;  /* 0x0000000000007941 */ /* 0x000fea0003800200 */
.L_x_6375:
[----:B------:R-:W-:-:S05]  /*7480*/  LOP3.LUT R5, R0, 0x80, R5, 0xf8, !PT ;  /* 0x0000008000057812 */ /* 0x000fca00078ef805 */
[----:B------:R0:W-:Y:S01]  /*7490*/  STG.E.U8 desc[UR36][R2.64], R5 ;  /* 0x0000000502007986 */ /* 0x0001e2000c101124 */
[----:B------:R-:W-:Y:S05]  /*74a0*/  BRA `(.L_x_6350) ;  /* 0x00000000005c7947 */ /* 0x000fea0003800000 */
.L_x_6372:
        /* <DEDUP_REMOVED lines=12> */
.L_x_6378:
[----:B------:R-:W-:Y:S01]  /*7570*/  IMAD.MOV.U32 R0, RZ, RZ, 0x7f ;  /* 0x0000007fff007424 */ /* 0x000fe200078e00ff */
[----:B------:R-:W-:-:S04]  /*7580*/  ISETP.GT.U32.AND P0, PT, R4, 0x7f800000, PT ;  /* 0x7f8000000400780c */ /* 0x000fc80003f04070 */
[----:B------:R-:W-:-:S09]  /*7590*/  SEL R0, R0, 0x7c, P0 ;  /* 0x0000007c00007807 */ /* 0x000fd20000000000 */
.L_x_6379:
[----:B------:R-:W-:Y:S05]  /*75a0*/  BSYNC.RECONVERGENT B0 ;  /* 0x0000000000007941 */ /* 0x000fea0003800200 */
.L_x_6377:
[----:B------:R-:W-:-:S04]  /*75b0*/  SHF.R.U32.HI R5, RZ, 0x18, R5 ;  /* 0x00000018ff057819 */ /* 0x000fc80000011605 */
[----:B------:R-:W-:-:S05]  /*75c0*/  LOP3.LUT R5, R0, 0x80, R5, 0xf8, !PT ;  /* 0x0000008000057812 */ /* 0x000fca00078ef805 */
[----:B------:R0:W-:Y:S01]  /*75d0*/  STG.E.U8 desc[UR36][R2.64], R5 ;  /* 0x0000000502007986 */ /* 0x0001e2000c101124 */
[----:B------:R-:W-:Y:S05]  /*75e0*/  BRA `(.L_x_6350) ;  /* 0x00000000000c7947 */ /* 0x000fea0003800000 */
.L_x_6371:
[----:B------:R-:W-:-:S05]  /*75f0*/  HADD2.F32 R0, -RZ, R24.H0_H0 ;  /* 0x20000018ff007230 */ /* 0x000fca0000004100 */
[----:B------:R-:W-:-:S05]  /*7600*/  F2FP.BF16.F32.PACK_AB R0, RZ, R0 ;  /* 0x00000000ff00723e */ /* 0x000fca00000010ff */
[----:B------:R0:W-:Y:S02]  /*7610*/  STG.E.U16 desc[UR36][R2.64], R0 ;  /* 0x0000000002007986 */ /* 0x0001e4000c101524 */
.L_x_6350:
[----:B------:R-:W-:-:S07]  /*7620*/  VIADD R19, R19, 0x80 ;  /* 0x0000008013137836 */ /* 0x000fce0000000000 */
.L_x_6309:
[----:B------:R-:W-:Y:S05]  /*7630*/  BSYNC.RECONVERGENT B6 ;  /* 0x0000000000067941 */ /* 0x000fea0003800200 */
.L_x_6308:
        /* <DEDUP_REMOVED lines=23> */
.L_x_6383:
[----:B------:R-:W-:-:S06]  /*77b0*/  HADD2.F32 R5, -RZ, R23.H0_H0 ;  /* 0x20000017ff057230 */ /* 0x000fcc0000004100 */
[----:B------:R-:W0:Y:S02]  /*77c0*/  F2I.S64.TRUNC R4, R5 ;  /* 0x0000000500047311 */ /* 0x000e24000020d900 */
[----:B0-----:R-:W-:Y:S01]  /*77d0*/  STG.E.U8 desc[UR36][R2.64], R4 ;  /* 0x0000000402007986 */ /* 0x001fe2000c101124 */
[----:B------:R-:W-:Y:S05]  /*77e0*/  EXIT ;  /* 0x000000000000794d */ /* 0x000fea0003800000 */
.L_x_6382:
        /* <DEDUP_REMOVED lines=10> */
.L_x_6386:
[----:B------:R-:W-:-:S06]  /*7890*/  HADD2.F32 R23, -RZ, R23.H0_H0 ;  /* 0x20000017ff177230 */ /* 0x000fcc0000004100 */
[----:B------:R-:W0:Y:S02]  /*78a0*/  F2I.FTZ.TRUNC.NTZ R23, R23 ;  /* 0x0000001700177305 */ /* 0x000e24000021f100 */
[----:B0-----:R-:W-:Y:S01]  /*78b0*/  STG.E desc[UR36][R2.64], R23 ;  /* 0x0000001702007986 */ /* 0x001fe2000c101924 */
[----:B------:R-:W-:Y:S05]  /*78c0*/  EXIT ;  /* 0x000000000000794d */ /* 0x000fea0003800000 */
.L_x_6385:
[----:B------:R-:W-:-:S06]  /*78d0*/  HADD2.F32 R23, -RZ, R23.H0_H0 ;  /* 0x20000017ff177230 */ /* 0x000fcc0000004100 */
[----:B------:R-:W0:Y:S02]  /*78e0*/  F2I.FTZ.TRUNC.NTZ R23, R23 ;  /* 0x0000001700177305 */ /* 0x000e24000021f100 */
[----:B0-----:R-:W-:Y:S01]  /*78f0*/  STG.E.U16 desc[UR36][R2.64], R23 ;  /* 0x0000001702007986 */ /* 0x001fe2000c101524 */
[----:B------:R-:W-:Y:S05]  /*7900*/  EXIT ;  /* 0x000000000000794d */ /* 0x000fea0003800000 */
.L_x_6381:
        /* <DEDUP_REMOVED lines=9> */
.L_x_6388:
[----:B------:R-:W-:Y:S01]  /*79a0*/  STG.E.U16 desc[UR36][R2.64], R23 ;  /* 0x0000001702007986 */ /* 0x000fe2000c101524 */
[----:B------:R-:W-:Y:S05]  /*79b0*/  EXIT ;  /* 0x000000000000794d */ /* 0x000fea0003800000 */
.L_x_6387:
        /* <DEDUP_REMOVED lines=10> */
.L_x_6390:
[----:B------:R-:W-:-:S05]  /*7a60*/  HADD2.F32 R0, -RZ, R23.H0_H0 ;  /* 0x20000017ff007230 */ /* 0x000fca0000004100 */
[----:B------:R-:W-:-:S04]  /*7a70*/  F2FP.F16.F32.PACK_AB R0, RZ, R0 ;  /* 0x00000000ff00723e */ /* 0x000fc800000000ff */
[----:B------:R-:W-:-:S05]  /*7a80*/  PRMT R0, R0, 0x5410, RZ ;  /* 0x0000541000007816 */ /* 0x000fca00000000ff */
[----:B------:R-:W-:Y:S01]  /*7a90*/  STG.E desc[UR36][R2.64], R0 ;  /* 0x0000000002007986 */ /* 0x000fe2000c101924 */
[----:B------:R-:W-:Y:S05]  /*7aa0*/  EXIT ;  /* 0x000000000000794d */ /* 0x000fea0003800000 */
.L_x_6389:
[----:B------:R-:W-:-:S05]  /*7ab0*/  HADD2.F32 R4, -RZ, R23.H0_H0 ;  /* 0x20000017ff047230 */ /* 0x000fca0000004100 */
[----:B------:R-:W-:-:S06]  /*7ac0*/  FMUL.FTZ R4, R4, 1 ;  /* 0x3f80000004047820 */ /* 0x000fcc0000410000 */
[----:B------:R-:W0:Y:S02]  /*7ad0*/  F2F.F64.F32 R4, R4 ;  /* 0x0000000400047310 */ /* 0x000e240000201800 */
[----:B0-----:R-:W-:Y:S01]  /*7ae0*/  STG.E.64 desc[UR36][R2.64], R4 ;  /* 0x0000000402007986 */ /* 0x001fe2000c101b24 */
[----:B------:R-:W-:Y:S05]  /*7af0*/  EXIT ;  /* 0x000000000000794d */ /* 0x000fea0003800000 */
.L_x_6380:
        /* <DEDUP_REMOVED lines=14> */
.L_x_6394:
        /* <DEDUP_REMOVED lines=18> */
.L_x_6397:
[----:B------:R-:W-:-:S04]  /*7d00*/  SHF.R.U32.HI R5, RZ, 0x18, R5 ;  /* 0x00000018ff057819 */ /* 0x000fc80000011605 */
[----:B------:R-:W-:-:S07]  /*7d10*/  LOP3.LUT R0, R0, 0x80, R5, 0xf8, !PT ;  /* 0x0000008000007812 */ /* 0x000fce00078ef805 */
.L_x_6396:
[----:B------:R-:W-:Y:S05]  /*7d20*/  BSYNC.RECONVERGENT B0 ;  /* 0x0000000000007941 */ /* 0x000fea0003800200 */
.L_x_6395:
[----:B------:R-:W-:Y:S01]  /*7d30*/  STG.E.U8 desc[UR36][R2.64], R0 ;  /* 0x0000000002007986 */ /* 0x000fe2000c101124 */
[----:B------:R-:W-:Y:S05]  /*7d40*/  EXIT ;  /* 0x000000000000794d */ /* 0x000fea0003800000 */
.L_x_6393:
        /* <DEDUP_REMOVED lines=18> */
.L_x_6400:
[----:B------:R-:W-:-:S04]  /*7e70*/  SHF.R.U32.HI R5, RZ, 0x18, R5 ;  /* 0x00000018ff057819 */ /* 0x000fc80000011605 */
[----:B------:R-:W-:-:S07]  /*7e80*/  LOP3.LUT R0, R0, 0x80, R5, 0xf8, !PT ;  /* 0x0000008000007812 */ /* 0x000fce00078ef805 */
.L_x_6399:
[----:B------:R-:W-:Y:S05]  /*7e90*/  BSYNC.RECONVERGENT B0 ;  /* 0x0000000000007941 */ /* 0x000fea0003800200 */
.L_x_6398:
[----:B------:R-:W-:Y:S01]  /*7ea0*/  STG.E.U8 desc[UR36][R2.64], R0 ;  /* 0x0000000002007986 */ /* 0x000fe2000c101124 */
[----:B------:R-:W-:Y:S05]  /*7eb0*/  EXIT ;  /* 0x000000000000794d */ /* 0x000fea0003800000 */
.L_x_6392:
        /* <DEDUP_REMOVED lines=22> */
.L_x_6402:
[----:B------:R-:W-:-:S06]  /*8020*/  HADD2.F32 R4, -RZ, R23.H0_H0 ;  /* 0x20000017ff047230 */ /* 0x000fcc0000004100 */
[----:B------:R-:W0:Y:S02]  /*8030*/  F2I.U64.TRUNC R4, R4 ;  /* 0x0000000400047311 */ /* 0x000e24000020d800 */
[----:B0-----:R-:W-:Y:S01]  /*8040*/  STG.E.64 desc[UR36][R2.64], R4 ;  /* 0x0000000402007986 */ /* 0x001fe2000c101b24 */
[----:B------:R-:W-:Y:S05]  /*8050*/  EXIT ;  /* 0x000000000000794d */ /* 0x000fea0003800000 */
.L_x_6401:
[----:B------:R-:W-:-:S06]  /*8060*/  HADD2.F32 R23, -RZ, R23.H0_H0 ;  /* 0x20000017ff177230 */ /* 0x000fcc0000004100 */
[----:B------:R-:W0:Y:S02]  /*8070*/  F2I.FTZ.U32.TRUNC.NTZ R23, R23 ;  /* 0x0000001700177305 */ /* 0x000e24000021f000 */
[----:B0-----:R-:W-:Y:S01]  /*8080*/  STG.E desc[UR36][R2.64], R23 ;  /* 0x0000001702007986 */ /* 0x001fe2000c101924 */
[----:B------:R-:W-:Y:S05]  /*8090*/  EXIT ;  /* 0x000000000000794d */ /* 0x000fea0003800000 */
.L_x_6391:
        /* <DEDUP_REMOVED lines=11> */
.L_x_6404:
[----:B------:R-:W-:Y:S01]  /*8150*/  HADD2.F32 R23, -RZ, R23.H0_H0 ;  /* 0x20000017ff177230 */ /* 0x000fe20000004100 */
[----:B------:R-:W-:-:S04]  /*8160*/  CS2R R6, SRZ ;  /* 0x0000000000067805 */ /* 0x000fc8000001ff00 */
[----:B------:R-:W-:-:S06]  /*8170*/  FMUL.FTZ R4, R23, 1 ;  /* 0x3f80000017047820 */ /* 0x000fcc0000410000 */
[----:B------:R-:W0:Y:S02]  /*8180*/  F2F.F64.F32 R4, R4 ;  /* 0x0000000400047310 */ /* 0x000e240000201800 */
[----:B0-----:R-:W-:Y:S01]  /*8190*/  STG.E.128 desc[UR36][R2.64], R4 ;  /* 0x0000000402007986 */ /* 0x001fe2000c101d24 */
[----:B------:R-:W-:Y:S05]  /*81a0*/  EXIT ;  /* 0x000000000000794d */ /* 0x000fea0003800000 */
.L_x_6403:
[----:B------:R-:W-:-:S13]  /*81b0*/  ISETP.NE.AND P0, PT, R0, 0xf, PT ;  /* 0x0000000f0000780c */ /* 0x000fda0003f05270 */
[----:B------:R-:W-:Y:S05]  /*81c0*/  @!P0 BRA `(.L_x_6405) ;  /* 0x0000000000e88947 */ /* 0x000fea0003800000 */
[----:B------:R-:W-:-:S13]  /*81d0*/  ISETP.NE.AND P0, PT, R0, 0x17, PT ;  /* 0x000000170000780c */ /* 0x000fda0003f05270 */
[----:B------:R-:W-:Y:S05]  /*81e0*/  @!P0 BRA `(.L_x_6406) ;  /* 0x0000000000908947 */ /* 0x000fea0003800000 */
[----:B------:R-:W-:-:S13]  /*81f0*/  ISETP.NE.AND P0, PT, R0, 0x18, PT ;  /* 0x000000180000780c */ /* 0x000fda0003f05270 */
[----:B------:R-:W-:Y:S05]  /*8200*/  @!P0 BRA `(.L_x_6407) ;  /* 0x0000000000448947 */ /* 0x000fea0003800000 */
.L_x_6384:
        /* <DEDUP_REMOVED lines=16> */
.L_x_6408:
[----:B------:R-:W-:Y:S05]  /*8310*/  EXIT ;  /* 0x000000000000794d */ /* 0x000fea0003800000 */
.L_x_6407:
        /* <DEDUP_REMOVED lines=13> */
.L_x_6410:
[----:B------:R-:W-:Y:S05]  /*83f0*/  BSYNC.RECONVERGENT B0 ;  /* 0x0000000000007941 */ /* 0x000fea0003800200 */
.L_x_6409:
[----:B------:R-:W-:-:S05]  /*8400*/  LOP3.LUT R5, R0, 0x80, R5, 0xf8, !PT ;  /* 0x0000008000057812 */ /* 0x000fca00078ef805 */
[----:B------:R-:W-:Y:S01]  /*8410*/  STG.E.U8 desc[UR36][R2.64], R5 ;  /* 0x0000000502007986 */ /* 0x000fe2000c101124 */
[----:B------:R-:W-:Y:S05]  /*8420*/  EXIT ;  /* 0x000000000000794d */ /* 0x000fea0003800000 */
.L_x_6406:
        /* <DEDUP_REMOVED lines=12> */
.L_x_6412:
[----:B------:R-:W-:Y:S01]  /*84f0*/  IMAD.MOV.U32 R0, RZ, RZ, 0x7f ;  /* 0x0000007fff007424 */ /* 0x000fe200078e00ff */
[----:B------:R-:W-:-:S04]  /*8500*/  ISETP.GT.U32.AND P0, PT, R4, 0x7f800000, PT ;  /* 0x7f8000000400780c */ /* 0x000fc80003f04070 */
[----:B------:R-:W-:-:S09]  /*8510*/  SEL R0, R0, 0x7c, P0 ;  /* 0x0000007c00007807 */ /* 0x000fd20000000000 */
.L_x_6413:
[----:B------:R-:W-:Y:S05]  /*8520*/  BSYNC.RECONVERGENT B0 ;  /* 0x0000000000007941 */ /* 0x000fea0003800200 */
.L_x_6411:
[----:B------:R-:W-:-:S04]  /*8530*/  SHF.R.U32.HI R5, RZ, 0x18, R5 ;  /* 0x00000018ff057819 */ /* 0x000fc80000011605 */
[----:B------:R-:W-:-:S05]  /*8540*/  LOP3.LUT R5, R0, 0x80, R5, 0xf8, !PT ;  /* 0x0000008000057812 */ /* 0x000fca00078ef805 */
[----:B------:R-:W-:Y:S01]  /*8550*/  STG.E.U8 desc[UR36][R2.64], R5 ;  /* 0x0000000502007986 */ /* 0x000fe2000c101124 */
[----:B------:R-:W-:Y:S05]  /*8560*/  EXIT ;  /* 0x000000000000794d */ /* 0x000fea0003800000 */
.L_x_6405:
[----:B------:R-:W-:-:S05]  /*8570*/  HADD2.F32 R0, -RZ, R23.H0_H0 ;  /* 0x20000017ff007230 */ /* 0x000fca0000004100 */
[----:B------:R-:W-:-:S05]  /*8580*/  F2FP.BF16.F32.PACK_AB R0, RZ, R0 ;  /* 0x00000000ff00723e */ /* 0x000fca00000010ff */
[----:B------:R-:W-:Y:S01]  /*8590*/  STG.E.U16 desc[UR36][R2.64], R0 ;  /* 0x0000000002007986 */ /* 0x000fe2000c101524 */
[----:B------:R-:W-:Y:S05]  /*85a0*/  EXIT ;  /* 0x000000000000794d */ /* 0x000fea0003800000 */
.L_x_6414:
        /* <DEDUP_REMOVED lines=13> */
.L_x_19121:


//--------------------- .text._ZN2at6native18elementwise_kernelILi128ELi4EZNS0_22gpu_kernel_impl_nocastIZZZNS0_17round_kernel_cudaERNS_18TensorIteratorBaseEENKUlvE_clEvENKUlvE1_clEvEUlN3c104HalfEE_EEvS4_RKT_EUliE_EEviT1_ --------------------------
	.section	.text._ZN2at6native18elementwise_kernelILi128ELi4EZNS0_22gpu_kernel_impl_nocastIZZZNS0_17round_kernel_cudaERNS_18TensorIteratorBaseEENKUlvE_clEvENKUlvE1_clEvEUlN3c104HalfEE_EEvS4_RKT_EUliE_EEviT1_,"ax",@progbits
	.align	128
        .global         _ZN2at6native18elementwise_kernelILi128ELi4EZNS0_22gpu_kernel_impl_nocastIZZZNS0_17round_kernel_cudaERNS_18TensorIteratorBaseEENKUlvE_clEvENKUlvE1_clEvEUlN3c104HalfEE_EEvS4_RKT_EUliE_EEviT1_
        .type           _ZN2at6native18elementwise_kernelILi128ELi4EZNS0_22gpu_kernel_impl_nocastIZZZNS0_17round_kernel_cudaERNS_18TensorIteratorBaseEENKUlvE_clEvENKUlvE1_clEvEUlN3c104HalfEE_EEvS4_RKT_EUliE_EEviT1_,@function
        .size           _ZN2at6native18elementwise_kernelILi128ELi4EZNS0_22gpu_kernel_impl_nocastIZZZNS0_17round_kernel_cudaERNS_18TensorIteratorBaseEENKUlvE_clEvENKUlvE1_clEvEUlN3c104HalfEE_EEvS4_RKT_EUliE_EEviT1_,(.L_x_19122 - _ZN2at6native18elementwise_kernelILi128ELi4EZNS0_22gpu_kernel_impl_nocastIZZZNS0_17round_kernel_cudaERNS_18TensorIteratorBaseEENKUlvE_clEvENKUlvE1_clEvEUlN3c104HalfEE_EEvS4_RKT_EUliE_EEviT1_)
        .other          _ZN2at6native18elementwise_kernelILi128ELi4EZNS0_22gpu_kernel_impl_nocastIZZZNS0_17round_kernel_cudaERNS_18TensorIteratorBaseEENKUlvE_clEvENKUlvE1_clEvEUlN3c104HalfEE_EEvS4_RKT_EUliE_EEviT1_,@"STO_CUDA_ENTRY STV_DEFAULT"
_ZN2at6native18elementwise_kernelILi128ELi4EZNS0_22gpu_kernel_impl_nocastIZZZNS0_17round_kernel_cudaERNS_18TensorIteratorBaseEENKUlvE_clEvENKUlvE1_clEvEUlN3c104HalfEE_EEvS4_RKT_EUliE_EEviT1_:
.text._ZN2at6native18elementwise_kernelILi128ELi4EZNS0_22gpu_kernel_impl_nocastIZZZNS0_17round_kernel_cudaERNS_18TensorIteratorBaseEENKUlvE_clEvENKUlvE1_clEvEUlN3c104HalfEE_EEvS4_RKT_EUliE_EEviT1_:
        /* <DEDUP_REMOVED lines=21> */
[----:B------:R-:W1:Y:S02]  /*0150*/  FRND R0, R0 ;  /* 0x0000000000007307 */ /* 0x000e640000201000 */
        /* <DEDUP_REMOVED lines=8> */
[----:B------:R-:W1:Y:S02]  /*01e0*/  FRND R0, R0 ;  /* 0x0000000000007307 */ /* 0x000e640000201000 */
[----:B-1----:R-:W-:-:S05]  /*01f0*/  F2FP.F16.F32.PACK_AB R2, RZ, R0 ;  /* 0x00000000ff02723e */ /* 0x002fca00000000ff */
[----:B0-----:R0:W-:Y:S02]  /*0200*/  STG.E.U16 desc[UR6][R6.64], R2 ;  /* 0x0000000206007986 */ /* 0x0011e4000c101506 */
.L_x_6418:
[----:B------:R-:W-:-:S13]  /*0210*/  ISETP.GE.AND P0, PT, R3, UR4, PT ;  /* 0x0000000403007c0c */ /* 0x000fda000bf06270 */
[----:B------:R-:W-:Y:S05]  /*0220*/  @P0 BREAK.RELIABLE B1 ;  /* 0x0000000000010942 */ /* 0x000fea0003800100 */
[----:B------:R-:W-:Y:S05]  /*0230*/  @P0 BRA `(.L_x_6419) ;  /* 0x0000000000240947 */ /* 0x000fea0003800000 */
[----:B------:R-:W-:Y:S05]  /*0240*/  BSYNC.RELIABLE B1 ;  /* 0x0000000000017941 */ /* 0x000fea0003800100 */
.L_x_6417:
        /* <DEDUP_REMOVED lines=8> */
.L_x_6419:
[----:B------:R-:W-:Y:S05]  /*02d0*/  BSYNC.RECONVERGENT B0 ;  /* 0x0000000000007941 */ /* 0x000fea0003800200 */
.L_x_6416:
[----:B------:R-:W-:Y:S05]  /*02e0*/  WARPSYNC.ALL ;  /* 0x0000000000007948 */ /* 0x000fea0003800000 */
[----:B------:R-:W-:-:S13]  /*02f0*/  ISETP.GE.AND P0, PT, R3, UR4, PT ;  /* 0x0000000403007c0c */ /* 0x000fda000bf06270 */
[----:B------:R-:W-:Y:S05]  /*0300*/  @P0 EXIT ;  /* 0x000000000000094d */ /* 0x000fea0003800000 */
[----:B01----:R-:W0:Y:S02]  /*0310*/  LDC.64 R2, c[0x0][0x588] ;  /* 0x00016200ff027b82 */ /* 0x003e240000000a00 */
[----:B0-----:R-:W2:Y:S06]  /*0320*/  LDG.E.U16 R2, desc[UR6][R2.64] ;  /* 0x0000000602027981 */ /* 0x001eac000c1e1500 */
[----:B------:R-:W0:Y:S01]  /*0330*/  LDC.64 R4, c[0x0][0x580] ;  /* 0x00016000ff047b82 */ /* 0x000e220000000a00 */
[----:B--2---:R-:W-:-:S06]  /*0340*/  HADD2.F32 R0, -RZ, R2.H0_H0 ;  /* 0x20000002ff007230 */ /* 0x004fcc0000004100 */
[----:B------:R-:W1:Y:S02]  /*0350*/  FRND R0, R0 ;  /* 0x0000000000007307 */ /* 0x000e640000201000 */
[----:B-1----:R-:W-:-:S05]  /*0360*/  F2FP.F16.F32.PACK_AB R3, RZ, R0 ;  /* 0x00000000ff03723e */ /* 0x002fca00000000ff */
[----:B0-----:R-:W-:Y:S01]  /*0370*/  STG.E.U16 desc[UR6][R4.64], R3 ;  /* 0x0000000304007986 */ /* 0x001fe2000c101506 */
[----:B------:R-:W-:Y:S05]  /*0380*/  EXIT ;  /* 0x000000000000794d */ /* 0x000fea0003800000 */
.L_x_6415:
        /* <DEDUP_REMOVED lines=306> */
.L_x_6423:
        /* <DEDUP_REMOVED lines=10> */
[----:B------:R-:W0:Y:S02]  /*1750*/  FRND R8, R8 ;  /* 0x0000000800087307 */ /* 0x000e240000201000 */
        /* <DEDUP_REMOVED lines=301> */
.L_x_6425:
        /* <DEDUP_REMOVED lines=8> */
[----:B------:R-:W0:Y:S02]  /*2ab0*/  FRND R8, R8 ;  /* 0x0000000800087307 */ /* 0x000e240000201000 */
[----:B0-----:R-:W-:-:S05]  /*2ac0*/  F2FP.F16.F32.PACK_AB R7, RZ, R8 ;  /* 0x00000008ff07723e */ /* 0x001fca00000000ff */
[----:B------:R0:W-:Y:S02]  /*2ad0*/  STG.E.U16 desc[UR6][R4.64], R7 ;  /* 0x0000000704007986 */ /* 0x0001e4000c101506 */
.L_x_6422:
[----:B------:R-:W-:-:S13]  /*2ae0*/  ISETP.GE.AND P0, PT, R3, UR4, PT ;  /* 0x0000000403007c0c */ /* 0x000fda000bf06270 */
[----:B------:R-:W-:Y:S05]  /*2af0*/  @P0 BREAK.RELIABLE B1 ;  /* 0x0000000000010942 */ /* 0x000fea0003800100 */
[----:B------:R-:W-:Y:S05]  /*2b00*/  @P0 BRA `(.L_x_6424) ;  /* 0x0000001000d80947 */ /* 0x000fea0003800000 */
[----:B------:R-:W-:Y:S05]  /*2b10*/  BSYNC.RELIABLE B1 ;  /* 0x0000000000017941 */ /* 0x000fea0003800100 */
.L_x_6421:
        /* <DEDUP_REMOVED lines=298> */
.L_x_6426:
        /* <DEDUP_REMOVED lines=11> */
.L_x_6424:
[----:B------:R-:W-:Y:S05]  /*3e70*/  BSYNC.RECONVERGENT B0 ;  /* 0x0000000000007941 */ /* 0x000fea0003800200 */
.L_x_6420:
        /* <DEDUP_REMOVED lines=301> */
.L_x_6427:
[----:B------:R-:W0:Y:S02]  /*5150*/  LDCU.128 UR8, c[0x0][0x580] ;  /* 0x0000b000ff0877ac */ /* 0x000e240008000c00 */
[----:B0-----:R-:W-:-:S04]  /*5160*/  IADD3 R4, P0, PT, R2, UR10, RZ ;  /* 0x0000000a02047c10 */ /* 0x001fc8000ff1e0ff */
[----:B------:R-:W-:-:S05]  /*5170*/  IADD3.X R5, PT, PT, RZ, UR11, RZ, P0, !PT ;  /* 0x0000000bff057c10 */ /* 0x000fca00087fe4ff */
[----:B------:R-:W2:Y:S01]  /*5180*/  LDG.E.U16 R4, desc[UR6][R4.64] ;  /* 0x0000000604047981 */ /* 0x000ea2000c1e1500 */
[----:B------:R-:W-:-:S04]  /*5190*/  IADD3 R2, P0, PT, R3, UR8, RZ ;  /* 0x0000000803027c10 */ /* 0x000fc8000ff1e0ff */
[----:B------:R-:W-:Y:S01]  /*51a0*/  IADD3.X R3, PT, PT, RZ, UR9, RZ, P0, !PT ;  /* 0x00000009ff037c10 */ /* 0x000fe200087fe4ff */
[----:B--2---:R-:W-:-:S06]  /*51b0*/  HADD2.F32 R0, -RZ, R4.H0_H0 ;  /* 0x20000004ff007230 */ /* 0x004fcc0000004100 */
[----:B------:R-:W0:Y:S02]  /*51c0*/  FRND R0, R0 ;  /* 0x0000000000007307 */ /* 0x000e240000201000 */
[----:B0-----:R-:W-:-:S05]  /*51d0*/  F2FP.F16.F32.PACK_AB R5, RZ, R0 ;  /* 0x00000000ff05723e */ /* 0x001fca00000000ff */
[----:B------:R-:W-:Y:S01]  /*51e0*/  STG.E.U16 desc[UR6][R2.64], R5 ;  /* 0x0000000502007986 */ /* 0x000fe2000c101506 */
[----:B------:R-:W-:Y:S05]  /*51f0*/  EXIT ;  /* 0x000000000000794d */ /* 0x000fea0003800000 */
.L_x_6428:
        /* <DEDUP_REMOVED lines=16> */
.L_x_19122:


//--------------------- .text._ZN2at6native27unrolled_elementwise_kernelIZZZNS0_17round_kernel_cudaERNS_18TensorIteratorBaseEENKUlvE_clEvENKUlvE1_clEvEUlN3c104HalfEE_St5arrayIPcLm2EELi4E23TrivialOffsetCalculatorILi1EjESD_NS0_6memory15LoadWithoutCastENSE_16StoreWithoutCastEEEviT_T0_T2_T3_T4_T5_ --------------------------
	.section	.text._ZN2at6native27unrolled_elementwise_kernelIZZZNS0_17round_kernel_cudaERNS_18TensorIteratorBaseEENKUlvE_clEvENKUlvE1_clEvEUlN3c104HalfEE_St5arrayIPcLm2EELi4E23TrivialOffsetCalculatorILi1EjESD_NS0_6memory15LoadWithoutCastENSE_16StoreWithoutCastEEEviT_T0_T2_T3_T4_T5_,"ax",@progbits
	.align	128
        .global         _ZN2at6native27unrolled_elementwise_kernelIZZZNS0_17round_kernel_cudaERNS_18TensorIteratorBaseEENKUlvE_clEvENKUlvE1_clEvEUlN3c104HalfEE_St5arrayIPcLm2EELi4E23TrivialOffsetCalculatorILi1EjESD_NS0_6memory15LoadWithoutCastENSE_16StoreWithoutCastEEEviT_T0_T2_T3_T4_T5_
        .type           _ZN2at6native27unrolled_elementwise_kernelIZZZNS0_17round_kernel_cudaERNS_18TensorIteratorBaseEENKUlvE_clEvENKUlvE1_clEvEUlN3c104HalfEE_St5arrayIPcLm2EELi4E23TrivialOffsetCalculatorILi1EjESD_NS0_6memory15LoadWithoutCastENSE_16StoreWithoutCastEEEviT_T0_T2_T3_T4_T5_,@function
        .size           _ZN2at6native27unrolled_elementwise_kernelIZZZNS0_17round_kernel_cudaERNS_18TensorIteratorBaseEENKUlvE_clEvENKUlvE1_clEvEUlN3c104HalfEE_St5arrayIPcLm2EELi4E23TrivialOffsetCalculatorILi1EjESD_NS0_6memory15LoadWithoutCastENSE_16StoreWithoutCastEEEviT_T0_T2_T3_T4_T5_,(.L_x_19123 - _ZN2at6native27unrolled_elementwise_kernelIZZZNS0_17round_kernel_cudaERNS_18TensorIteratorBaseEENKUlvE_clEvENKUlvE1_clEvEUlN3c104HalfEE_St5arrayIPcLm2EELi4E23TrivialOffsetCalculatorILi1EjESD_NS0_6memory15LoadWithoutCastENSE_16StoreWithoutCastEEEviT_T0_T2_T3_T4_T5_)
        .other          _ZN2at6native27unrolled_elementwise_kernelIZZZNS0_17round_kernel_cudaERNS_18TensorIteratorBaseEENKUlvE_clEvENKUlvE1_clEvEUlN3c104HalfEE_St5arrayIPcLm2EELi4E23TrivialOffsetCalculatorILi1EjESD_NS0_6memory15LoadWithoutCastENSE_16StoreWithoutCastEEEviT_T0_T2_T3_T4_T5_,@"STO_CUDA_ENTRY STV_DEFAULT"
_ZN2at6native27unrolled_elementwise_kernelIZZZNS0_17round_kernel_cudaERNS_18TensorIteratorBaseEENKUlvE_clEvENKUlvE1_clEvEUlN3c104HalfEE_St5arrayIPcLm2EELi4E23TrivialOffsetCalculatorILi1EjESD_NS0_6memory15LoadWithoutCastENSE_16StoreWithoutCastEEEviT_T0_T2_T3_T4_T5_:
.text._ZN2at6native27unrolled_elementwise_kernelIZZZNS0_17round_kernel_cudaERNS_18TensorIteratorBaseEENKUlvE_clEvENKUlvE1_clEvEUlN3c104HalfEE_St5arrayIPcLm2EELi4E23TrivialOffsetCalculatorILi1EjESD_NS0_6memory15LoadWithoutCastENSE_16StoreWithoutCastEEEviT_T0_T2_T3_T4_T5_:
        /* <DEDUP_REMOVED lines=48> */
[----:B------:R-:W0:Y:S02]  /*0300*/  @!P1 FRND R7, R7 ;  /* 0x0000000700079307 */ /* 0x000e240000201000 */
[----:B0-----:R-:W-:Y:S01]  /*0310*/  @!P1 F2FP.F16.F32.PACK_AB R6, RZ, R7 ;  /* 0x00000007ff06923e */ /* 0x001fe200000000ff */
[----:B--2---:R-:W-:-:S04]  /*0320*/  @!P2 HADD2.F32 R11, -RZ, R11.H0_H0 ;  /* 0x2000000bff0ba230 */ /* 0x004fc80000004100 */
[----:B------:R1:W-:Y:S02]  /*0330*/  @!P1 STG.E.U16 desc[UR4][R8.64], R6 ;  /* 0x0000000608009986 */ /* 0x0003e4000c101504 */
[----:B------:R-:W0:Y:S01]  /*0340*/  @!P2 FRND R11, R11 ;  /* 0x0000000b000ba307 */ /* 0x000e220000201000 */
[----:B----4-:R-:W-:-:S07]  /*0350*/  @!P3 HADD2.F32 R21, -RZ, R21.H0_H0 ;  /* 0x20000015ff15b230 */ /* 0x010fce0000004100 */
[----:B------:R-:W2:Y:S01]  /*0360*/  @!P3 FRND R21, R21 ;  /* 0x000000150015b307 */ /* 0x000ea20000201000 */
        /* <DEDUP_REMOVED lines=13> */
.L_x_6430:
[----:B------:R-:W-:Y:S05]  /*0440*/  BSYNC.RECONVERGENT B0 ;  /* 0x0000000000007941 */ /* 0x000fea0003800200 */
.L_x_6429:
[----:B------:R-:W-:Y:S01]  /*0450*/  ISETP.GE.AND P1, PT, R0, R5, PT ;  /* 0x000000050000720c */ /* 0x000fe20003f26270 */
[----:B-----5:R-:W-:-:S12]  /*0460*/  @!P0 HADD2.F32 R10, -RZ, R10.H0_H0 ;  /* 0x2000000aff0a8230 */ /* 0x020fd80000004100 */
[----:B------:R-:W-:Y:S05]  /*0470*/  @P1 EXIT ;  /* 0x000000000000194d */ /* 0x000fea0003800000 */
[----:B0-----:R-:W0:Y:S01]  /*0480*/  LDC.64 R4, c[0x0][0x388] ;  /* 0x0000e200ff047b82 */ /* 0x001e220000000a00 */
[----:B------:R-:W1:Y:S01]  /*0490*/  @!P0 FRND R10, R10 ;  /* 0x0000000a000a8307 */ /* 0x000e620000201000 */
[----:B------:R-:W-:Y:S02]  /*04a0*/  LEA R3, R3, R0, 0x9 ;  /* 0x0000000003037211 */ /* 0x000fe400078e48ff */
[----:B-1----:R-:W-:-:S04]  /*04b0*/  @!P0 F2FP.F16.F32.PACK_AB R2, RZ, R10 ;  /* 0x0000000aff02823e */ /* 0x002fc800000000ff */
[----:B------:R-:W-:Y:S01]  /*04c0*/  PRMT R0, R2, 0x7610, R0 ;  /* 0x0000761002007816 */ /* 0x000fe20000000000 */
[----:B0-----:R-:W-:-:S05]  /*04d0*/  IMAD.WIDE.U32 R2, R3, 0x2, R4 ;  /* 0x0000000203027825 */ /* 0x001fca00078e0004 */
[----:B------:R-:W-:Y:S01]  /*04e0*/  STG.E.U16 desc[UR4][R2.64], R0 ;  /* 0x0000000002007986 */ /* 0x000fe2000c101504 */
[----:B------:R-:W-:Y:S05]  /*04f0*/  EXIT ;  /* 0x000000000000794d */ /* 0x000fea0003800000 */
.L_x_6431:
        /* <DEDUP_REMOVED lines=16> */
.L_x_19123:


//--------------------- .text._ZN2at6native29vectorized_elementwise_kernelILi2EZZZNS0_17round_kernel_cudaERNS_18TensorIteratorBaseEENKUlvE_clEvENKUlvE1_clEvEUlN3c104HalfEE_St5arrayIPcLm2EEEEviT0_T1_ --------------------------
	.section	.text._ZN2at6native29vectorized_elementwise_kernelILi2EZZZNS0_17round_kernel_cudaERNS_18TensorIteratorBaseEENKUlvE_clEvENKUlvE1_clEvEUlN3c104HalfEE_St5arrayIPcLm2EEEEviT0_T1_,"ax",@progbits
	.align	128
        .global         _ZN2at6native29vectorized_elementwise_kernelILi2EZZZNS0_17round_kernel_cudaERNS_18TensorIteratorBaseEENKUlvE_clEvENKUlvE1_clEvEUlN3c104HalfEE_St5arrayIPcLm2EEEEviT0_T1_
        .type           _ZN2at6native29vectorized_elementwise_kernelILi2EZZZNS0_17round_kernel_cudaERNS_18TensorIteratorBaseEENKUlvE_clEvENKUlvE1_clEvEUlN3c104HalfEE_St5arrayIPcLm2EEEEviT0_T1_,@function
        .size           _ZN2at6native29vectorized_elementwise_kernelILi2EZZZNS0_17round_kernel_cudaERNS_18TensorIteratorBaseEENKUlvE_clEvENKUlvE1_clEvEUlN3c104HalfEE_St5arrayIPcLm2EEEEviT0_T1_,(.L_x_19124 - _ZN2at6native29vectorized_elementwise_kernelILi2EZZZNS0_17round_kernel_cudaERNS_18TensorIteratorBaseEENKUlvE_clEvENKUlvE1_clEvEUlN3c104HalfEE_St5arrayIPcLm2EEEEviT0_T1_)
        .other          _ZN2at6native29vectorized_elementwise_kernelILi2EZZZNS0_17round_kernel_cudaERNS_18TensorIteratorBaseEENKUlvE_clEvENKUlvE1_clEvEUlN3c104HalfEE_St5arrayIPcLm2EEEEviT0_T1_,@"STO_CUDA_ENTRY STV_DEFAULT"
_ZN2at6native29vectorized_elementwise_kernelILi2EZZZNS0_17round_kernel_cudaERNS_18TensorIteratorBaseEENKUlvE_clEvENKUlvE1_clEvEUlN3c104HalfEE_St5arrayIPcLm2EEEEviT0_T1_:
.text._ZN2at6native29vectorized_elementwise_kernelILi2EZZZNS0_17round_kernel_cudaERNS_18TensorIteratorBaseEENKUlvE_clEvENKUlvE1_clEvEUlN3c104HalfEE_St5arrayIPcLm2EEEEviT0_T1_:
        /* <DEDUP_REMOVED lines=83> */
[----:B------:R-:W1:Y:S02]  /*0530*/  @!P0 FRND R11, R11 ;  /* 0x0000000b000b8307 */ /* 0x000e640000201000 */
[----:B-1----:R-:W-:Y:S01]  /*0540*/  @!P0 F2FP.F16.F32.PACK_AB R20, RZ, R11 ;  /* 0x0000000bff14823e */ /* 0x002fe200000000ff */
[----:B---3--:R-:W-:-:S06]  /*0550*/  @!P5 HADD2.F32 R22, -RZ, R22.H0_H0 ;  /* 0x20000016ff16d230 */ /* 0x008fcc0000004100 */
[----:B------:R-:W1:Y:S02]  /*0560*/  @!P5 FRND R22, R22 ;  /* 0x000000160016d307 */ /* 0x000e640000201000 */
        /* <DEDUP_REMOVED lines=11> */
[----:B------:R-:W1:Y:S01]  /*0620*/  @!P1 FRND R14, R14 ;  /* 0x0000000e000e9307 */ /* 0x000e620000201000 */
[----:B----4-:R-:W-:Y:S01]  /*0630*/  @!P6 HADD2.F32 R25, -RZ, R25.H0_H0 ;  /* 0x20000019ff19e230 */ /* 0x010fe20000004100 */
[----:B------:R-:W-:-:S06]  /*0640*/  ISETP.GE.U32.AND P0, PT, R3, R2, PT ;  /* 0x000000020300720c */ /* 0x000fcc0003f06070 */
[----:B------:R-:W2:Y:S08]  /*0650*/  @!P2 FRND R15, R15 ;  /* 0x0000000f000fa307 */ /* 0x000eb00000201000 */
[----:B------:R-:W3:Y:S08]  /*0660*/  @!P3 FRND R16, R16 ;  /* 0x000000100010b307 */ /* 0x000ef00000201000 */
[----:B------:R-:W4:Y:S08]  /*0670*/  @!P4 FRND R27, R27 ;  /* 0x0000001b001bc307 */ /* 0x000f300000201000 */
[----:B------:R-:W5:Y:S08]  /*0680*/  @!P6 FRND R25, R25 ;  /* 0x000000190019e307 */ /* 0x000f700000201000 */
[----:B------:R-:W0:Y:S01]  /*0690*/  @!P5 FRND R23, R23 ;  /* 0x000000170017d307 */ /* 0x000e220000201000 */
        /* <DEDUP_REMOVED lines=19> */
.L_x_6435:
[----:B------:R-:W-:-:S13]  /*07d0*/  ISETP.GE.U32.AND P0, PT, R3, R2, PT ;  /* 0x000000020300720c */ /* 0x000fda0003f06070 */
[----:B------:R-:W-:Y:S05]  /*07e0*/  @P0 BRA `(.L_x_6437) ;  /* 0x0000000000300947 */ /* 0x000fea0003800000 */
[----:B0-----:R-:W0:Y:S01]  /*07f0*/  LDC.64 R4, c[0x0][0x388] ;  /* 0x0000e200ff047b82 */ /* 0x001e220000000a00 */
[----:B------:R-:W-:Y:S01]  /*0800*/  IADD3 R11, PT, PT, R0, R3, RZ ;  /* 0x00000003000b7210 */ /* 0x000fe20007ffe0ff */
[----:B------:R-:W-:-:S04]  /*0810*/  VIADD R3, R3, 0x80 ;  /* 0x0000008003037836 */ /* 0x000fc80000000000 */
[----:B0-----:R-:W-:-:S05]  /*0820*/  IMAD.WIDE.U32 R4, R11, 0x2, R4 ;  /* 0x000000020b047825 */ /* 0x001fca00078e0004 */
[----:B------:R1:W-:Y:S02]  /*0830*/  STG.E.U16 desc[UR4][R4.64], R6 ;  /* 0x0000000604007986 */ /* 0x0003e4000c101504 */
.L_x_6436:
[----:B------:R-:W-:-:S13]  /*0840*/  ISETP.GE.U32.AND P0, PT, R3, R2, PT ;  /* 0x000000020300720c */ /* 0x000fda0003f06070 */
[----:B------:R-:W-:Y:S05]  /*0850*/  @P0 BRA `(.L_x_6438) ;  /* 0x0000000000340947 */ /* 0x000fea0003800000 */
[----:B01----:R-:W0:Y:S01]  /*0860*/  LDC.64 R4, c[0x0][0x388] ;  /* 0x0000e200ff047b82 */ /* 0x003e220000000a00 */
[----:B------:R-:W-:Y:S01]  /*0870*/  IADD3 R11, PT, PT, R0, R3, RZ ;  /* 0x00000003000b7210 */ /* 0x000fe20007ffe0ff */
[----:B------:R-:W-:-:S04]  /*0880*/  VIADD R3, R3, 0x80 ;  /* 0x0000008003037836 */ /* 0x000fc80000000000 */
[----:B0-----:R-:W-:-:S05]  /*0890*/  IMAD.WIDE.U32 R4, R11, 0x2, R4 ;  /* 0x000000020b047825 */ /* 0x001fca00078e0004 */
[----:B------:R1:W-:Y:S02]  /*08a0*/  STG.E.U16 desc[UR4][R4.64], R7 ;  /* 0x0000000704007986 */ /* 0x0003e4000c101504 */
.L_x_6437:
        /* <DEDUP_REMOVED lines=8> */
.L_x_6438:
[----:B------:R-:W-:Y:S05]  /*0930*/  BSYNC.RELIABLE B1 ;  /* 0x0000000000017941 */ /* 0x000fea0003800100 */
.L_x_6434:
[----:B------:R-:W-:-:S13]  /*0940*/  ISETP.GE.U32.AND P0, PT, R3, R2, PT ;  /* 0x000000020300720c */ /* 0x000fda0003f06070 */
[----:B012---:R-:W0:Y:S01]  /*0950*/  @!P0 LDC.64 R4, c[0x0][0x388] ;  /* 0x0000e200ff048b82 */ /* 0x007e220000000a00 */
[----:B------:R-:W-:Y:S01]  /*0960*/  @!P0 IADD3 R7, PT, PT, R0, R3, RZ ;  /* 0x0000000300078210 */ /* 0x000fe20007ffe0ff */
[----:B------:R-:W-:-:S04]  /*0970*/  @!P0 VIADD R3, R3, 0x80 ;  /* 0x0000008003038836 */ /* 0x000fc80000000000 */
[----:B0-----:R-:W-:-:S05]  /*0980*/  @!P0 IMAD.WIDE.U32 R4, R7, 0x2, R4 ;  /* 0x0000000207048825 */ /* 0x001fca00078e0004 */
[----:B------:R2:W-:Y:S02]  /*0990*/  @!P0 STG.E.U16 desc[UR4][R4.64], R9 ;  /* 0x0000000904008986 */ /* 0x0005e4000c101504 */
.L_x_6439:
[----:B------:R-:W-:Y:S05]  /*09a0*/  BSYNC.RECONVERGENT B0 ;  /* 0x0000000000007941 */ /* 0x000fea0003800200 */
.L_x_6433:
        /* <DEDUP_REMOVED lines=8> */
.L_x_6432:
        /* <DEDUP_REMOVED lines=17> */
[----:B------:R-:W-:Y:S08]  /*0b40*/  FRND R9, R9 ;  /* 0x0000000900097307 */ /* 0x000ff00000201000 */
[----:B------:R-:W1:Y:S08]  /*0b50*/  FRND R10, R10 ;  /* 0x0000000a000a7307 */ /* 0x000e700000201000 */
[----:B------:R-:W-:Y:S08]  /*0b60*/  FRND R11, R11 ;  /* 0x0000000b000b7307 */ /* 0x000ff00000201000 */
[----:B------:R-:W2:Y:S08]  /*0b70*/  FRND R12, R12 ;  /* 0x0000000c000c7307 */ /* 0x000eb00000201000 */
[----:B------:R-:W-:Y:S08]  /*0b80*/  FRND R13, R13 ;  /* 0x0000000d000d7307 */ /* 0x000ff00000201000 */
[----:B------:R-:W3:Y:S08]  /*0b90*/  FRND R6, R5 ;  /* 0x0000000500067307 */ /* 0x000ef00000201000 */
[----:B------:R-:W-:Y:S08]  /*0ba0*/  FRND R7, R7 ;  /* 0x0000000700077307 */ /* 0x000ff00000201000 */
[----:B------:R-:W4:Y:S01]  /*0bb0*/  FRND R8, R8 ;  /* 0x0000000800087307 */ /* 0x000f220000201000 */
        /* <DEDUP_REMOVED lines=11> */
.L_x_6440:
        /* <DEDUP_REMOVED lines=9> */
.L_x_19124:


//--------------------- .text._ZN2at6native29vectorized_elementwise_kernelILi4EZZZNS0_17round_kernel_cudaERNS_18TensorIteratorBaseEENKUlvE_clEvENKUlvE1_clEvEUlN3c104HalfEE_St5arrayIPcLm2EEEEviT0_T1_ --------------------------
	.section	.text._ZN2at6native29vectorized_elementwise_kernelILi4EZZZNS0_17round_kernel_cudaERNS_18TensorIteratorBaseEENKUlvE_clEvENKUlvE1_clEvEUlN3c104HalfEE_St5arrayIPcLm2EEEEviT0_T1_,"ax",@progbits
	.align	128
        .global         _ZN2at6native29vectorized_elementwise_kernelILi4EZZZNS0_17round_kernel_cudaERNS_18TensorIteratorBaseEENKUlvE_clEvENKUlvE1_clEvEUlN3c104HalfEE_St5arrayIPcLm2EEEEviT0_T1_
        .type           _ZN2at6native29vectorized_elementwise_kernelILi4EZZZNS0_17round_kernel_cudaERNS_18TensorIteratorBaseEENKUlvE_clEvENKUlvE1_clEvEUlN3c104HalfEE_St5arrayIPcLm2EEEEviT0_T1_,@function
        .size           _ZN2at6native29vectorized_elementwise_kernelILi4EZZZNS0_17round_kernel_cudaERNS_18TensorIteratorBaseEENKUlvE_clEvENKUlvE1_clEvEUlN3c104HalfEE_St5arrayIPcLm2EEEEviT0_T1_,(.L_x_19125 - _ZN2at6native29vectorized_elementwise_kernelILi4EZZZNS0_17round_kernel_cudaERNS_18TensorIteratorBaseEENKUlvE_clEvENKUlvE1_clEvEUlN3c104HalfEE_St5arrayIPcLm2EEEEviT0_T1_)
        .other          _ZN2at6native29vectorized_elementwise_kernelILi4EZZZNS0_17round_kernel_cudaERNS_18TensorIteratorBaseEENKUlvE_clEvENKUlvE1_clEvEUlN3c104HalfEE_St5arrayIPcLm2EEEEviT0_T1_,@"STO_CUDA_ENTRY STV_DEFAULT"
_ZN2at6native29vectorized_elementwise_kernelILi4EZZZNS0_17round_kernel_cudaERNS_18TensorIteratorBaseEENKUlvE_clEvENKUlvE1_clEvEUlN3c104HalfEE_St5arrayIPcLm2EEEEviT0_T1_:
.text._ZN2at6native29vectorized_elementwise_kernelILi4EZZZNS0_17round_kernel_cudaERNS_18TensorIteratorBaseEENKUlvE_clEvENKUlvE1_clEvEUlN3c104HalfEE_St5arrayIPcLm2EEEEviT0_T1_:
        /* <DEDUP_REMOVED lines=125> */
.L_x_6444:
[----:B------:R-:W-:-:S13]  /*07d0*/  ISETP.GE.U32.AND P0, PT, R3, R2, PT ;  /* 0x000000020300720c */ /* 0x000fda0003f06070 */
[----:B------:R-:W-:Y:S05]  /*07e0*/  @P0 BRA `(.L_x_6446) ;  /* 0x0000000000300947 */ /* 0x000fea0003800000 */
[----:B0-----:R-:W0:Y:S01]  /*07f0*/  LDC.64 R4, c[0x0][0x388] ;  /* 0x0000e200ff047b82 */ /* 0x001e220000000a00 */
[----:B------:R-:W-:Y:S01]  /*0800*/  IADD3 R11, PT, PT, R0, R3, RZ ;  /* 0x00000003000b7210 */ /* 0x000fe20007ffe0ff */
[----:B------:R-:W-:-:S04]  /*0810*/  VIADD R3, R3, 0x80 ;  /* 0x0000008003037836 */ /* 0x000fc80000000000 */
[----:B0-----:R-:W-:-:S05]  /*0820*/  IMAD.WIDE.U32 R4, R11, 0x2, R4 ;  /* 0x000000020b047825 */ /* 0x001fca00078e0004 */
[----:B------:R1:W-:Y:S02]  /*0830*/  STG.E.U16 desc[UR4][R4.64], R6 ;  /* 0x0000000604007986 */ /* 0x0003e4000c101504 */
.L_x_6445:
[----:B------:R-:W-:-:S13]  /*0840*/  ISETP.GE.U32.AND P0, PT, R3, R2, PT ;  /* 0x000000020300720c */ /* 0x000fda0003f06070 */
[----:B------:R-:W-:Y:S05]  /*0850*/  @P0 BRA `(.L_x_6447) ;  /* 0x0000000000340947 */ /* 0x000fea0003800000 */
[----:B01----:R-:W0:Y:S01]  /*0860*/  LDC.64 R4, c[0x0][0x388] ;  /* 0x0000e200ff047b82 */ /* 0x003e220000000a00 */
[----:B------:R-:W-:Y:S01]  /*0870*/  IADD3 R11, PT, PT, R0, R3, RZ ;  /* 0x00000003000b7210 */ /* 0x000fe20007ffe0ff */
[----:B------:R-:W-:-:S04]  /*0880*/  VIADD R3, R3, 0x80 ;  /* 0x0000008003037836 */ /* 0x000fc80000000000 */
[----:B0-----:R-:W-:-:S05]  /*0890*/  IMAD.WIDE.U32 R4, R11, 0x2, R4 ;  /* 0x000000020b047825 */ /* 0x001fca00078e0004 */
[----:B------:R1:W-:Y:S02]  /*08a0*/  STG.E.U16 desc[UR4][R4.64], R7 ;  /* 0x0000000704007986 */ /* 0x0003e4000c101504 */
.L_x_6446:
        /* <DEDUP_REMOVED lines=8> */
.L_x_6447:
[----:B------:R-:W-:Y:S05]  /*0930*/  BSYNC.RELIABLE B1 ;  /* 0x0000000000017941 */ /* 0x000fea0003800100 */
.L_x_6443:
[----:B------:R-:W-:-:S13]  /*0940*/  ISETP.GE.U32.AND P0, PT, R3, R2, PT ;  /* 0x000000020300720c */ /* 0x000fda0003f06070 */
[----:B012---:R-:W0:Y:S01]  /*0950*/  @!P0 LDC.64 R4, c[0x0][0x388] ;  /* 0x0000e200ff048b82 */ /* 0x007e220000000a00 */
[----:B------:R-:W-:Y:S01]  /*0960*/  @!P0 IADD3 R7, PT, PT, R0, R3, RZ ;  /* 0x0000000300078210 */ /* 0x000fe20007ffe0ff */
[----:B------:R-:W-:-:S04]  /*0970*/  @!P0 VIADD R3, R3, 0x80 ;  /* 0x0000008003038836 */ /* 0x000fc80000000000 */
[----:B0-----:R-:W-:-:S05]  /*0980*/  @!P0 IMAD.WIDE.U32 R4, R7, 0x2, R4 ;  /* 0x0000000207048825 */ /* 0x001fca00078e0004 */
[----:B------:R2:W-:Y:S02]  /*0990*/  @!P0 STG.E.U16 desc[UR4][R4.64], R9 ;  /* 0x0000000904008986 */ /* 0x0005e4000c101504 */
.L_x_6448:
[----:B------:R-:W-:Y:S05]  /*09a0*/  BSYNC.RECONVERGENT B0 ;  /* 0x0000000000007941 */ /* 0x000fea0003800200 */
.L_x_6442:
        /* <DEDUP_REMOVED lines=8> */
.L_x_6441:
        /* <DEDUP_REMOVED lines=10> */
[----:B------:R-:W-:Y:S01]  /*0ad0*/  FRND R7, R7 ;  /* 0x0000000700077307 */ /* 0x000fe20000201000 */
[----:B------:R-:W0:Y:S01]  /*0ae0*/  LDC.64 R4, c[0x0][0x388] ;  /* 0x0000e200ff047b82 */ /* 0x000e220000000a00 */
[----:B---3--:R-:W-:-:S02]  /*0af0*/  HADD2.F32 R13, -RZ, R2.H0_H0 ;  /* 0x20000002ff0d7230 */ /* 0x008fc40000004100 */
[--C-:B------:R-:W-:Y:S02]  /*0b00*/  HADD2.F32 R8, -RZ, R3.reuse.H0_H0 ;  /* 0x20000003ff087230 */ /* 0x100fe40000004100 */
[----:B------:R-:W-:Y:S02]  /*0b10*/  HADD2.F32 R2, -RZ, R2.H1_H1 ;  /* 0x30000002ff027230 */ /* 0x000fe40000004100 */
[----:B------:R-:W-:Y:S01]  /*0b20*/  HADD2.F32 R3, -RZ, R3.H1_H1 ;  /* 0x30000003ff037230 */ /* 0x000fe20000004100 */
[----:B------:R-:W1:Y:S08]  /*0b30*/  FRND R10, R10 ;  /* 0x0000000a000a7307 */ /* 0x000e700000201000 */
[----:B------:R-:W-:Y:S01]  /*0b40*/  FRND R11, R11 ;  /* 0x0000000b000b7307 */ /* 0x000fe20000201000 */
[----:B-1----:R-:W-:-:S07]  /*0b50*/  F2FP.F16.F32.PACK_AB R10, R10, R7 ;  /* 0x000000070a0a723e */ /* 0x002fce00000000ff */
[----:B------:R-:W1:Y:S01]  /*0b60*/  FRND R12, R12 ;  /* 0x0000000c000c7307 */ /* 0x000e620000201000 */
[----:B0-----:R-:W-:-:S04]  /*0b70*/  IMAD.WIDE.U32 R4, R0, 0x2, R4 ;  /* 0x0000000200047825 */ /* 0x001fc800078e0004 */
[----:B------:R-:W-:-:S03]  /*0b80*/  IMAD.WIDE.U32 R4, R6, 0x8, R4 ;  /* 0x0000000806047825 */ /* 0x000fc600078e0004 */
[----:B------:R-:W-:Y:S01]  /*0b90*/  FRND R13, R13 ;  /* 0x0000000d000d7307 */ /* 0x000fe20000201000 */
[----:B-1----:R-:W-:-:S07]  /*0ba0*/  F2FP.F16.F32.PACK_AB R11, R12, R11 ;  /* 0x0000000b0c0b723e */ /* 0x002fce00000000ff */
[----:B------:R-:W0:Y:S01]  /*0bb0*/  FRND R2, R2 ;  /* 0x0000000200027307 */ /* 0x000e220000201000 */
[----:B------:R-:W-:Y:S07]  /*0bc0*/  STG.E.64 desc[UR4][R4.64], R10 ;  /* 0x0000000a04007986 */ /* 0x000fee000c101b04 */
[----:B------:R-:W-:Y:S01]  /*0bd0*/  FRND R8, R8 ;  /* 0x0000000800087307 */ /* 0x000fe20000201000 */
[----:B0-----:R-:W-:-:S07]  /*0be0*/  F2FP.F16.F32.PACK_AB R6, R2, R13 ;  /* 0x0000000d0206723e */ /* 0x001fce00000000ff */
[----:B------:R-:W0:Y:S02]  /*0bf0*/  FRND R3, R3 ;  /* 0x0000000300037307 */ /* 0x000e240000201000 */
[----:B0-----:R-:W-:-:S05]  /*0c00*/  F2FP.F16.F32.PACK_AB R7, R3, R8 ;  /* 0x000000080307723e */ /* 0x001fca00000000ff */
[----:B------:R-:W-:Y:S01]  /*0c10*/  STG.E.64 desc[UR4][R4.64+0x400], R6 ;  /* 0x0004000604007986 */ /* 0x000fe2000c101b04 */
[----:B------:R-:W-:Y:S05]  /*0c20*/  EXIT ;  /* 0x000000000000794d */ /* 0x000fea0003800000 */
.L_x_6449:
        /* <DEDUP_REMOVED lines=13> */
.L_x_19125:


//--------------------- .text._ZN2at6native29vectorized_elementwise_kernelILi8EZZZNS0_17round_kernel_cudaERNS_18TensorIteratorBaseEENKUlvE_clEvENKUlvE1_clEvEUlN3c104HalfEE_St5arrayIPcLm2EEEEviT0_T1_ --------------------------
	.section	.text._ZN2at6native29vectorized_elementwise_kernelILi8EZZZNS0_17round_kernel_cudaERNS_18TensorIteratorBaseEENKUlvE_clEvENKUlvE1_clEvEUlN3c104HalfEE_St5arrayIPcLm2EEEEviT0_T1_,"ax",@progbits
	.align	128
        .global         _ZN2at6native29vectorized_elementwise_kernelILi8EZZZNS0_17round_kernel_cudaERNS_18TensorIteratorBaseEENKUlvE_clEvENKUlvE1_clEvEUlN3c104HalfEE_St5arrayIPcLm2EEEEviT0_T1_
        .type           _ZN2at6native29vectorized_elementwise_kernelILi8EZZZNS0_17round_kernel_cudaERNS_18TensorIteratorBaseEENKUlvE_clEvENKUlvE1_clEvEUlN3c104HalfEE_St5arrayIPcLm2EEEEviT0_T1_,@function
        .size           _ZN2at6native29vectorized_elementwise_kernelILi8EZZZNS0_17round_kernel_cudaERNS_18TensorIteratorBaseEENKUlvE_clEvENKUlvE1_clEvEUlN3c104HalfEE_St5arrayIPcLm2EEEEviT0_T1_,(.L_x_19126 - _ZN2at6native29vectorized_elementwise_kernelILi8EZZZNS0_17round_kernel_cudaERNS_18TensorIteratorBaseEENKUlvE_clEvENKUlvE1_clEvEUlN3c104HalfEE_St5arrayIPcLm2EEEEviT0_T1_)
        .other          _ZN2at6native29vectorized_elementwise_kernelILi8EZZZNS0_17round_kernel_cudaERNS_18TensorIteratorBaseEENKUlvE_clEvENKUlvE1_clEvEUlN3c104HalfEE_St5arrayIPcLm2EEEEviT0_T1_,@"STO_CUDA_ENTRY STV_DEFAULT"
_ZN2at6native29vectorized_elementwise_kernelILi8EZZZNS0_17round_kernel_cudaERNS_18TensorIteratorBaseEENKUlvE_clEvENKUlvE1_clEvEUlN3c104HalfEE_St5arrayIPcLm2EEEEviT0_T1_:
.text._ZN2at6native29vectorized_elementwise_kernelILi8EZZZNS0_17round_kernel_cudaERNS_18TensorIteratorBaseEENKUlvE_clEvENKUlvE1_clEvEUlN3c104HalfEE_St5arrayIPcLm2EEEEviT0_T1_:
[----:B------:R-:W-:Y:S01]  /*0000*/  LDC R1, c[0x0][0x37c] ;  /* 0x0000df00ff017b82 */ /* 0x000fe20000000800 */
[----:B------:R-:W-:Y:S05]  /*0010*/  EXIT ;  /* 0x000000000000794d */ /* 0x000fea0003800000 */
.L_x_6450:
        /* <DEDUP_REMOVED lines=14> */
.L_x_19126:


//--------------------- .text._ZN2at6native18elementwise_kernelILi128ELi4EZNS0_15gpu_kernel_implIZZZNS0_17round_kernel_cudaERNS_18TensorIteratorBaseEENKUlvE_clEvENKUlvE0_clEvEUlfE_EEvS4_RKT_EUliE_EEviT1_ --------------------------
	.section	.text._ZN2at6native18elementwise_kernelILi128ELi4EZNS0_15gpu_kernel_implIZZZNS0_17round_kernel_cudaERNS_18TensorIteratorBaseEENKUlvE_clEvENKUlvE0_clEvEUlfE_EEvS4_RKT_EUliE_EEviT1_,"ax",@progbits
	.align	128
        .global         _ZN2at6native18elementwise_kernelILi128ELi4EZNS0_15gpu_kernel_implIZZZNS0_17round_kernel_cudaERNS_18TensorIteratorBaseEENKUlvE_clEvENKUlvE0_clEvEUlfE_EEvS4_RKT_EUliE_EEviT1_
        .type           _ZN2at6native18elementwise_kernelILi128ELi4EZNS0_15gpu_kernel_implIZZZNS0_17round_kernel_cudaERNS_18TensorIteratorBaseEENKUlvE_clEvENKUlvE0_clEvEUlfE_EEvS4_RKT_EUliE_EEviT1_,@function
        .size           _ZN2at6native18elementwise_kernelILi128ELi4EZNS0_15gpu_kernel_implIZZZNS0_17round_kernel_cudaERNS_18TensorIteratorBaseEENKUlvE_clEvENKUlvE0_clEvEUlfE_EEvS4_RKT_EUliE_EEviT1_,(.L_x_19127 - _ZN2at6native18elementwise_kernelILi128ELi4EZNS0_15gpu_kernel_implIZZZNS0_17round_kernel_cudaERNS_18TensorIteratorBaseEENKUlvE_clEvENKUlvE0_clEvEUlfE_EEvS4_RKT_EUliE_EEviT1_)
        .other          _ZN2at6native18elementwise_kernelILi128ELi4EZNS0_15gpu_kernel_implIZZZNS0_17round_kernel_cudaERNS_18TensorIteratorBaseEENKUlvE_clEvENKUlvE0_clEvEUlfE_EEvS4_RKT_EUliE_EEviT1_,@"STO_CUDA_ENTRY STV_DEFAULT"
_ZN2at6native18elementwise_kernelILi128ELi4EZNS0_15gpu_kernel_implIZZZNS0_17round_kernel_cudaERNS_18TensorIteratorBaseEENKUlvE_clEvENKUlvE0_clEvEUlfE_EEvS4_RKT_EUliE_EEviT1_:
.text._ZN2at6native18elementwise_kernelILi128ELi4EZNS0_15gpu_kernel_implIZZZNS0_17round_kernel_cudaERNS_18TensorIteratorBaseEENKUlvE_clEvENKUlvE0_clEvEUlfE_EEvS4_RKT_EUliE_EEviT1_:
        /* <DEDUP_REMOVED lines=319> */
.L_x_6453:
        /* <DEDUP_REMOVED lines=18> */
.L_x_6458:
[----:B------:R-:W2:Y:S02]  /*1510*/  LDG.E.U8 R2, desc[UR36][R2.64] ;  /* 0x0000002402027981 */ /* 0x000ea4000c1e1100 */
[----:B--2---:R-:W-:Y:S01]  /*1520*/  I2FP.F32.U32 R5, R2 ;  /* 0x0000000200057245 */ /* 0x004fe20000201000 */
[----:B------:R-:W-:Y:S06]  /*1530*/  BRA `(.L_x_6460) ;  /* 0x0000000c00447947 */ /* 0x000fec0003800000 */
.L_x_6457:
        /* <DEDUP_REMOVED lines=9> */
.L_x_6462:
[----:B------:R-:W2:Y:S02]  /*15d0*/  LDG.E R2, desc[UR36][R2.64] ;  /* 0x0000002402027981 */ /* 0x000ea4000c1e1900 */
[----:B--2---:R-:W-:Y:S01]  /*15e0*/  I2FP.F32.S32 R5, R2 ;  /* 0x0000000200057245 */ /* 0x004fe20000201400 */
[----:B------:R-:W-:Y:S06]  /*15f0*/  BRA `(.L_x_6460) ;  /* 0x0000000c00147947 */ /* 0x000fec0003800000 */
.L_x_6461:
[----:B------:R-:W2:Y:S02]  /*1600*/  LDG.E.U16 R2, desc[UR36][R2.64] ;  /* 0x0000002402027981 */ /* 0x000ea4000c1e1500 */
[----:B--2---:R2:W3:Y:S01]  /*1610*/  I2F.S16 R5, R2 ;  /* 0x0000000200057306 */ /* 0x0044e20000101400 */
[----:B------:R-:W-:Y:S05]  /*1620*/  BRA `(.L_x_6460) ;  /* 0x0000000c00087947 */ /* 0x000fea0003800000 */
.L_x_6456:
        /* <DEDUP_REMOVED lines=8> */
.L_x_6464:
[----:B------:R-:W2:Y:S02]  /*16b0*/  LDG.E.U16 R2, desc[UR36][R2.64] ;  /* 0x0000002402027981 */ /* 0x000ea4000c1e1500 */
[----:B--2---:R-:W-:Y:S01]  /*16c0*/  HADD2.F32 R5, -RZ, R2.H0_H0 ;  /* 0x20000002ff057230 */ /* 0x004fe20000004100 */
[----:B------:R-:W-:Y:S06]  /*16d0*/  BRA `(.L_x_6460) ;  /* 0x0000000800dc7947 */ /* 0x000fec0003800000 */
.L_x_6463:
        /* <DEDUP_REMOVED lines=8> */
.L_x_6466:
[----:B------:R-:W2:Y:S02]  /*1760*/  LDG.E.U16 R2, desc[UR36][R2.64] ;  /* 0x0000002402027981 */ /* 0x000ea4000c1e1500 */
[----:B--2---:R-:W-:Y:S01]  /*1770*/  HADD2.F32 R5, -RZ, R2.H0_H0 ;  /* 0x20000002ff057230 */ /* 0x004fe20000004100 */
[----:B------:R-:W-:Y:S06]  /*1780*/  BRA `(.L_x_6460) ;  /* 0x0000000800b07947 */ /* 0x000fec0003800000 */
.L_x_6465:
        /* <DEDUP_REMOVED lines=11> */
.L_x_6455:
        /* <DEDUP_REMOVED lines=12> */
.L_x_6469:
        /* <DEDUP_REMOVED lines=11> */
.L_x_6468:
        /* <DEDUP_REMOVED lines=25> */
.L_x_6471:
        /* <DEDUP_REMOVED lines=12> */
.L_x_6470:
[----:B------:R-:W2:Y:S02]  /*1c00*/  LDG.E.U16 R2, desc[UR36][R2.64] ;  /* 0x0000002402027981 */ /* 0x000ea4000c1e1500 */
[----:B--2---:R-:W-:Y:S01]  /*1c10*/  SHF.L.U32 R5, R2, 0x10, RZ ;  /* 0x0000001002057819 */ /* 0x004fe200000006ff */
[----:B------:R-:W-:Y:S06]  /*1c20*/  BRA `(.L_x_6460) ;  /* 0x0000000400887947 */ /* 0x000fec0003800000 */
.L_x_6467:
        /* <DEDUP_REMOVED lines=11> */
.L_x_6474:
        /* <DEDUP_REMOVED lines=20> */
.L_x_6476:
[----:B------:R-:W-:Y:S05]  /*1e20*/  BSYNC.RECONVERGENT B0 ;  /* 0x0000000000007941 */ /* 0x000fea0003800200 */
.L_x_6475:
[----:B------:R-:W-:Y:S01]  /*1e30*/  IMAD.SHL.U32 R0, R0, 0x100000, RZ ;  /* 0x0010000000007824 */ /* 0x000fe200078e00ff */
[----:B------:R-:W-:-:S04]  /*1e40*/  LEA R2, R2, 0x3b800000, 0x17 ;  /* 0x3b80000002027811 */ /* 0x000fc800078eb8ff */
[----:B------:R-:W-:Y:S01]  /*1e50*/  LOP3.LUT R5, R2, R0, R7, 0xfe, !PT ;  /* 0x0000000002057212 */ /* 0x000fe200078efe07 */
[----:B------:R-:W-:Y:S06]  /*1e60*/  BRA `(.L_x_6460) ;  /* 0x0000000000f87947 */ /* 0x000fec0003800000 */
.L_x_6473:
        /* <DEDUP_REMOVED lines=20> */
.L_x_6478:
[----:B------:R-:W-:Y:S05]  /*1fb0*/  BSYNC.RECONVERGENT B0 ;  /* 0x0000000000007941 */ /* 0x000fea0003800200 */
.L_x_6477:
[----:B------:R-:W-:Y:S01]  /*1fc0*/  IMAD.SHL.U32 R0, R0, 0x200000, RZ ;  /* 0x0020000000007824 */ /* 0x000fe200078e00ff */
[----:B------:R-:W-:-:S04]  /*1fd0*/  LEA R2, R2, 0x37800000, 0x17 ;  /* 0x3780000002027811 */ /* 0x000fc800078eb8ff */
[----:B------:R-:W-:Y:S01]  /*1fe0*/  LOP3.LUT R5, R2, R0, R7, 0xfe, !PT ;  /* 0x0000000002057212 */ /* 0x000fe200078efe07 */
[----:B------:R-:W-:Y:S06]  /*1ff0*/  BRA `(.L_x_6460) ;  /* 0x0000000000947947 */ /* 0x000fec0003800000 */
.L_x_6472:
[----:B------:R-:W-:-:S09]  /*2000*/  UISETP.NE.AND UP0, UPT, UR4, 0x1c, UPT ;  /* 0x0000001c0400788c */ /* 0x000fd2000bf05270 */
[----:B------:R-:W-:Y:S05]  /*2010*/  BRA.U !UP0, `(.L_x_6479) ;  /* 0x0000000108847547 */ /* 0x000fea000b800000 */
[----:B------:R-:W-:-:S09]  /*2020*/  UISETP.NE.AND UP0, UPT, UR4, 0x1d, UPT ;  /* 0x0000001d0400788c */ /* 0x000fd2000bf05270 */
[----:B------:R-:W-:Y:S05]  /*2030*/  BRA.U !UP0, `(.L_x_6480) ;  /* 0x0000000108707547 */ /* 0x000fea000b800000 */
[----:B------:R-:W-:-:S09]  /*2040*/  UISETP.NE.AND UP0, UPT, UR4, 0x2c, UPT ;  /* 0x0000002c0400788c */ /* 0x000fd2000bf05270 */
[----:B------:R-:W-:Y:S05]  /*2050*/  BRA.U !UP0, `(.L_x_6481) ;  /* 0x0000000108487547 */ /* 0x000fea000b800000 */
.L_x_6459:
        /* <DEDUP_REMOVED lines=16> */
.L_x_6482:
[----:B------:R-:W-:Y:S01]  /*2160*/  IMAD.MOV.U32 R5, RZ, RZ, RZ ;  /* 0x000000ffff057224 */ /* 0x000fe200078e00ff */
[----:B------:R-:W-:Y:S06]  /*2170*/  BRA `(.L_x_6460) ;  /* 0x0000000000347947 */ /* 0x000fec0003800000 */
.L_x_6481:
        /* <DEDUP_REMOVED lines=8> */
.L_x_6480:
[----:B------:R-:W2:Y:S02]  /*2200*/  LDG.E.64 R2, desc[UR36][R2.64] ;  /* 0x0000002402027981 */ /* 0x000ea4000c1e1b00 */
[----:B--2---:R0:W1:Y:S02]  /*2210*/  I2F.U64 R5, R2 ;  /* 0x0000000200057312 */ /* 0x0040640000301000 */
[----:B01----:R-:W-:Y:S05]  /*2220*/  BRA `(.L_x_6460) ;  /* 0x0000000000087947 */ /* 0x003fea0003800000 */
.L_x_6479:
[----:B------:R-:W2:Y:S02]  /*2230*/  LDG.E R2, desc[UR36][R2.64] ;  /* 0x0000002402027981 */ /* 0x000ea4000c1e1900 */
[----:B--2---:R-:W-:-:S07]  /*2240*/  I2FP.F32.U32 R5, R2 ;  /* 0x0000000200057245 */ /* 0x004fce0000201000 */
.L_x_6460:
[----:B------:R-:W-:Y:S05]  /*2250*/  BSYNC.RECONVERGENT B6 ;  /* 0x0000000000067941 */ /* 0x000fea0003800200 */
.L_x_6454:
[----:B------:R-:W1:Y:S01]  /*2260*/  LDCU.64 UR6, c[0x0][0x580] ;  /* 0x0000b000ff0677ac */ /* 0x000e620008000a00 */
[----:B0--3-5:R0:W3:Y:S01]  /*2270*/  FRND R4, R5 ;  /* 0x0000000500047307 */ /* 0x0290e20000201000 */
        /* <DEDUP_REMOVED lines=13> */
[----:B------:R-:W0:Y:S02]  /*2350*/  F2I.NTZ R5, R5 ;  /* 0x0000000500057305 */ /* 0x000e240000203100 */
[----:B0-----:R0:W-:Y:S01]  /*2360*/  STG.E.U8 desc[UR36][R2.64], R5 ;  /* 0x0000000502007986 */ /* 0x0011e2000c101124 */
[----:B------:R-:W-:Y:S05]  /*2370*/  BRA `(.L_x_6488) ;  /* 0x0000000c00387947 */ /* 0x000fea0003800000 */
.L_x_6486:
[----:B------:R-:W0:Y:S02]  /*2380*/  F2I.S64 R4, R5 ;  /* 0x0000000500047311 */ /* 0x000e240000201900 */
[----:B0-----:R0:W-:Y:S01]  /*2390*/  STG.E.U8 desc[UR36][R2.64], R4 ;  /* 0x0000000402007986 */ /* 0x0011e2000c101124 */
[----:B------:R-:W-:Y:S05]  /*23a0*/  BRA `(.L_x_6488) ;  /* 0x0000000c002c7947 */ /* 0x000fea0003800000 */
.L_x_6485:
[----:B------:R-:W-:-:S09]  /*23b0*/  UISETP.NE.AND UP0, UPT, UR4, 0x2, UPT ;  /* 0x000000020400788c */ /* 0x000fd2000bf05270 */
[----:B------:R-:W-:Y:S05]  /*23c0*/  BRA.U !UP0, `(.L_x_6489) ;  /* 0x0000000108287547 */ /* 0x000fea000b800000 */
[----:B------:R-:W-:-:S09]  /*23d0*/  UISETP.NE.AND UP0, UPT, UR4, 0x3, UPT ;  /* 0x000000030400788c */ /* 0x000fd2000bf05270 */
[----:B------:R-:W-:Y:S05]  /*23e0*/  BRA.U !UP0, `(.L_x_6490) ;  /* 0x0000000108147547 */ /* 0x000fea000b800000 */
[----:B------:R-:W-:-:S09]  /*23f0*/  UISETP.NE.AND UP0, UPT, UR4, 0x4, UPT ;  /* 0x000000040400788c */ /* 0x000fd2000bf05270 */
[----:B------:R-:W-:Y:S05]  /*2400*/  BRA.U UP0, `(.L_x_6487) ;  /* 0x0000000900807547 */ /* 0x000fea000b800000 */
[----:B------:R-:W0:Y:S02]  /*2410*/  F2I.S64 R4, R5 ;  /* 0x0000000500047311 */ /* 0x000e240000201900 */
[----:B0-----:R0:W-:Y:S01]  /*2420*/  STG.E.64 desc[UR36][R2.64], R4 ;  /* 0x0000000402007986 */ /* 0x0011e2000c101b24 */
[----:B------:R-:W-:Y:S05]  /*2430*/  BRA `(.L_x_6488) ;  /* 0x0000000c00087947 */ /* 0x000fea0003800000 */
.L_x_6490:
[----:B------:R-:W0:Y:S02]  /*2440*/  F2I.NTZ R5, R5 ;  /* 0x0000000500057305 */ /* 0x000e240000203100 */
[----:B0-----:R0:W-:Y:S01]  /*2450*/  STG.E desc[UR36][R2.64], R5 ;  /* 0x0000000502007986 */ /* 0x0011e2000c101924 */
[----:B------:R-:W-:Y:S05]  /*2460*/  BRA `(.L_x_6488) ;  /* 0x0000000800fc7947 */ /* 0x000fea0003800000 */
.L_x_6489:
[----:B------:R-:W0:Y:S02]  /*2470*/  F2I.NTZ R5, R5 ;  /* 0x0000000500057305 */ /* 0x000e240000203100 */
[----:B0-----:R0:W-:Y:S01]  /*2480*/  STG.E.U16 desc[UR36][R2.64], R5 ;  /* 0x0000000502007986 */ /* 0x0011e2000c101524 */
[----:B------:R-:W-:Y:S05]  /*2490*/  BRA `(.L_x_6488) ;  /* 0x0000000800f07947 */ /* 0x000fea0003800000 */
.L_x_6484:
        /* <DEDUP_REMOVED lines=8> */
.L_x_6492:
[----:B------:R-:W-:-:S05]  /*2520*/  F2FP.F16.F32.PACK_AB R4, RZ, R4 ;  /* 0x00000004ff04723e */ /* 0x000fca00000000ff */
[----:B------:R0:W-:Y:S01]  /*2530*/  STG.E.U16 desc[UR36][R2.64], R4 ;  /* 0x0000000402007986 */ /* 0x0001e2000c101524 */
[----:B------:R-:W-:Y:S05]  /*2540*/  BRA `(.L_x_6488) ;  /* 0x0000000800c47947 */ /* 0x000fea0003800000 */
.L_x_6491:
        /* <DEDUP_REMOVED lines=9> */
.L_x_6494:
[----:B------:R-:W-:-:S04]  /*25e0*/  F2FP.F16.F32.PACK_AB R5, RZ, R4 ;  /* 0x00000004ff05723e */ /* 0x000fc800000000ff */
[----:B------:R-:W-:-:S05]  /*25f0*/  PRMT R5, R5, 0x5410, RZ ;  /* 0x0000541005057816 */ /* 0x000fca00000000ff */
[----:B------:R0:W-:Y:S01]  /*2600*/  STG.E desc[UR36][R2.64], R5 ;  /* 0x0000000502007986 */ /* 0x0001e2000c101924 */
[----:B------:R-:W-:Y:S05]  /*2610*/  BRA `(.L_x_6488) ;  /* 0x0000000800907947 */ /* 0x000fea0003800000 */
.L_x_6493:
[----:B------:R-:W-:-:S06]  /*2620*/  FMUL.FTZ R4, R4, 1 ;  /* 0x3f80000004047820 */ /* 0x000fcc0000410000 */
[----:B------:R-:W0:Y:S02]  /*2630*/  F2F.F64.F32 R4, R4 ;  /* 0x0000000400047310 */ /* 0x000e240000201800 */
[----:B0-----:R0:W-:Y:S01]  /*2640*/  STG.E.64 desc[UR36][R2.64], R4 ;  /* 0x0000000402007986 */ /* 0x0011e2000c101b24 */
[----:B------:R-:W-:Y:S05]  /*2650*/  BRA `(.L_x_6488) ;  /* 0x0000000800807947 */ /* 0x000fea0003800000 */
.L_x_6483:
        /* <DEDUP_REMOVED lines=12> */
.L_x_6497:
[----:B------:R-:W-:Y:S01]  /*2720*/  FMUL.FTZ R4, R4, 1 ;  /* 0x3f80000004047820 */ /* 0x000fe20000410000 */
[----:B------:R-:W-:-:S05]  /*2730*/  CS2R R6, SRZ ;  /* 0x0000000000067805 */ /* 0x000fca000001ff00 */
[----:B------:R-:W0:Y:S02]  /*2740*/  F2F.F64.F32 R4, R4 ;  /* 0x0000000400047310 */ /* 0x000e240000201800 */
[----:B0-----:R0:W-:Y:S01]  /*2750*/  STG.E.128 desc[UR36][R2.64], R4 ;  /* 0x0000000402007986 */ /* 0x0011e2000c101d24 */
[----:B------:R-:W-:Y:S05]  /*2760*/  BRA `(.L_x_6488) ;  /* 0x00000008003c7947 */ /* 0x000fea0003800000 */
.L_x_6496:
        /* <DEDUP_REMOVED lines=18> */
.L_x_6501:
[----:B------:R-:W-:Y:S05]  /*2890*/  BSYNC.RECONVERGENT B0 ;  /* 0x0000000000007941 */ /* 0x000fea0003800200 */
.L_x_6500:
[----:B------:R-:W-:-:S05]  /*28a0*/  LOP3.LUT R7, R0, 0x80, R7, 0xf8, !PT ;  /* 0x0000008000077812 */ /* 0x000fca00078ef807 */
[----:B------:R0:W-:Y:S01]  /*28b0*/  STG.E.U8 desc[UR36][R2.64], R7 ;  /* 0x0000000702007986 */ /* 0x0001e2000c101124 */
[----:B------:R-:W-:Y:S05]  /*28c0*/  BRA `(.L_x_6488) ;  /* 0x0000000400e47947 */ /* 0x000fea0003800000 */
.L_x_6499:
        /* <DEDUP_REMOVED lines=14> */
.L_x_6503:
[----:B------:R-:W-:Y:S05]  /*29b0*/  BSYNC.RECONVERGENT B0 ;  /* 0x0000000000007941 */ /* 0x000fea0003800200 */
.L_x_6502:
[----:B------:R-:W-:-:S05]  /*29c0*/  LOP3.LUT R5, R0, 0x80, R7, 0xf8, !PT ;  /* 0x0000008000057812 */ /* 0x000fca00078ef807 */
[----:B------:R0:W-:Y:S01]  /*29d0*/  STG.E.U8 desc[UR36][R2.64], R5 ;  /* 0x0000000502007986 */ /* 0x0001e2000c101124 */
[----:B------:R-:W-:Y:S05]  /*29e0*/  BRA `(.L_x_6488) ;  /* 0x00000004009c7947 */ /* 0x000fea0003800000 */
.L_x_6498:
[----:B------:R-:W-:-:S05]  /*29f0*/  F2FP.BF16.F32.PACK_AB R4, RZ, R4 ;  /* 0x00000004ff04723e */ /* 0x000fca00000010ff */
[----:B------:R0:W-:Y:S01]  /*2a00*/  STG.E.U16 desc[UR36][R2.64], R4 ;  /* 0x0000000402007986 */ /* 0x0001e2000c101524 */
[----:B------:R-:W-:Y:S05]  /*2a10*/  BRA `(.L_x_6488) ;  /* 0x0000000400907947 */ /* 0x000fea0003800000 */
.L_x_6495:
        /* <DEDUP_REMOVED lines=8> */
[----:B------:R-:W0:Y:S02]  /*2aa0*/  F2I.U32.NTZ R5, R5 ;  /* 0x0000000500057305 */ /* 0x000e240000203000 */
[----:B0-----:R0:W-:Y:S01]  /*2ab0*/  STG.E.U16 desc[UR36][R2.64], R5 ;  /* 0x0000000502007986 */ /* 0x0011e2000c101524 */
[----:B------:R-:W-:Y:S05]  /*2ac0*/  BRA `(.L_x_6488) ;  /* 0x0000000400647947 */ /* 0x000fea0003800000 */
.L_x_6506:
        /* <DEDUP_REMOVED lines=12> */
.L_x_6509:
[----:B------:R-:W-:-:S04]  /*2b90*/  SHF.R.U32.HI R0, RZ, 0x14, R4 ;  /* 0x00000014ff007819 */ /* 0x000fc80000011604 */
[----:B------:R-:W-:-:S04]  /*2ba0*/  LOP3.LUT R5, R0, 0x1, RZ, 0xc0, !PT ;  /* 0x0000000100057812 */ /* 0x000fc800078ec0ff */
[----:B------:R-:W-:-:S04]  /*2bb0*/  IADD3 R0, PT, PT, R4, 0x487ffff, R5 ;  /* 0x0487ffff04007810 */ /* 0x000fc80007ffe005 */
[----:B------:R-:W-:-:S04]  /*2bc0*/  SHF.R.U32.HI R0, RZ, 0x14, R0 ;  /* 0x00000014ff007819 */ /* 0x000fc80000011600 */
[----:B------:R-:W-:-:S07]  /*2bd0*/  LOP3.LUT R5, R0, 0xff, RZ, 0xc0, !PT ;  /* 0x000000ff00057812 */ /* 0x000fce00078ec0ff */
.L_x_6510:
[----:B------:R-:W-:-:S04]  /*2be0*/  SHF.R.U32.HI R4, RZ, 0x18, R4 ;  /* 0x00000018ff047819 */ /* 0x000fc80000011604 */
[----:B------:R-:W-:-:S04]  /*2bf0*/  LOP3.LUT R5, R5, 0x80, R4, 0xf8, !PT ;  /* 0x0000008005057812 */ /* 0x000fc800078ef804 */
[----:B------:R-:W-:-:S07]  /*2c00*/  PRMT R0, R5, 0x7610, R0 ;  /* 0x0000761005007816 */ /* 0x000fce0000000000 */
.L_x_6508:
[----:B------:R-:W-:Y:S05]  /*2c10*/  BSYNC.RECONVERGENT B0 ;  /* 0x0000000000007941 */ /* 0x000fea0003800200 */
.L_x_6507:
[----:B------:R4:W-:Y:S01]  /*2c20*/  STG.E.U8 desc[UR36][R2.64], R0 ;  /* 0x0000000002007986 */ /* 0x0009e2000c101124 */
[----:B------:R-:W-:Y:S05]  /*2c30*/  BRA `(.L_x_6488) ;  /* 0x0000000400087947 */ /* 0x000fea0003800000 */
.L_x_6505:
        /* <DEDUP_REMOVED lines=12> */
.L_x_6513:
[----:B------:R-:W-:-:S04]  /*2d00*/  SHF.R.U32.HI R0, RZ, 0x15, R4 ;  /* 0x00000015ff007819 */ /* 0x000fc80000011604 */
[----:B------:R-:W-:-:S04]  /*2d10*/  LOP3.LUT R5, R0, 0x1, RZ, 0xc0, !PT ;  /* 0x0000000100057812 */ /* 0x000fc800078ec0ff */
[----:B------:R-:W-:-:S04]  /*2d20*/  IADD3 R0, PT, PT, R4, 0x88fffff, R5 ;  /* 0x088fffff04007810 */ /* 0x000fc80007ffe005 */
[----:B------:R-:W-:-:S04]  /*2d30*/  SHF.R.U32.HI R0, RZ, 0x15, R0 ;  /* 0x00000015ff007819 */ /* 0x000fc80000011600 */
[----:B------:R-:W-:-:S07]  /*2d40*/  LOP3.LUT R5, R0, 0xff, RZ, 0xc0, !PT ;  /* 0x000000ff00057812 */ /* 0x000fce00078ec0ff */
.L_x_6514:
[----:B------:R-:W-:-:S04]  /*2d50*/  SHF.R.U32.HI R4, RZ, 0x18, R4 ;  /* 0x00000018ff047819 */ /* 0x000fc80000011604 */
[----:B------:R-:W-:-:S04]  /*2d60*/  LOP3.LUT R5, R5, 0x80, R4, 0xf8, !PT ;  /* 0x0000008005057812 */ /* 0x000fc800078ef804 */
[----:B------:R-:W-:-:S07]  /*2d70*/  PRMT R0, R5, 0x7610, R0 ;  /* 0x0000761005007816 */ /* 0x000fce0000000000 */
.L_x_6512:
[----:B------:R-:W-:Y:S05]  /*2d80*/  BSYNC.RECONVERGENT B0 ;  /* 0x0000000000007941 */ /* 0x000fea0003800200 */
.L_x_6511:
[----:B------:R3:W-:Y:S01]  /*2d90*/  STG.E.U8 desc[UR36][R2.64], R0 ;  /* 0x0000000002007986 */ /* 0x0007e2000c101124 */
[----:B------:R-:W-:Y:S05]  /*2da0*/  BRA `(.L_x_6488) ;  /* 0x0000000000ac7947 */ /* 0x000fea0003800000 */
.L_x_6504:
[----:B------:R-:W-:-:S09]  /*2db0*/  UISETP.NE.AND UP0, UPT, UR4, 0x1c, UPT ;  /* 0x0000001c0400788c */ /* 0x000fd2000bf05270 */
[----:B------:R-:W-:Y:S05]  /*2dc0*/  BRA.U !UP0, `(.L_x_6515) ;  /* 0x00000001089c7547 */ /* 0x000fea000b800000 */
[----:B------:R-:W-:-:S09]  /*2dd0*/  UISETP.NE.AND UP0, UPT, UR4, 0x1d, UPT ;  /* 0x0000001d0400788c */ /* 0x000fd2000bf05270 */
[----:B------:R-:W-:Y:S05]  /*2de0*/  BRA.U !UP0, `(.L_x_6516) ;  /* 0x0000000108887547 */ /* 0x000fea000b800000 */
[----:B------:R-:W-:-:S09]  /*2df0*/  UISETP.NE.AND UP0, UPT, UR4, 0x2c, UPT ;  /* 0x0000002c0400788c */ /* 0x000fd2000bf05270 */
[----:B------:R-:W-:Y:S05]  /*2e00*/  BRA.U !UP0, `(.L_x_6517) ;  /* 0x0000000108447547 */ /* 0x000fea000b800000 */
.L_x_6487:
        /* <DEDUP_REMOVED lines=16> */
.L_x_6518:
[----:B------:R-:W-:Y:S05]  /*2f10*/  BRA `(.L_x_6488) ;  /* 0x0000000000507947 */ /* 0x000fea0003800000 */
.L_x_6517:
        /* <DEDUP_REMOVED lines=15> */
.L_x_6516:
[----:B------:R-:W0:Y:S02]  /*3010*/  F2I.U64 R4, R5 ;  /* 0x0000000500047311 */ /* 0x000e240000201800 */
[----:B0-----:R1:W-:Y:S01]  /*3020*/  STG.E.64 desc[UR36][R2.64], R4 ;  /* 0x0000000402007986 */ /* 0x0013e2000c101b24 */
[----:B------:R-:W-:Y:S05]  /*3030*/  BRA `(.L_x_6488) ;  /* 0x0000000000087947 */ /* 0x000fea0003800000 */
.L_x_6515:
[----:B------:R-:W0:Y:S02]  /*3040*/  F2I.U32.NTZ R5, R5 ;  /* 0x0000000500057305 */ /* 0x000e240000203000 */
[----:B0-----:R0:W-:Y:S02]  /*3050*/  STG.E desc[UR36][R2.64], R5 ;  /* 0x0000000502007986 */ /* 0x0011e4000c101924 */
.L_x_6488:
[----:B------:R-:W-:-:S07]  /*3060*/  VIADD R17, R17, 0x80 ;  /* 0x0000008011117836 */ /* 0x000fce0000000000 */
.L_x_6452:
[----:B------:R-:W-:Y:S05]  /*3070*/  BSYNC.RECONVERGENT B7 ;  /* 0x0000000000077941 */ /* 0x000fea0003800200 */
.L_x_6451:
        /* <DEDUP_REMOVED lines=307> */
.L_x_6521:
        /* <DEDUP_REMOVED lines=18> */
.L_x_6526:
[----:B------:R-:W2:Y:S02]  /*44d0*/  LDG.E.U8 R2, desc[UR36][R2.64] ;  /* 0x0000002402027981 */ /* 0x000ea4000c1e1100 */
[----:B--2---:R-:W-:Y:S01]  /*44e0*/  I2FP.F32.U32 R5, R2 ;  /* 0x0000000200057245 */ /* 0x004fe20000201000 */
[----:B------:R-:W-:Y:S06]  /*44f0*/  BRA `(.L_x_6528) ;  /* 0x0000000c00447947 */ /* 0x000fec0003800000 */
.L_x_6525:
        /* <DEDUP_REMOVED lines=9> */
.L_x_6530:
[----:B------:R-:W2:Y:S02]  /*4590*/  LDG.E R2, desc[UR36][R2.64] ;  /* 0x0000002402027981 */ /* 0x000ea4000c1e1900 */
[----:B--2---:R-:W-:Y:S01]  /*45a0*/  I2FP.F32.S32 R5, R2 ;  /* 0x0000000200057245 */ /* 0x004fe20000201400 */
[----:B------:R-:W-:Y:S06]  /*45b0*/  BRA `(.L_x_6528) ;  /* 0x0000000c00147947 */ /* 0x000fec0003800000 */
.L_x_6529:
[----:B------:R-:W2:Y:S02]  /*45c0*/  LDG.E.U16 R2, desc[UR36][R2.64] ;  /* 0x0000002402027981 */ /* 0x000ea4000c1e1500 */
[----:B--2---:R2:W3:Y:S01]  /*45d0*/  I2F.S16 R5, R2 ;  /* 0x0000000200057306 */ /* 0x0044e20000101400 */
[----:B------:R-:W-:Y:S05]  /*45e0*/  BRA `(.L_x_6528) ;  /* 0x0000000c00087947 */ /* 0x000fea0003800000 */
.L_x_6524:
        /* <DEDUP_REMOVED lines=8> */
.L_x_6532:
[----:B------:R-:W2:Y:S02]  /*4670*/  LDG.E.U16 R2, desc[UR36][R2.64] ;  /* 0x0000002402027981 */ /* 0x000ea4000c1e1500 */
[----:B--2---:R-:W-:Y:S01]  /*4680*/  HADD2.F32 R5, -RZ, R2.H0_H0 ;  /* 0x20000002ff057230 */ /* 0x004fe20000004100 */
[----:B------:R-:W-:Y:S06]  /*4690*/  BRA `(.L_x_6528) ;  /* 0x0000000800dc7947 */ /* 0x000fec0003800000 */
.L_x_6531:
        /* <DEDUP_REMOVED lines=8> */
.L_x_6534:
[----:B------:R-:W2:Y:S02]  /*4720*/  LDG.E.U16 R2, desc[UR36][R2.64] ;  /* 0x0000002402027981 */ /* 0x000ea4000c1e1500 */
[----:B--2---:R-:W-:Y:S01]  /*4730*/  HADD2.F32 R5, -RZ, R2.H0_H0 ;  /* 0x20000002ff057230 */ /* 0x004fe20000004100 */
[----:B------:R-:W-:Y:S06]  /*4740*/  BRA `(.L_x_6528) ;  /* 0x0000000800b07947 */ /* 0x000fec0003800000 */
.L_x_6533:
        /* <DEDUP_REMOVED lines=11> */
.L_x_6523:
        /* <DEDUP_REMOVED lines=12> */
.L_x_6537:
        /* <DEDUP_REMOVED lines=11> */
.L_x_6536:
        /* <DEDUP_REMOVED lines=25> */
.L_x_6539:
        /* <DEDUP_REMOVED lines=12> */
.L_x_6538:
[----:B------:R-:W2:Y:S02]  /*4bc0*/  LDG.E.U16 R2, desc[UR36][R2.64] ;  /* 0x0000002402027981 */ /* 0x000ea4000c1e1500 */
[----:B--2---:R-:W-:Y:S01]  /*4bd0*/  IMAD.U32 R5, R2, 0x10000, RZ ;  /* 0x0001000002057824 */ /* 0x004fe200078e00ff */
[----:B------:R-:W-:Y:S06]  /*4be0*/  BRA `(.L_x_6528) ;  /* 0x0000000400887947 */ /* 0x000fec0003800000 */
.L_x_6535:
        /* <DEDUP_REMOVED lines=11> */
.L_x_6542:
        /* <DEDUP_REMOVED lines=20> */
.L_x_6544:
[----:B------:R-:W-:Y:S05]  /*4de0*/  BSYNC.RECONVERGENT B0 ;  /* 0x0000000000007941 */ /* 0x000fea0003800200 */
.L_x_6543:
[----:B------:R-:W-:Y:S02]  /*4df0*/  SHF.L.U32 R0, R0, 0x14, RZ ;  /* 0x0000001400007819 */ /* 0x000fe400000006ff */
[----:B------:R-:W-:-:S04]  /*4e00*/  LEA R2, R2, 0x3b800000, 0x17 ;  /* 0x3b80000002027811 */ /* 0x000fc800078eb8ff */
[----:B------:R-:W-:Y:S01]  /*4e10*/  LOP3.LUT R5, R2, R0, R7, 0xfe, !PT ;  /* 0x0000000002057212 */ /* 0x000fe200078efe07 */
[----:B------:R-:W-:Y:S06]  /*4e20*/  BRA `(.L_x_6528) ;  /* 0x0000000000f87947 */ /* 0x000fec0003800000 */
.L_x_6541:
        /* <DEDUP_REMOVED lines=20> */
.L_x_6546:
[----:B------:R-:W-:Y:S05]  /*4f70*/  BSYNC.RECONVERGENT B0 ;  /* 0x0000000000007941 */ /* 0x000fea0003800200 */
.L_x_6545:
[----:B------:R-:W-:Y:S01]  /*4f80*/  IMAD.SHL.U32 R0, R0, 0x200000, RZ ;  /* 0x0020000000007824 */ /* 0x000fe200078e00ff */
[----:B------:R-:W-:-:S04]  /*4f90*/  LEA R2, R2, 0x37800000, 0x17 ;  /* 0x3780000002027811 */ /* 0x000fc800078eb8ff */
[----:B------:R-:W-:Y:S01]  /*4fa0*/  LOP3.LUT R5, R2, R0, R7, 0xfe, !PT ;  /* 0x0000000002057212 */ /* 0x000fe200078efe07 */
[----:B------:R-:W-:Y:S06]  /*4fb0*/  BRA `(.L_x_6528) ;  /* 0x0000000000947947 */ /* 0x000fec0003800000 */
.L_x_6540:
        /* <DEDUP_REMOVED lines=14> */
.L_x_6527:
        /* <DEDUP_REMOVED lines=16> */
.L_x_6549:
[----:B------:R-:W-:Y:S01]  /*51a0*/  MOV R5, RZ ;  /* 0x000000ff00057202 */ /* 0x000fe20000000f00 */
[----:B------:R-:W-:Y:S06]  /*51b0*/  BRA `(.L_x_6528) ;  /* 0x0000000000147947 */ /* 0x000fec0003800000 */
.L_x_6548:
[----:B------:R-:W2:Y:S02]  /*51c0*/  LDG.E.64 R2, desc[UR36][R2.64] ;  /* 0x0000002402027981 */ /* 0x000ea4000c1e1b00 */
[----:B--2---:R0:W1:Y:S02]  /*51d0*/  I2F.U64 R5, R2 ;  /* 0x0000000200057312 */ /* 0x0040640000301000 */
[----:B01----:R-:W-:Y:S05]  /*51e0*/  BRA `(.L_x_6528) ;  /* 0x0000000000087947 */ /* 0x003fea0003800000 */
.L_x_6547:
[----:B------:R-:W2:Y:S02]  /*51f0*/  LDG.E R2, desc[UR36][R2.64] ;  /* 0x0000002402027981 */ /* 0x000ea4000c1e1900 */
[----:B--2---:R-:W-:-:S07]  /*5200*/  I2FP.F32.U32 R5, R2 ;  /* 0x0000000200057245 */ /* 0x004fce0000201000 */
.L_x_6528:
[----:B------:R-:W-:Y:S05]  /*5210*/  BSYNC.RECONVERGENT B6 ;  /* 0x0000000000067941 */ /* 0x000fea0003800200 */
.L_x_6522:
[----:B------:R-:W1:Y:S01]  /*5220*/  LDCU.64 UR6, c[0x0][0x580] ;  /* 0x0000b000ff0677ac */ /* 0x000e620008000a00 */
[----:B0--3-5:R0:W3:Y:S01]  /*5230*/  FRND R4, R5 ;  /* 0x0000000500047307 */ /* 0x0290e20000201000 */
        /* <DEDUP_REMOVED lines=16> */
.L_x_6553:
[----:B------:R-:W0:Y:S02]  /*5340*/  F2I.S64 R4, R5 ;  /* 0x0000000500047311 */ /* 0x000e240000201900 */
[----:B0-----:R3:W-:Y:S01]  /*5350*/  STG.E.U8 desc[UR36][R2.64], R4 ;  /* 0x0000000402007986 */ /* 0x0017e2000c101124 */
[----:B------:R-:W-:Y:S05]  /*5360*/  BRA `(.L_x_6555) ;  /* 0x0000000c00287947 */ /* 0x000fea0003800000 */
.L_x_6552:
        /* <DEDUP_REMOVED lines=9> */
.L_x_6557:
[----:B------:R-:W0:Y:S02]  /*5400*/  F2I.NTZ R5, R5 ;  /* 0x0000000500057305 */ /* 0x000e240000203100 */
[----:B0-----:R2:W-:Y:S01]  /*5410*/  STG.E desc[UR36][R2.64], R5 ;  /* 0x0000000502007986 */ /* 0x0015e2000c101924 */
[----:B------:R-:W-:Y:S05]  /*5420*/  BRA `(.L_x_6555) ;  /* 0x0000000800f87947 */ /* 0x000fea0003800000 */
.L_x_6556:
[----:B------:R-:W0:Y:S02]  /*5430*/  F2I.NTZ R5, R5 ;  /* 0x0000000500057305 */ /* 0x000e240000203100 */
[----:B0-----:R0:W-:Y:S01]  /*5440*/  STG.E.U16 desc[UR36][R2.64], R5 ;  /* 0x0000000502007986 */ /* 0x0011e2000c101524 */
[----:B------:R-:W-:Y:S05]  /*5450*/  BRA `(.L_x_6555) ;  /* 0x0000000800ec7947 */ /* 0x000fea0003800000 */
.L_x_6551:
        /* <DEDUP_REMOVED lines=8> */
.L_x_6559:
[----:B------:R-:W-:-:S05]  /*54e0*/  F2FP.F16.F32.PACK_AB R4, RZ, R4 ;  /* 0x00000004ff04723e */ /* 0x000fca00000000ff */
[----:B------:R0:W-:Y:S01]  /*54f0*/  STG.E.U16 desc[UR36][R2.64], R4 ;  /* 0x0000000402007986 */ /* 0x0001e2000c101524 */
[----:B------:R-:W-:Y:S05]  /*5500*/  BRA `(.L_x_6555) ;  /* 0x0000000800c07947 */ /* 0x000fea0003800000 */
.L_x_6558:
        /* <DEDUP_REMOVED lines=9> */
.L_x_6561:
[----:B------:R-:W-:-:S04]  /*55a0*/  F2FP.F16.F32.PACK_AB R5, RZ, R4 ;  /* 0x00000004ff05723e */ /* 0x000fc800000000ff */
[----:B------:R-:W-:-:S05]  /*55b0*/  PRMT R5, R5, 0x5410, RZ ;  /* 0x0000541005057816 */ /* 0x000fca00000000ff */
[----:B------:R0:W-:Y:S01]  /*55c0*/  STG.E desc[UR36][R2.64], R5 ;  /* 0x0000000502007986 */ /* 0x0001e2000c101924 */
[----:B------:R-:W-:Y:S05]  /*55d0*/  BRA `(.L_x_6555) ;  /* 0x00000008008c7947 */ /* 0x000fea0003800000 */
.L_x_6560:
[----:B------:R-:W-:-:S06]  /*55e0*/  FMUL.FTZ R4, R4, 1 ;  /* 0x3f80000004047820 */ /* 0x000fcc0000410000 */
[----:B------:R-:W0:Y:S02]  /*55f0*/  F2F.F64.F32 R4, R4 ;  /* 0x0000000400047310 */ /* 0x000e240000201800 */
[----:B0-----:R0:W-:Y:S01]  /*5600*/  STG.E.64 desc[UR36][R2.64], R4 ;  /* 0x0000000402007986 */ /* 0x0011e2000c101b24 */
[----:B------:R-:W-:Y:S05]  /*5610*/  BRA `(.L_x_6555) ;  /* 0x00000008007c7947 */ /* 0x000fea0003800000 */
.L_x_6550:
        /* <DEDUP_REMOVED lines=13> */
.L_x_6565:
        /* <DEDUP_REMOVED lines=16> */
.L_x_6568:
[----:B------:R-:W-:-:S04]  /*57f0*/  SHF.R.U32.HI R4, RZ, 0x18, R4 ;  /* 0x00000018ff047819 */ /* 0x000fc80000011604 */
[----:B------:R-:W-:-:S04]  /*5800*/  LOP3.LUT R4, R5, 0x80, R4, 0xf8, !PT ;  /* 0x0000008005047812 */ /* 0x000fc800078ef804 */
[----:B------:R-:W-:-:S07]  /*5810*/  PRMT R0, R4, 0x7610, R0 ;  /* 0x0000761004007816 */ /* 0x000fce0000000000 */
.L_x_6567:
[----:B------:R-:W-:Y:S05]  /*5820*/  BSYNC.RECONVERGENT B0 ;  /* 0x0000000000007941 */ /* 0x000fea0003800200 */
.L_x_6566:
[----:B------:R0:W-:Y:S01]  /*5830*/  STG.E.U8 desc[UR36][R2.64], R0 ;  /* 0x0000000002007986 */ /* 0x0001e2000c101124 */
[----:B------:R-:W-:Y:S05]  /*5840*/  BRA `(.L_x_6555) ;  /* 0x0000000400f07947 */ /* 0x000fea0003800000 */
.L_x_6564:
        /* <DEDUP_REMOVED lines=16> */
.L_x_6571:
[----:B------:R-:W-:-:S04]  /*5950*/  SHF.R.U32.HI R4, RZ, 0x18, R4 ;  /* 0x00000018ff047819 */ /* 0x000fc80000011604 */
[----:B------:R-:W-:-:S04]  /*5960*/  LOP3.LUT R5, R5, 0x80, R4, 0xf8, !PT ;  /* 0x0000008005057812 */ /* 0x000fc800078ef804 */
[----:B------:R-:W-:-:S07]  /*5970*/  PRMT R0, R5, 0x7610, R0 ;  /* 0x0000761005007816 */ /* 0x000fce0000000000 */
.L_x_6570:
[----:B------:R-:W-:Y:S05]  /*5980*/  BSYNC.RECONVERGENT B0 ;  /* 0x0000000000007941 */ /* 0x000fea0003800200 */
.L_x_6569:
[----:B------:R0:W-:Y:S01]  /*5990*/  STG.E.U8 desc[UR36][R2.64], R0 ;  /* 0x0000000002007986 */ /* 0x0001e2000c101124 */
[----:B------:R-:W-:Y:S05]  /*59a0*/  BRA `(.L_x_6555) ;  /* 0x0000000400987947 */ /* 0x000fea0003800000 */
.L_x_6563:
        /* <DEDUP_REMOVED lines=21> */
.L_x_6573:
[----:B------:R-:W0:Y:S02]  /*5b00*/  F2I.U64 R4, R5 ;  /* 0x0000000500047311 */ /* 0x000e240000201800 */
[----:B0-----:R0:W-:Y:S01]  /*5b10*/  STG.E.64 desc[UR36][R2.64], R4 ;  /* 0x0000000402007986 */ /* 0x0011e2000c101b24 */
[----:B------:R-:W-:Y:S05]  /*5b20*/  BRA `(.L_x_6555) ;  /* 0x0000000400387947 */ /* 0x000fea0003800000 */
.L_x_6572:
[----:B------:R-:W0:Y:S02]  /*5b30*/  F2I.U32.NTZ R5, R5 ;  /* 0x0000000500057305 */ /* 0x000e240000203000 */
[----:B0-----:R0:W-:Y:S01]  /*5b40*/  STG.E desc[UR36][R2.64], R5 ;  /* 0x0000000502007986 */ /* 0x0011e2000c101924 */
[----:B------:R-:W-:Y:S05]  /*5b50*/  BRA `(.L_x_6555) ;  /* 0x00000004002c7947 */ /* 0x000fea0003800000 */
.L_x_6562:
        /* <DEDUP_REMOVED lines=10> */
.L_x_6575:
[----:B------:R-:W-:Y:S01]  /*5c00*/  FMUL.FTZ R4, R4, 1 ;  /* 0x3f80000004047820 */ /* 0x000fe20000410000 */
[----:B------:R-:W-:-:S05]  /*5c10*/  CS2R R6, SRZ ;  /* 0x0000000000067805 */ /* 0x000fca000001ff00 */
[----:B------:R-:W0:Y:S02]  /*5c20*/  F2F.F64.F32 R4, R4 ;  /* 0x0000000400047310 */ /* 0x000e240000201800 */
[----:B0-----:R0:W-:Y:S01]  /*5c30*/  STG.E.128 desc[UR36][R2.64], R4 ;  /* 0x0000000402007986 */ /* 0x0011e2000c101d24 */
[----:B------:R-:W-:Y:S05]  /*5c40*/  BRA `(.L_x_6555) ;  /* 0x0000000000f07947 */ /* 0x000fea0003800000 */
.L_x_6574:
[----:B------:R-:W-:-:S09]  /*5c50*/  UISETP.NE.AND UP0, UPT, UR4, 0xf, UPT ;  /* 0x0000000f0400788c */ /* 0x000fd2000bf05270 */
[----:B------:R-:W-:Y:S05]  /*5c60*/  BRA.U !UP0, `(.L_x_6576) ;  /* 0x0000000108e07547 */ /* 0x000fea000b800000 */
[----:B------:R-:W-:-:S09]  /*5c70*/  UISETP.NE.AND UP0, UPT, UR4, 0x17, UPT ;  /* 0x000000170400788c */ /* 0x000fd2000bf05270 */
[----:B------:R-:W-:Y:S05]  /*5c80*/  BRA.U !UP0, `(.L_x_6577) ;  /* 0x00000001088c7547 */ /* 0x000fea000b800000 */
[----:B------:R-:W-:-:S09]  /*5c90*/  UISETP.NE.AND UP0, UPT, UR4, 0x18, UPT ;  /* 0x000000180400788c */ /* 0x000fd2000bf05270 */
[----:B------:R-:W-:Y:S05]  /*5ca0*/  BRA.U !UP0, `(.L_x_6578) ;  /* 0x0000000108447547 */ /* 0x000fea000b800000 */
.L_x_6554:
        /* <DEDUP_REMOVED lines=16> */
.L_x_6579:
[----:B------:R-:W-:Y:S05]  /*5db0*/  BRA `(.L_x_6555) ;  /* 0x0000000000947947 */ /* 0x000fea0003800000 */
.L_x_6578:
        /* <DEDUP_REMOVED lines=12> */
.L_x_6581:
[----:B------:R-:W-:Y:S05]  /*5e80*/  BSYNC.RECONVERGENT B0 ;  /* 0x0000000000007941 */ /* 0x000fea0003800200 */
.L_x_6580:
[----:B------:R-:W-:-:S05]  /*5e90*/  LOP3.LUT R5, R0, 0x80, R7, 0xf8, !PT ;  /* 0x0000008000057812 */ /* 0x000fca00078ef807 */
[----:B------:R0:W-:Y:S01]  /*5ea0*/  STG.E.U8 desc[UR36][R2.64], R5 ;  /* 0x0000000502007986 */ /* 0x0001e2000c101124 */
[----:B------:R-:W-:Y:S05]  /*5eb0*/  BRA `(.L_x_6555) ;  /* 0x0000000000547947 */ /* 0x000fea0003800000 */
.L_x_6577:
        /* <DEDUP_REMOVED lines=11> */
.L_x_6583:
[----:B------:R-:W-:Y:S01]  /*5f70*/  IMAD.MOV.U32 R0, RZ, RZ, 0x7f ;  /* 0x0000007fff007424 */ /* 0x000fe200078e00ff */
[----:B------:R-:W-:-:S04]  /*5f80*/  ISETP.GT.U32.AND P0, PT, R6, 0x7f800000, PT ;  /* 0x7f8000000600780c */ /* 0x000fc80003f04070 */
[----:B------:R-:W-:-:S09]  /*5f90*/  SEL R0, R0, 0x7c, P0 ;  /* 0x0000007c00007807 */ /* 0x000fd20000000000 */
.L_x_6584:
[----:B------:R-:W-:Y:S05]  /*5fa0*/  BSYNC.RECONVERGENT B0 ;  /* 0x0000000000007941 */ /* 0x000fea0003800200 */
.L_x_6582:
[----:B------:R-:W-:-:S04]  /*5fb0*/  SHF.R.U32.HI R5, RZ, 0x18, R4 ;  /* 0x00000018ff057819 */ /* 0x000fc80000011604 */
[----:B------:R-:W-:-:S05]  /*5fc0*/  LOP3.LUT R5, R0, 0x80, R5, 0xf8, !PT ;  /* 0x0000008000057812 */ /* 0x000fca00078ef805 */
[----:B------:R0:W-:Y:S01]  /*5fd0*/  STG.E.U8 desc[UR36][R2.64], R5 ;  /* 0x0000000502007986 */ /* 0x0001e2000c101124 */
[----:B------:R-:W-:Y:S05]  /*5fe0*/  BRA `(.L_x_6555) ;  /* 0x0000000000087947 */ /* 0x000fea0003800000 */
.L_x_6576:
[----:B------:R-:W-:-:S05]  /*5ff0*/  F2FP.BF16.F32.PACK_AB R4, RZ, R4 ;  /* 0x00000004ff04723e */ /* 0x000fca00000010ff */
[----:B------:R0:W-:Y:S02]  /*6000*/  STG.E.U16 desc[UR36][R2.64], R4 ;  /* 0x0000000402007986 */ /* 0x0001e4000c101524 */
.L_x_6555:
[----:B------:R-:W-:-:S07]  /*6010*/  VIADD R17, R17, 0x80 ;  /* 0x0000008011117836 */ /* 0x000fce0000000000 */
.L_x_6520:
[----:B------:R-:W-:Y:S05]  /*6020*/  BSYNC.RECONVERGENT B7 ;  /* 0x0000000000077941 */ /* 0x000fea0003800200 */
.L_x_6519:
        /* <DEDUP_REMOVED lines=307> */
.L_x_6587:
        /* <DEDUP_REMOVED lines=18> */
.L_x_6592:
[----:B------:R-:W2:Y:S02]  /*7480*/  LDG.E.U8 R2, desc[UR36][R2.64] ;  /* 0x0000002402027981 */ /* 0x000ea4000c1e1100 */
[----:B--2---:R-:W-:Y:S01]  /*7490*/  I2FP.F32.U32 R5, R2 ;  /* 0x0000000200057245 */ /* 0x004fe20000201000 */
[----:B------:R-:W-:Y:S06]  /*74a0*/  BRA `(.L_x_6594) ;  /* 0x0000000c00447947 */ /* 0x000fec0003800000 */
.L_x_6591:
        /* <DEDUP_REMOVED lines=9> */
.L_x_6596:
[----:B------:R-:W2:Y:S02]  /*7540*/  LDG.E R2, desc[UR36][R2.64] ;  /* 0x0000002402027981 */ /* 0x000ea4000c1e1900 */
[----:B--2---:R-:W-:Y:S01]  /*7550*/  I2FP.F32.S32 R5, R2 ;  /* 0x0000000200057245 */ /* 0x004fe20000201400 */
[----:B------:R-:W-:Y:S06]  /*7560*/  BRA `(.L_x_6594) ;  /* 0x0000000c00147947 */ /* 0x000fec0003800000 */
.L_x_6595:
[----:B------:R-:W2:Y:S02]  /*7570*/  LDG.E.U16 R2, desc[UR36][R2.64] ;  /* 0x0000002402027981 */ /* 0x000ea4000c1e1500 */
[----:B--2---:R2:W3:Y:S01]  /*7580*/  I2F.S16 R5, R2 ;  /* 0x0000000200057306 */ /* 0x0044e20000101400 */
[----:B------:R-:W-:Y:S05]  /*7590*/  BRA `(.L_x_6594) ;  /* 0x0000000c00087947 */ /* 0x000fea0003800000 */
.L_x_6590:
        /* <DEDUP_REMOVED lines=8> */
.L_x_6598:
[----:B------:R-:W2:Y:S02]  /*7620*/  LDG.E.U16 R2, desc[UR36][R2.64] ;  /* 0x0000002402027981 */ /* 0x000ea4000c1e1500 */
[----:B--2---:R-:W-:Y:S01]  /*7630*/  HADD2.F32 R5, -RZ, R2.H0_H0 ;  /* 0x20000002ff057230 */ /* 0x004fe20000004100 */
[----:B------:R-:W-:Y:S06]  /*7640*/  BRA `(.L_x_6594) ;  /* 0x0000000800dc7947 */ /* 0x000fec0003800000 */
.L_x_6597:
        /* <DEDUP_REMOVED lines=8> */
.L_x_6600:
[----:B------:R-:W2:Y:S02]  /*76d0*/  LDG.E.U16 R2, desc[UR36][R2.64] ;  /* 0x0000002402027981 */ /* 0x000ea4000c1e1500 */
[----:B--2---:R-:W-:Y:S01]  /*76e0*/  HADD2.F32 R5, -RZ, R2.H0_H0 ;  /* 0x20000002ff057230 */ /* 0x004fe20000004100 */
[----:B------:R-:W-:Y:S06]  /*76f0*/  BRA `(.L_x_6594) ;  /* 0x0000000800b07947 */ /* 0x000fec0003800000 */
.L_x_6599:
        /* <DEDUP_REMOVED lines=11> */
.L_x_6589:
        /* <DEDUP_REMOVED lines=12> */
.L_x_6603:
        /* <DEDUP_REMOVED lines=11> */
.L_x_6602:
        /* <DEDUP_REMOVED lines=25> */
.L_x_6605:
        /* <DEDUP_REMOVED lines=12> */
.L_x_6604:
[----:B------:R-:W2:Y:S02]  /*7b70*/  LDG.E.U16 R2, desc[UR36][R2.64] ;  /* 0x0000002402027981 */ /* 0x000ea4000c1e1500 */
[----:B--2---:R-:W-:Y:S01]  /*7b80*/  IMAD.U32 R5, R2, 0x10000, RZ ;  /* 0x0001000002057824 */ /* 0x004fe200078e00ff */
[----:B------:R-:W-:Y:S06]  /*7b90*/  BRA `(.L_x_6594) ;  /* 0x0000000400887947 */ /* 0x000fec0003800000 */
.L_x_6601:
        /* <DEDUP_REMOVED lines=11> */
.L_x_6608:
        /* <DEDUP_REMOVED lines=20> */
.L_x_6610:
[----:B------:R-:W-:Y:S05]  /*7d90*/  BSYNC.RECONVERGENT B0 ;  /* 0x0000000000007941 */ /* 0x000fea0003800200 */
.L_x_6609:
[----:B------:R-:W-:Y:S01]  /*7da0*/  IMAD.SHL.U32 R0, R0, 0x100000, RZ ;  /* 0x0010000000007824 */ /* 0x000fe200078e00ff */
[----:B------:R-:W-:-:S04]  /*7db0*/  LEA R2, R2, 0x3b800000, 0x17 ;  /* 0x3b80000002027811 */ /* 0x000fc800078eb8ff */
[----:B------:R-:W-:Y:S01]  /*7dc0*/  LOP3.LUT R5, R2, R0, R7, 0xfe, !PT ;  /* 0x0000000002057212 */ /* 0x000fe200078efe07 */
[----:B------:R-:W-:Y:S06]  /*7dd0*/  BRA `(.L_x_6594) ;  /* 0x0000000000f87947 */ /* 0x000fec0003800000 */
.L_x_6607:
        /* <DEDUP_REMOVED lines=20> */
.L_x_6612:
[----:B------:R-:W-:Y:S05]  /*7f20*/  BSYNC.RECONVERGENT B0 ;  /* 0x0000000000007941 */ /* 0x000fea0003800200 */
.L_x_6611:
[----:B------:R-:W-:Y:S02]  /*7f30*/  SHF.L.U32 R0, R0, 0x15, RZ ;  /* 0x0000001500007819 */ /* 0x000fe400000006ff */
[----:B------:R-:W-:-:S04]  /*7f40*/  LEA R2, R2, 0x37800000, 0x17 ;  /* 0x3780000002027811 */ /* 0x000fc800078eb8ff */
[----:B------:R-:W-:Y:S01]  /*7f50*/  LOP3.LUT R5, R2, R0, R7, 0xfe, !PT ;  /* 0x0000000002057212 */ /* 0x000fe200078efe07 */
[----:B------:R-:W-:Y:S06]  /*7f60*/  BRA `(.L_x_6594) ;  /* 0x0000000000947947 */ /* 0x000fec0003800000 */
.L_x_6606:
        /* <DEDUP_REMOVED lines=14> */
.L_x_6593:
        /* <DEDUP_REMOVED lines=16> */
.L_x_6615:
[----:B------:R-:W-:Y:S01]  /*8150*/  IMAD.MOV.U32 R5, RZ, RZ, RZ ;  /* 0x000000ffff057224 */ /* 0x000fe200078e00ff */
[----:B------:R-:W-:Y:S06]  /*8160*/  BRA `(.L_x_6594) ;  /* 0x0000000000147947 */ /* 0x000fec0003800000 */
.L_x_6614:
[----:B------:R-:W2:Y:S02]  /*8170*/  LDG.E.64 R2, desc[UR36][R2.64] ;  /* 0x0000002402027981 */ /* 0x000ea4000c1e1b00 */
[----:B--2---:R0:W1:Y:S02]  /*8180*/  I2F.U64 R5, R2 ;  /* 0x0000000200057312 */ /* 0x0040640000301000 */
[----:B01----:R-:W-:Y:S05]  /*8190*/  BRA `(.L_x_6594) ;  /* 0x0000000000087947 */ /* 0x003fea0003800000 */
.L_x_6613:
[----:B------:R-:W2:Y:S02]  /*81a0*/  LDG.E R2, desc[UR36][R2.64] ;  /* 0x0000002402027981 */ /* 0x000ea4000c1e1900 */
[----:B--2---:R-:W-:-:S07]  /*81b0*/  I2FP.F32.U32 R5, R2 ;  /* 0x0000000200057245 */ /* 0x004fce0000201000 */
.L_x_6594:
[----:B------:R-:W-:Y:S05]  /*81c0*/  BSYNC.RECONVERGENT B6 ;  /* 0x0000000000067941 */ /* 0x000fea0003800200 */
.L_x_6588:
[----:B------:R-:W0:Y:S01]  /*81d0*/  LDCU.64 UR6, c[0x0][0x580] ;  /* 0x0000b000ff0677ac */ /* 0x000e220008000a00 */
[----:B-1-3-5:R1:W3:Y:S01]  /*81e0*/  FRND R4, R5 ;  /* 0x0000000500047307 */ /* 0x02a2e20000201000 */
        /* <DEDUP_REMOVED lines=16> */
.L_x_6619:
[----:B------:R-:W0:Y:S02]  /*82f0*/  F2I.S64 R4, R5 ;  /* 0x0000000500047311 */ /* 0x000e240000201900 */
[----:B0-----:R0:W-:Y:S01]  /*8300*/  STG.E.U8 desc[UR36][R2.64], R4 ;  /* 0x0000000402007986 */ /* 0x0011e2000c101124 */
[----:B------:R-:W-:Y:S05]  /*8310*/  BRA `(.L_x_6621) ;  /* 0x0000000c00287947 */ /* 0x000fea0003800000 */
.L_x_6618:
        /* <DEDUP_REMOVED lines=9> */
.L_x_6623:
[----:B------:R-:W0:Y:S02]  /*83b0*/  F2I.NTZ R5, R5 ;  /* 0x0000000500057305 */ /* 0x000e240000203100 */
[----:B0-----:R0:W-:Y:S01]  /*83c0*/  STG.E desc[UR36][R2.64], R5 ;  /* 0x0000000502007986 */ /* 0x0011e2000c101924 */
[----:B------:R-:W-:Y:S05]  /*83d0*/  BRA `(.L_x_6621) ;  /* 0x0000000800f87947 */ /* 0x000fea0003800000 */
.L_x_6622:
[----:B------:R-:W0:Y:S02]  /*83e0*/  F2I.NTZ R5, R5 ;  /* 0x0000000500057305 */ /* 0x000e240000203100 */
[----:B0-----:R0:W-:Y:S01]  /*83f0*/  STG.E.U16 desc[UR36][R2.64], R5 ;  /* 0x0000000502007986 */ /* 0x0011e2000c101524 */
[----:B------:R-:W-:Y:S05]  /*8400*/  BRA `(.L_x_6621) ;  /* 0x0000000800ec7947 */ /* 0x000fea0003800000 */
.L_x_6617:
        /* <DEDUP_REMOVED lines=8> */
.L_x_6625:
[----:B------:R-:W-:-:S05]  /*8490*/  F2FP.F16.F32.PACK_AB R4, RZ, R4 ;  /* 0x00000004ff04723e */ /* 0x000fca00000000ff */
[----:B------:R0:W-:Y:S01]  /*84a0*/  STG.E.U16 desc[UR36][R2.64], R4 ;  /* 0x0000000402007986 */ /* 0x0001e2000c101524 */
[----:B------:R-:W-:Y:S05]  /*84b0*/  BRA `(.L_x_6621) ;  /* 0x0000000800c07947 */ /* 0x000fea0003800000 */
.L_x_6624:
        /* <DEDUP_REMOVED lines=9> */
.L_x_6627:
[----:B------:R-:W-:-:S04]  /*8550*/  F2FP.F16.F32.PACK_AB R5, RZ, R4 ;  /* 0x00000004ff05723e */ /* 0x000fc800000000ff */
[----:B------:R-:W-:-:S05]  /*8560*/  PRMT R5, R5, 0x5410, RZ ;  /* 0x0000541005057816 */ /* 0x000fca00000000ff */
[----:B------:R0:W-:Y:S01]  /*8570*/  STG.E desc[UR36][R2.64], R5 ;  /* 0x0000000502007986 */ /* 0x0001e2000c101924 */
[----:B------:R-:W-:Y:S05]  /*8580*/  BRA `(.L_x_6621) ;  /* 0x00000008008c7947 */ /* 0x000fea0003800000 */
.L_x_6626:
[----:B------:R-:W-:-:S06]  /*8590*/  FMUL.FTZ R4, R4, 1 ;  /* 0x3f80000004047820 */ /* 0x000fcc0000410000 */
[----:B------:R-:W0:Y:S02]  /*85a0*/  F2F.F64.F32 R4, R4 ;  /* 0x0000000400047310 */ /* 0x000e240000201800 */
[----:B0-----:R0:W-:Y:S01]  /*85b0*/  STG.E.64 desc[UR36][R2.64], R4 ;  /* 0x0000000402007986 */ /* 0x0011e2000c101b24 */
[----:B------:R-:W-:Y:S05]  /*85c0*/  BRA `(.L_x_6621) ;  /* 0x00000008007c7947 */ /* 0x000fea0003800000 */
.L_x_6616:
        /* <DEDUP_REMOVED lines=13> */
.L_x_6631:
        /* <DEDUP_REMOVED lines=16> */
.L_x_6634:
[----:B------:R-:W-:-:S04]  /*87a0*/  SHF.R.U32.HI R4, RZ, 0x18, R4 ;  /* 0x00000018ff047819 */ /* 0x000fc80000011604 */
[----:B------:R-:W-:-:S04]  /*87b0*/  LOP3.LUT R4, R5, 0x80, R4, 0xf8, !PT ;  /* 0x0000008005047812 */ /* 0x000fc800078ef804 */
[----:B------:R-:W-:-:S07]  /*87c0*/  PRMT R0, R4, 0x7610, R0 ;  /* 0x0000761004007816 */ /* 0x000fce0000000000 */
.L_x_6633:
[----:B------:R-:W-:Y:S05]  /*87d0*/  BSYNC.RECONVERGENT B0 ;  /* 0x0000000000007941 */ /* 0x000fea0003800200 */
.L_x_6632:
[----:B------:R0:W-:Y:S01]  /*87e0*/  STG.E.U8 desc[UR36][R2.64], R0 ;  /* 0x0000000002007986 */ /* 0x0001e2000c101124 */
[----:B------:R-:W-:Y:S05]  /*87f0*/  BRA `(.L_x_6621) ;  /* 0x0000000400f07947 */ /* 0x000fea0003800000 */
.L_x_6630:
        /* <DEDUP_REMOVED lines=16> */
.L_x_6637:
[----:B------:R-:W-:-:S04]  /*8900*/  SHF.R.U32.HI R4, RZ, 0x18, R4 ;  /* 0x00000018ff047819 */ /* 0x000fc80000011604 */
[----:B------:R-:W-:-:S04]  /*8910*/  LOP3.LUT R5, R5, 0x80, R4, 0xf8, !PT ;  /* 0x0000008005057812 */ /* 0x000fc800078ef804 */
[----:B------:R-:W-:-:S07]  /*8920*/  PRMT R0, R5, 0x7610, R0 ;  /* 0x0000761005007816 */ /* 0x000fce0000000000 */
.L_x_6636:
[----:B------:R-:W-:Y:S05]  /*8930*/  BSYNC.RECONVERGENT B0 ;  /* 0x0000000000007941 */ /* 0x000fea0003800200 */
.L_x_6635:
[----:B------:R0:W-:Y:S01]  /*8940*/  STG.E.U8 desc[UR36][R2.64], R0 ;  /* 0x0000000002007986 */ /* 0x0001e2000c101124 */
[----:B------:R-:W-:Y:S05]  /*8950*/  BRA `(.L_x_6621) ;  /* 0x0000000400987947 */ /* 0x000fea0003800000 */
.L_x_6629:
        /* <DEDUP_REMOVED lines=21> */
.L_x_6639:
[----:B------:R-:W0:Y:S02]  /*8ab0*/  F2I.U64 R4, R5 ;  /* 0x0000000500047311 */ /* 0x000e240000201800 */
[----:B0-----:R0:W-:Y:S01]  /*8ac0*/  STG.E.64 desc[UR36][R2.64], R4 ;  /* 0x0000000402007986 */ /* 0x0011e2000c101b24 */
[----:B------:R-:W-:Y:S05]  /*8ad0*/  BRA `(.L_x_6621) ;  /* 0x0000000400387947 */ /* 0x000fea0003800000 */
.L_x_6638:
[----:B------:R-:W0:Y:S02]  /*8ae0*/  F2I.U32.NTZ R5, R5 ;  /* 0x0000000500057305 */ /* 0x000e240000203000 */
[----:B0-----:R0:W-:Y:S01]  /*8af0*/  STG.E desc[UR36][R2.64], R5 ;  /* 0x0000000502007986 */ /* 0x0011e2000c101924 */
[----:B------:R-:W-:Y:S05]  /*8b00*/  BRA `(.L_x_6621) ;  /* 0x00000004002c7947 */ /* 0x000fea0003800000 */
.L_x_6628:
        /* <DEDUP_REMOVED lines=10> */
.L_x_6641:
[----:B------:R-:W-:Y:S01]  /*8bb0*/  FMUL.FTZ R4, R4, 1 ;  /* 0x3f80000004047820 */ /* 0x000fe20000410000 */
[----:B------:R-:W-:-:S05]  /*8bc0*/  CS2R R6, SRZ ;  /* 0x0000000000067805 */ /* 0x000fca000001ff00 */
[----:B------:R-:W0:Y:S02]  /*8bd0*/  F2F.F64.F32 R4, R4 ;  /* 0x0000000400047310 */ /* 0x000e240000201800 */
[----:B0-----:R4:W-:Y:S01]  /*8be0*/  STG.E.128 desc[UR36][R2.64], R4 ;  /* 0x0000000402007986 */ /* 0x0019e2000c101d24 */
[----:B------:R-:W-:Y:S05]  /*8bf0*/  BRA `(.L_x_6621) ;  /* 0x0000000000f07947 */ /* 0x000fea0003800000 */
.L_x_6640:
[----:B------:R-:W-:-:S09]  /*8c00*/  UISETP.NE.AND UP0, UPT, UR4, 0xf, UPT ;  /* 0x0000000f0400788c */ /* 0x000fd2000bf05270 */
[----:B------:R-:W-:Y:S05]  /*8c10*/  BRA.U !UP0, `(.L_x_6642) ;  /* 0x0000000108e07547 */ /* 0x000fea000b800000 */
[----:B------:R-:W-:-:S09]  /*8c20*/  UISETP.NE.AND UP0, UPT, UR4, 0x17, UPT ;  /* 0x000000170400788c */ /* 0x000fd2000bf05270 */
[----:B------:R-:W-:Y:S05]  /*8c30*/  BRA.U !UP0, `(.L_x_6643) ;  /* 0x00000001088c7547 */ /* 0x000fea000b800000 */
[----:B------:R-:W-:-:S09]  /*8c40*/  UISETP.NE.AND UP0, UPT, UR4, 0x18, UPT ;  /* 0x000000180400788c */ /* 0x000fd2000bf05270 */
[----:B------:R-:W-:Y:S05]  /*8c50*/  BRA.U !UP0, `(.L_x_6644) ;  /* 0x0000000108447547 */ /* 0x000fea000b800000 */
.L_x_6620:
        /* <DEDUP_REMOVED lines=16> */
.L_x_6645:
[----:B------:R-:W-:Y:S05]  /*8d60*/  BRA `(.L_x_6621) ;  /* 0x0000000000947947 */ /* 0x000fea0003800000 */
.L_x_6644:
        /* <DEDUP_REMOVED lines=12> */
.L_x_6647:
[----:B------:R-:W-:Y:S05]  /*8e30*/  BSYNC.RECONVERGENT B0 ;  /* 0x0000000000007941 */ /* 0x000fea0003800200 */
.L_x_6646:
[----:B------:R-:W-:-:S05]  /*8e40*/  LOP3.LUT R5, R0, 0x80, R7, 0xf8, !PT ;  /* 0x0000008000057812 */ /* 0x000fca00078ef807 */
[----:B------:R2:W-:Y:S01]  /*8e50*/  STG.E.U8 desc[UR36][R2.64], R5 ;  /* 0x0000000502007986 */ /* 0x0005e2000c101124 */
[----:B------:R-:W-:Y:S05]  /*8e60*/  BRA `(.L_x_6621) ;  /* 0x0000000000547947 */ /* 0x000fea0003800000 */
.L_x_6643:
        /* <DEDUP_REMOVED lines=11> */
.L_x_6649:
[----:B------:R-:W-:Y:S01]  /*8f20*/  IMAD.MOV.U32 R0, RZ, RZ, 0x7f ;  /* 0x0000007fff007424 */ /* 0x000fe200078e00ff */
[----:B------:R-:W-:-:S04]  /*8f30*/  ISETP.GT.U32.AND P0, PT, R6, 0x7f800000, PT ;  /* 0x7f8000000600780c */ /* 0x000fc80003f04070 */
[----:B------:R-:W-:-:S09]  /*8f40*/  SEL R0, R0, 0x7c, P0 ;  /* 0x0000007c00007807 */ /* 0x000fd20000000000 */
.L_x_6650:
[----:B------:R-:W-:Y:S05]  /*8f50*/  BSYNC.RECONVERGENT B0 ;  /* 0x0000000000007941 */ /* 0x000fea0003800200 */
.L_x_6648:
[----:B------:R-:W-:-:S04]  /*8f60*/  SHF.R.U32.HI R5, RZ, 0x18, R4 ;  /* 0x00000018ff057819 */ /* 0x000fc80000011604 */
[----:B------:R-:W-:-:S05]  /*8f70*/  LOP3.LUT R5, R0, 0x80, R5, 0xf8, !PT ;  /* 0x0000008000057812 */ /* 0x000fca00078ef805 */
[----:B------:R1:W-:Y:S01]  /*8f80*/  STG.E.U8 desc[UR36][R2.64], R5 ;  /* 0x0000000502007986 */ /* 0x0003e2000c101124 */
[----:B------:R-:W-:Y:S05]  /*8f90*/  BRA `(.L_x_6621) ;  /* 0x0000000000087947 */ /* 0x000fea0003800000 */
.L_x_6642:
[----:B------:R-:W-:-:S05]  /*8fa0*/  F2FP.BF16.F32.PACK_AB R4, RZ, R4 ;  /* 0x00000004ff04723e */ /* 0x000fca00000010ff */
[----:B------:R0:W-:Y:S02]  /*8fb0*/  STG.E.U16 desc[UR36][R2.64], R4 ;  /* 0x0000000402007986 */ /* 0x0001e4000c101524 */
.L_x_6621:
[----:B------:R-:W-:-:S07]  /*8fc0*/  IADD3 R17, PT, PT, R17, 0x80, RZ ;  /* 0x0000008011117810 */ /* 0x000fce0007ffe0ff */
.L_x_6586:
[----:B------:R-:W-:Y:S05]  /*8fd0*/  BSYNC.RECONVERGENT B7 ;  /* 0x0000000000077941 */ /* 0x000fea0003800200 */
.L_x_6585:
        /* <DEDUP_REMOVED lines=306> */
.L_x_6651:
        /* <DEDUP_REMOVED lines=20> */
.L_x_6656:
[----:B------:R-:W2:Y:S02]  /*a440*/  LDG.E.U8 R0, desc[UR36][R2.64] ;  /* 0x0000002402007981 */ /* 0x000ea4000c1e1100 */
[----:B--2---:R-:W-:Y:S01]  /*a450*/  I2FP.F32.U32 R0, R0 ;  /* 0x0000000000007245 */ /* 0x004fe20000201000 */
[----:B------:R-:W-:Y:S06]  /*a460*/  BRA `(.L_x_6658) ;  /* 0x0000000c00447947 */ /* 0x000fec0003800000 */
.L_x_6655:
        /* <DEDUP_REMOVED lines=9> */
.L_x_6660:
[----:B------:R-:W2:Y:S02]  /*a500*/  LDG.E R0, desc[UR36][R2.64] ;  /* 0x0000002402007981 */ /* 0x000ea4000c1e1900 */
[----:B--2---:R-:W-:Y:S01]  /*a510*/  I2FP.F32.S32 R0, R0 ;  /* 0x0000000000007245 */ /* 0x004fe20000201400 */
[----:B------:R-:W-:Y:S06]  /*a520*/  BRA `(.L_x_6658) ;  /* 0x0000000c00147947 */ /* 0x000fec0003800000 */
.L_x_6659:
[----:B------:R-:W2:Y:S02]  /*a530*/  LDG.E.U16 R0, desc[UR36][R2.64] ;  /* 0x0000002402007981 */ /* 0x000ea4000c1e1500 */
[----:B--2---:R-:W4:Y:S01]  /*a540*/  I2F.S16 R0, R0 ;  /* 0x0000000000007306 */ /* 0x004f220000101400 */
[----:B------:R-:W-:Y:S05]  /*a550*/  BRA `(.L_x_6658) ;  /* 0x0000000c00087947 */ /* 0x000fea0003800000 */
.L_x_6654:
        /* <DEDUP_REMOVED lines=8> */
.L_x_6662:
[----:B------:R-:W2:Y:S02]  /*a5e0*/  LDG.E.U16 R0, desc[UR36][R2.64] ;  /* 0x0000002402007981 */ /* 0x000ea4000c1e1500 */
[----:B--2---:R-:W-:Y:S01]  /*a5f0*/  HADD2.F32 R0, -RZ, R0.H0_H0 ;  /* 0x20000000ff007230 */ /* 0x004fe20000004100 */
[----:B------:R-:W-:Y:S06]  /*a600*/  BRA `(.L_x_6658) ;  /* 0x0000000800dc7947 */ /* 0x000fec0003800000 */
.L_x_6661:
        /* <DEDUP_REMOVED lines=8> */
.L_x_6664:
[----:B------:R-:W2:Y:S02]  /*a690*/  LDG.E.U16 R0, desc[UR36][R2.64] ;  /* 0x0000002402007981 */ /* 0x000ea4000c1e1500 */
[----:B--2---:R-:W-:Y:S01]  /*a6a0*/  HADD2.F32 R0, -RZ, R0.H0_H0 ;  /* 0x20000000ff007230 */ /* 0x004fe20000004100 */
[----:B------:R-:W-:Y:S06]  /*a6b0*/  BRA `(.L_x_6658) ;  /* 0x0000000800b07947 */ /* 0x000fec0003800000 */
.L_x_6663:
        /* <DEDUP_REMOVED lines=11> */
.L_x_6653:
        /* <DEDUP_REMOVED lines=12> */
.L_x_6667:
        /* <DEDUP_REMOVED lines=11> */
.L_x_6666:
        /* <DEDUP_REMOVED lines=25> */
.L_x_6669:
        /* <DEDUP_REMOVED lines=12> */
.L_x_6668:
[----:B------:R-:W2:Y:S02]  /*ab30*/  LDG.E.U16 R0, desc[UR36][R2.64] ;  /* 0x0000002402007981 */ /* 0x000ea4000c1e1500 */
[----:B--2---:R-:W-:Y:S01]  /*ab40*/  IMAD.U32 R0, R0, 0x10000, RZ ;  /* 0x0001000000007824 */ /* 0x004fe200078e00ff */
[----:B------:R-:W-:Y:S06]  /*ab50*/  BRA `(.L_x_6658) ;  /* 0x0000000400887947 */ /* 0x000fec0003800000 */
.L_x_6665:
        /* <DEDUP_REMOVED lines=11> */
.L_x_6672:
        /* <DEDUP_REMOVED lines=20> */
.L_x_6674:
[----:B------:R-:W-:Y:S05]  /*ad50*/  BSYNC.RECONVERGENT B0 ;  /* 0x0000000000007941 */ /* 0x000fea0003800200 */
.L_x_6673:
[----:B------:R-:W-:Y:S02]  /*ad60*/  SHF.L.U32 R0, R0, 0x14, RZ ;  /* 0x0000001400007819 */ /* 0x000fe400000006ff */
[----:B------:R-:W-:-:S04]  /*ad70*/  LEA R2, R2, 0x3b800000, 0x17 ;  /* 0x3b80000002027811 */ /* 0x000fc800078eb8ff */
[----:B------:R-:W-:Y:S01]  /*ad80*/  LOP3.LUT R0, R2, R0, R7, 0xfe, !PT ;  /* 0x0000000002007212 */ /* 0x000fe200078efe07 */
[----:B------:R-:W-:Y:S06]  /*ad90*/  BRA `(.L_x_6658) ;  /* 0x0000000000f87947 */ /* 0x000fec0003800000 */
.L_x_6671:
        /* <DEDUP_REMOVED lines=20> */
.L_x_6676:
[----:B------:R-:W-:Y:S05]  /*aee0*/  BSYNC.RECONVERGENT B0 ;  /* 0x0000000000007941 */ /* 0x000fea0003800200 */
.L_x_6675:
[----:B------:R-:W-:Y:S01]  /*aef0*/  IMAD.SHL.U32 R0, R0, 0x200000, RZ ;  /* 0x0020000000007824 */ /* 0x000fe200078e00ff */
[----:B------:R-:W-:-:S04]  /*af00*/  LEA R2, R2, 0x37800000, 0x17 ;  /* 0x3780000002027811 */ /* 0x000fc800078eb8ff */
[----:B------:R-:W-:Y:S01]  /*af10*/  LOP3.LUT R0, R2, R0, R7, 0xfe, !PT ;  /* 0x0000000002007212 */ /* 0x000fe200078efe07 */
[----:B------:R-:W-:Y:S06]  /*af20*/  BRA `(.L_x_6658) ;  /* 0x0000000000947947 */ /* 0x000fec0003800000 */
.L_x_6670:
        /* <DEDUP_REMOVED lines=14> */
.L_x_6657:
        /* <DEDUP_REMOVED lines=16> */
.L_x_6679:
[----:B------:R-:W-:Y:S01]  /*b110*/  MOV R0, RZ ;  /* 0x000000ff00007202 */ /* 0x000fe20000000f00 */
[----:B------:R-:W-:Y:S06]  /*b120*/  BRA `(.L_x_6658) ;  /* 0x0000000000147947 */ /* 0x000fec0003800000 */
.L_x_6678:
[----:B------:R-:W2:Y:S02]  /*b130*/  LDG.E.64 R2, desc[UR36][R2.64] ;  /* 0x0000002402027981 */ /* 0x000ea4000c1e1b00 */
[----:B--2---:R0:W1:Y:S02]  /*b140*/  I2F.U64 R0, R2 ;  /* 0x0000000200007312 */ /* 0x0040640000301000 */
[----:B01----:R-:W-:Y:S05]  /*b150*/  BRA `(.L_x_6658) ;  /* 0x0000000000087947 */ /* 0x003fea0003800000 */
.L_x_6677:
[----:B------:R-:W2:Y:S02]  /*b160*/  LDG.E R0, desc[UR36][R2.64] ;  /* 0x0000002402007981 */ /* 0x000ea4000c1e1900 */
[----:B--2---:R-:W-:-:S07]  /*b170*/  I2FP.F32.U32 R0, R0 ;  /* 0x0000000000007245 */ /* 0x004fce0000201000 */
.L_x_6658:
[----:B------:R-:W-:Y:S05]  /*b180*/  BSYNC.RECONVERGENT B6 ;  /* 0x0000000000067941 */ /* 0x000fea0003800200 */
.L_x_6652:
[----:B------:R-:W-:Y:S01]  /*b190*/  UPRMT UR4, UR42, 0x9910, URZ ;  /* 0x000099102a047896 */ /* 0x000fe200080000ff */
[----:B012345:R0:W1:Y:S03]  /*b1a0*/  FRND R2, R0 ;  /* 0x0000000000027307 */ /* 0x03f0660000201000 */
        /* <DEDUP_REMOVED lines=11> */
[----:B0-----:R-:W-:Y:S01]  /*b260*/  STG.E.U8 desc[UR36][R16.64], R3 ;  /* 0x0000000310007986 */ /* 0x001fe2000c101124 */
[----:B------:R-:W-:Y:S05]  /*b270*/  EXIT ;  /* 0x000000000000794d */ /* 0x000fea0003800000 */
.L_x_6683:
[----:B-1----:R-:W0:Y:S02]  /*b280*/  F2I.S64 R2, R0 ;  /* 0x0000000000027311 */ /* 0x002e240000201900 */
[----:B0-----:R-:W-:Y:S01]  /*b290*/  STG.E.U8 desc[UR36][R16.64], R2 ;  /* 0x0000000210007986 */ /* 0x001fe2000c101124 */
[----:B------:R-:W-:Y:S05]  /*b2a0*/  EXIT ;  /* 0x000000000000794d */ /* 0x000fea0003800000 */
.L_x_6682:
[----:B------:R-:W-:-:S09]  /*b2b0*/  UISETP.NE.AND UP0, UPT, UR4, 0x2, UPT ;  /* 0x000000020400788c */ /* 0x000fd2000bf05270 */
[----:B------:R-:W-:Y:S05]  /*b2c0*/  BRA.U !UP0, `(.L_x_6685) ;  /* 0x0000000108287547 */ /* 0x000fea000b800000 */
[----:B------:R-:W-:-:S09]  /*b2d0*/  UISETP.NE.AND UP0, UPT, UR4, 0x3, UPT ;  /* 0x000000030400788c */ /* 0x000fd2000bf05270 */
[----:B------:R-:W-:Y:S05]  /*b2e0*/  BRA.U !UP0, `(.L_x_6686) ;  /* 0x0000000108147547 */ /* 0x000fea000b800000 */
[----:B------:R-:W-:-:S09]  /*b2f0*/  UISETP.NE.AND UP0, UPT, UR4, 0x4, UPT ;  /* 0x000000040400788c */ /* 0x000fd2000bf05270 */
[----:B------:R-:W-:Y:S05]  /*b300*/  BRA.U UP0, `(.L_x_6684) ;  /* 0x0000000900387547 */ /* 0x000fea000b800000 */
[----:B-1----:R-:W0:Y:S02]  /*b310*/  F2I.S64 R2, R0 ;  /* 0x0000000000027311 */ /* 0x002e240000201900 */
[----:B0-----:R-:W-:Y:S01]  /*b320*/  STG.E.64 desc[UR36][R16.64], R2 ;  /* 0x0000000210007986 */ /* 0x001fe2000c101b24 */
[----:B------:R-:W-:Y:S05]  /*b330*/  EXIT ;  /* 0x000000000000794d */ /* 0x000fea0003800000 */
.L_x_6686:
[----:B------:R-:W0:Y:S02]  /*b340*/  F2I.NTZ R3, R0 ;  /* 0x0000000000037305 */ /* 0x000e240000203100 */
[----:B0-----:R-:W-:Y:S01]  /*b350*/  STG.E desc[UR36][R16.64], R3 ;  /* 0x0000000310007986 */ /* 0x001fe2000c101924 */
[----:B------:R-:W-:Y:S05]  /*b360*/  EXIT ;  /* 0x000000000000794d */ /* 0x000fea0003800000 */
.L_x_6685:
[----:B------:R-:W0:Y:S02]  /*b370*/  F2I.NTZ R3, R0 ;  /* 0x0000000000037305 */ /* 0x000e240000203100 */
[----:B0-----:R-:W-:Y:S01]  /*b380*/  STG.E.U16 desc[UR36][R16.64], R3 ;  /* 0x0000000310007986 */ /* 0x001fe2000c101524 */
[----:B------:R-:W-:Y:S05]  /*b390*/  EXIT ;  /* 0x000000000000794d */ /* 0x000fea0003800000 */
.L_x_6681:
        /* <DEDUP_REMOVED lines=8> */
.L_x_6688:
[----:B-1----:R-:W-:-:S05]  /*b420*/  F2FP.F16.F32.PACK_AB R2, RZ, R2 ;  /* 0x00000002ff02723e */ /* 0x002fca00000000ff */
[----:B------:R-:W-:Y:S01]  /*b430*/  STG.E.U16 desc[UR36][R16.64], R2 ;  /* 0x0000000210007986 */ /* 0x000fe2000c101524 */
[----:B------:R-:W-:Y:S05]  /*b440*/  EXIT ;  /* 0x000000000000794d */ /* 0x000fea0003800000 */
.L_x_6687:
        /* <DEDUP_REMOVED lines=9> */
.L_x_6690:
[----:B-1----:R-:W-:-:S04]  /*b4e0*/  F2FP.F16.F32.PACK_AB R3, RZ, R2 ;  /* 0x00000002ff03723e */ /* 0x002fc800000000ff */
[----:B------:R-:W-:-:S05]  /*b4f0*/  PRMT R3, R3, 0x5410, RZ ;  /* 0x0000541003037816 */ /* 0x000fca00000000ff */
[----:B------:R-:W-:Y:S01]  /*b500*/  STG.E desc[UR36][R16.64], R3 ;  /* 0x0000000310007986 */ /* 0x000fe2000c101924 */
[----:B------:R-:W-:Y:S05]  /*b510*/  EXIT ;  /* 0x000000000000794d */ /* 0x000fea0003800000 */
.L_x_6689:
[----:B-1----:R-:W-:-:S06]  /*b520*/  FMUL.FTZ R2, R2, 1 ;  /* 0x3f80000002027820 */ /* 0x002fcc0000410000 */
[----:B------:R-:W0:Y:S02]  /*b530*/  F2F.F64.F32 R2, R2 ;  /* 0x0000000200027310 */ /* 0x000e240000201800 */
[----:B0-----:R-:W-:Y:S01]  /*b540*/  STG.E.64 desc[UR36][R16.64], R2 ;  /* 0x0000000210007986 */ /* 0x001fe2000c101b24 */
[----:B------:R-:W-:Y:S05]  /*b550*/  EXIT ;  /* 0x000000000000794d */ /* 0x000fea0003800000 */
.L_x_6680:
        /* <DEDUP_REMOVED lines=11> */
[----:B0-----:R-:W-:Y:S01]  /*b610*/  STG.E.U16 desc[UR36][R16.64], R3 ;  /* 0x0000000310007986 */ /* 0x001fe2000c101524 */
[----:B------:R-:W-:Y:S05]  /*b620*/  EXIT ;  /* 0x000000000000794d */ /* 0x000fea0003800000 */
.L_x_6694:
        /* <DEDUP_REMOVED lines=16> */
.L_x_6697:
[----:B------:R-:W-:-:S04]  /*b730*/  SHF.R.U32.HI R2, RZ, 0x18, R2 ;  /* 0x00000018ff027819 */ /* 0x000fc80000011602 */
[----:B------:R-:W-:-:S04]  /*b740*/  LOP3.LUT R2, R3, 0x80, R2, 0xf8, !PT ;  /* 0x0000008003027812 */ /* 0x000fc800078ef802 */
[----:B------:R-:W-:-:S07]  /*b750*/  PRMT R8, R2, 0x7610, R8 ;  /* 0x0000761002087816 */ /* 0x000fce0000000008 */
.L_x_6696:
[----:B------:R-:W-:Y:S05]  /*b760*/  BSYNC.RECONVERGENT B0 ;  /* 0x0000000000007941 */ /* 0x000fea0003800200 */
.L_x_6695:
[----:B------:R-:W-:Y:S01]  /*b770*/  STG.E.U8 desc[UR36][R16.64], R8 ;  /* 0x0000000810007986 */ /* 0x000fe2000c101124 */
[----:B------:R-:W-:Y:S05]  /*b780*/  EXIT ;  /* 0x000000000000794d */ /* 0x000fea0003800000 */
.L_x_6693:
        /* <DEDUP_REMOVED lines=16> */
.L_x_6700:
[----:B------:R-:W-:-:S04]  /*b890*/  SHF.R.U32.HI R2, RZ, 0x18, R2 ;  /* 0x00000018ff027819 */ /* 0x000fc80000011602 */
[----:B------:R-:W-:-:S04]  /*b8a0*/  LOP3.LUT R3, R3, 0x80, R2, 0xf8, !PT ;  /* 0x0000008003037812 */ /* 0x000fc800078ef802 */
[----:B------:R-:W-:-:S07]  /*b8b0*/  PRMT R8, R3, 0x7610, R8 ;  /* 0x0000761003087816 */ /* 0x000fce0000000008 */
.L_x_6699:
[----:B------:R-:W-:Y:S05]  /*b8c0*/  BSYNC.RECONVERGENT B0 ;  /* 0x0000000000007941 */ /* 0x000fea0003800200 */
.L_x_6698:
[----:B------:R-:W-:Y:S01]  /*b8d0*/  STG.E.U8 desc[UR36][R16.64], R8 ;  /* 0x0000000810007986 */ /* 0x000fe2000c101124 */
[----:B------:R-:W-:Y:S05]  /*b8e0*/  EXIT ;  /* 0x000000000000794d */ /* 0x000fea0003800000 */
.L_x_6692:
        /* <DEDUP_REMOVED lines=21> */
.L_x_6702:
[----:B-1----:R-:W0:Y:S02]  /*ba40*/  F2I.U64 R2, R0 ;  /* 0x0000000000027311 */ /* 0x002e240000201800 */
[----:B0-----:R-:W-:Y:S01]  /*ba50*/  STG.E.64 desc[UR36][R16.64], R2 ;  /* 0x0000000210007986 */ /* 0x001fe2000c101b24 */
[----:B------:R-:W-:Y:S05]  /*ba60*/  EXIT ;  /* 0x000000000000794d */ /* 0x000fea0003800000 */
.L_x_6701:
[----:B------:R-:W0:Y:S02]  /*ba70*/  F2I.U32.NTZ R3, R0 ;  /* 0x0000000000037305 */ /* 0x000e240000203000 */
[----:B0-----:R-:W-:Y:S01]  /*ba80*/  STG.E desc[UR36][R16.64], R3 ;  /* 0x0000000310007986 */ /* 0x001fe2000c101924 */
[----:B------:R-:W-:Y:S05]  /*ba90*/  EXIT ;  /* 0x000000000000794d */ /* 0x000fea0003800000 */
.L_x_6691:
        /* <DEDUP_REMOVED lines=10> */
.L_x_6704:
[----:B-1----:R-:W-:Y:S01]  /*bb40*/  FMUL.FTZ R4, R2, 1 ;  /* 0x3f80000002047820 */ /* 0x002fe20000410000 */
[----:B------:R-:W-:-:S05]  /*bb50*/  CS2R R6, SRZ ;  /* 0x0000000000067805 */ /* 0x000fca000001ff00 */
[----:B------:R-:W0:Y:S02]  /*bb60*/  F2F.F64.F32 R4, R4 ;  /* 0x0000000400047310 */ /* 0x000e240000201800 */
[----:B0-----:R-:W-:Y:S01]  /*bb70*/  STG.E.128 desc[UR36][R16.64], R4 ;  /* 0x0000000410007986 */ /* 0x001fe2000c101d24 */
[----:B------:R-:W-:Y:S05]  /*bb80*/  EXIT ;  /* 0x000000000000794d */ /* 0x000fea0003800000 */
.L_x_6703:
[----:B------:R-:W-:-:S09]  /*bb90*/  UISETP.NE.AND UP0, UPT, UR4, 0xf, UPT ;  /* 0x0000000f0400788c */ /* 0x000fd2000bf05270 */
[----:B------:R-:W-:Y:S05]  /*bba0*/  BRA.U !UP0, `(.L_x_6705) ;  /* 0x0000000108e07547 */ /* 0x000fea000b800000 */
[----:B------:R-:W-:-:S09]  /*bbb0*/  UISETP.NE.AND UP0, UPT, UR4, 0x17, UPT ;  /* 0x000000170400788c */ /* 0x000fd2000bf05270 */
[----:B------:R-:W-:Y:S05]  /*bbc0*/  BRA.U !UP0, `(.L_x_6706) ;  /* 0x00000001088c7547 */ /* 0x000fea000b800000 */
[----:B------:R-:W-:-:S09]  /*bbd0*/  UISETP.NE.AND UP0, UPT, UR4, 0x18, UPT ;  /* 0x000000180400788c */ /* 0x000fd2000bf05270 */
[----:B------:R-:W-:Y:S05]  /*bbe0*/  BRA.U !UP0, `(.L_x_6707) ;  /* 0x0000000108447547 */ /* 0x000fea000b800000 */
.L_x_6684:
        /* <DEDUP_REMOVED lines=16> */
.L_x_6708:
[----:B------:R-:W-:Y:S05]  /*bcf0*/  EXIT ;  /* 0x000000000000794d */ /* 0x000fea0003800000 */
.L_x_6707:
        /* <DEDUP_REMOVED lines=12> */
.L_x_6710:
[----:B------:R-:W-:Y:S05]  /*bdc0*/  BSYNC.RECONVERGENT B0 ;  /* 0x0000000000007941 */ /* 0x000fea0003800200 */
.L_x_6709:
[----:B------:R-:W-:-:S05]  /*bdd0*/  LOP3.LUT R3, R0, 0x80, R5, 0xf8, !PT ;  /* 0x0000008000037812 */ /* 0x000fca00078ef805 */
[----:B------:R-:W-:Y:S01]  /*bde0*/  STG.E.U8 desc[UR36][R16.64], R3 ;  /* 0x0000000310007986 */ /* 0x000fe2000c101124 */
[----:B------:R-:W-:Y:S05]  /*bdf0*/  EXIT ;  /* 0x000000000000794d */ /* 0x000fea0003800000 */
.L_x_6706:
        /* <DEDUP_REMOVED lines=11> */
.L_x_6712:
[----:B------:R-:W-:Y:S01]  /*beb0*/  HFMA2 R0, -RZ, RZ, 0, 7.569789886474609375e-06 ;  /* 0x0000007fff007431 */ /* 0x000fe200000001ff */
[----:B------:R-:W-:-:S04]  /*bec0*/  ISETP.GT.U32.AND P0, PT, R4, 0x7f800000, PT ;  /* 0x7f8000000400780c */ /* 0x000fc80003f04070 */
[----:B------:R-:W-:-:S09]  /*bed0*/  SEL R0, R0, 0x7c, P0 ;  /* 0x0000007c00007807 */ /* 0x000fd20000000000 */
.L_x_6713:
[----:B------:R-:W-:Y:S05]  /*bee0*/  BSYNC.RECONVERGENT B0 ;  /* 0x0000000000007941 */ /* 0x000fea0003800200 */
.L_x_6711:
[----:B------:R-:W-:-:S04]  /*bef0*/  SHF.R.U32.HI R3, RZ, 0x18, R2 ;  /* 0x00000018ff037819 */ /* 0x000fc80000011602 */
[----:B------:R-:W-:-:S05]  /*bf00*/  LOP3.LUT R3, R0, 0x80, R3, 0xf8, !PT ;  /* 0x0000008000037812 */ /* 0x000fca00078ef803 */
[----:B------:R-:W-:Y:S01]  /*bf10*/  STG.E.U8 desc[UR36][R16.64], R3 ;  /* 0x0000000310007986 */ /* 0x000fe2000c101124 */
[----:B------:R-:W-:Y:S05]  /*bf20*/  EXIT ;  /* 0x000000000000794d */ /* 0x000fea0003800000 */
.L_x_6705:
[----:B-1----:R-:W-:-:S05]  /*bf30*/  F2FP.BF16.F32.PACK_AB R2, RZ, R2 ;  /* 0x00000002ff02723e */ /* 0x002fca00000010ff */
[----:B------:R-:W-:Y:S01]  /*bf40*/  STG.E.U16 desc[UR36][R16.64], R2 ;  /* 0x0000000210007986 */ /* 0x000fe2000c101524 */
[----:B------:R-:W-:Y:S05]  /*bf50*/  EXIT ;  /* 0x000000000000794d */ /* 0x000fea0003800000 */
.L_x_6714:
        /* <DEDUP_REMOVED lines=10> */
.L_x_19127:


//--------------------- .text._ZN2at6native27unrolled_elementwise_kernelIZZZNS0_17round_kernel_cudaERNS_18TensorIteratorBaseEENKUlvE_clEvENKUlvE0_clEvEUlfE_St5arrayIPcLm2EELi4E23TrivialOffsetCalculatorILi1EjESB_NS0_6memory12LoadWithCastILi1EEENSC_13StoreWithCastILi1EEEEEviT_T0_T2_T3_T4_T5_ --------------------------
	.section	.text._ZN2at6native27unrolled_elementwise_kernelIZZZNS0_17round_kernel_cudaERNS_18TensorIteratorBaseEENKUlvE_clEvENKUlvE0_clEvEUlfE_St5arrayIPcLm2EELi4E23TrivialOffsetCalculatorILi1EjESB_NS0_6memory12LoadWithCastILi1EEENSC_13StoreWithCastILi1EEEEEviT_T0_T2_T3_T4_T5_,"ax",@progbits
	.align	128
        .global         _ZN2at6native27unrolled_elementwise_kernelIZZZNS0_17round_kernel_cudaERNS_18TensorIteratorBaseEENKUlvE_clEvENKUlvE0_clEvEUlfE_St5arrayIPcLm2EELi4E23TrivialOffsetCalculatorILi1EjESB_NS0_6memory12LoadWithCastILi1EEENSC_13StoreWithCastILi1EEEEEviT_T0_T2_T3_T4_T5_
        .type           _ZN2at6native27unrolled_elementwise_kernelIZZZNS0_17round_kernel_cudaERNS_18TensorIteratorBaseEENKUlvE_clEvENKUlvE0_clEvEUlfE_St5arrayIPcLm2EELi4E23TrivialOffsetCalculatorILi1EjESB_NS0_6memory12LoadWithCastILi1EEENSC_13StoreWithCastILi1EEEEEviT_T0_T2_T3_T4_T5_,@function
        .size           _ZN2at6native27unrolled_elementwise_kernelIZZZNS0_17round_kernel_cudaERNS_18TensorIteratorBaseEENKUlvE_clEvENKUlvE0_clEvEUlfE_St5arrayIPcLm2EELi4E23TrivialOffsetCalculatorILi1EjESB_NS0_6memory12LoadWithCastILi1EEENSC_13StoreWithCastILi1EEEEEviT_T0_T2_T3_T4_T5_,(.L_x_19128 - _ZN2at6native27unrolled_elementwise_kernelIZZZNS0_17round_kernel_cudaERNS_18TensorIteratorBaseEENKUlvE_clEvENKUlvE0_clEvEUlfE_St5arrayIPcLm2EELi4E23TrivialOffsetCalculatorILi1EjESB_NS0_6memory12LoadWithCastILi1EEENSC_13StoreWithCastILi1EEEEEviT_T0_T2_T3_T4_T5_)
        .other          _ZN2at6native27unrolled_elementwise_kernelIZZZNS0_17round_kernel_cudaERNS_18TensorIteratorBaseEENKUlvE_clEvENKUlvE0_clEvEUlfE_St5arrayIPcLm2EELi4E23TrivialOffsetCalculatorILi1EjESB_NS0_6memory12LoadWithCastILi1EEENSC_13StoreWithCastILi1EEEEEviT_T0_T2_T3_T4_T5_,@"STO_CUDA_ENTRY STV_DEFAULT"
_ZN2at6native27unrolled_elementwise_kernelIZZZNS0_17round_kernel_cudaERNS_18TensorIteratorBaseEENKUlvE_clEvENKUlvE0_clEvEUlfE_St5arrayIPcLm2EELi4E23TrivialOffsetCalculatorILi1EjESB_NS0_6memory12LoadWithCastILi1EEENSC_13StoreWithCastILi1EEEEEviT_T0_T2_T3_T4_T5_:
.text._ZN2at6native27unrolled_elementwise_kernelIZZZNS0_17round_kernel_cudaERNS_18TensorIteratorBaseEENKUlvE_clEvENKUlvE0_clEvEUlfE_St5arrayIPcLm2EELi4E23TrivialOffsetCalculatorILi1EjESB_NS0_6memory12LoadWithCastILi1EEENSC_13StoreWithCastILi1EEEEEviT_T0_T2_T3_T4_T5_:
        /* <DEDUP_REMOVED lines=33> */
.L_x_6721:
[----:B------:R-:W2:Y:S02]  /*0210*/  LDG.E.U8 R4, desc[UR36][R4.64] ;  /* 0x0000002404047981 */ /* 0x000ea4000c1e1100 */
[----:B--2---:R-:W-:Y:S01]  /*0220*/  I2FP.F32.U32 R26, R4 ;  /* 0x00000004001a7245 */ /* 0x004fe20000201000 */
[----:B------:R-:W-:Y:S06]  /*0230*/  BRA `(.L_x_6723) ;  /* 0x0000000c00487947 */ /* 0x000fec0003800000 */
.L_x_6720:
        /* <DEDUP_REMOVED lines=9> */
.L_x_6725:
[----:B------:R-:W2:Y:S02]  /*02d0*/  LDG.E R4, desc[UR36][R4.64] ;  /* 0x0000002404047981 */ /* 0x000ea4000c1e1900 */
[----:B--2---:R-:W-:Y:S01]  /*02e0*/  I2FP.F32.S32 R26, R4 ;  /* 0x00000004001a7245 */ /* 0x004fe20000201400 */
[----:B------:R-:W-:Y:S06]  /*02f0*/  BRA `(.L_x_6723) ;  /* 0x0000000c00187947 */ /* 0x000fec0003800000 */
.L_x_6724:
[----:B------:R-:W2:Y:S02]  /*0300*/  LDG.E.U16 R4, desc[UR36][R4.64] ;  /* 0x0000002404047981 */ /* 0x000ea4000c1e1500 */
[----:B--2---:R0:W1:Y:S01]  /*0310*/  I2F.S16 R26, R4 ;  /* 0x00000004001a7306 */ /* 0x0040620000101400 */
[----:B------:R-:W-:Y:S05]  /*0320*/  BRA `(.L_x_6723) ;  /* 0x0000000c000c7947 */ /* 0x000fea0003800000 */
.L_x_6719:
        /* <DEDUP_REMOVED lines=8> */
.L_x_6727:
[----:B------:R-:W2:Y:S02]  /*03b0*/  LDG.E.U16 R4, desc[UR36][R4.64] ;  /* 0x0000002404047981 */ /* 0x000ea4000c1e1500 */
[----:B--2---:R-:W-:Y:S01]  /*03c0*/  HADD2.F32 R26, -RZ, R4.H0_H0 ;  /* 0x20000004ff1a7230 */ /* 0x004fe20000004100 */
[----:B------:R-:W-:Y:S06]  /*03d0*/  BRA `(.L_x_6723) ;  /* 0x0000000800e07947 */ /* 0x000fec0003800000 */
.L_x_6726:
        /* <DEDUP_REMOVED lines=8> */
.L_x_6729:
[----:B------:R-:W2:Y:S02]  /*0460*/  LDG.E.U16 R4, desc[UR36][R4.64] ;  /* 0x0000002404047981 */ /* 0x000ea4000c1e1500 */
[----:B--2---:R-:W-:Y:S01]  /*0470*/  HADD2.F32 R26, -RZ, R4.H0_H0 ;  /* 0x20000004ff1a7230 */ /* 0x004fe20000004100 */
[----:B------:R-:W-:Y:S06]  /*0480*/  BRA `(.L_x_6723) ;  /* 0x0000000800b47947 */ /* 0x000fec0003800000 */
.L_x_6728:
        /* <DEDUP_REMOVED lines=11> */
.L_x_6718:
        /* <DEDUP_REMOVED lines=12> */
.L_x_6732:
        /* <DEDUP_REMOVED lines=11> */
.L_x_6731:
        /* <DEDUP_REMOVED lines=25> */
.L_x_6734:
        /* <DEDUP_REMOVED lines=13> */
.L_x_6733:
[----:B------:R-:W2:Y:S02]  /*0910*/  LDG.E.U16 R4, desc[UR36][R4.64] ;  /* 0x0000002404047981 */ /* 0x000ea4000c1e1500 */
[----:B--2---:R-:W-:Y:S01]  /*0920*/  IMAD.U32 R26, R4, 0x10000, RZ ;  /* 0x00010000041a7824 */ /* 0x004fe200078e00ff */
[----:B------:R-:W-:Y:S06]  /*0930*/  BRA `(.L_x_6723) ;  /* 0x0000000400887947 */ /* 0x000fec0003800000 */
.L_x_6730:
        /* <DEDUP_REMOVED lines=11> */
.L_x_6737:
        /* <DEDUP_REMOVED lines=20> */
.L_x_6739:
[----:B------:R-:W-:Y:S05]  /*0b30*/  BSYNC.RECONVERGENT B0 ;  /* 0x0000000000007941 */ /* 0x000fea0003800200 */
.L_x_6738:
[----:B------:R-:W-:Y:S01]  /*0b40*/  IMAD.SHL.U32 R0, R0, 0x100000, RZ ;  /* 0x0010000000007824 */ /* 0x000fe200078e00ff */
[----:B------:R-:W-:-:S04]  /*0b50*/  LEA R3, R3, 0x3b800000, 0x17 ;  /* 0x3b80000003037811 */ /* 0x000fc800078eb8ff */
[----:B------:R-:W-:Y:S01]  /*0b60*/  LOP3.LUT R26, R3, R0, R7, 0xfe, !PT ;  /* 0x00000000031a7212 */ /* 0x000fe200078efe07 */
[----:B------:R-:W-:Y:S06]  /*0b70*/  BRA `(.L_x_6723) ;  /* 0x0000000000f87947 */ /* 0x000fec0003800000 */
.L_x_6736:
        /* <DEDUP_REMOVED lines=20> */
.L_x_6741:
[----:B------:R-:W-:Y:S05]  /*0cc0*/  BSYNC.RECONVERGENT B0 ;  /* 0x0000000000007941 */ /* 0x000fea0003800200 */
.L_x_6740:
[----:B------:R-:W-:Y:S01]  /*0cd0*/  IMAD.SHL.U32 R0, R0, 0x200000, RZ ;  /* 0x0020000000007824 */ /* 0x000fe200078e00ff */
[----:B------:R-:W-:-:S04]  /*0ce0*/  LEA R3, R3, 0x37800000, 0x17 ;  /* 0x3780000003037811 */ /* 0x000fc800078eb8ff */
[----:B------:R-:W-:Y:S01]  /*0cf0*/  LOP3.LUT R26, R3, R0, R7, 0xfe, !PT ;  /* 0x00000000031a7212 */ /* 0x000fe200078efe07 */
[----:B------:R-:W-:Y:S06]  /*0d00*/  BRA `(.L_x_6723) ;  /* 0x0000000000947947 */ /* 0x000fec0003800000 */
.L_x_6735:
[----:B------:R-:W-:-:S09]  /*0d10*/  UISETP.NE.AND UP0, UPT, UR4, 0x1c, UPT ;  /* 0x0000001c0400788c */ /* 0x000fd2000bf05270 */
[----:B------:R-:W-:Y:S05]  /*0d20*/  BRA.U !UP0, `(.L_x_6742) ;  /* 0x0000000108847547 */ /* 0x000fea000b800000 */
[----:B------:R-:W-:-:S09]  /*0d30*/  UISETP.NE.AND UP0, UPT, UR4, 0x1d, UPT ;  /* 0x0000001d0400788c */ /* 0x000fd2000bf05270 */
[----:B------:R-:W-:Y:S05]  /*0d40*/  BRA.U !UP0, `(.L_x_6743) ;  /* 0x0000000108707547 */ /* 0x000fea000b800000 */
[----:B------:R-:W-:-:S09]  /*0d50*/  UISETP.NE.AND UP0, UPT, UR4, 0x2c, UPT ;  /* 0x0000002c0400788c */ /* 0x000fd2000bf05270 */
[----:B------:R-:W-:Y:S05]  /*0d60*/  BRA.U !UP0, `(.L_x_6744) ;  /* 0x0000000108487547 */ /* 0x000fea000b800000 */
.L_x_6722:
        /* <DEDUP_REMOVED lines=16> */
.L_x_6745:
[----:B------:R-:W-:Y:S01]  /*0e70*/  IMAD.MOV.U32 R26, RZ, RZ, RZ ;  /* 0x000000ffff1a7224 */ /* 0x000fe200078e00ff */
[----:B------:R-:W-:Y:S06]  /*0e80*/  BRA `(.L_x_6723) ;  /* 0x0000000000347947 */ /* 0x000fec0003800000 */
.L_x_6744:
        /* <DEDUP_REMOVED lines=8> */
.L_x_6743:
[----:B------:R-:W2:Y:S02]  /*0f10*/  LDG.E.64 R26, desc[UR36][R4.64] ;  /* 0x00000024041a7981 */ /* 0x000ea4000c1e1b00 */
[----:B--2---:R0:W1:Y:S02]  /*0f20*/  I2F.U64 R26, R26 ;  /* 0x0000001a001a7312 */ /* 0x0040640000301000 */
[----:B01----:R-:W-:Y:S05]  /*0f30*/  BRA `(.L_x_6723) ;  /* 0x0000000000087947 */ /* 0x003fea0003800000 */
.L_x_6742:
[----:B------:R-:W2:Y:S02]  /*0f40*/  LDG.E R4, desc[UR36][R4.64] ;  /* 0x0000002404047981 */ /* 0x000ea4000c1e1900 */
[----:B--2---:R-:W-:-:S07]  /*0f50*/  I2FP.F32.U32 R26, R4 ;  /* 0x00000004001a7245 */ /* 0x004fce0000201000 */
.L_x_6723:
[----:B------:R-:W-:Y:S05]  /*0f60*/  BSYNC.RECONVERGENT B6 ;  /* 0x0000000000067941 */ /* 0x000fea0003800200 */
.L_x_6717:
[----:B------:R-:W-:-:S07]  /*0f70*/  VIADD R17, R25, 0x80 ;  /* 0x0000008019117836 */ /* 0x000fce0000000000 */
.L_x_6716:
[----:B------:R-:W-:Y:S05]  /*0f80*/  BSYNC.RECONVERGENT B7 ;  /* 0x0000000000077941 */ /* 0x000fea0003800200 */
.L_x_6715:
        /* <DEDUP_REMOVED lines=25> */
.L_x_6752:
[----:B------:R-:W2:Y:S02]  /*1120*/  LDG.E.U8 R4, desc[UR36][R4.64] ;  /* 0x0000002404047981 */ /* 0x000ea4000c1e1100 */
[----:B--2---:R-:W-:Y:S01]  /*1130*/  I2FP.F32.U32 R19, R4 ;  /* 0x0000000400137245 */ /* 0x004fe20000201000 */
[----:B------:R-:W-:Y:S06]  /*1140*/  BRA `(.L_x_6754) ;  /* 0x0000000c00447947 */ /* 0x000fec0003800000 */
.L_x_6751:
        /* <DEDUP_REMOVED lines=9> */
.L_x_6756:
[----:B------:R-:W2:Y:S02]  /*11e0*/  LDG.E R4, desc[UR36][R4.64] ;  /* 0x0000002404047981 */ /* 0x000ea4000c1e1900 */
[----:B--2---:R-:W-:Y:S01]  /*11f0*/  I2FP.F32.S32 R19, R4 ;  /* 0x0000000400137245 */ /* 0x004fe20000201400 */
[----:B------:R-:W-:Y:S06]  /*1200*/  BRA `(.L_x_6754) ;  /* 0x0000000c00147947 */ /* 0x000fec0003800000 */
.L_x_6755:
[----:B------:R-:W2:Y:S02]  /*1210*/  LDG.E.U16 R4, desc[UR36][R4.64] ;  /* 0x0000002404047981 */ /* 0x000ea4000c1e1500 */
[----:B--2---:R0:W2:Y:S01]  /*1220*/  I2F.S16 R19, R4 ;  /* 0x0000000400137306 */ /* 0x0040a20000101400 */
[----:B------:R-:W-:Y:S05]  /*1230*/  BRA `(.L_x_6754) ;  /* 0x0000000c00087947 */ /* 0x000fea0003800000 */
.L_x_6750:
        /* <DEDUP_REMOVED lines=8> */
.L_x_6758:
[----:B------:R-:W2:Y:S02]  /*12c0*/  LDG.E.U16 R4, desc[UR36][R4.64] ;  /* 0x0000002404047981 */ /* 0x000ea4000c1e1500 */
[----:B--2---:R-:W-:Y:S01]  /*12d0*/  HADD2.F32 R19, -RZ, R4.H0_H0 ;  /* 0x20000004ff137230 */ /* 0x004fe20000004100 */
[----:B------:R-:W-:Y:S06]  /*12e0*/  BRA `(.L_x_6754) ;  /* 0x0000000800dc7947 */ /* 0x000fec0003800000 */
.L_x_6757:
        /* <DEDUP_REMOVED lines=8> */
.L_x_6760:
[----:B------:R-:W2:Y:S02]  /*1370*/  LDG.E.U16 R4, desc[UR36][R4.64] ;  /* 0x0000002404047981 */ /* 0x000ea4000c1e1500 */
[----:B--2---:R-:W-:Y:S01]  /*1380*/  HADD2.F32 R19, -RZ, R4.H0_H0 ;  /* 0x20000004ff137230 */ /* 0x004fe20000004100 */
[----:B------:R-:W-:Y:S06]  /*1390*/  BRA `(.L_x_6754) ;  /* 0x0000000800b07947 */ /* 0x000fec0003800000 */
.L_x_6759:
        /* <DEDUP_REMOVED lines=11> */
.L_x_6749:
        /* <DEDUP_REMOVED lines=12> */
.L_x_6763:
        /* <DEDUP_REMOVED lines=11> */
.L_x_6762:
        /* <DEDUP_REMOVED lines=25> */
.L_x_6765:
        /* <DEDUP_REMOVED lines=12> */
.L_x_6764:
[----:B------:R-:W2:Y:S02]  /*1810*/  LDG.E.U16 R4, desc[UR36][R4.64] ;  /* 0x0000002404047981 */ /* 0x000ea4000c1e1500 */
[----:B--2---:R-:W-:Y:S01]  /*1820*/  IMAD.U32 R19, R4, 0x10000, RZ ;  /* 0x0001000004137824 */ /* 0x004fe200078e00ff */
[----:B------:R-:W-:Y:S06]  /*1830*/  BRA `(.L_x_6754) ;  /* 0x0000000400887947 */ /* 0x000fec0003800000 */
.L_x_6761:
        /* <DEDUP_REMOVED lines=11> */
.L_x_6768:
        /* <DEDUP_REMOVED lines=20> */
.L_x_6770:
[----:B------:R-:W-:Y:S05]  /*1a30*/  BSYNC.RECONVERGENT B0 ;  /* 0x0000000000007941 */ /* 0x000fea0003800200 */
.L_x_6769:
[----:B------:R-:W-:Y:S01]  /*1a40*/  IMAD.SHL.U32 R0, R0, 0x100000, RZ ;  /* 0x0010000000007824 */ /* 0x000fe200078e00ff */
[----:B------:R-:W-:-:S04]  /*1a50*/  LEA R3, R3, 0x3b800000, 0x17 ;  /* 0x3b80000003037811 */ /* 0x000fc800078eb8ff */
[----:B------:R-:W-:Y:S01]  /*1a60*/  LOP3.LUT R19, R3, R0, R19, 0xfe, !PT ;  /* 0x0000000003137212 */ /* 0x000fe200078efe13 */
[----:B------:R-:W-:Y:S06]  /*1a70*/  BRA `(.L_x_6754) ;  /* 0x0000000000f87947 */ /* 0x000fec0003800000 */
.L_x_6767:
        /* <DEDUP_REMOVED lines=20> */
.L_x_6772:
[----:B------:R-:W-:Y:S05]  /*1bc0*/  BSYNC.RECONVERGENT B0 ;  /* 0x0000000000007941 */ /* 0x000fea0003800200 */
.L_x_6771:
[----:B------:R-:W-:Y:S01]  /*1bd0*/  IMAD.SHL.U32 R0, R0, 0x200000, RZ ;  /* 0x0020000000007824 */ /* 0x000fe200078e00ff */
[----:B------:R-:W-:-:S04]  /*1be0*/  LEA R3, R3, 0x37800000, 0x17 ;  /* 0x3780000003037811 */ /* 0x000fc800078eb8ff */
[----:B------:R-:W-:Y:S01]  /*1bf0*/  LOP3.LUT R19, R3, R0, R19, 0xfe, !PT ;  /* 0x0000000003137212 */ /* 0x000fe200078efe13 */
[----:B------:R-:W-:Y:S06]  /*1c00*/  BRA `(.L_x_6754) ;  /* 0x0000000000947947 */ /* 0x000fec0003800000 */
.L_x_6766:
        /* <DEDUP_REMOVED lines=14> */
.L_x_6753:
        /* <DEDUP_REMOVED lines=16> */
.L_x_6775:
[----:B------:R-:W-:Y:S01]  /*1df0*/  IMAD.MOV.U32 R19, RZ, RZ, RZ ;  /* 0x000000ffff137224 */ /* 0x000fe200078e00ff */
[----:B------:R-:W-:Y:S06]  /*1e00*/  BRA `(.L_x_6754) ;  /* 0x0000000000147947 */ /* 0x000fec0003800000 */
.L_x_6774:
[----:B------:R-:W2:Y:S02]  /*1e10*/  LDG.E.64 R4, desc[UR36][R4.64] ;  /* 0x0000002404047981 */ /* 0x000ea4000c1e1b00 */
[----:B--2---:R0:W2:Y:S02]  /*1e20*/  I2F.U64 R19, R4 ;  /* 0x0000000400137312 */ /* 0x0040a40000301000 */
[----:B0-2---:R-:W-:Y:S05]  /*1e30*/  BRA `(.L_x_6754) ;  /* 0x0000000000087947 */ /* 0x005fea0003800000 */
.L_x_6773:
[----:B------:R-:W2:Y:S02]  /*1e40*/  LDG.E R4, desc[UR36][R4.64] ;  /* 0x0000002404047981 */ /* 0x000ea4000c1e1900 */
[----:B--2---:R-:W-:-:S07]  /*1e50*/  I2FP.F32.U32 R19, R4 ;  /* 0x0000000400137245 */ /* 0x004fce0000201000 */
.L_x_6754:
[----:B------:R-:W-:Y:S05]  /*1e60*/  BSYNC.RECONVERGENT B6 ;  /* 0x0000000000067941 */ /* 0x000fea0003800200 */
.L_x_6748:
[----:B------:R-:W-:-:S07]  /*1e70*/  VIADD R17, R17, 0x80 ;  /* 0x0000008011117836 */ /* 0x000fce0000000000 */
.L_x_6747:
[----:B------:R-:W-:Y:S05]  /*1e80*/  BSYNC.RECONVERGENT B7 ;  /* 0x0000000000077941 */ /* 0x000fea0003800200 */
.L_x_6746:
        /* <DEDUP_REMOVED lines=25> */
.L_x_6782:
[----:B------:R-:W2:Y:S02]  /*2020*/  LDG.E.U8 R4, desc[UR36][R4.64] ;  /* 0x0000002404047981 */ /* 0x000ea4000c1e1100 */
[----:B--2---:R-:W-:Y:S01]  /*2030*/  I2FP.F32.U32 R23, R4 ;  /* 0x0000000400177245 */ /* 0x004fe20000201000 */
[----:B------:R-:W-:Y:S06]  /*2040*/  BRA `(.L_x_6784) ;  /* 0x0000000c00447947 */ /* 0x000fec0003800000 */
.L_x_6781:
        /* <DEDUP_REMOVED lines=9> */
.L_x_6786:
[----:B------:R-:W2:Y:S02]  /*20e0*/  LDG.E R4, desc[UR36][R4.64] ;  /* 0x0000002404047981 */ /* 0x000ea4000c1e1900 */
[----:B--2---:R-:W-:Y:S01]  /*20f0*/  I2FP.F32.S32 R23, R4 ;  /* 0x0000000400177245 */ /* 0x004fe20000201400 */
[----:B------:R-:W-:Y:S06]  /*2100*/  BRA `(.L_x_6784) ;  /* 0x0000000c00147947 */ /* 0x000fec0003800000 */
.L_x_6785:
[----:B------:R-:W2:Y:S02]  /*2110*/  LDG.E.U16 R4, desc[UR36][R4.64] ;  /* 0x0000002404047981 */ /* 0x000ea4000c1e1500 */
[----:B--2---:R0:W2:Y:S01]  /*2120*/  I2F.S16 R23, R4 ;  /* 0x0000000400177306 */ /* 0x0040a20000101400 */
[----:B------:R-:W-:Y:S05]  /*2130*/  BRA `(.L_x_6784) ;  /* 0x0000000c00087947 */ /* 0x000fea0003800000 */
.L_x_6780:
        /* <DEDUP_REMOVED lines=8> */
.L_x_6788:
[----:B------:R-:W2:Y:S02]  /*21c0*/  LDG.E.U16 R4, desc[UR36][R4.64] ;  /* 0x0000002404047981 */ /* 0x000ea4000c1e1500 */
[----:B--2---:R-:W-:Y:S01]  /*21d0*/  HADD2.F32 R23, -RZ, R4.H0_H0 ;  /* 0x20000004ff177230 */ /* 0x004fe20000004100 */
[----:B------:R-:W-:Y:S06]  /*21e0*/  BRA `(.L_x_6784) ;  /* 0x0000000800dc7947 */ /* 0x000fec0003800000 */
.L_x_6787:
        /* <DEDUP_REMOVED lines=8> */
.L_x_6790:
[----:B------:R-:W2:Y:S02]  /*2270*/  LDG.E.U16 R4, desc[UR36][R4.64] ;  /* 0x0000002404047981 */ /* 0x000ea4000c1e1500 */
[----:B--2---:R-:W-:Y:S01]  /*2280*/  HADD2.F32 R23, -RZ, R4.H0_H0 ;  /* 0x20000004ff177230 */ /* 0x004fe20000004100 */
[----:B------:R-:W-:Y:S06]  /*2290*/  BRA `(.L_x_6784) ;  /* 0x0000000800b07947 */ /* 0x000fec0003800000 */
.L_x_6789:
        /* <DEDUP_REMOVED lines=11> */
.L_x_6779:
        /* <DEDUP_REMOVED lines=12> */
.L_x_6793:
        /* <DEDUP_REMOVED lines=11> */
.L_x_6792:
        /* <DEDUP_REMOVED lines=25> */
.L_x_6795:
        /* <DEDUP_REMOVED lines=12> */
.L_x_6794:
[----:B------:R-:W2:Y:S02]  /*2710*/  LDG.E.U16 R4, desc[UR36][R4.64] ;  /* 0x0000002404047981 */ /* 0x000ea4000c1e1500 */
[----:B--2---:R-:W-:Y:S01]  /*2720*/  IMAD.U32 R23, R4, 0x10000, RZ ;  /* 0x0001000004177824 */ /* 0x004fe200078e00ff */
[----:B------:R-:W-:Y:S06]  /*2730*/  BRA `(.L_x_6784) ;  /* 0x0000000400887947 */ /* 0x000fec0003800000 */
.L_x_6791:
        /* <DEDUP_REMOVED lines=11> */
.L_x_6798:
        /* <DEDUP_REMOVED lines=20> */
.L_x_6800:
[----:B------:R-:W-:Y:S05]  /*2930*/  BSYNC.RECONVERGENT B0 ;  /* 0x0000000000007941 */ /* 0x000fea0003800200 */
.L_x_6799:
[----:B------:R-:W-:Y:S01]  /*2940*/  IMAD.SHL.U32 R0, R0, 0x100000, RZ ;  /* 0x0010000000007824 */ /* 0x000fe200078e00ff */
[----:B------:R-:W-:-:S04]  /*2950*/  LEA R3, R3, 0x3b800000, 0x17 ;  /* 0x3b80000003037811 */ /* 0x000fc800078eb8ff */
[----:B------:R-:W-:Y:S01]  /*2960*/  LOP3.LUT R23, R3, R0, R23, 0xfe, !PT ;  /* 0x0000000003177212 */ /* 0x000fe200078efe17 */
[----:B------:R-:W-:Y:S06]  /*2970*/  BRA `(.L_x_6784) ;  /* 0x0000000000f87947 */ /* 0x000fec0003800000 */
.L_x_6797:
        /* <DEDUP_REMOVED lines=20> */
.L_x_6802:
[----:B------:R-:W-:Y:S05]  /*2ac0*/  BSYNC.RECONVERGENT B0 ;  /* 0x0000000000007941 */ /* 0x000fea0003800200 */
.L_x_6801:
[----:B------:R-:W-:Y:S01]  /*2ad0*/  IMAD.SHL.U32 R0, R0, 0x200000, RZ ;  /* 0x0020000000007824 */ /* 0x000fe200078e00ff */
[----:B------:R-:W-:-:S04]  /*2ae0*/  LEA R3, R3, 0x37800000, 0x17 ;  /* 0x3780000003037811 */ /* 0x000fc800078eb8ff */
[----:B------:R-:W-:Y:S01]  /*2af0*/  LOP3.LUT R23, R3, R0, R23, 0xfe, !PT ;  /* 0x0000000003177212 */ /* 0x000fe200078efe17 */
[----:B------:R-:W-:Y:S06]  /*2b00*/  BRA `(.L_x_6784) ;  /* 0x0000000000947947 */ /* 0x000fec0003800000 */
.L_x_6796:
        /* <DEDUP_REMOVED lines=14> */
.L_x_6783:
        /* <DEDUP_REMOVED lines=16> */
.L_x_6805:
[----:B------:R-:W-:Y:S01]  /*2cf0*/  IMAD.MOV.U32 R23, RZ, RZ, RZ ;  /* 0x000000ffff177224 */ /* 0x000fe200078e00ff */
[----:B------:R-:W-:Y:S06]  /*2d00*/  BRA `(.L_x_6784) ;  /* 0x0000000000147947 */ /* 0x000fec0003800000 */
.L_x_6804:
[----:B------:R-:W2:Y:S02]  /*2d10*/  LDG.E.64 R4, desc[UR36][R4.64] ;  /* 0x0000002404047981 */ /* 0x000ea4000c1e1b00 */
[----:B--2---:R0:W2:Y:S02]  /*2d20*/  I2F.U64 R23, R4 ;  /* 0x0000000400177312 */ /* 0x0040a40000301000 */
[----:B0-2---:R-:W-:Y:S05]  /*2d30*/  BRA `(.L_x_6784) ;  /* 0x0000000000087947 */ /* 0x005fea0003800000 */
.L_x_6803:
[----:B------:R-:W2:Y:S02]  /*2d40*/  LDG.E R4, desc[UR36][R4.64] ;  /* 0x0000002404047981 */ /* 0x000ea4000c1e1900 */
[----:B--2---:R-:W-:-:S07]  /*2d50*/  I2FP.F32.U32 R23, R4 ;  /* 0x0000000400177245 */ /* 0x004fce0000201000 */
.L_x_6784:
[----:B------:R-:W-:Y:S05]  /*2d60*/  BSYNC.RECONVERGENT B6 ;  /* 0x0000000000067941 */ /* 0x000fea0003800200 */
.L_x_6778:
[----:B------:R-:W-:-:S07]  /*2d70*/  VIADD R17, R17, 0x80 ;  /* 0x0000008011117836 */ /* 0x000fce0000000000 */
.L_x_6777:
[----:B------:R-:W-:Y:S05]  /*2d80*/  BSYNC.RECONVERGENT B7 ;  /* 0x0000000000077941 */ /* 0x000fea0003800200 */
.L_x_6776:
        /* <DEDUP_REMOVED lines=24> */
.L_x_6811:
[----:B------:R-:W2:Y:S02]  /*2f10*/  LDG.E.U8 R4, desc[UR36][R4.64] ;  /* 0x0000002404047981 */ /* 0x000ea4000c1e1100 */
[----:B--2---:R-:W-:Y:S01]  /*2f20*/  I2FP.F32.U32 R16, R4 ;  /* 0x0000000400107245 */ /* 0x004fe20000201000 */
[----:B------:R-:W-:Y:S06]  /*2f30*/  BRA `(.L_x_6807) ;  /* 0x0000000c003c7947 */ /* 0x000fec0003800000 */
.L_x_6810:
        /* <DEDUP_REMOVED lines=9> */
.L_x_6814:
[----:B------:R-:W2:Y:S02]  /*2fd0*/  LDG.E R4, desc[UR36][R4.64] ;  /* 0x0000002404047981 */ /* 0x000ea4000c1e1900 */
[----:B--2---:R-:W-:Y:S01]  /*2fe0*/  I2FP.F32.S32 R16, R4 ;  /* 0x0000000400107245 */ /* 0x004fe20000201400 */
[----:B------:R-:W-:Y:S06]  /*2ff0*/  BRA `(.L_x_6807) ;  /* 0x0000000c000c7947 */ /* 0x000fec0003800000 */
.L_x_6813:
[----:B------:R-:W2:Y:S02]  /*3000*/  LDG.E.U16 R4, desc[UR36][R4.64] ;  /* 0x0000002404047981 */ /* 0x000ea4000c1e1500 */
[----:B--2---:R0:W2:Y:S01]  /*3010*/  I2F.S16 R16, R4 ;  /* 0x0000000400107306 */ /* 0x0040a20000101400 */
[----:B------:R-:W-:Y:S05]  /*3020*/  BRA `(.L_x_6807) ;  /* 0x0000000c00007947 */ /* 0x000fea0003800000 */
.L_x_6809:
        /* <DEDUP_REMOVED lines=8> */
.L_x_6816:
[----:B------:R-:W2:Y:S02]  /*30b0*/  LDG.E.U16 R4, desc[UR36][R4.64] ;  /* 0x0000002404047981 */ /* 0x000ea4000c1e1500 */
[----:B--2---:R-:W-:Y:S01]  /*30c0*/  HADD2.F32 R16, -RZ, R4.H0_H0 ;  /* 0x20000004ff107230 */ /* 0x004fe20000004100 */
[----:B------:R-:W-:Y:S06]  /*30d0*/  BRA `(.L_x_6807) ;  /* 0x0000000800d47947 */ /* 0x000fec0003800000 */
.L_x_6815:
        /* <DEDUP_REMOVED lines=8> */
.L_x_6818:
[----:B------:R-:W2:Y:S02]  /*3160*/  LDG.E.U16 R4, desc[UR36][R4.64] ;  /* 0x0000002404047981 */ /* 0x000ea4000c1e1500 */
[----:B--2---:R-:W-:Y:S01]  /*3170*/  HADD2.F32 R16, -RZ, R4.H0_H0 ;  /* 0x20000004ff107230 */ /* 0x004fe20000004100 */
[----:B------:R-:W-:Y:S06]  /*3180*/  BRA `(.L_x_6807) ;  /* 0x0000000800a87947 */ /* 0x000fec0003800000 */
.L_x_6817:
        /* <DEDUP_REMOVED lines=11> */
.L_x_6808:
        /* <DEDUP_REMOVED lines=12> */
.L_x_6821:
        /* <DEDUP_REMOVED lines=11> */
.L_x_6820:
        /* <DEDUP_REMOVED lines=25> */
.L_x_6823:
        /* <DEDUP_REMOVED lines=13> */
.L_x_6822:
[----:B------:R-:W2:Y:S02]  /*3610*/  LDG.E.U16 R4, desc[UR36][R4.64] ;  /* 0x0000002404047981 */ /* 0x000ea4000c1e1500 */
[----:B--2---:R-:W-:Y:S01]  /*3620*/  IMAD.U32 R16, R4, 0x10000, RZ ;  /* 0x0001000004107824 */ /* 0x004fe200078e00ff */
[----:B------:R-:W-:Y:S06]  /*3630*/  BRA `(.L_x_6807) ;  /* 0x00000004007c7947 */ /* 0x000fec0003800000 */
.L_x_6819:
        /* <DEDUP_REMOVED lines=11> */
.L_x_6826:
        /* <DEDUP_REMOVED lines=19> */
.L_x_6828:
[----:B------:R-:W-:Y:S05]  /*3820*/  BSYNC.RECONVERGENT B0 ;  /* 0x0000000000007941 */ /* 0x000fea0003800200 */
.L_x_6827:
[----:B------:R-:W-:Y:S01]  /*3830*/  IMAD.SHL.U32 R0, R0, 0x100000, RZ ;  /* 0x0010000000007824 */ /* 0x000fe200078e00ff */
[----:B------:R-:W-:-:S04]  /*3840*/  LEA R3, R3, 0x3b800000, 0x17 ;  /* 0x3b80000003037811 */ /* 0x000fc800078eb8ff */
[----:B------:R-:W-:Y:S01]  /*3850*/  LOP3.LUT R16, R3, R0, R7, 0xfe, !PT ;  /* 0x0000000003107212 */ /* 0x000fe200078efe07 */
[----:B------:R-:W-:Y:S06]  /*3860*/  BRA `(.L_x_6807) ;  /* 0x0000000000f07947 */ /* 0x000fec0003800000 */
.L_x_6825:
        /* <DEDUP_REMOVED lines=19> */
.L_x_6830:
[----:B------:R-:W-:Y:S05]  /*39a0*/  BSYNC.RECONVERGENT B0 ;  /* 0x0000000000007941 */ /* 0x000fea0003800200 */
.L_x_6829:
[----:B------:R-:W-:Y:S01]  /*39b0*/  IMAD.SHL.U32 R0, R0, 0x200000, RZ ;  /* 0x0020000000007824 */ /* 0x000fe200078e00ff */
[----:B------:R-:W-:-:S04]  /*39c0*/  LEA R3, R3, 0x37800000, 0x17 ;  /* 0x3780000003037811 */ /* 0x000fc800078eb8ff */
[----:B------:R-:W-:Y:S01]  /*39d0*/  LOP3.LUT R16, R3, R0, R7, 0xfe, !PT ;  /* 0x0000000003107212 */ /* 0x000fe200078efe07 */
[----:B------:R-:W-:Y:S06]  /*39e0*/  BRA `(.L_x_6807) ;  /* 0x0000000000907947 */ /* 0x000fec0003800000 */
.L_x_6824:
        /* <DEDUP_REMOVED lines=14> */
.L_x_6812:
        /* <DEDUP_REMOVED lines=16> */
.L_x_6833:
[----:B------:R-:W-:Y:S05]  /*3bd0*/  BRA `(.L_x_6807) ;  /* 0x0000000000147947 */ /* 0x000fea0003800000 */
.L_x_6832:
[----:B------:R-:W2:Y:S02]  /*3be0*/  LDG.E.64 R16, desc[UR36][R4.64] ;  /* 0x0000002404107981 */ /* 0x000ea4000c1e1b00 */
[----:B--2---:R0:W2:Y:S02]  /*3bf0*/  I2F.U64 R16, R16 ;  /* 0x0000001000107312 */ /* 0x0040a40000301000 */
[----:B0-2---:R-:W-:Y:S05]  /*3c00*/  BRA `(.L_x_6807) ;  /* 0x0000000000087947 */ /* 0x005fea0003800000 */
.L_x_6831:
[----:B------:R-:W2:Y:S02]  /*3c10*/  LDG.E R4, desc[UR36][R4.64] ;  /* 0x0000002404047981 */ /* 0x000ea4000c1e1900 */
[----:B--2---:R-:W-:-:S07]  /*3c20*/  I2FP.F32.U32 R16, R4 ;  /* 0x0000000400107245 */ /* 0x004fce0000201000 */
.L_x_6807:
[----:B------:R-:W-:Y:S05]  /*3c30*/  BSYNC.RECONVERGENT B6 ;  /* 0x0000000000067941 */ /* 0x000fea0003800200 */
.L_x_6806:
[----:B------:R-:W1:Y:S01]  /*3c40*/  LDC.U8 R17, c[0x0][0x3a4] ;  /* 0x0000e900ff117b82 */ /* 0x000e620000000000 */
[----:B------:R-:W-:Y:S01]  /*3c50*/  ISETP.GE.AND P0, PT, R25, R24, PT ;  /* 0x000000181900720c */ /* 0x000fe20003f06270 */
[----:B0-2--5:R0:W2:Y:S01]  /*3c60*/  FRND R22, R23 ;  /* 0x0000001700167307 */ /* 0x0250a20000201000 */
[----:B------:R-:W-:Y:S04]  /*3c70*/  BSSY.RECONVERGENT B7, `(.L_x_6834) ;  /* 0x00002b7000077945 */ /* 0x000fe80003800200 */
[----:B------:R-:W-:Y:S07]  /*3c80*/  BSSY.RELIABLE B6, `(.L_x_6835) ;  /* 0x00001d2000067945 */ /* 0x000fee0003800100 */
[----:B0-----:R-:W-:Y:S05]  /*3c90*/  @P0 BRA `(.L_x_6836) ;  /* 0x0000001c00340947 */ /* 0x001fea0003800000 */
[----:B------:R-:W0:Y:S01]  /*3ca0*/  LDCU UR4, c[0x0][0x3a8] ;  /* 0x00007500ff0477ac */ /* 0x000e220008000800 */
[----:B------:R-:W5:Y:S01]  /*3cb0*/  LDC.64 R8, c[0x0][0x388] ;  /* 0x0000e200ff087b82 */ /* 0x000f620000000a00 */
[----:B------:R-:W-:Y:S01]  /*3cc0*/  IMAD R0, R2, 0x200, R25 ;  /* 0x0000020002007824 */ /* 0x000fe200078e0219 */
[----:B-1--4-:R-:W-:Y:S01]  /*3cd0*/  PRMT R5, R17, 0x9910, RZ ;  /* 0x0000991011057816 */ /* 0x012fe200000000ff */
[----:B---3--:R1:W3:Y:S01]  /*3ce0*/  FRND R4, R26 ;  /* 0x0000001a00047307 */ /* 0x0082e20000201000 */
[----:B------:R-:W-:-:S07]  /*3cf0*/  VIADD R25, R25, 0x80 ;  /* 0x0000008019197836 */ /* 0x000fce0000000000 */
[----:B------:R1:W4:Y:S01]  /*3d00*/  FRND R18, R19 ;  /* 0x0000001300127307 */ /* 0x0003220000201000 */
        /* <DEDUP_REMOVED lines=14> */
[----:B------:R-:W0:Y:S02]  /*3df0*/  F2I.NTZ R3, R26 ;  /* 0x0000001a00037305 */ /* 0x000e240000203100 */
[----:B0-----:R0:W-:Y:S01]  /*3e00*/  STG.E.U8 desc[UR36][R8.64], R3 ;  /* 0x0000000308007986 */ /* 0x0011e2000c101124 */
[----:B------:R-:W-:Y:S05]  /*3e10*/  BRA `(.L_x_6842) ;  /* 0x0000000c003c7947 */ /* 0x000fea0003800000 */
.L_x_6840:
[----:B------:R-:W0:Y:S02]  /*3e20*/  F2I.S64 R26, R26 ;  /* 0x0000001a001a7311 */ /* 0x000e240000201900 */
[----:B0-----:R-:W-:-:S05]  /*3e30*/  IMAD.MOV.U32 R3, RZ, RZ, R26 ;  /* 0x000000ffff037224 */ /* 0x001fca00078e001a */
[----:B------:R0:W-:Y:S01]  /*3e40*/  STG.E.U8 desc[UR36][R8.64], R3 ;  /* 0x0000000308007986 */ /* 0x0001e2000c101124 */
[----:B------:R-:W-:Y:S05]  /*3e50*/  BRA `(.L_x_6842) ;  /* 0x0000000c002c7947 */ /* 0x000fea0003800000 */
.L_x_6839:
[----:B------:R-:W-:-:S13]  /*3e60*/  ISETP.NE.AND P0, PT, R0, 0x2, PT ;  /* 0x000000020000780c */ /* 0x000fda0003f05270 */
[----:B------:R-:W-:Y:S05]  /*3e70*/  @!P0 BRA `(.L_x_6843) ;  /* 0x0000000000288947 */ /* 0x000fea0003800000 */
[----:B------:R-:W-:-:S13]  /*3e80*/  ISETP.NE.AND P0, PT, R0, 0x3, PT ;  /* 0x000000030000780c */ /* 0x000fda0003f05270 */
[----:B------:R-:W-:Y:S05]  /*3e90*/  @!P0 BRA `(.L_x_6844) ;  /* 0x0000000000148947 */ /* 0x000fea0003800000 */
[----:B------:R-:W-:-:S13]  /*3ea0*/  ISETP.NE.AND P0, PT, R0, 0x4, PT ;  /* 0x000000040000780c */ /* 0x000fda0003f05270 */
[----:B------:R-:W-:Y:S05]  /*3eb0*/  @P0 BRA `(.L_x_6841) ;  /* 0x0000000800800947 */ /* 0x000fea0003800000 */
[----:B------:R-:W0:Y:S02]  /*3ec0*/  F2I.S64 R26, R26 ;  /* 0x0000001a001a7311 */ /* 0x000e240000201900 */
[----:B0-----:R0:W-:Y:S01]  /*3ed0*/  STG.E.64 desc[UR36][R8.64], R26 ;  /* 0x0000001a08007986 */ /* 0x0011e2000c101b24 */
[----:B------:R-:W-:Y:S05]  /*3ee0*/  BRA `(.L_x_6842) ;  /* 0x0000000c00087947 */ /* 0x000fea0003800000 */
.L_x_6844:
[----:B------:R-:W0:Y:S02]  /*3ef0*/  F2I.NTZ R3, R26 ;  /* 0x0000001a00037305 */ /* 0x000e240000203100 */
[----:B0-----:R0:W-:Y:S01]  /*3f00*/  STG.E desc[UR36][R8.64], R3 ;  /* 0x0000000308007986 */ /* 0x0011e2000c101924 */
[----:B------:R-:W-:Y:S05]  /*3f10*/  BRA `(.L_x_6842) ;  /* 0x0000000800fc7947 */ /* 0x000fea0003800000 */
.L_x_6843:
[----:B------:R-:W0:Y:S02]  /*3f20*/  F2I.NTZ R3, R26 ;  /* 0x0000001a00037305 */ /* 0x000e240000203100 */
[----:B0-----:R0:W-:Y:S01]  /*3f30*/  STG.E.U16 desc[UR36][R8.64], R3 ;  /* 0x0000000308007986 */ /* 0x0011e2000c101524 */
[----:B------:R-:W-:Y:S05]  /*3f40*/  BRA `(.L_x_6842) ;  /* 0x0000000800f07947 */ /* 0x000fea0003800000 */
.L_x_6838:
        /* <DEDUP_REMOVED lines=8> */
.L_x_6846:
[----:B------:R-:W-:-:S05]  /*3fd0*/  F2FP.F16.F32.PACK_AB R4, RZ, R4 ;  /* 0x00000004ff04723e */ /* 0x000fca00000000ff */
[----:B------:R0:W-:Y:S01]  /*3fe0*/  STG.E.U16 desc[UR36][R8.64], R4 ;  /* 0x0000000408007986 */ /* 0x0001e2000c101524 */
[----:B------:R-:W-:Y:S05]  /*3ff0*/  BRA `(.L_x_6842) ;  /* 0x0000000800c47947 */ /* 0x000fea0003800000 */
.L_x_6845:
        /* <DEDUP_REMOVED lines=9> */
.L_x_6848:
[----:B------:R-:W-:-:S04]  /*4090*/  F2FP.F16.F32.PACK_AB R3, RZ, R4 ;  /* 0x00000004ff03723e */ /* 0x000fc800000000ff */
[----:B------:R-:W-:-:S05]  /*40a0*/  PRMT R3, R3, 0x5410, RZ ;  /* 0x0000541003037816 */ /* 0x000fca00000000ff */
[----:B------:R0:W-:Y:S01]  /*40b0*/  STG.E desc[UR36][R8.64], R3 ;  /* 0x0000000308007986 */ /* 0x0001e2000c101924 */
[----:B------:R-:W-:Y:S05]  /*40c0*/  BRA `(.L_x_6842) ;  /* 0x0000000800907947 */ /* 0x000fea0003800000 */
.L_x_6847:
[----:B------:R-:W-:-:S06]  /*40d0*/  FMUL.FTZ R4, R4, 1 ;  /* 0x3f80000004047820 */ /* 0x000fcc0000410000 */
[----:B------:R-:W0:Y:S02]  /*40e0*/  F2F.F64.F32 R4, R4 ;  /* 0x0000000400047310 */ /* 0x000e240000201800 */
[----:B0-----:R0:W-:Y:S01]  /*40f0*/  STG.E.64 desc[UR36][R8.64], R4 ;  /* 0x0000000408007986 */ /* 0x0011e2000c101b24 */
[----:B------:R-:W-:Y:S05]  /*4100*/  BRA `(.L_x_6842) ;  /* 0x0000000800807947 */ /* 0x000fea0003800000 */
.L_x_6837:
        /* <DEDUP_REMOVED lines=12> */
.L_x_6851:
[----:B------:R-:W-:Y:S01]  /*41d0*/  FMUL.FTZ R4, R4, 1 ;  /* 0x3f80000004047820 */ /* 0x000fe20000410000 */
[----:B------:R-:W-:-:S05]  /*41e0*/  CS2R R6, SRZ ;  /* 0x0000000000067805 */ /* 0x000fca000001ff00 */
[----:B------:R-:W0:Y:S02]  /*41f0*/  F2F.F64.F32 R4, R4 ;  /* 0x0000000400047310 */ /* 0x000e240000201800 */
[----:B0-----:R0:W-:Y:S01]  /*4200*/  STG.E.128 desc[UR36][R8.64], R4 ;  /* 0x0000000408007986 */ /* 0x0011e2000c101d24 */
[----:B------:R-:W-:Y:S05]  /*4210*/  BRA `(.L_x_6842) ;  /* 0x00000008003c7947 */ /* 0x000fea0003800000 */
.L_x_6850:
        /* <DEDUP_REMOVED lines=18> */
.L_x_6855:
[----:B------:R-:W-:Y:S05]  /*4340*/  BSYNC.RECONVERGENT B0 ;  /* 0x0000000000007941 */ /* 0x000fea0003800200 */
.L_x_6854:
[----:B------:R-:W-:-:S05]  /*4350*/  LOP3.LUT R5, R0, 0x80, R5, 0xf8, !PT ;  /* 0x0000008000057812 */ /* 0x000fca00078ef805 */
[----:B------:R0:W-:Y:S01]  /*4360*/  STG.E.U8 desc[UR36][R8.64], R5 ;  /* 0x0000000508007986 */ /* 0x0001e2000c101124 */
[----:B------:R-:W-:Y:S05]  /*4370*/  BRA `(.L_x_6842) ;  /* 0x0000000400e47947 */ /* 0x000fea0003800000 */
.L_x_6853:
        /* <DEDUP_REMOVED lines=14> */
.L_x_6857:
[----:B------:R-:W-:Y:S05]  /*4460*/  BSYNC.RECONVERGENT B0 ;  /* 0x0000000000007941 */ /* 0x000fea0003800200 */
.L_x_6856:
[----:B------:R-:W-:-:S05]  /*4470*/  LOP3.LUT R3, R0, 0x80, R7, 0xf8, !PT ;  /* 0x0000008000037812 */ /* 0x000fca00078ef807 */
[----:B------:R0:W-:Y:S01]  /*4480*/  STG.E.U8 desc[UR36][R8.64], R3 ;  /* 0x0000000308007986 */ /* 0x0001e2000c101124 */
[----:B------:R-:W-:Y:S05]  /*4490*/  BRA `(.L_x_6842) ;  /* 0x00000004009c7947 */ /* 0x000fea0003800000 */
.L_x_6852:
[----:B------:R-:W-:-:S05]  /*44a0*/  F2FP.BF16.F32.PACK_AB R4, RZ, R4 ;  /* 0x00000004ff04723e */ /* 0x000fca00000010ff */
[----:B------:R0:W-:Y:S01]  /*44b0*/  STG.E.U16 desc[UR36][R8.64], R4 ;  /* 0x0000000408007986 */ /* 0x0001e2000c101524 */
[----:B------:R-:W-:Y:S05]  /*44c0*/  BRA `(.L_x_6842) ;  /* 0x0000000400907947 */ /* 0x000fea0003800000 */
.L_x_6849:
        /* <DEDUP_REMOVED lines=8> */
[----:B------:R-:W0:Y:S02]  /*4550*/  F2I.U32.NTZ R3, R26 ;  /* 0x0000001a00037305 */ /* 0x000e240000203000 */
[----:B0-----:R0:W-:Y:S01]  /*4560*/  STG.E.U16 desc[UR36][R8.64], R3 ;  /* 0x0000000308007986 */ /* 0x0011e2000c101524 */
[----:B------:R-:W-:Y:S05]  /*4570*/  BRA `(.L_x_6842) ;  /* 0x0000000400647947 */ /* 0x000fea0003800000 */
.L_x_6860:
        /* <DEDUP_REMOVED lines=12> */
.L_x_6863:
[----:B------:R-:W-:-:S04]  /*4640*/  SHF.R.U32.HI R0, RZ, 0x14, R4 ;  /* 0x00000014ff007819 */ /* 0x000fc80000011604 */
[----:B------:R-:W-:-:S04]  /*4650*/  LOP3.LUT R3, R0, 0x1, RZ, 0xc0, !PT ;  /* 0x0000000100037812 */ /* 0x000fc800078ec0ff */
[----:B------:R-:W-:-:S04]  /*4660*/  IADD3 R0, PT, PT, R4, 0x487ffff, R3 ;  /* 0x0487ffff04007810 */ /* 0x000fc80007ffe003 */
[----:B------:R-:W-:-:S04]  /*4670*/  SHF.R.U32.HI R0, RZ, 0x14, R0 ;  /* 0x00000014ff007819 */ /* 0x000fc80000011600 */
[----:B------:R-:W-:-:S07]  /*4680*/  LOP3.LUT R3, R0, 0xff, RZ, 0xc0, !PT ;  /* 0x000000ff00037812 */ /* 0x000fce00078ec0ff */
.L_x_6864:
[----:B------:R-:W-:-:S04]  /*4690*/  SHF.R.U32.HI R4, RZ, 0x18, R4 ;  /* 0x00000018ff047819 */ /* 0x000fc80000011604 */
[----:B------:R-:W-:-:S04]  /*46a0*/  LOP3.LUT R3, R3, 0x80, R4, 0xf8, !PT ;  /* 0x0000008003037812 */ /* 0x000fc800078ef804 */
[----:B------:R-:W-:-:S07]  /*46b0*/  PRMT R0, R3, 0x7610, R0 ;  /* 0x0000761003007816 */ /* 0x000fce0000000000 */
.L_x_6862:
[----:B------:R-:W-:Y:S05]  /*46c0*/  BSYNC.RECONVERGENT B0 ;  /* 0x0000000000007941 */ /* 0x000fea0003800200 */
.L_x_6861:
[----:B------:R1:W-:Y:S01]  /*46d0*/  STG.E.U8 desc[UR36][R8.64], R0 ;  /* 0x0000000008007986 */ /* 0x0003e2000c101124 */
[----:B------:R-:W-:Y:S05]  /*46e0*/  BRA `(.L_x_6842) ;  /* 0x0000000400087947 */ /* 0x000fea0003800000 */
.L_x_6859:
        /* <DEDUP_REMOVED lines=12> */
.L_x_6867:
[----:B------:R-:W-:-:S04]  /*47b0*/  SHF.R.U32.HI R0, RZ, 0x15, R4 ;  /* 0x00000015ff007819 */ /* 0x000fc80000011604 */
[----:B------:R-:W-:-:S04]  /*47c0*/  LOP3.LUT R3, R0, 0x1, RZ, 0xc0, !PT ;  /* 0x0000000100037812 */ /* 0x000fc800078ec0ff */
[----:B------:R-:W-:-:S04]  /*47d0*/  IADD3 R0, PT, PT, R4, 0x88fffff, R3 ;  /* 0x088fffff04007810 */ /* 0x000fc80007ffe003 */
[----:B------:R-:W-:-:S04]  /*47e0*/  SHF.R.U32.HI R0, RZ, 0x15, R0 ;  /* 0x00000015ff007819 */ /* 0x000fc80000011600 */
[----:B------:R-:W-:-:S07]  /*47f0*/  LOP3.LUT R3, R0, 0xff, RZ, 0xc0, !PT ;  /* 0x000000ff00037812 */ /* 0x000fce00078ec0ff */
.L_x_6868:
[----:B------:R-:W-:-:S04]  /*4800*/  SHF.R.U32.HI R4, RZ, 0x18, R4 ;  /* 0x00000018ff047819 */ /* 0x000fc80000011604 */
[----:B------:R-:W-:-:S04]  /*4810*/  LOP3.LUT R3, R3, 0x80, R4, 0xf8, !PT ;  /* 0x0000008003037812 */ /* 0x000fc800078ef804 */
[----:B------:R-:W-:-:S07]  /*4820*/  PRMT R0, R3, 0x7610, R0 ;  /* 0x0000761003007816 */ /* 0x000fce0000000000 */
.L_x_6866:
[----:B------:R-:W-:Y:S05]  /*4830*/  BSYNC.RECONVERGENT B0 ;  /* 0x0000000000007941 */ /* 0x000fea0003800200 */
.L_x_6865:
[----:B------:R3:W-:Y:S01]  /*4840*/  STG.E.U8 desc[UR36][R8.64], R0 ;  /* 0x0000000008007986 */ /* 0x0007e2000c101124 */
[----:B------:R-:W-:Y:S05]  /*4850*/  BRA `(.L_x_6842) ;  /* 0x0000000000ac7947 */ /* 0x000fea0003800000 */
.L_x_6858:
[----:B------:R-:W-:-:S13]  /*4860*/  ISETP.NE.AND P0, PT, R0, 0x1c, PT ;  /* 0x0000001c0000780c */ /* 0x000fda0003f05270 */
[----:B------:R-:W-:Y:S05]  /*4870*/  @!P0 BRA `(.L_x_6869) ;  /* 0x00000000009c8947 */ /* 0x000fea0003800000 */
[----:B------:R-:W-:-:S13]  /*4880*/  ISETP.NE.AND P0, PT, R0, 0x1d, PT ;  /* 0x0000001d0000780c */ /* 0x000fda0003f05270 */
[----:B------:R-:W-:Y:S05]  /*4890*/  @!P0 BRA `(.L_x_6870) ;  /* 0x0000000000888947 */ /* 0x000fea0003800000 */
[----:B------:R-:W-:-:S13]  /*48a0*/  ISETP.NE.AND P0, PT, R0, 0x2c, PT ;  /* 0x0000002c0000780c */ /* 0x000fda0003f05270 */
[----:B------:R-:W-:Y:S05]  /*48b0*/  @!P0 BRA `(.L_x_6871) ;  /* 0x0000000000448947 */ /* 0x000fea0003800000 */
.L_x_6841:
        /* <DEDUP_REMOVED lines=16> */
.L_x_6872:
[----:B------:R-:W-:Y:S05]  /*49c0*/  BRA `(.L_x_6842) ;  /* 0x0000000000507947 */ /* 0x000fea0003800000 */
.L_x_6871:
        /* <DEDUP_REMOVED lines=15> */
.L_x_6870:
[----:B------:R-:W0:Y:S02]  /*4ac0*/  F2I.U64 R26, R26 ;  /* 0x0000001a001a7311 */ /* 0x000e240000201800 */
[----:B0-----:R0:W-:Y:S01]  /*4ad0*/  STG.E.64 desc[UR36][R8.64], R26 ;  /* 0x0000001a08007986 */ /* 0x0011e2000c101b24 */
[----:B------:R-:W-:Y:S05]  /*4ae0*/  BRA `(.L_x_6842) ;  /* 0x0000000000087947 */ /* 0x000fea0003800000 */
.L_x_6869:
[----:B------:R-:W0:Y:S02]  /*4af0*/  F2I.U32.NTZ R3, R26 ;  /* 0x0000001a00037305 */ /* 0x000e240000203000 */
[----:B0-----:R4:W-:Y:S02]  /*4b00*/  STG.E desc[UR36][R8.64], R3 ;  /* 0x0000000308007986 */ /* 0x0019e4000c101924 */
.L_x_6842:
        /* <DEDUP_REMOVED lines=24> */
.L_x_6877:
[----:B------:R-:W0:Y:S02]  /*4c90*/  F2I.S64 R4, R19 ;  /* 0x0000001300047311 */ /* 0x000e240000201900 */
[----:B0-----:R0:W-:Y:S01]  /*4ca0*/  STG.E.U8 desc[UR36][R8.64], R4 ;  /* 0x0000000408007986 */ /* 0x0011e2000c101124 */
[----:B------:R-:W-:Y:S05]  /*4cb0*/  BRA `(.L_x_6879) ;  /* 0x0000000c00287947 */ /* 0x000fea0003800000 */
.L_x_6876:
        /* <DEDUP_REMOVED lines=9> */
.L_x_6881:
[----:B------:R-:W0:Y:S02]  /*4d50*/  F2I.NTZ R19, R19 ;  /* 0x0000001300137305 */ /* 0x000e240000203100 */
[----:B0-----:R0:W-:Y:S01]  /*4d60*/  STG.E desc[UR36][R8.64], R19 ;  /* 0x0000001308007986 */ /* 0x0011e2000c101924 */
[----:B------:R-:W-:Y:S05]  /*4d70*/  BRA `(.L_x_6879) ;  /* 0x0000000800f87947 */ /* 0x000fea0003800000 */
.L_x_6880:
[----:B------:R-:W0:Y:S02]  /*4d80*/  F2I.NTZ R19, R19 ;  /* 0x0000001300137305 */ /* 0x000e240000203100 */
[----:B0-----:R0:W-:Y:S01]  /*4d90*/  STG.E.U16 desc[UR36][R8.64], R19 ;  /* 0x0000001308007986 */ /* 0x0011e2000c101524 */
[----:B------:R-:W-:Y:S05]  /*4da0*/  BRA `(.L_x_6879) ;  /* 0x0000000800ec7947 */ /* 0x000fea0003800000 */
.L_x_6875:
        /* <DEDUP_REMOVED lines=8> */
.L_x_6883:
[----:B------:R-:W-:-:S05]  /*4e30*/  F2FP.F16.F32.PACK_AB R18, RZ, R18 ;  /* 0x00000012ff12723e */ /* 0x000fca00000000ff */
[----:B------:R0:W-:Y:S01]  /*4e40*/  STG.E.U16 desc[UR36][R8.64], R18 ;  /* 0x0000001208007986 */ /* 0x0001e2000c101524 */
[----:B------:R-:W-:Y:S05]  /*4e50*/  BRA `(.L_x_6879) ;  /* 0x0000000800c07947 */ /* 0x000fea0003800000 */
.L_x_6882:
        /* <DEDUP_REMOVED lines=9> */
.L_x_6885:
[----:B------:R-:W-:-:S04]  /*4ef0*/  F2FP.F16.F32.PACK_AB R3, RZ, R18 ;  /* 0x00000012ff03723e */ /* 0x000fc800000000ff */
[----:B------:R-:W-:-:S05]  /*4f00*/  PRMT R3, R3, 0x5410, RZ ;  /* 0x0000541003037816 */ /* 0x000fca00000000ff */
[----:B------:R0:W-:Y:S01]  /*4f10*/  STG.E desc[UR36][R8.64], R3 ;  /* 0x0000000308007986 */ /* 0x0001e2000c101924 */
[----:B------:R-:W-:Y:S05]  /*4f20*/  BRA `(.L_x_6879) ;  /* 0x00000008008c7947 */ /* 0x000fea0003800000 */
.L_x_6884:
[----:B------:R-:W-:-:S06]  /*4f30*/  FMUL.FTZ R4, R18, 1 ;  /* 0x3f80000012047820 */ /* 0x000fcc0000410000 */
[----:B------:R-:W0:Y:S02]  /*4f40*/  F2F.F64.F32 R4, R4 ;  /* 0x0000000400047310 */ /* 0x000e240000201800 */
[----:B0-----:R0:W-:Y:S01]  /*4f50*/  STG.E.64 desc[UR36][R8.64], R4 ;  /* 0x0000000408007986 */ /* 0x0011e2000c101b24 */
[----:B------:R-:W-:Y:S05]  /*4f60*/  BRA `(.L_x_6879) ;  /* 0x00000008007c7947 */ /* 0x000fea0003800000 */
.L_x_6874:
        /* <DEDUP_REMOVED lines=13> */
.L_x_6889:
        /* <DEDUP_REMOVED lines=16> */
.L_x_6892:
[----:B------:R-:W-:-:S04]  /*5140*/  SHF.R.U32.HI R18, RZ, 0x18, R18 ;  /* 0x00000018ff127819 */ /* 0x000fc80000011612 */
[----:B------:R-:W-:-:S04]  /*5150*/  LOP3.LUT R3, R3, 0x80, R18, 0xf8, !PT ;  /* 0x0000008003037812 */ /* 0x000fc800078ef812 */
[----:B------:R-:W-:-:S07]  /*5160*/  PRMT R4, R3, 0x7610, R4 ;  /* 0x0000761003047816 */ /* 0x000fce0000000004 */
.L_x_6891:
[----:B------:R-:W-:Y:S05]  /*5170*/  BSYNC.RECONVERGENT B0 ;  /* 0x0000000000007941 */ /* 0x000fea0003800200 */
.L_x_6890:
[----:B------:R0:W-:Y:S01]  /*5180*/  STG.E.U8 desc[UR36][R8.64], R4 ;  /* 0x0000000408007986 */ /* 0x0001e2000c101124 */
[----:B------:R-:W-:Y:S05]  /*5190*/  BRA `(.L_x_6879) ;  /* 0x0000000400f07947 */ /* 0x000fea0003800000 */
.L_x_6888:
        /* <DEDUP_REMOVED lines=16> */
.L_x_6895:
[----:B------:R-:W-:-:S04]  /*52a0*/  SHF.R.U32.HI R18, RZ, 0x18, R18 ;  /* 0x00000018ff127819 */ /* 0x000fc80000011612 */
[----:B------:R-:W-:-:S04]  /*52b0*/  LOP3.LUT R3, R3, 0x80, R18, 0xf8, !PT ;  /* 0x0000008003037812 */ /* 0x000fc800078ef812 */
[----:B------:R-:W-:-:S07]  /*52c0*/  PRMT R4, R3, 0x7610, R4 ;  /* 0x0000761003047816 */ /* 0x000fce0000000004 */
.L_x_6894:
[----:B------:R-:W-:Y:S05]  /*52d0*/  BSYNC.RECONVERGENT B0 ;  /* 0x0000000000007941 */ /* 0x000fea0003800200 */
.L_x_6893:
[----:B------:R0:W-:Y:S01]  /*52e0*/  STG.E.U8 desc[UR36][R8.64], R4 ;  /* 0x0000000408007986 */ /* 0x0001e2000c101124 */
[----:B------:R-:W-:Y:S05]  /*52f0*/  BRA `(.L_x_6879) ;  /* 0x0000000400987947 */ /* 0x000fea0003800000 */
.L_x_6887:
        /* <DEDUP_REMOVED lines=21> */
.L_x_6897:
[----:B------:R-:W0:Y:S02]  /*5450*/  F2I.U64 R4, R19 ;  /* 0x0000001300047311 */ /* 0x000e240000201800 */
[----:B0-----:R0:W-:Y:S01]  /*5460*/  STG.E.64 desc[UR36][R8.64], R4 ;  /* 0x0000000408007986 */ /* 0x0011e2000c101b24 */
[----:B------:R-:W-:Y:S05]  /*5470*/  BRA `(.L_x_6879) ;  /* 0x0000000400387947 */ /* 0x000fea0003800000 */
.L_x_6896:
[----:B------:R-:W0:Y:S02]  /*5480*/  F2I.U32.NTZ R19, R19 ;  /* 0x0000001300137305 */ /* 0x000e240000203000 */
[----:B0-----:R0:W-:Y:S01]  /*5490*/  STG.E desc[UR36][R8.64], R19 ;  /* 0x0000001308007986 */ /* 0x0011e2000c101924 */
[----:B------:R-:W-:Y:S05]  /*54a0*/  BRA `(.L_x_6879) ;  /* 0x00000004002c7947 */ /* 0x000fea0003800000 */
.L_x_6886:
        /* <DEDUP_REMOVED lines=10> */
.L_x_6899:
[----:B------:R-:W-:Y:S01]  /*5550*/  FMUL.FTZ R4, R18, 1 ;  /* 0x3f80000012047820 */ /* 0x000fe20000410000 */
[----:B------:R-:W-:-:S05]  /*5560*/  CS2R R6, SRZ ;  /* 0x0000000000067805 */ /* 0x000fca000001ff00 */
[----:B------:R-:W0:Y:S02]  /*5570*/  F2F.F64.F32 R4, R4 ;  /* 0x0000000400047310 */ /* 0x000e240000201800 */
[----:B0-----:R0:W-:Y:S01]  /*5580*/  STG.E.128 desc[UR36][R8.64], R4 ;  /* 0x0000000408007986 */ /* 0x0011e2000c101d24 */
[----:B------:R-:W-:Y:S05]  /*5590*/  BRA `(.L_x_6879) ;  /* 0x0000000000f07947 */ /* 0x000fea0003800000 */
.L_x_6898:
[----:B------:R-:W-:-:S13]  /*55a0*/  ISETP.NE.AND P0, PT, R0, 0xf, PT ;  /* 0x0000000f0000780c */ /* 0x000fda0003f05270 */
[----:B------:R-:W-:Y:S05]  /*55b0*/  @!P0 BRA `(.L_x_6900) ;  /* 0x0000000000e08947 */ /* 0x000fea0003800000 */
[----:B------:R-:W-:-:S13]  /*55c0*/  ISETP.NE.AND P0, PT, R0, 0x17, PT ;  /* 0x000000170000780c */ /* 0x000fda0003f05270 */
[----:B------:R-:W-:Y:S05]  /*55d0*/  @!P0 BRA `(.L_x_6901) ;  /* 0x00000000008c8947 */ /* 0x000fea0003800000 */
[----:B------:R-:W-:-:S13]  /*55e0*/  ISETP.NE.AND P0, PT, R0, 0x18, PT ;  /* 0x000000180000780c */ /* 0x000fda0003f05270 */
[----:B------:R-:W-:Y:S05]  /*55f0*/  @!P0 BRA `(.L_x_6902) ;  /* 0x0000000000448947 */ /* 0x000fea0003800000 */
.L_x_6878:
        /* <DEDUP_REMOVED lines=16> */
.L_x_6903:
[----:B------:R-:W-:Y:S05]  /*5700*/  BRA `(.L_x_6879) ;  /* 0x0000000000947947 */ /* 0x000fea0003800000 */
.L_x_6902:
        /* <DEDUP_REMOVED lines=12> */
.L_x_6905:
[----:B------:R-:W-:Y:S05]  /*57d0*/  BSYNC.RECONVERGENT B0 ;  /* 0x0000000000007941 */ /* 0x000fea0003800200 */
.L_x_6904:
[----:B------:R-:W-:-:S05]  /*57e0*/  LOP3.LUT R3, R0, 0x80, R5, 0xf8, !PT ;  /* 0x0000008000037812 */ /* 0x000fca00078ef805 */
[----:B------:R4:W-:Y:S01]  /*57f0*/  STG.E.U8 desc[UR36][R8.64], R3 ;  /* 0x0000000308007986 */ /* 0x0009e2000c101124 */
[----:B------:R-:W-:Y:S05]  /*5800*/  BRA `(.L_x_6879) ;  /* 0x0000000000547947 */ /* 0x000fea0003800000 */
.L_x_6901:
        /* <DEDUP_REMOVED lines=11> */
.L_x_6907:
[----:B------:R-:W-:Y:S01]  /*58c0*/  IMAD.MOV.U32 R0, RZ, RZ, 0x7f ;  /* 0x0000007fff007424 */ /* 0x000fe200078e00ff */
[----:B------:R-:W-:-:S04]  /*58d0*/  ISETP.GT.U32.AND P0, PT, R4, 0x7f800000, PT ;  /* 0x7f8000000400780c */ /* 0x000fc80003f04070 */
[----:B------:R-:W-:-:S09]  /*58e0*/  SEL R0, R0, 0x7c, P0 ;  /* 0x0000007c00007807 */ /* 0x000fd20000000000 */
.L_x_6908:
[----:B------:R-:W-:Y:S05]  /*58f0*/  BSYNC.RECONVERGENT B0 ;  /* 0x0000000000007941 */ /* 0x000fea0003800200 */
.L_x_6906:
[----:B------:R-:W-:-:S04]  /*5900*/  SHF.R.U32.HI R3, RZ, 0x18, R18 ;  /* 0x00000018ff037819 */ /* 0x000fc80000011612 */
[----:B------:R-:W-:-:S05]  /*5910*/  LOP3.LUT R3, R0, 0x80, R3, 0xf8, !PT ;  /* 0x0000008000037812 */ /* 0x000fca00078ef803 */
[----:B------:R3:W-:Y:S01]  /*5920*/  STG.E.U8 desc[UR36][R8.64], R3 ;  /* 0x0000000308007986 */ /* 0x0007e2000c101124 */
[----:B------:R-:W-:Y:S05]  /*5930*/  BRA `(.L_x_6879) ;  /* 0x0000000000087947 */ /* 0x000fea0003800000 */
.L_x_6900:
[----:B------:R-:W-:-:S05]  /*5940*/  F2FP.BF16.F32.PACK_AB R18, RZ, R18 ;  /* 0x00000012ff12723e */ /* 0x000fca00000010ff */
[----:B------:R0:W-:Y:S02]  /*5950*/  STG.E.U16 desc[UR36][R8.64], R18 ;  /* 0x0000001208007986 */ /* 0x0001e4000c101524 */
.L_x_6879:
[----:B------:R-:W-:-:S07]  /*5960*/  VIADD R25, R25, 0x80 ;  /* 0x0000008019197836 */ /* 0x000fce0000000000 */
.L_x_6836:
[----:B------:R-:W-:-:S13]  /*5970*/  ISETP.GE.AND P0, PT, R25, R24, PT ;  /* 0x000000181900720c */ /* 0x000fda0003f06270 */
[----:B------:R-:W-:Y:S05]  /*5980*/  @P0 BREAK.RELIABLE B6 ;  /* 0x0000000000060942 */ /* 0x000fea0003800100 */
[----:B------:R-:W-:Y:S05]  /*5990*/  @P0 BRA `(.L_x_6873) ;  /* 0x0000000c00900947 */ /* 0x000fea0003800000 */
[----:B------:R-:W-:Y:S05]  /*59a0*/  BSYNC.RELIABLE B6 ;  /* 0x0000000000067941 */ /* 0x000fea0003800100 */
.L_x_6835:
        /* <DEDUP_REMOVED lines=21> */
.L_x_6912:
[----:B------:R-:W0:Y:S02]  /*5b00*/  F2I.S64 R4, R23 ;  /* 0x0000001700047311 */ /* 0x000e240000201900 */
[----:B0-----:R0:W-:Y:S01]  /*5b10*/  STG.E.U8 desc[UR36][R8.64], R4 ;  /* 0x0000000408007986 */ /* 0x0011e2000c101124 */
[----:B------:R-:W-:Y:S05]  /*5b20*/  BRA `(.L_x_6914) ;  /* 0x0000000c00287947 */ /* 0x000fea0003800000 */
.L_x_6911:
        /* <DEDUP_REMOVED lines=9> */
.L_x_6916:
[----:B------:R-:W0:Y:S02]  /*5bc0*/  F2I.NTZ R23, R23 ;  /* 0x0000001700177305 */ /* 0x000e240000203100 */
[----:B0-----:R0:W-:Y:S01]  /*5bd0*/  STG.E desc[UR36][R8.64], R23 ;  /* 0x0000001708007986 */ /* 0x0011e2000c101924 */
[----:B------:R-:W-:Y:S05]  /*5be0*/  BRA `(.L_x_6914) ;  /* 0x0000000800f87947 */ /* 0x000fea0003800000 */
.L_x_6915:
[----:B------:R-:W0:Y:S02]  /*5bf0*/  F2I.NTZ R23, R23 ;  /* 0x0000001700177305 */ /* 0x000e240000203100 */
[----:B0-----:R0:W-:Y:S01]  /*5c00*/  STG.E.U16 desc[UR36][R8.64], R23 ;  /* 0x0000001708007986 */ /* 0x0011e2000c101524 */
[----:B------:R-:W-:Y:S05]  /*5c10*/  BRA `(.L_x_6914) ;  /* 0x0000000800ec7947 */ /* 0x000fea0003800000 */
.L_x_6910:
        /* <DEDUP_REMOVED lines=8> */
.L_x_6918:
[----:B--2---:R-:W-:-:S05]  /*5ca0*/  F2FP.F16.F32.PACK_AB R22, RZ, R22 ;  /* 0x00000016ff16723e */ /* 0x004fca00000000ff */
[----:B------:R0:W-:Y:S01]  /*5cb0*/  STG.E.U16 desc[UR36][R8.64], R22 ;  /* 0x0000001608007986 */ /* 0x0001e2000c101524 */
[----:B------:R-:W-:Y:S05]  /*5cc0*/  BRA `(.L_x_6914) ;  /* 0x0000000800c07947 */ /* 0x000fea0003800000 */
.L_x_6917:
        /* <DEDUP_REMOVED lines=9> */
.L_x_6920:
[----:B--2---:R-:W-:-:S04]  /*5d60*/  F2FP.F16.F32.PACK_AB R3, RZ, R22 ;  /* 0x00000016ff03723e */ /* 0x004fc800000000ff */
[----:B------:R-:W-:-:S05]  /*5d70*/  PRMT R3, R3, 0x5410, RZ ;  /* 0x0000541003037816 */ /* 0x000fca00000000ff */
[----:B------:R0:W-:Y:S01]  /*5d80*/  STG.E desc[UR36][R8.64], R3 ;  /* 0x0000000308007986 */ /* 0x0001e2000c101924 */
[----:B------:R-:W-:Y:S05]  /*5d90*/  BRA `(.L_x_6914) ;  /* 0x00000008008c7947 */ /* 0x000fea0003800000 */
.L_x_6919:
[----:B--2---:R-:W-:-:S06]  /*5da0*/  FMUL.FTZ R4, R22, 1 ;  /* 0x3f80000016047820 */ /* 0x004fcc0000410000 */
[----:B------:R-:W0:Y:S02]  /*5db0*/  F2F.F64.F32 R4, R4 ;  /* 0x0000000400047310 */ /* 0x000e240000201800 */
[----:B0-----:R0:W-:Y:S01]  /*5dc0*/  STG.E.64 desc[UR36][R8.64], R4 ;  /* 0x0000000408007986 */ /* 0x0011e2000c101b24 */
[----:B------:R-:W-:Y:S05]  /*5dd0*/  BRA `(.L_x_6914) ;  /* 0x00000008007c7947 */ /* 0x000fea0003800000 */
.L_x_6909:
        /* <DEDUP_REMOVED lines=13> */
.L_x_6924:
        /* <DEDUP_REMOVED lines=16> */
.L_x_6927:
[----:B------:R-:W-:-:S04]  /*5fb0*/  SHF.R.U32.HI R22, RZ, 0x18, R22 ;  /* 0x00000018ff167819 */ /* 0x000fc80000011616 */
[----:B------:R-:W-:-:S04]  /*5fc0*/  LOP3.LUT R3, R3, 0x80, R22, 0xf8, !PT ;  /* 0x0000008003037812 */ /* 0x000fc800078ef816 */
[----:B------:R-:W-:-:S07]  /*5fd0*/  PRMT R4, R3, 0x7610, R4 ;  /* 0x0000761003047816 */ /* 0x000fce0000000004 */
.L_x_6926:
[----:B------:R-:W-:Y:S05]  /*5fe0*/  BSYNC.RECONVERGENT B0 ;  /* 0x0000000000007941 */ /* 0x000fea0003800200 */
.L_x_6925:
[----:B------:R0:W-:Y:S01]  /*5ff0*/  STG.E.U8 desc[UR36][R8.64], R4 ;  /* 0x0000000408007986 */ /* 0x0001e2000c101124 */
[----:B------:R-:W-:Y:S05]  /*6000*/  BRA `(.L_x_6914) ;  /* 0x0000000400f07947 */ /* 0x000fea0003800000 */
.L_x_6923:
        /* <DEDUP_REMOVED lines=16> */
.L_x_6930:
[----:B------:R-:W-:-:S04]  /*6110*/  SHF.R.U32.HI R22, RZ, 0x18, R22 ;  /* 0x00000018ff167819 */ /* 0x000fc80000011616 */
[----:B------:R-:W-:-:S04]  /*6120*/  LOP3.LUT R3, R3, 0x80, R22, 0xf8, !PT ;  /* 0x0000008003037812 */ /* 0x000fc800078ef816 */
[----:B------:R-:W-:-:S07]  /*6130*/  PRMT R4, R3, 0x7610, R4 ;  /* 0x0000761003047816 */ /* 0x000fce0000000004 */
.L_x_6929:
[----:B------:R-:W-:Y:S05]  /*6140*/  BSYNC.RECONVERGENT B0 ;  /* 0x0000000000007941 */ /* 0x000fea0003800200 */
.L_x_6928:
[----:B------:R0:W-:Y:S01]  /*6150*/  STG.E.U8 desc[UR36][R8.64], R4 ;  /* 0x0000000408007986 */ /* 0x0001e2000c101124 */
[----:B------:R-:W-:Y:S05]  /*6160*/  BRA `(.L_x_6914) ;  /* 0x0000000400987947 */ /* 0x000fea0003800000 */
.L_x_6922:
        /* <DEDUP_REMOVED lines=21> */
.L_x_6932:
[----:B------:R-:W0:Y:S02]  /*62c0*/  F2I.U64 R4, R23 ;  /* 0x0000001700047311 */ /* 0x000e240000201800 */
[----:B0-----:R0:W-:Y:S01]  /*62d0*/  STG.E.64 desc[UR36][R8.64], R4 ;  /* 0x0000000408007986 */ /* 0x0011e2000c101b24 */
[----:B------:R-:W-:Y:S05]  /*62e0*/  BRA `(.L_x_6914) ;  /* 0x0000000400387947 */ /* 0x000fea0003800000 */
.L_x_6931:
[----:B------:R-:W0:Y:S02]  /*62f0*/  F2I.U32.NTZ R23, R23 ;  /* 0x0000001700177305 */ /* 0x000e240000203000 */
[----:B0-----:R0:W-:Y:S01]  /*6300*/  STG.E desc[UR36][R8.64], R23 ;  /* 0x0000001708007986 */ /* 0x0011e2000c101924 */
[----:B------:R-:W-:Y:S05]  /*6310*/  BRA `(.L_x_6914) ;  /* 0x00000004002c7947 */ /* 0x000fea0003800000 */
.L_x_6921:
        /* <DEDUP_REMOVED lines=10> */
.L_x_6934:
[----:B--2---:R-:W-:Y:S01]  /*63c0*/  FMUL.FTZ R4, R22, 1 ;  /* 0x3f80000016047820 */ /* 0x004fe20000410000 */
[----:B------:R-:W-:-:S05]  /*63d0*/  CS2R R6, SRZ ;  /* 0x0000000000067805 */ /* 0x000fca000001ff00 */
[----:B------:R-:W0:Y:S02]  /*63e0*/  F2F.F64.F32 R4, R4 ;  /* 0x0000000400047310 */ /* 0x000e240000201800 */
[----:B0-----:R4:W-:Y:S01]  /*63f0*/  STG.E.128 desc[UR36][R8.64], R4 ;  /* 0x0000000408007986 */ /* 0x0019e2000c101d24 */
[----:B------:R-:W-:Y:S05]  /*6400*/  BRA `(.L_x_6914) ;  /* 0x0000000000f07947 */ /* 0x000fea0003800000 */
.L_x_6933:
[----:B------:R-:W-:-:S13]  /*6410*/  ISETP.NE.AND P0, PT, R0, 0xf, PT ;  /* 0x0000000f0000780c */ /* 0x000fda0003f05270 */
[----:B------:R-:W-:Y:S05]  /*6420*/  @!P0 BRA `(.L_x_6935) ;  /* 0x0000000000e08947 */ /* 0x000fea0003800000 */
[----:B------:R-:W-:-:S13]  /*6430*/  ISETP.NE.AND P0, PT, R0, 0x17, PT ;  /* 0x000000170000780c */ /* 0x000fda0003f05270 */
[----:B------:R-:W-:Y:S05]  /*6440*/  @!P0 BRA `(.L_x_6936) ;  /* 0x00000000008c8947 */ /* 0x000fea0003800000 */
[----:B------:R-:W-:-:S13]  /*6450*/  ISETP.NE.AND P0, PT, R0, 0x18, PT ;  /* 0x000000180000780c */ /* 0x000fda0003f05270 */
[----:B------:R-:W-:Y:S05]  /*6460*/  @!P0 BRA `(.L_x_6937) ;  /* 0x0000000000448947 */ /* 0x000fea0003800000 */
.L_x_6913:
        /* <DEDUP_REMOVED lines=16> */
.L_x_6938:
[----:B------:R-:W-:Y:S05]  /*6570*/  BRA `(.L_x_6914) ;  /* 0x0000000000947947 */ /* 0x000fea0003800000 */
.L_x_6937:
        /* <DEDUP_REMOVED lines=12> */
.L_x_6940:
[----:B------:R-:W-:Y:S05]  /*6640*/  BSYNC.RECONVERGENT B0 ;  /* 0x0000000000007941 */ /* 0x000fea0003800200 */
.L_x_6939:
[----:B------:R-:W-:-:S05]  /*6650*/  LOP3.LUT R3, R0, 0x80, R5, 0xf8, !PT ;  /* 0x0000008000037812 */ /* 0x000fca00078ef805 */
[----:B------:R1:W-:Y:S01]  /*6660*/  STG.E.U8 desc[UR36][R8.64], R3 ;  /* 0x0000000308007986 */ /* 0x0003e2000c101124 */
[----:B------:R-:W-:Y:S05]  /*6670*/  BRA `(.L_x_6914) ;  /* 0x0000000000547947 */ /* 0x000fea0003800000 */
.L_x_6936:
        /* <DEDUP_REMOVED lines=11> */
.L_x_6942:
[----:B------:R-:W-:Y:S01]  /*6730*/  IMAD.MOV.U32 R0, RZ, RZ, 0x7f ;  /* 0x0000007fff007424 */ /* 0x000fe200078e00ff */
[----:B------:R-:W-:-:S04]  /*6740*/  ISETP.GT.U32.AND P0, PT, R4, 0x7f800000, PT ;  /* 0x7f8000000400780c */ /* 0x000fc80003f04070 */
[----:B------:R-:W-:-:S09]  /*6750*/  SEL R0, R0, 0x7c, P0 ;  /* 0x0000007c00007807 */ /* 0x000fd20000000000 */
.L_x_6943:
[----:B------:R-:W-:Y:S05]  /*6760*/  BSYNC.RECONVERGENT B0 ;  /* 0x0000000000007941 */ /* 0x000fea0003800200 */
.L_x_6941:
[----:B------:R-:W-:-:S04]  /*6770*/  SHF.R.U32.HI R3, RZ, 0x18, R22 ;  /* 0x00000018ff037819 */ /* 0x000fc80000011616 */
[----:B------:R-:W-:-:S05]  /*6780*/  LOP3.LUT R3, R0, 0x80, R3, 0xf8, !PT ;  /* 0x0000008000037812 */ /* 0x000fca00078ef803 */
[----:B------:R2:W-:Y:S01]  /*6790*/  STG.E.U8 desc[UR36][R8.64], R3 ;  /* 0x0000000308007986 */ /* 0x0005e2000c101124 */
[----:B------:R-:W-:Y:S05]  /*67a0*/  BRA `(.L_x_6914) ;  /* 0x0000000000087947 */ /* 0x000fea0003800000 */
.L_x_6935:
[----:B--2---:R-:W-:-:S05]  /*67b0*/  F2FP.BF16.F32.PACK_AB R22, RZ, R22 ;  /* 0x00000016ff16723e */ /* 0x004fca00000010ff */
[----:B------:R0:W-:Y:S02]  /*67c0*/  STG.E.U16 desc[UR36][R8.64], R22 ;  /* 0x0000001608007986 */ /* 0x0001e4000c101524 */
.L_x_6914:
[----:B------:R-:W-:-:S07]  /*67d0*/  VIADD R25, R25, 0x80 ;  /* 0x0000008019197836 */ /* 0x000fce0000000000 */
.L_x_6873:
[----:B------:R-:W-:Y:S05]  /*67e0*/  BSYNC.RECONVERGENT B7 ;  /* 0x0000000000077941 */ /* 0x000fea0003800200 */
.L_x_6834:
[----:B------:R-:W-:-:S13]  /*67f0*/  ISETP.GE.AND P0, PT, R25, R24, PT ;  /* 0x000000181900720c */ /* 0x000fda0003f06270 */
[----:B------:R-:W-:Y:S05]  /*6800*/  @P0 EXIT ;  /* 0x000000000000094d */ /* 0x000fea0003800000 */
[----:B0---4-:R-:W0:Y:S01]  /*6810*/  LDC.64 R6, c[0x0][0x388] ;  /* 0x0000e200ff067b82 */ /* 0x011e220000000a00 */
[----:B------:R-:W2:Y:S01]  /*6820*/  LDCU UR4, c[0x0][0x3a8] ;  /* 0x00007500ff0477ac */ /* 0x000ea20008000800 */
[----:B-1-3--:R-:W-:Y:S01]  /*6830*/  PRMT R0, R17, 0x9910, RZ ;  /* 0x0000991011007816 */ /* 0x00afe200000000ff */
[----:B------:R-:W-:Y:S01]  /*6840*/  IMAD R2, R2, 0x200, R25 ;  /* 0x0000020002027824 */ /* 0x000fe200078e0219 */
[----:B------:R1:W3:Y:S02]  /*6850*/  FRND R4, R16 ;  /* 0x0000001000047307 */ /* 0x0002e40000201000 */
        /* <DEDUP_REMOVED lines=14> */
[----:B0-----:R-:W-:Y:S01]  /*6940*/  STG.E.U8 desc[UR36][R2.64], R5 ;  /* 0x0000000502007986 */ /* 0x001fe2000c101124 */
[----:B------:R-:W-:Y:S05]  /*6950*/  EXIT ;  /* 0x000000000000794d */ /* 0x000fea0003800000 */
.L_x_6947:
[----:B------:R-:W0:Y:S02]  /*6960*/  F2I.S64 R16, R16 ;  /* 0x0000001000107311 */ /* 0x000e240000201900 */
[----:B0-----:R-:W-:-:S05]  /*6970*/  IMAD.MOV.U32 R5, RZ, RZ, R16 ;  /* 0x000000ffff057224 */ /* 0x001fca00078e0010 */
[----:B------:R-:W-:Y:S01]  /*6980*/  STG.E.U8 desc[UR36][R2.64], R5 ;  /* 0x0000000502007986 */ /* 0x000fe2000c101124 */
[----:B------:R-:W-:Y:S05]  /*6990*/  EXIT ;  /* 0x000000000000794d */ /* 0x000fea0003800000 */
.L_x_6946:
[----:B------:R-:W-:-:S13]  /*69a0*/  ISETP.NE.AND P0, PT, R0, 0x2, PT ;  /* 0x000000020000780c */ /* 0x000fda0003f05270 */
[----:B------:R-:W-:Y:S05]  /*69b0*/  @!P0 BRA `(.L_x_6949) ;  /* 0x0000000000288947 */ /* 0x000fea0003800000 */
[----:B------:R-:W-:-:S13]  /*69c0*/  ISETP.NE.AND P0, PT, R0, 0x3, PT ;  /* 0x000000030000780c */ /* 0x000fda0003f05270 */
[----:B------:R-:W-:Y:S05]  /*69d0*/  @!P0 BRA `(.L_x_6950) ;  /* 0x0000000000148947 */ /* 0x000fea0003800000 */
[----:B------:R-:W-:-:S13]  /*69e0*/  ISETP.NE.AND P0, PT, R0, 0x4, PT ;  /* 0x000000040000780c */ /* 0x000fda0003f05270 */
[----:B------:R-:W-:Y:S05]  /*69f0*/  @P0 BRA `(.L_x_6948) ;  /* 0x0000000800380947 */ /* 0x000fea0003800000 */
[----:B------:R-:W0:Y:S02]  /*6a00*/  F2I.S64 R16, R16 ;  /* 0x0000001000107311 */ /* 0x000e240000201900 */
[----:B0-----:R-:W-:Y:S01]  /*6a10*/  STG.E.64 desc[UR36][R2.64], R16 ;  /* 0x0000001002007986 */ /* 0x001fe2000c101b24 */
[----:B------:R-:W-:Y:S05]  /*6a20*/  EXIT ;  /* 0x000000000000794d */ /* 0x000fea0003800000 */
.L_x_6950:
[----:B------:R-:W0:Y:S02]  /*6a30*/  F2I.NTZ R5, R16 ;  /* 0x0000001000057305 */ /* 0x000e240000203100 */
[----:B0-----:R-:W-:Y:S01]  /*6a40*/  STG.E desc[UR36][R2.64], R5 ;  /* 0x0000000502007986 */ /* 0x001fe2000c101924 */
[----:B------:R-:W-:Y:S05]  /*6a50*/  EXIT ;  /* 0x000000000000794d */ /* 0x000fea0003800000 */
.L_x_6949:
[----:B------:R-:W0:Y:S02]  /*6a60*/  F2I.NTZ R5, R16 ;  /* 0x0000001000057305 */ /* 0x000e240000203100 */
[----:B0-----:R-:W-:Y:S01]  /*6a70*/  STG.E.U16 desc[UR36][R2.64], R5 ;  /* 0x0000000502007986 */ /* 0x001fe2000c101524 */
[----:B------:R-:W-:Y:S05]  /*6a80*/  EXIT ;  /* 0x000000000000794d */ /* 0x000fea0003800000 */
.L_x_6945:
        /* <DEDUP_REMOVED lines=8> */
.L_x_6952:
[----:B------:R-:W-:-:S05]  /*6b10*/  F2FP.F16.F32.PACK_AB R4, RZ, R4 ;  /* 0x00000004ff04723e */ /* 0x000fca00000000ff */
[----:B------:R-:W-:Y:S01]  /*6b20*/  STG.E.U16 desc[UR36][R2.64], R4 ;  /* 0x0000000402007986 */ /* 0x000fe2000c101524 */
[----:B------:R-:W-:Y:S05]  /*6b30*/  EXIT ;  /* 0x000000000000794d */ /* 0x000fea0003800000 */
.L_x_6951:
        /* <DEDUP_REMOVED lines=9> */
.L_x_6954:
[----:B------:R-:W-:-:S04]  /*6bd0*/  F2FP.F16.F32.PACK_AB R5, RZ, R4 ;  /* 0x00000004ff05723e */ /* 0x000fc800000000ff */
[----:B------:R-:W-:-:S05]  /*6be0*/  PRMT R5, R5, 0x5410, RZ ;  /* 0x0000541005057816 */ /* 0x000fca00000000ff */
[----:B------:R-:W-:Y:S01]  /*6bf0*/  STG.E desc[UR36][R2.64], R5 ;  /* 0x0000000502007986 */ /* 0x000fe2000c101924 */
[----:B------:R-:W-:Y:S05]  /*6c00*/  EXIT ;  /* 0x000000000000794d */ /* 0x000fea0003800000 */
.L_x_6953:
[----:B------:R-:W-:-:S06]  /*6c10*/  FMUL.FTZ R4, R4, 1 ;  /* 0x3f80000004047820 */ /* 0x000fcc0000410000 */
[----:B------:R-:W0:Y:S02]  /*6c20*/  F2F.F64.F32 R4, R4 ;  /* 0x0000000400047310 */ /* 0x000e240000201800 */
[----:B0-----:R-:W-:Y:S01]  /*6c30*/  STG.E.64 desc[UR36][R2.64], R4 ;  /* 0x0000000402007986 */ /* 0x001fe2000c101b24 */
[----:B------:R-:W-:Y:S05]  /*6c40*/  EXIT ;  /* 0x000000000000794d */ /* 0x000fea0003800000 */
.L_x_6944:
        /* <DEDUP_REMOVED lines=11> */
[----:B0-----:R-:W-:Y:S01]  /*6d00*/  STG.E.U16 desc[UR36][R2.64], R5 ;  /* 0x0000000502007986 */ /* 0x001fe2000c101524 */
[----:B------:R-:W-:Y:S05]  /*6d10*/  EXIT ;  /* 0x000000000000794d */ /* 0x000fea0003800000 */
.L_x_6958:
        /* <DEDUP_REMOVED lines=16> */
.L_x_6961:
[----:B------:R-:W-:-:S04]  /*6e20*/  SHF.R.U32.HI R4, RZ, 0x18, R4 ;  /* 0x00000018ff047819 */ /* 0x000fc80000011604 */
[----:B------:R-:W-:-:S04]  /*6e30*/  LOP3.LUT R4, R5, 0x80, R4, 0xf8, !PT ;  /* 0x0000008005047812 */ /* 0x000fc800078ef804 */
[----:B------:R-:W-:-:S07]  /*6e40*/  PRMT R0, R4, 0x7610, R0 ;  /* 0x0000761004007816 */ /* 0x000fce0000000000 */
.L_x_6960:
[----:B------:R-:W-:Y:S05]  /*6e50*/  BSYNC.RECONVERGENT B0 ;  /* 0x0000000000007941 */ /* 0x000fea0003800200 */
.L_x_6959:
[----:B------:R-:W-:Y:S01]  /*6e60*/  STG.E.U8 desc[UR36][R2.64], R0 ;  /* 0x0000000002007986 */ /* 0x000fe2000c101124 */
[----:B------:R-:W-:Y:S05]  /*6e70*/  EXIT ;  /* 0x000000000000794d */ /* 0x000fea0003800000 */
.L_x_6957:
        /* <DEDUP_REMOVED lines=16> */
.L_x_6964:
[----:B------:R-:W-:-:S04]  /*6f80*/  SHF.R.U32.HI R4, RZ, 0x18, R4 ;  /* 0x00000018ff047819 */ /* 0x000fc80000011604 */
[----:B------:R-:W-:-:S04]  /*6f90*/  LOP3.LUT R5, R5, 0x80, R4, 0xf8, !PT ;  /* 0x0000008005057812 */ /* 0x000fc800078ef804 */
[----:B------:R-:W-:-:S07]  /*6fa0*/  PRMT R0, R5, 0x7610, R0 ;  /* 0x0000761005007816 */ /* 0x000fce0000000000 */
.L_x_6963:
[----:B------:R-:W-:Y:S05]  /*6fb0*/  BSYNC.RECONVERGENT B0 ;  /* 0x0000000000007941 */ /* 0x000fea0003800200 */
.L_x_6962:
[----:B------:R-:W-:Y:S01]  /*6fc0*/  STG.E.U8 desc[UR36][R2.64], R0 ;  /* 0x0000000002007986 */ /* 0x000fe2000c101124 */
[----:B------:R-:W-:Y:S05]  /*6fd0*/  EXIT ;  /* 0x000000000000794d */ /* 0x000fea0003800000 */
.L_x_6956:
        /* <DEDUP_REMOVED lines=21> */
.L_x_6966:
[----:B------:R-:W0:Y:S02]  /*7130*/  F2I.U64 R16, R16 ;  /* 0x0000001000107311 */ /* 0x000e240000201800 */
[----:B0-----:R-:W-:Y:S01]  /*7140*/  STG.E.64 desc[UR36][R2.64], R16 ;  /* 0x0000001002007986 */ /* 0x001fe2000c101b24 */
[----:B------:R-:W-:Y:S05]  /*7150*/  EXIT ;  /* 0x000000000000794d */ /* 0x000fea0003800000 */
.L_x_6965:
[----:B------:R-:W0:Y:S02]  /*7160*/  F2I.U32.NTZ R5, R16 ;  /* 0x0000001000057305 */ /* 0x000e240000203000 */
[----:B0-----:R-:W-:Y:S01]  /*7170*/  STG.E desc[UR36][R2.64], R5 ;  /* 0x0000000502007986 */ /* 0x001fe2000c101924 */
[----:B------:R-:W-:Y:S05]  /*7180*/  EXIT ;  /* 0x000000000000794d */ /* 0x000fea0003800000 */
.L_x_6955:
        /* <DEDUP_REMOVED lines=10> */
.L_x_6968:
[----:B------:R-:W-:Y:S01]  /*7230*/  FMUL.FTZ R4, R4, 1 ;  /* 0x3f80000004047820 */ /* 0x000fe20000410000 */
[----:B------:R-:W-:-:S05]  /*7240*/  CS2R R6, SRZ ;  /* 0x0000000000067805 */ /* 0x000fca000001ff00 */
[----:B------:R-:W0:Y:S02]  /*7250*/  F2F.F64.F32 R4, R4 ;  /* 0x0000000400047310 */ /* 0x000e240000201800 */
[----:B0-----:R-:W-:Y:S01]  /*7260*/  STG.E.128 desc[UR36][R2.64], R4 ;  /* 0x0000000402007986 */ /* 0x001fe2000c101d24 */
[----:B------:R-:W-:Y:S05]  /*7270*/  EXIT ;  /* 0x000000000000794d */ /* 0x000fea0003800000 */
.L_x_6967:
[----:B------:R-:W-:-:S13]  /*7280*/  ISETP.NE.AND P0, PT, R0, 0xf, PT ;  /* 0x0000000f0000780c */ /* 0x000fda0003f05270 */
[----:B------:R-:W-:Y:S05]  /*7290*/  @!P0 BRA `(.L_x_6969) ;  /* 0x0000000000e08947 */ /* 0x000fea0003800000 */
[----:B------:R-:W-:-:S13]  /*72a0*/  ISETP.NE.AND P0, PT, R0, 0x17, PT ;  /* 0x000000170000780c */ /* 0x000fda0003f05270 */
[----:B------:R-:W-:Y:S05]  /*72b0*/  @!P0 BRA `(.L_x_6970) ;  /* 0x00000000008c8947 */ /* 0x000fea0003800000 */
[----:B------:R-:W-:-:S13]  /*72c0*/  ISETP.NE.AND P0, PT, R0, 0x18, PT ;  /* 0x000000180000780c */ /* 0x000fda0003f05270 */
[----:B------:R-:W-:Y:S05]  /*72d0*/  @!P0 BRA `(.L_x_6971) ;  /* 0x0000000000448947 */ /* 0x000fea0003800000 */
.L_x_6948:
        /* <DEDUP_REMOVED lines=16> */
.L_x_6972:
[----:B------:R-:W-:Y:S05]  /*73e0*/  EXIT ;  /* 0x000000000000794d */ /* 0x000fea0003800000 */
.L_x_6971:
        /* <DEDUP_REMOVED lines=12> */
.L_x_6974:
[----:B------:R-:W-:Y:S05]  /*74b0*/  BSYNC.RECONVERGENT B0 ;  /* 0x0000000000007941 */ /* 0x000fea0003800200 */
.L_x_6973:
[----:B------:R-:W-:-:S05]  /*74c0*/  LOP3.LUT R5, R0, 0x80, R7, 0xf8, !PT ;  /* 0x0000008000057812 */ /* 0x000fca00078ef807 */
[----:B------:R-:W-:Y:S01]  /*74d0*/  STG.E.U8 desc[UR36][R2.64], R5 ;  /* 0x0000000502007986 */ /* 0x000fe2000c101124 */
[----:B------:R-:W-:Y:S05]  /*74e0*/  EXIT ;  /* 0x000000000000794d */ /* 0x000fea0003800000 */
.L_x_6970:
        /* <DEDUP_REMOVED lines=11> */
.L_x_6976:
[----:B------:R-:W-:Y:S01]  /*75a0*/  IMAD.MOV.U32 R0, RZ, RZ, 0x7f ;  /* 0x0000007fff007424 */ /* 0x000fe200078e00ff */
[----:B------:R-:W-:-:S04]  /*75b0*/  ISETP.GT.U32.AND P0, PT, R6, 0x7f800000, PT ;  /* 0x7f8000000600780c */ /* 0x000fc80003f04070 */
[----:B------:R-:W-:-:S09]  /*75c0*/  SEL R0, R0, 0x7c, P0 ;  /* 0x0000007c00007807 */ /* 0x000fd20000000000 */
.L_x_6977:
[----:B------:R-:W-:Y:S05]  /*75d0*/  BSYNC.RECONVERGENT B0 ;  /* 0x0000000000007941 */ /* 0x000fea0003800200 */
.L_x_6975:
[----:B------:R-:W-:-:S04]  /*75e0*/  SHF.R.U32.HI R5, RZ, 0x18, R4 ;  /* 0x00000018ff057819 */ /* 0x000fc80000011604 */
[----:B------:R-:W-:-:S05]  /*75f0*/  LOP3.LUT R5, R0, 0x80, R5, 0xf8, !PT ;  /* 0x0000008000057812 */ /* 0x000fca00078ef805 */
[----:B------:R-:W-:Y:S01]  /*7600*/  STG.E.U8 desc[UR36][R2.64], R5 ;  /* 0x0000000502007986 */ /* 0x000fe2000c101124 */
[----:B------:R-:W-:Y:S05]  /*7610*/  EXIT ;  /* 0x000000000000794d */ /* 0x000fea0003800000 */
.L_x_6969:
[----:B------:R-:W-:-:S05]  /*7620*/  F2FP.BF16.F32.PACK_AB R4, RZ, R4 ;  /* 0x00000004ff04723e */ /* 0x000fca00000010ff */
[----:B------:R-:W-:Y:S01]  /*7630*/  STG.E.U16 desc[UR36][R2.64], R4 ;  /* 0x0000000402007986 */ /* 0x000fe2000c101524 */
[----:B------:R-:W-:Y:S05]  /*7640*/  EXIT ;  /* 0x000000000000794d */ /* 0x000fea0003800000 */
.L_x_6978:
        /* <DEDUP_REMOVED lines=11> */
.L_x_19128:


//--------------------- .text._ZN2at6native18elementwise_kernelILi128ELi2EZNS0_22gpu_kernel_impl_nocastIZZZNS0_17round_kernel_cudaERNS_18TensorIteratorBaseEENKUlvE_clEvENKUlvE0_clEvEUlfE_EEvS4_RKT_EUliE_EEviT1_ --------------------------
	.section	.text._ZN2at6native18elementwise_kernelILi128ELi2EZNS0_22gpu_kernel_impl_nocastIZZZNS0_17round_kernel_cudaERNS_18TensorIteratorBaseEENKUlvE_clEvENKUlvE0_clEvEUlfE_EEvS4_RKT_EUliE_EEviT1_,"ax",@progbits
	.align	128
        .global         _ZN2at6native18elementwise_kernelILi128ELi2EZNS0_22gpu_kernel_impl_nocastIZZZNS0_17round_kernel_cudaERNS_18TensorIteratorBaseEENKUlvE_clEvENKUlvE0_clEvEUlfE_EEvS4_RKT_EUliE_EEviT1_
        .type           _ZN2at6native18elementwise_kernelILi128ELi2EZNS0_22gpu_kernel_impl_nocastIZZZNS0_17round_kernel_cudaERNS_18TensorIteratorBaseEENKUlvE_clEvENKUlvE0_clEvEUlfE_EEvS4_RKT_EUliE_EEviT1_,@function
        .size           _ZN2at6native18elementwise_kernelILi128ELi2EZNS0_22gpu_kernel_impl_nocastIZZZNS0_17round_kernel_cudaERNS_18TensorIteratorBaseEENKUlvE_clEvENKUlvE0_clEvEUlfE_EEvS4_RKT_EUliE_EEviT1_,(.L_x_19129 - _ZN2at6native18elementwise_kernelILi128ELi2EZNS0_22gpu_kernel_impl_nocastIZZZNS0_17round_kernel_cudaERNS_18TensorIteratorBaseEENKUlvE_clEvENKUlvE0_clEvEUlfE_EEvS4_RKT_EUliE_EEviT1_)
        .other          _ZN2at6native18elementwise_kernelILi128ELi2EZNS0_22gpu_kernel_impl_nocastIZZZNS0_17round_kernel_cudaERNS_18TensorIteratorBaseEENKUlvE_clEvENKUlvE0_clEvEUlfE_EEvS4_RKT_EUliE_EEviT1_,@"STO_CUDA_ENTRY STV_DEFAULT"
_ZN2at6native18elementwise_kernelILi128ELi2EZNS0_22gpu_kernel_impl_nocastIZZZNS0_17round_kernel_cudaERNS_18TensorIteratorBaseEENKUlvE_clEvENKUlvE0_clEvEUlfE_EEvS4_RKT_EUliE_EEviT1_:
.text._ZN2at6native18elementwise_kernelILi128ELi2EZNS0_22gpu_kernel_impl_nocastIZZZNS0_17round_kernel_cudaERNS_18TensorIteratorBaseEENKUlvE_clEvENKUlvE0_clEvEUlfE_EEvS4_RKT_EUliE_EEviT1_:
        /* <DEDUP_REMOVED lines=17> */
[----:B--2---:R-:W0:Y:S02]  /*0110*/  FRND R9, R4 ;  /* 0x0000000400097307 */ /* 0x004e240000201000 */
[----:B0-----:R0:W-:Y:S04]  /*0120*/  STG.E desc[UR6][R6.64], R9 ;  /* 0x0000000906007986 */ /* 0x0011e8000c101906 */
.L_x_6981:
[----:B------:R-:W-:Y:S05]  /*0130*/  BSYNC.RECONVERGENT B0 ;  /* 0x0000000000007941 */ /* 0x000fea0003800200 */
.L_x_6980:
[----:B------:R-:W-:-:S13]  /*0140*/  ISETP.GE.AND P0, PT, R3, UR4, PT ;  /* 0x0000000403007c0c */ /* 0x000fda000bf06270 */
[----:B------:R-:W-:Y:S05]  /*0150*/  @P0 EXIT ;  /* 0x000000000000094d */ /* 0x000fea0003800000 */
[----:B------:R-:W1:Y:S02]  /*0160*/  LDC.64 R2, c[0x0][0x588] ;  /* 0x00016200ff027b82 */ /* 0x000e640000000a00 */
[----:B-1----:R-:W0:Y:S06]  /*0170*/  LDG.E R2, desc[UR6][R2.64] ;  /* 0x0000000602027981 */ /* 0x002e2c000c1e1900 */
[----:B------:R-:W1:Y:S01]  /*0180*/  LDC.64 R4, c[0x0][0x580] ;  /* 0x00016000ff047b82 */ /* 0x000e620000000a00 */
[----:B0-----:R-:W1:Y:S02]  /*0190*/  FRND R7, R2 ;  /* 0x0000000200077307 */ /* 0x001e640000201000 */
[----:B-1----:R-:W-:Y:S01]  /*01a0*/  STG.E desc[UR6][R4.64], R7 ;  /* 0x0000000704007986 */ /* 0x002fe2000c101906 */
[----:B------:R-:W-:Y:S05]  /*01b0*/  EXIT ;  /* 0x000000000000794d */ /* 0x000fea0003800000 */
.L_x_6979:
        /* <DEDUP_REMOVED lines=305> */
.L_x_6984:
[----:B------:R-:W0:Y:S02]  /*14d0*/  LDCU.128 UR8, c[0x0][0x580] ;  /* 0x0000b000ff0877ac */ /* 0x000e240008000c00 */
[----:B0-----:R-:W-:-:S04]  /*14e0*/  IADD3 R6, P0, PT, R4, UR10, RZ ;  /* 0x0000000a04067c10 */ /* 0x001fc8000ff1e0ff */
[----:B------:R-:W-:-:S05]  /*14f0*/  IADD3.X R7, PT, PT, RZ, UR11, RZ, P0, !PT ;  /* 0x0000000bff077c10 */ /* 0x000fca00087fe4ff */
[----:B------:R-:W2:Y:S01]  /*1500*/  LDG.E R6, desc[UR6][R6.64] ;  /* 0x0000000606067981 */ /* 0x000ea2000c1e1900 */
[----:B------:R-:W-:Y:S02]  /*1510*/  IADD3 R4, P0, PT, R5, UR8, RZ ;  /* 0x0000000805047c10 */ /* 0x000fe4000ff1e0ff */
[----:B------:R-:W-:-:S03]  /*1520*/  IADD3 R3, PT, PT, R3, 0x80, RZ ;  /* 0x0000008003037810 */ /* 0x000fc60007ffe0ff */
[----:B------:R-:W-:Y:S01]  /*1530*/  IMAD.X R5, RZ, RZ, UR9, P0 ;  /* 0x00000009ff057e24 */ /* 0x000fe200080e06ff */
[----:B--2---:R-:W0:Y:S04]  /*1540*/  FRND R9, R6 ;  /* 0x0000000600097307 */ /* 0x004e280000201000 */
[----:B0-----:R0:W-:Y:S03]  /*1550*/  STG.E desc[UR6][R4.64], R9 ;  /* 0x0000000904007986 */ /* 0x0011e6000c101906 */
.L_x_6983:
[----:B------:R-:W-:Y:S05]  /*1560*/  BSYNC.RECONVERGENT B0 ;  /* 0x0000000000007941 */ /* 0x000fea0003800200 */
.L_x_6982:
        /* <DEDUP_REMOVED lines=300> */
.L_x_6985:
[----:B------:R-:W0:Y:S02]  /*2830*/  LDCU.128 UR8, c[0x0][0x580] ;  /* 0x0000b000ff0877ac */ /* 0x000e240008000c00 */
[----:B0-----:R-:W-:-:S04]  /*2840*/  IADD3 R4, P0, PT, R2, UR10, RZ ;  /* 0x0000000a02047c10 */ /* 0x001fc8000ff1e0ff */
[----:B------:R-:W-:-:S05]  /*2850*/  IADD3.X R5, PT, PT, RZ, UR11, RZ, P0, !PT ;  /* 0x0000000bff057c10 */ /* 0x000fca00087fe4ff */
[----:B------:R-:W2:Y:S01]  /*2860*/  LDG.E R4, desc[UR6][R4.64] ;  /* 0x0000000604047981 */ /* 0x000ea2000c1e1900 */
[----:B------:R-:W-:-:S04]  /*2870*/  IADD3 R2, P0, PT, R3, UR8, RZ ;  /* 0x0000000803027c10 */ /* 0x000fc8000ff1e0ff */
[----:B------:R-:W-:Y:S01]  /*2880*/  IADD3.X R3, PT, PT, RZ, UR9, RZ, P0, !PT ;  /* 0x00000009ff037c10 */ /* 0x000fe200087fe4ff */
[----:B--2---:R-:W0:Y:S04]  /*2890*/  FRND R7, R4 ;  /* 0x0000000400077307 */ /* 0x004e280000201000 */
[----:B0-----:R-:W-:Y:S01]  /*28a0*/  STG.E desc[UR6][R2.64], R7 ;  /* 0x0000000702007986 */ /* 0x001fe2000c101906 */
[----:B------:R-:W-:Y:S05]  /*28b0*/  EXIT ;  /* 0x000000000000794d */ /* 0x000fea0003800000 */
.L_x_6986:
        /* <DEDUP_REMOVED lines=12> */
.L_x_19129:


//--------------------- .text._ZN2at6native27unrolled_elementwise_kernelIZZZNS0_17round_kernel_cudaERNS_18TensorIteratorBaseEENKUlvE_clEvENKUlvE0_clEvEUlfE_St5arrayIPcLm2EELi4E23TrivialOffsetCalculatorILi1EjESB_NS0_6memory15LoadWithoutCastENSC_16StoreWithoutCastEEEviT_T0_T2_T3_T4_T5_ --------------------------
	.section	.text._ZN2at6native27unrolled_elementwise_kernelIZZZNS0_17round_kernel_cudaERNS_18TensorIteratorBaseEENKUlvE_clEvENKUlvE0_clEvEUlfE_St5arrayIPcLm2EELi4E23TrivialOffsetCalculatorILi1EjESB_NS0_6memory15LoadWithoutCastENSC_16StoreWithoutCastEEEviT_T0_T2_T3_T4_T5_,"ax",@progbits
	.align	128
        .global         _ZN2at6native27unrolled_elementwise_kernelIZZZNS0_17round_kernel_cudaERNS_18TensorIteratorBaseEENKUlvE_clEvENKUlvE0_clEvEUlfE_St5arrayIPcLm2EELi4E23TrivialOffsetCalculatorILi1EjESB_NS0_6memory15LoadWithoutCastENSC_16StoreWithoutCastEEEviT_T0_T2_T3_T4_T5_
        .type           _ZN2at6native27unrolled_elementwise_kernelIZZZNS0_17round_kernel_cudaERNS_18TensorIteratorBaseEENKUlvE_clEvENKUlvE0_clEvEUlfE_St5arrayIPcLm2EELi4E23TrivialOffsetCalculatorILi1EjESB_NS0_6memory15LoadWithoutCastENSC_16StoreWithoutCastEEEviT_T0_T2_T3_T4_T5_,@function
        .size           _ZN2at6native27unrolled_elementwise_kernelIZZZNS0_17round_kernel_cudaERNS_18TensorIteratorBaseEENKUlvE_clEvENKUlvE0_clEvEUlfE_St5arrayIPcLm2EELi4E23TrivialOffsetCalculatorILi1EjESB_NS0_6memory15LoadWithoutCastENSC_16StoreWithoutCastEEEviT_T0_T2_T3_T4_T5_,(.L_x_19130 - _ZN2at6native27unrolled_elementwise_kernelIZZZNS0_17round_kernel_cudaERNS_18TensorIteratorBaseEENKUlvE_clEvENKUlvE0_clEvEUlfE_St5arrayIPcLm2EELi4E23TrivialOffsetCalculatorILi1EjESB_NS0_6memory15LoadWithoutCastENSC_16StoreWithoutCastEEEviT_T0_T2_T3_T4_T5_)
        .other          _ZN2at6native27unrolled_elementwise_kernelIZZZNS0_17round_kernel_cudaERNS_18TensorIteratorBaseEENKUlvE_clEvENKUlvE0_clEvEUlfE_St5arrayIPcLm2EELi4E23TrivialOffsetCalculatorILi1EjESB_NS0_6memory15LoadWithoutCastENSC_16StoreWithoutCastEEEviT_T0_T2_T3_T4_T5_,@"STO_CUDA_ENTRY STV_DEFAULT"
_ZN2at6native27unrolled_elementwise_kernelIZZZNS0_17round_kernel_cudaERNS_18TensorIteratorBaseEENKUlvE_clEvENKUlvE0_clEvEUlfE_St5arrayIPcLm2EELi4E23TrivialOffsetCalculatorILi1EjESB_NS0_6memory15LoadWithoutCastENSC_16StoreWithoutCastEEEviT_T0_T2_T3_T4_T5_:
.text._ZN2at6native27unrolled_elementwise_kernelIZZZNS0_17round_kernel_cudaERNS_18TensorIteratorBaseEENKUlvE_clEvENKUlvE0_clEvEUlfE_St5arrayIPcLm2EELi4E23TrivialOffsetCalculatorILi1EjESB_NS0_6memory15LoadWithoutCastENSC_16StoreWithoutCastEEEviT_T0_T2_T3_T4_T5_:
        /* <DEDUP_REMOVED lines=37> */
[----:B-----5:R-:W1:Y:S01]  /*0250*/  FRND R9, R14 ;  /* 0x0000000e00097307 */ /* 0x020e620000201000 */
        /* <DEDUP_REMOVED lines=8> */
[----:B------:R-:W1:Y:S01]  /*02e0*/  FRND R15, R15 ;  /* 0x0000000f000f7307 */ /* 0x000e620000201000 */
[----:B------:R-:W-:Y:S01]  /*02f0*/  IMAD R9, R0, 0x200, R3 ;  /* 0x0000020000097824 */ /* 0x000fe200078e0203 */
[----:B------:R-:W-:-:S03]  /*0300*/  IADD3 R3, PT, PT, R3, 0x80, RZ ;  /* 0x0000008003037810 */ /* 0x000fc60007ffe0ff */
[----:B0-----:R-:W-:-:S05]  /*0310*/  IMAD.WIDE.U32 R4, R9, 0x4, R4 ;  /* 0x0000000409047825 */ /* 0x001fca00078e0004 */
[----:B-1----:R0:W-:Y:S02]  /*0320*/  STG.E desc[UR4][R4.64], R15 ;  /* 0x0000000f04007986 */ /* 0x0021e4000c101904 */
.L_x_6989:
[----:B------:R-:W-:Y:S05]  /*0330*/  BSYNC.RELIABLE B1 ;  /* 0x0000000000017941 */ /* 0x000fea0003800100 */
.L_x_6988:
[----:B------:R-:W-:-:S13]  /*0340*/  ISETP.GE.AND P0, PT, R3, R2, PT ;  /* 0x000000020300720c */ /* 0x000fda0003f06270 */
[----:B0-----:R-:W0:Y:S01]  /*0350*/  @!P0 LDC.64 R4, c[0x0][0x388] ;  /* 0x0000e200ff048b82 */ /* 0x001e220000000a00 */
[----:B-----5:R-:W1:Y:S01]  /*0360*/  @!P0 FRND R7, R7 ;  /* 0x0000000700078307 */ /* 0x020e620000201000 */
[----:B------:R-:W-:Y:S01]  /*0370*/  @!P0 IMAD R9, R0, 0x200, R3 ;  /* 0x0000020000098824 */ /* 0x000fe200078e0203 */
[----:B------:R-:W-:-:S03]  /*0380*/  @!P0 IADD3 R3, PT, PT, R3, 0x80, RZ ;  /* 0x0000008003038810 */ /* 0x000fc60007ffe0ff */
[----:B0-----:R-:W-:-:S05]  /*0390*/  @!P0 IMAD.WIDE.U32 R4, R9, 0x4, R4 ;  /* 0x0000000409048825 */ /* 0x001fca00078e0004 */
[----:B-1----:R1:W-:Y:S02]  /*03a0*/  @!P0 STG.E desc[UR4][R4.64], R7 ;  /* 0x0000000704008986 */ /* 0x0023e4000c101904 */
.L_x_6990:
[----:B------:R-:W-:Y:S05]  /*03b0*/  BSYNC.RECONVERGENT B0 ;  /* 0x0000000000007941 */ /* 0x000fea0003800200 */
.L_x_6987:
[----:B------:R-:W-:Y:S05]  /*03c0*/  WARPSYNC.ALL ;  /* 0x0000000000007948 */ /* 0x000fea0003800000 */
[----:B------:R-:W-:-:S13]  /*03d0*/  ISETP.GE.AND P0, PT, R3, R2, PT ;  /* 0x000000020300720c */ /* 0x000fda0003f06270 */
[----:B------:R-:W-:Y:S05]  /*03e0*/  @P0 EXIT ;  /* 0x000000000000094d */ /* 0x000fea0003800000 */
[----:B01----:R-:W0:Y:S01]  /*03f0*/  LDC.64 R4, c[0x0][0x388] ;  /* 0x0000e200ff047b82 */ /* 0x003e220000000a00 */
[----:B------:R-:W1:Y:S01]  /*0400*/  FRND R7, R6 ;  /* 0x0000000600077307 */ /* 0x000e620000201000 */
[----:B------:R-:W-:-:S04]  /*0410*/  IMAD R3, R0, 0x200, R3 ;  /* 0x0000020000037824 */ /* 0x000fc800078e0203 */
[----:B0-----:R-:W-:-:S05]  /*0420*/  IMAD.WIDE.U32 R2, R3, 0x4, R4 ;  /* 0x0000000403027825 */ /* 0x001fca00078e0004 */
[----:B-1----:R-:W-:Y:S01]  /*0430*/  STG.E desc[UR4][R2.64], R7 ;  /* 0x0000000702007986 */ /* 0x002fe2000c101904 */
[----:B------:R-:W-:Y:S05]  /*0440*/  EXIT ;  /* 0x000000000000794d */ /* 0x000fea0003800000 */
.L_x_6991:
        /* <DEDUP_REMOVED lines=11> */
.L_x_19130:


//--------------------- .text._ZN2at6native29vectorized_elementwise_kernelILi2EZZZNS0_17round_kernel_cudaERNS_18TensorIteratorBaseEENKUlvE_clEvENKUlvE0_clEvEUlfE_St5arrayIPcLm2EEEEviT0_T1_ --------------------------
	.section	.text._ZN2at6native29vectorized_elementwise_kernelILi2EZZZNS0_17round_kernel_cudaERNS_18TensorIteratorBaseEENKUlvE_clEvENKUlvE0_clEvEUlfE_St5arrayIPcLm2EEEEviT0_T1_,"ax",@progbits
	.align	128
        .global         _ZN2at6native29vectorized_elementwise_kernelILi2EZZZNS0_17round_kernel_cudaERNS_18TensorIteratorBaseEENKUlvE_clEvENKUlvE0_clEvEUlfE_St5arrayIPcLm2EEEEviT0_T1_
        .type           _ZN2at6native29vectorized_elementwise_kernelILi2EZZZNS0_17round_kernel_cudaERNS_18TensorIteratorBaseEENKUlvE_clEvENKUlvE0_clEvEUlfE_St5arrayIPcLm2EEEEviT0_T1_,@function
        .size           _ZN2at6native29vectorized_elementwise_kernelILi2EZZZNS0_17round_kernel_cudaERNS_18TensorIteratorBaseEENKUlvE_clEvENKUlvE0_clEvEUlfE_St5arrayIPcLm2EEEEviT0_T1_,(.L_x_19131 - _ZN2at6native29vectorized_elementwise_kernelILi2EZZZNS0_17round_kernel_cudaERNS_18TensorIteratorBaseEENKUlvE_clEvENKUlvE0_clEvEUlfE_St5arrayIPcLm2EEEEviT0_T1_)
        .other          _ZN2at6native29vectorized_elementwise_kernelILi2EZZZNS0_17round_kernel_cudaERNS_18TensorIteratorBaseEENKUlvE_clEvENKUlvE0_clEvEUlfE_St5arrayIPcLm2EEEEviT0_T1_,@"STO_CUDA_ENTRY STV_DEFAULT"
_ZN2at6native29vectorized_elementwise_kernelILi2EZZZNS0_17round_kernel_cudaERNS_18TensorIteratorBaseEENKUlvE_clEvENKUlvE0_clEvEUlfE_St5arrayIPcLm2EEEEviT0_T1_:
.text._ZN2at6native29vectorized_elementwise_kernelILi2EZZZNS0_17round_kernel_cudaERNS_18TensorIteratorBaseEENKUlvE_clEvENKUlvE0_clEvEUlfE_St5arrayIPcLm2EEEEviT0_T1_:
        /* <DEDUP_REMOVED lines=69> */
[----:B-----5:R-:W1:Y:S01]  /*0450*/  FRND R5, R18 ;  /* 0x0000001200057307 */ /* 0x020e620000201000 */
[----:B------:R-:W-:Y:S01]  /*0460*/  IMAD.IADD R7, R0, 0x1, R17 ;  /* 0x0000000100077824 */ /* 0x000fe200078e0211 */
[----:B------:R-:W-:-:S04]  /*0470*/  IADD3 R17, PT, PT, R17, 0x80, RZ ;  /* 0x0000008011117810 */ /* 0x000fc80007ffe0ff */
[----:B------:R-:W-:Y:S01]  /*0480*/  ISETP.GE.U32.AND P0, PT, R17, R16, PT ;  /* 0x000000101100720c */ /* 0x000fe20003f06070 */
[----:B0-----:R-:W-:-:S05]  /*0490*/  IMAD.WIDE.U32 R2, R7, 0x4, R2 ;  /* 0x0000000407027825 */ /* 0x001fca00078e0002 */
[----:B-1----:R0:W-:Y:S07]  /*04a0*/  STG.E desc[UR4][R2.64], R5 ;  /* 0x0000000502007986 */ /* 0x0021ee000c101904 */
[----:B------:R-:W-:Y:S05]  /*04b0*/  @P0 BRA `(.L_x_6996) ;  /* 0x0000000000380947 */ /* 0x000fea0003800000 */
[----:B0-----:R-:W0:Y:S01]  /*04c0*/  LDC.64 R2, c[0x0][0x388] ;  /* 0x0000e200ff027b82 */ /* 0x001e220000000a00 */
[----:B------:R-:W1:Y:S01]  /*04d0*/  FRND R5, R20 ;  /* 0x0000001400057307 */ /* 0x000e620000201000 */
[----:B------:R-:W-:Y:S01]  /*04e0*/  IMAD.IADD R7, R0, 0x1, R17 ;  /* 0x0000000100077824 */ /* 0x000fe200078e0211 */
[----:B------:R-:W-:-:S03]  /*04f0*/  IADD3 R17, PT, PT, R17, 0x80, RZ ;  /* 0x0000008011117810 */ /* 0x000fc60007ffe0ff */
[----:B0-----:R-:W-:-:S05]  /*0500*/  IMAD.WIDE.U32 R2, R7, 0x4, R2 ;  /* 0x0000000407027825 */ /* 0x001fca00078e0002 */
[----:B-1----:R0:W-:Y:S02]  /*0510*/  STG.E desc[UR4][R2.64], R5 ;  /* 0x0000000502007986 */ /* 0x0021e4000c101904 */
.L_x_6995:
[----:B------:R-:W-:-:S13]  /*0520*/  ISETP.GE.U32.AND P0, PT, R17, R16, PT ;  /* 0x000000101100720c */ /* 0x000fda0003f06070 */
[----:B------:R-:W-:Y:S05]  /*0530*/  @P0 BRA `(.L_x_6997) ;  /* 0x0000000000380947 */ /* 0x000fea0003800000 */
[----:B0-----:R-:W0:Y:S01]  /*0540*/  LDC.64 R2, c[0x0][0x388] ;  /* 0x0000e200ff027b82 */ /* 0x001e220000000a00 */
[----:B-----5:R-:W1:Y:S01]  /*0550*/  FRND R5, R22 ;  /* 0x0000001600057307 */ /* 0x020e620000201000 */
[----:B------:R-:W-:Y:S01]  /*0560*/  IMAD.IADD R7, R0, 0x1, R17 ;  /* 0x0000000100077824 */ /* 0x000fe200078e0211 */
[----:B------:R-:W-:-:S03]  /*0570*/  IADD3 R17, PT, PT, R17, 0x80, RZ ;  /* 0x0000008011117810 */ /* 0x000fc60007ffe0ff */
[----:B0-----:R-:W-:-:S05]  /*0580*/  IMAD.WIDE.U32 R2, R7, 0x4, R2 ;  /* 0x0000000407027825 */ /* 0x001fca00078e0002 */
[----:B-1----:R1:W-:Y:S02]  /*0590*/  STG.E desc[UR4][R2.64], R5 ;  /* 0x0000000502007986 */ /* 0x0023e4000c101904 */
.L_x_6996:
[----:B------:R-:W-:-:S13]  /*05a0*/  ISETP.GE.U32.AND P0, PT, R17, R16, PT ;  /* 0x000000101100720c */ /* 0x000fda0003f06070 */
[----:B------:R-:W-:Y:S05]  /*05b0*/  @P0 BRA `(.L_x_6998) ;  /* 0x0000000000380947 */ /* 0x000fea0003800000 */
[----:B01----:R-:W0:Y:S01]  /*05c0*/  LDC.64 R2, c[0x0][0x388] ;  /* 0x0000e200ff027b82 */ /* 0x003e220000000a00 */
[----:B------:R-:W1:Y:S01]  /*05d0*/  FRND R19, R19 ;  /* 0x0000001300137307 */ /* 0x000e620000201000 */
[----:B------:R-:W-:Y:S01]  /*05e0*/  IMAD.IADD R5, R0, 0x1, R17 ;  /* 0x0000000100057824 */ /* 0x000fe200078e0211 */
[----:B------:R-:W-:-:S03]  /*05f0*/  IADD3 R17, PT, PT, R17, 0x80, RZ ;  /* 0x0000008011117810 */ /* 0x000fc60007ffe0ff */
[----:B0-----:R-:W-:-:S05]  /*0600*/  IMAD.WIDE.U32 R2, R5, 0x4, R2 ;  /* 0x0000000405027825 */ /* 0x001fca00078e0002 */
[----:B-1----:R1:W-:Y:S02]  /*0610*/  STG.E desc[UR4][R2.64], R19 ;  /* 0x0000001302007986 */ /* 0x0023e4000c101904 */
.L_x_6997:
[----:B------:R-:W-:-:S13]  /*0620*/  ISETP.GE.U32.AND P0, PT, R17, R16, PT ;  /* 0x000000101100720c */ /* 0x000fda0003f06070 */
[----:B------:R-:W-:Y:S05]  /*0630*/  @P0 BRA `(.L_x_6999) ;  /* 0x00000000003c0947 */ /* 0x000fea0003800000 */
[----:B01----:R-:W0:Y:S01]  /*0640*/  LDC.64 R2, c[0x0][0x388] ;  /* 0x0000e200ff027b82 */ /* 0x003e220000000a00 */
[----:B-----5:R-:W1:Y:S01]  /*0650*/  FRND R21, R21 ;  /* 0x0000001500157307 */ /* 0x020e620000201000 */
[----:B------:R-:W-:Y:S01]  /*0660*/  IMAD.IADD R5, R0, 0x1, R17 ;  /* 0x0000000100057824 */ /* 0x000fe200078e0211 */
[----:B------:R-:W-:-:S03]  /*0670*/  IADD3 R17, PT, PT, R17, 0x80, RZ ;  /* 0x0000008011117810 */ /* 0x000fc60007ffe0ff */
[----:B0-----:R-:W-:-:S05]  /*0680*/  IMAD.WIDE.U32 R2, R5, 0x4, R2 ;  /* 0x0000000405027825 */ /* 0x001fca00078e0002 */
[----:B-1----:R2:W-:Y:S02]  /*0690*/  STG.E desc[UR4][R2.64], R21 ;  /* 0x0000001502007986 */ /* 0x0025e4000c101904 */
.L_x_6998:
[----:B------:R-:W-:-:S13]  /*06a0*/  ISETP.GE.U32.AND P0, PT, R17, R16, PT ;  /* 0x000000101100720c */ /* 0x000fda0003f06070 */
[----:B------:R-:W-:Y:S05]  /*06b0*/  @P0 BREAK.RELIABLE B1 ;  /* 0x0000000000010942 */ /* 0x000fea0003800100 */
[----:B------:R-:W-:Y:S05]  /*06c0*/  @P0 BRA `(.L_x_7000) ;  /* 0x0000000000380947 */ /* 0x000fea0003800000 */
[----:B012---:R-:W0:Y:S01]  /*06d0*/  LDC.64 R2, c[0x0][0x388] ;  /* 0x0000e200ff027b82 */ /* 0x007e220000000a00 */
[----:B------:R-:W1:Y:S01]  /*06e0*/  FRND R23, R23 ;  /* 0x0000001700177307 */ /* 0x000e620000201000 */
[----:B------:R-:W-:Y:S01]  /*06f0*/  IMAD.IADD R5, R0, 0x1, R17 ;  /* 0x0000000100057824 */ /* 0x000fe200078e0211 */
[----:B------:R-:W-:-:S03]  /*0700*/  IADD3 R17, PT, PT, R17, 0x80, RZ ;  /* 0x0000008011117810 */ /* 0x000fc60007ffe0ff */
[----:B0-----:R-:W-:-:S05]  /*0710*/  IMAD.WIDE.U32 R2, R5, 0x4, R2 ;  /* 0x0000000405027825 */ /* 0x001fca00078e0002 */
[----:B-1----:R2:W-:Y:S02]  /*0720*/  STG.E desc[UR4][R2.64], R23 ;  /* 0x0000001702007986 */ /* 0x0025e4000c101904 */
.L_x_6999:
[----:B------:R-:W-:Y:S05]  /*0730*/  BSYNC.RELIABLE B1 ;  /* 0x0000000000017941 */ /* 0x000fea0003800100 */
.L_x_6994:
[----:B------:R-:W-:-:S13]  /*0740*/  ISETP.GE.U32.AND P0, PT, R17, R16, PT ;  /* 0x000000101100720c */ /* 0x000fda0003f06070 */
[----:B012---:R-:W0:Y:S01]  /*0750*/  @!P0 LDC.64 R2, c[0x0][0x388] ;  /* 0x0000e200ff028b82 */ /* 0x007e220000000a00 */
[----:B-----5:R-:W1:Y:S01]  /*0760*/  @!P0 FRND R13, R13 ;  /* 0x0000000d000d8307 */ /* 0x020e620000201000 */
[----:B------:R-:W-:Y:S01]  /*0770*/  @!P0 IMAD.IADD R5, R0, 0x1, R17 ;  /* 0x0000000100058824 */ /* 0x000fe200078e0211 */
[----:B------:R-:W-:-:S03]  /*0780*/  @!P0 IADD3 R17, PT, PT, R17, 0x80, RZ ;  /* 0x0000008011118810 */ /* 0x000fc60007ffe0ff */
[----:B0-----:R-:W-:-:S05]  /*0790*/  @!P0 IMAD.WIDE.U32 R2, R5, 0x4, R2 ;  /* 0x0000000405028825 */ /* 0x001fca00078e0002 */
[----:B-1----:R3:W-:Y:S02]  /*07a0*/  @!P0 STG.E desc[UR4][R2.64], R13 ;  /* 0x0000000d02008986 */ /* 0x0027e4000c101904 */
.L_x_7000:
[----:B------:R-:W-:Y:S05]  /*07b0*/  BSYNC.RECONVERGENT B0 ;  /* 0x0000000000007941 */ /* 0x000fea0003800200 */
.L_x_6993:
[----:B------:R-:W-:Y:S05]  /*07c0*/  WARPSYNC.ALL ;  /* 0x0000000000007948 */ /* 0x000fea0003800000 */
[----:B------:R-:W-:-:S13]  /*07d0*/  ISETP.GE.U32.AND P0, PT, R17, R16, PT ;  /* 0x000000101100720c */ /* 0x000fda0003f06070 */
[----:B------:R-:W-:Y:S05]  /*07e0*/  @P0 EXIT ;  /* 0x000000000000094d */ /* 0x000fea0003800000 */
[----:B0123--:R-:W0:Y:S01]  /*07f0*/  LDC.64 R2, c[0x0][0x388] ;  /* 0x0000e200ff027b82 */ /* 0x00fe220000000a00 */
[----:B------:R-:W1:Y:S01]  /*0800*/  FRND R5, R12 ;  /* 0x0000000c00057307 */ /* 0x000e620000201000 */
[----:B------:R-:W-:-:S05]  /*0810*/  IADD3 R17, PT, PT, R0, R17, RZ ;  /* 0x0000001100117210 */ /* 0x000fca0007ffe0ff */
[----:B0-----:R-:W-:-:S05]  /*0820*/  IMAD.WIDE.U32 R2, R17, 0x4, R2 ;  /* 0x0000000411027825 */ /* 0x001fca00078e0002 */
[----:B-1----:R-:W-:Y:S01]  /*0830*/  STG.E desc[UR4][R2.64], R5 ;  /* 0x0000000502007986 */ /* 0x002fe2000c101904 */
[----:B------:R-:W-:Y:S05]  /*0840*/  EXIT ;  /* 0x000000000000794d */ /* 0x000fea0003800000 */
.L_x_6992:
        /* <DEDUP_REMOVED lines=11> */
[----:B---3--:R-:W-:Y:S08]  /*0900*/  FRND R6, R6 ;  /* 0x0000000600067307 */ /* 0x008ff00000201000 */
[----:B------:R-:W0:Y:S08]  /*0910*/  FRND R7, R7 ;  /* 0x0000000700077307 */ /* 0x000e300000201000 */
[----:B----4-:R-:W-:Y:S01]  /*0920*/  FRND R8, R8 ;  /* 0x0000000800087307 */ /* 0x010fe20000201000 */
[----:B0-----:R-:W-:Y:S07]  /*0930*/  STG.E.64 desc[UR4][R4.64], R6 ;  /* 0x0000000604007986 */ /* 0x001fee000c101b04 */
[----:B------:R-:W0:Y:S08]  /*0940*/  FRND R9, R9 ;  /* 0x0000000900097307 */ /* 0x000e300000201000 */
[----:B-----5:R-:W-:Y:S01]  /*0950*/  FRND R10, R10 ;  /* 0x0000000a000a7307 */ /* 0x020fe20000201000 */
[----:B0-----:R-:W-:Y:S07]  /*0960*/  STG.E.64 desc[UR4][R4.64+0x400], R8 ;  /* 0x0004000804007986 */ /* 0x001fee000c101b04 */
[----:B------:R-:W0:Y:S08]  /*0970*/  FRND R11, R11 ;  /* 0x0000000b000b7307 */ /* 0x000e300000201000 */
[----:B------:R-:W-:Y:S01]  /*0980*/  FRND R12, R12 ;  /* 0x0000000c000c7307 */ /* 0x000fe20000201000 */
[----:B0-----:R-:W-:Y:S07]  /*0990*/  STG.E.64 desc[UR4][R4.64+0x800], R10 ;  /* 0x0008000a04007986 */ /* 0x001fee000c101b04 */
[----:B------:R-:W0:Y:S02]  /*09a0*/  FRND R13, R13 ;  /* 0x0000000d000d7307 */ /* 0x000e240000201000 */
[----:B0-----:R-:W-:Y:S01]  /*09b0*/  STG.E.64 desc[UR4][R4.64+0xc00], R12 ;  /* 0x000c000c04007986 */ /* 0x001fe2000c101b04 */
[----:B------:R-:W-:Y:S05]  /*09c0*/  EXIT ;  /* 0x000000000000794d */ /* 0x000fea0003800000 */
.L_x_7001:
        /* <DEDUP_REMOVED lines=11> */
.L_x_19131:


//--------------------- .text._ZN2at6native29vectorized_elementwise_kernelILi4EZZZNS0_17round_kernel_cudaERNS_18TensorIteratorBaseEENKUlvE_clEvENKUlvE0_clEvEUlfE_St5arrayIPcLm2EEEEviT0_T1_ --------------------------
	.section	.text._ZN2at6native29vectorized_elementwise_kernelILi4EZZZNS0_17round_kernel_cudaERNS_18TensorIteratorBaseEENKUlvE_clEvENKUlvE0_clEvEUlfE_St5arrayIPcLm2EEEEviT0_T1_,"ax",@progbits
	.align	128
        .global         _ZN2at6native29vectorized_elementwise_kernelILi4EZZZNS0_17round_kernel_cudaERNS_18TensorIteratorBaseEENKUlvE_clEvENKUlvE0_clEvEUlfE_St5arrayIPcLm2EEEEviT0_T1_
        .type           _ZN2at6native29vectorized_elementwise_kernelILi4EZZZNS0_17round_kernel_cudaERNS_18TensorIteratorBaseEENKUlvE_clEvENKUlvE0_clEvEUlfE_St5arrayIPcLm2EEEEviT0_T1_,@function
        .size           _ZN2at6native29vectorized_elementwise_kernelILi4EZZZNS0_17round_kernel_cudaERNS_18TensorIteratorBaseEENKUlvE_clEvENKUlvE0_clEvEUlfE_St5arrayIPcLm2EEEEviT0_T1_,(.L_x_19132 - _ZN2at6native29vectorized_elementwise_kernelILi4EZZZNS0_17round_kernel_cudaERNS_18TensorIteratorBaseEENKUlvE_clEvENKUlvE0_clEvEUlfE_St5arrayIPcLm2EEEEviT0_T1_)
        .other          _ZN2at6native29vectorized_elementwise_kernelILi4EZZZNS0_17round_kernel_cudaERNS_18TensorIteratorBaseEENKUlvE_clEvENKUlvE0_clEvEUlfE_St5arrayIPcLm2EEEEviT0_T1_,@"STO_CUDA_ENTRY STV_DEFAULT"
_ZN2at6native29vectorized_elementwise_kernelILi4EZZZNS0_17round_kernel_cudaERNS_18TensorIteratorBaseEENKUlvE_clEvENKUlvE0_clEvEUlfE_St5arrayIPcLm2EEEEviT0_T1_:
.text._ZN2at6native29vectorized_elementwise_kernelILi4EZZZNS0_17round_kernel_cudaERNS_18TensorIteratorBaseEENKUlvE_clEvENKUlvE0_clEvEUlfE_St5arrayIPcLm2EEEEviT0_T1_:
        /* <DEDUP_REMOVED lines=82> */
.L_x_7005:
        /* <DEDUP_REMOVED lines=8> */
.L_x_7006:
        /* <DEDUP_REMOVED lines=8> */
.L_x_7007:
        /* <DEDUP_REMOVED lines=8> */
.L_x_7008:
        /* <DEDUP_REMOVED lines=9> */
.L_x_7009:
[----:B------:R-:W-:Y:S05]  /*0730*/  BSYNC.RELIABLE B1 ;  /* 0x0000000000017941 */ /* 0x000fea0003800100 */
.L_x_7004:
[----:B------:R-:W-:-:S13]  /*0740*/  ISETP.GE.U32.AND P0, PT, R17, R16, PT ;  /* 0x000000101100720c */ /* 0x000fda0003f06070 */
[----:B012---:R-:W0:Y:S01]  /*0750*/  @!P0 LDC.64 R2, c[0x0][0x388] ;  /* 0x0000e200ff028b82 */ /* 0x007e220000000a00 */
[----:B-----5:R-:W1:Y:S01]  /*0760*/  @!P0 FRND R13, R13 ;  /* 0x0000000d000d8307 */ /* 0x020e620000201000 */
[----:B------:R-:W-:Y:S01]  /*0770*/  @!P0 IMAD.IADD R5, R0, 0x1, R17 ;  /* 0x0000000100058824 */ /* 0x000fe200078e0211 */
[----:B------:R-:W-:-:S03]  /*0780*/  @!P0 IADD3 R17, PT, PT, R17, 0x80, RZ ;  /* 0x0000008011118810 */ /* 0x000fc60007ffe0ff */
[----:B0-----:R-:W-:-:S05]  /*0790*/  @!P0 IMAD.WIDE.U32 R2, R5, 0x4, R2 ;  /* 0x0000000405028825 */ /* 0x001fca00078e0002 */
[----:B-1----:R3:W-:Y:S02]  /*07a0*/  @!P0 STG.E desc[UR4][R2.64], R13 ;  /* 0x0000000d02008986 */ /* 0x0027e4000c101904 */
.L_x_7010:
[----:B------:R-:W-:Y:S05]  /*07b0*/  BSYNC.RECONVERGENT B0 ;  /* 0x0000000000007941 */ /* 0x000fea0003800200 */
.L_x_7003:
        /* <DEDUP_REMOVED lines=9> */
.L_x_7002:
        /* <DEDUP_REMOVED lines=9> */
[----:B---3--:R-:W-:Y:S08]  /*08e0*/  FRND R4, R4 ;  /* 0x0000000400047307 */ /* 0x008ff00000201000 */
[----:B------:R-:W-:Y:S08]  /*08f0*/  FRND R5, R5 ;  /* 0x0000000500057307 */ /* 0x000ff00000201000 */
[----:B------:R-:W-:Y:S08]  /*0900*/  FRND R6, R6 ;  /* 0x0000000600067307 */ /* 0x000ff00000201000 */
[----:B------:R-:W0:Y:S08]  /*0910*/  FRND R7, R7 ;  /* 0x0000000700077307 */ /* 0x000e300000201000 */
[----:B----4-:R-:W-:Y:S01]  /*0920*/  FRND R8, R8 ;  /* 0x0000000800087307 */ /* 0x010fe20000201000 */
[----:B0-----:R-:W-:Y:S07]  /*0930*/  STG.E.128 desc[UR4][R12.64], R4 ;  /* 0x000000040c007986 */ /* 0x001fee000c101d04 */
[----:B------:R-:W-:Y:S08]  /*0940*/  FRND R9, R9 ;  /* 0x0000000900097307 */ /* 0x000ff00000201000 */
[----:B------:R-:W-:Y:S08]  /*0950*/  FRND R10, R10 ;  /* 0x0000000a000a7307 */ /* 0x000ff00000201000 */
[----:B------:R-:W0:Y:S02]  /*0960*/  FRND R11, R11 ;  /* 0x0000000b000b7307 */ /* 0x000e240000201000 */
[----:B0-----:R-:W-:Y:S01]  /*0970*/  STG.E.128 desc[UR4][R12.64+0x800], R8 ;  /* 0x000800080c007986 */ /* 0x001fe2000c101d04 */
[----:B------:R-:W-:Y:S05]  /*0980*/  EXIT ;  /* 0x000000000000794d */ /* 0x000fea0003800000 */
.L_x_7011:
        /* <DEDUP_REMOVED lines=15> */
.L_x_19132:


//--------------------- .text._ZN2at6native29vectorized_elementwise_kernelILi8EZZZNS0_17round_kernel_cudaERNS_18TensorIteratorBaseEENKUlvE_clEvENKUlvE0_clEvEUlfE_St5arrayIPcLm2EEEEviT0_T1_ --------------------------
	.section	.text._ZN2at6native29vectorized_elementwise_kernelILi8EZZZNS0_17round_kernel_cudaERNS_18TensorIteratorBaseEENKUlvE_clEvENKUlvE0_clEvEUlfE_St5arrayIPcLm2EEEEviT0_T1_,"ax",@progbits
	.align	128
        .global         _ZN2at6native29vectorized_elementwise_kernelILi8EZZZNS0_17round_kernel_cudaERNS_18TensorIteratorBaseEENKUlvE_clEvENKUlvE0_clEvEUlfE_St5arrayIPcLm2EEEEviT0_T1_
        .type           _ZN2at6native29vectorized_elementwise_kernelILi8EZZZNS0_17round_kernel_cudaERNS_18TensorIteratorBaseEENKUlvE_clEvENKUlvE0_clEvEUlfE_St5arrayIPcLm2EEEEviT0_T1_,@function
        .size           _ZN2at6native29vectorized_elementwise_kernelILi8EZZZNS0_17round_kernel_cudaERNS_18TensorIteratorBaseEENKUlvE_clEvENKUlvE0_clEvEUlfE_St5arrayIPcLm2EEEEviT0_T1_,(.L_x_19133 - _ZN2at6native29vectorized_elementwise_kernelILi8EZZZNS0_17round_kernel_cudaERNS_18TensorIteratorBaseEENKUlvE_clEvENKUlvE0_clEvEUlfE_St5arrayIPcLm2EEEEviT0_T1_)
        .other          _ZN2at6native29vectorized_elementwise_kernelILi8EZZZNS0_17round_kernel_cudaERNS_18TensorIteratorBaseEENKUlvE_clEvENKUlvE0_clEvEUlfE_St5arrayIPcLm2EEEEviT0_T1_,@"STO_CUDA_ENTRY STV_DEFAULT"
_ZN2at6native29vectorized_elementwise_kernelILi8EZZZNS0_17round_kernel_cudaERNS_18TensorIteratorBaseEENKUlvE_clEvENKUlvE0_clEvEUlfE_St5arrayIPcLm2EEEEviT0_T1_:
.text._ZN2at6native29vectorized_elementwise_kernelILi8EZZZNS0_17round_kernel_cudaERNS_18TensorIteratorBaseEENKUlvE_clEvENKUlvE0_clEvEUlfE_St5arrayIPcLm2EEEEviT0_T1_:
[----:B------:R-:W-:Y:S01]  /*0000*/  LDC R1, c[0x0][0x37c] ;  /* 0x0000df00ff017b82 */ /* 0x000fe20000000800 */
[----:B------:R-:W-:Y:S05]  /*0010*/  EXIT ;  /* 0x000000000000794d */ /* 0x000fea0003800000 */
.L_x_7012:
        /* <DEDUP_REMOVED lines=14> */
.L_x_19133:


//--------------------- .text._ZN2at6native18elementwise_kernelILi128ELi4EZNS0_15gpu_kernel_implIZZZNS0_17round_kernel_cudaERNS_18TensorIteratorBaseEENKUlvE_clEvENKUlvE_clEvEUldE_EEvS4_RKT_EUliE_EEviT1_ --------------------------
	.section	.text._ZN2at6native18elementwise_kernelILi128ELi4EZNS0_15gpu_kernel_implIZZZNS0_17round_kernel_cudaERNS_18TensorIteratorBaseEENKUlvE_clEvENKUlvE_clEvEUldE_EEvS4_RKT_EUliE_EEviT1_,"ax",@progbits
	.align	128
        .global         _ZN2at6native18elementwise_kernelILi128ELi4EZNS0_15gpu_kernel_implIZZZNS0_17round_kernel_cudaERNS_18TensorIteratorBaseEENKUlvE_clEvENKUlvE_clEvEUldE_EEvS4_RKT_EUliE_EEviT1_
        .type           _ZN2at6native18elementwise_kernelILi128ELi4EZNS0_15gpu_kernel_implIZZZNS0_17round_kernel_cudaERNS_18TensorIteratorBaseEENKUlvE_clEvENKUlvE_clEvEUldE_EEvS4_RKT_EUliE_EEviT1_,@function
        .size           _ZN2at6native18elementwise_kernelILi128ELi4EZNS0_15gpu_kernel_implIZZZNS0_17round_kernel_cudaERNS_18TensorIteratorBaseEENKUlvE_clEvENKUlvE_clEvEUldE_EEvS4_RKT_EUliE_EEviT1_,(.L_x_19134 - _ZN2at6native18elementwise_kernelILi128ELi4EZNS0_15gpu_kernel_implIZZZNS0_17round_kernel_cudaERNS_18TensorIteratorBaseEENKUlvE_clEvENKUlvE_clEvEUldE_EEvS4_RKT_EUliE_EEviT1_)
        .other          _ZN2at6native18elementwise_kernelILi128ELi4EZNS0_15gpu_kernel_implIZZZNS0_17round_kernel_cudaERNS_18TensorIteratorBaseEENKUlvE_clEvENKUlvE_clEvEUldE_EEvS4_RKT_EUliE_EEviT1_,@"STO_CUDA_ENTRY STV_DEFAULT"
_ZN2at6native18elementwise_kernelILi128ELi4EZNS0_15gpu_kernel_implIZZZNS0_17round_kernel_cudaERNS_18TensorIteratorBaseEENKUlvE_clEvENKUlvE_clEvEUldE_EEvS4_RKT_EUliE_EEviT1_:
.text._ZN2at6native18elementwise_kernelILi128ELi4EZNS0_15gpu_kernel_implIZZZNS0_17round_kernel_cudaERNS_18TensorIteratorBaseEENKUlvE_clEvENKUlvE_clEvEUldE_EEvS4_RKT_EUliE_EEviT1_:
        /* <DEDUP_REMOVED lines=319> */
.L_x_7015:
        /* <DEDUP_REMOVED lines=18> */
.L_x_7020:
[----:B------:R-:W2:Y:S02]  /*1510*/  LDG.E.U8 R2, desc[UR36][R2.64] ;  /* 0x0000002402027981 */ /* 0x000ea4000c1e1100 */
[----:B--2---:R4:W0:Y:S02]  /*1520*/  I2F.F64.U16 R6, R2 ;  /* 0x0000000200067312 */ /* 0x0048240000101800 */
[----:B0---4-:R-:W-:Y:S05]  /*1530*/  BRA `(.L_x_7022) ;  /* 0x0000000c00607947 */ /* 0x011fea0003800000 */
.L_x_7019:
        /* <DEDUP_REMOVED lines=9> */
.L_x_7024:
[----:B------:R-:W2:Y:S02]  /*15d0*/  LDG.E R2, desc[UR36][R2.64] ;  /* 0x0000002402027981 */ /* 0x000ea4000c1e1900 */
[----:B--2---:R4:W0:Y:S02]  /*15e0*/  I2F.F64 R6, R2 ;  /* 0x0000000200067312 */ /* 0x0048240000201c00 */
[----:B0---4-:R-:W-:Y:S05]  /*15f0*/  BRA `(.L_x_7022) ;  /* 0x0000000c00307947 */ /* 0x011fea0003800000 */
.L_x_7023:
[----:B------:R-:W2:Y:S02]  /*1600*/  LDG.E.U16 R2, desc[UR36][R2.64] ;  /* 0x0000002402027981 */ /* 0x000ea4000c1e1500 */
[----:B--2---:R4:W0:Y:S02]  /*1610*/  I2F.F64.S16 R6, R2 ;  /* 0x0000000200067312 */ /* 0x0048240000101c00 */
[----:B0---4-:R-:W-:Y:S05]  /*1620*/  BRA `(.L_x_7022) ;  /* 0x0000000c00247947 */ /* 0x011fea0003800000 */
.L_x_7018:
        /* <DEDUP_REMOVED lines=10> */
.L_x_7026:
[----:B------:R-:W2:Y:S02]  /*16d0*/  LDG.E.U16 R0, desc[UR36][R2.64] ;  /* 0x0000002402007981 */ /* 0x000ea4000c1e1500 */
[----:B--2---:R-:W-:-:S05]  /*16e0*/  HADD2.F32 R0, -RZ, R0.H0_H0 ;  /* 0x20000000ff007230 */ /* 0x004fca0000004100 */
[----:B------:R-:W-:-:S04]  /*16f0*/  FMUL.FTZ R0, R0, 1 ;  /* 0x3f80000000007820 */ /* 0x000fc80000410000 */
[----:B------:R3:W4:Y:S02]  /*1700*/  F2F.F64.F32 R6, R0 ;  /* 0x0000000000067310 */ /* 0x0007240000201800 */
[----:B---34-:R-:W-:Y:S05]  /*1710*/  BRA `(.L_x_7022) ;  /* 0x0000000800e87947 */ /* 0x018fea0003800000 */
.L_x_7025:
        /* <DEDUP_REMOVED lines=10> */
.L_x_7028:
[----:B------:R-:W2:Y:S02]  /*17c0*/  LDG.E.U16 R2, desc[UR36][R2.64] ;  /* 0x0000002402027981 */ /* 0x000ea4000c1e1500 */
[----:B--2---:R-:W-:-:S05]  /*17d0*/  HADD2.F32 R0, -RZ, R2.H0_H0 ;  /* 0x20000002ff007230 */ /* 0x004fca0000004100 */
[----:B------:R-:W-:-:S04]  /*17e0*/  FMUL.FTZ R0, R0, 1 ;  /* 0x3f80000000007820 */ /* 0x000fc80000410000 */
[----:B------:R4:W0:Y:S02]  /*17f0*/  F2F.F64.F32 R6, R0 ;  /* 0x0000000000067310 */ /* 0x0008240000201800 */
[----:B0---4-:R-:W-:Y:S05]  /*1800*/  BRA `(.L_x_7022) ;  /* 0x0000000800ac7947 */ /* 0x011fea0003800000 */
.L_x_7027:
[----:B------:R3:W5:Y:S01]  /*1810*/  LDG.E.64 R6, desc[UR36][R2.64] ;  /* 0x0000002402067981 */ /* 0x000762000c1e1b00 */
[----:B------:R-:W-:Y:S05]  /*1820*/  BRA `(.L_x_7022) ;  /* 0x0000000800a47947 */ /* 0x000fea0003800000 */
.L_x_7017:
        /* <DEDUP_REMOVED lines=13> */
.L_x_7031:
[----:B------:R2:W5:Y:S01]  /*1900*/  LDG.E.64 R6, desc[UR36][R2.64] ;  /* 0x0000002402067981 */ /* 0x000562000c1e1b00 */
[----:B------:R-:W-:Y:S05]  /*1910*/  BRA `(.L_x_7022) ;  /* 0x0000000800687947 */ /* 0x000fea0003800000 */
.L_x_7030:
        /* <DEDUP_REMOVED lines=27> */
.L_x_7033:
        /* <DEDUP_REMOVED lines=14> */
.L_x_7032:
[----:B------:R-:W2:Y:S02]  /*1bb0*/  LDG.E.U16 R0, desc[UR36][R2.64] ;  /* 0x0000002402007981 */ /* 0x000ea4000c1e1500 */
[----:B--2---:R-:W-:-:S04]  /*1bc0*/  IMAD.U32 R0, R0, 0x10000, RZ ;  /* 0x0001000000007824 */ /* 0x004fc800078e00ff */
[----:B------:R-:W-:-:S04]  /*1bd0*/  FMUL.FTZ R0, R0, 1 ;  /* 0x3f80000000007820 */ /* 0x000fc80000410000 */
[----:B------:R2:W3:Y:S02]  /*1be0*/  F2F.F64.F32 R6, R0 ;  /* 0x0000000000067310 */ /* 0x0004e40000201800 */
[----:B--23--:R-:W-:Y:S05]  /*1bf0*/  BRA `(.L_x_7022) ;  /* 0x0000000400b07947 */ /* 0x00cfea0003800000 */
.L_x_7029:
        /* <DEDUP_REMOVED lines=11> */
.L_x_7036:
        /* <DEDUP_REMOVED lines=21> */
.L_x_7038:
[----:B------:R-:W-:Y:S05]  /*1e00*/  BSYNC.RECONVERGENT B0 ;  /* 0x0000000000007941 */ /* 0x000fea0003800200 */
.L_x_7037:
[----:B------:R-:W-:Y:S02]  /*1e10*/  SHF.L.U32 R0, R0, 0x14, RZ ;  /* 0x0000001400007819 */ /* 0x000fe400000006ff */
[----:B------:R-:W-:-:S04]  /*1e20*/  LEA R2, R2, 0x3b800000, 0x17 ;  /* 0x3b80000002027811 */ /* 0x000fc800078eb8ff */
[----:B------:R-:W-:-:S05]  /*1e30*/  LOP3.LUT R0, R2, R0, R7, 0xfe, !PT ;  /* 0x0000000002007212 */ /* 0x000fca00078efe07 */
[----:B------:R-:W-:-:S04]  /*1e40*/  FMUL.FTZ R0, R0, 1 ;  /* 0x3f80000000007820 */ /* 0x000fc80000410000 */
[----:B------:R2:W3:Y:S02]  /*1e50*/  F2F.F64.F32 R6, R0 ;  /* 0x0000000000067310 */ /* 0x0004e40000201800 */
[----:B--23--:R-:W-:Y:S05]  /*1e60*/  BRA `(.L_x_7022) ;  /* 0x0000000400147947 */ /* 0x00cfea0003800000 */
.L_x_7035:
        /* <DEDUP_REMOVED lines=21> */
.L_x_7040:
[----:B------:R-:W-:Y:S05]  /*1fc0*/  BSYNC.RECONVERGENT B0 ;  /* 0x0000000000007941 */ /* 0x000fea0003800200 */
.L_x_7039:
[----:B------:R-:W-:Y:S01]  /*1fd0*/  IMAD.SHL.U32 R0, R0, 0x200000, RZ ;  /* 0x0020000000007824 */ /* 0x000fe200078e00ff */
[----:B------:R-:W-:-:S04]  /*1fe0*/  LEA R2, R2, 0x37800000, 0x17 ;  /* 0x3780000002027811 */ /* 0x000fc800078eb8ff */
[----:B------:R-:W-:-:S05]  /*1ff0*/  LOP3.LUT R0, R2, R0, R7, 0xfe, !PT ;  /* 0x0000000002007212 */ /* 0x000fca00078efe07 */
[----:B------:R-:W-:-:S04]  /*2000*/  FMUL.FTZ R0, R0, 1 ;  /* 0x3f80000000007820 */ /* 0x000fc80000410000 */
[----:B------:R2:W3:Y:S02]  /*2010*/  F2F.F64.F32 R6, R0 ;  /* 0x0000000000067310 */ /* 0x0004e40000201800 */
[----:B--23--:R-:W-:Y:S05]  /*2020*/  BRA `(.L_x_7022) ;  /* 0x0000000000a47947 */ /* 0x00cfea0003800000 */
.L_x_7034:
[----:B------:R-:W-:-:S09]  /*2030*/  UISETP.NE.AND UP0, UPT, UR4, 0x1c, UPT ;  /* 0x0000001c0400788c */ /* 0x000fd2000bf05270 */
[----:B------:R-:W-:Y:S05]  /*2040*/  BRA.U !UP0, `(.L_x_7041) ;  /* 0x0000000108947547 */ /* 0x000fea000b800000 */
[----:B------:R-:W-:-:S09]  /*2050*/  UISETP.NE.AND UP0, UPT, UR4, 0x1d, UPT ;  /* 0x0000001d0400788c */ /* 0x000fd2000bf05270 */
[----:B------:R-:W-:Y:S05]  /*2060*/  BRA.U !UP0, `(.L_x_7042) ;  /* 0x0000000108807547 */ /* 0x000fea000b800000 */
[----:B------:R-:W-:-:S09]  /*2070*/  UISETP.NE.AND UP0, UPT, UR4, 0x2c, UPT ;  /* 0x0000002c0400788c */ /* 0x000fd2000bf05270 */
[----:B------:R-:W-:Y:S05]  /*2080*/  BRA.U !UP0, `(.L_x_7043) ;  /* 0x0000000108487547 */ /* 0x000fea000b800000 */
.L_x_7021:
        /* <DEDUP_REMOVED lines=16> */
.L_x_7044:
[----:B------:R-:W-:Y:S01]  /*2190*/  CS2R R6, SRZ ;  /* 0x0000000000067805 */ /* 0x000fe2000001ff00 */
[----:B------:R-:W-:Y:S06]  /*21a0*/  BRA `(.L_x_7022) ;  /* 0x0000000000447947 */ /* 0x000fec0003800000 */
.L_x_7043:
        /* <DEDUP_REMOVED lines=12> */
.L_x_7042:
[----:B------:R-:W2:Y:S02]  /*2270*/  LDG.E.64 R6, desc[UR36][R2.64] ;  /* 0x0000002402067981 */ /* 0x000ea4000c1e1b00 */
[----:B--2---:R-:W2:Y:S02]  /*2280*/  I2F.F64.U64 R6, R6 ;  /* 0x0000000600067312 */ /* 0x004ea40000301800 */
[----:B--2---:R-:W-:Y:S05]  /*2290*/  BRA `(.L_x_7022) ;  /* 0x0000000000087947 */ /* 0x004fea0003800000 */
.L_x_7041:
[----:B------:R-:W2:Y:S02]  /*22a0*/  LDG.E R2, desc[UR36][R2.64] ;  /* 0x0000002402027981 */ /* 0x000ea4000c1e1900 */
[----:B--2---:R0:W1:Y:S02]  /*22b0*/  I2F.F64.U32 R6, R2 ;  /* 0x0000000200067312 */ /* 0x0040640000201800 */
.L_x_7022:
[----:B------:R-:W-:Y:S05]  /*22c0*/  BSYNC.RECONVERGENT B6 ;  /* 0x0000000000067941 */ /* 0x000fea0003800200 */
.L_x_7016:
[----:B------:R-:W0:Y:S01]  /*22d0*/  LDCU.64 UR6, c[0x0][0x580] ;  /* 0x0000b000ff0677ac */ /* 0x000e220008000a00 */
[----:B-1---5:R1:W4:Y:S01]  /*22e0*/  FRND.F64 R4, R6 ;  /* 0x0000000600047313 */ /* 0x0223220000301800 */
        /* <DEDUP_REMOVED lines=13> */
[----:B------:R-:W0:Y:S02]  /*23c0*/  F2I.F64 R7, R6 ;  /* 0x0000000600077311 */ /* 0x000e240000301100 */
[----:B0-----:R0:W-:Y:S01]  /*23d0*/  STG.E.U8 desc[UR36][R2.64], R7 ;  /* 0x0000000702007986 */ /* 0x0011e2000c101124 */
[----:B------:R-:W-:Y:S05]  /*23e0*/  BRA `(.L_x_7050) ;  /* 0x0000001000947947 */ /* 0x000fea0003800000 */
.L_x_7048:
[----:B------:R-:W0:Y:S02]  /*23f0*/  F2I.S64.F64 R6, R6 ;  /* 0x0000000600067311 */ /* 0x000e240000301900 */
[----:B0-----:R-:W-:-:S05]  /*2400*/  MOV R5, R6 ;  /* 0x0000000600057202 */ /* 0x001fca0000000f00 */
[----:B------:R0:W-:Y:S01]  /*2410*/  STG.E.U8 desc[UR36][R2.64], R5 ;  /* 0x0000000502007986 */ /* 0x0001e2000c101124 */
[----:B------:R-:W-:Y:S05]  /*2420*/  BRA `(.L_x_7050) ;  /* 0x0000001000847947 */ /* 0x000fea0003800000 */
.L_x_7047:
[----:B------:R-:W-:-:S09]  /*2430*/  UISETP.NE.AND UP0, UPT, UR4, 0x2, UPT ;  /* 0x000000020400788c */ /* 0x000fd2000bf05270 */
[----:B------:R-:W-:Y:S05]  /*2440*/  BRA.U !UP0, `(.L_x_7051) ;  /* 0x0000000108287547 */ /* 0x000fea000b800000 */
[----:B------:R-:W-:-:S09]  /*2450*/  UISETP.NE.AND UP0, UPT, UR4, 0x3, UPT ;  /* 0x000000030400788c */ /* 0x000fd2000bf05270 */
[----:B------:R-:W-:Y:S05]  /*2460*/  BRA.U !UP0, `(.L_x_7052) ;  /* 0x0000000108147547 */ /* 0x000fea000b800000 */
[----:B------:R-:W-:-:S09]  /*2470*/  UISETP.NE.AND UP0, UPT, UR4, 0x4, UPT ;  /* 0x000000040400788c */ /* 0x000fd2000bf05270 */
[----:B------:R-:W-:Y:S05]  /*2480*/  BRA.U UP0, `(.L_x_7049) ;  /* 0x0000000d00b47547 */ /* 0x000fea000b800000 */
[----:B------:R-:W0:Y:S02]  /*2490*/  F2I.S64.F64 R6, R6 ;  /* 0x0000000600067311 */ /* 0x000e240000301900 */
[----:B0-----:R0:W-:Y:S01]  /*24a0*/  STG.E.64 desc[UR36][R2.64], R6 ;  /* 0x0000000602007986 */ /* 0x0011e2000c101b24 */
[----:B------:R-:W-:Y:S05]  /*24b0*/  BRA `(.L_x_7050) ;  /* 0x0000001000607947 */ /* 0x000fea0003800000 */
.L_x_7052:
[----:B------:R-:W0:Y:S02]  /*24c0*/  F2I.F64 R7, R6 ;  /* 0x0000000600077311 */ /* 0x000e240000301100 */
[----:B0-----:R0:W-:Y:S01]  /*24d0*/  STG.E desc[UR36][R2.64], R7 ;  /* 0x0000000702007986 */ /* 0x0011e2000c101924 */
[----:B------:R-:W-:Y:S05]  /*24e0*/  BRA `(.L_x_7050) ;  /* 0x0000001000547947 */ /* 0x000fea0003800000 */
.L_x_7051:
[----:B------:R-:W0:Y:S02]  /*24f0*/  F2I.F64 R7, R6 ;  /* 0x0000000600077311 */ /* 0x000e240000301100 */
[----:B0-----:R0:W-:Y:S01]  /*2500*/  STG.E.U16 desc[UR36][R2.64], R7 ;  /* 0x0000000702007986 */ /* 0x0011e2000c101524 */
[----:B------:R-:W-:Y:S05]  /*2510*/  BRA `(.L_x_7050) ;  /* 0x0000001000487947 */ /* 0x000fea0003800000 */
.L_x_7046:
        /* <DEDUP_REMOVED lines=17> */
.L_x_7054:
        /* <DEDUP_REMOVED lines=12> */
.L_x_7053:
        /* <DEDUP_REMOVED lines=18> */
.L_x_7056:
        /* <DEDUP_REMOVED lines=13> */
.L_x_7055:
[----:B------:R0:W-:Y:S01]  /*28e0*/  STG.E.64 desc[UR36][R2.64], R4 ;  /* 0x0000000402007986 */ /* 0x0001e2000c101b24 */
[----:B------:R-:W-:Y:S05]  /*28f0*/  BRA `(.L_x_7050) ;  /* 0x0000000c00507947 */ /* 0x000fea0003800000 */
.L_x_7045:
        /* <DEDUP_REMOVED lines=12> */
.L_x_7059:
[----:B------:R-:W-:-:S05]  /*29c0*/  CS2R R6, SRZ ;  /* 0x0000000000067805 */ /* 0x000fca000001ff00 */
[----:B------:R0:W-:Y:S01]  /*29d0*/  STG.E.128 desc[UR36][R2.64], R4 ;  /* 0x0000000402007986 */ /* 0x0001e2000c101d24 */
[----:B------:R-:W-:Y:S05]  /*29e0*/  BRA `(.L_x_7050) ;  /* 0x0000000c00147947 */ /* 0x000fea0003800000 */
.L_x_7058:
        /* <DEDUP_REMOVED lines=27> */
.L_x_7063:
[----:B------:R-:W-:Y:S05]  /*2ba0*/  BSYNC.RECONVERGENT B0 ;  /* 0x0000000000007941 */ /* 0x000fea0003800200 */
.L_x_7062:
[----:B------:R-:W-:-:S05]  /*2bb0*/  LOP3.LUT R7, R0, 0x80, R7, 0xf8, !PT ;  /* 0x0000008000077812 */ /* 0x000fca00078ef807 */
[----:B------:R0:W-:Y:S01]  /*2bc0*/  STG.E.U8 desc[UR36][R2.64], R7 ;  /* 0x0000000702007986 */ /* 0x0001e2000c101124 */
[----:B------:R-:W-:Y:S05]  /*2bd0*/  BRA `(.L_x_7050) ;  /* 0x0000000800987947 */ /* 0x000fea0003800000 */
.L_x_7061:
        /* <DEDUP_REMOVED lines=23> */
.L_x_7065:
[----:B------:R-:W-:Y:S05]  /*2d50*/  BSYNC.RECONVERGENT B0 ;  /* 0x0000000000007941 */ /* 0x000fea0003800200 */
.L_x_7064:
[----:B------:R-:W-:-:S05]  /*2d60*/  LOP3.LUT R7, R0, 0x80, R7, 0xf8, !PT ;  /* 0x0000008000077812 */ /* 0x000fca00078ef807 */
[----:B------:R0:W-:Y:S01]  /*2d70*/  STG.E.U8 desc[UR36][R2.64], R7 ;  /* 0x0000000702007986 */ /* 0x0001e2000c101124 */
[----:B------:R-:W-:Y:S05]  /*2d80*/  BRA `(.L_x_7050) ;  /* 0x00000008002c7947 */ /* 0x000fea0003800000 */
.L_x_7060:
        /* <DEDUP_REMOVED lines=12> */
.L_x_7057:
        /* <DEDUP_REMOVED lines=8> */
[----:B------:R-:W0:Y:S02]  /*2ed0*/  F2I.U32.F64 R7, R6 ;  /* 0x0000000600077311 */ /* 0x000e240000301000 */
[----:B0-----:R0:W-:Y:S01]  /*2ee0*/  STG.E.U16 desc[UR36][R2.64], R7 ;  /* 0x0000000702007986 */ /* 0x0011e2000c101524 */
[----:B------:R-:W-:Y:S05]  /*2ef0*/  BRA `(.L_x_7050) ;  /* 0x0000000400d07947 */ /* 0x000fea0003800000 */
.L_x_7068:
        /* <DEDUP_REMOVED lines=21> */
.L_x_7071:
[----:B------:R-:W-:-:S04]  /*3050*/  SHF.R.U32.HI R0, RZ, 0x14, R7 ;  /* 0x00000014ff007819 */ /* 0x000fc80000011607 */
[----:B------:R-:W-:-:S04]  /*3060*/  LOP3.LUT R0, R0, 0x1, RZ, 0xc0, !PT ;  /* 0x0000000100007812 */ /* 0x000fc800078ec0ff */
[----:B------:R-:W-:-:S04]  /*3070*/  IADD3 R0, PT, PT, R7, 0x487ffff, R0 ;  /* 0x0487ffff07007810 */ /* 0x000fc80007ffe000 */
[----:B------:R-:W-:-:S04]  /*3080*/  SHF.R.U32.HI R0, RZ, 0x14, R0 ;  /* 0x00000014ff007819 */ /* 0x000fc80000011600 */
[----:B------:R-:W-:-:S07]  /*3090*/  LOP3.LUT R4, R0, 0xff, RZ, 0xc0, !PT ;  /* 0x000000ff00047812 */ /* 0x000fce00078ec0ff */
.L_x_7072:
[----:B------:R-:W-:-:S04]  /*30a0*/  SHF.R.U32.HI R5, RZ, 0x18, R7 ;  /* 0x00000018ff057819 */ /* 0x000fc80000011607 */
[----:B------:R-:W-:-:S04]  /*30b0*/  LOP3.LUT R4, R4, 0x80, R5, 0xf8, !PT ;  /* 0x0000008004047812 */ /* 0x000fc800078ef805 */
[----:B------:R-:W-:-:S07]  /*30c0*/  PRMT R0, R4, 0x7610, R0 ;  /* 0x0000761004007816 */ /* 0x000fce0000000000 */
.L_x_7070:
[----:B------:R-:W-:Y:S05]  /*30d0*/  BSYNC.RECONVERGENT B0 ;  /* 0x0000000000007941 */ /* 0x000fea0003800200 */
.L_x_7069:
[----:B------:R4:W-:Y:S01]  /*30e0*/  STG.E.U8 desc[UR36][R2.64], R0 ;  /* 0x0000000002007986 */ /* 0x0009e2000c101124 */
[----:B------:R-:W-:Y:S05]  /*30f0*/  BRA `(.L_x_7050) ;  /* 0x0000000400507947 */ /* 0x000fea0003800000 */
.L_x_7067:
        /* <DEDUP_REMOVED lines=21> */
.L_x_7075:
[----:B------:R-:W-:-:S04]  /*3250*/  SHF.R.U32.HI R0, RZ, 0x15, R7 ;  /* 0x00000015ff007819 */ /* 0x000fc80000011607 */
[----:B------:R-:W-:-:S04]  /*3260*/  LOP3.LUT R0, R0, 0x1, RZ, 0xc0, !PT ;  /* 0x0000000100007812 */ /* 0x000fc800078ec0ff */
[----:B------:R-:W-:-:S04]  /*3270*/  IADD3 R0, PT, PT, R7, 0x88fffff, R0 ;  /* 0x088fffff07007810 */ /* 0x000fc80007ffe000 */
[----:B------:R-:W-:-:S04]  /*3280*/  SHF.R.U32.HI R0, RZ, 0x15, R0 ;  /* 0x00000015ff007819 */ /* 0x000fc80000011600 */
[----:B------:R-:W-:-:S07]  /*3290*/  LOP3.LUT R4, R0, 0xff, RZ, 0xc0, !PT ;  /* 0x000000ff00047812 */ /* 0x000fce00078ec0ff */
.L_x_7076:
[----:B------:R-:W-:-:S04]  /*32a0*/  SHF.R.U32.HI R5, RZ, 0x18, R7 ;  /* 0x00000018ff057819 */ /* 0x000fc80000011607 */
[----:B------:R-:W-:-:S04]  /*32b0*/  LOP3.LUT R4, R4, 0x80, R5, 0xf8, !PT ;  /* 0x0000008004047812 */ /* 0x000fc800078ef805 */
[----:B------:R-:W-:-:S07]  /*32c0*/  PRMT R0, R4, 0x7610, R0 ;  /* 0x0000761004007816 */ /* 0x000fce0000000000 */
.L_x_7074:
[----:B------:R-:W-:Y:S05]  /*32d0*/  BSYNC.RECONVERGENT B0 ;  /* 0x0000000000007941 */ /* 0x000fea0003800200 */
.L_x_7073:
[----:B------:R3:W-:Y:S01]  /*32e0*/  STG.E.U8 desc[UR36][R2.64], R0 ;  /* 0x0000000002007986 */ /* 0x0007e2000c101124 */
[----:B------:R-:W-:Y:S05]  /*32f0*/  BRA `(.L_x_7050) ;  /* 0x0000000000d07947 */ /* 0x000fea0003800000 */
.L_x_7066:
[----:B------:R-:W-:-:S09]  /*3300*/  UISETP.NE.AND UP0, UPT, UR4, 0x1c, UPT ;  /* 0x0000001c0400788c */ /* 0x000fd2000bf05270 */
[----:B------:R-:W-:Y:S05]  /*3310*/  BRA.U !UP0, `(.L_x_7077) ;  /* 0x0000000108c07547 */ /* 0x000fea000b800000 */
[----:B------:R-:W-:-:S09]  /*3320*/  UISETP.NE.AND UP0, UPT, UR4, 0x1d, UPT ;  /* 0x0000001d0400788c */ /* 0x000fd2000bf05270 */
[----:B------:R-:W-:Y:S05]  /*3330*/  BRA.U !UP0, `(.L_x_7078) ;  /* 0x0000000108ac7547 */ /* 0x000fea000b800000 */
[----:B------:R-:W-:-:S09]  /*3340*/  UISETP.NE.AND UP0, UPT, UR4, 0x2c, UPT ;  /* 0x0000002c0400788c */ /* 0x000fd2000bf05270 */
[----:B------:R-:W-:Y:S05]  /*3350*/  BRA.U !UP0, `(.L_x_7079) ;  /* 0x0000000108447547 */ /* 0x000fea000b800000 */
.L_x_7049:
        /* <DEDUP_REMOVED lines=16> */
.L_x_7080:
[----:B------:R-:W-:Y:S05]  /*3460*/  BRA `(.L_x_7050) ;  /* 0x0000000000747947 */ /* 0x000fea0003800000 */
.L_x_7079:
        /* <DEDUP_REMOVED lines=24> */
.L_x_7078:
[----:B------:R-:W0:Y:S02]  /*35f0*/  F2I.U64.F64 R6, R6 ;  /* 0x0000000600067311 */ /* 0x000e240000301800 */
[----:B0-----:R1:W-:Y:S01]  /*3600*/  STG.E.64 desc[UR36][R2.64], R6 ;  /* 0x0000000602007986 */ /* 0x0013e2000c101b24 */
[----:B------:R-:W-:Y:S05]  /*3610*/  BRA `(.L_x_7050) ;  /* 0x0000000000087947 */ /* 0x000fea0003800000 */
.L_x_7077:
[----:B------:R-:W0:Y:S02]  /*3620*/  F2I.U32.F64 R7, R6 ;  /* 0x0000000600077311 */ /* 0x000e240000301000 */
[----:B0-----:R0:W-:Y:S02]  /*3630*/  STG.E desc[UR36][R2.64], R7 ;  /* 0x0000000702007986 */ /* 0x0011e4000c101924 */
.L_x_7050:
[----:B------:R-:W-:-:S07]  /*3640*/  VIADD R17, R17, 0x80 ;  /* 0x0000008011117836 */ /* 0x000fce0000000000 */
.L_x_7014:
[----:B------:R-:W-:Y:S05]  /*3650*/  BSYNC.RECONVERGENT B7 ;  /* 0x0000000000077941 */ /* 0x000fea0003800200 */
.L_x_7013:
        /* <DEDUP_REMOVED lines=307> */
.L_x_7083:
        /* <DEDUP_REMOVED lines=18> */
.L_x_7088:
[----:B------:R-:W2:Y:S02]  /*4ab0*/  LDG.E.U8 R2, desc[UR36][R2.64] ;  /* 0x0000002402027981 */ /* 0x000ea4000c1e1100 */
[----:B--2---:R4:W0:Y:S02]  /*4ac0*/  I2F.F64.U16 R6, R2 ;  /* 0x0000000200067312 */ /* 0x0048240000101800 */
[----:B0---4-:R-:W-:Y:S05]  /*4ad0*/  BRA `(.L_x_7090) ;  /* 0x0000000c00607947 */ /* 0x011fea0003800000 */
.L_x_7087:
        /* <DEDUP_REMOVED lines=9> */
.L_x_7092:
[----:B------:R-:W2:Y:S02]  /*4b70*/  LDG.E R2, desc[UR36][R2.64] ;  /* 0x0000002402027981 */ /* 0x000ea4000c1e1900 */
[----:B--2---:R4:W0:Y:S02]  /*4b80*/  I2F.F64 R6, R2 ;  /* 0x0000000200067312 */ /* 0x0048240000201c00 */
[----:B0---4-:R-:W-:Y:S05]  /*4b90*/  BRA `(.L_x_7090) ;  /* 0x0000000c00307947 */ /* 0x011fea0003800000 */
.L_x_7091:
[----:B------:R-:W2:Y:S02]  /*4ba0*/  LDG.E.U16 R2, desc[UR36][R2.64] ;  /* 0x0000002402027981 */ /* 0x000ea4000c1e1500 */
[----:B--2---:R4:W0:Y:S02]  /*4bb0*/  I2F.F64.S16 R6, R2 ;  /* 0x0000000200067312 */ /* 0x0048240000101c00 */
[----:B0---4-:R-:W-:Y:S05]  /*4bc0*/  BRA `(.L_x_7090) ;  /* 0x0000000c00247947 */ /* 0x011fea0003800000 */
.L_x_7086:
        /* <DEDUP_REMOVED lines=10> */
.L_x_7094:
[----:B------:R-:W2:Y:S02]  /*4c70*/  LDG.E.U16 R0, desc[UR36][R2.64] ;  /* 0x0000002402007981 */ /* 0x000ea4000c1e1500 */
[----:B--2---:R-:W-:-:S05]  /*4c80*/  HADD2.F32 R0, -RZ, R0.H0_H0 ;  /* 0x20000000ff007230 */ /* 0x004fca0000004100 */
[----:B------:R-:W-:-:S04]  /*4c90*/  FMUL.FTZ R0, R0, 1 ;  /* 0x3f80000000007820 */ /* 0x000fc80000410000 */
[----:B------:R3:W4:Y:S02]  /*4ca0*/  F2F.F64.F32 R6, R0 ;  /* 0x0000000000067310 */ /* 0x0007240000201800 */
[----:B---34-:R-:W-:Y:S05]  /*4cb0*/  BRA `(.L_x_7090) ;  /* 0x0000000800e87947 */ /* 0x018fea0003800000 */
.L_x_7093:
        /* <DEDUP_REMOVED lines=10> */
.L_x_7096:
[----:B------:R-:W2:Y:S02]  /*4d60*/  LDG.E.U16 R2, desc[UR36][R2.64] ;  /* 0x0000002402027981 */ /* 0x000ea4000c1e1500 */
[----:B--2---:R-:W-:-:S05]  /*4d70*/  HADD2.F32 R0, -RZ, R2.H0_H0 ;  /* 0x20000002ff007230 */ /* 0x004fca0000004100 */
[----:B------:R-:W-:-:S04]  /*4d80*/  FMUL.FTZ R0, R0, 1 ;  /* 0x3f80000000007820 */ /* 0x000fc80000410000 */
[----:B------:R4:W0:Y:S02]  /*4d90*/  F2F.F64.F32 R6, R0 ;  /* 0x0000000000067310 */ /* 0x0008240000201800 */
[----:B0---4-:R-:W-:Y:S05]  /*4da0*/  BRA `(.L_x_7090) ;  /* 0x0000000800ac7947 */ /* 0x011fea0003800000 */
.L_x_7095:
[----:B------:R3:W5:Y:S01]  /*4db0*/  LDG.E.64 R6, desc[UR36][R2.64] ;  /* 0x0000002402067981 */ /* 0x000762000c1e1b00 */
[----:B------:R-:W-:Y:S05]  /*4dc0*/  BRA `(.L_x_7090) ;  /* 0x0000000800a47947 */ /* 0x000fea0003800000 */
.L_x_7085:
        /* <DEDUP_REMOVED lines=13> */
.L_x_7099:
[----:B------:R0:W5:Y:S01]  /*4ea0*/  LDG.E.64 R6, desc[UR36][R2.64] ;  /* 0x0000002402067981 */ /* 0x000162000c1e1b00 */
[----:B------:R-:W-:Y:S05]  /*4eb0*/  BRA `(.L_x_7090) ;  /* 0x0000000800687947 */ /* 0x000fea0003800000 */
.L_x_7098:
        /* <DEDUP_REMOVED lines=27> */
.L_x_7101:
        /* <DEDUP_REMOVED lines=14> */
.L_x_7100:
[----:B------:R-:W2:Y:S02]  /*5150*/  LDG.E.U16 R0, desc[UR36][R2.64] ;  /* 0x0000002402007981 */ /* 0x000ea4000c1e1500 */
[----:B--2---:R-:W-:-:S05]  /*5160*/  SHF.L.U32 R0, R0, 0x10, RZ ;  /* 0x0000001000007819 */ /* 0x004fca00000006ff */
[----:B------:R-:W-:-:S04]  /*5170*/  FMUL.FTZ R0, R0, 1 ;  /* 0x3f80000000007820 */ /* 0x000fc80000410000 */
[----:B------:R0:W1:Y:S02]  /*5180*/  F2F.F64.F32 R6, R0 ;  /* 0x0000000000067310 */ /* 0x0000640000201800 */
[----:B01----:R-:W-:Y:S05]  /*5190*/  BRA `(.L_x_7090) ;  /* 0x0000000400b07947 */ /* 0x003fea0003800000 */
.L_x_7097:
        /* <DEDUP_REMOVED lines=11> */
.L_x_7104:
        /* <DEDUP_REMOVED lines=21> */
.L_x_7106:
[----:B------:R-:W-:Y:S05]  /*53a0*/  BSYNC.RECONVERGENT B0 ;  /* 0x0000000000007941 */ /* 0x000fea0003800200 */
.L_x_7105:
[----:B------:R-:W-:Y:S01]  /*53b0*/  IMAD.SHL.U32 R0, R0, 0x100000, RZ ;  /* 0x0010000000007824 */ /* 0x000fe200078e00ff */
[----:B------:R-:W-:-:S04]  /*53c0*/  LEA R2, R2, 0x3b800000, 0x17 ;  /* 0x3b80000002027811 */ /* 0x000fc800078eb8ff */
[----:B------:R-:W-:-:S05]  /*53d0*/  LOP3.LUT R0, R2, R0, R7, 0xfe, !PT ;  /* 0x0000000002007212 */ /* 0x000fca00078efe07 */
[----:B------:R-:W-:-:S04]  /*53e0*/  FMUL.FTZ R0, R0, 1 ;  /* 0x3f80000000007820 */ /* 0x000fc80000410000 */
[----:B------:R3:W4:Y:S02]  /*53f0*/  F2F.F64.F32 R6, R0 ;  /* 0x0000000000067310 */ /* 0x0007240000201800 */
[----:B---34-:R-:W-:Y:S05]  /*5400*/  BRA `(.L_x_7090) ;  /* 0x0000000400147947 */ /* 0x018fea0003800000 */
.L_x_7103:
        /* <DEDUP_REMOVED lines=21> */
.L_x_7108:
[----:B------:R-:W-:Y:S05]  /*5560*/  BSYNC.RECONVERGENT B0 ;  /* 0x0000000000007941 */ /* 0x000fea0003800200 */
.L_x_7107:
[----:B------:R-:W-:Y:S02]  /*5570*/  SHF.L.U32 R0, R0, 0x15, RZ ;  /* 0x0000001500007819 */ /* 0x000fe400000006ff */
[----:B------:R-:W-:-:S04]  /*5580*/  LEA R2, R2, 0x37800000, 0x17 ;  /* 0x3780000002027811 */ /* 0x000fc800078eb8ff */
[----:B------:R-:W-:-:S05]  /*5590*/  LOP3.LUT R0, R2, R0, R7, 0xfe, !PT ;  /* 0x0000000002007212 */ /* 0x000fca00078efe07 */
[----:B------:R-:W-:-:S04]  /*55a0*/  FMUL.FTZ R0, R0, 1 ;  /* 0x3f80000000007820 */ /* 0x000fc80000410000 */
[----:B------:R3:W4:Y:S02]  /*55b0*/  F2F.F64.F32 R6, R0 ;  /* 0x0000000000067310 */ /* 0x0007240000201800 */
[----:B---34-:R-:W-:Y:S05]  /*55c0*/  BRA `(.L_x_7090) ;  /* 0x0000000000a47947 */ /* 0x018fea0003800000 */
.L_x_7102:
        /* <DEDUP_REMOVED lines=18> */
.L_x_7089:
        /* <DEDUP_REMOVED lines=16> */
.L_x_7111:
[----:B------:R-:W-:Y:S01]  /*57f0*/  CS2R R6, SRZ ;  /* 0x0000000000067805 */ /* 0x000fe2000001ff00 */
[----:B------:R-:W-:Y:S06]  /*5800*/  BRA `(.L_x_7090) ;  /* 0x0000000000147947 */ /* 0x000fec0003800000 */
.L_x_7110:
[----:B------:R-:W2:Y:S02]  /*5810*/  LDG.E.64 R6, desc[UR36][R2.64] ;  /* 0x0000002402067981 */ /* 0x000ea4000c1e1b00 */
[----:B--2---:R-:W3:Y:S02]  /*5820*/  I2F.F64.U64 R6, R6 ;  /* 0x0000000600067312 */ /* 0x004ee40000301800 */
[----:B---3--:R-:W-:Y:S05]  /*5830*/  BRA `(.L_x_7090) ;  /* 0x0000000000087947 */ /* 0x008fea0003800000 */
.L_x_7109:
[----:B------:R-:W2:Y:S02]  /*5840*/  LDG.E R2, desc[UR36][R2.64] ;  /* 0x0000002402027981 */ /* 0x000ea4000c1e1900 */
[----:B--2---:R1:W2:Y:S02]  /*5850*/  I2F.F64.U32 R6, R2 ;  /* 0x0000000200067312 */ /* 0x0042a40000201800 */
.L_x_7090:
[----:B------:R-:W-:Y:S05]  /*5860*/  BSYNC.RECONVERGENT B6 ;  /* 0x0000000000067941 */ /* 0x000fea0003800200 */
.L_x_7084:
[----:B------:R-:W0:Y:S01]  /*5870*/  LDCU.64 UR6, c[0x0][0x580] ;  /* 0x0000b000ff0677ac */ /* 0x000e220008000a00 */
[----:B--2--5:R2:W4:Y:S01]  /*5880*/  FRND.F64 R4, R6 ;  /* 0x0000000600047313 */ /* 0x0245220000301800 */
        /* <DEDUP_REMOVED lines=16> */
.L_x_7115:
[----:B------:R-:W0:Y:S02]  /*5990*/  F2I.S64.F64 R6, R6 ;  /* 0x0000000600067311 */ /* 0x000e240000301900 */
[----:B0-----:R-:W-:-:S05]  /*59a0*/  MOV R5, R6 ;  /* 0x0000000600057202 */ /* 0x001fca0000000f00 */
[----:B------:R3:W-:Y:S01]  /*59b0*/  STG.E.U8 desc[UR36][R2.64], R5 ;  /* 0x0000000502007986 */ /* 0x0007e2000c101124 */
[----:B------:R-:W-:Y:S05]  /*59c0*/  BRA `(.L_x_7117) ;  /* 0x0000001000807947 */ /* 0x000fea0003800000 */
.L_x_7114:
        /* <DEDUP_REMOVED lines=9> */
.L_x_7119:
[----:B------:R-:W0:Y:S02]  /*5a60*/  F2I.F64 R7, R6 ;  /* 0x0000000600077311 */ /* 0x000e240000301100 */
[----:B0-----:R2:W-:Y:S01]  /*5a70*/  STG.E desc[UR36][R2.64], R7 ;  /* 0x0000000702007986 */ /* 0x0015e2000c101924 */
[----:B------:R-:W-:Y:S05]  /*5a80*/  BRA `(.L_x_7117) ;  /* 0x0000001000507947 */ /* 0x000fea0003800000 */
.L_x_7118:
[----:B------:R-:W0:Y:S02]  /*5a90*/  F2I.F64 R7, R6 ;  /* 0x0000000600077311 */ /* 0x000e240000301100 */
[----:B0-----:R0:W-:Y:S01]  /*5aa0*/  STG.E.U16 desc[UR36][R2.64], R7 ;  /* 0x0000000702007986 */ /* 0x0011e2000c101524 */
[----:B------:R-:W-:Y:S05]  /*5ab0*/  BRA `(.L_x_7117) ;  /* 0x0000001000447947 */ /* 0x000fea0003800000 */
.L_x_7113:
        /* <DEDUP_REMOVED lines=17> */
.L_x_7121:
        /* <DEDUP_REMOVED lines=12> */
.L_x_7120:
        /* <DEDUP_REMOVED lines=18> */
.L_x_7123:
        /* <DEDUP_REMOVED lines=13> */
.L_x_7122:
[----:B------:R0:W-:Y:S01]  /*5e80*/  STG.E.64 desc[UR36][R2.64], R4 ;  /* 0x0000000402007986 */ /* 0x0001e2000c101b24 */
[----:B------:R-:W-:Y:S05]  /*5e90*/  BRA `(.L_x_7117) ;  /* 0x0000000c004c7947 */ /* 0x000fea0003800000 */
.L_x_7112:
        /* <DEDUP_REMOVED lines=13> */
.L_x_7127:
        /* <DEDUP_REMOVED lines=26> */
.L_x_7130:
[----:B------:R-:W-:-:S04]  /*6110*/  SHF.R.U32.HI R5, RZ, 0x18, R7 ;  /* 0x00000018ff057819 */ /* 0x000fc80000011607 */
[----:B------:R-:W-:-:S07]  /*6120*/  LOP3.LUT R0, R0, 0x80, R5, 0xf8, !PT ;  /* 0x0000008000007812 */ /* 0x000fce00078ef805 */
.L_x_7129:
[----:B------:R-:W-:Y:S05]  /*6130*/  BSYNC.RECONVERGENT B0 ;  /* 0x0000000000007941 */ /* 0x000fea0003800200 */
.L_x_7128:
[----:B------:R0:W-:Y:S01]  /*6140*/  STG.E.U8 desc[UR36][R2.64], R0 ;  /* 0x0000000002007986 */ /* 0x0001e2000c101124 */
[----:B------:R-:W-:Y:S05]  /*6150*/  BRA `(.L_x_7117) ;  /* 0x00000008009c7947 */ /* 0x000fea0003800000 */
.L_x_7126:
        /* <DEDUP_REMOVED lines=26> */
.L_x_7133:
[----:B------:R-:W-:-:S04]  /*6300*/  SHF.R.U32.HI R5, RZ, 0x18, R7 ;  /* 0x00000018ff057819 */ /* 0x000fc80000011607 */
[----:B------:R-:W-:-:S07]  /*6310*/  LOP3.LUT R0, R0, 0x80, R5, 0xf8, !PT ;  /* 0x0000008000007812 */ /* 0x000fce00078ef805 */
.L_x_7132:
[----:B------:R-:W-:Y:S05]  /*6320*/  BSYNC.RECONVERGENT B0 ;  /* 0x0000000000007941 */ /* 0x000fea0003800200 */
.L_x_7131:
[----:B------:R0:W-:Y:S01]  /*6330*/  STG.E.U8 desc[UR36][R2.64], R0 ;  /* 0x0000000002007986 */ /* 0x0001e2000c101124 */
[----:B------:R-:W-:Y:S05]  /*6340*/  BRA `(.L_x_7117) ;  /* 0x0000000800207947 */ /* 0x000fea0003800000 */
.L_x_7125:
        /* <DEDUP_REMOVED lines=30> */
.L_x_7135:
[----:B------:R-:W0:Y:S02]  /*6530*/  F2I.U64.F64 R6, R6 ;  /* 0x0000000600067311 */ /* 0x000e240000301800 */
[----:B0-----:R0:W-:Y:S01]  /*6540*/  STG.E.64 desc[UR36][R2.64], R6 ;  /* 0x0000000602007986 */ /* 0x0011e2000c101b24 */
[----:B------:R-:W-:Y:S05]  /*6550*/  BRA `(.L_x_7117) ;  /* 0x00000004009c7947 */ /* 0x000fea0003800000 */
.L_x_7134:
[----:B------:R-:W0:Y:S02]  /*6560*/  F2I.U32.F64 R7, R6 ;  /* 0x0000000600077311 */ /* 0x000e240000301000 */
[----:B0-----:R0:W-:Y:S01]  /*6570*/  STG.E desc[UR36][R2.64], R7 ;  /* 0x0000000702007986 */ /* 0x0011e2000c101924 */
[----:B------:R-:W-:Y:S05]  /*6580*/  BRA `(.L_x_7117) ;  /* 0x0000000400907947 */ /* 0x000fea0003800000 */
.L_x_7124:
        /* <DEDUP_REMOVED lines=10> */
.L_x_7137:
[----:B------:R-:W-:-:S05]  /*6630*/  CS2R R6, SRZ ;  /* 0x0000000000067805 */ /* 0x000fca000001ff00 */
[----:B------:R0:W-:Y:S01]  /*6640*/  STG.E.128 desc[UR36][R2.64], R4 ;  /* 0x0000000402007986 */ /* 0x0001e2000c101d24 */
[----:B------:R-:W-:Y:S05]  /*6650*/  BRA `(.L_x_7117) ;  /* 0x00000004005c7947 */ /* 0x000fea0003800000 */
.L_x_7136:
[----:B------:R-:W-:-:S09]  /*6660*/  UISETP.NE.AND UP0, UPT, UR4, 0xf, UPT ;  /* 0x0000000f0400788c */ /* 0x000fd2000bf05270 */
[----:B------:R-:W-:Y:S05]  /*6670*/  BRA.U !UP0, `(.L_x_7138) ;  /* 0x0000000508287547 */ /* 0x000fea000b800000 */
[----:B------:R-:W-:-:S09]  /*6680*/  UISETP.NE.AND UP0, UPT, UR4, 0x17, UPT ;  /* 0x000000170400788c */ /* 0x000fd2000bf05270 */
[----:B------:R-:W-:Y:S05]  /*6690*/  BRA.U !UP0, `(.L_x_7139) ;  /* 0x0000000108b07547 */ /* 0x000fea000b800000 */
[----:B------:R-:W-:-:S09]  /*66a0*/  UISETP.NE.AND UP0, UPT, UR4, 0x18, UPT ;  /* 0x000000180400788c */ /* 0x000fd2000bf05270 */
[----:B------:R-:W-:Y:S05]  /*66b0*/  BRA.U !UP0, `(.L_x_7140) ;  /* 0x0000000108447547 */ /* 0x000fea000b800000 */
.L_x_7116:
        /* <DEDUP_REMOVED lines=16> */
.L_x_7141:
[----:B------:R-:W-:Y:S05]  /*67c0*/  BRA `(.L_x_7117) ;  /* 0x0000000400007947 */ /* 0x000fea0003800000 */
.L_x_7140:
        /* <DEDUP_REMOVED lines=21> */
.L_x_7143:
[----:B------:R-:W-:Y:S05]  /*6920*/  BSYNC.RECONVERGENT B0 ;  /* 0x0000000000007941 */ /* 0x000fea0003800200 */
.L_x_7142:
[----:B------:R-:W-:-:S05]  /*6930*/  LOP3.LUT R7, R0, 0x80, R7, 0xf8, !PT ;  /* 0x0000008000077812 */ /* 0x000fca00078ef807 */
[----:B------:R0:W-:Y:S01]  /*6940*/  STG.E.U8 desc[UR36][R2.64], R7 ;  /* 0x0000000702007986 */ /* 0x0001e2000c101124 */
[----:B------:R-:W-:Y:S05]  /*6950*/  BRA `(.L_x_7117) ;  /* 0x00000000009c7947 */ /* 0x000fea0003800000 */
.L_x_7139:
        /* <DEDUP_REMOVED lines=20> */
.L_x_7145:
[----:B------:R-:W-:Y:S02]  /*6aa0*/  ISETP.GT.U32.AND P0, PT, R6, 0x7f800000, PT ;  /* 0x7f8000000600780c */ /* 0x000fe40003f04070 */
[----:B------:R-:W-:-:S04]  /*6ab0*/  MOV R0, 0x7f ;  /* 0x0000007f00007802 */ /* 0x000fc80000000f00 */
[----:B------:R-:W-:-:S07]  /*6ac0*/  SEL R0, R0, 0x7c, P0 ;  /* 0x0000007c00007807 */ /* 0x000fce0000000000 */
.L_x_7146:
[----:B------:R-:W-:Y:S05]  /*6ad0*/  BSYNC.RECONVERGENT B0 ;  /* 0x0000000000007941 */ /* 0x000fea0003800200 */
.L_x_7144:
[----:B------:R-:W-:-:S04]  /*6ae0*/  SHF.R.U32.HI R5, RZ, 0x18, R7 ;  /* 0x00000018ff057819 */ /* 0x000fc80000011607 */
[----:B------:R-:W-:-:S05]  /*6af0*/  LOP3.LUT R5, R0, 0x80, R5, 0xf8, !PT ;  /* 0x0000008000057812 */ /* 0x000fca00078ef805 */
[----:B------:R0:W-:Y:S01]  /*6b00*/  STG.E.U8 desc[UR36][R2.64], R5 ;  /* 0x0000000502007986 */ /* 0x0001e2000c101124 */
[----:B------:R-:W-:Y:S05]  /*6b10*/  BRA `(.L_x_7117) ;  /* 0x00000000002c7947 */ /* 0x000fea0003800000 */
.L_x_7138:
        /* <DEDUP_REMOVED lines=11> */
.L_x_7117:
[----:B------:R-:W-:-:S07]  /*6bd0*/  VIADD R17, R17, 0x80 ;  /* 0x0000008011117836 */ /* 0x000fce0000000000 */
.L_x_7082:
[----:B------:R-:W-:Y:S05]  /*6be0*/  BSYNC.RECONVERGENT B7 ;  /* 0x0000000000077941 */ /* 0x000fea0003800200 */
.L_x_7081:
        /* <DEDUP_REMOVED lines=307> */
.L_x_7149:
        /* <DEDUP_REMOVED lines=18> */
.L_x_7154:
[----:B------:R-:W2:Y:S02]  /*8040*/  LDG.E.U8 R2, desc[UR36][R2.64] ;  /* 0x0000002402027981 */ /* 0x000ea4000c1e1100 */
[----:B--2---:R0:W1:Y:S02]  /*8050*/  I2F.F64.U16 R6, R2 ;  /* 0x0000000200067312 */ /* 0x0040640000101800 */
[----:B01----:R-:W-:Y:S05]  /*8060*/  BRA `(.L_x_7156) ;  /* 0x0000000c00607947 */ /* 0x003fea0003800000 */
.L_x_7153:
        /* <DEDUP_REMOVED lines=9> */
.L_x_7158:
[----:B------:R-:W2:Y:S02]  /*8100*/  LDG.E R2, desc[UR36][R2.64] ;  /* 0x0000002402027981 */ /* 0x000ea4000c1e1900 */
[----:B--2---:R0:W1:Y:S02]  /*8110*/  I2F.F64 R6, R2 ;  /* 0x0000000200067312 */ /* 0x0040640000201c00 */
[----:B01----:R-:W-:Y:S05]  /*8120*/  BRA `(.L_x_7156) ;  /* 0x0000000c00307947 */ /* 0x003fea0003800000 */
.L_x_7157:
[----:B------:R-:W2:Y:S02]  /*8130*/  LDG.E.U16 R2, desc[UR36][R2.64] ;  /* 0x0000002402027981 */ /* 0x000ea4000c1e1500 */
[----:B--2---:R0:W1:Y:S02]  /*8140*/  I2F.F64.S16 R6, R2 ;  /* 0x0000000200067312 */ /* 0x0040640000101c00 */
[----:B01----:R-:W-:Y:S05]  /*8150*/  BRA `(.L_x_7156) ;  /* 0x0000000c00247947 */ /* 0x003fea0003800000 */
.L_x_7152:
        /* <DEDUP_REMOVED lines=10> */
.L_x_7160:
[----:B------:R-:W2:Y:S02]  /*8200*/  LDG.E.U16 R0, desc[UR36][R2.64] ;  /* 0x0000002402007981 */ /* 0x000ea4000c1e1500 */
[----:B--2---:R-:W-:-:S05]  /*8210*/  HADD2.F32 R0, -RZ, R0.H0_H0 ;  /* 0x20000000ff007230 */ /* 0x004fca0000004100 */
[----:B------:R-:W-:-:S04]  /*8220*/  FMUL.FTZ R0, R0, 1 ;  /* 0x3f80000000007820 */ /* 0x000fc80000410000 */
[----:B------:R1:W2:Y:S02]  /*8230*/  F2F.F64.F32 R6, R0 ;  /* 0x0000000000067310 */ /* 0x0002a40000201800 */
[----:B-12---:R-:W-:Y:S05]  /*8240*/  BRA `(.L_x_7156) ;  /* 0x0000000800e87947 */ /* 0x006fea0003800000 */
.L_x_7159:
        /* <DEDUP_REMOVED lines=10> */
.L_x_7162:
[----:B------:R-:W2:Y:S02]  /*82f0*/  LDG.E.U16 R2, desc[UR36][R2.64] ;  /* 0x0000002402027981 */ /* 0x000ea4000c1e1500 */
[----:B--2---:R-:W-:-:S05]  /*8300*/  HADD2.F32 R0, -RZ, R2.H0_H0 ;  /* 0x20000002ff007230 */ /* 0x004fca0000004100 */
[----:B------:R-:W-:-:S04]  /*8310*/  FMUL.FTZ R0, R0, 1 ;  /* 0x3f80000000007820 */ /* 0x000fc80000410000 */
[----:B------:R1:W2:Y:S02]  /*8320*/  F2F.F64.F32 R6, R0 ;  /* 0x0000000000067310 */ /* 0x0002a40000201800 */
[----:B-12---:R-:W-:Y:S05]  /*8330*/  BRA `(.L_x_7156) ;  /* 0x0000000800ac7947 */ /* 0x006fea0003800000 */
.L_x_7161:
[----:B------:R0:W5:Y:S01]  /*8340*/  LDG.E.64 R6, desc[UR36][R2.64] ;  /* 0x0000002402067981 */ /* 0x000162000c1e1b00 */
[----:B------:R-:W-:Y:S05]  /*8350*/  BRA `(.L_x_7156) ;  /* 0x0000000800a47947 */ /* 0x000fea0003800000 */
.L_x_7151:
        /* <DEDUP_REMOVED lines=13> */
.L_x_7165:
[----:B------:R1:W5:Y:S01]  /*8430*/  LDG.E.64 R6, desc[UR36][R2.64] ;  /* 0x0000002402067981 */ /* 0x000362000c1e1b00 */
[----:B------:R-:W-:Y:S05]  /*8440*/  BRA `(.L_x_7156) ;  /* 0x0000000800687947 */ /* 0x000fea0003800000 */
.L_x_7164:
        /* <DEDUP_REMOVED lines=27> */
.L_x_7167:
        /* <DEDUP_REMOVED lines=14> */
.L_x_7166:
[----:B------:R-:W2:Y:S02]  /*86e0*/  LDG.E.U16 R0, desc[UR36][R2.64] ;  /* 0x0000002402007981 */ /* 0x000ea4000c1e1500 */
[----:B--2---:R-:W-:-:S04]  /*86f0*/  IMAD.U32 R0, R0, 0x10000, RZ ;  /* 0x0001000000007824 */ /* 0x004fc800078e00ff */
[----:B------:R-:W-:-:S04]  /*8700*/  FMUL.FTZ R0, R0, 1 ;  /* 0x3f80000000007820 */ /* 0x000fc80000410000 */
[----:B------:R2:W3:Y:S02]  /*8710*/  F2F.F64.F32 R6, R0 ;  /* 0x0000000000067310 */ /* 0x0004e40000201800 */
[----:B--23--:R-:W-:Y:S05]  /*8720*/  BRA `(.L_x_7156) ;  /* 0x0000000400b07947 */ /* 0x00cfea0003800000 */
.L_x_7163:
        /* <DEDUP_REMOVED lines=11> */
.L_x_7170:
        /* <DEDUP_REMOVED lines=21> */
.L_x_7172:
[----:B------:R-:W-:Y:S05]  /*8930*/  BSYNC.RECONVERGENT B0 ;  /* 0x0000000000007941 */ /* 0x000fea0003800200 */
.L_x_7171:
[----:B------:R-:W-:Y:S02]  /*8940*/  SHF.L.U32 R0, R0, 0x14, RZ ;  /* 0x0000001400007819 */ /* 0x000fe400000006ff */
[----:B------:R-:W-:-:S04]  /*8950*/  LEA R2, R2, 0x3b800000, 0x17 ;  /* 0x3b80000002027811 */ /* 0x000fc800078eb8ff */
[----:B------:R-:W-:-:S05]  /*8960*/  LOP3.LUT R0, R2, R0, R7, 0xfe, !PT ;  /* 0x0000000002007212 */ /* 0x000fca00078efe07 */
[----:B------:R-:W-:-:S04]  /*8970*/  FMUL.FTZ R0, R0, 1 ;  /* 0x3f80000000007820 */ /* 0x000fc80000410000 */
[----:B------:R4:W0:Y:S02]  /*8980*/  F2F.F64.F32 R6, R0 ;  /* 0x0000000000067310 */ /* 0x0008240000201800 */
[----:B0---4-:R-:W-:Y:S05]  /*8990*/  BRA `(.L_x_7156) ;  /* 0x0000000400147947 */ /* 0x011fea0003800000 */
.L_x_7169:
        /* <DEDUP_REMOVED lines=21> */
.L_x_7174:
[----:B------:R-:W-:Y:S05]  /*8af0*/  BSYNC.RECONVERGENT B0 ;  /* 0x0000000000007941 */ /* 0x000fea0003800200 */
.L_x_7173:
[----:B------:R-:W-:Y:S01]  /*8b00*/  IMAD.SHL.U32 R0, R0, 0x200000, RZ ;  /* 0x0020000000007824 */ /* 0x000fe200078e00ff */
[----:B------:R-:W-:-:S04]  /*8b10*/  LEA R2, R2, 0x37800000, 0x17 ;  /* 0x3780000002027811 */ /* 0x000fc800078eb8ff */
[----:B------:R-:W-:-:S05]  /*8b20*/  LOP3.LUT R0, R2, R0, R7, 0xfe, !PT ;  /* 0x0000000002007212 */ /* 0x000fca00078efe07 */
[----:B------:R-:W-:-:S04]  /*8b30*/  FMUL.FTZ R0, R0, 1 ;  /* 0x3f80000000007820 */ /* 0x000fc80000410000 */
[----:B------:R4:W0:Y:S02]  /*8b40*/  F2F.F64.F32 R6, R0 ;  /* 0x0000000000067310 */ /* 0x0008240000201800 */
[----:B0---4-:R-:W-:Y:S05]  /*8b50*/  BRA `(.L_x_7156) ;  /* 0x0000000000a47947 */ /* 0x011fea0003800000 */
.L_x_7168:
        /* <DEDUP_REMOVED lines=18> */
.L_x_7155:
        /* <DEDUP_REMOVED lines=16> */
.L_x_7177:
[----:B------:R-:W-:Y:S01]  /*8d80*/  CS2R R6, SRZ ;  /* 0x0000000000067805 */ /* 0x000fe2000001ff00 */
[----:B------:R-:W-:Y:S06]  /*8d90*/  BRA `(.L_x_7156) ;  /* 0x0000000000147947 */ /* 0x000fec0003800000 */
.L_x_7176:
[----:B------:R-:W2:Y:S02]  /*8da0*/  LDG.E.64 R6, desc[UR36][R2.64] ;  /* 0x0000002402067981 */ /* 0x000ea4000c1e1b00 */
[----:B--2---:R-:W4:Y:S02]  /*8db0*/  I2F.F64.U64 R6, R6 ;  /* 0x0000000600067312 */ /* 0x004f240000301800 */
[----:B----4-:R-:W-:Y:S05]  /*8dc0*/  BRA `(.L_x_7156) ;  /* 0x0000000000087947 */ /* 0x010fea0003800000 */
.L_x_7175:
[----:B------:R-:W2:Y:S02]  /*8dd0*/  LDG.E R2, desc[UR36][R2.64] ;  /* 0x0000002402027981 */ /* 0x000ea4000c1e1900 */
[----:B--2---:R2:W3:Y:S02]  /*8de0*/  I2F.F64.U32 R6, R2 ;  /* 0x0000000200067312 */ /* 0x0044e40000201800 */
.L_x_7156:
[----:B------:R-:W-:Y:S05]  /*8df0*/  BSYNC.RECONVERGENT B6 ;  /* 0x0000000000067941 */ /* 0x000fea0003800200 */
.L_x_7150:
[----:B------:R-:W0:Y:S01]  /*8e00*/  LDCU.64 UR6, c[0x0][0x580] ;  /* 0x0000b000ff0677ac */ /* 0x000e220008000a00 */
[----:B---3-5:R3:W4:Y:S01]  /*8e10*/  FRND.F64 R4, R6 ;  /* 0x0000000600047313 */ /* 0x0287220000301800 */
        /* <DEDUP_REMOVED lines=16> */
.L_x_7181:
[----:B------:R-:W0:Y:S02]  /*8f20*/  F2I.S64.F64 R6, R6 ;  /* 0x0000000600067311 */ /* 0x000e240000301900 */
[----:B0-----:R-:W-:-:S05]  /*8f30*/  IMAD.MOV.U32 R5, RZ, RZ, R6 ;  /* 0x000000ffff057224 */ /* 0x001fca00078e0006 */
[----:B------:R0:W-:Y:S01]  /*8f40*/  STG.E.U8 desc[UR36][R2.64], R5 ;  /* 0x0000000502007986 */ /* 0x0001e2000c101124 */
[----:B------:R-:W-:Y:S05]  /*8f50*/  BRA `(.L_x_7183) ;  /* 0x0000001000807947 */ /* 0x000fea0003800000 */
.L_x_7180:
        /* <DEDUP_REMOVED lines=9> */
.L_x_7185:
[----:B------:R-:W0:Y:S02]  /*8ff0*/  F2I.F64 R7, R6 ;  /* 0x0000000600077311 */ /* 0x000e240000301100 */
[----:B0-----:R0:W-:Y:S01]  /*9000*/  STG.E desc[UR36][R2.64], R7 ;  /* 0x0000000702007986 */ /* 0x0011e2000c101924 */
[----:B------:R-:W-:Y:S05]  /*9010*/  BRA `(.L_x_7183) ;  /* 0x0000001000507947 */ /* 0x000fea0003800000 */
.L_x_7184:
[----:B------:R-:W0:Y:S02]  /*9020*/  F2I.F64 R7, R6 ;  /* 0x0000000600077311 */ /* 0x000e240000301100 */
[----:B0-----:R0:W-:Y:S01]  /*9030*/  STG.E.U16 desc[UR36][R2.64], R7 ;  /* 0x0000000702007986 */ /* 0x0011e2000c101524 */
[----:B------:R-:W-:Y:S05]  /*9040*/  BRA `(.L_x_7183) ;  /* 0x0000001000447947 */ /* 0x000fea0003800000 */
.L_x_7179:
        /* <DEDUP_REMOVED lines=17> */
.L_x_7187:
        /* <DEDUP_REMOVED lines=12> */
.L_x_7186:
        /* <DEDUP_REMOVED lines=18> */
.L_x_7189:
        /* <DEDUP_REMOVED lines=13> */
.L_x_7188:
[----:B------:R0:W-:Y:S01]  /*9410*/  STG.E.64 desc[UR36][R2.64], R4 ;  /* 0x0000000402007986 */ /* 0x0001e2000c101b24 */
[----:B------:R-:W-:Y:S05]  /*9420*/  BRA `(.L_x_7183) ;  /* 0x0000000c004c7947 */ /* 0x000fea0003800000 */
.L_x_7178:
        /* <DEDUP_REMOVED lines=13> */
.L_x_7193:
        /* <DEDUP_REMOVED lines=26> */
.L_x_7196:
[----:B------:R-:W-:-:S04]  /*96a0*/  SHF.R.U32.HI R5, RZ, 0x18, R7 ;  /* 0x00000018ff057819 */ /* 0x000fc80000011607 */
[----:B------:R-:W-:-:S07]  /*96b0*/  LOP3.LUT R0, R0, 0x80, R5, 0xf8, !PT ;  /* 0x0000008000007812 */ /* 0x000fce00078ef805 */
.L_x_7195:
[----:B------:R-:W-:Y:S05]  /*96c0*/  BSYNC.RECONVERGENT B0 ;  /* 0x0000000000007941 */ /* 0x000fea0003800200 */
.L_x_7194:
[----:B------:R3:W-:Y:S01]  /*96d0*/  STG.E.U8 desc[UR36][R2.64], R0 ;  /* 0x0000000002007986 */ /* 0x0007e2000c101124 */
[----:B------:R-:W-:Y:S05]  /*96e0*/  BRA `(.L_x_7183) ;  /* 0x00000008009c7947 */ /* 0x000fea0003800000 */
.L_x_7192:
        /* <DEDUP_REMOVED lines=26> */
.L_x_7199:
[----:B------:R-:W-:-:S04]  /*9890*/  SHF.R.U32.HI R5, RZ, 0x18, R7 ;  /* 0x00000018ff057819 */ /* 0x000fc80000011607 */
[----:B------:R-:W-:-:S07]  /*98a0*/  LOP3.LUT R0, R0, 0x80, R5, 0xf8, !PT ;  /* 0x0000008000007812 */ /* 0x000fce00078ef805 */
.L_x_7198:
[----:B------:R-:W-:Y:S05]  /*98b0*/  BSYNC.RECONVERGENT B0 ;  /* 0x0000000000007941 */ /* 0x000fea0003800200 */
.L_x_7197:
[----:B------:R0:W-:Y:S01]  /*98c0*/  STG.E.U8 desc[UR36][R2.64], R0 ;  /* 0x0000000002007986 */ /* 0x0001e2000c101124 */
[----:B------:R-:W-:Y:S05]  /*98d0*/  BRA `(.L_x_7183) ;  /* 0x0000000800207947 */ /* 0x000fea0003800000 */
.L_x_7191:
        /* <DEDUP_REMOVED lines=30> */
.L_x_7201:
[----:B------:R-:W0:Y:S02]  /*9ac0*/  F2I.U64.F64 R6, R6 ;  /* 0x0000000600067311 */ /* 0x000e240000301800 */
[----:B0-----:R1:W-:Y:S01]  /*9ad0*/  STG.E.64 desc[UR36][R2.64], R6 ;  /* 0x0000000602007986 */ /* 0x0013e2000c101b24 */
[----:B------:R-:W-:Y:S05]  /*9ae0*/  BRA `(.L_x_7183) ;  /* 0x00000004009c7947 */ /* 0x000fea0003800000 */
.L_x_7200:
[----:B------:R-:W0:Y:S02]  /*9af0*/  F2I.U32.F64 R7, R6 ;  /* 0x0000000600077311 */ /* 0x000e240000301000 */
[----:B0-----:R0:W-:Y:S01]  /*9b00*/  STG.E desc[UR36][R2.64], R7 ;  /* 0x0000000702007986 */ /* 0x0011e2000c101924 */
[----:B------:R-:W-:Y:S05]  /*9b10*/  BRA `(.L_x_7183) ;  /* 0x0000000400907947 */ /* 0x000fea0003800000 */
.L_x_7190:
        /* <DEDUP_REMOVED lines=10> */
.L_x_7203:
[----:B------:R-:W-:-:S05]  /*9bc0*/  CS2R R6, SRZ ;  /* 0x0000000000067805 */ /* 0x000fca000001ff00 */
[----:B------:R0:W-:Y:S01]  /*9bd0*/  STG.E.128 desc[UR36][R2.64], R4 ;  /* 0x0000000402007986 */ /* 0x0001e2000c101d24 */
[----:B------:R-:W-:Y:S05]  /*9be0*/  BRA `(.L_x_7183) ;  /* 0x00000004005c7947 */ /* 0x000fea0003800000 */
.L_x_7202:
[----:B------:R-:W-:-:S09]  /*9bf0*/  UISETP.NE.AND UP0, UPT, UR4, 0xf, UPT ;  /* 0x0000000f0400788c */ /* 0x000fd2000bf05270 */
[----:B------:R-:W-:Y:S05]  /*9c00*/  BRA.U !UP0, `(.L_x_7204) ;  /* 0x0000000508287547 */ /* 0x000fea000b800000 */
[----:B------:R-:W-:-:S09]  /*9c10*/  UISETP.NE.AND UP0, UPT, UR4, 0x17, UPT ;  /* 0x000000170400788c */ /* 0x000fd2000bf05270 */
[----:B------:R-:W-:Y:S05]  /*9c20*/  BRA.U !UP0, `(.L_x_7205) ;  /* 0x0000000108b07547 */ /* 0x000fea000b800000 */
[----:B------:R-:W-:-:S09]  /*9c30*/  UISETP.NE.AND UP0, UPT, UR4, 0x18, UPT ;  /* 0x000000180400788c */ /* 0x000fd2000bf05270 */
[----:B------:R-:W-:Y:S05]  /*9c40*/  BRA.U !UP0, `(.L_x_7206) ;  /* 0x0000000108447547 */ /* 0x000fea000b800000 */
.L_x_7182:
        /* <DEDUP_REMOVED lines=16> */
.L_x_7207:
[----:B------:R-:W-:Y:S05]  /*9d50*/  BRA `(.L_x_7183) ;  /* 0x0000000400007947 */ /* 0x000fea0003800000 */
.L_x_7206:
        /* <DEDUP_REMOVED lines=21> */
.L_x_7209:
[----:B------:R-:W-:Y:S05]  /*9eb0*/  BSYNC.RECONVERGENT B0 ;  /* 0x0000000000007941 */ /* 0x000fea0003800200 */
.L_x_7208:
[----:B------:R-:W-:-:S05]  /*9ec0*/  LOP3.LUT R7, R0, 0x80, R7, 0xf8, !PT ;  /* 0x0000008000077812 */ /* 0x000fca00078ef807 */
[----:B------:R0:W-:Y:S01]  /*9ed0*/  STG.E.U8 desc[UR36][R2.64], R7 ;  /* 0x0000000702007986 */ /* 0x0001e2000c101124 */
[----:B------:R-:W-:Y:S05]  /*9ee0*/  BRA `(.L_x_7183) ;  /* 0x00000000009c7947 */ /* 0x000fea0003800000 */
.L_x_7205:
        /* <DEDUP_REMOVED lines=20> */
.L_x_7211:
[----:B------:R-:W-:Y:S01]  /*a030*/  IMAD.MOV.U32 R0, RZ, RZ, 0x7f ;  /* 0x0000007fff007424 */ /* 0x000fe200078e00ff */
[----:B------:R-:W-:-:S04]  /*a040*/  ISETP.GT.U32.AND P0, PT, R6, 0x7f800000, PT ;  /* 0x7f8000000600780c */ /* 0x000fc80003f04070 */
[----:B------:R-:W-:-:S09]  /*a050*/  SEL R0, R0, 0x7c, P0 ;  /* 0x0000007c00007807 */ /* 0x000fd20000000000 */
.L_x_7212:
[----:B------:R-:W-:Y:S05]  /*a060*/  BSYNC.RECONVERGENT B0 ;  /* 0x0000000000007941 */ /* 0x000fea0003800200 */
.L_x_7210:
[----:B------:R-:W-:-:S04]  /*a070*/  SHF.R.U32.HI R5, RZ, 0x18, R7 ;  /* 0x00000018ff057819 */ /* 0x000fc80000011607 */
[----:B------:R-:W-:-:S05]  /*a080*/  LOP3.LUT R5, R0, 0x80, R5, 0xf8, !PT ;  /* 0x0000008000057812 */ /* 0x000fca00078ef805 */
[----:B------:R0:W-:Y:S01]  /*a090*/  STG.E.U8 desc[UR36][R2.64], R5 ;  /* 0x0000000502007986 */ /* 0x0001e2000c101124 */
[----:B------:R-:W-:Y:S05]  /*a0a0*/  BRA `(.L_x_7183) ;  /* 0x00000000002c7947 */ /* 0x000fea0003800000 */
.L_x_7204:
        /* <DEDUP_REMOVED lines=11> */
.L_x_7183:
[----:B------:R-:W-:-:S07]  /*a160*/  IADD3 R17, PT, PT, R17, 0x80, RZ ;  /* 0x0000008011117810 */ /* 0x000fce0007ffe0ff */
.L_x_7148:
[----:B------:R-:W-:Y:S05]  /*a170*/  BSYNC.RECONVERGENT B7 ;  /* 0x0000000000077941 */ /* 0x000fea0003800200 */
.L_x_7147:
        /* <DEDUP_REMOVED lines=306> */
.L_x_7213:
        /* <DEDUP_REMOVED lines=20> */
.L_x_7218:
[----:B-1----:R-:W2:Y:S02]  /*b5e0*/  LDG.E.U8 R2, desc[UR36][R4.64] ;  /* 0x0000002404027981 */ /* 0x002ea4000c1e1100 */
[----:B--2---:R-:W0:Y:S02]  /*b5f0*/  I2F.F64.U16 R2, R2 ;  /* 0x0000000200027312 */ /* 0x004e240000101800 */
[----:B0-----:R-:W-:Y:S05]  /*b600*/  BRA `(.L_x_7220) ;  /* 0x0000000c00607947 */ /* 0x001fea0003800000 */
.L_x_7217:
        /* <DEDUP_REMOVED lines=9> */
.L_x_7222:
[----:B-1----:R-:W2:Y:S02]  /*b6a0*/  LDG.E R2, desc[UR36][R4.64] ;  /* 0x0000002404027981 */ /* 0x002ea4000c1e1900 */
[----:B--2---:R-:W0:Y:S02]  /*b6b0*/  I2F.F64 R2, R2 ;  /* 0x0000000200027312 */ /* 0x004e240000201c00 */
[----:B0-----:R-:W-:Y:S05]  /*b6c0*/  BRA `(.L_x_7220) ;  /* 0x0000000c00307947 */ /* 0x001fea0003800000 */
.L_x_7221:
[----:B-1----:R-:W2:Y:S02]  /*b6d0*/  LDG.E.U16 R2, desc[UR36][R4.64] ;  /* 0x0000002404027981 */ /* 0x002ea4000c1e1500 */
[----:B--2---:R-:W0:Y:S02]  /*b6e0*/  I2F.F64.S16 R2, R2 ;  /* 0x0000000200027312 */ /* 0x004e240000101c00 */
[----:B0-----:R-:W-:Y:S05]  /*b6f0*/  BRA `(.L_x_7220) ;  /* 0x0000000c00247947 */ /* 0x001fea0003800000 */
.L_x_7216:
        /* <DEDUP_REMOVED lines=10> */
.L_x_7224:
[----:B------:R-:W2:Y:S02]  /*b7a0*/  LDG.E.U16 R0, desc[UR36][R4.64] ;  /* 0x0000002404007981 */ /* 0x000ea4000c1e1500 */
[----:B--2---:R-:W-:-:S05]  /*b7b0*/  HADD2.F32 R0, -RZ, R0.H0_H0 ;  /* 0x20000000ff007230 */ /* 0x004fca0000004100 */
[----:B------:R-:W-:-:S04]  /*b7c0*/  FMUL.FTZ R0, R0, 1 ;  /* 0x3f80000000007820 */ /* 0x000fc80000410000 */
[----:B-1----:R1:W2:Y:S02]  /*b7d0*/  F2F.F64.F32 R2, R0 ;  /* 0x0000000000027310 */ /* 0x0022a40000201800 */
[----:B-12---:R-:W-:Y:S05]  /*b7e0*/  BRA `(.L_x_7220) ;  /* 0x0000000800e87947 */ /* 0x006fea0003800000 */
.L_x_7223:
        /* <DEDUP_REMOVED lines=10> */
.L_x_7226:
[----:B------:R-:W2:Y:S02]  /*b890*/  LDG.E.U16 R4, desc[UR36][R4.64] ;  /* 0x0000002404047981 */ /* 0x000ea4000c1e1500 */
[----:B--2---:R-:W-:-:S05]  /*b8a0*/  HADD2.F32 R0, -RZ, R4.H0_H0 ;  /* 0x20000004ff007230 */ /* 0x004fca0000004100 */
[----:B------:R-:W-:-:S04]  /*b8b0*/  FMUL.FTZ R0, R0, 1 ;  /* 0x3f80000000007820 */ /* 0x000fc80000410000 */
[----:B-1----:R1:W2:Y:S02]  /*b8c0*/  F2F.F64.F32 R2, R0 ;  /* 0x0000000000027310 */ /* 0x0022a40000201800 */
[----:B-12---:R-:W-:Y:S05]  /*b8d0*/  BRA `(.L_x_7220) ;  /* 0x0000000800ac7947 */ /* 0x006fea0003800000 */
.L_x_7225:
[----:B-1----:R0:W5:Y:S01]  /*b8e0*/  LDG.E.64 R2, desc[UR36][R4.64] ;  /* 0x0000002404027981 */ /* 0x002162000c1e1b00 */
[----:B------:R-:W-:Y:S05]  /*b8f0*/  BRA `(.L_x_7220) ;  /* 0x0000000800a47947 */ /* 0x000fea0003800000 */
.L_x_7215:
        /* <DEDUP_REMOVED lines=13> */
.L_x_7229:
[----:B-1----:R2:W5:Y:S01]  /*b9d0*/  LDG.E.64 R2, desc[UR36][R4.64] ;  /* 0x0000002404027981 */ /* 0x002562000c1e1b00 */
[----:B------:R-:W-:Y:S05]  /*b9e0*/  BRA `(.L_x_7220) ;  /* 0x0000000800687947 */ /* 0x000fea0003800000 */
.L_x_7228:
        /* <DEDUP_REMOVED lines=27> */
.L_x_7231:
        /* <DEDUP_REMOVED lines=14> */
.L_x_7230:
[----:B------:R-:W2:Y:S02]  /*bc80*/  LDG.E.U16 R0, desc[UR36][R4.64] ;  /* 0x0000002404007981 */ /* 0x000ea4000c1e1500 */
[----:B--2---:R-:W-:-:S04]  /*bc90*/  IMAD.U32 R0, R0, 0x10000, RZ ;  /* 0x0001000000007824 */ /* 0x004fc800078e00ff */
[----:B------:R-:W-:-:S04]  /*bca0*/  FMUL.FTZ R0, R0, 1 ;  /* 0x3f80000000007820 */ /* 0x000fc80000410000 */
[----:B-1----:R3:W4:Y:S02]  /*bcb0*/  F2F.F64.F32 R2, R0 ;  /* 0x0000000000027310 */ /* 0x0027240000201800 */
[----:B---34-:R-:W-:Y:S05]  /*bcc0*/  BRA `(.L_x_7220) ;  /* 0x0000000400b07947 */ /* 0x018fea0003800000 */
.L_x_7227:
        /* <DEDUP_REMOVED lines=11> */
.L_x_7234:
        /* <DEDUP_REMOVED lines=21> */
.L_x_7236:
[----:B------:R-:W-:Y:S05]  /*bed0*/  BSYNC.RECONVERGENT B0 ;  /* 0x0000000000007941 */ /* 0x000fea0003800200 */
.L_x_7235:
[----:B------:R-:W-:Y:S02]  /*bee0*/  SHF.L.U32 R0, R0, 0x14, RZ ;  /* 0x0000001400007819 */ /* 0x000fe400000006ff */
[----:B------:R-:W-:-:S04]  /*bef0*/  LEA R2, R2, 0x3b800000, 0x17 ;  /* 0x3b80000002027811 */ /* 0x000fc800078eb8ff */
[----:B------:R-:W-:-:S05]  /*bf00*/  LOP3.LUT R0, R2, R0, R7, 0xfe, !PT ;  /* 0x0000000002007212 */ /* 0x000fca00078efe07 */
[----:B------:R-:W-:-:S04]  /*bf10*/  FMUL.FTZ R0, R0, 1 ;  /* 0x3f80000000007820 */ /* 0x000fc80000410000 */
[----:B------:R2:W3:Y:S02]  /*bf20*/  F2F.F64.F32 R2, R0 ;  /* 0x0000000000027310 */ /* 0x0004e40000201800 */
[----:B--23--:R-:W-:Y:S05]  /*bf30*/  BRA `(.L_x_7220) ;  /* 0x0000000400147947 */ /* 0x00cfea0003800000 */
.L_x_7233:
        /* <DEDUP_REMOVED lines=21> */
.L_x_7238:
[----:B------:R-:W-:Y:S05]  /*c090*/  BSYNC.RECONVERGENT B0 ;  /* 0x0000000000007941 */ /* 0x000fea0003800200 */
.L_x_7237:
[----:B------:R-:W-:Y:S01]  /*c0a0*/  IMAD.SHL.U32 R0, R0, 0x200000, RZ ;  /* 0x0020000000007824 */ /* 0x000fe200078e00ff */
[----:B------:R-:W-:-:S04]  /*c0b0*/  LEA R2, R2, 0x37800000, 0x17 ;  /* 0x3780000002027811 */ /* 0x000fc800078eb8ff */
[----:B------:R-:W-:-:S05]  /*c0c0*/  LOP3.LUT R0, R2, R0, R7, 0xfe, !PT ;  /* 0x0000000002007212 */ /* 0x000fca00078efe07 */
[----:B------:R-:W-:-:S04]  /*c0d0*/  FMUL.FTZ R0, R0, 1 ;  /* 0x3f80000000007820 */ /* 0x000fc80000410000 */
[----:B------:R2:W3:Y:S02]  /*c0e0*/  F2F.F64.F32 R2, R0 ;  /* 0x0000000000027310 */ /* 0x0004e40000201800 */
[----:B--23--:R-:W-:Y:S05]  /*c0f0*/  BRA `(.L_x_7220) ;  /* 0x0000000000a47947 */ /* 0x00cfea0003800000 */
.L_x_7232:
        /* <DEDUP_REMOVED lines=18> */
.L_x_7219:
        /* <DEDUP_REMOVED lines=16> */
.L_x_7241:
[----:B------:R-:W-:Y:S01]  /*c320*/  CS2R R2, SRZ ;  /* 0x0000000000027805 */ /* 0x000fe2000001ff00 */
[----:B------:R-:W-:Y:S06]  /*c330*/  BRA `(.L_x_7220) ;  /* 0x0000000000147947 */ /* 0x000fec0003800000 */
.L_x_7240:
[----:B-1----:R-:W2:Y:S02]  /*c340*/  LDG.E.64 R2, desc[UR36][R4.64] ;  /* 0x0000002404027981 */ /* 0x002ea4000c1e1b00 */
[----:B--2---:R-:W2:Y:S02]  /*c350*/  I2F.F64.U64 R2, R2 ;  /* 0x0000000200027312 */ /* 0x004ea40000301800 */
[----:B--2---:R-:W-:Y:S05]  /*c360*/  BRA `(.L_x_7220) ;  /* 0x0000000000087947 */ /* 0x004fea0003800000 */
.L_x_7239:
[----:B-1----:R-:W2:Y:S02]  /*c370*/  LDG.E R2, desc[UR36][R4.64] ;  /* 0x0000002404027981 */ /* 0x002ea4000c1e1900 */
[----:B--2---:R-:W1:Y:S02]  /*c380*/  I2F.F64.U32 R2, R2 ;  /* 0x0000000200027312 */ /* 0x004e640000201800 */
.L_x_7220:
[----:B------:R-:W-:Y:S05]  /*c390*/  BSYNC.RECONVERGENT B6 ;  /* 0x0000000000067941 */ /* 0x000fea0003800200 */
.L_x_7214:
[----:B------:R-:W-:Y:S01]  /*c3a0*/  UPRMT UR4, UR42, 0x9910, URZ ;  /* 0x000099102a047896 */ /* 0x000fe200080000ff */
[----:B012--5:R0:W1:Y:S03]  /*c3b0*/  FRND.F64 R4, R2 ;  /* 0x0000000200047313 */ /* 0x0270660000301800 */
        /* <DEDUP_REMOVED lines=11> */
[----:B0-----:R-:W-:Y:S01]  /*c470*/  STG.E.U8 desc[UR36][R16.64], R3 ;  /* 0x0000000310007986 */ /* 0x001fe2000c101124 */
[----:B------:R-:W-:Y:S05]  /*c480*/  EXIT ;  /* 0x000000000000794d */ /* 0x000fea0003800000 */
.L_x_7245:
[----:B------:R-:W0:Y:S02]  /*c490*/  F2I.S64.F64 R2, R2 ;  /* 0x0000000200027311 */ /* 0x000e240000301900 */
[----:B0-----:R-:W-:-:S05]  /*c4a0*/  MOV R5, R2 ;  /* 0x0000000200057202 */ /* 0x001fca0000000f00 */
[----:B------:R-:W-:Y:S01]  /*c4b0*/  STG.E.U8 desc[UR36][R16.64], R5 ;  /* 0x0000000510007986 */ /* 0x000fe2000c101124 */
[----:B------:R-:W-:Y:S05]  /*c4c0*/  EXIT ;  /* 0x000000000000794d */ /* 0x000fea0003800000 */
.L_x_7244:
[----:B------:R-:W-:-:S09]  /*c4d0*/  UISETP.NE.AND UP0, UPT, UR4, 0x2, UPT ;  /* 0x000000020400788c */ /* 0x000fd2000bf05270 */
[----:B------:R-:W-:Y:S05]  /*c4e0*/  BRA.U !UP0, `(.L_x_7247) ;  /* 0x0000000108287547 */ /* 0x000fea000b800000 */
[----:B------:R-:W-:-:S09]  /*c4f0*/  UISETP.NE.AND UP0, UPT, UR4, 0x3, UPT ;  /* 0x000000030400788c */ /* 0x000fd2000bf05270 */
[----:B------:R-:W-:Y:S05]  /*c500*/  BRA.U !UP0, `(.L_x_7248) ;  /* 0x0000000108147547 */ /* 0x000fea000b800000 */
[----:B------:R-:W-:-:S09]  /*c510*/  UISETP.NE.AND UP0, UPT, UR4, 0x4, UPT ;  /* 0x000000040400788c */ /* 0x000fd2000bf05270 */
[----:B------:R-:W-:Y:S05]  /*c520*/  BRA.U UP0, `(.L_x_7246) ;  /* 0x0000000d00247547 */ /* 0x000fea000b800000 */
[----:B------:R-:W0:Y:S02]  /*c530*/  F2I.S64.F64 R2, R2 ;  /* 0x0000000200027311 */ /* 0x000e240000301900 */
[----:B0-----:R-:W-:Y:S01]  /*c540*/  STG.E.64 desc[UR36][R16.64], R2 ;  /* 0x0000000210007986 */ /* 0x001fe2000c101b24 */
[----:B------:R-:W-:Y:S05]  /*c550*/  EXIT ;  /* 0x000000000000794d */ /* 0x000fea0003800000 */
.L_x_7248:
[----:B------:R-:W0:Y:S02]  /*c560*/  F2I.F64 R3, R2 ;  /* 0x0000000200037311 */ /* 0x000e240000301100 */
[----:B0-----:R-:W-:Y:S01]  /*c570*/  STG.E desc[UR36][R16.64], R3 ;  /* 0x0000000310007986 */ /* 0x001fe2000c101924 */
[----:B------:R-:W-:Y:S05]  /*c580*/  EXIT ;  /* 0x000000000000794d */ /* 0x000fea0003800000 */
.L_x_7247:
[----:B------:R-:W0:Y:S02]  /*c590*/  F2I.F64 R3, R2 ;  /* 0x0000000200037311 */ /* 0x000e240000301100 */
[----:B0-----:R-:W-:Y:S01]  /*c5a0*/  STG.E.U16 desc[UR36][R16.64], R3 ;  /* 0x0000000310007986 */ /* 0x001fe2000c101524 */
[----:B------:R-:W-:Y:S05]  /*c5b0*/  EXIT ;  /* 0x000000000000794d */ /* 0x000fea0003800000 */
.L_x_7243:
        /* <DEDUP_REMOVED lines=17> */
.L_x_7250:
        /* <DEDUP_REMOVED lines=12> */
.L_x_7249:
        /* <DEDUP_REMOVED lines=18> */
.L_x_7252:
        /* <DEDUP_REMOVED lines=13> */
.L_x_7251:
[----:B------:R-:W-:Y:S01]  /*c980*/  STG.E.64 desc[UR36][R16.64], R4 ;  /* 0x0000000410007986 */ /* 0x000fe2000c101b24 */
[----:B------:R-:W-:Y:S05]  /*c990*/  EXIT ;  /* 0x000000000000794d */ /* 0x000fea0003800000 */
.L_x_7242:
        /* <DEDUP_REMOVED lines=11> */
[----:B0-----:R-:W-:Y:S01]  /*ca50*/  STG.E.U16 desc[UR36][R16.64], R3 ;  /* 0x0000000310007986 */ /* 0x001fe2000c101524 */
[----:B------:R-:W-:Y:S05]  /*ca60*/  EXIT ;  /* 0x000000000000794d */ /* 0x000fea0003800000 */
.L_x_7256:
        /* <DEDUP_REMOVED lines=25> */
.L_x_7259:
[----:B------:R-:W-:-:S04]  /*cc00*/  SHF.R.U32.HI R3, RZ, 0x18, R3 ;  /* 0x00000018ff037819 */ /* 0x000fc80000011603 */
[----:B------:R-:W-:-:S04]  /*cc10*/  LOP3.LUT R0, R0, 0x80, R3, 0xf8, !PT ;  /* 0x0000008000007812 */ /* 0x000fc800078ef803 */
[----:B------:R-:W-:-:S07]  /*cc20*/  PRMT R8, R0, 0x7610, R8 ;  /* 0x0000761000087816 */ /* 0x000fce0000000008 */
.L_x_7258:
[----:B------:R-:W-:Y:S05]  /*cc30*/  BSYNC.RECONVERGENT B0 ;  /* 0x0000000000007941 */ /* 0x000fea0003800200 */
.L_x_7257:
[----:B------:R-:W-:Y:S01]  /*cc40*/  STG.E.U8 desc[UR36][R16.64], R8 ;  /* 0x0000000810007986 */ /* 0x000fe2000c101124 */
[----:B------:R-:W-:Y:S05]  /*cc50*/  EXIT ;  /* 0x000000000000794d */ /* 0x000fea0003800000 */
.L_x_7255:
        /* <DEDUP_REMOVED lines=25> */
.L_x_7262:
[----:B------:R-:W-:-:S04]  /*cdf0*/  SHF.R.U32.HI R3, RZ, 0x18, R3 ;  /* 0x00000018ff037819 */ /* 0x000fc80000011603 */
[----:B------:R-:W-:-:S04]  /*ce00*/  LOP3.LUT R0, R0, 0x80, R3, 0xf8, !PT ;  /* 0x0000008000007812 */ /* 0x000fc800078ef803 */
[----:B------:R-:W-:-:S07]  /*ce10*/  PRMT R8, R0, 0x7610, R8 ;  /* 0x0000761000087816 */ /* 0x000fce0000000008 */
.L_x_7261:
[----:B------:R-:W-:Y:S05]  /*ce20*/  BSYNC.RECONVERGENT B0 ;  /* 0x0000000000007941 */ /* 0x000fea0003800200 */
.L_x_7260:
[----:B------:R-:W-:Y:S01]  /*ce30*/  STG.E.U8 desc[UR36][R16.64], R8 ;  /* 0x0000000810007986 */ /* 0x000fe2000c101124 */
[----:B------:R-:W-:Y:S05]  /*ce40*/  EXIT ;  /* 0x000000000000794d */ /* 0x000fea0003800000 */
.L_x_7254:
        /* <DEDUP_REMOVED lines=30> */
.L_x_7264:
[----:B------:R-:W0:Y:S02]  /*d030*/  F2I.U64.F64 R2, R2 ;  /* 0x0000000200027311 */ /* 0x000e240000301800 */
[----:B0-----:R-:W-:Y:S01]  /*d040*/  STG.E.64 desc[UR36][R16.64], R2 ;  /* 0x0000000210007986 */ /* 0x001fe2000c101b24 */
[----:B------:R-:W-:Y:S05]  /*d050*/  EXIT ;  /* 0x000000000000794d */ /* 0x000fea0003800000 */
.L_x_7263:
[----:B------:R-:W0:Y:S02]  /*d060*/  F2I.U32.F64 R3, R2 ;  /* 0x0000000200037311 */ /* 0x000e240000301000 */
[----:B0-----:R-:W-:Y:S01]  /*d070*/  STG.E desc[UR36][R16.64], R3 ;  /* 0x0000000310007986 */ /* 0x001fe2000c101924 */
[----:B------:R-:W-:Y:S05]  /*d080*/  EXIT ;  /* 0x000000000000794d */ /* 0x000fea0003800000 */
.L_x_7253:
        /* <DEDUP_REMOVED lines=10> */
.L_x_7266:
[----:B------:R-:W-:-:S05]  /*d130*/  CS2R R6, SRZ ;  /* 0x0000000000067805 */ /* 0x000fca000001ff00 */
[----:B------:R-:W-:Y:S01]  /*d140*/  STG.E.128 desc[UR36][R16.64], R4 ;  /* 0x0000000410007986 */ /* 0x000fe2000c101d24 */
[----:B------:R-:W-:Y:S05]  /*d150*/  EXIT ;  /* 0x000000000000794d */ /* 0x000fea0003800000 */
.L_x_7265:
[----:B------:R-:W-:-:S09]  /*d160*/  UISETP.NE.AND UP0, UPT, UR4, 0xf, UPT ;  /* 0x0000000f0400788c */ /* 0x000fd2000bf05270 */
[----:B------:R-:W-:Y:S05]  /*d170*/  BRA.U !UP0, `(.L_x_7267) ;  /* 0x0000000508287547 */ /* 0x000fea000b800000 */
[----:B------:R-:W-:-:S09]  /*d180*/  UISETP.NE.AND UP0, UPT, UR4, 0x17, UPT ;  /* 0x000000170400788c */ /* 0x000fd2000bf05270 */
[----:B------:R-:W-:Y:S05]  /*d190*/  BRA.U !UP0, `(.L_x_7268) ;  /* 0x0000000108b07547 */ /* 0x000fea000b800000 */
[----:B------:R-:W-:-:S09]  /*d1a0*/  UISETP.NE.AND UP0, UPT, UR4, 0x18, UPT ;  /* 0x000000180400788c */ /* 0x000fd2000bf05270 */
[----:B------:R-:W-:Y:S05]  /*d1b0*/  BRA.U !UP0, `(.L_x_7269) ;  /* 0x0000000108447547 */ /* 0x000fea000b800000 */
.L_x_7246:
        /* <DEDUP_REMOVED lines=16> */
.L_x_7270:
[----:B------:R-:W-:Y:S05]  /*d2c0*/  EXIT ;  /* 0x000000000000794d */ /* 0x000fea0003800000 */
.L_x_7269:
        /* <DEDUP_REMOVED lines=21> */
.L_x_7272:
[----:B------:R-:W-:Y:S05]  /*d420*/  BSYNC.RECONVERGENT B0 ;  /* 0x0000000000007941 */ /* 0x000fea0003800200 */
.L_x_7271:
[----:B------:R-:W-:-:S05]  /*d430*/  LOP3.LUT R3, R0, 0x80, R3, 0xf8, !PT ;  /* 0x0000008000037812 */ /* 0x000fca00078ef803 */
[----:B------:R-:W-:Y:S01]  /*d440*/  STG.E.U8 desc[UR36][R16.64], R3 ;  /* 0x0000000310007986 */ /* 0x000fe2000c101124 */
[----:B------:R-:W-:Y:S05]  /*d450*/  EXIT ;  /* 0x000000000000794d */ /* 0x000fea0003800000 */
.L_x_7268:
        /* <DEDUP_REMOVED lines=20> */
.L_x_7274:
[----:B------:R-:W-:Y:S02]  /*d5a0*/  ISETP.GT.U32.AND P0, PT, R2, 0x7f800000, PT ;  /* 0x7f8000000200780c */ /* 0x000fe40003f04070 */
[----:B------:R-:W-:-:S04]  /*d5b0*/  MOV R0, 0x7f ;  /* 0x0000007f00007802 */ /* 0x000fc80000000f00 */
[----:B------:R-:W-:-:S07]  /*d5c0*/  SEL R0, R0, 0x7c, P0 ;  /* 0x0000007c00007807 */ /* 0x000fce0000000000 */
.L_x_7275:
[----:B------:R-:W-:Y:S05]  /*d5d0*/  BSYNC.RECONVERGENT B0 ;  /* 0x0000000000007941 */ /* 0x000fea0003800200 */
.L_x_7273:
[----:B------:R-:W-:-:S04]  /*d5e0*/  SHF.R.U32.HI R3, RZ, 0x18, R3 ;  /* 0x00000018ff037819 */ /* 0x000fc80000011603 */
[----:B------:R-:W-:-:S05]  /*d5f0*/  LOP3.LUT R3, R0, 0x80, R3, 0xf8, !PT ;  /* 0x0000008000037812 */ /* 0x000fca00078ef803 */
[----:B------:R-:W-:Y:S01]  /*d600*/  STG.E.U8 desc[UR36][R16.64], R3 ;  /* 0x0000000310007986 */ /* 0x000fe2000c101124 */
[----:B------:R-:W-:Y:S05]  /*d610*/  EXIT ;  /* 0x000000000000794d */ /* 0x000fea0003800000 */
.L_x_7267:
        /* <DEDUP_REMOVED lines=12> */
.L_x_7276:
        /* <DEDUP_REMOVED lines=10> */
.L_x_19134:


//--------------------- .text._ZN2at6native27unrolled_elementwise_kernelIZZZNS0_17round_kernel_cudaERNS_18TensorIteratorBaseEENKUlvE_clEvENKUlvE_clEvEUldE_St5arrayIPcLm2EELi4E23TrivialOffsetCalculatorILi1EjESB_NS0_6memory12LoadWithCastILi1EEENSC_13StoreWithCastILi1EEEEEviT_T0_T2_T3_T4_T5_ --------------------------
	.section	.text._ZN2at6native27unrolled_elementwise_kernelIZZZNS0_17round_kernel_cudaERNS_18TensorIteratorBaseEENKUlvE_clEvENKUlvE_clEvEUldE_St5arrayIPcLm2EELi4E23TrivialOffsetCalculatorILi1EjESB_NS0_6memory12LoadWithCastILi1EEENSC_13StoreWithCastILi1EEEEEviT_T0_T2_T3_T4_T5_,"ax",@progbits
	.align	128
        .global         _ZN2at6native27unrolled_elementwise_kernelIZZZNS0_17round_kernel_cudaERNS_18TensorIteratorBaseEENKUlvE_clEvENKUlvE_clEvEUldE_St5arrayIPcLm2EELi4E23TrivialOffsetCalculatorILi1EjESB_NS0_6memory12LoadWithCastILi1EEENSC_13StoreWithCastILi1EEEEEviT_T0_T2_T3_T4_T5_
        .type           _ZN2at6native27unrolled_elementwise_kernelIZZZNS0_17round_kernel_cudaERNS_18TensorIteratorBaseEENKUlvE_clEvENKUlvE_clEvEUldE_St5arrayIPcLm2EELi4E23TrivialOffsetCalculatorILi1EjESB_NS0_6memory12LoadWithCastILi1EEENSC_13StoreWithCastILi1EEEEEviT_T0_T2_T3_T4_T5_,@function
        .size           _ZN2at6native27unrolled_elementwise_kernelIZZZNS0_17round_kernel_cudaERNS_18TensorIteratorBaseEENKUlvE_clEvENKUlvE_clEvEUldE_St5arrayIPcLm2EELi4E23TrivialOffsetCalculatorILi1EjESB_NS0_6memory12LoadWithCastILi1EEENSC_13StoreWithCastILi1EEEEEviT_T0_T2_T3_T4_T5_,(.L_x_19135 - _ZN2at6native27unrolled_elementwise_kernelIZZZNS0_17round_kernel_cudaERNS_18TensorIteratorBaseEENKUlvE_clEvENKUlvE_clEvEUldE_St5arrayIPcLm2EELi4E23TrivialOffsetCalculatorILi1EjESB_NS0_6memory12LoadWithCastILi1EEENSC_13StoreWithCastILi1EEEEEviT_T0_T2_T3_T4_T5_)
        .other          _ZN2at6native27unrolled_elementwise_kernelIZZZNS0_17round_kernel_cudaERNS_18TensorIteratorBaseEENKUlvE_clEvENKUlvE_clEvEUldE_St5arrayIPcLm2EELi4E23TrivialOffsetCalculatorILi1EjESB_NS0_6memory12LoadWithCastILi1EEENSC_13StoreWithCastILi1EEEEEviT_T0_T2_T3_T4_T5_,@"STO_CUDA_ENTRY STV_DEFAULT"
_ZN2at6native27unrolled_elementwise_kernelIZZZNS0_17round_kernel_cudaERNS_18TensorIteratorBaseEENKUlvE_clEvENKUlvE_clEvEUldE_St5arrayIPcLm2EELi4E23TrivialOffsetCalculatorILi1EjESB_NS0_6memory12LoadWithCastILi1EEENSC_13StoreWithCastILi1EEEEEviT_T0_T2_T3_T4_T5_:
.text._ZN2at6native27unrolled_elementwise_kernelIZZZNS0_17round_kernel_cudaERNS_18TensorIteratorBaseEENKUlvE_clEvENKUlvE_clEvEUldE_St5arrayIPcLm2EELi4E23TrivialOffsetCalculatorILi1EjESB_NS0_6memory12LoadWithCastILi1EEENSC_13StoreWithCastILi1EEEEEviT_T0_T2_T3_T4_T5_:
        /* <DEDUP_REMOVED lines=33> */
.L_x_7283:
[----:B------:R-:W2:Y:S02]  /*0210*/  LDG.E.U8 R4, desc[UR36][R4.64] ;  /* 0x0000002404047981 */ /* 0x000ea4000c1e1100 */
[----:B--2---:R0:W1:Y:S02]  /*0220*/  I2F.F64.U16 R32, R4 ;  /* 0x0000000400207312 */ /* 0x0040640000101800 */
[----:B01----:R-:W-:Y:S05]  /*0230*/  BRA `(.L_x_7285) ;  /* 0x0000000c00647947 */ /* 0x003fea0003800000 */
.L_x_7282:
        /* <DEDUP_REMOVED lines=9> */
.L_x_7287:
[----:B------:R-:W2:Y:S02]  /*02d0*/  LDG.E R4, desc[UR36][R4.64] ;  /* 0x0000002404047981 */ /* 0x000ea4000c1e1900 */
[----:B--2---:R0:W1:Y:S02]  /*02e0*/  I2F.F64 R32, R4 ;  /* 0x0000000400207312 */ /* 0x0040640000201c00 */
[----:B01----:R-:W-:Y:S05]  /*02f0*/  BRA `(.L_x_7285) ;  /* 0x0000000c00347947 */ /* 0x003fea0003800000 */
.L_x_7286:
[----:B------:R-:W2:Y:S02]  /*0300*/  LDG.E.U16 R4, desc[UR36][R4.64] ;  /* 0x0000002404047981 */ /* 0x000ea4000c1e1500 */
[----:B--2---:R0:W1:Y:S02]  /*0310*/  I2F.F64.S16 R32, R4 ;  /* 0x0000000400207312 */ /* 0x0040640000101c00 */
[----:B01----:R-:W-:Y:S05]  /*0320*/  BRA `(.L_x_7285) ;  /* 0x0000000c00287947 */ /* 0x003fea0003800000 */
.L_x_7281:
        /* <DEDUP_REMOVED lines=10> */
.L_x_7289:
[----:B------:R-:W2:Y:S02]  /*03d0*/  LDG.E.U16 R0, desc[UR36][R4.64] ;  /* 0x0000002404007981 */ /* 0x000ea4000c1e1500 */
[----:B--2---:R-:W-:-:S05]  /*03e0*/  HADD2.F32 R0, -RZ, R0.H0_H0 ;  /* 0x20000000ff007230 */ /* 0x004fca0000004100 */
[----:B------:R-:W-:-:S04]  /*03f0*/  FMUL.FTZ R0, R0, 1 ;  /* 0x3f80000000007820 */ /* 0x000fc80000410000 */
[----:B------:R1:W2:Y:S02]  /*0400*/  F2F.F64.F32 R32, R0 ;  /* 0x0000000000207310 */ /* 0x0002a40000201800 */
[----:B-12---:R-:W-:Y:S05]  /*0410*/  BRA `(.L_x_7285) ;  /* 0x0000000800ec7947 */ /* 0x006fea0003800000 */
.L_x_7288:
        /* <DEDUP_REMOVED lines=10> */
.L_x_7291:
[----:B------:R-:W2:Y:S02]  /*04c0*/  LDG.E.U16 R4, desc[UR36][R4.64] ;  /* 0x0000002404047981 */ /* 0x000ea4000c1e1500 */
[----:B--2---:R-:W-:-:S05]  /*04d0*/  HADD2.F32 R0, -RZ, R4.H0_H0 ;  /* 0x20000004ff007230 */ /* 0x004fca0000004100 */
[----:B------:R-:W-:-:S04]  /*04e0*/  FMUL.FTZ R0, R0, 1 ;  /* 0x3f80000000007820 */ /* 0x000fc80000410000 */
[----:B------:R1:W2:Y:S02]  /*04f0*/  F2F.F64.F32 R32, R0 ;  /* 0x0000000000207310 */ /* 0x0002a40000201800 */
[----:B-12---:R-:W-:Y:S05]  /*0500*/  BRA `(.L_x_7285) ;  /* 0x0000000800b07947 */ /* 0x006fea0003800000 */
.L_x_7290:
[----:B------:R0:W5:Y:S01]  /*0510*/  LDG.E.64 R32, desc[UR36][R4.64] ;  /* 0x0000002404207981 */ /* 0x000162000c1e1b00 */
[----:B------:R-:W-:Y:S05]  /*0520*/  BRA `(.L_x_7285) ;  /* 0x0000000800a87947 */ /* 0x000fea0003800000 */
.L_x_7280:
        /* <DEDUP_REMOVED lines=13> */
.L_x_7294:
[----:B------:R1:W5:Y:S01]  /*0600*/  LDG.E.64 R32, desc[UR36][R4.64] ;  /* 0x0000002404207981 */ /* 0x000362000c1e1b00 */
[----:B------:R-:W-:Y:S05]  /*0610*/  BRA `(.L_x_7285) ;  /* 0x00000008006c7947 */ /* 0x000fea0003800000 */
.L_x_7293:
        /* <DEDUP_REMOVED lines=27> */
.L_x_7296:
        /* <DEDUP_REMOVED lines=15> */
.L_x_7295:
[----:B------:R-:W2:Y:S02]  /*08c0*/  LDG.E.U16 R0, desc[UR36][R4.64] ;  /* 0x0000002404007981 */ /* 0x000ea4000c1e1500 */
[----:B--2---:R-:W-:-:S04]  /*08d0*/  IMAD.U32 R0, R0, 0x10000, RZ ;  /* 0x0001000000007824 */ /* 0x004fc800078e00ff */
[----:B------:R-:W-:-:S04]  /*08e0*/  FMUL.FTZ R0, R0, 1 ;  /* 0x3f80000000007820 */ /* 0x000fc80000410000 */
[----:B------:R2:W3:Y:S02]  /*08f0*/  F2F.F64.F32 R32, R0 ;  /* 0x0000000000207310 */ /* 0x0004e40000201800 */
[----:B--23--:R-:W-:Y:S05]  /*0900*/  BRA `(.L_x_7285) ;  /* 0x0000000400b07947 */ /* 0x00cfea0003800000 */
.L_x_7292:
        /* <DEDUP_REMOVED lines=11> */
.L_x_7299:
        /* <DEDUP_REMOVED lines=21> */
.L_x_7301:
[----:B------:R-:W-:Y:S05]  /*0b10*/  BSYNC.RECONVERGENT B0 ;  /* 0x0000000000007941 */ /* 0x000fea0003800200 */
.L_x_7300:
[----:B------:R-:W-:Y:S01]  /*0b20*/  IMAD.SHL.U32 R0, R0, 0x100000, RZ ;  /* 0x0010000000007824 */ /* 0x000fe200078e00ff */
[----:B------:R-:W-:-:S04]  /*0b30*/  LEA R3, R3, 0x3b800000, 0x17 ;  /* 0x3b80000003037811 */ /* 0x000fc800078eb8ff */
[----:B------:R-:W-:-:S05]  /*0b40*/  LOP3.LUT R0, R3, R0, R7, 0xfe, !PT ;  /* 0x0000000003007212 */ /* 0x000fca00078efe07 */
[----:B------:R-:W-:-:S04]  /*0b50*/  FMUL.FTZ R0, R0, 1 ;  /* 0x3f80000000007820 */ /* 0x000fc80000410000 */
[----:B------:R4:W0:Y:S02]  /*0b60*/  F2F.F64.F32 R32, R0 ;  /* 0x0000000000207310 */ /* 0x0008240000201800 */
[----:B0---4-:R-:W-:Y:S05]  /*0b70*/  BRA `(.L_x_7285) ;  /* 0x0000000400147947 */ /* 0x011fea0003800000 */
.L_x_7298:
        /* <DEDUP_REMOVED lines=21> */
.L_x_7303:
[----:B------:R-:W-:Y:S05]  /*0cd0*/  BSYNC.RECONVERGENT B0 ;  /* 0x0000000000007941 */ /* 0x000fea0003800200 */
.L_x_7302:
[----:B------:R-:W-:Y:S01]  /*0ce0*/  IMAD.SHL.U32 R0, R0, 0x200000, RZ ;  /* 0x0020000000007824 */ /* 0x000fe200078e00ff */
[----:B------:R-:W-:-:S04]  /*0cf0*/  LEA R3, R3, 0x37800000, 0x17 ;  /* 0x3780000003037811 */ /* 0x000fc800078eb8ff */
[----:B------:R-:W-:-:S05]  /*0d00*/  LOP3.LUT R0, R3, R0, R7, 0xfe, !PT ;  /* 0x0000000003007212 */ /* 0x000fca00078efe07 */
[----:B------:R-:W-:-:S04]  /*0d10*/  FMUL.FTZ R0, R0, 1 ;  /* 0x3f80000000007820 */ /* 0x000fc80000410000 */
[----:B------:R4:W0:Y:S02]  /*0d20*/  F2F.F64.F32 R32, R0 ;  /* 0x0000000000207310 */ /* 0x0008240000201800 */
[----:B0---4-:R-:W-:Y:S05]  /*0d30*/  BRA `(.L_x_7285) ;  /* 0x0000000000a47947 */ /* 0x011fea0003800000 */
.L_x_7297:
[----:B------:R-:W-:-:S09]  /*0d40*/  UISETP.NE.AND UP0, UPT, UR4, 0x1c, UPT ;  /* 0x0000001c0400788c */ /* 0x000fd2000bf05270 */
[----:B------:R-:W-:Y:S05]  /*0d50*/  BRA.U !UP0, `(.L_x_7304) ;  /* 0x0000000108947547 */ /* 0x000fea000b800000 */
[----:B------:R-:W-:-:S09]  /*0d60*/  UISETP.NE.AND UP0, UPT, UR4, 0x1d, UPT ;  /* 0x0000001d0400788c */ /* 0x000fd2000bf05270 */
[----:B------:R-:W-:Y:S05]  /*0d70*/  BRA.U !UP0, `(.L_x_7305) ;  /* 0x0000000108807547 */ /* 0x000fea000b800000 */
[----:B------:R-:W-:-:S09]  /*0d80*/  UISETP.NE.AND UP0, UPT, UR4, 0x2c, UPT ;  /* 0x0000002c0400788c */ /* 0x000fd2000bf05270 */
[----:B------:R-:W-:Y:S05]  /*0d90*/  BRA.U !UP0, `(.L_x_7306) ;  /* 0x0000000108487547 */ /* 0x000fea000b800000 */
.L_x_7284:
        /* <DEDUP_REMOVED lines=16> */
.L_x_7307:
[----:B------:R-:W-:Y:S01]  /*0ea0*/  CS2R R32, SRZ ;  /* 0x0000000000207805 */ /* 0x000fe2000001ff00 */
[----:B------:R-:W-:Y:S06]  /*0eb0*/  BRA `(.L_x_7285) ;  /* 0x0000000000447947 */ /* 0x000fec0003800000 */
.L_x_7306:
        /* <DEDUP_REMOVED lines=12> */
.L_x_7305:
[----:B------:R-:W2:Y:S02]  /*0f80*/  LDG.E.64 R32, desc[UR36][R4.64] ;  /* 0x0000002404207981 */ /* 0x000ea4000c1e1b00 */
[----:B--2---:R-:W4:Y:S02]  /*0f90*/  I2F.F64.U64 R32, R32 ;  /* 0x0000002000207312 */ /* 0x004f240000301800 */
[----:B----4-:R-:W-:Y:S05]  /*0fa0*/  BRA `(.L_x_7285) ;  /* 0x0000000000087947 */ /* 0x010fea0003800000 */
.L_x_7304:
[----:B------:R-:W2:Y:S02]  /*0fb0*/  LDG.E R4, desc[UR36][R4.64] ;  /* 0x0000002404047981 */ /* 0x000ea4000c1e1900 */
[----:B--2---:R2:W3:Y:S02]  /*0fc0*/  I2F.F64.U32 R32, R4 ;  /* 0x0000000400207312 */ /* 0x0044e40000201800 */
.L_x_7285:
[----:B------:R-:W-:Y:S05]  /*0fd0*/  BSYNC.RECONVERGENT B6 ;  /* 0x0000000000067941 */ /* 0x000fea0003800200 */
.L_x_7279:
[----:B------:R-:W-:-:S07]  /*0fe0*/  VIADD R17, R29, 0x80 ;  /* 0x000000801d117836 */ /* 0x000fce0000000000 */
.L_x_7278:
[----:B------:R-:W-:Y:S05]  /*0ff0*/  BSYNC.RECONVERGENT B7 ;  /* 0x0000000000077941 */ /* 0x000fea0003800200 */
.L_x_7277:
        /* <DEDUP_REMOVED lines=25> */
.L_x_7314:
[----:B------:R-:W2:Y:S02]  /*1190*/  LDG.E.U8 R4, desc[UR36][R4.64] ;  /* 0x0000002404047981 */ /* 0x000ea4000c1e1100 */
[----:B--2---:R1:W2:Y:S02]  /*11a0*/  I2F.F64.U16 R26, R4 ;  /* 0x00000004001a7312 */ /* 0x0042a40000101800 */
[----:B-12---:R-:W-:Y:S05]  /*11b0*/  BRA `(.L_x_7316) ;  /* 0x0000000c00647947 */ /* 0x006fea0003800000 */
.L_x_7313:
        /* <DEDUP_REMOVED lines=9> */
.L_x_7318:
[----:B------:R-:W2:Y:S02]  /*1250*/  LDG.E R4, desc[UR36][R4.64] ;  /* 0x0000002404047981 */ /* 0x000ea4000c1e1900 */
[----:B--2---:R1:W2:Y:S02]  /*1260*/  I2F.F64 R26, R4 ;  /* 0x00000004001a7312 */ /* 0x0042a40000201c00 */
[----:B-12---:R-:W-:Y:S05]  /*1270*/  BRA `(.L_x_7316) ;  /* 0x0000000c00347947 */ /* 0x006fea0003800000 */
.L_x_7317:
[----:B------:R-:W2:Y:S02]  /*1280*/  LDG.E.U16 R4, desc[UR36][R4.64] ;  /* 0x0000002404047981 */ /* 0x000ea4000c1e1500 */
[----:B--2---:R1:W2:Y:S02]  /*1290*/  I2F.F64.S16 R26, R4 ;  /* 0x00000004001a7312 */ /* 0x0042a40000101c00 */
[----:B-12---:R-:W-:Y:S05]  /*12a0*/  BRA `(.L_x_7316) ;  /* 0x0000000c00287947 */ /* 0x006fea0003800000 */
.L_x_7312:
        /* <DEDUP_REMOVED lines=10> */
.L_x_7320:
[----:B------:R-:W2:Y:S02]  /*1350*/  LDG.E.U16 R0, desc[UR36][R4.64] ;  /* 0x0000002404007981 */ /* 0x000ea4000c1e1500 */
[----:B--2---:R-:W-:-:S05]  /*1360*/  HADD2.F32 R0, -RZ, R0.H0_H0 ;  /* 0x20000000ff007230 */ /* 0x004fca0000004100 */
[----:B------:R-:W-:-:S04]  /*1370*/  FMUL.FTZ R0, R0, 1 ;  /* 0x3f80000000007820 */ /* 0x000fc80000410000 */
[----:B------:R0:W1:Y:S02]  /*1380*/  F2F.F64.F32 R26, R0 ;  /* 0x00000000001a7310 */ /* 0x0000640000201800 */
[----:B01----:R-:W-:Y:S05]  /*1390*/  BRA `(.L_x_7316) ;  /* 0x0000000800ec7947 */ /* 0x003fea0003800000 */
.L_x_7319:
        /* <DEDUP_REMOVED lines=10> */
.L_x_7322:
[----:B------:R-:W2:Y:S02]  /*1440*/  LDG.E.U16 R4, desc[UR36][R4.64] ;  /* 0x0000002404047981 */ /* 0x000ea4000c1e1500 */
[----:B--2---:R-:W-:-:S05]  /*1450*/  HADD2.F32 R0, -RZ, R4.H0_H0 ;  /* 0x20000004ff007230 */ /* 0x004fca0000004100 */
[----:B------:R-:W-:-:S04]  /*1460*/  FMUL.FTZ R0, R0, 1 ;  /* 0x3f80000000007820 */ /* 0x000fc80000410000 */
[----:B------:R0:W1:Y:S02]  /*1470*/  F2F.F64.F32 R26, R0 ;  /* 0x00000000001a7310 */ /* 0x0000640000201800 */
[----:B01----:R-:W-:Y:S05]  /*1480*/  BRA `(.L_x_7316) ;  /* 0x0000000800b07947 */ /* 0x003fea0003800000 */
.L_x_7321:
[----:B------:R0:W5:Y:S01]  /*1490*/  LDG.E.64 R26, desc[UR36][R4.64] ;  /* 0x00000024041a7981 */ /* 0x000162000c1e1b00 */
[----:B------:R-:W-:Y:S05]  /*14a0*/  BRA `(.L_x_7316) ;  /* 0x0000000800a87947 */ /* 0x000fea0003800000 */
.L_x_7311:
        /* <DEDUP_REMOVED lines=13> */
.L_x_7325:
[----:B------:R4:W5:Y:S01]  /*1580*/  LDG.E.64 R26, desc[UR36][R4.64] ;  /* 0x00000024041a7981 */ /* 0x000962000c1e1b00 */
[----:B------:R-:W-:Y:S05]  /*1590*/  BRA `(.L_x_7316) ;  /* 0x00000008006c7947 */ /* 0x000fea0003800000 */
.L_x_7324:
        /* <DEDUP_REMOVED lines=27> */
.L_x_7327:
        /* <DEDUP_REMOVED lines=15> */
.L_x_7326:
[----:B------:R-:W2:Y:S02]  /*1840*/  LDG.E.U16 R0, desc[UR36][R4.64] ;  /* 0x0000002404007981 */ /* 0x000ea4000c1e1500 */
[----:B--2---:R-:W-:-:S04]  /*1850*/  IMAD.U32 R0, R0, 0x10000, RZ ;  /* 0x0001000000007824 */ /* 0x004fc800078e00ff */
[----:B------:R-:W-:-:S04]  /*1860*/  FMUL.FTZ R0, R0, 1 ;  /* 0x3f80000000007820 */ /* 0x000fc80000410000 */
[----:B------:R4:W0:Y:S02]  /*1870*/  F2F.F64.F32 R26, R0 ;  /* 0x00000000001a7310 */ /* 0x0008240000201800 */
[----:B0---4-:R-:W-:Y:S05]  /*1880*/  BRA `(.L_x_7316) ;  /* 0x0000000400b07947 */ /* 0x011fea0003800000 */
.L_x_7323:
        /* <DEDUP_REMOVED lines=11> */
.L_x_7330:
        /* <DEDUP_REMOVED lines=21> */
.L_x_7332:
[----:B------:R-:W-:Y:S05]  /*1a90*/  BSYNC.RECONVERGENT B0 ;  /* 0x0000000000007941 */ /* 0x000fea0003800200 */
.L_x_7331:
[----:B------:R-:W-:Y:S01]  /*1aa0*/  IMAD.SHL.U32 R0, R0, 0x100000, RZ ;  /* 0x0010000000007824 */ /* 0x000fe200078e00ff */
[----:B------:R-:W-:-:S04]  /*1ab0*/  LEA R3, R3, 0x3b800000, 0x17 ;  /* 0x3b80000003037811 */ /* 0x000fc800078eb8ff */
[----:B------:R-:W-:-:S05]  /*1ac0*/  LOP3.LUT R0, R3, R0, R7, 0xfe, !PT ;  /* 0x0000000003007212 */ /* 0x000fca00078efe07 */
[----:B------:R-:W-:-:S04]  /*1ad0*/  FMUL.FTZ R0, R0, 1 ;  /* 0x3f80000000007820 */ /* 0x000fc80000410000 */
[----:B------:R4:W0:Y:S02]  /*1ae0*/  F2F.F64.F32 R26, R0 ;  /* 0x00000000001a7310 */ /* 0x0008240000201800 */
[----:B0---4-:R-:W-:Y:S05]  /*1af0*/  BRA `(.L_x_7316) ;  /* 0x0000000400147947 */ /* 0x011fea0003800000 */
.L_x_7329:
        /* <DEDUP_REMOVED lines=21> */
.L_x_7334:
[----:B------:R-:W-:Y:S05]  /*1c50*/  BSYNC.RECONVERGENT B0 ;  /* 0x0000000000007941 */ /* 0x000fea0003800200 */
.L_x_7333:
[----:B------:R-:W-:Y:S01]  /*1c60*/  IMAD.SHL.U32 R0, R0, 0x200000, RZ ;  /* 0x0020000000007824 */ /* 0x000fe200078e00ff */
[----:B------:R-:W-:-:S04]  /*1c70*/  LEA R3, R3, 0x37800000, 0x17 ;  /* 0x3780000003037811 */ /* 0x000fc800078eb8ff */
[----:B------:R-:W-:-:S05]  /*1c80*/  LOP3.LUT R0, R3, R0, R7, 0xfe, !PT ;  /* 0x0000000003007212 */ /* 0x000fca00078efe07 */
[----:B------:R-:W-:-:S04]  /*1c90*/  FMUL.FTZ R0, R0, 1 ;  /* 0x3f80000000007820 */ /* 0x000fc80000410000 */
[----:B------:R4:W0:Y:S02]  /*1ca0*/  F2F.F64.F32 R26, R0 ;  /* 0x00000000001a7310 */ /* 0x0008240000201800 */
[----:B0---4-:R-:W-:Y:S05]  /*1cb0*/  BRA `(.L_x_7316) ;  /* 0x0000000000a47947 */ /* 0x011fea0003800000 */
.L_x_7328:
        /* <DEDUP_REMOVED lines=18> */
.L_x_7315:
        /* <DEDUP_REMOVED lines=16> */
.L_x_7337:
[----:B------:R-:W-:Y:S01]  /*1ee0*/  CS2R R26, SRZ ;  /* 0x00000000001a7805 */ /* 0x000fe2000001ff00 */
[----:B------:R-:W-:Y:S06]  /*1ef0*/  BRA `(.L_x_7316) ;  /* 0x0000000000147947 */ /* 0x000fec0003800000 */
.L_x_7336:
[----:B------:R-:W2:Y:S02]  /*1f00*/  LDG.E.64 R26, desc[UR36][R4.64] ;  /* 0x00000024041a7981 */ /* 0x000ea4000c1e1b00 */
[----:B--2---:R-:W1:Y:S02]  /*1f10*/  I2F.F64.U64 R26, R26 ;  /* 0x0000001a001a7312 */ /* 0x004e640000301800 */
[----:B-1----:R-:W-:Y:S05]  /*1f20*/  BRA `(.L_x_7316) ;  /* 0x0000000000087947 */ /* 0x002fea0003800000 */
.L_x_7335:
[----:B------:R-:W2:Y:S02]  /*1f30*/  LDG.E R4, desc[UR36][R4.64] ;  /* 0x0000002404047981 */ /* 0x000ea4000c1e1900 */
[----:B--2---:R1:W2:Y:S02]  /*1f40*/  I2F.F64.U32 R26, R4 ;  /* 0x00000004001a7312 */ /* 0x0042a40000201800 */
.L_x_7316:
[----:B------:R-:W-:Y:S05]  /*1f50*/  BSYNC.RECONVERGENT B6 ;  /* 0x0000000000067941 */ /* 0x000fea0003800200 */
.L_x_7310:
[----:B------:R-:W-:-:S07]  /*1f60*/  VIADD R17, R17, 0x80 ;  /* 0x0000008011117836 */ /* 0x000fce0000000000 */
.L_x_7309:
[----:B------:R-:W-:Y:S05]  /*1f70*/  BSYNC.RECONVERGENT B7 ;  /* 0x0000000000077941 */ /* 0x000fea0003800200 */
.L_x_7308:
        /* <DEDUP_REMOVED lines=25> */
.L_x_7344:
[----:B------:R-:W2:Y:S02]  /*2110*/  LDG.E.U8 R4, desc[UR36][R4.64] ;  /* 0x0000002404047981 */ /* 0x000ea4000c1e1100 */
[----:B--2---:R0:W1:Y:S02]  /*2120*/  I2F.F64.U16 R18, R4 ;  /* 0x0000000400127312 */ /* 0x0040640000101800 */
[----:B01----:R-:W-:Y:S05]  /*2130*/  BRA `(.L_x_7346) ;  /* 0x0000000c00647947 */ /* 0x003fea0003800000 */
.L_x_7343:
        /* <DEDUP_REMOVED lines=9> */
.L_x_7348:
[----:B------:R-:W2:Y:S02]  /*21d0*/  LDG.E R4, desc[UR36][R4.64] ;  /* 0x0000002404047981 */ /* 0x000ea4000c1e1900 */
[----:B--2---:R0:W1:Y:S02]  /*21e0*/  I2F.F64 R18, R4 ;  /* 0x0000000400127312 */ /* 0x0040640000201c00 */
[----:B01----:R-:W-:Y:S05]  /*21f0*/  BRA `(.L_x_7346) ;  /* 0x0000000c00347947 */ /* 0x003fea0003800000 */
.L_x_7347:
[----:B------:R-:W2:Y:S02]  /*2200*/  LDG.E.U16 R4, desc[UR36][R4.64] ;  /* 0x0000002404047981 */ /* 0x000ea4000c1e1500 */
[----:B--2---:R0:W1:Y:S02]  /*2210*/  I2F.F64.S16 R18, R4 ;  /* 0x0000000400127312 */ /* 0x0040640000101c00 */
[----:B01----:R-:W-:Y:S05]  /*2220*/  BRA `(.L_x_7346) ;  /* 0x0000000c00287947 */ /* 0x003fea0003800000 */
.L_x_7342:
        /* <DEDUP_REMOVED lines=10> */
.L_x_7350:
[----:B------:R-:W2:Y:S02]  /*22d0*/  LDG.E.U16 R0, desc[UR36][R4.64] ;  /* 0x0000002404007981 */ /* 0x000ea4000c1e1500 */
[----:B--2---:R-:W-:-:S05]  /*22e0*/  HADD2.F32 R0, -RZ, R0.H0_H0 ;  /* 0x20000000ff007230 */ /* 0x004fca0000004100 */
[----:B------:R-:W-:-:S04]  /*22f0*/  FMUL.FTZ R0, R0, 1 ;  /* 0x3f80000000007820 */ /* 0x000fc80000410000 */
[----:B------:R1:W2:Y:S02]  /*2300*/  F2F.F64.F32 R18, R0 ;  /* 0x0000000000127310 */ /* 0x0002a40000201800 */
[----:B-12---:R-:W-:Y:S05]  /*2310*/  BRA `(.L_x_7346) ;  /* 0x0000000800ec7947 */ /* 0x006fea0003800000 */
.L_x_7349:
        /* <DEDUP_REMOVED lines=10> */
.L_x_7352:
[----:B------:R-:W2:Y:S02]  /*23c0*/  LDG.E.U16 R4, desc[UR36][R4.64] ;  /* 0x0000002404047981 */ /* 0x000ea4000c1e1500 */
[----:B--2---:R-:W-:-:S05]  /*23d0*/  HADD2.F32 R0, -RZ, R4.H0_H0 ;  /* 0x20000004ff007230 */ /* 0x004fca0000004100 */
[----:B------:R-:W-:-:S04]  /*23e0*/  FMUL.FTZ R0, R0, 1 ;  /* 0x3f80000000007820 */ /* 0x000fc80000410000 */
[----:B------:R1:W2:Y:S02]  /*23f0*/  F2F.F64.F32 R18, R0 ;  /* 0x0000000000127310 */ /* 0x0002a40000201800 */
[----:B-12---:R-:W-:Y:S05]  /*2400*/  BRA `(.L_x_7346) ;  /* 0x0000000800b07947 */ /* 0x006fea0003800000 */
.L_x_7351:
[----:B------:R0:W5:Y:S01]  /*2410*/  LDG.E.64 R18, desc[UR36][R4.64] ;  /* 0x0000002404127981 */ /* 0x000162000c1e1b00 */
[----:B------:R-:W-:Y:S05]  /*2420*/  BRA `(.L_x_7346) ;  /* 0x0000000800a87947 */ /* 0x000fea0003800000 */
.L_x_7341:
        /* <DEDUP_REMOVED lines=13> */
.L_x_7355:
[----:B------:R1:W5:Y:S01]  /*2500*/  LDG.E.64 R18, desc[UR36][R4.64] ;  /* 0x0000002404127981 */ /* 0x000362000c1e1b00 */
[----:B------:R-:W-:Y:S05]  /*2510*/  BRA `(.L_x_7346) ;  /* 0x00000008006c7947 */ /* 0x000fea0003800000 */
.L_x_7354:
        /* <DEDUP_REMOVED lines=27> */
.L_x_7357:
        /* <DEDUP_REMOVED lines=15> */
.L_x_7356:
[----:B------:R-:W2:Y:S02]  /*27c0*/  LDG.E.U16 R0, desc[UR36][R4.64] ;  /* 0x0000002404007981 */ /* 0x000ea4000c1e1500 */
[----:B--2---:R-:W-:-:S04]  /*27d0*/  IMAD.U32 R0, R0, 0x10000, RZ ;  /* 0x0001000000007824 */ /* 0x004fc800078e00ff */
[----:B------:R-:W-:-:S04]  /*27e0*/  FMUL.FTZ R0, R0, 1 ;  /* 0x3f80000000007820 */ /* 0x000fc80000410000 */
[----:B------:R2:W4:Y:S02]  /*27f0*/  F2F.F64.F32 R18, R0 ;  /* 0x0000000000127310 */ /* 0x0005240000201800 */
[----:B--2-4-:R-:W-:Y:S05]  /*2800*/  BRA `(.L_x_7346) ;  /* 0x0000000400b07947 */ /* 0x014fea0003800000 */
.L_x_7353:
        /* <DEDUP_REMOVED lines=11> */
.L_x_7360:
        /* <DEDUP_REMOVED lines=21> */
.L_x_7362:
[----:B------:R-:W-:Y:S05]  /*2a10*/  BSYNC.RECONVERGENT B0 ;  /* 0x0000000000007941 */ /* 0x000fea0003800200 */
.L_x_7361:
[----:B------:R-:W-:Y:S01]  /*2a20*/  IMAD.SHL.U32 R0, R0, 0x100000, RZ ;  /* 0x0010000000007824 */ /* 0x000fe200078e00ff */
[----:B------:R-:W-:-:S04]  /*2a30*/  LEA R3, R3, 0x3b800000, 0x17 ;  /* 0x3b80000003037811 */ /* 0x000fc800078eb8ff */
[----:B------:R-:W-:-:S05]  /*2a40*/  LOP3.LUT R0, R3, R0, R7, 0xfe, !PT ;  /* 0x0000000003007212 */ /* 0x000fca00078efe07 */
[----:B------:R-:W-:-:S04]  /*2a50*/  FMUL.FTZ R0, R0, 1 ;  /* 0x3f80000000007820 */ /* 0x000fc80000410000 */
[----:B------:R0:W1:Y:S02]  /*2a60*/  F2F.F64.F32 R18, R0 ;  /* 0x0000000000127310 */ /* 0x0000640000201800 */
[----:B01----:R-:W-:Y:S05]  /*2a70*/  BRA `(.L_x_7346) ;  /* 0x0000000400147947 */ /* 0x003fea0003800000 */
.L_x_7359:
        /* <DEDUP_REMOVED lines=21> */
.L_x_7364:
[----:B------:R-:W-:Y:S05]  /*2bd0*/  BSYNC.RECONVERGENT B0 ;  /* 0x0000000000007941 */ /* 0x000fea0003800200 */
.L_x_7363:
[----:B------:R-:W-:Y:S01]  /*2be0*/  IMAD.SHL.U32 R0, R0, 0x200000, RZ ;  /* 0x0020000000007824 */ /* 0x000fe200078e00ff */
[----:B------:R-:W-:-:S04]  /*2bf0*/  LEA R3, R3, 0x37800000, 0x17 ;  /* 0x3780000003037811 */ /* 0x000fc800078eb8ff */
[----:B------:R-:W-:-:S05]  /*2c00*/  LOP3.LUT R0, R3, R0, R7, 0xfe, !PT ;  /* 0x0000000003007212 */ /* 0x000fca00078efe07 */
[----:B------:R-:W-:-:S04]  /*2c10*/  FMUL.FTZ R0, R0, 1 ;  /* 0x3f80000000007820 */ /* 0x000fc80000410000 */
[----:B------:R0:W1:Y:S02]  /*2c20*/  F2F.F64.F32 R18, R0 ;  /* 0x0000000000127310 */ /* 0x0000640000201800 */
[----:B01----:R-:W-:Y:S05]  /*2c30*/  BRA `(.L_x_7346) ;  /* 0x0000000000a47947 */ /* 0x003fea0003800000 */
.L_x_7358:
        /* <DEDUP_REMOVED lines=18> */
.L_x_7345:
        /* <DEDUP_REMOVED lines=16> */
.L_x_7367:
[----:B------:R-:W-:Y:S01]  /*2e60*/  CS2R R18, SRZ ;  /* 0x0000000000127805 */ /* 0x000fe2000001ff00 */
[----:B------:R-:W-:Y:S06]  /*2e70*/  BRA `(.L_x_7346) ;  /* 0x0000000000147947 */ /* 0x000fec0003800000 */
.L_x_7366:
[----:B------:R-:W2:Y:S02]  /*2e80*/  LDG.E.64 R18, desc[UR36][R4.64] ;  /* 0x0000002404127981 */ /* 0x000ea4000c1e1b00 */
[----:B--2---:R-:W0:Y:S02]  /*2e90*/  I2F.F64.U64 R18, R18 ;  /* 0x0000001200127312 */ /* 0x004e240000301800 */
[----:B0-----:R-:W-:Y:S05]  /*2ea0*/  BRA `(.L_x_7346) ;  /* 0x0000000000087947 */ /* 0x001fea0003800000 */
.L_x_7365:
[----:B------:R-:W2:Y:S02]  /*2eb0*/  LDG.E R4, desc[UR36][R4.64] ;  /* 0x0000002404047981 */ /* 0x000ea4000c1e1900 */
[----:B--2---:R2:W4:Y:S02]  /*2ec0*/  I2F.F64.U32 R18, R4 ;  /* 0x0000000400127312 */ /* 0x0045240000201800 */
.L_x_7346:
[----:B------:R-:W-:Y:S05]  /*2ed0*/  BSYNC.RECONVERGENT B6 ;  /* 0x0000000000067941 */ /* 0x000fea0003800200 */
.L_x_7340:
[----:B------:R-:W-:-:S07]  /*2ee0*/  VIADD R17, R17, 0x80 ;  /* 0x0000008011117836 */ /* 0x000fce0000000000 */
.L_x_7339:
[----:B------:R-:W-:Y:S05]  /*2ef0*/  BSYNC.RECONVERGENT B7 ;  /* 0x0000000000077941 */ /* 0x000fea0003800200 */
.L_x_7338:
        /* <DEDUP_REMOVED lines=24> */
.L_x_7373:
[----:B------:R-:W2:Y:S02]  /*3080*/  LDG.E.U8 R4, desc[UR36][R4.64] ;  /* 0x0000002404047981 */ /* 0x000ea4000c1e1100 */
[----:B--2---:R0:W1:Y:S02]  /*3090*/  I2F.F64.U16 R30, R4 ;  /* 0x00000004001e7312 */ /* 0x0040640000101800 */
[----:B01----:R-:W-:Y:S05]  /*30a0*/  BRA `(.L_x_7369) ;  /* 0x0000000c00587947 */ /* 0x003fea0003800000 */
.L_x_7372:
        /* <DEDUP_REMOVED lines=9> */
.L_x_7376:
[----:B------:R-:W2:Y:S02]  /*3140*/  LDG.E R4, desc[UR36][R4.64] ;  /* 0x0000002404047981 */ /* 0x000ea4000c1e1900 */
[----:B--2---:R0:W1:Y:S02]  /*3150*/  I2F.F64 R30, R4 ;  /* 0x00000004001e7312 */ /* 0x0040640000201c00 */
[----:B01----:R-:W-:Y:S05]  /*3160*/  BRA `(.L_x_7369) ;  /* 0x0000000c00287947 */ /* 0x003fea0003800000 */
.L_x_7375:
[----:B------:R-:W2:Y:S02]  /*3170*/  LDG.E.U16 R4, desc[UR36][R4.64] ;  /* 0x0000002404047981 */ /* 0x000ea4000c1e1500 */
[----:B--2---:R0:W1:Y:S02]  /*3180*/  I2F.F64.S16 R30, R4 ;  /* 0x00000004001e7312 */ /* 0x0040640000101c00 */
[----:B01----:R-:W-:Y:S05]  /*3190*/  BRA `(.L_x_7369) ;  /* 0x0000000c001c7947 */ /* 0x003fea0003800000 */
.L_x_7371:
        /* <DEDUP_REMOVED lines=10> */
.L_x_7378:
[----:B------:R-:W2:Y:S02]  /*3240*/  LDG.E.U16 R0, desc[UR36][R4.64] ;  /* 0x0000002404007981 */ /* 0x000ea4000c1e1500 */
[----:B--2---:R-:W-:-:S05]  /*3250*/  HADD2.F32 R0, -RZ, R0.H0_H0 ;  /* 0x20000000ff007230 */ /* 0x004fca0000004100 */
[----:B------:R-:W-:-:S04]  /*3260*/  FMUL.FTZ R0, R0, 1 ;  /* 0x3f80000000007820 */ /* 0x000fc80000410000 */
[----:B------:R0:W1:Y:S02]  /*3270*/  F2F.F64.F32 R30, R0 ;  /* 0x00000000001e7310 */ /* 0x0000640000201800 */
[----:B01----:R-:W-:Y:S05]  /*3280*/  BRA `(.L_x_7369) ;  /* 0x0000000800e07947 */ /* 0x003fea0003800000 */
.L_x_7377:
        /* <DEDUP_REMOVED lines=10> */
.L_x_7380:
[----:B------:R-:W2:Y:S02]  /*3330*/  LDG.E.U16 R4, desc[UR36][R4.64] ;  /* 0x0000002404047981 */ /* 0x000ea4000c1e1500 */
[----:B--2---:R-:W-:-:S05]  /*3340*/  HADD2.F32 R0, -RZ, R4.H0_H0 ;  /* 0x20000004ff007230 */ /* 0x004fca0000004100 */
[----:B------:R-:W-:-:S04]  /*3350*/  FMUL.FTZ R0, R0, 1 ;  /* 0x3f80000000007820 */ /* 0x000fc80000410000 */
[----:B------:R0:W1:Y:S02]  /*3360*/  F2F.F64.F32 R30, R0 ;  /* 0x00000000001e7310 */ /* 0x0000640000201800 */
[----:B01----:R-:W-:Y:S05]  /*3370*/  BRA `(.L_x_7369) ;  /* 0x0000000800a47947 */ /* 0x003fea0003800000 */
.L_x_7379:
[----:B------:R0:W5:Y:S01]  /*3380*/  LDG.E.64 R30, desc[UR36][R4.64] ;  /* 0x00000024041e7981 */ /* 0x000162000c1e1b00 */
[----:B------:R-:W-:Y:S05]  /*3390*/  BRA `(.L_x_7369) ;  /* 0x00000008009c7947 */ /* 0x000fea0003800000 */
.L_x_7370:
        /* <DEDUP_REMOVED lines=13> */
.L_x_7383:
[----:B------:R0:W5:Y:S01]  /*3470*/  LDG.E.64 R30, desc[UR36][R4.64] ;  /* 0x00000024041e7981 */ /* 0x000162000c1e1b00 */
[----:B------:R-:W-:Y:S05]  /*3480*/  BRA `(.L_x_7369) ;  /* 0x0000000800607947 */ /* 0x000fea0003800000 */
.L_x_7382:
        /* <DEDUP_REMOVED lines=27> */
.L_x_7385:
        /* <DEDUP_REMOVED lines=15> */
.L_x_7384:
[----:B------:R-:W2:Y:S02]  /*3730*/  LDG.E.U16 R0, desc[UR36][R4.64] ;  /* 0x0000002404007981 */ /* 0x000ea4000c1e1500 */
[----:B--2---:R-:W-:-:S04]  /*3740*/  IMAD.U32 R0, R0, 0x10000, RZ ;  /* 0x0001000000007824 */ /* 0x004fc800078e00ff */
[----:B------:R-:W-:-:S04]  /*3750*/  FMUL.FTZ R0, R0, 1 ;  /* 0x3f80000000007820 */ /* 0x000fc80000410000 */
[----:B------:R0:W1:Y:S02]  /*3760*/  F2F.F64.F32 R30, R0 ;  /* 0x00000000001e7310 */ /* 0x0000640000201800 */
[----:B01----:R-:W-:Y:S05]  /*3770*/  BRA `(.L_x_7369) ;  /* 0x0000000400a47947 */ /* 0x003fea0003800000 */
.L_x_7381:
        /* <DEDUP_REMOVED lines=11> */
.L_x_7388:
        /* <DEDUP_REMOVED lines=20> */
.L_x_7390:
[----:B------:R-:W-:Y:S05]  /*3970*/  BSYNC.RECONVERGENT B0 ;  /* 0x0000000000007941 */ /* 0x000fea0003800200 */
.L_x_7389:
[----:B------:R-:W-:Y:S01]  /*3980*/  IMAD.SHL.U32 R0, R0, 0x100000, RZ ;  /* 0x0010000000007824 */ /* 0x000fe200078e00ff */
[----:B------:R-:W-:-:S04]  /*3990*/  LEA R3, R3, 0x3b800000, 0x17 ;  /* 0x3b80000003037811 */ /* 0x000fc800078eb8ff */
[----:B------:R-:W-:-:S05]  /*39a0*/  LOP3.LUT R0, R3, R0, R7, 0xfe, !PT ;  /* 0x0000000003007212 */ /* 0x000fca00078efe07 */
[----:B------:R-:W-:-:S04]  /*39b0*/  FMUL.FTZ R0, R0, 1 ;  /* 0x3f80000000007820 */ /* 0x000fc80000410000 */
[----:B------:R0:W1:Y:S02]  /*39c0*/  F2F.F64.F32 R30, R0 ;  /* 0x00000000001e7310 */ /* 0x0000640000201800 */
[----:B01----:R-:W-:Y:S05]  /*39d0*/  BRA `(.L_x_7369) ;  /* 0x00000004000c7947 */ /* 0x003fea0003800000 */
.L_x_7387:
        /* <DEDUP_REMOVED lines=20> */
.L_x_7392:
[----:B------:R-:W-:Y:S05]  /*3b20*/  BSYNC.RECONVERGENT B0 ;  /* 0x0000000000007941 */ /* 0x000fea0003800200 */
.L_x_7391:
[----:B------:R-:W-:Y:S01]  /*3b30*/  IMAD.SHL.U32 R0, R0, 0x200000, RZ ;  /* 0x0020000000007824 */ /* 0x000fe200078e00ff */
[----:B------:R-:W-:-:S04]  /*3b40*/  LEA R3, R3, 0x37800000, 0x17 ;  /* 0x3780000003037811 */ /* 0x000fc800078eb8ff */
[----:B------:R-:W-:-:S05]  /*3b50*/  LOP3.LUT R0, R3, R0, R7, 0xfe, !PT ;  /* 0x0000000003007212 */ /* 0x000fca00078efe07 */
[----:B------:R-:W-:-:S04]  /*3b60*/  FMUL.FTZ R0, R0, 1 ;  /* 0x3f80000000007820 */ /* 0x000fc80000410000 */
[----:B------:R0:W1:Y:S02]  /*3b70*/  F2F.F64.F32 R30, R0 ;  /* 0x00000000001e7310 */ /* 0x0000640000201800 */
[----:B01----:R-:W-:Y:S05]  /*3b80*/  BRA `(.L_x_7369) ;  /* 0x0000000000a07947 */ /* 0x003fea0003800000 */
.L_x_7386:
        /* <DEDUP_REMOVED lines=18> */
.L_x_7374:
        /* <DEDUP_REMOVED lines=16> */
.L_x_7395:
[----:B------:R-:W-:Y:S05]  /*3db0*/  BRA `(.L_x_7369) ;  /* 0x0000000000147947 */ /* 0x000fea0003800000 */
.L_x_7394:
[----:B------:R-:W2:Y:S02]  /*3dc0*/  LDG.E.64 R30, desc[UR36][R4.64] ;  /* 0x00000024041e7981 */ /* 0x000ea4000c1e1b00 */
[----:B--2---:R-:W0:Y:S02]  /*3dd0*/  I2F.F64.U64 R30, R30 ;  /* 0x0000001e001e7312 */ /* 0x004e240000301800 */
[----:B0-----:R-:W-:Y:S05]  /*3de0*/  BRA `(.L_x_7369) ;  /* 0x0000000000087947 */ /* 0x001fea0003800000 */
.L_x_7393:
[----:B------:R-:W2:Y:S02]  /*3df0*/  LDG.E R4, desc[UR36][R4.64] ;  /* 0x0000002404047981 */ /* 0x000ea4000c1e1900 */
[----:B--2---:R0:W1:Y:S02]  /*3e00*/  I2F.F64.U32 R30, R4 ;  /* 0x00000004001e7312 */ /* 0x0040640000201800 */
.L_x_7369:
[----:B------:R-:W-:Y:S05]  /*3e10*/  BSYNC.RECONVERGENT B6 ;  /* 0x0000000000067941 */ /* 0x000fea0003800200 */
.L_x_7368:
[----:B------:R-:W0:Y:S01]  /*3e20*/  LDC.U8 R23, c[0x0][0x3a4] ;  /* 0x0000e900ff177b82 */ /* 0x000e220000000000 */
[----:B------:R-:W-:Y:S01]  /*3e30*/  ISETP.GE.AND P0, PT, R29, R22, PT ;  /* 0x000000161d00720c */ /* 0x000fe20003f06270 */
[----:B----45:R4:W0:Y:S01]  /*3e40*/  FRND.F64 R16, R18 ;  /* 0x0000001200107313 */ /* 0x0308220000301800 */
[----:B------:R-:W-:Y:S04]  /*3e50*/  BSSY.RECONVERGENT B7, `(.L_x_7396) ;  /* 0x00003bc000077945 */ /* 0x000fe80003800200 */
[----:B------:R-:W-:Y:S07]  /*3e60*/  BSSY.RELIABLE B6, `(.L_x_7397) ;  /* 0x0000280000067945 */ /* 0x000fee0003800100 */
[----:B----4-:R-:W-:Y:S05]  /*3e70*/  @P0 BRA `(.L_x_7398) ;  /* 0x0000002400ec0947 */ /* 0x010fea0003800000 */
[----:B------:R-:W4:Y:S01]  /*3e80*/  LDCU UR4, c[0x0][0x3a8] ;  /* 0x00007500ff0477ac */ /* 0x000f220008000800 */
[----:B------:R-:W5:Y:S01]  /*3e90*/  LDC.64 R8, c[0x0][0x388] ;  /* 0x0000e200ff087b82 */ /* 0x000f620000000a00 */
[----:B------:R-:W-:Y:S01]  /*3ea0*/  IMAD R0, R2, 0x200, R29 ;  /* 0x0000020002007824 */ /* 0x000fe200078e021d */
[----:B0-----:R-:W-:Y:S01]  /*3eb0*/  PRMT R6, R23, 0x9910, RZ ;  /* 0x0000991017067816 */ /* 0x001fe200000000ff */
[----:B-123--:R0:W1:Y:S01]  /*3ec0*/  FRND.F64 R4, R32 ;  /* 0x0000002000047313 */ /* 0x00e0620000301800 */
        /* <DEDUP_REMOVED lines=9> */
[----:B------:R0:W2:Y:S02]  /*3f60*/  FRND.F64 R24, R26 ;  /* 0x0000001a00187313 */ /* 0x0000a40000301800 */
        /* <DEDUP_REMOVED lines=9> */
[----:B------:R-:W0:Y:S02]  /*4000*/  F2I.F64 R33, R32 ;  /* 0x0000002000217311 */ /* 0x000e240000301100 */
[----:B0-----:R0:W-:Y:S01]  /*4010*/  STG.E.U8 desc[UR36][R8.64], R33 ;  /* 0x0000002108007986 */ /* 0x0011e2000c101124 */
[----:B------:R-:W-:Y:S05]  /*4020*/  BRA `(.L_x_7404) ;  /* 0x00000010008c7947 */ /* 0x000fea0003800000 */
.L_x_7402:
[----:B------:R-:W0:Y:S02]  /*4030*/  F2I.S64.F64 R32, R32 ;  /* 0x0000002000207311 */ /* 0x000e240000301900 */
[----:B0-----:R-:W-:-:S05]  /*4040*/  IMAD.MOV.U32 R3, RZ, RZ, R32 ;  /* 0x000000ffff037224 */ /* 0x001fca00078e0020 */
[----:B------:R0:W-:Y:S01]  /*4050*/  STG.E.U8 desc[UR36][R8.64], R3 ;  /* 0x0000000308007986 */ /* 0x0001e2000c101124 */
[----:B------:R-:W-:Y:S05]  /*4060*/  BRA `(.L_x_7404) ;  /* 0x00000010007c7947 */ /* 0x000fea0003800000 */
.L_x_7401:
[----:B------:R-:W-:-:S13]  /*4070*/  ISETP.NE.AND P0, PT, R0, 0x2, PT ;  /* 0x000000020000780c */ /* 0x000fda0003f05270 */
[----:B------:R-:W-:Y:S05]  /*4080*/  @!P0 BRA `(.L_x_7405) ;  /* 0x0000000000288947 */ /* 0x000fea0003800000 */
[----:B------:R-:W-:-:S13]  /*4090*/  ISETP.NE.AND P0, PT, R0, 0x3, PT ;  /* 0x000000030000780c */ /* 0x000fda0003f05270 */
[----:B------:R-:W-:Y:S05]  /*40a0*/  @!P0 BRA `(.L_x_7406) ;  /* 0x0000000000148947 */ /* 0x000fea0003800000 */
[----:B------:R-:W-:-:S13]  /*40b0*/  ISETP.NE.AND P0, PT, R0, 0x4, PT ;  /* 0x000000040000780c */ /* 0x000fda0003f05270 */
[----:B------:R-:W-:Y:S05]  /*40c0*/  @P0 BRA `(.L_x_7403) ;  /* 0x0000000c00ac0947 */ /* 0x000fea0003800000 */
[----:B------:R-:W0:Y:S02]  /*40d0*/  F2I.S64.F64 R32, R32 ;  /* 0x0000002000207311 */ /* 0x000e240000301900 */
[----:B0-----:R0:W-:Y:S01]  /*40e0*/  STG.E.64 desc[UR36][R8.64], R32 ;  /* 0x0000002008007986 */ /* 0x0011e2000c101b24 */
[----:B------:R-:W-:Y:S05]  /*40f0*/  BRA `(.L_x_7404) ;  /* 0x0000001000587947 */ /* 0x000fea0003800000 */
.L_x_7406:
[----:B------:R-:W0:Y:S02]  /*4100*/  F2I.F64 R33, R32 ;  /* 0x0000002000217311 */ /* 0x000e240000301100 */
[----:B0-----:R0:W-:Y:S01]  /*4110*/  STG.E desc[UR36][R8.64], R33 ;  /* 0x0000002108007986 */ /* 0x0011e2000c101924 */
[----:B------:R-:W-:Y:S05]  /*4120*/  BRA `(.L_x_7404) ;  /* 0x00000010004c7947 */ /* 0x000fea0003800000 */
.L_x_7405:
[----:B------:R-:W0:Y:S02]  /*4130*/  F2I.F64 R33, R32 ;  /* 0x0000002000217311 */ /* 0x000e240000301100 */
[----:B0-----:R0:W-:Y:S01]  /*4140*/  STG.E.U16 desc[UR36][R8.64], R33 ;  /* 0x0000002108007986 */ /* 0x0011e2000c101524 */
[----:B------:R-:W-:Y:S05]  /*4150*/  BRA `(.L_x_7404) ;  /* 0x0000001000407947 */ /* 0x000fea0003800000 */
.L_x_7400:
        /* <DEDUP_REMOVED lines=17> */
.L_x_7408:
        /* <DEDUP_REMOVED lines=12> */
.L_x_7407:
        /* <DEDUP_REMOVED lines=18> */
.L_x_7410:
        /* <DEDUP_REMOVED lines=13> */
.L_x_7409:
[----:B------:R0:W-:Y:S01]  /*4520*/  STG.E.64 desc[UR36][R8.64], R4 ;  /* 0x0000000408007986 */ /* 0x0001e2000c101b24 */
[----:B------:R-:W-:Y:S05]  /*4530*/  BRA `(.L_x_7404) ;  /* 0x0000000c00487947 */ /* 0x000fea0003800000 */
.L_x_7399:
        /* <DEDUP_REMOVED lines=12> */
.L_x_7413:
[----:B------:R-:W-:-:S05]  /*4600*/  CS2R R6, SRZ ;  /* 0x0000000000067805 */ /* 0x000fca000001ff00 */
[----:B------:R0:W-:Y:S01]  /*4610*/  STG.E.128 desc[UR36][R8.64], R4 ;  /* 0x0000000408007986 */ /* 0x0001e2000c101d24 */
[----:B------:R-:W-:Y:S05]  /*4620*/  BRA `(.L_x_7404) ;  /* 0x0000000c000c7947 */ /* 0x000fea0003800000 */
.L_x_7412:
        /* <DEDUP_REMOVED lines=27> */
.L_x_7417:
[----:B------:R-:W-:Y:S05]  /*47e0*/  BSYNC.RECONVERGENT B0 ;  /* 0x0000000000007941 */ /* 0x000fea0003800200 */
.L_x_7416:
[----:B------:R-:W-:-:S05]  /*47f0*/  LOP3.LUT R7, R0, 0x80, R7, 0xf8, !PT ;  /* 0x0000008000077812 */ /* 0x000fca00078ef807 */
[----:B------:R0:W-:Y:S01]  /*4800*/  STG.E.U8 desc[UR36][R8.64], R7 ;  /* 0x0000000708007986 */ /* 0x0001e2000c101124 */
[----:B------:R-:W-:Y:S05]  /*4810*/  BRA `(.L_x_7404) ;  /* 0x0000000800907947 */ /* 0x000fea0003800000 */
.L_x_7415:
        /* <DEDUP_REMOVED lines=23> */
.L_x_7419:
[----:B------:R-:W-:Y:S05]  /*4990*/  BSYNC.RECONVERGENT B0 ;  /* 0x0000000000007941 */ /* 0x000fea0003800200 */
.L_x_7418:
[----:B------:R-:W-:-:S05]  /*49a0*/  LOP3.LUT R7, R0, 0x80, R7, 0xf8, !PT ;  /* 0x0000008000077812 */ /* 0x000fca00078ef807 */
[----:B------:R0:W-:Y:S01]  /*49b0*/  STG.E.U8 desc[UR36][R8.64], R7 ;  /* 0x0000000708007986 */ /* 0x0001e2000c101124 */
[----:B------:R-:W-:Y:S05]  /*49c0*/  BRA `(.L_x_7404) ;  /* 0x0000000800247947 */ /* 0x000fea0003800000 */
.L_x_7414:
        /* <DEDUP_REMOVED lines=12> */
.L_x_7411:
        /* <DEDUP_REMOVED lines=8> */
[----:B------:R-:W0:Y:S02]  /*4b10*/  F2I.U32.F64 R33, R32 ;  /* 0x0000002000217311 */ /* 0x000e240000301000 */
[----:B0-----:R0:W-:Y:S01]  /*4b20*/  STG.E.U16 desc[UR36][R8.64], R33 ;  /* 0x0000002108007986 */ /* 0x0011e2000c101524 */
[----:B------:R-:W-:Y:S05]  /*4b30*/  BRA `(.L_x_7404) ;  /* 0x0000000400c87947 */ /* 0x000fea0003800000 */
.L_x_7422:
        /* <DEDUP_REMOVED lines=21> */
.L_x_7425:
[----:B------:R-:W-:-:S04]  /*4c90*/  SHF.R.U32.HI R0, RZ, 0x14, R7 ;  /* 0x00000014ff007819 */ /* 0x000fc80000011607 */
[----:B------:R-:W-:-:S04]  /*4ca0*/  LOP3.LUT R0, R0, 0x1, RZ, 0xc0, !PT ;  /* 0x0000000100007812 */ /* 0x000fc800078ec0ff */
[----:B------:R-:W-:-:S04]  /*4cb0*/  IADD3 R0, PT, PT, R7, 0x487ffff, R0 ;  /* 0x0487ffff07007810 */ /* 0x000fc80007ffe000 */
[----:B------:R-:W-:-:S04]  /*4cc0*/  SHF.R.U32.HI R0, RZ, 0x14, R0 ;  /* 0x00000014ff007819 */ /* 0x000fc80000011600 */
[----:B------:R-:W-:-:S07]  /*4cd0*/  LOP3.LUT R3, R0, 0xff, RZ, 0xc0, !PT ;  /* 0x000000ff00037812 */ /* 0x000fce00078ec0ff */
.L_x_7426:
[----:B------:R-:W-:-:S04]  /*4ce0*/  SHF.R.U32.HI R0, RZ, 0x18, R7 ;  /* 0x00000018ff007819 */ /* 0x000fc80000011607 */
[----:B------:R-:W-:-:S07]  /*4cf0*/  LOP3.LUT R0, R3, 0x80, R0, 0xf8, !PT ;  /* 0x0000008003007812 */ /* 0x000fce00078ef800 */
.L_x_7424:
[----:B------:R-:W-:Y:S05]  /*4d00*/  BSYNC.RECONVERGENT B0 ;  /* 0x0000000000007941 */ /* 0x000fea0003800200 */
.L_x_7423:
[----:B------:R1:W-:Y:S01]  /*4d10*/  STG.E.U8 desc[UR36][R8.64], R0 ;  /* 0x0000000008007986 */ /* 0x0003e2000c101124 */
[----:B------:R-:W-:Y:S05]  /*4d20*/  BRA `(.L_x_7404) ;  /* 0x00000004004c7947 */ /* 0x000fea0003800000 */
.L_x_7421:
        /* <DEDUP_REMOVED lines=21> */
.L_x_7429:
[----:B------:R-:W-:-:S04]  /*4e80*/  SHF.R.U32.HI R0, RZ, 0x15, R7 ;  /* 0x00000015ff007819 */ /* 0x000fc80000011607 */
[----:B------:R-:W-:-:S04]  /*4e90*/  LOP3.LUT R0, R0, 0x1, RZ, 0xc0, !PT ;  /* 0x0000000100007812 */ /* 0x000fc800078ec0ff */
[----:B------:R-:W-:-:S04]  /*4ea0*/  IADD3 R0, PT, PT, R7, 0x88fffff, R0 ;  /* 0x088fffff07007810 */ /* 0x000fc80007ffe000 */
[----:B------:R-:W-:-:S04]  /*4eb0*/  SHF.R.U32.HI R0, RZ, 0x15, R0 ;  /* 0x00000015ff007819 */ /* 0x000fc80000011600 */
[----:B------:R-:W-:-:S07]  /*4ec0*/  LOP3.LUT R3, R0, 0xff, RZ, 0xc0, !PT ;  /* 0x000000ff00037812 */ /* 0x000fce00078ec0ff */
.L_x_7430:
[----:B------:R-:W-:-:S04]  /*4ed0*/  SHF.R.U32.HI R0, RZ, 0x18, R7 ;  /* 0x00000018ff007819 */ /* 0x000fc80000011607 */
[----:B------:R-:W-:-:S07]  /*4ee0*/  LOP3.LUT R0, R3, 0x80, R0, 0xf8, !PT ;  /* 0x0000008003007812 */ /* 0x000fce00078ef800 */
.L_x_7428:
[----:B------:R-:W-:Y:S05]  /*4ef0*/  BSYNC.RECONVERGENT B0 ;  /* 0x0000000000007941 */ /* 0x000fea0003800200 */
.L_x_7427:
[----:B------:R2:W-:Y:S01]  /*4f00*/  STG.E.U8 desc[UR36][R8.64], R0 ;  /* 0x0000000008007986 */ /* 0x0005e2000c101124 */
[----:B------:R-:W-:Y:S05]  /*4f10*/  BRA `(.L_x_7404) ;  /* 0x0000000000d07947 */ /* 0x000fea0003800000 */
.L_x_7420:
[----:B------:R-:W-:-:S13]  /*4f20*/  ISETP.NE.AND P0, PT, R0, 0x1c, PT ;  /* 0x0000001c0000780c */ /* 0x000fda0003f05270 */
[----:B------:R-:W-:Y:S05]  /*4f30*/  @!P0 BRA `(.L_x_7431) ;  /* 0x0000000000c08947 */ /* 0x000fea0003800000 */
[----:B------:R-:W-:-:S13]  /*4f40*/  ISETP.NE.AND P0, PT, R0, 0x1d, PT ;  /* 0x0000001d0000780c */ /* 0x000fda0003f05270 */
[----:B------:R-:W-:Y:S05]  /*4f50*/  @!P0 BRA `(.L_x_7432) ;  /* 0x0000000000ac8947 */ /* 0x000fea0003800000 */
[----:B------:R-:W-:-:S13]  /*4f60*/  ISETP.NE.AND P0, PT, R0, 0x2c, PT ;  /* 0x0000002c0000780c */ /* 0x000fda0003f05270 */
[----:B------:R-:W-:Y:S05]  /*4f70*/  @!P0 BRA `(.L_x_7433) ;  /* 0x0000000000448947 */ /* 0x000fea0003800000 */
.L_x_7403:
        /* <DEDUP_REMOVED lines=16> */
.L_x_7434:
[----:B------:R-:W-:Y:S05]  /*5080*/  BRA `(.L_x_7404) ;  /* 0x0000000000747947 */ /* 0x000fea0003800000 */
.L_x_7433:
        /* <DEDUP_REMOVED lines=24> */
.L_x_7432:
[----:B------:R-:W0:Y:S02]  /*5210*/  F2I.U64.F64 R32, R32 ;  /* 0x0000002000207311 */ /* 0x000e240000301800 */
[----:B0-----:R0:W-:Y:S01]  /*5220*/  STG.E.64 desc[UR36][R8.64], R32 ;  /* 0x0000002008007986 */ /* 0x0011e2000c101b24 */
[----:B------:R-:W-:Y:S05]  /*5230*/  BRA `(.L_x_7404) ;  /* 0x0000000000087947 */ /* 0x000fea0003800000 */
.L_x_7431:
[----:B------:R-:W0:Y:S02]  /*5240*/  F2I.U32.F64 R33, R32 ;  /* 0x0000002000217311 */ /* 0x000e240000301000 */
[----:B0-----:R3:W-:Y:S02]  /*5250*/  STG.E desc[UR36][R8.64], R33 ;  /* 0x0000002108007986 */ /* 0x0017e4000c101924 */
.L_x_7404:
        /* <DEDUP_REMOVED lines=24> */
.L_x_7439:
[----:B------:R-:W0:Y:S02]  /*53e0*/  F2I.S64.F64 R26, R26 ;  /* 0x0000001a001a7311 */ /* 0x000e240000301900 */
[----:B0-----:R-:W-:-:S05]  /*53f0*/  IMAD.MOV.U32 R3, RZ, RZ, R26 ;  /* 0x000000ffff037224 */ /* 0x001fca00078e001a */
[----:B------:R0:W-:Y:S01]  /*5400*/  STG.E.U8 desc[UR36][R4.64], R3 ;  /* 0x0000000304007986 */ /* 0x0001e2000c101124 */
[----:B------:R-:W-:Y:S05]  /*5410*/  BRA `(.L_x_7441) ;  /* 0x0000001000807947 */ /* 0x000fea0003800000 */
.L_x_7438:
        /* <DEDUP_REMOVED lines=9> */
.L_x_7443:
[----:B------:R-:W0:Y:S02]  /*54b0*/  F2I.F64 R27, R26 ;  /* 0x0000001a001b7311 */ /* 0x000e240000301100 */
[----:B0-----:R0:W-:Y:S01]  /*54c0*/  STG.E desc[UR36][R4.64], R27 ;  /* 0x0000001b04007986 */ /* 0x0011e2000c101924 */
[----:B------:R-:W-:Y:S05]  /*54d0*/  BRA `(.L_x_7441) ;  /* 0x0000001000507947 */ /* 0x000fea0003800000 */
.L_x_7442:
[----:B------:R-:W0:Y:S02]  /*54e0*/  F2I.F64 R27, R26 ;  /* 0x0000001a001b7311 */ /* 0x000e240000301100 */
[----:B0-----:R0:W-:Y:S01]  /*54f0*/  STG.E.U16 desc[UR36][R4.64], R27 ;  /* 0x0000001b04007986 */ /* 0x0011e2000c101524 */
[----:B------:R-:W-:Y:S05]  /*5500*/  BRA `(.L_x_7441) ;  /* 0x0000001000447947 */ /* 0x000fea0003800000 */
.L_x_7437:
        /* <DEDUP_REMOVED lines=17> */
.L_x_7445:
        /* <DEDUP_REMOVED lines=12> */
.L_x_7444:
        /* <DEDUP_REMOVED lines=18> */
.L_x_7447:
        /* <DEDUP_REMOVED lines=13> */
.L_x_7446:
[----:B------:R0:W-:Y:S01]  /*58d0*/  STG.E.64 desc[UR36][R4.64], R24 ;  /* 0x0000001804007986 */ /* 0x0001e2000c101b24 */
[----:B------:R-:W-:Y:S05]  /*58e0*/  BRA `(.L_x_7441) ;  /* 0x0000000c004c7947 */ /* 0x000fea0003800000 */
.L_x_7436:
        /* <DEDUP_REMOVED lines=13> */
.L_x_7451:
        /* <DEDUP_REMOVED lines=26> */
.L_x_7454:
[----:B------:R-:W-:-:S04]  /*5b60*/  SHF.R.U32.HI R3, RZ, 0x18, R7 ;  /* 0x00000018ff037819 */ /* 0x000fc80000011607 */
[----:B------:R-:W-:-:S07]  /*5b70*/  LOP3.LUT R0, R0, 0x80, R3, 0xf8, !PT ;  /* 0x0000008000007812 */ /* 0x000fce00078ef803 */
.L_x_7453:
[----:B------:R-:W-:Y:S05]  /*5b80*/  BSYNC.RECONVERGENT B0 ;  /* 0x0000000000007941 */ /* 0x000fea0003800200 */
.L_x_7452:
[----:B------:R4:W-:Y:S01]  /*5b90*/  STG.E.U8 desc[UR36][R4.64], R0 ;  /* 0x0000000004007986 */ /* 0x0009e2000c101124 */
[----:B------:R-:W-:Y:S05]  /*5ba0*/  BRA `(.L_x_7441) ;  /* 0x00000008009c7947 */ /* 0x000fea0003800000 */
.L_x_7450:
        /* <DEDUP_REMOVED lines=26> */
.L_x_7457:
[----:B------:R-:W-:-:S04]  /*5d50*/  SHF.R.U32.HI R3, RZ, 0x18, R7 ;  /* 0x00000018ff037819 */ /* 0x000fc80000011607 */
[----:B------:R-:W-:-:S07]  /*5d60*/  LOP3.LUT R0, R0, 0x80, R3, 0xf8, !PT ;  /* 0x0000008000007812 */ /* 0x000fce00078ef803 */
.L_x_7456:
[----:B------:R-:W-:Y:S05]  /*5d70*/  BSYNC.RECONVERGENT B0 ;  /* 0x0000000000007941 */ /* 0x000fea0003800200 */
.L_x_7455:
[----:B------:R0:W-:Y:S01]  /*5d80*/  STG.E.U8 desc[UR36][R4.64], R0 ;  /* 0x0000000004007986 */ /* 0x0001e2000c101124 */
[----:B------:R-:W-:Y:S05]  /*5d90*/  BRA `(.L_x_7441) ;  /* 0x0000000800207947 */ /* 0x000fea0003800000 */
.L_x_7449:
        /* <DEDUP_REMOVED lines=30> */
.L_x_7459:
[----:B------:R-:W0:Y:S02]  /*5f80*/  F2I.U64.F64 R26, R26 ;  /* 0x0000001a001a7311 */ /* 0x000e240000301800 */
[----:B0-----:R1:W-:Y:S01]  /*5f90*/  STG.E.64 desc[UR36][R4.64], R26 ;  /* 0x0000001a04007986 */ /* 0x0013e2000c101b24 */
[----:B------:R-:W-:Y:S05]  /*5fa0*/  BRA `(.L_x_7441) ;  /* 0x00000004009c7947 */ /* 0x000fea0003800000 */
.L_x_7458:
[----:B------:R-:W0:Y:S02]  /*5fb0*/  F2I.U32.F64 R27, R26 ;  /* 0x0000001a001b7311 */ /* 0x000e240000301000 */
[----:B0-----:R0:W-:Y:S01]  /*5fc0*/  STG.E desc[UR36][R4.64], R27 ;  /* 0x0000001b04007986 */ /* 0x0011e2000c101924 */
[----:B------:R-:W-:Y:S05]  /*5fd0*/  BRA `(.L_x_7441) ;  /* 0x0000000400907947 */ /* 0x000fea0003800000 */
.L_x_7448:
        /* <DEDUP_REMOVED lines=10> */
.L_x_7461:
[----:B------:R-:W-:-:S05]  /*6080*/  CS2R R26, SRZ ;  /* 0x00000000001a7805 */ /* 0x000fca000001ff00 */
[----:B------:R0:W-:Y:S01]  /*6090*/  STG.E.128 desc[UR36][R4.64], R24 ;  /* 0x0000001804007986 */ /* 0x0001e2000c101d24 */
[----:B------:R-:W-:Y:S05]  /*60a0*/  BRA `(.L_x_7441) ;  /* 0x00000004005c7947 */ /* 0x000fea0003800000 */
.L_x_7460:
[----:B------:R-:W-:-:S13]  /*60b0*/  ISETP.NE.AND P0, PT, R0, 0xf, PT ;  /* 0x0000000f0000780c */ /* 0x000fda0003f05270 */
[----:B------:R-:W-:Y:S05]  /*60c0*/  @!P0 BRA `(.L_x_7462) ;  /* 0x0000000400288947 */ /* 0x000fea0003800000 */
[----:B------:R-:W-:-:S13]  /*60d0*/  ISETP.NE.AND P0, PT, R0, 0x17, PT ;  /* 0x000000170000780c */ /* 0x000fda0003f05270 */
[----:B------:R-:W-:Y:S05]  /*60e0*/  @!P0 BRA `(.L_x_7463) ;  /* 0x0000000000b08947 */ /* 0x000fea0003800000 */
[----:B------:R-:W-:-:S13]  /*60f0*/  ISETP.NE.AND P0, PT, R0, 0x18, PT ;  /* 0x000000180000780c */ /* 0x000fda0003f05270 */
[----:B------:R-:W-:Y:S05]  /*6100*/  @!P0 BRA `(.L_x_7464) ;  /* 0x0000000000448947 */ /* 0x000fea0003800000 */
.L_x_7440:
        /* <DEDUP_REMOVED lines=16> */
.L_x_7465:
[----:B------:R-:W-:Y:S05]  /*6210*/  BRA `(.L_x_7441) ;  /* 0x0000000400007947 */ /* 0x000fea0003800000 */
.L_x_7464:
        /* <DEDUP_REMOVED lines=21> */
.L_x_7467:
[----:B------:R-:W-:Y:S05]  /*6370*/  BSYNC.RECONVERGENT B0 ;  /* 0x0000000000007941 */ /* 0x000fea0003800200 */
.L_x_7466:
[----:B------:R-:W-:-:S05]  /*6380*/  LOP3.LUT R3, R0, 0x80, R3, 0xf8, !PT ;  /* 0x0000008000037812 */ /* 0x000fca00078ef803 */
[----:B------:R0:W-:Y:S01]  /*6390*/  STG.E.U8 desc[UR36][R4.64], R3 ;  /* 0x0000000304007986 */ /* 0x0001e2000c101124 */
[----:B------:R-:W-:Y:S05]  /*63a0*/  BRA `(.L_x_7441) ;  /* 0x00000000009c7947 */ /* 0x000fea0003800000 */
.L_x_7463:
        /* <DEDUP_REMOVED lines=20> */
.L_x_7469:
[----:B------:R-:W-:Y:S01]  /*64f0*/  IMAD.MOV.U32 R0, RZ, RZ, 0x7f ;  /* 0x0000007fff007424 */ /* 0x000fe200078e00ff */
[----:B------:R-:W-:-:S04]  /*6500*/  ISETP.GT.U32.AND P0, PT, R3, 0x7f800000, PT ;  /* 0x7f8000000300780c */ /* 0x000fc80003f04070 */
[----:B------:R-:W-:-:S09]  /*6510*/  SEL R0, R0, 0x7c, P0 ;  /* 0x0000007c00007807 */ /* 0x000fd20000000000 */
.L_x_7470:
[----:B------:R-:W-:Y:S05]  /*6520*/  BSYNC.RECONVERGENT B0 ;  /* 0x0000000000007941 */ /* 0x000fea0003800200 */
.L_x_7468:
[----:B------:R-:W-:-:S04]  /*6530*/  SHF.R.U32.HI R3, RZ, 0x18, R7 ;  /* 0x00000018ff037819 */ /* 0x000fc80000011607 */
[----:B------:R-:W-:-:S05]  /*6540*/  LOP3.LUT R3, R0, 0x80, R3, 0xf8, !PT ;  /* 0x0000008000037812 */ /* 0x000fca00078ef803 */
[----:B------:R0:W-:Y:S01]  /*6550*/  STG.E.U8 desc[UR36][R4.64], R3 ;  /* 0x0000000304007986 */ /* 0x0001e2000c101124 */
[----:B------:R-:W-:Y:S05]  /*6560*/  BRA `(.L_x_7441) ;  /* 0x00000000002c7947 */ /* 0x000fea0003800000 */
.L_x_7462:
        /* <DEDUP_REMOVED lines=11> */
.L_x_7441:
[----:B------:R-:W-:-:S07]  /*6620*/  VIADD R29, R29, 0x80 ;  /* 0x000000801d1d7836 */ /* 0x000fce0000000000 */
.L_x_7398:
[----:B------:R-:W-:-:S13]  /*6630*/  ISETP.GE.AND P0, PT, R29, R22, PT ;  /* 0x000000161d00720c */ /* 0x000fda0003f06270 */
[----:B------:R-:W-:Y:S05]  /*6640*/  @P0 BREAK.RELIABLE B6 ;  /* 0x0000000000060942 */ /* 0x000fea0003800100 */
[----:B------:R-:W-:Y:S05]  /*6650*/  @P0 BRA `(.L_x_7435) ;  /* 0x0000001000ec0947 */ /* 0x000fea0003800000 */
[----:B------:R-:W-:Y:S05]  /*6660*/  BSYNC.RELIABLE B6 ;  /* 0x0000000000067941 */ /* 0x000fea0003800100 */
.L_x_7397:
        /* <DEDUP_REMOVED lines=21> */
.L_x_7474:
[----:B------:R-:W0:Y:S02]  /*67c0*/  F2I.S64.F64 R18, R18 ;  /* 0x0000001200127311 */ /* 0x000e240000301900 */
[----:B0-----:R-:W-:-:S05]  /*67d0*/  IMAD.MOV.U32 R3, RZ, RZ, R18 ;  /* 0x000000ffff037224 */ /* 0x001fca00078e0012 */
[----:B------:R0:W-:Y:S01]  /*67e0*/  STG.E.U8 desc[UR36][R4.64], R3 ;  /* 0x0000000304007986 */ /* 0x0001e2000c101124 */
[----:B------:R-:W-:Y:S05]  /*67f0*/  BRA `(.L_x_7476) ;  /* 0x0000001000807947 */ /* 0x000fea0003800000 */
.L_x_7473:
        /* <DEDUP_REMOVED lines=9> */
.L_x_7478:
[----:B------:R-:W0:Y:S02]  /*6890*/  F2I.F64 R19, R18 ;  /* 0x0000001200137311 */ /* 0x000e240000301100 */
[----:B0-----:R0:W-:Y:S01]  /*68a0*/  STG.E desc[UR36][R4.64], R19 ;  /* 0x0000001304007986 */ /* 0x0011e2000c101924 */
[----:B------:R-:W-:Y:S05]  /*68b0*/  BRA `(.L_x_7476) ;  /* 0x0000001000507947 */ /* 0x000fea0003800000 */
.L_x_7477:
[----:B------:R-:W0:Y:S02]  /*68c0*/  F2I.F64 R19, R18 ;  /* 0x0000001200137311 */ /* 0x000e240000301100 */
[----:B0-----:R0:W-:Y:S01]  /*68d0*/  STG.E.U16 desc[UR36][R4.64], R19 ;  /* 0x0000001304007986 */ /* 0x0011e2000c101524 */
[----:B------:R-:W-:Y:S05]  /*68e0*/  BRA `(.L_x_7476) ;  /* 0x0000001000447947 */ /* 0x000fea0003800000 */
.L_x_7472:
        /* <DEDUP_REMOVED lines=17> */
.L_x_7480:
        /* <DEDUP_REMOVED lines=12> */
.L_x_7479:
        /* <DEDUP_REMOVED lines=18> */
.L_x_7482:
        /* <DEDUP_REMOVED lines=13> */
.L_x_7481:
[----:B------:R0:W-:Y:S01]  /*6cb0*/  STG.E.64 desc[UR36][R4.64], R16 ;  /* 0x0000001004007986 */ /* 0x0001e2000c101b24 */
[----:B------:R-:W-:Y:S05]  /*6cc0*/  BRA `(.L_x_7476) ;  /* 0x0000000c004c7947 */ /* 0x000fea0003800000 */
.L_x_7471:
        /* <DEDUP_REMOVED lines=13> */
.L_x_7486:
        /* <DEDUP_REMOVED lines=26> */
.L_x_7489:
[----:B------:R-:W-:-:S04]  /*6f40*/  SHF.R.U32.HI R3, RZ, 0x18, R7 ;  /* 0x00000018ff037819 */ /* 0x000fc80000011607 */
[----:B------:R-:W-:-:S07]  /*6f50*/  LOP3.LUT R0, R0, 0x80, R3, 0xf8, !PT ;  /* 0x0000008000007812 */ /* 0x000fce00078ef803 */
.L_x_7488:
[----:B------:R-:W-:Y:S05]  /*6f60*/  BSYNC.RECONVERGENT B0 ;  /* 0x0000000000007941 */ /* 0x000fea0003800200 */
.L_x_7487:
[----:B------:R0:W-:Y:S01]  /*6f70*/  STG.E.U8 desc[UR36][R4.64], R0 ;  /* 0x0000000004007986 */ /* 0x0001e2000c101124 */
[----:B------:R-:W-:Y:S05]  /*6f80*/  BRA `(.L_x_7476) ;  /* 0x00000008009c7947 */ /* 0x000fea0003800000 */
.L_x_7485:
        /* <DEDUP_REMOVED lines=26> */
.L_x_7492:
[----:B------:R-:W-:-:S04]  /*7130*/  SHF.R.U32.HI R3, RZ, 0x18, R7 ;  /* 0x00000018ff037819 */ /* 0x000fc80000011607 */
[----:B------:R-:W-:-:S07]  /*7140*/  LOP3.LUT R0, R0, 0x80, R3, 0xf8, !PT ;  /* 0x0000008000007812 */ /* 0x000fce00078ef803 */
.L_x_7491:
[----:B------:R-:W-:Y:S05]  /*7150*/  BSYNC.RECONVERGENT B0 ;  /* 0x0000000000007941 */ /* 0x000fea0003800200 */
.L_x_7490:
[----:B------:R4:W-:Y:S01]  /*7160*/  STG.E.U8 desc[UR36][R4.64], R0 ;  /* 0x0000000004007986 */ /* 0x0009e2000c101124 */
[----:B------:R-:W-:Y:S05]  /*7170*/  BRA `(.L_x_7476) ;  /* 0x0000000800207947 */ /* 0x000fea0003800000 */
.L_x_7484:
        /* <DEDUP_REMOVED lines=30> */
.L_x_7494:
[----:B------:R-:W0:Y:S02]  /*7360*/  F2I.U64.F64 R18, R18 ;  /* 0x0000001200127311 */ /* 0x000e240000301800 */
[----:B0-----:R0:W-:Y:S01]  /*7370*/  STG.E.64 desc[UR36][R4.64], R18 ;  /* 0x0000001204007986 */ /* 0x0011e2000c101b24 */
[----:B------:R-:W-:Y:S05]  /*7380*/  BRA `(.L_x_7476) ;  /* 0x00000004009c7947 */ /* 0x000fea0003800000 */
.L_x_7493:
[----:B------:R-:W0:Y:S02]  /*7390*/  F2I.U32.F64 R19, R18 ;  /* 0x0000001200137311 */ /* 0x000e240000301000 */
[----:B0-----:R2:W-:Y:S01]  /*73a0*/  STG.E desc[UR36][R4.64], R19 ;  /* 0x0000001304007986 */ /* 0x0015e2000c101924 */
[----:B------:R-:W-:Y:S05]  /*73b0*/  BRA `(.L_x_7476) ;  /* 0x0000000400907947 */ /* 0x000fea0003800000 */
.L_x_7483:
        /* <DEDUP_REMOVED lines=10> */
.L_x_7496:
[----:B------:R-:W-:-:S05]  /*7460*/  CS2R R18, SRZ ;  /* 0x0000000000127805 */ /* 0x000fca000001ff00 */
[----:B------:R0:W-:Y:S01]  /*7470*/  STG.E.128 desc[UR36][R4.64], R16 ;  /* 0x0000001004007986 */ /* 0x0001e2000c101d24 */
[----:B------:R-:W-:Y:S05]  /*7480*/  BRA `(.L_x_7476) ;  /* 0x00000004005c7947 */ /* 0x000fea0003800000 */
.L_x_7495:
[----:B------:R-:W-:-:S13]  /*7490*/  ISETP.NE.AND P0, PT, R0, 0xf, PT ;  /* 0x0000000f0000780c */ /* 0x000fda0003f05270 */
[----:B------:R-:W-:Y:S05]  /*74a0*/  @!P0 BRA `(.L_x_7497) ;  /* 0x0000000400288947 */ /* 0x000fea0003800000 */
[----:B------:R-:W-:-:S13]  /*74b0*/  ISETP.NE.AND P0, PT, R0, 0x17, PT ;  /* 0x000000170000780c */ /* 0x000fda0003f05270 */
[----:B------:R-:W-:Y:S05]  /*74c0*/  @!P0 BRA `(.L_x_7498) ;  /* 0x0000000000b08947 */ /* 0x000fea0003800000 */
[----:B------:R-:W-:-:S13]  /*74d0*/  ISETP.NE.AND P0, PT, R0, 0x18, PT ;  /* 0x000000180000780c */ /* 0x000fda0003f05270 */
[----:B------:R-:W-:Y:S05]  /*74e0*/  @!P0 BRA `(.L_x_7499) ;  /* 0x0000000000448947 */ /* 0x000fea0003800000 */
.L_x_7475:
        /* <DEDUP_REMOVED lines=16> */
.L_x_7500:
[----:B------:R-:W-:Y:S05]  /*75f0*/  BRA `(.L_x_7476) ;  /* 0x0000000400007947 */ /* 0x000fea0003800000 */
.L_x_7499:
        /* <DEDUP_REMOVED lines=21> */
.L_x_7502:
[----:B------:R-:W-:Y:S05]  /*7750*/  BSYNC.RECONVERGENT B0 ;  /* 0x0000000000007941 */ /* 0x000fea0003800200 */
.L_x_7501:
[----:B------:R-:W-:-:S05]  /*7760*/  LOP3.LUT R3, R0, 0x80, R3, 0xf8, !PT ;  /* 0x0000008000037812 */ /* 0x000fca00078ef803 */
[----:B------:R0:W-:Y:S01]  /*7770*/  STG.E.U8 desc[UR36][R4.64], R3 ;  /* 0x0000000304007986 */ /* 0x0001e2000c101124 */
[----:B------:R-:W-:Y:S05]  /*7780*/  BRA `(.L_x_7476) ;  /* 0x00000000009c7947 */ /* 0x000fea0003800000 */
.L_x_7498:
        /* <DEDUP_REMOVED lines=20> */
.L_x_7504:
[----:B------:R-:W-:Y:S01]  /*78d0*/  IMAD.MOV.U32 R0, RZ, RZ, 0x7f ;  /* 0x0000007fff007424 */ /* 0x000fe200078e00ff */
[----:B------:R-:W-:-:S04]  /*78e0*/  ISETP.GT.U32.AND P0, PT, R3, 0x7f800000, PT ;  /* 0x7f8000000300780c */ /* 0x000fc80003f04070 */
[----:B------:R-:W-:-:S09]  /*78f0*/  SEL R0, R0, 0x7c, P0 ;  /* 0x0000007c00007807 */ /* 0x000fd20000000000 */
.L_x_7505:
[----:B------:R-:W-:Y:S05]  /*7900*/  BSYNC.RECONVERGENT B0 ;  /* 0x0000000000007941 */ /* 0x000fea0003800200 */
.L_x_7503:
[----:B------:R-:W-:-:S04]  /*7910*/  SHF.R.U32.HI R3, RZ, 0x18, R7 ;  /* 0x00000018ff037819 */ /* 0x000fc80000011607 */
[----:B------:R-:W-:-:S05]  /*7920*/  LOP3.LUT R3, R0, 0x80, R3, 0xf8, !PT ;  /* 0x0000008000037812 */ /* 0x000fca00078ef803 */
[----:B------:R0:W-:Y:S01]  /*7930*/  STG.E.U8 desc[UR36][R4.64], R3 ;  /* 0x0000000304007986 */ /* 0x0001e2000c101124 */
[----:B------:R-:W-:Y:S05]  /*7940*/  BRA `(.L_x_7476) ;  /* 0x00000000002c7947 */ /* 0x000fea0003800000 */
.L_x_7497:
        /* <DEDUP_REMOVED lines=11> */
.L_x_7476:
[----:B------:R-:W-:-:S07]  /*7a00*/  VIADD R29, R29, 0x80 ;  /* 0x000000801d1d7836 */ /* 0x000fce0000000000 */
.L_x_7435:
[----:B------:R-:W-:Y:S05]  /*7a10*/  BSYNC.RECONVERGENT B7 ;  /* 0x0000000000077941 */ /* 0x000fea0003800200 */
.L_x_7396:
        /* <DEDUP_REMOVED lines=10> */
[----:B------:R0:W1:Y:S02]  /*7ac0*/  FRND.F64 R4, R30 ;  /* 0x0000001e00047313 */ /* 0x0000640000301800 */
        /* <DEDUP_REMOVED lines=10> */
[----:B0-----:R-:W-:Y:S01]  /*7b70*/  STG.E.U8 desc[UR36][R2.64], R31 ;  /* 0x0000001f02007986 */ /* 0x001fe2000c101124 */
[----:B------:R-:W-:Y:S05]  /*7b80*/  EXIT ;  /* 0x000000000000794d */ /* 0x000fea0003800000 */
.L_x_7509:
[----:B------:R-:W0:Y:S02]  /*7b90*/  F2I.S64.F64 R30, R30 ;  /* 0x0000001e001e7311 */ /* 0x000e240000301900 */
[----:B0-----:R-:W-:-:S05]  /*7ba0*/  IMAD.MOV.U32 R5, RZ, RZ, R30 ;  /* 0x000000ffff057224 */ /* 0x001fca00078e001e */
[----:B------:R-:W-:Y:S01]  /*7bb0*/  STG.E.U8 desc[UR36][R2.64], R5 ;  /* 0x0000000502007986 */ /* 0x000fe2000c101124 */
[----:B------:R-:W-:Y:S05]  /*7bc0*/  EXIT ;  /* 0x000000000000794d */ /* 0x000fea0003800000 */
.L_x_7508:
[----:B------:R-:W-:-:S13]  /*7bd0*/  ISETP.NE.AND P0, PT, R0, 0x2, PT ;  /* 0x000000020000780c */ /* 0x000fda0003f05270 */
[----:B------:R-:W-:Y:S05]  /*7be0*/  @!P0 BRA `(.L_x_7511) ;  /* 0x0000000000288947 */ /* 0x000fea0003800000 */
[----:B------:R-:W-:-:S13]  /*7bf0*/  ISETP.NE.AND P0, PT, R0, 0x3, PT ;  /* 0x000000030000780c */ /* 0x000fda0003f05270 */
[----:B------:R-:W-:Y:S05]  /*7c00*/  @!P0 BRA `(.L_x_7512) ;  /* 0x0000000000148947 */ /* 0x000fea0003800000 */
[----:B------:R-:W-:-:S13]  /*7c10*/  ISETP.NE.AND P0, PT, R0, 0x4, PT ;  /* 0x000000040000780c */ /* 0x000fda0003f05270 */
[----:B------:R-:W-:Y:S05]  /*7c20*/  @P0 BRA `(.L_x_7510) ;  /* 0x0000000c00240947 */ /* 0x000fea0003800000 */
[----:B------:R-:W0:Y:S02]  /*7c30*/  F2I.S64.F64 R30, R30 ;  /* 0x0000001e001e7311 */ /* 0x000e240000301900 */
[----:B0-----:R-:W-:Y:S01]  /*7c40*/  STG.E.64 desc[UR36][R2.64], R30 ;  /* 0x0000001e02007986 */ /* 0x001fe2000c101b24 */
[----:B------:R-:W-:Y:S05]  /*7c50*/  EXIT ;  /* 0x000000000000794d */ /* 0x000fea0003800000 */
.L_x_7512:
[----:B------:R-:W0:Y:S02]  /*7c60*/  F2I.F64 R31, R30 ;  /* 0x0000001e001f7311 */ /* 0x000e240000301100 */
[----:B0-----:R-:W-:Y:S01]  /*7c70*/  STG.E desc[UR36][R2.64], R31 ;  /* 0x0000001f02007986 */ /* 0x001fe2000c101924 */
[----:B------:R-:W-:Y:S05]  /*7c80*/  EXIT ;  /* 0x000000000000794d */ /* 0x000fea0003800000 */
.L_x_7511:
[----:B------:R-:W0:Y:S02]  /*7c90*/  F2I.F64 R31, R30 ;  /* 0x0000001e001f7311 */ /* 0x000e240000301100 */
[----:B0-----:R-:W-:Y:S01]  /*7ca0*/  STG.E.U16 desc[UR36][R2.64], R31 ;  /* 0x0000001f02007986 */ /* 0x001fe2000c101524 */
[----:B------:R-:W-:Y:S05]  /*7cb0*/  EXIT ;  /* 0x000000000000794d */ /* 0x000fea0003800000 */
.L_x_7507:
        /* <DEDUP_REMOVED lines=17> */
.L_x_7514:
        /* <DEDUP_REMOVED lines=12> */
.L_x_7513:
        /* <DEDUP_REMOVED lines=18> */
.L_x_7516:
        /* <DEDUP_REMOVED lines=13> */
.L_x_7515:
[----:B------:R-:W-:Y:S01]  /*8080*/  STG.E.64 desc[UR36][R2.64], R4 ;  /* 0x0000000402007986 */ /* 0x000fe2000c101b24 */
[----:B------:R-:W-:Y:S05]  /*8090*/  EXIT ;  /* 0x000000000000794d */ /* 0x000fea0003800000 */
.L_x_7506:
        /* <DEDUP_REMOVED lines=11> */
[----:B0-----:R-:W-:Y:S01]  /*8150*/  STG.E.U16 desc[UR36][R2.64], R31 ;  /* 0x0000001f02007986 */ /* 0x001fe2000c101524 */
[----:B------:R-:W-:Y:S05]  /*8160*/  EXIT ;  /* 0x000000000000794d */ /* 0x000fea0003800000 */
.L_x_7520:
        /* <DEDUP_REMOVED lines=26> */
.L_x_7523:
[----:B------:R-:W-:-:S04]  /*8310*/  SHF.R.U32.HI R5, RZ, 0x18, R7 ;  /* 0x00000018ff057819 */ /* 0x000fc80000011607 */
[----:B------:R-:W-:-:S07]  /*8320*/  LOP3.LUT R0, R0, 0x80, R5, 0xf8, !PT ;  /* 0x0000008000007812 */ /* 0x000fce00078ef805 */
.L_x_7522:
[----:B------:R-:W-:Y:S05]  /*8330*/  BSYNC.RECONVERGENT B0 ;  /* 0x0000000000007941 */ /* 0x000fea0003800200 */
.L_x_7521:
[----:B------:R-:W-:Y:S01]  /*8340*/  STG.E.U8 desc[UR36][R2.64], R0 ;  /* 0x0000000002007986 */ /* 0x000fe2000c101124 */
[----:B------:R-:W-:Y:S05]  /*8350*/  EXIT ;  /* 0x000000000000794d */ /* 0x000fea0003800000 */
.L_x_7519:
        /* <DEDUP_REMOVED lines=26> */
.L_x_7526:
[----:B------:R-:W-:-:S04]  /*8500*/  SHF.R.U32.HI R5, RZ, 0x18, R7 ;  /* 0x00000018ff057819 */ /* 0x000fc80000011607 */
[----:B------:R-:W-:-:S07]  /*8510*/  LOP3.LUT R0, R0, 0x80, R5, 0xf8, !PT ;  /* 0x0000008000007812 */ /* 0x000fce00078ef805 */
.L_x_7525:
[----:B------:R-:W-:Y:S05]  /*8520*/  BSYNC.RECONVERGENT B0 ;  /* 0x0000000000007941 */ /* 0x000fea0003800200 */
.L_x_7524:
[----:B------:R-:W-:Y:S01]  /*8530*/  STG.E.U8 desc[UR36][R2.64], R0 ;  /* 0x0000000002007986 */ /* 0x000fe2000c101124 */
[----:B------:R-:W-:Y:S05]  /*8540*/  EXIT ;  /* 0x000000000000794d */ /* 0x000fea0003800000 */
.L_x_7518:
        /* <DEDUP_REMOVED lines=30> */
.L_x_7528:
[----:B------:R-:W0:Y:S02]  /*8730*/  F2I.U64.F64 R30, R30 ;  /* 0x0000001e001e7311 */ /* 0x000e240000301800 */
[----:B0-----:R-:W-:Y:S01]  /*8740*/  STG.E.64 desc[UR36][R2.64], R30 ;  /* 0x0000001e02007986 */ /* 0x001fe2000c101b24 */
[----:B------:R-:W-:Y:S05]  /*8750*/  EXIT ;  /* 0x000000000000794d */ /* 0x000fea0003800000 */
.L_x_7527:
[----:B------:R-:W0:Y:S02]  /*8760*/  F2I.U32.F64 R31, R30 ;  /* 0x0000001e001f7311 */ /* 0x000e240000301000 */
[----:B0-----:R-:W-:Y:S01]  /*8770*/  STG.E desc[UR36][R2.64], R31 ;  /* 0x0000001f02007986 */ /* 0x001fe2000c101924 */
[----:B------:R-:W-:Y:S05]  /*8780*/  EXIT ;  /* 0x000000000000794d */ /* 0x000fea0003800000 */
.L_x_7517:
        /* <DEDUP_REMOVED lines=10> */
.L_x_7530:
[----:B------:R-:W-:-:S05]  /*8830*/  CS2R R6, SRZ ;  /* 0x0000000000067805 */ /* 0x000fca000001ff00 */
[----:B------:R-:W-:Y:S01]  /*8840*/  STG.E.128 desc[UR36][R2.64], R4 ;  /* 0x0000000402007986 */ /* 0x000fe2000c101d24 */
[----:B------:R-:W-:Y:S05]  /*8850*/  EXIT ;  /* 0x000000000000794d */ /* 0x000fea0003800000 */
.L_x_7529:
[----:B------:R-:W-:-:S13]  /*8860*/  ISETP.NE.AND P0, PT, R0, 0xf, PT ;  /* 0x0000000f0000780c */ /* 0x000fda0003f05270 */
[----:B------:R-:W-:Y:S05]  /*8870*/  @!P0 BRA `(.L_x_7531) ;  /* 0x0000000400288947 */ /* 0x000fea0003800000 */
[----:B------:R-:W-:-:S13]  /*8880*/  ISETP.NE.AND P0, PT, R0, 0x17, PT ;  /* 0x000000170000780c */ /* 0x000fda0003f05270 */
[----:B------:R-:W-:Y:S05]  /*8890*/  @!P0 BRA `(.L_x_7532) ;  /* 0x0000000000b08947 */ /* 0x000fea0003800000 */
[----:B------:R-:W-:-:S13]  /*88a0*/  ISETP.NE.AND P0, PT, R0, 0x18, PT ;  /* 0x000000180000780c */ /* 0x000fda0003f05270 */
[----:B------:R-:W-:Y:S05]  /*88b0*/  @!P0 BRA `(.L_x_7533) ;  /* 0x0000000000448947 */ /* 0x000fea0003800000 */
.L_x_7510:
        /* <DEDUP_REMOVED lines=16> */
.L_x_7534:
[----:B------:R-:W-:Y:S05]  /*89c0*/  EXIT ;  /* 0x000000000000794d */ /* 0x000fea0003800000 */
.L_x_7533:
        /* <DEDUP_REMOVED lines=21> */
.L_x_7536:
[----:B------:R-:W-:Y:S05]  /*8b20*/  BSYNC.RECONVERGENT B0 ;  /* 0x0000000000007941 */ /* 0x000fea0003800200 */
.L_x_7535:
[----:B------:R-:W-:-:S05]  /*8b30*/  LOP3.LUT R7, R0, 0x80, R7, 0xf8, !PT ;  /* 0x0000008000077812 */ /* 0x000fca00078ef807 */
[----:B------:R-:W-:Y:S01]  /*8b40*/  STG.E.U8 desc[UR36][R2.64], R7 ;  /* 0x0000000702007986 */ /* 0x000fe2000c101124 */
[----:B------:R-:W-:Y:S05]  /*8b50*/  EXIT ;  /* 0x000000000000794d */ /* 0x000fea0003800000 */
.L_x_7532:
        /* <DEDUP_REMOVED lines=20> */
.L_x_7538:
[----:B------:R-:W-:Y:S01]  /*8ca0*/  IMAD.MOV.U32 R0, RZ, RZ, 0x7f ;  /* 0x0000007fff007424 */ /* 0x000fe200078e00ff */
[----:B------:R-:W-:-:S04]  /*8cb0*/  ISETP.GT.U32.AND P0, PT, R6, 0x7f800000, PT ;  /* 0x7f8000000600780c */ /* 0x000fc80003f04070 */
[----:B------:R-:W-:-:S09]  /*8cc0*/  SEL R0, R0, 0x7c, P0 ;  /* 0x0000007c00007807 */ /* 0x000fd20000000000 */
.L_x_7539:
[----:B------:R-:W-:Y:S05]  /*8cd0*/  BSYNC.RECONVERGENT B0 ;  /* 0x0000000000007941 */ /* 0x000fea0003800200 */
.L_x_7537:
[----:B------:R-:W-:-:S04]  /*8ce0*/  SHF.R.U32.HI R5, RZ, 0x18, R7 ;  /* 0x00000018ff057819 */ /* 0x000fc80000011607 */
[----:B------:R-:W-:-:S05]  /*8cf0*/  LOP3.LUT R5, R0, 0x80, R5, 0xf8, !PT ;  /* 0x0000008000057812 */ /* 0x000fca00078ef805 */
[----:B------:R-:W-:Y:S01]  /*8d00*/  STG.E.U8 desc[UR36][R2.64], R5 ;  /* 0x0000000502007986 */ /* 0x000fe2000c101124 */
[----:B------:R-:W-:Y:S05]  /*8d10*/  EXIT ;  /* 0x000000000000794d */ /* 0x000fea0003800000 */
.L_x_7531:
        /* <DEDUP_REMOVED lines=12> */
.L_x_7540:
        /* <DEDUP_REMOVED lines=10> */
.L_x_19135:


//--------------------- .text._ZN2at6native18elementwise_kernelILi128ELi2EZNS0_22gpu_kernel_impl_nocastIZZZNS0_17round_kernel_cudaERNS_18TensorIteratorBaseEENKUlvE_clEvENKUlvE_clEvEUldE_EEvS4_RKT_EUliE_EEviT1_ --------------------------
	.section	.text._ZN2at6native18elementwise_kernelILi128ELi2EZNS0_22gpu_kernel_impl_nocastIZZZNS0_17round_kernel_cudaERNS_18TensorIteratorBaseEENKUlvE_clEvENKUlvE_clEvEUldE_EEvS4_RKT_EUliE_EEviT1_,"ax",@progbits
	.align	128
        .global         _ZN2at6native18elementwise_kernelILi128ELi2EZNS0_22gpu_kernel_impl_nocastIZZZNS0_17round_kernel_cudaERNS_18TensorIteratorBaseEENKUlvE_clEvENKUlvE_clEvEUldE_EEvS4_RKT_EUliE_EEviT1_
        .type           _ZN2at6native18elementwise_kernelILi128ELi2EZNS0_22gpu_kernel_impl_nocastIZZZNS0_17round_kernel_cudaERNS_18TensorIteratorBaseEENKUlvE_clEvENKUlvE_clEvEUldE_EEvS4_RKT_EUliE_EEviT1_,@function
        .size           _ZN2at6native18elementwise_kernelILi128ELi2EZNS0_22gpu_kernel_impl_nocastIZZZNS0_17round_kernel_cudaERNS_18TensorIteratorBaseEENKUlvE_clEvENKUlvE_clEvEUldE_EEvS4_RKT_EUliE_EEviT1_,(.L_x_19136 - _ZN2at6native18elementwise_kernelILi128ELi2EZNS0_22gpu_kernel_impl_nocastIZZZNS0_17round_kernel_cudaERNS_18TensorIteratorBaseEENKUlvE_clEvENKUlvE_clEvEUldE_EEvS4_RKT_EUliE_EEviT1_)
        .other          _ZN2at6native18elementwise_kernelILi128ELi2EZNS0_22gpu_kernel_impl_nocastIZZZNS0_17round_kernel_cudaERNS_18TensorIteratorBaseEENKUlvE_clEvENKUlvE_clEvEUldE_EEvS4_RKT_EUliE_EEviT1_,@"STO_CUDA_ENTRY STV_DEFAULT"
_ZN2at6native18elementwise_kernelILi128ELi2EZNS0_22gpu_kernel_impl_nocastIZZZNS0_17round_kernel_cudaERNS_18TensorIteratorBaseEENKUlvE_clEvENKUlvE_clEvEUldE_EEvS4_RKT_EUliE_EEviT1_:
.text._ZN2at6native18elementwise_kernelILi128ELi2EZNS0_22gpu_kernel_impl_nocastIZZZNS0_17round_kernel_cudaERNS_18TensorIteratorBaseEENKUlvE_clEvENKUlvE_clEvEUldE_EEvS4_RKT_EUliE_EEviT1_:
        /* <DEDUP_REMOVED lines=17> */
[----:B--2---:R-:W0:Y:S02]  /*0110*/  FRND.F64 R6, R4 ;  /* 0x0000000400067313 */ /* 0x004e240000301800 */
[----:B0-----:R0:W-:Y:S04]  /*0120*/  STG.E.64 desc[UR6][R8.64], R6 ;  /* 0x0000000608007986 */ /* 0x0011e8000c101b06 */
.L_x_7543:
[----:B------:R-:W-:Y:S05]  /*0130*/  BSYNC.RECONVERGENT B0 ;  /* 0x0000000000007941 */ /* 0x000fea0003800200 */
.L_x_7542:
[----:B------:R-:W-:-:S13]  /*0140*/  ISETP.GE.AND P0, PT, R3, UR4, PT ;  /* 0x0000000403007c0c */ /* 0x000fda000bf06270 */
[----:B------:R-:W-:Y:S05]  /*0150*/  @P0 EXIT ;  /* 0x000000000000094d */ /* 0x000fea0003800000 */
[----:B------:R-:W1:Y:S02]  /*0160*/  LDC.64 R4, c[0x0][0x588] ;  /* 0x00016200ff047b82 */ /* 0x000e640000000a00 */
[----:B-1----:R-:W2:Y:S06]  /*0170*/  LDG.E.64 R2, desc[UR6][R4.64] ;  /* 0x0000000604027981 */ /* 0x002eac000c1e1b00 */
[----:B0-----:R-:W0:Y:S01]  /*0180*/  LDC.64 R6, c[0x0][0x580] ;  /* 0x00016000ff067b82 */ /* 0x001e220000000a00 */
[----:B--2---:R-:W0:Y:S02]  /*0190*/  FRND.F64 R2, R2 ;  /* 0x0000000200027313 */ /* 0x004e240000301800 */
[----:B0-----:R-:W-:Y:S01]  /*01a0*/  STG.E.64 desc[UR6][R6.64], R2 ;  /* 0x0000000206007986 */ /* 0x001fe2000c101b06 */
[----:B------:R-:W-:Y:S05]  /*01b0*/  EXIT ;  /* 0x000000000000794d */ /* 0x000fea0003800000 */
.L_x_7541:
        /* <DEDUP_REMOVED lines=305> */
.L_x_7546:
[----:B------:R-:W0:Y:S02]  /*14d0*/  LDCU.128 UR8, c[0x0][0x580] ;  /* 0x0000b000ff0877ac */ /* 0x000e240008000c00 */
[----:B0-----:R-:W-:-:S04]  /*14e0*/  IADD3 R8, P0, PT, R4, UR10, RZ ;  /* 0x0000000a04087c10 */ /* 0x001fc8000ff1e0ff */
[----:B------:R-:W-:-:S05]  /*14f0*/  IADD3.X R9, PT, PT, RZ, UR11, RZ, P0, !PT ;  /* 0x0000000bff097c10 */ /* 0x000fca00087fe4ff */
[----:B------:R-:W2:Y:S01]  /*1500*/  LDG.E.64 R6, desc[UR6][R8.64] ;  /* 0x0000000608067981 */ /* 0x000ea2000c1e1b00 */
[----:B------:R-:W-:Y:S02]  /*1510*/  IADD3 R4, P0, PT, R5, UR8, RZ ;  /* 0x0000000805047c10 */ /* 0x000fe4000ff1e0ff */
[----:B------:R-:W-:-:S03]  /*1520*/  IADD3 R3, PT, PT, R3, 0x80, RZ ;  /* 0x0000008003037810 */ /* 0x000fc60007ffe0ff */
[----:B------:R-:W-:Y:S01]  /*1530*/  IMAD.X R5, RZ, RZ, UR9, P0 ;  /* 0x00000009ff057e24 */ /* 0x000fe200080e06ff */
[----:B--2---:R-:W0:Y:S04]  /*1540*/  FRND.F64 R6, R6 ;  /* 0x0000000600067313 */ /* 0x004e280000301800 */
[----:B0-----:R0:W-:Y:S03]  /*1550*/  STG.E.64 desc[UR6][R4.64], R6 ;  /* 0x0000000604007986 */ /* 0x0011e6000c101b06 */
.L_x_7545:
[----:B------:R-:W-:Y:S05]  /*1560*/  BSYNC.RECONVERGENT B0 ;  /* 0x0000000000007941 */ /* 0x000fea0003800200 */
.L_x_7544:
        /* <DEDUP_REMOVED lines=300> */
.L_x_7547:
[----:B------:R-:W0:Y:S02]  /*2830*/  LDCU.128 UR8, c[0x0][0x580] ;  /* 0x0000b000ff0877ac */ /* 0x000e240008000c00 */
[----:B0-----:R-:W-:-:S04]  /*2840*/  IADD3 R6, P0, PT, R2, UR10, RZ ;  /* 0x0000000a02067c10 */ /* 0x001fc8000ff1e0ff */
[----:B------:R-:W-:-:S05]  /*2850*/  IADD3.X R7, PT, PT, RZ, UR11, RZ, P0, !PT ;  /* 0x0000000bff077c10 */ /* 0x000fca00087fe4ff */
[----:B------:R-:W2:Y:S01]  /*2860*/  LDG.E.64 R4, desc[UR6][R6.64] ;  /* 0x0000000606047981 */ /* 0x000ea2000c1e1b00 */
[----:B------:R-:W-:-:S04]  /*2870*/  IADD3 R2, P0, PT, R3, UR8, RZ ;  /* 0x0000000803027c10 */ /* 0x000fc8000ff1e0ff */
[----:B------:R-:W-:Y:S01]  /*2880*/  IADD3.X R3, PT, PT, RZ, UR9, RZ, P0, !PT ;  /* 0x00000009ff037c10 */ /* 0x000fe200087fe4ff */
[----:B--2---:R-:W0:Y:S04]  /*2890*/  FRND.F64 R4, R4 ;  /* 0x0000000400047313 */ /* 0x004e280000301800 */
[----:B0-----:R-:W-:Y:S01]  /*28a0*/  STG.E.64 desc[UR6][R2.64], R4 ;  /* 0x0000000402007986 */ /* 0x001fe2000c101b06 */
[----:B------:R-:W-:Y:S05]  /*28b0*/  EXIT ;  /* 0x000000000000794d */ /* 0x000fea0003800000 */
.L_x_7548:
        /* <DEDUP_REMOVED lines=12> */
.L_x_19136:


//--------------------- .text._ZN2at6native27unrolled_elementwise_kernelIZZZNS0_17round_kernel_cudaERNS_18TensorIteratorBaseEENKUlvE_clEvENKUlvE_clEvEUldE_St5arrayIPcLm2EELi4E23TrivialOffsetCalculatorILi1EjESB_NS0_6memory15LoadWithoutCastENSC_16StoreWithoutCastEEEviT_T0_T2_T3_T4_T5_ --------------------------
	.section	.text._ZN2at6native27unrolled_elementwise_kernelIZZZNS0_17round_kernel_cudaERNS_18TensorIteratorBaseEENKUlvE_clEvENKUlvE_clEvEUldE_St5arrayIPcLm2EELi4E23TrivialOffsetCalculatorILi1EjESB_NS0_6memory15LoadWithoutCastENSC_16StoreWithoutCastEEEviT_T0_T2_T3_T4_T5_,"ax",@progbits
	.align	128
        .global         _ZN2at6native27unrolled_elementwise_kernelIZZZNS0_17round_kernel_cudaERNS_18TensorIteratorBaseEENKUlvE_clEvENKUlvE_clEvEUldE_St5arrayIPcLm2EELi4E23TrivialOffsetCalculatorILi1EjESB_NS0_6memory15LoadWithoutCastENSC_16StoreWithoutCastEEEviT_T0_T2_T3_T4_T5_
        .type           _ZN2at6native27unrolled_elementwise_kernelIZZZNS0_17round_kernel_cudaERNS_18TensorIteratorBaseEENKUlvE_clEvENKUlvE_clEvEUldE_St5arrayIPcLm2EELi4E23TrivialOffsetCalculatorILi1EjESB_NS0_6memory15LoadWithoutCastENSC_16StoreWithoutCastEEEviT_T0_T2_T3_T4_T5_,@function
        .size           _ZN2at6native27unrolled_elementwise_kernelIZZZNS0_17round_kernel_cudaERNS_18TensorIteratorBaseEENKUlvE_clEvENKUlvE_clEvEUldE_St5arrayIPcLm2EELi4E23TrivialOffsetCalculatorILi1EjESB_NS0_6memory15LoadWithoutCastENSC_16StoreWithoutCastEEEviT_T0_T2_T3_T4_T5_,(.L_x_19137 - _ZN2at6native27unrolled_elementwise_kernelIZZZNS0_17round_kernel_cudaERNS_18TensorIteratorBaseEENKUlvE_clEvENKUlvE_clEvEUldE_St5arrayIPcLm2EELi4E23TrivialOffsetCalculatorILi1EjESB_NS0_6memory15LoadWithoutCastENSC_16StoreWithoutCastEEEviT_T0_T2_T3_T4_T5_)
        .other          _ZN2at6native27unrolled_elementwise_kernelIZZZNS0_17round_kernel_cudaERNS_18TensorIteratorBaseEENKUlvE_clEvENKUlvE_clEvEUldE_St5arrayIPcLm2EELi4E23TrivialOffsetCalculatorILi1EjESB_NS0_6memory15LoadWithoutCastENSC_16StoreWithoutCastEEEviT_T0_T2_T3_T4_T5_,@"STO_CUDA_ENTRY STV_DEFAULT"
_ZN2at6native27unrolled_elementwise_kernelIZZZNS0_17round_kernel_cudaERNS_18TensorIteratorBaseEENKUlvE_clEvENKUlvE_clEvEUldE_St5arrayIPcLm2EELi4E23TrivialOffsetCalculatorILi1EjESB_NS0_6memory15LoadWithoutCastENSC_16StoreWithoutCastEEEviT_T0_T2_T3_T4_T5_:
.text._ZN2at6native27unrolled_elementwise_kernelIZZZNS0_17round_kernel_cudaERNS_18TensorIteratorBaseEENKUlvE_clEvENKUlvE_clEvEUldE_St5arrayIPcLm2EELi4E23TrivialOffsetCalculatorILi1EjESB_NS0_6memory15LoadWithoutCastENSC_16StoreWithoutCastEEEviT_T0_T2_T3_T4_T5_:
        /* <DEDUP_REMOVED lines=40> */
[----:B-----5:R-:W1:Y:S01]  /*0280*/  FRND.F64 R14, R14 ;  /* 0x0000000e000e7313 */ /* 0x020e620000301800 */
        /* <DEDUP_REMOVED lines=8> */
[----:B------:R-:W1:Y:S01]  /*0310*/  FRND.F64 R8, R8 ;  /* 0x0000000800087313 */ /* 0x000e620000301800 */
[----:B------:R-:W-:-:S03]  /*0320*/  VIADD R5, R5, 0x80 ;  /* 0x0000008005057836 */ /* 0x000fc60000000000 */
[----:B0-----:R-:W-:-:S05]  /*0330*/  IMAD.WIDE.U32 R10, R13, 0x8, R10 ;  /* 0x000000080d0a7825 */ /* 0x001fca00078e000a */
[----:B-1----:R0:W-:Y:S02]  /*0340*/  STG.E.64 desc[UR4][R10.64], R8 ;  /* 0x000000080a007986 */ /* 0x0021e4000c101b04 */
.L_x_7551:
[----:B------:R-:W-:Y:S05]  /*0350*/  BSYNC.RELIABLE B1 ;  /* 0x0000000000017941 */ /* 0x000fea0003800100 */
.L_x_7550:
[----:B------:R-:W-:-:S13]  /*0360*/  ISETP.GE.AND P0, PT, R5, R4, PT ;  /* 0x000000040500720c */ /* 0x000fda0003f06270 */
[----:B0----5:R-:W0:Y:S01]  /*0370*/  @!P0 LDC.64 R8, c[0x0][0x388] ;  /* 0x0000e200ff088b82 */ /* 0x021e220000000a00 */
[----:B------:R-:W-:Y:S01]  /*0380*/  @!P0 LEA R11, R0, R5, 0x9 ;  /* 0x00000005000b8211 */ /* 0x000fe200078e48ff */
[----:B------:R-:W1:Y:S01]  /*0390*/  @!P0 FRND.F64 R6, R6 ;  /* 0x0000000600068313 */ /* 0x000e620000301800 */
[----:B------:R-:W-:-:S03]  /*03a0*/  @!P0 VIADD R5, R5, 0x80 ;  /* 0x0000008005058836 */ /* 0x000fc60000000000 */
[----:B0-----:R-:W-:-:S05]  /*03b0*/  @!P0 IMAD.WIDE.U32 R8, R11, 0x8, R8 ;  /* 0x000000080b088825 */ /* 0x001fca00078e0008 */
[----:B-1----:R1:W-:Y:S02]  /*03c0*/  @!P0 STG.E.64 desc[UR4][R8.64], R6 ;  /* 0x0000000608008986 */ /* 0x0023e4000c101b04 */
.L_x_7552:
[----:B------:R-:W-:Y:S05]  /*03d0*/  BSYNC.RECONVERGENT B0 ;  /* 0x0000000000007941 */ /* 0x000fea0003800200 */
.L_x_7549:
[----:B------:R-:W-:Y:S05]  /*03e0*/  WARPSYNC.ALL ;  /* 0x0000000000007948 */ /* 0x000fea0003800000 */
[----:B------:R-:W-:-:S13]  /*03f0*/  ISETP.GE.AND P0, PT, R5, R4, PT ;  /* 0x000000040500720c */ /* 0x000fda0003f06270 */
[----:B------:R-:W-:Y:S05]  /*0400*/  @P0 EXIT ;  /* 0x000000000000094d */ /* 0x000fea0003800000 */
[----:B-1----:R-:W1:Y:S01]  /*0410*/  LDC.64 R6, c[0x0][0x388] ;  /* 0x0000e200ff067b82 */ /* 0x002e620000000a00 */
[----:B------:R-:W-:Y:S01]  /*0420*/  LEA R5, R0, R5, 0x9 ;  /* 0x0000000500057211 */ /* 0x000fe200078e48ff */
[----:B------:R-:W2:Y:S04]  /*0430*/  FRND.F64 R2, R2 ;  /* 0x0000000200027313 */ /* 0x000ea80000301800 */
[----:B-1----:R-:W-:-:S05]  /*0440*/  IMAD.WIDE.U32 R4, R5, 0x8, R6 ;  /* 0x0000000805047825 */ /* 0x002fca00078e0006 */
[----:B--2---:R-:W-:Y:S01]  /*0450*/  STG.E.64 desc[UR4][R4.64], R2 ;  /* 0x0000000204007986 */ /* 0x004fe2000c101b04 */
[----:B------:R-:W-:Y:S05]  /*0460*/  EXIT ;  /* 0x000000000000794d */ /* 0x000fea0003800000 */
.L_x_7553:
        /* <DEDUP_REMOVED lines=9> */
.L_x_19137:


//--------------------- .text._ZN2at6native29vectorized_elementwise_kernelILi2EZZZNS0_17round_kernel_cudaERNS_18TensorIteratorBaseEENKUlvE_clEvENKUlvE_clEvEUldE_St5arrayIPcLm2EEEEviT0_T1_ --------------------------
	.section	.text._ZN2at6native29vectorized_elementwise_kernelILi2EZZZNS0_17round_kernel_cudaERNS_18TensorIteratorBaseEENKUlvE_clEvENKUlvE_clEvEUldE_St5arrayIPcLm2EEEEviT0_T1_,"ax",@progbits
	.align	128
        .global         _ZN2at6native29vectorized_elementwise_kernelILi2EZZZNS0_17round_kernel_cudaERNS_18TensorIteratorBaseEENKUlvE_clEvENKUlvE_clEvEUldE_St5arrayIPcLm2EEEEviT0_T1_
        .type           _ZN2at6native29vectorized_elementwise_kernelILi2EZZZNS0_17round_kernel_cudaERNS_18TensorIteratorBaseEENKUlvE_clEvENKUlvE_clEvEUldE_St5arrayIPcLm2EEEEviT0_T1_,@function
        .size           _ZN2at6native29vectorized_elementwise_kernelILi2EZZZNS0_17round_kernel_cudaERNS_18TensorIteratorBaseEENKUlvE_clEvENKUlvE_clEvEUldE_St5arrayIPcLm2EEEEviT0_T1_,(.L_x_19138 - _ZN2at6native29vectorized_elementwise_kernelILi2EZZZNS0_17round_kernel_cudaERNS_18TensorIteratorBaseEENKUlvE_clEvENKUlvE_clEvEUldE_St5arrayIPcLm2EEEEviT0_T1_)
        .other          _ZN2at6native29vectorized_elementwise_kernelILi2EZZZNS0_17round_kernel_cudaERNS_18TensorIteratorBaseEENKUlvE_clEvENKUlvE_clEvEUldE_St5arrayIPcLm2EEEEviT0_T1_,@"STO_CUDA_ENTRY STV_DEFAULT"
_ZN2at6native29vectorized_elementwise_kernelILi2EZZZNS0_17round_kernel_cudaERNS_18TensorIteratorBaseEENKUlvE_clEvENKUlvE_clEvEUldE_St5arrayIPcLm2EEEEviT0_T1_:
.text._ZN2at6native29vectorized_elementwise_kernelILi2EZZZNS0_17round_kernel_cudaERNS_18TensorIteratorBaseEENKUlvE_clEvENKUlvE_clEvEUldE_St5arrayIPcLm2EEEEviT0_T1_:
        /* <DEDUP_REMOVED lines=71> */
[----:B-----5:R-:W1:Y:S01]  /*0470*/  FRND.F64 R10, R10 ;  /* 0x0000000a000a7313 */ /* 0x020e620000301800 */
[----:B------:R-:W-:-:S05]  /*0480*/  VIADD R2, R2, 0x80 ;  /* 0x0000008002027836 */ /* 0x000fca0000000000 */
[----:B------:R-:W-:Y:S01]  /*0490*/  ISETP.GE.U32.AND P0, PT, R2, R5, PT ;  /* 0x000000050200720c */ /* 0x000fe20003f06070 */
[----:B0-----:R-:W-:-:S05]  /*04a0*/  IMAD.WIDE.U32 R12, R15, 0x8, R12 ;  /* 0x000000080f0c7825 */ /* 0x001fca00078e000c */
[----:B-1----:R0:W-:Y:S07]  /*04b0*/  STG.E.64 desc[UR4][R12.64], R10 ;  /* 0x0000000a0c007986 */ /* 0x0021ee000c101b04 */
[----:B------:R-:W-:Y:S05]  /*04c0*/  @P0 BRA `(.L_x_7558) ;  /* 0x0000000000380947 */ /* 0x000fea0003800000 */
[----:B0-----:R-:W0:Y:S01]  /*04d0*/  LDC.64 R10, c[0x0][0x388] ;  /* 0x0000e200ff0a7b82 */ /* 0x001e220000000a00 */
[----:B------:R-:W-:Y:S01]  /*04e0*/  IADD3 R13, PT, PT, R3, R2, RZ ;  /* 0x00000002030d7210 */ /* 0x000fe20007ffe0ff */
[----:B------:R-:W1:Y:S01]  /*04f0*/  FRND.F64 R8, R8 ;  /* 0x0000000800087313 */ /* 0x000e620000301800 */
[----:B------:R-:W-:-:S03]  /*0500*/  VIADD R2, R2, 0x80 ;  /* 0x0000008002027836 */ /* 0x000fc60000000000 */
[----:B0-----:R-:W-:-:S05]  /*0510*/  IMAD.WIDE.U32 R10, R13, 0x8, R10 ;  /* 0x000000080d0a7825 */ /* 0x001fca00078e000a */
[----:B-1----:R0:W-:Y:S02]  /*0520*/  STG.E.64 desc[UR4][R10.64], R8 ;  /* 0x000000080a007986 */ /* 0x0021e4000c101b04 */
.L_x_7557:
[----:B------:R-:W-:-:S13]  /*0530*/  ISETP.GE.U32.AND P0, PT, R2, R5, PT ;  /* 0x000000050200720c */ /* 0x000fda0003f06070 */
[----:B------:R-:W-:Y:S05]  /*0540*/  @P0 BRA `(.L_x_7559) ;  /* 0x0000000000380947 */ /* 0x000fea0003800000 */
[----:B0----5:R-:W0:Y:S01]  /*0550*/  LDC.64 R8, c[0x0][0x388] ;  /* 0x0000e200ff087b82 */ /* 0x021e220000000a00 */
[----:B------:R-:W-:Y:S01]  /*0560*/  IADD3 R11, PT, PT, R3, R2, RZ ;  /* 0x00000002030b7210 */ /* 0x000fe20007ffe0ff */
[----:B------:R-:W1:Y:S01]  /*0570*/  FRND.F64 R6, R6 ;  /* 0x0000000600067313 */ /* 0x000e620000301800 */
[----:B------:R-:W-:-:S03]  /*0580*/  VIADD R2, R2, 0x80 ;  /* 0x0000008002027836 */ /* 0x000fc60000000000 */
[----:B0-----:R-:W-:-:S05]  /*0590*/  IMAD.WIDE.U32 R8, R11, 0x8, R8 ;  /* 0x000000080b087825 */ /* 0x001fca00078e0008 */
[----:B-1----:R1:W-:Y:S02]  /*05a0*/  STG.E.64 desc[UR4][R8.64], R6 ;  /* 0x0000000608007986 */ /* 0x0023e4000c101b04 */
.L_x_7558:
[----:B------:R-:W-:-:S13]  /*05b0*/  ISETP.GE.U32.AND P0, PT, R2, R5, PT ;  /* 0x000000050200720c */ /* 0x000fda0003f06070 */
[----:B------:R-:W-:Y:S05]  /*05c0*/  @P0 BRA `(.L_x_7560) ;  /* 0x0000000000380947 */ /* 0x000fea0003800000 */
[----:B-1----:R-:W1:Y:S01]  /*05d0*/  LDC.64 R6, c[0x0][0x388] ;  /* 0x0000e200ff067b82 */ /* 0x002e620000000a00 */
[----:B------:R-:W-:Y:S01]  /*05e0*/  IADD3 R9, PT, PT, R3, R2, RZ ;  /* 0x0000000203097210 */ /* 0x000fe20007ffe0ff */
[----:B------:R-:W2:Y:S01]  /*05f0*/  FRND.F64 R20, R20 ;  /* 0x0000001400147313 */ /* 0x000ea20000301800 */
[----:B------:R-:W-:-:S03]  /*0600*/  VIADD R2, R2, 0x80 ;  /* 0x0000008002027836 */ /* 0x000fc60000000000 */
[----:B-1----:R-:W-:-:S05]  /*0610*/  IMAD.WIDE.U32 R6, R9, 0x8, R6 ;  /* 0x0000000809067825 */ /* 0x002fca00078e0006 */
[----:B--2---:R1:W-:Y:S02]  /*0620*/  STG.E.64 desc[UR4][R6.64], R20 ;  /* 0x0000001406007986 */ /* 0x0043e4000c101b04 */
.L_x_7559:
[----:B------:R-:W-:-:S13]  /*0630*/  ISETP.GE.U32.AND P0, PT, R2, R5, PT ;  /* 0x000000050200720c */ /* 0x000fda0003f06070 */
[----:B------:R-:W-:Y:S05]  /*0640*/  @P0 BRA `(.L_x_7561) ;  /* 0x00000000003c0947 */ /* 0x000fea0003800000 */
[----:B-1---5:R-:W1:Y:S01]  /*0650*/  LDC.64 R6, c[0x0][0x388] ;  /* 0x0000e200ff067b82 */ /* 0x022e620000000a00 */
[----:B0-----:R-:W-:Y:S01]  /*0660*/  IADD3 R9, PT, PT, R3, R2, RZ ;  /* 0x0000000203097210 */ /* 0x001fe20007ffe0ff */
[----:B------:R-:W0:Y:S01]  /*0670*/  FRND.F64 R26, R26 ;  /* 0x0000001a001a7313 */ /* 0x000e220000301800 */
[----:B------:R-:W-:-:S03]  /*0680*/  VIADD R2, R2, 0x80 ;  /* 0x0000008002027836 */ /* 0x000fc60000000000 */
[----:B-1----:R-:W-:-:S05]  /*0690*/  IMAD.WIDE.U32 R6, R9, 0x8, R6 ;  /* 0x0000000809067825 */ /* 0x002fca00078e0006 */
[----:B0-----:R2:W-:Y:S02]  /*06a0*/  STG.E.64 desc[UR4][R6.64], R26 ;  /* 0x0000001a06007986 */ /* 0x0015e4000c101b04 */
.L_x_7560:
[----:B------:R-:W-:-:S13]  /*06b0*/  ISETP.GE.U32.AND P0, PT, R2, R5, PT ;  /* 0x000000050200720c */ /* 0x000fda0003f06070 */
[----:B------:R-:W-:Y:S05]  /*06c0*/  @P0 BREAK.RELIABLE B1 ;  /* 0x0000000000010942 */ /* 0x000fea0003800100 */
[----:B------:R-:W-:Y:S05]  /*06d0*/  @P0 BRA `(.L_x_7562) ;  /* 0x0000000000380947 */ /* 0x000fea0003800000 */
[----:B-12---:R-:W1:Y:S01]  /*06e0*/  LDC.64 R6, c[0x0][0x388] ;  /* 0x0000e200ff067b82 */ /* 0x006e620000000a00 */
[----:B------:R-:W-:Y:S01]  /*06f0*/  IADD3 R9, PT, PT, R3, R2, RZ ;  /* 0x0000000203097210 */ /* 0x000fe20007ffe0ff */
[----:B------:R-:W2:Y:S01]  /*0700*/  FRND.F64 R22, R22 ;  /* 0x0000001600167313 */ /* 0x000ea20000301800 */
[----:B------:R-:W-:-:S03]  /*0710*/  VIADD R2, R2, 0x80 ;  /* 0x0000008002027836 */ /* 0x000fc60000000000 */
[----:B-1----:R-:W-:-:S05]  /*0720*/  IMAD.WIDE.U32 R6, R9, 0x8, R6 ;  /* 0x0000000809067825 */ /* 0x002fca00078e0006 */
[----:B--2---:R2:W-:Y:S02]  /*0730*/  STG.E.64 desc[UR4][R6.64], R22 ;  /* 0x0000001606007986 */ /* 0x0045e4000c101b04 */
.L_x_7561:
[----:B------:R-:W-:Y:S05]  /*0740*/  BSYNC.RELIABLE B1 ;  /* 0x0000000000017941 */ /* 0x000fea0003800100 */
.L_x_7556:
[----:B------:R-:W-:-:S13]  /*0750*/  ISETP.GE.U32.AND P0, PT, R2, R5, PT ;  /* 0x000000050200720c */ /* 0x000fda0003f06070 */
[----:B-12--5:R-:W1:Y:S01]  /*0760*/  @!P0 LDC.64 R6, c[0x0][0x388] ;  /* 0x0000e200ff068b82 */ /* 0x026e620000000a00 */
[----:B0-----:R-:W-:Y:S01]  /*0770*/  @!P0 IADD3 R9, PT, PT, R3, R2, RZ ;  /* 0x0000000203098210 */ /* 0x001fe20007ffe0ff */
[----:B------:R-:W0:Y:S01]  /*0780*/  @!P0 FRND.F64 R28, R28 ;  /* 0x0000001c001c8313 */ /* 0x000e220000301800 */
[----:B------:R-:W-:-:S03]  /*0790*/  @!P0 VIADD R2, R2, 0x80 ;  /* 0x0000008002028836 */ /* 0x000fc60000000000 */
[----:B-1----:R-:W-:-:S05]  /*07a0*/  @!P0 IMAD.WIDE.U32 R6, R9, 0x8, R6 ;  /* 0x0000000809068825 */ /* 0x002fca00078e0006 */
[----:B0-----:R3:W-:Y:S02]  /*07b0*/  @!P0 STG.E.64 desc[UR4][R6.64], R28 ;  /* 0x0000001c06008986 */ /* 0x0017e4000c101b04 */
.L_x_7562:
[----:B------:R-:W-:Y:S05]  /*07c0*/  BSYNC.RECONVERGENT B0 ;  /* 0x0000000000007941 */ /* 0x000fea0003800200 */
.L_x_7555:
[----:B------:R-:W-:Y:S05]  /*07d0*/  WARPSYNC.ALL ;  /* 0x0000000000007948 */ /* 0x000fea0003800000 */
[----:B------:R-:W-:-:S13]  /*07e0*/  ISETP.GE.U32.AND P0, PT, R2, R5, PT ;  /* 0x000000050200720c */ /* 0x000fda0003f06070 */
[----:B------:R-:W-:Y:S05]  /*07f0*/  @P0 EXIT ;  /* 0x000000000000094d */ /* 0x000fea0003800000 */
[----:B------:R-:W4:Y:S01]  /*0800*/  LDC.64 R4, c[0x0][0x388] ;  /* 0x0000e200ff047b82 */ /* 0x000f220000000a00 */
[----:B------:R-:W-:Y:S01]  /*0810*/  IADD3 R3, PT, PT, R3, R2, RZ ;  /* 0x0000000203037210 */ /* 0x000fe20007ffe0ff */
[----:B------:R-:W5:Y:S04]  /*0820*/  FRND.F64 R18, R18 ;  /* 0x0000001200127313 */ /* 0x000f680000301800 */
[----:B----4-:R-:W-:-:S05]  /*0830*/  IMAD.WIDE.U32 R2, R3, 0x8, R4 ;  /* 0x0000000803027825 */ /* 0x010fca00078e0004 */
[----:B-----5:R-:W-:Y:S01]  /*0840*/  STG.E.64 desc[UR4][R2.64], R18 ;  /* 0x0000001202007986 */ /* 0x020fe2000c101b04 */
[----:B------:R-:W-:Y:S05]  /*0850*/  EXIT ;  /* 0x000000000000794d */ /* 0x000fea0003800000 */
.L_x_7554:
        /* <DEDUP_REMOVED lines=11> */
[----:B---3--:R-:W-:-:S15]  /*0910*/  FRND.F64 R12, R12 ;  /* 0x0000000c000c7313 */ /* 0x008fde0000301800 */
[----:B------:R-:W-:-:S15]  /*0920*/  NOP ;  /* 0x0000000000007918 */ /* 0x000fde0000000000 */
[----:B------:R-:W-:-:S15]  /*0930*/  NOP ;  /* 0x0000000000007918 */ /* 0x000fde0000000000 */
[----:B------:R-:W-:-:S15]  /*0940*/  NOP ;  /* 0x0000000000007918 */ /* 0x000fde0000000000 */
[----:B------:R-:W-:-:S04]  /*0950*/  NOP ;  /* 0x0000000000007918 */ /* 0x000fc80000000000 */
[----:B------:R-:W0:Y:S02]  /*0960*/  FRND.F64 R14, R14 ;  /* 0x0000000e000e7313 */ /* 0x000e240000301800 */
[----:B0-----:R-:W-:-:S15]  /*0970*/  STG.E.128 desc[UR4][R2.64], R12 ;  /* 0x0000000c02007986 */ /* 0x001fde000c101d04 */
[----:B------:R-:W-:-:S15]  /*0980*/  NOP ;  /* 0x0000000000007918 */ /* 0x000fde0000000000 */
[----:B------:R-:W-:-:S15]  /*0990*/  NOP ;  /* 0x0000000000007918 */ /* 0x000fde0000000000 */
[----:B------:R-:W-:-:S15]  /*09a0*/  NOP ;  /* 0x0000000000007918 */ /* 0x000fde0000000000 */
[----:B------:R-:W-:-:S02]  /*09b0*/  NOP ;  /* 0x0000000000007918 */ /* 0x000fc40000000000 */
[----:B----4-:R-:W-:-:S15]  /*09c0*/  FRND.F64 R16, R16 ;  /* 0x0000001000107313 */ /* 0x010fde0000301800 */
        /* <DEDUP_REMOVED lines=10> */
[----:B-----5:R-:W-:-:S15]  /*0a70*/  FRND.F64 R4, R4 ;  /* 0x0000000400047313 */ /* 0x020fde0000301800 */
        /* <DEDUP_REMOVED lines=10> */
[----:B------:R-:W-:-:S15]  /*0b20*/  FRND.F64 R8, R8 ;  /* 0x0000000800087313 */ /* 0x000fde0000301800 */
[----:B------:R-:W-:-:S15]  /*0b30*/  NOP ;  /* 0x0000000000007918 */ /* 0x000fde0000000000 */
[----:B------:R-:W-:-:S15]  /*0b40*/  NOP ;  /* 0x0000000000007918 */ /* 0x000fde0000000000 */
[----:B------:R-:W-:-:S15]  /*0b50*/  NOP ;  /* 0x0000000000007918 */ /* 0x000fde0000000000 */
[----:B------:R-:W-:-:S04]  /*0b60*/  NOP ;  /* 0x0000000000007918 */ /* 0x000fc80000000000 */
[----:B------:R-:W0:Y:S02]  /*0b70*/  FRND.F64 R10, R10 ;  /* 0x0000000a000a7313 */ /* 0x000e240000301800 */
[----:B0-----:R-:W-:Y:S01]  /*0b80*/  STG.E.128 desc[UR4][R2.64+0x1800], R8 ;  /* 0x0018000802007986 */ /* 0x001fe2000c101d04 */
[----:B------:R-:W-:Y:S05]  /*0b90*/  EXIT ;  /* 0x000000000000794d */ /* 0x000fea0003800000 */
.L_x_7563:
        /* <DEDUP_REMOVED lines=14> */
.L_x_19138:


//--------------------- .text._ZN2at6native29vectorized_elementwise_kernelILi4EZZZNS0_17round_kernel_cudaERNS_18TensorIteratorBaseEENKUlvE_clEvENKUlvE_clEvEUldE_St5arrayIPcLm2EEEEviT0_T1_ --------------------------
	.section	.text._ZN2at6native29vectorized_elementwise_kernelILi4EZZZNS0_17round_kernel_cudaERNS_18TensorIteratorBaseEENKUlvE_clEvENKUlvE_clEvEUldE_St5arrayIPcLm2EEEEviT0_T1_,"ax",@progbits
	.align	128
        .global         _ZN2at6native29vectorized_elementwise_kernelILi4EZZZNS0_17round_kernel_cudaERNS_18TensorIteratorBaseEENKUlvE_clEvENKUlvE_clEvEUldE_St5arrayIPcLm2EEEEviT0_T1_
        .type           _ZN2at6native29vectorized_elementwise_kernelILi4EZZZNS0_17round_kernel_cudaERNS_18TensorIteratorBaseEENKUlvE_clEvENKUlvE_clEvEUldE_St5arrayIPcLm2EEEEviT0_T1_,@function
        .size           _ZN2at6native29vectorized_elementwise_kernelILi4EZZZNS0_17round_kernel_cudaERNS_18TensorIteratorBaseEENKUlvE_clEvENKUlvE_clEvEUldE_St5arrayIPcLm2EEEEviT0_T1_,(.L_x_19139 - _ZN2at6native29vectorized_elementwise_kernelILi4EZZZNS0_17round_kernel_cudaERNS_18TensorIteratorBaseEENKUlvE_clEvENKUlvE_clEvEUldE_St5arrayIPcLm2EEEEviT0_T1_)
        .other          _ZN2at6native29vectorized_elementwise_kernelILi4EZZZNS0_17round_kernel_cudaERNS_18TensorIteratorBaseEENKUlvE_clEvENKUlvE_clEvEUldE_St5arrayIPcLm2EEEEviT0_T1_,@"STO_CUDA_ENTRY STV_DEFAULT"
_ZN2at6native29vectorized_elementwise_kernelILi4EZZZNS0_17round_kernel_cudaERNS_18TensorIteratorBaseEENKUlvE_clEvENKUlvE_clEvEUldE_St5arrayIPcLm2EEEEviT0_T1_:
.text._ZN2at6native29vectorized_elementwise_kernelILi4EZZZNS0_17round_kernel_cudaERNS_18TensorIteratorBaseEENKUlvE_clEvENKUlvE_clEvEUldE_St5arrayIPcLm2EEEEviT0_T1_:
        /* <DEDUP_REMOVED lines=83> */
.L_x_7567:
        /* <DEDUP_REMOVED lines=8> */
.L_x_7568:
        /* <DEDUP_REMOVED lines=8> */
.L_x_7569:
        /* <DEDUP_REMOVED lines=8> */
.L_x_7570:
        /* <DEDUP_REMOVED lines=9> */
.L_x_7571:
[----:B------:R-:W-:Y:S05]  /*0740*/  BSYNC.RELIABLE B1 ;  /* 0x0000000000017941 */ /* 0x000fea0003800100 */
.L_x_7566:
[----:B------:R-:W-:-:S13]  /*0750*/  ISETP.GE.U32.AND P0, PT, R2, R5, PT ;  /* 0x000000050200720c */ /* 0x000fda0003f06070 */
[----:B-12--5:R-:W1:Y:S01]  /*0760*/  @!P0 LDC.64 R6, c[0x0][0x388] ;  /* 0x0000e200ff068b82 */ /* 0x026e620000000a00 */
[----:B0-----:R-:W-:Y:S01]  /*0770*/  @!P0 IADD3 R9, PT, PT, R3, R2, RZ ;  /* 0x0000000203098210 */ /* 0x001fe20007ffe0ff */
[----:B------:R-:W0:Y:S01]  /*0780*/  @!P0 FRND.F64 R28, R28 ;  /* 0x0000001c001c8313 */ /* 0x000e220000301800 */
[----:B------:R-:W-:-:S03]  /*0790*/  @!P0 VIADD R2, R2, 0x80 ;  /* 0x0000008002028836 */ /* 0x000fc60000000000 */
[----:B-1----:R-:W-:-:S05]  /*07a0*/  @!P0 IMAD.WIDE.U32 R6, R9, 0x8, R6 ;  /* 0x0000000809068825 */ /* 0x002fca00078e0006 */
[----:B0-----:R3:W-:Y:S02]  /*07b0*/  @!P0 STG.E.64 desc[UR4][R6.64], R28 ;  /* 0x0000001c06008986 */ /* 0x0017e4000c101b04 */
.L_x_7572:
[----:B------:R-:W-:Y:S05]  /*07c0*/  BSYNC.RECONVERGENT B0 ;  /* 0x0000000000007941 */ /* 0x000fea0003800200 */
.L_x_7565:
        /* <DEDUP_REMOVED lines=9> */
.L_x_7564:
        /* <DEDUP_REMOVED lines=9> */
[----:B---3--:R-:W-:-:S15]  /*08f0*/  FRND.F64 R12, R12 ;  /* 0x0000000c000c7313 */ /* 0x008fde0000301800 */
[----:B------:R-:W-:-:S15]  /*0900*/  NOP ;  /* 0x0000000000007918 */ /* 0x000fde0000000000 */
[----:B------:R-:W-:-:S15]  /*0910*/  NOP ;  /* 0x0000000000007918 */ /* 0x000fde0000000000 */
[----:B------:R-:W-:-:S15]  /*0920*/  NOP ;  /* 0x0000000000007918 */ /* 0x000fde0000000000 */
[----:B------:R-:W-:-:S04]  /*0930*/  NOP ;  /* 0x0000000000007918 */ /* 0x000fc80000000000 */
[----:B------:R-:W-:-:S15]  /*0940*/  FRND.F64 R14, R14 ;  /* 0x0000000e000e7313 */ /* 0x000fde0000301800 */
        /* <DEDUP_REMOVED lines=9> */
[----:B------:R-:W0:Y:S02]  /*09e0*/  FRND.F64 R18, R18 ;  /* 0x0000001200127313 */ /* 0x000e240000301800 */
[----:B0-----:R-:W-:-:S15]  /*09f0*/  STG.E.ENL2.256 desc[UR4][R2.64], R12, R16 ;  /* 0xf800000c0210797f */ /* 0x001fde000f121804 */
        /* <DEDUP_REMOVED lines=20> */
[----:B0-----:R-:W-:Y:S01]  /*0b40*/  STG.E.ENL2.256 desc[UR4][R2.64+0x1000], R4, R8 ;  /* 0xf80080040208797f */ /* 0x001fe2000f121804 */
[----:B------:R-:W-:Y:S05]  /*0b50*/  EXIT ;  /* 0x000000000000794d */ /* 0x000fea0003800000 */
.L_x_7573:
        /* <DEDUP_REMOVED lines=10> */
.L_x_19139:


//--------------------- .text._ZN2at6native29vectorized_elementwise_kernelILi8EZZZNS0_17round_kernel_cudaERNS_18TensorIteratorBaseEENKUlvE_clEvENKUlvE_clEvEUldE_St5arrayIPcLm2EEEEviT0_T1_ --------------------------
	.section	.text._ZN2at6native29vectorized_elementwise_kernelILi8EZZZNS0_17round_kernel_cudaERNS_18TensorIteratorBaseEENKUlvE_clEvENKUlvE_clEvEUldE_St5arrayIPcLm2EEEEviT0_T1_,"ax",@progbits
	.align	128
        .global         _ZN2at6native29vectorized_elementwise_kernelILi8EZZZNS0_17round_kernel_cudaERNS_18TensorIteratorBaseEENKUlvE_clEvENKUlvE_clEvEUldE_St5arrayIPcLm2EEEEviT0_T1_
        .type           _ZN2at6native29vectorized_elementwise_kernelILi8EZZZNS0_17round_kernel_cudaERNS_18TensorIteratorBaseEENKUlvE_clEvENKUlvE_clEvEUldE_St5arrayIPcLm2EEEEviT0_T1_,@function
        .size           _ZN2at6native29vectorized_elementwise_kernelILi8EZZZNS0_17round_kernel_cudaERNS_18TensorIteratorBaseEENKUlvE_clEvENKUlvE_clEvEUldE_St5arrayIPcLm2EEEEviT0_T1_,(.L_x_19140 - _ZN2at6native29vectorized_elementwise_kernelILi8EZZZNS0_17round_kernel_cudaERNS_18TensorIteratorBaseEENKUlvE_clEvENKUlvE_clEvEUldE_St5arrayIPcLm2EEEEviT0_T1_)
        .other          _ZN2at6native29vectorized_elementwise_kernelILi8EZZZNS0_17round_kernel_cudaERNS_18TensorIteratorBaseEENKUlvE_clEvENKUlvE_clEvEUldE_St5arrayIPcLm2EEEEviT0_T1_,@"STO_CUDA_ENTRY STV_DEFAULT"
_ZN2at6native29vectorized_elementwise_kernelILi8EZZZNS0_17round_kernel_cudaERNS_18TensorIteratorBaseEENKUlvE_clEvENKUlvE_clEvEUldE_St5arrayIPcLm2EEEEviT0_T1_:
.text._ZN2at6native29vectorized_elementwise_kernelILi8EZZZNS0_17round_kernel_cudaERNS_18TensorIteratorBaseEENKUlvE_clEvENKUlvE_clEvEUldE_St5arrayIPcLm2EEEEviT0_T1_:
[----:B------:R-:W-:Y:S01]  /*0000*/  LDC R1, c[0x0][0x37c] ;  /* 0x0000df00ff017b82 */ /* 0x000fe20000000800 */
[----:B------:R-:W-:Y:S05]  /*0010*/  EXIT ;  /* 0x000000000000794d */ /* 0x000fea0003800000 */
.L_x_7574:
        /* <DEDUP_REMOVED lines=14> */
.L_x_19140:


//--------------------- .text._ZN2at6native18elementwise_kernelILi128ELi4EZNS0_15gpu_kernel_implIZZZNS0_22reciprocal_kernel_cudaERNS_18TensorIteratorBaseEENKUlvE_clEvENKUlvE4_clEvEUlN3c108BFloat16EE_EEvS4_RKT_EUliE_EEviT1_ --------------------------
	.section	.text._ZN2at6native18elementwise_kernelILi128ELi4EZNS0_15gpu_kernel_implIZZZNS0_22reciprocal_kernel_cudaERNS_18TensorIteratorBaseEENKUlvE_clEvENKUlvE4_clEvEUlN3c108BFloat16EE_EEvS4_RKT_EUliE_EEviT1_,"ax",@progbits
	.align	128
        .global         _ZN2at6native18elementwise_kernelILi128ELi4EZNS0_15gpu_kernel_implIZZZNS0_22reciprocal_kernel_cudaERNS_18TensorIteratorBaseEENKUlvE_clEvENKUlvE4_clEvEUlN3c108BFloat16EE_EEvS4_RKT_EUliE_EEviT1_
        .type           _ZN2at6native18elementwise_kernelILi128ELi4EZNS0_15gpu_kernel_implIZZZNS0_22reciprocal_kernel_cudaERNS_18TensorIteratorBaseEENKUlvE_clEvENKUlvE4_clEvEUlN3c108BFloat16EE_EEvS4_RKT_EUliE_EEviT1_,@function
        .size           _ZN2at6native18elementwise_kernelILi128ELi4EZNS0_15gpu_kernel_implIZZZNS0_22reciprocal_kernel_cudaERNS_18TensorIteratorBaseEENKUlvE_clEvENKUlvE4_clEvEUlN3c108BFloat16EE_EEvS4_RKT_EUliE_EEviT1_,(.L_x_19141 - _ZN2at6native18elementwise_kernelILi128ELi4EZNS0_15gpu_kernel_implIZZZNS0_22reciprocal_kernel_cudaERNS_18TensorIteratorBaseEENKUlvE_clEvENKUlvE4_clEvEUlN3c108BFloat16EE_EEvS4_RKT_EUliE_EEviT1_)
        .other          _ZN2at6native18elementwise_kernelILi128ELi4EZNS0_15gpu_kernel_implIZZZNS0_22reciprocal_kernel_cudaERNS_18TensorIteratorBaseEENKUlvE_clEvENKUlvE4_clEvEUlN3c108BFloat16EE_EEvS4_RKT_EUliE_EEviT1_,@"STO_CUDA_ENTRY STV_DEFAULT"
_ZN2at6native18elementwise_kernelILi128ELi4EZNS0_15gpu_kernel_implIZZZNS0_22reciprocal_kernel_cudaERNS_18TensorIteratorBaseEENKUlvE_clEvENKUlvE4_clEvEUlN3c108BFloat16EE_EEvS4_RKT_EUliE_EEviT1_:
.text._ZN2at6native18elementwise_kernelILi128ELi4EZNS0_15gpu_kernel_implIZZZNS0_22reciprocal_kernel_cudaERNS_18TensorIteratorBaseEENKUlvE_clEvENKUlvE4_clEvEUlN3c108BFloat16EE_EEvS4_RKT_EUliE_EEviT1_:
        /* <DEDUP_REMOVED lines=319> */
.L_x_7577:
        /* <DEDUP_REMOVED lines=18> */
.L_x_7581:
[----:B------:R-:W2:Y:S02]  /*1510*/  LDG.E.U8 R2, desc[UR36][R2.64] ;  /* 0x0000002402027981 */ /* 0x000ea4000c1e1100 */
[----:B--2---:R-:W-:-:S04]  /*1520*/  I2FP.F32.U32 R0, R2 ;  /* 0x0000000200007245 */ /* 0x004fc80000201000 */
[----:B------:R-:W-:Y:S01]  /*1530*/  F2FP.BF16.F32.PACK_AB R0, RZ, R0 ;  /* 0x00000000ff00723e */ /* 0x000fe200000010ff */
[----:B------:R-:W-:Y:S06]  /*1540*/  BRA `(.L_x_7583) ;  /* 0x0000000c00a47947 */ /* 0x000fec0003800000 */
.L_x_7580:
        /* <DEDUP_REMOVED lines=10> */
.L_x_7585:
[----:B------:R-:W2:Y:S02]  /*15f0*/  LDG.E R2, desc[UR36][R2.64] ;  /* 0x0000002402027981 */ /* 0x000ea4000c1e1900 */
[----:B--2---:R-:W-:-:S04]  /*1600*/  I2FP.F32.S32 R0, R2 ;  /* 0x0000000200007245 */ /* 0x004fc80000201400 */
[----:B------:R-:W-:Y:S01]  /*1610*/  F2FP.BF16.F32.PACK_AB R0, RZ, R0 ;  /* 0x00000000ff00723e */ /* 0x000fe200000010ff */
[----:B------:R-:W-:Y:S06]  /*1620*/  BRA `(.L_x_7583) ;  /* 0x0000000c006c7947 */ /* 0x000fec0003800000 */
.L_x_7584:
[----:B------:R-:W2:Y:S02]  /*1630*/  LDG.E.U16 R2, desc[UR36][R2.64] ;  /* 0x0000002402027981 */ /* 0x000ea4000c1e1500 */
[----:B--2---:R-:W0:Y:S02]  /*1640*/  I2F.S16 R0, R2 ;  /* 0x0000000200007306 */ /* 0x004e240000101400 */
[----:B0-----:R-:W-:Y:S01]  /*1650*/  F2FP.BF16.F32.PACK_AB R0, RZ, R0 ;  /* 0x00000000ff00723e */ /* 0x001fe200000010ff */
[----:B------:R-:W-:Y:S06]  /*1660*/  BRA `(.L_x_7583) ;  /* 0x0000000c005c7947 */ /* 0x000fec0003800000 */
.L_x_7579:
        /* <DEDUP_REMOVED lines=9> */
.L_x_7587:
[----:B------:R-:W2:Y:S02]  /*1700*/  LDG.E.U16 R0, desc[UR36][R2.64] ;  /* 0x0000002402007981 */ /* 0x000ea4000c1e1500 */
[----:B--2---:R-:W-:-:S05]  /*1710*/  HADD2.F32 R0, -RZ, R0.H0_H0 ;  /* 0x20000000ff007230 */ /* 0x004fca0000004100 */
[----:B------:R-:W-:Y:S01]  /*1720*/  F2FP.BF16.F32.PACK_AB R0, RZ, R0 ;  /* 0x00000000ff00723e */ /* 0x000fe200000010ff */
[----:B------:R-:W-:Y:S06]  /*1730*/  BRA `(.L_x_7583) ;  /* 0x0000000c00287947 */ /* 0x000fec0003800000 */
.L_x_7586:
        /* <DEDUP_REMOVED lines=9> */
.L_x_7589:
[----:B------:R-:W2:Y:S02]  /*17d0*/  LDG.E.U16 R2, desc[UR36][R2.64] ;  /* 0x0000002402027981 */ /* 0x000ea4000c1e1500 */
[----:B--2---:R-:W-:-:S05]  /*17e0*/  HADD2.F32 R0, -RZ, R2.H0_H0 ;  /* 0x20000002ff007230 */ /* 0x004fca0000004100 */
[----:B------:R-:W-:Y:S01]  /*17f0*/  F2FP.BF16.F32.PACK_AB R0, RZ, R0 ;  /* 0x00000000ff00723e */ /* 0x000fe200000010ff */
[----:B------:R-:W-:Y:S06]  /*1800*/  BRA `(.L_x_7583) ;  /* 0x0000000800f47947 */ /* 0x000fec0003800000 */
.L_x_7588:
        /* <DEDUP_REMOVED lines=12> */
.L_x_7578:
        /* <DEDUP_REMOVED lines=13> */
.L_x_7592:
        /* <DEDUP_REMOVED lines=12> */
.L_x_7591:
        /* <DEDUP_REMOVED lines=27> */
.L_x_7594:
        /* <DEDUP_REMOVED lines=13> */
.L_x_7593:
[----:B------:R0:W5:Y:S01]  /*1ce0*/  LDG.E.U16 R0, desc[UR36][R2.64] ;  /* 0x0000002402007981 */ /* 0x000162000c1e1500 */
[----:B------:R-:W-:Y:S05]  /*1cf0*/  BRA `(.L_x_7583) ;  /* 0x0000000400b87947 */ /* 0x000fea0003800000 */
.L_x_7590:
        /* <DEDUP_REMOVED lines=12> */
.L_x_7597:
        /* <DEDUP_REMOVED lines=21> */
.L_x_7601:
[----:B------:R-:W-:Y:S05]  /*1f10*/  BSYNC.RECONVERGENT B1 ;  /* 0x0000000000017941 */ /* 0x000fea0003800200 */
.L_x_7600:
[----:B------:R-:W-:Y:S01]  /*1f20*/  IMAD.SHL.U32 R0, R0, 0x100000, RZ ;  /* 0x0010000000007824 */ /* 0x000fe200078e00ff */
[----:B------:R-:W-:-:S04]  /*1f30*/  LEA R2, R2, 0x3b800000, 0x17 ;  /* 0x3b80000002027811 */ /* 0x000fc800078eb8ff */
[----:B------:R-:W-:-:S07]  /*1f40*/  LOP3.LUT R0, R2, R0, R7, 0xfe, !PT ;  /* 0x0000000002007212 */ /* 0x000fce00078efe07 */
.L_x_7599:
[----:B------:R-:W-:Y:S05]  /*1f50*/  BSYNC.RECONVERGENT B0 ;  /* 0x0000000000007941 */ /* 0x000fea0003800200 */
.L_x_7598:
[----:B------:R-:W-:Y:S01]  /*1f60*/  F2FP.BF16.F32.PACK_AB R0, RZ, R0 ;  /* 0x00000000ff00723e */ /* 0x000fe200000010ff */
[----:B------:R-:W-:Y:S06]  /*1f70*/  BRA `(.L_x_7583) ;  /* 0x0000000400187947 */ /* 0x000fec0003800000 */
.L_x_7596:
        /* <DEDUP_REMOVED lines=21> */
.L_x_7605:
[----:B------:R-:W-:Y:S05]  /*20d0*/  BSYNC.RECONVERGENT B1 ;  /* 0x0000000000017941 */ /* 0x000fea0003800200 */
.L_x_7604:
[----:B------:R-:W-:Y:S02]  /*20e0*/  SHF.L.U32 R0, R0, 0x15, RZ ;  /* 0x0000001500007819 */ /* 0x000fe400000006ff */
[----:B------:R-:W-:-:S04]  /*20f0*/  LEA R2, R2, 0x37800000, 0x17 ;  /* 0x3780000002027811 */ /* 0x000fc800078eb8ff */
[----:B------:R-:W-:-:S07]  /*2100*/  LOP3.LUT R0, R2, R0, R7, 0xfe, !PT ;  /* 0x0000000002007212 */ /* 0x000fce00078efe07 */
.L_x_7603:
[----:B------:R-:W-:Y:S05]  /*2110*/  BSYNC.RECONVERGENT B0 ;  /* 0x0000000000007941 */ /* 0x000fea0003800200 */
.L_x_7602:
[----:B------:R-:W-:Y:S01]  /*2120*/  F2FP.BF16.F32.PACK_AB R0, RZ, R0 ;  /* 0x00000000ff00723e */ /* 0x000fe200000010ff */
[----:B------:R-:W-:Y:S06]  /*2130*/  BRA `(.L_x_7583) ;  /* 0x0000000000a87947 */ /* 0x000fec0003800000 */
.L_x_7595:
[----:B------:R-:W-:-:S09]  /*2140*/  UISETP.NE.AND UP0, UPT, UR4, 0x1c, UPT ;  /* 0x0000001c0400788c */ /* 0x000fd2000bf05270 */
[----:B------:R-:W-:Y:S05]  /*2150*/  BRA.U !UP0, `(.L_x_7606) ;  /* 0x0000000108947547 */ /* 0x000fea000b800000 */
[----:B------:R-:W-:-:S09]  /*2160*/  UISETP.NE.AND UP0, UPT, UR4, 0x1d, UPT ;  /* 0x0000001d0400788c */ /* 0x000fd2000bf05270 */
[----:B------:R-:W-:Y:S05]  /*2170*/  BRA.U !UP0, `(.L_x_7607) ;  /* 0x00000001087c7547 */ /* 0x000fea000b800000 */
[----:B------:R-:W-:-:S09]  /*2180*/  UISETP.NE.AND UP0, UPT, UR4, 0x2c, UPT ;  /* 0x0000002c0400788c */ /* 0x000fd2000bf05270 */
[----:B------:R-:W-:Y:S05]  /*2190*/  BRA.U !UP0, `(.L_x_7608) ;  /* 0x0000000108487547 */ /* 0x000fea000b800000 */
.L_x_7582:
        /* <DEDUP_REMOVED lines=16> */
.L_x_7609:
[----:B------:R-:W-:Y:S01]  /*22a0*/  PRMT R0, RZ, 0x7610, R0 ;  /* 0x00007610ff007816 */ /* 0x000fe20000000000 */
[----:B------:R-:W-:Y:S06]  /*22b0*/  BRA `(.L_x_7583) ;  /* 0x0000000000487947 */ /* 0x000fec0003800000 */
.L_x_7608:
        /* <DEDUP_REMOVED lines=8> */
.L_x_7611:
[----:B------:R-:W-:Y:S05]  /*2340*/  BSYNC.RECONVERGENT B0 ;  /* 0x0000000000007941 */ /* 0x000fea0003800200 */
.L_x_7610:
[----:B------:R-:W-:Y:S01]  /*2350*/  F2FP.BF16.F32.PACK_AB R0, RZ, R0 ;  /* 0x00000000ff00723e */ /* 0x000fe200000010ff */
[----:B------:R-:W-:Y:S06]  /*2360*/  BRA `(.L_x_7583) ;  /* 0x00000000001c7947 */ /* 0x000fec0003800000 */
.L_x_7607:
[----:B------:R-:W2:Y:S02]  /*2370*/  LDG.E.64 R2, desc[UR36][R2.64] ;  /* 0x0000002402027981 */ /* 0x000ea4000c1e1b00 */
[----:B--2---:R-:W0:Y:S02]  /*2380*/  I2F.U64 R0, R2 ;  /* 0x0000000200007312 */ /* 0x004e240000301000 */
[----:B0-----:R-:W-:Y:S01]  /*2390*/  F2FP.BF16.F32.PACK_AB R0, RZ, R0 ;  /* 0x00000000ff00723e */ /* 0x001fe200000010ff */
[----:B------:R-:W-:Y:S06]  /*23a0*/  BRA `(.L_x_7583) ;  /* 0x00000000000c7947 */ /* 0x000fec0003800000 */
.L_x_7606:
[----:B------:R-:W2:Y:S02]  /*23b0*/  LDG.E R2, desc[UR36][R2.64] ;  /* 0x0000002402027981 */ /* 0x000ea4000c1e1900 */
[----:B--2---:R-:W-:-:S04]  /*23c0*/  I2FP.F32.U32 R0, R2 ;  /* 0x0000000200007245 */ /* 0x004fc80000201000 */
[----:B------:R-:W-:-:S07]  /*23d0*/  F2FP.BF16.F32.PACK_AB R0, RZ, R0 ;  /* 0x00000000ff00723e */ /* 0x000fce00000010ff */
.L_x_7583:
[----:B-----5:R-:W-:Y:S01]  /*23e0*/  IMAD.U32 R0, R0, 0x10000, RZ ;  /* 0x0001000000007824 */ /* 0x020fe200078e00ff */
[----:B------:R-:W0:Y:S01]  /*23f0*/  LDCU.64 UR6, c[0x0][0x580] ;  /* 0x0000b000ff0677ac */ /* 0x000e220008000a00 */
[----:B------:R-:W-:-:S04]  /*2400*/  UPRMT UR4, UR42, 0x9910, URZ ;  /* 0x000099102a047896 */ /* 0x000fc800080000ff */
[----:B------:R-:W1:Y:S01]  /*2410*/  MUFU.RCP R0, R0 ;  /* 0x0000000000007308 */ /* 0x000e620000001000 */
[----:B------:R-:W-:Y:S01]  /*2420*/  UISETP.GT.AND UP0, UPT, UR4, 0x9, UPT ;  /* 0x000000090400788c */ /* 0x000fe2000bf04270 */
[----:B0-----:R-:W-:Y:S01]  /*2430*/  IADD3 R2, P0, PT, R16, UR6, RZ ;  /* 0x0000000610027c10 */ /* 0x001fe2000ff1e0ff */
[----:B-1----:R-:W-:-:S04]  /*2440*/  FADD.FTZ R4, R0, -RZ ;  /* 0x800000ff00047221 */ /* 0x002fc80000010000 */
[----:B------:R-:W-:Y:S01]  /*2450*/  IMAD.X R3, RZ, RZ, UR7, P0 ;  /* 0x00000007ff037e24 */ /* 0x000fe200080e06ff */
[----:B------:R0:W1:Y:S02]  /*2460*/  F2F.BF16.F32 R5, R4 ;  /* 0x0000000400057304 */ /* 0x0000640000202000 */
        /* <DEDUP_REMOVED lines=9> */
[----:B-1----:R-:W-:-:S04]  /*2500*/  IMAD.U32 R0, R5, 0x10000, RZ ;  /* 0x0001000005007824 */ /* 0x002fc800078e00ff */
[----:B------:R-:W1:Y:S02]  /*2510*/  F2I.FTZ.TRUNC.NTZ R5, R0 ;  /* 0x0000000000057305 */ /* 0x000e64000021f100 */
[----:B-1----:R4:W-:Y:S01]  /*2520*/  STG.E.U8 desc[UR36][R2.64], R5 ;  /* 0x0000000502007986 */ /* 0x0029e2000c101124 */
[----:B------:R-:W-:Y:S05]  /*2530*/  BRA `(.L_x_7617) ;  /* 0x0000000c00807947 */ /* 0x000fea0003800000 */
.L_x_7615:
[----:B-1----:R-:W-:-:S06]  /*2540*/  SHF.L.U32 R5, R5, 0x10, RZ ;  /* 0x0000001005057819 */ /* 0x002fcc00000006ff */
[----:B0-----:R-:W0:Y:S02]  /*2550*/  F2I.S64.TRUNC R4, R5 ;  /* 0x0000000500047311 */ /* 0x001e24000020d900 */
[----:B0-----:R3:W-:Y:S01]  /*2560*/  STG.E.U8 desc[UR36][R2.64], R4 ;  /* 0x0000000402007986 */ /* 0x0017e2000c101124 */
[----:B------:R-:W-:Y:S05]  /*2570*/  BRA `(.L_x_7617) ;  /* 0x0000000c00707947 */ /* 0x000fea0003800000 */
.L_x_7614:
[----:B------:R-:W-:-:S09]  /*2580*/  UISETP.NE.AND UP0, UPT, UR4, 0x2, UPT ;  /* 0x000000020400788c */ /* 0x000fd2000bf05270 */
[----:B------:R-:W-:Y:S05]  /*2590*/  BRA.U !UP0, `(.L_x_7618) ;  /* 0x0000000108307547 */ /* 0x000fea000b800000 */
[----:B------:R-:W-:-:S09]  /*25a0*/  UISETP.NE.AND UP0, UPT, UR4, 0x3, UPT ;  /* 0x000000030400788c */ /* 0x000fd2000bf05270 */
[----:B------:R-:W-:Y:S05]  /*25b0*/  BRA.U !UP0, `(.L_x_7619) ;  /* 0x0000000108187547 */ /* 0x000fea000b800000 */
[----:B------:R-:W-:-:S09]  /*25c0*/  UISETP.NE.AND UP0, UPT, UR4, 0x4, UPT ;  /* 0x000000040400788c */ /* 0x000fd2000bf05270 */
[----:B------:R-:W-:Y:S05]  /*25d0*/  BRA.U UP0, `(.L_x_7616) ;  /* 0x0000000900b87547 */ /* 0x000fea000b800000 */
[----:B-1----:R-:W-:-:S06]  /*25e0*/  IMAD.U32 R5, R5, 0x10000, RZ ;  /* 0x0001000005057824 */ /* 0x002fcc00078e00ff */
[----:B0-----:R-:W0:Y:S02]  /*25f0*/  F2I.S64.TRUNC R4, R5 ;  /* 0x0000000500047311 */ /* 0x001e24000020d900 */
[----:B0-----:R0:W-:Y:S01]  /*2600*/  STG.E.64 desc[UR36][R2.64], R4 ;  /* 0x0000000402007986 */ /* 0x0011e2000c101b24 */
[----:B------:R-:W-:Y:S05]  /*2610*/  BRA `(.L_x_7617) ;  /* 0x0000000c00487947 */ /* 0x000fea0003800000 */
.L_x_7619:
[----:B-1----:R-:W-:-:S06]  /*2620*/  IMAD.U32 R5, R5, 0x10000, RZ ;  /* 0x0001000005057824 */ /* 0x002fcc00078e00ff */
[----:B------:R-:W1:Y:S02]  /*2630*/  F2I.FTZ.TRUNC.NTZ R5, R5 ;  /* 0x0000000500057305 */ /* 0x000e64000021f100 */
[----:B-1----:R1:W-:Y:S01]  /*2640*/  STG.E desc[UR36][R2.64], R5 ;  /* 0x0000000502007986 */ /* 0x0023e2000c101924 */
[----:B------:R-:W-:Y:S05]  /*2650*/  BRA `(.L_x_7617) ;  /* 0x0000000c00387947 */ /* 0x000fea0003800000 */
.L_x_7618:
[----:B-1----:R-:W-:-:S06]  /*2660*/  IMAD.U32 R5, R5, 0x10000, RZ ;  /* 0x0001000005057824 */ /* 0x002fcc00078e00ff */
[----:B------:R-:W1:Y:S02]  /*2670*/  F2I.FTZ.TRUNC.NTZ R5, R5 ;  /* 0x0000000500057305 */ /* 0x000e64000021f100 */
[----:B-1----:R2:W-:Y:S01]  /*2680*/  STG.E.U16 desc[UR36][R2.64], R5 ;  /* 0x0000000502007986 */ /* 0x0025e2000c101524 */
[----:B------:R-:W-:Y:S05]  /*2690*/  BRA `(.L_x_7617) ;  /* 0x0000000c00287947 */ /* 0x000fea0003800000 */
.L_x_7613:
        /* <DEDUP_REMOVED lines=9> */
.L_x_7621:
[----:B-1----:R-:W-:-:S05]  /*2730*/  IMAD.U32 R0, R5, 0x10000, RZ ;  /* 0x0001000005007824 */ /* 0x002fca00078e00ff */
[----:B------:R-:W-:-:S05]  /*2740*/  F2FP.F16.F32.PACK_AB R0, RZ, R0 ;  /* 0x00000000ff00723e */ /* 0x000fca00000000ff */
[----:B------:R1:W-:Y:S01]  /*2750*/  STG.E.U16 desc[UR36][R2.64], R0 ;  /* 0x0000000002007986 */ /* 0x0003e2000c101524 */
[----:B------:R-:W-:Y:S05]  /*2760*/  BRA `(.L_x_7617) ;  /* 0x0000000800f47947 */ /* 0x000fea0003800000 */
.L_x_7620:
[----:B------:R-:W-:-:S09]  /*2770*/  UISETP.NE.AND UP0, UPT, UR4, 0x7, UPT ;  /* 0x000000070400788c */ /* 0x000fd2000bf05270 */
[----:B------:R-:W-:Y:S05]  /*2780*/  BRA.U !UP0, `(.L_x_7622) ;  /* 0x0000000108347547 */ /* 0x000fea000b800000 */
[----:B------:R-:W-:-:S09]  /*2790*/  UISETP.NE.AND UP0, UPT, UR4, 0x8, UPT ;  /* 0x000000080400788c */ /* 0x000fd2000bf05270 */
[----:B------:R-:W-:Y:S05]  /*27a0*/  BRA.U !UP0, `(.L_x_7623) ;  /* 0x0000000108187547 */ /* 0x000fea000b800000 */
[----:B------:R-:W-:-:S09]  /*27b0*/  UISETP.NE.AND UP0, UPT, UR4, 0x9, UPT ;  /* 0x000000090400788c */ /* 0x000fd2000bf05270 */
[----:B------:R-:W-:Y:S05]  /*27c0*/  BRA.U UP0, `(.L_x_7616) ;  /* 0x00000009003c7547 */ /* 0x000fea000b800000 */
[----:B01----:R-:W-:Y:S02]  /*27d0*/  IMAD.U32 R4, R5, 0x10000, RZ ;  /* 0x0001000005047824 */ /* 0x003fe400078e00ff */
[----:B------:R-:W-:-:S05]  /*27e0*/  IMAD.MOV.U32 R5, RZ, RZ, RZ ;  /* 0x000000ffff057224 */ /* 0x000fca00078e00ff */
[----:B------:R0:W-:Y:S01]  /*27f0*/  STG.E.64 desc[UR36][R2.64], R4 ;  /* 0x0000000402007986 */ /* 0x0001e2000c101b24 */
[----:B------:R-:W-:Y:S05]  /*2800*/  BRA `(.L_x_7617) ;  /* 0x0000000800cc7947 */ /* 0x000fea0003800000 */
.L_x_7623:
[----:B-1----:R-:W-:-:S04]  /*2810*/  SHF.L.U32 R5, R5, 0x10, RZ ;  /* 0x0000001005057819 */ /* 0x002fc800000006ff */
[----:B------:R-:W-:-:S04]  /*2820*/  F2FP.F16.F32.PACK_AB R5, RZ, R5 ;  /* 0x00000005ff05723e */ /* 0x000fc800000000ff */
[----:B------:R-:W-:-:S05]  /*2830*/  PRMT R5, R5, 0x5410, RZ ;  /* 0x0000541005057816 */ /* 0x000fca00000000ff */
[----:B------:R1:W-:Y:S01]  /*2840*/  STG.E desc[UR36][R2.64], R5 ;  /* 0x0000000502007986 */ /* 0x0003e2000c101924 */
[----:B------:R-:W-:Y:S05]  /*2850*/  BRA `(.L_x_7617) ;  /* 0x0000000800b87947 */ /* 0x000fea0003800000 */
.L_x_7622:
[----:B01----:R-:W-:-:S04]  /*2860*/  IMAD.U32 R4, R5, 0x10000, RZ ;  /* 0x0001000005047824 */ /* 0x003fc800078e00ff */
[----:B------:R-:W-:-:S06]  /*2870*/  FMUL.FTZ R4, R4, 1 ;  /* 0x3f80000004047820 */ /* 0x000fcc0000410000 */
[----:B------:R-:W0:Y:S02]  /*2880*/  F2F.F64.F32 R4, R4 ;  /* 0x0000000400047310 */ /* 0x000e240000201800 */
[----:B0-----:R0:W-:Y:S01]  /*2890*/  STG.E.64 desc[UR36][R2.64], R4 ;  /* 0x0000000402007986 */ /* 0x0011e2000c101b24 */
[----:B------:R-:W-:Y:S05]  /*28a0*/  BRA `(.L_x_7617) ;  /* 0x0000000800a47947 */ /* 0x000fea0003800000 */
.L_x_7612:
        /* <DEDUP_REMOVED lines=13> */
.L_x_7626:
[----:B-1----:R-:W-:Y:S01]  /*2980*/  IMAD.U32 R5, R5, 0x10000, RZ ;  /* 0x0001000005057824 */ /* 0x002fe200078e00ff */
[----:B------:R-:W-:-:S03]  /*2990*/  CS2R R6, SRZ ;  /* 0x0000000000067805 */ /* 0x000fc6000001ff00 */
[----:B------:R-:W-:-:S06]  /*29a0*/  FMUL.FTZ R5, R5, 1 ;  /* 0x3f80000005057820 */ /* 0x000fcc0000410000 */
[----:B0-----:R-:W0:Y:S02]  /*29b0*/  F2F.F64.F32 R4, R5 ;  /* 0x0000000500047310 */ /* 0x001e240000201800 */
[----:B0-----:R0:W-:Y:S01]  /*29c0*/  STG.E.128 desc[UR36][R2.64], R4 ;  /* 0x0000000402007986 */ /* 0x0011e2000c101d24 */
[----:B------:R-:W-:Y:S05]  /*29d0*/  BRA `(.L_x_7617) ;  /* 0x0000000800587947 */ /* 0x000fea0003800000 */
.L_x_7625:
        /* <DEDUP_REMOVED lines=15> */
[----:B0-----:R-:W-:Y:S01]  /*2ad0*/  @P0 LOP3.LUT R4, R0, 0x1, RZ, 0xc0, !PT ;  /* 0x0000000100040812 */ /* 0x001fe200078ec0ff */
[----:B------:R-:W-:-:S03]  /*2ae0*/  @!P0 FADD.FTZ R0, R6, 16384 ;  /* 0x4680000006008421 */ /* 0x000fc60000010000 */
[----:B------:R-:W-:-:S04]  /*2af0*/  @P0 IADD3 R4, PT, PT, R7, 0x407ffff, R4 ;  /* 0x0407ffff07040810 */ /* 0x000fc80007ffe004 */
[----:B------:R-:W-:-:S07]  /*2b00*/  @P0 SHF.R.U32.HI R0, RZ, 0x14, R4 ;  /* 0x00000014ff000819 */ /* 0x000fce0000011604 */
.L_x_7630:
[----:B------:R-:W-:Y:S05]  /*2b10*/  BSYNC.RECONVERGENT B0 ;  /* 0x0000000000007941 */ /* 0x000fea0003800200 */
.L_x_7629:
[----:B------:R-:W-:-:S05]  /*2b20*/  LOP3.LUT R5, R0, 0x80, R5, 0xf8, !PT ;  /* 0x0000008000057812 */ /* 0x000fca00078ef805 */
[----:B------:R1:W-:Y:S01]  /*2b30*/  STG.E.U8 desc[UR36][R2.64], R5 ;  /* 0x0000000502007986 */ /* 0x0003e2000c101124 */
[----:B------:R-:W-:Y:S05]  /*2b40*/  BRA `(.L_x_7617) ;  /* 0x0000000400fc7947 */ /* 0x000fea0003800000 */
.L_x_7628:
[----:B-1----:R-:W-:Y:S01]  /*2b50*/  IMAD.U32 R7, R5, 0x10000, RZ ;  /* 0x0001000005077824 */ /* 0x002fe200078e00ff */
        /* <DEDUP_REMOVED lines=10> */
[----:B0-----:R-:W-:Y:S01]  /*2c00*/  @P0 LOP3.LUT R4, R0, 0x1, RZ, 0xc0, !PT ;  /* 0x0000000100040812 */ /* 0x001fe200078ec0ff */
[----:B------:R-:W-:-:S03]  /*2c10*/  @!P0 FADD.FTZ R0, R6, 128 ;  /* 0x4300000006008421 */ /* 0x000fc60000010000 */
[----:B------:R-:W-:-:S04]  /*2c20*/  @P0 IADD3 R4, PT, PT, R7, 0x80fffff, R4 ;  /* 0x080fffff07040810 */ /* 0x000fc80007ffe004 */
[----:B------:R-:W-:-:S07]  /*2c30*/  @P0 SHF.R.U32.HI R0, RZ, 0x15, R4 ;  /* 0x00000015ff000819 */ /* 0x000fce0000011604 */
.L_x_7632:
[----:B------:R-:W-:Y:S05]  /*2c40*/  BSYNC.RECONVERGENT B0 ;  /* 0x0000000000007941 */ /* 0x000fea0003800200 */
.L_x_7631:
[----:B------:R-:W-:-:S05]  /*2c50*/  LOP3.LUT R5, R0, 0x80, R5, 0xf8, !PT ;  /* 0x0000008000057812 */ /* 0x000fca00078ef805 */
[----:B------:R1:W-:Y:S01]  /*2c60*/  STG.E.U8 desc[UR36][R2.64], R5 ;  /* 0x0000000502007986 */ /* 0x0003e2000c101124 */
[----:B------:R-:W-:Y:S05]  /*2c70*/  BRA `(.L_x_7617) ;  /* 0x0000000400b07947 */ /* 0x000fea0003800000 */
.L_x_7627:
[----:B-1----:R1:W-:Y:S01]  /*2c80*/  STG.E.U16 desc[UR36][R2.64], R5 ;  /* 0x0000000502007986 */ /* 0x0023e2000c101524 */
[----:B------:R-:W-:Y:S05]  /*2c90*/  BRA `(.L_x_7617) ;  /* 0x0000000400a87947 */ /* 0x000fea0003800000 */
.L_x_7624:
        /* <DEDUP_REMOVED lines=12> */
.L_x_7635:
[----:B-1----:R-:W-:Y:S01]  /*2d60*/  IMAD.U32 R5, R5, 0x10000, RZ ;  /* 0x0001000005057824 */ /* 0x002fe200078e00ff */
[----:B------:R-:W-:Y:S01]  /*2d70*/  BSSY.RECONVERGENT B0, `(.L_x_7636) ;  /* 0x0000014000007945 */ /* 0x000fe20003800200 */
[----:B------:R-:W-:-:S03]  /*2d80*/  IMAD.MOV.U32 R0, RZ, RZ, 0x80 ;  /* 0x00000080ff007424 */ /* 0x000fc600078e00ff */
[----:B0-----:R-:W-:-:S04]  /*2d90*/  LOP3.LUT R4, R5, 0x7fffffff, RZ, 0xc0, !PT ;  /* 0x7fffffff05047812 */ /* 0x001fc800078ec0ff */
        /* <DEDUP_REMOVED lines=9> */
.L_x_7638:
[----:B------:R-:W-:-:S04]  /*2e30*/  SHF.R.U32.HI R0, RZ, 0x14, R5 ;  /* 0x00000014ff007819 */ /* 0x000fc80000011605 */
[----:B------:R-:W-:-:S04]  /*2e40*/  LOP3.LUT R0, R0, 0x1, RZ, 0xc0, !PT ;  /* 0x0000000100007812 */ /* 0x000fc800078ec0ff */
[----:B------:R-:W-:-:S04]  /*2e50*/  IADD3 R0, PT, PT, R5, 0x487ffff, R0 ;  /* 0x0487ffff05007810 */ /* 0x000fc80007ffe000 */
[----:B------:R-:W-:-:S04]  /*2e60*/  SHF.R.U32.HI R0, RZ, 0x14, R0 ;  /* 0x00000014ff007819 */ /* 0x000fc80000011600 */
[----:B------:R-:W-:-:S07]  /*2e70*/  LOP3.LUT R4, R0, 0xff, RZ, 0xc0, !PT ;  /* 0x000000ff00047812 */ /* 0x000fce00078ec0ff */
.L_x_7639:
[----:B------:R-:W-:-:S04]  /*2e80*/  SHF.R.U32.HI R5, RZ, 0x18, R5 ;  /* 0x00000018ff057819 */ /* 0x000fc80000011605 */
[----:B------:R-:W-:-:S04]  /*2e90*/  LOP3.LUT R4, R4, 0x80, R5, 0xf8, !PT ;  /* 0x0000008004047812 */ /* 0x000fc800078ef805 */
[----:B------:R-:W-:-:S07]  /*2ea0*/  PRMT R0, R4, 0x7610, R0 ;  /* 0x0000761004007816 */ /* 0x000fce0000000000 */
.L_x_7637:
[----:B------:R-:W-:Y:S05]  /*2eb0*/  BSYNC.RECONVERGENT B0 ;  /* 0x0000000000007941 */ /* 0x000fea0003800200 */
.L_x_7636:
[----:B------:R0:W-:Y:S01]  /*2ec0*/  STG.E.U8 desc[UR36][R2.64], R0 ;  /* 0x0000000002007986 */ /* 0x0001e2000c101124 */
[----:B------:R-:W-:Y:S05]  /*2ed0*/  BRA `(.L_x_7617) ;  /* 0x0000000400187947 */ /* 0x000fea0003800000 */
.L_x_7634:
[----:B-1----:R-:W-:Y:S01]  /*2ee0*/  IMAD.U32 R5, R5, 0x10000, RZ ;  /* 0x0001000005057824 */ /* 0x002fe200078e00ff */
[----:B------:R-:W-:Y:S01]  /*2ef0*/  BSSY.RECONVERGENT B0, `(.L_x_7640) ;  /* 0x0000014000007945 */ /* 0x000fe20003800200 */
[----:B------:R-:W-:-:S03]  /*2f00*/  MOV R0, 0x80 ;  /* 0x0000008000007802 */ /* 0x000fc60000000f00 */
        /* <DEDUP_REMOVED lines=10> */
.L_x_7642:
[----:B------:R-:W-:-:S04]  /*2fb0*/  SHF.R.U32.HI R0, RZ, 0x15, R5 ;  /* 0x00000015ff007819 */ /* 0x000fc80000011605 */
[----:B------:R-:W-:-:S04]  /*2fc0*/  LOP3.LUT R0, R0, 0x1, RZ, 0xc0, !PT ;  /* 0x0000000100007812 */ /* 0x000fc800078ec0ff */
[----:B------:R-:W-:-:S04]  /*2fd0*/  IADD3 R0, PT, PT, R5, 0x88fffff, R0 ;  /* 0x088fffff05007810 */ /* 0x000fc80007ffe000 */
[----:B------:R-:W-:-:S04]  /*2fe0*/  SHF.R.U32.HI R0, RZ, 0x15, R0 ;  /* 0x00000015ff007819 */ /* 0x000fc80000011600 */
[----:B------:R-:W-:-:S07]  /*2ff0*/  LOP3.LUT R4, R0, 0xff, RZ, 0xc0, !PT ;  /* 0x000000ff00047812 */ /* 0x000fce00078ec0ff */
.L_x_7643:
[----:B------:R-:W-:-:S04]  /*3000*/  SHF.R.U32.HI R5, RZ, 0x18, R5 ;  /* 0x00000018ff057819 */ /* 0x000fc80000011605 */
[----:B------:R-:W-:-:S04]  /*3010*/  LOP3.LUT R4, R4, 0x80, R5, 0xf8, !PT ;  /* 0x0000008004047812 */ /* 0x000fc800078ef805 */
[----:B------:R-:W-:-:S07]  /*3020*/  PRMT R0, R4, 0x7610, R0 ;  /* 0x0000761004007816 */ /* 0x000fce0000000000 */
.L_x_7641:
[----:B------:R-:W-:Y:S05]  /*3030*/  BSYNC.RECONVERGENT B0 ;  /* 0x0000000000007941 */ /* 0x000fea0003800200 */
.L_x_7640:
[----:B------:R0:W-:Y:S01]  /*3040*/  STG.E.U8 desc[UR36][R2.64], R0 ;  /* 0x0000000002007986 */ /* 0x0001e2000c101124 */
[----:B------:R-:W-:Y:S05]  /*3050*/  BRA `(.L_x_7617) ;  /* 0x0000000000b87947 */ /* 0x000fea0003800000 */
.L_x_7633:
[----:B------:R-:W-:-:S09]  /*3060*/  UISETP.NE.AND UP0, UPT, UR4, 0x1c, UPT ;  /* 0x0000001c0400788c */ /* 0x000fd2000bf05270 */
[----:B------:R-:W-:Y:S05]  /*3070*/  BRA.U !UP0, `(.L_x_7644) ;  /* 0x0000000108a47547 */ /* 0x000fea000b800000 */
[----:B------:R-:W-:-:S09]  /*3080*/  UISETP.NE.AND UP0, UPT, UR4, 0x1d, UPT ;  /* 0x0000001d0400788c */ /* 0x000fd2000bf05270 */
[----:B------:R-:W-:Y:S05]  /*3090*/  BRA.U !UP0, `(.L_x_7645) ;  /* 0x00000001088c7547 */ /* 0x000fea000b800000 */
[----:B------:R-:W-:-:S09]  /*30a0*/  UISETP.NE.AND UP0, UPT, UR4, 0x2c, UPT ;  /* 0x0000002c0400788c */ /* 0x000fd2000bf05270 */
[----:B------:R-:W-:Y:S05]  /*30b0*/  BRA.U !UP0, `(.L_x_7646) ;  /* 0x0000000108447547 */ /* 0x000fea000b800000 */
.L_x_7616:
[----:B------:R-:W-:Y:S01]  /*30c0*/  MOV R0, 0x0 ;  /* 0x0000000000007802 */ /* 0x000fe20000000f00 */
        /* <DEDUP_REMOVED lines=15> */
.L_x_7647:
[----:B------:R-:W-:Y:S05]  /*31c0*/  BRA `(.L_x_7617) ;  /* 0x00000000005c7947 */ /* 0x000fea0003800000 */
.L_x_7646:
[----:B-1----:R-:W-:-:S05]  /*31d0*/  IMAD.U32 R5, R5, 0x10000, RZ ;  /* 0x0001000005057824 */ /* 0x002fca00078e00ff */
[----:B------:R-:W-:-:S04]  /*31e0*/  SHF.R.U32.HI R6, RZ, 0x17, R5 ;  /* 0x00000017ff067819 */ /* 0x000fc80000011605 */
[----:B0-----:R-:W-:-:S04]  /*31f0*/  LOP3.LUT R4, R6, 0xff, RZ, 0xc0, !PT ;  /* 0x000000ff06047812 */ /* 0x001fc800078ec0ff */
        /* <DEDUP_REMOVED lines=13> */
.L_x_7645:
[----:B-1----:R-:W-:-:S06]  /*32d0*/  IMAD.U32 R5, R5, 0x10000, RZ ;  /* 0x0001000005057824 */ /* 0x002fcc00078e00ff */
[----:B0-----:R-:W0:Y:S02]  /*32e0*/  F2I.U64.TRUNC R4, R5 ;  /* 0x0000000500047311 */ /* 0x001e24000020d800 */
[----:B0-----:R0:W-:Y:S01]  /*32f0*/  STG.E.64 desc[UR36][R2.64], R4 ;  /* 0x0000000402007986 */ /* 0x0011e2000c101b24 */
[----:B------:R-:W-:Y:S05]  /*3300*/  BRA `(.L_x_7617) ;  /* 0x00000000000c7947 */ /* 0x000fea0003800000 */
.L_x_7644:
[----:B-1----:R-:W-:-:S06]  /*3310*/  SHF.L.U32 R5, R5, 0x10, RZ ;  /* 0x0000001005057819 */ /* 0x002fcc00000006ff */
[----:B------:R-:W1:Y:S02]  /*3320*/  F2I.FTZ.U32.TRUNC.NTZ R5, R5 ;  /* 0x0000000500057305 */ /* 0x000e64000021f000 */
[----:B-1----:R1:W-:Y:S02]  /*3330*/  STG.E desc[UR36][R2.64], R5 ;  /* 0x0000000502007986 */ /* 0x0023e4000c101924 */
.L_x_7617:
[----:B------:R-:W-:-:S07]  /*3340*/  VIADD R17, R17, 0x80 ;  /* 0x0000008011117836 */ /* 0x000fce0000000000 */
.L_x_7576:
[----:B------:R-:W-:Y:S05]  /*3350*/  BSYNC.RECONVERGENT B6 ;  /* 0x0000000000067941 */ /* 0x000fea0003800200 */
.L_x_7575:
[----:B------:R-:W5:Y:S01]  /*3360*/  LDCU UR4, c[0x0][0x380] ;  /* 0x00007000ff0477ac */ /* 0x000f620008000800 */
[----:B------:R-:W-:Y:S01]  /*3370*/  BSSY.RECONVERGENT B6, `(.L_x_7648) ;  /* 0x0000327000067945 */ /* 0x000fe20003800200 */
[----:B-----5:R-:W-:-:S13]  /*3380*/  ISETP.GE.AND P0, PT, R17, UR4, PT ;  /* 0x0000000411007c0c */ /* 0x020fda000bf06270 */
[----:B------:R-:W-:Y:S05]  /*3390*/  @P0 BRA `(.L_x_7649) ;  /* 0x0000003000900947 */ /* 0x000fea0003800000 */
[----:B------:R-:W5:Y:S01]  /*33a0*/  LDCU UR4, c[0x0][0x388] ;  /* 0x00007100ff0477ac */ /* 0x000f620008000800 */
[----:B01----:R-:W-:Y:S02]  /*33b0*/  IMAD.MOV.U32 R0, RZ, RZ, RZ ;  /* 0x000000ffff007224 */ /* 0x003fe400078e00ff */
[----:B------:R-:W-:Y:S01]  /*33c0*/  IMAD.MOV.U32 R16, RZ, RZ, RZ ;  /* 0x000000ffff107224 */ /* 0x000fe200078e00ff */
[----:B-----5:R-:W-:-:S09]  /*33d0*/  UISETP.NE.AND UP0, UPT, UR4, URZ, UPT ;  /* 0x000000ff0400728c */ /* 0x020fd2000bf05270 */
[----:B------:R-:W-:Y:S05]  /*33e0*/  BRA.U !UP0, `(.L_x_7650) ;  /* 0x0000001108a87547 */ /* 0x000fea000b800000 */
[----:B------:R-:W2:Y:S01]  /*33f0*/  LDCU.64 UR4, c[0x0][0x390] ;  /* 0x00007200ff0477ac */ /* 0x000ea20008000a00 */
[----:B------:R-:W-:Y:S01]  /*3400*/  HFMA2 R16, -RZ, RZ, 0, 0 ;  /* 0x00000000ff107431 */ /* 0x000fe200000001ff */
[----:B------:R-:W0:Y:S01]  /*3410*/  LDCU UR6, c[0x0][0x38c] ;  /* 0x00007180ff0677ac */ /* 0x000e220008000800 */
[----:B------:R-:W1:Y:S01]  /*3420*/  LDCU.64 UR8, c[0x0][0x4b8] ;  /* 0x00009700ff0877ac */ /* 0x000e620008000a00 */
[----:B------:R-:W-:Y:S02]  /*3430*/  UISETP.NE.AND UP0, UPT, UR40, URZ, UPT ;  /* 0x000000ff2800728c */ /* 0x000fe4000bf05270 */
[----:B--234-:R-:W-:-:S05]  /*3440*/  IMAD.HI.U32 R2, R17, UR4, R16 ;  /* 0x0000000411027c27 */ /* 0x01cfca000f8e0010 */
[----:B------:R-:W-:-:S05]  /*3450*/  SHF.R.U32.HI R3, RZ, UR5, R2 ;  /* 0x00000005ff037c19 */ /* 0x000fca0008011602 */
[----:B------:R-:W-:-:S04]  /*3460*/  IMAD.MOV R0, RZ, RZ, -R3 ;  /* 0x000000ffff007224 */ /* 0x000fc800078e0a03 */
        /* <DEDUP_REMOVED lines=290> */
.L_x_7650:
[----:B------:R-:W2:Y:S01]  /*4690*/  LDCU.64 UR6, c[0x0][0x588] ;  /* 0x0000b100ff0677ac */ /* 0x000ea20008000a00 */
[----:B------:R-:W-:-:S04]  /*46a0*/  UPRMT UR4, UR41, 0x9910, URZ ;  /* 0x0000991029047896 */ /* 0x000fc800080000ff */
[----:B------:R-:W-:Y:S01]  /*46b0*/  UISETP.GT.AND UP0, UPT, UR4, 0x9, UPT ;  /* 0x000000090400788c */ /* 0x000fe2000bf04270 */
[----:B--234-:R-:W-:-:S04]  /*46c0*/  IADD3 R2, P0, PT, R0, UR6, RZ ;  /* 0x0000000600027c10 */ /* 0x01cfc8000ff1e0ff */
        /* <DEDUP_REMOVED lines=14> */
.L_x_7654:
[----:B------:R-:W2:Y:S02]  /*47b0*/  LDG.E.U8 R2, desc[UR36][R2.64] ;  /* 0x0000002402027981 */ /* 0x000ea4000c1e1100 */
[----:B--2---:R-:W-:-:S04]  /*47c0*/  I2FP.F32.U32 R0, R2 ;  /* 0x0000000200007245 */ /* 0x004fc80000201000 */
[----:B------:R-:W-:Y:S01]  /*47d0*/  F2FP.BF16.F32.PACK_AB R0, RZ, R0 ;  /* 0x00000000ff00723e */ /* 0x000fe200000010ff */
[----:B------:R-:W-:Y:S06]  /*47e0*/  BRA `(.L_x_7656) ;  /* 0x0000000c00a47947 */ /* 0x000fec0003800000 */
.L_x_7653:
        /* <DEDUP_REMOVED lines=10> */
.L_x_7658:
[----:B------:R-:W2:Y:S02]  /*4890*/  LDG.E R2, desc[UR36][R2.64] ;  /* 0x0000002402027981 */ /* 0x000ea4000c1e1900 */
[----:B--2---:R-:W-:-:S04]  /*48a0*/  I2FP.F32.S32 R0, R2 ;  /* 0x0000000200007245 */ /* 0x004fc80000201400 */
[----:B------:R-:W-:Y:S01]  /*48b0*/  F2FP.BF16.F32.PACK_AB R0, RZ, R0 ;  /* 0x00000000ff00723e */ /* 0x000fe200000010ff */
[----:B------:R-:W-:Y:S06]  /*48c0*/  BRA `(.L_x_7656) ;  /* 0x0000000c006c7947 */ /* 0x000fec0003800000 */
.L_x_7657:
[----:B------:R-:W2:Y:S02]  /*48d0*/  LDG.E.U16 R2, desc[UR36][R2.64] ;  /* 0x0000002402027981 */ /* 0x000ea4000c1e1500 */
[----:B--2---:R-:W0:Y:S02]  /*48e0*/  I2F.S16 R0, R2 ;  /* 0x0000000200007306 */ /* 0x004e240000101400 */
[----:B0-----:R-:W-:Y:S01]  /*48f0*/  F2FP.BF16.F32.PACK_AB R0, RZ, R0 ;  /* 0x00000000ff00723e */ /* 0x001fe200000010ff */
[----:B------:R-:W-:Y:S06]  /*4900*/  BRA `(.L_x_7656) ;  /* 0x0000000c005c7947 */ /* 0x000fec0003800000 */
.L_x_7652:
        /* <DEDUP_REMOVED lines=9> */
.L_x_7660:
[----:B------:R-:W2:Y:S02]  /*49a0*/  LDG.E.U16 R0, desc[UR36][R2.64] ;  /* 0x0000002402007981 */ /* 0x000ea4000c1e1500 */
[----:B--2---:R-:W-:-:S05]  /*49b0*/  HADD2.F32 R0, -RZ, R0.H0_H0 ;  /* 0x20000000ff007230 */ /* 0x004fca0000004100 */
[----:B------:R-:W-:Y:S01]  /*49c0*/  F2FP.BF16.F32.PACK_AB R0, RZ, R0 ;  /* 0x00000000ff00723e */ /* 0x000fe200000010ff */
[----:B------:R-:W-:Y:S06]  /*49d0*/  BRA `(.L_x_7656) ;  /* 0x0000000c00287947 */ /* 0x000fec0003800000 */
.L_x_7659:
        /* <DEDUP_REMOVED lines=9> */
.L_x_7662:
[----:B------:R-:W2:Y:S02]  /*4a70*/  LDG.E.U16 R2, desc[UR36][R2.64] ;  /* 0x0000002402027981 */ /* 0x000ea4000c1e1500 */
[----:B--2---:R-:W-:-:S05]  /*4a80*/  HADD2.F32 R0, -RZ, R2.H0_H0 ;  /* 0x20000002ff007230 */ /* 0x004fca0000004100 */
[----:B------:R-:W-:Y:S01]  /*4a90*/  F2FP.BF16.F32.PACK_AB R0, RZ, R0 ;  /* 0x00000000ff00723e */ /* 0x000fe200000010ff */
[----:B------:R-:W-:Y:S06]  /*4aa0*/  BRA `(.L_x_7656) ;  /* 0x0000000800f47947 */ /* 0x000fec0003800000 */
.L_x_7661:
        /* <DEDUP_REMOVED lines=12> */
.L_x_7651:
        /* <DEDUP_REMOVED lines=13> */
.L_x_7665:
        /* <DEDUP_REMOVED lines=12> */
.L_x_7664:
        /* <DEDUP_REMOVED lines=27> */
.L_x_7667:
        /* <DEDUP_REMOVED lines=13> */
.L_x_7666:
[----:B------:R0:W5:Y:S01]  /*4f80*/  LDG.E.U16 R0, desc[UR36][R2.64] ;  /* 0x0000002402007981 */ /* 0x000162000c1e1500 */
[----:B------:R-:W-:Y:S05]  /*4f90*/  BRA `(.L_x_7656) ;  /* 0x0000000400b87947 */ /* 0x000fea0003800000 */
.L_x_7663:
        /* <DEDUP_REMOVED lines=12> */
.L_x_7670:
        /* <DEDUP_REMOVED lines=21> */
.L_x_7674:
[----:B------:R-:W-:Y:S05]  /*51b0*/  BSYNC.RECONVERGENT B1 ;  /* 0x0000000000017941 */ /* 0x000fea0003800200 */
.L_x_7673:
[----:B------:R-:W-:Y:S01]  /*51c0*/  IMAD.SHL.U32 R0, R0, 0x100000, RZ ;  /* 0x0010000000007824 */ /* 0x000fe200078e00ff */
[----:B------:R-:W-:-:S04]  /*51d0*/  LEA R2, R2, 0x3b800000, 0x17 ;  /* 0x3b80000002027811 */ /* 0x000fc800078eb8ff */
[----:B------:R-:W-:-:S07]  /*51e0*/  LOP3.LUT R0, R2, R0, R7, 0xfe, !PT ;  /* 0x0000000002007212 */ /* 0x000fce00078efe07 */
.L_x_7672:
[----:B------:R-:W-:Y:S05]  /*51f0*/  BSYNC.RECONVERGENT B0 ;  /* 0x0000000000007941 */ /* 0x000fea0003800200 */
.L_x_7671:
[----:B------:R-:W-:Y:S01]  /*5200*/  F2FP.BF16.F32.PACK_AB R0, RZ, R0 ;  /* 0x00000000ff00723e */ /* 0x000fe200000010ff */
[----:B------:R-:W-:Y:S06]  /*5210*/  BRA `(.L_x_7656) ;  /* 0x0000000400187947 */ /* 0x000fec0003800000 */
.L_x_7669:
        /* <DEDUP_REMOVED lines=21> */
.L_x_7678:
[----:B------:R-:W-:Y:S05]  /*5370*/  BSYNC.RECONVERGENT B1 ;  /* 0x0000000000017941 */ /* 0x000fea0003800200 */
.L_x_7677:
[----:B------:R-:W-:Y:S01]  /*5380*/  IMAD.SHL.U32 R0, R0, 0x200000, RZ ;  /* 0x0020000000007824 */ /* 0x000fe200078e00ff */
[----:B------:R-:W-:-:S04]  /*5390*/  LEA R2, R2, 0x37800000, 0x17 ;  /* 0x3780000002027811 */ /* 0x000fc800078eb8ff */
[----:B------:R-:W-:-:S07]  /*53a0*/  LOP3.LUT R0, R2, R0, R7, 0xfe, !PT ;  /* 0x0000000002007212 */ /* 0x000fce00078efe07 */
.L_x_7676:
[----:B------:R-:W-:Y:S05]  /*53b0*/  BSYNC.RECONVERGENT B0 ;  /* 0x0000000000007941 */ /* 0x000fea0003800200 */
.L_x_7675:
[----:B------:R-:W-:Y:S01]  /*53c0*/  F2FP.BF16.F32.PACK_AB R0, RZ, R0 ;  /* 0x00000000ff00723e */ /* 0x000fe200000010ff */
[----:B------:R-:W-:Y:S06]  /*53d0*/  BRA `(.L_x_7656) ;  /* 0x0000000000a87947 */ /* 0x000fec0003800000 */
.L_x_7668:
        /* <DEDUP_REMOVED lines=14> */
.L_x_7682:
[----:B------:R-:W-:Y:S05]  /*54c0*/  BSYNC.RECONVERGENT B0 ;  /* 0x0000000000007941 */ /* 0x000fea0003800200 */
.L_x_7681:
[----:B------:R-:W-:Y:S01]  /*54d0*/  F2FP.BF16.F32.PACK_AB R0, RZ, R0 ;  /* 0x00000000ff00723e */ /* 0x000fe200000010ff */
[----:B------:R-:W-:Y:S06]  /*54e0*/  BRA `(.L_x_7656) ;  /* 0x0000000000647947 */ /* 0x000fec0003800000 */
.L_x_7655:
        /* <DEDUP_REMOVED lines=16> */
.L_x_7683:
[----:B------:R-:W-:Y:S01]  /*55f0*/  PRMT R0, RZ, 0x7610, R0 ;  /* 0x00007610ff007816 */ /* 0x000fe20000000000 */
[----:B------:R-:W-:Y:S06]  /*5600*/  BRA `(.L_x_7656) ;  /* 0x00000000001c7947 */ /* 0x000fec0003800000 */
.L_x_7680:
[----:B------:R-:W2:Y:S02]  /*5610*/  LDG.E.64 R2, desc[UR36][R2.64] ;  /* 0x0000002402027981 */ /* 0x000ea4000c1e1b00 */
[----:B--2---:R-:W0:Y:S02]  /*5620*/  I2F.U64 R0, R2 ;  /* 0x0000000200007312 */ /* 0x004e240000301000 */
[----:B0-----:R-:W-:Y:S01]  /*5630*/  F2FP.BF16.F32.PACK_AB R0, RZ, R0 ;  /* 0x00000000ff00723e */ /* 0x001fe200000010ff */
[----:B------:R-:W-:Y:S06]  /*5640*/  BRA `(.L_x_7656) ;  /* 0x00000000000c7947 */ /* 0x000fec0003800000 */
.L_x_7679:
[----:B------:R-:W2:Y:S02]  /*5650*/  LDG.E R2, desc[UR36][R2.64] ;  /* 0x0000002402027981 */ /* 0x000ea4000c1e1900 */
[----:B--2---:R-:W-:-:S04]  /*5660*/  I2FP.F32.U32 R0, R2 ;  /* 0x0000000200007245 */ /* 0x004fc80000201000 */
[----:B------:R-:W-:-:S07]  /*5670*/  F2FP.BF16.F32.PACK_AB R0, RZ, R0 ;  /* 0x00000000ff00723e */ /* 0x000fce00000010ff */
.L_x_7656:
[----:B-----5:R-:W-:Y:S01]  /*5680*/  IMAD.U32 R0, R0, 0x10000, RZ ;  /* 0x0001000000007824 */ /* 0x020fe200078e00ff */
[----:B------:R-:W0:Y:S01]  /*5690*/  LDCU.64 UR6, c[0x0][0x580] ;  /* 0x0000b000ff0677ac */ /* 0x000e220008000a00 */
[----:B------:R-:W-:-:S04]  /*56a0*/  UPRMT UR4, UR42, 0x9910, URZ ;  /* 0x000099102a047896 */ /* 0x000fc800080000ff */
[----:B------:R-:W1:Y:S01]  /*56b0*/  MUFU.RCP R0, R0 ;  /* 0x0000000000007308 */ /* 0x000e620000001000 */
[----:B------:R-:W-:Y:S01]  /*56c0*/  UISETP.GT.AND UP0, UPT, UR4, 0x9, UPT ;  /* 0x000000090400788c */ /* 0x000fe2000bf04270 */
[----:B0-----:R-:W-:-:S04]  /*56d0*/  IADD3 R2, P0, PT, R16, UR6, RZ ;  /* 0x0000000610027c10 */ /* 0x001fc8000ff1e0ff */
[----:B------:R-:W-:Y:S01]  /*56e0*/  IADD3.X R3, PT, PT, RZ, UR7, RZ, P0, !PT ;  /* 0x00000007ff037c10 */ /* 0x000fe200087fe4ff */
[----:B-1----:R-:W-:-:S04]  /*56f0*/  FADD.FTZ R4, R0, -RZ ;  /* 0x800000ff00047221 */ /* 0x002fc80000010000 */
[----:B------:R0:W1:Y:S01]  /*5700*/  F2F.BF16.F32 R5, R4 ;  /* 0x0000000400057304 */ /* 0x0000620000202000 */
        /* <DEDUP_REMOVED lines=13> */
.L_x_7687:
[----:B-1----:R-:W-:-:S06]  /*57e0*/  IMAD.U32 R5, R5, 0x10000, RZ ;  /* 0x0001000005057824 */ /* 0x002fcc00078e00ff */
[----:B0-----:R-:W0:Y:S02]  /*57f0*/  F2I.S64.TRUNC R4, R5 ;  /* 0x0000000500047311 */ /* 0x001e24000020d900 */
[----:B0-----:R0:W-:Y:S01]  /*5800*/  STG.E.U8 desc[UR36][R2.64], R4 ;  /* 0x0000000402007986 */ /* 0x0011e2000c101124 */
[----:B------:R-:W-:Y:S05]  /*5810*/  BRA `(.L_x_7689) ;  /* 0x0000000c006c7947 */ /* 0x000fea0003800000 */
.L_x_7686:
[----:B------:R-:W-:-:S09]  /*5820*/  UISETP.NE.AND UP0, UPT, UR4, 0x2, UPT ;  /* 0x000000020400788c */ /* 0x000fd2000bf05270 */
[----:B------:R-:W-:Y:S05]  /*5830*/  BRA.U !UP0, `(.L_x_7690) ;  /* 0x0000000108307547 */ /* 0x000fea000b800000 */
[----:B------:R-:W-:-:S09]  /*5840*/  UISETP.NE.AND UP0, UPT, UR4, 0x3, UPT ;  /* 0x000000030400788c */ /* 0x000fd2000bf05270 */
[----:B------:R-:W-:Y:S05]  /*5850*/  BRA.U !UP0, `(.L_x_7691) ;  /* 0x0000000108187547 */ /* 0x000fea000b800000 */
[----:B------:R-:W-:-:S09]  /*5860*/  UISETP.NE.AND UP0, UPT, UR4, 0x4, UPT ;  /* 0x000000040400788c */ /* 0x000fd2000bf05270 */
[----:B------:R-:W-:Y:S05]  /*5870*/  BRA.U UP0, `(.L_x_7688) ;  /* 0x0000000900787547 */ /* 0x000fea000b800000 */
[----:B-1----:R-:W-:-:S06]  /*5880*/  SHF.L.U32 R5, R5, 0x10, RZ ;  /* 0x0000001005057819 */ /* 0x002fcc00000006ff */
[----:B0-----:R-:W0:Y:S02]  /*5890*/  F2I.S64.TRUNC R4, R5 ;  /* 0x0000000500047311 */ /* 0x001e24000020d900 */
[----:B0-----:R0:W-:Y:S01]  /*58a0*/  STG.E.64 desc[UR36][R2.64], R4 ;  /* 0x0000000402007986 */ /* 0x0011e2000c101b24 */
[----:B------:R-:W-:Y:S05]  /*58b0*/  BRA `(.L_x_7689) ;  /* 0x0000000c00447947 */ /* 0x000fea0003800000 */
.L_x_7691:
[----:B-1----:R-:W-:-:S06]  /*58c0*/  IMAD.U32 R5, R5, 0x10000, RZ ;  /* 0x0001000005057824 */ /* 0x002fcc00078e00ff */
[----:B------:R-:W1:Y:S02]  /*58d0*/  F2I.FTZ.TRUNC.NTZ R5, R5 ;  /* 0x0000000500057305 */ /* 0x000e64000021f100 */
[----:B-1----:R1:W-:Y:S01]  /*58e0*/  STG.E desc[UR36][R2.64], R5 ;  /* 0x0000000502007986 */ /* 0x0023e2000c101924 */
[----:B------:R-:W-:Y:S05]  /*58f0*/  BRA `(.L_x_7689) ;  /* 0x0000000c00347947 */ /* 0x000fea0003800000 */
.L_x_7690:
[----:B-1----:R-:W-:-:S06]  /*5900*/  IMAD.U32 R5, R5, 0x10000, RZ ;  /* 0x0001000005057824 */ /* 0x002fcc00078e00ff */
[----:B------:R-:W1:Y:S02]  /*5910*/  F2I.FTZ.TRUNC.NTZ R5, R5 ;  /* 0x0000000500057305 */ /* 0x000e64000021f100 */
[----:B-1----:R1:W-:Y:S01]  /*5920*/  STG.E.U16 desc[UR36][R2.64], R5 ;  /* 0x0000000502007986 */ /* 0x0023e2000c101524 */
[----:B------:R-:W-:Y:S05]  /*5930*/  BRA `(.L_x_7689) ;  /* 0x0000000c00247947 */ /* 0x000fea0003800000 */
.L_x_7685:
        /* <DEDUP_REMOVED lines=9> */
.L_x_7693:
[----:B-1----:R-:W-:-:S05]  /*59d0*/  IMAD.U32 R0, R5, 0x10000, RZ ;  /* 0x0001000005007824 */ /* 0x002fca00078e00ff */
[----:B------:R-:W-:-:S05]  /*59e0*/  F2FP.F16.F32.PACK_AB R0, RZ, R0 ;  /* 0x00000000ff00723e */ /* 0x000fca00000000ff */
[----:B------:R1:W-:Y:S01]  /*59f0*/  STG.E.U16 desc[UR36][R2.64], R0 ;  /* 0x0000000002007986 */ /* 0x0003e2000c101524 */
[----:B------:R-:W-:Y:S05]  /*5a00*/  BRA `(.L_x_7689) ;  /* 0x0000000800f07947 */ /* 0x000fea0003800000 */
.L_x_7692:
[----:B------:R-:W-:-:S09]  /*5a10*/  UISETP.NE.AND UP0, UPT, UR4, 0x7, UPT ;  /* 0x000000070400788c */ /* 0x000fd2000bf05270 */
[----:B------:R-:W-:Y:S05]  /*5a20*/  BRA.U !UP0, `(.L_x_7694) ;  /* 0x0000000108347547 */ /* 0x000fea000b800000 */
[----:B------:R-:W-:-:S09]  /*5a30*/  UISETP.NE.AND UP0, UPT, UR4, 0x8, UPT ;  /* 0x000000080400788c */ /* 0x000fd2000bf05270 */
[----:B------:R-:W-:Y:S05]  /*5a40*/  BRA.U !UP0, `(.L_x_7695) ;  /* 0x0000000108187547 */ /* 0x000fea000b800000 */
[----:B------:R-:W-:-:S09]  /*5a50*/  UISETP.NE.AND UP0, UPT, UR4, 0x9, UPT ;  /* 0x000000090400788c */ /* 0x000fd2000bf05270 */
[----:B------:R-:W-:Y:S05]  /*5a60*/  BRA.U UP0, `(.L_x_7688) ;  /* 0x0000000500fc7547 */ /* 0x000fea000b800000 */
[----:B01----:R-:W-:Y:S01]  /*5a70*/  IMAD.U32 R4, R5, 0x10000, RZ ;  /* 0x0001000005047824 */ /* 0x003fe200078e00ff */
[----:B------:R-:W-:-:S05]  /*5a80*/  MOV R5, RZ ;  /* 0x000000ff00057202 */ /* 0x000fca0000000f00 */
[----:B------:R0:W-:Y:S01]  /*5a90*/  STG.E.64 desc[UR36][R2.64], R4 ;  /* 0x0000000402007986 */ /* 0x0001e2000c101b24 */
[----:B------:R-:W-:Y:S05]  /*5aa0*/  BRA `(.L_x_7689) ;  /* 0x0000000800c87947 */ /* 0x000fea0003800000 */
.L_x_7695:
[----:B-1----:R-:W-:-:S05]  /*5ab0*/  IMAD.U32 R5, R5, 0x10000, RZ ;  /* 0x0001000005057824 */ /* 0x002fca00078e00ff */
[----:B------:R-:W-:-:S04]  /*5ac0*/  F2FP.F16.F32.PACK_AB R5, RZ, R5 ;  /* 0x00000005ff05723e */ /* 0x000fc800000000ff */
[----:B------:R-:W-:-:S05]  /*5ad0*/  PRMT R5, R5, 0x5410, RZ ;  /* 0x0000541005057816 */ /* 0x000fca00000000ff */
[----:B------:R1:W-:Y:S01]  /*5ae0*/  STG.E desc[UR36][R2.64], R5 ;  /* 0x0000000502007986 */ /* 0x0003e2000c101924 */
[----:B------:R-:W-:Y:S05]  /*5af0*/  BRA `(.L_x_7689) ;  /* 0x0000000800b47947 */ /* 0x000fea0003800000 */
.L_x_7694:
[----:B01----:R-:W-:-:S04]  /*5b00*/  IMAD.U32 R4, R5, 0x10000, RZ ;  /* 0x0001000005047824 */ /* 0x003fc800078e00ff */
[----:B------:R-:W-:-:S06]  /*5b10*/  FMUL.FTZ R4, R4, 1 ;  /* 0x3f80000004047820 */ /* 0x000fcc0000410000 */
[----:B------:R-:W0:Y:S02]  /*5b20*/  F2F.F64.F32 R4, R4 ;  /* 0x0000000400047310 */ /* 0x000e240000201800 */
[----:B0-----:R0:W-:Y:S01]  /*5b30*/  STG.E.64 desc[UR36][R2.64], R4 ;  /* 0x0000000402007986 */ /* 0x0011e2000c101b24 */
[----:B------:R-:W-:Y:S05]  /*5b40*/  BRA `(.L_x_7689) ;  /* 0x0000000800a07947 */ /* 0x000fea0003800000 */
.L_x_7684:
        /* <DEDUP_REMOVED lines=14> */
.L_x_7699:
[----:B-1----:R-:W-:Y:S01]  /*5c30*/  IMAD.U32 R5, R5, 0x10000, RZ ;  /* 0x0001000005057824 */ /* 0x002fe200078e00ff */
[----:B------:R-:W-:Y:S01]  /*5c40*/  BSSY.RECONVERGENT B0, `(.L_x_7700) ;  /* 0x0000013000007945 */ /* 0x000fe20003800200 */
[----:B------:R-:W-:-:S03]  /*5c50*/  IMAD.MOV.U32 R0, RZ, RZ, 0x80 ;  /* 0x00000080ff007424 */ /* 0x000fc600078e00ff */
[----:B0-----:R-:W-:-:S04]  /*5c60*/  LOP3.LUT R4, R5, 0x7fffffff, RZ, 0xc0, !PT ;  /* 0x7fffffff05047812 */ /* 0x001fc800078ec0ff */
        /* <DEDUP_REMOVED lines=14> */
.L_x_7702:
[----:B------:R-:W-:-:S04]  /*5d50*/  SHF.R.U32.HI R5, RZ, 0x18, R5 ;  /* 0x00000018ff057819 */ /* 0x000fc80000011605 */
[----:B------:R-:W-:-:S07]  /*5d60*/  LOP3.LUT R0, R0, 0x80, R5, 0xf8, !PT ;  /* 0x0000008000007812 */ /* 0x000fce00078ef805 */
.L_x_7701:
[----:B------:R-:W-:Y:S05]  /*5d70*/  BSYNC.RECONVERGENT B0 ;  /* 0x0000000000007941 */ /* 0x000fea0003800200 */
.L_x_7700:
[----:B------:R0:W-:Y:S01]  /*5d80*/  STG.E.U8 desc[UR36][R2.64], R0 ;  /* 0x0000000002007986 */ /* 0x0001e2000c101124 */
[----:B------:R-:W-:Y:S05]  /*5d90*/  BRA `(.L_x_7689) ;  /* 0x00000008000c7947 */ /* 0x000fea0003800000 */
.L_x_7698:
        /* <DEDUP_REMOVED lines=18> */
.L_x_7705:
[----:B------:R-:W-:-:S04]  /*5ec0*/  SHF.R.U32.HI R5, RZ, 0x18, R5 ;  /* 0x00000018ff057819 */ /* 0x000fc80000011605 */
[----:B------:R-:W-:-:S07]  /*5ed0*/  LOP3.LUT R0, R0, 0x80, R5, 0xf8, !PT ;  /* 0x0000008000007812 */ /* 0x000fce00078ef805 */
.L_x_7704:
[----:B------:R-:W-:Y:S05]  /*5ee0*/  BSYNC.RECONVERGENT B0 ;  /* 0x0000000000007941 */ /* 0x000fea0003800200 */
.L_x_7703:
[----:B------:R0:W-:Y:S01]  /*5ef0*/  STG.E.U8 desc[UR36][R2.64], R0 ;  /* 0x0000000002007986 */ /* 0x0001e2000c101124 */
[----:B------:R-:W-:Y:S05]  /*5f00*/  BRA `(.L_x_7689) ;  /* 0x0000000400b07947 */ /* 0x000fea0003800000 */
.L_x_7697:
        /* <DEDUP_REMOVED lines=22> */
.L_x_7707:
[----:B-1----:R-:W-:-:S06]  /*6070*/  SHF.L.U32 R5, R5, 0x10, RZ ;  /* 0x0000001005057819 */ /* 0x002fcc00000006ff */
[----:B0-----:R-:W0:Y:S02]  /*6080*/  F2I.U64.TRUNC R4, R5 ;  /* 0x0000000500047311 */ /* 0x001e24000020d800 */
[----:B0-----:R0:W-:Y:S01]  /*6090*/  STG.E.64 desc[UR36][R2.64], R4 ;  /* 0x0000000402007986 */ /* 0x0011e2000c101b24 */
[----:B------:R-:W-:Y:S05]  /*60a0*/  BRA `(.L_x_7689) ;  /* 0x0000000400487947 */ /* 0x000fea0003800000 */
.L_x_7706:
[----:B-1----:R-:W-:-:S06]  /*60b0*/  IMAD.U32 R5, R5, 0x10000, RZ ;  /* 0x0001000005057824 */ /* 0x002fcc00078e00ff */
[----:B------:R-:W1:Y:S02]  /*60c0*/  F2I.FTZ.U32.TRUNC.NTZ R5, R5 ;  /* 0x0000000500057305 */ /* 0x000e64000021f000 */
[----:B-1----:R1:W-:Y:S01]  /*60d0*/  STG.E desc[UR36][R2.64], R5 ;  /* 0x0000000502007986 */ /* 0x0023e2000c101924 */
[----:B------:R-:W-:Y:S05]  /*60e0*/  BRA `(.L_x_7689) ;  /* 0x0000000400387947 */ /* 0x000fea0003800000 */
.L_x_7696:
        /* <DEDUP_REMOVED lines=11> */
.L_x_7709:
[----:B-1----:R-:W-:Y:S02]  /*61a0*/  SHF.L.U32 R5, R5, 0x10, RZ ;  /* 0x0000001005057819 */ /* 0x002fe400000006ff */
[----:B------:R-:W-:-:S03]  /*61b0*/  CS2R R6, SRZ ;  /* 0x0000000000067805 */ /* 0x000fc6000001ff00 */
[----:B------:R-:W-:-:S06]  /*61c0*/  FMUL.FTZ R5, R5, 1 ;  /* 0x3f80000005057820 */ /* 0x000fcc0000410000 */
[----:B0-----:R-:W0:Y:S02]  /*61d0*/  F2F.F64.F32 R4, R5 ;  /* 0x0000000500047310 */ /* 0x001e240000201800 */
[----:B0-----:R0:W-:Y:S01]  /*61e0*/  STG.E.128 desc[UR36][R2.64], R4 ;  /* 0x0000000402007986 */ /* 0x0011e2000c101d24 */
[----:B------:R-:W-:Y:S05]  /*61f0*/  BRA `(.L_x_7689) ;  /* 0x0000000000f47947 */ /* 0x000fea0003800000 */
.L_x_7708:
[----:B------:R-:W-:-:S09]  /*6200*/  UISETP.NE.AND UP0, UPT, UR4, 0xf, UPT ;  /* 0x0000000f0400788c */ /* 0x000fd2000bf05270 */
[----:B------:R-:W-:Y:S05]  /*6210*/  BRA.U !UP0, `(.L_x_7710) ;  /* 0x0000000108e87547 */ /* 0x000fea000b800000 */
[----:B------:R-:W-:-:S09]  /*6220*/  UISETP.NE.AND UP0, UPT, UR4, 0x17, UPT ;  /* 0x000000170400788c */ /* 0x000fd2000bf05270 */
[----:B------:R-:W-:Y:S05]  /*6230*/  BRA.U !UP0, `(.L_x_7711) ;  /* 0x0000000108907547 */ /* 0x000fea000b800000 */
[----:B------:R-:W-:-:S09]  /*6240*/  UISETP.NE.AND UP0, UPT, UR4, 0x18, UPT ;  /* 0x000000180400788c */ /* 0x000fd2000bf05270 */
[----:B------:R-:W-:Y:S05]  /*6250*/  BRA.U !UP0, `(.L_x_7712) ;  /* 0x0000000108447547 */ /* 0x000fea000b800000 */
.L_x_7688:
[----:B------:R-:W-:Y:S01]  /*6260*/  MOV R0, 0x0 ;  /* 0x0000000000007802 */ /* 0x000fe20000000f00 */
        /* <DEDUP_REMOVED lines=15> */
.L_x_7713:
[----:B------:R-:W-:Y:S05]  /*6360*/  BRA `(.L_x_7689) ;  /* 0x0000000000987947 */ /* 0x000fea0003800000 */
.L_x_7712:
[----:B-1----:R-:W-:Y:S01]  /*6370*/  IMAD.U32 R7, R5, 0x10000, RZ ;  /* 0x0001000005077824 */ /* 0x002fe200078e00ff */
[----:B------:R-:W-:Y:S01]  /*6380*/  BSSY.RECONVERGENT B0, `(.L_x_7714) ;  /* 0x000000c000007945 */ /* 0x000fe20003800200 */
[----:B------:R-:W-:-:S03]  /*6390*/  IMAD.MOV.U32 R0, RZ, RZ, 0x7f ;  /* 0x0000007fff007424 */ /* 0x000fc600078e00ff */
[----:B0-----:R-:W-:Y:S02]  /*63a0*/  LOP3.LUT R4, R7, 0x7fffffff, RZ, 0xc0, !PT ;  /* 0x7fffffff07047812 */ /* 0x001fe400078ec0ff */
        /* <DEDUP_REMOVED lines=9> */
.L_x_7715:
[----:B------:R-:W-:Y:S05]  /*6440*/  BSYNC.RECONVERGENT B0 ;  /* 0x0000000000007941 */ /* 0x000fea0003800200 */
.L_x_7714:
[----:B------:R-:W-:-:S05]  /*6450*/  LOP3.LUT R5, R0, 0x80, R5, 0xf8, !PT ;  /* 0x0000008000057812 */ /* 0x000fca00078ef805 */
[----:B------:R3:W-:Y:S01]  /*6460*/  STG.E.U8 desc[UR36][R2.64], R5 ;  /* 0x0000000502007986 */ /* 0x0007e2000c101124 */
[----:B------:R-:W-:Y:S05]  /*6470*/  BRA `(.L_x_7689) ;  /* 0x0000000000547947 */ /* 0x000fea0003800000 */
.L_x_7711:
[----:B-1----:R-:W-:Y:S01]  /*6480*/  SHF.L.U32 R5, R5, 0x10, RZ ;  /* 0x0000001005057819 */ /* 0x002fe200000006ff */
[----:B------:R-:W-:Y:S03]  /*6490*/  BSSY.RECONVERGENT B0, `(.L_x_7716) ;  /* 0x000000e000007945 */ /* 0x000fe60003800200 */
[----:B0-----:R-:W-:-:S04]  /*64a0*/  LOP3.LUT R4, R5, 0x7fffffff, RZ, 0xc0, !PT ;  /* 0x7fffffff05047812 */ /* 0x001fc800078ec0ff */
        /* <DEDUP_REMOVED lines=9> */
.L_x_7717:
[----:B------:R-:W-:Y:S01]  /*6540*/  IMAD.MOV.U32 R0, RZ, RZ, 0x7f ;  /* 0x0000007fff007424 */ /* 0x000fe200078e00ff */
[----:B------:R-:W-:-:S04]  /*6550*/  ISETP.GT.U32.AND P0, PT, R4, 0x7f800000, PT ;  /* 0x7f8000000400780c */ /* 0x000fc80003f04070 */
[----:B------:R-:W-:-:S09]  /*6560*/  SEL R0, R0, 0x7c, P0 ;  /* 0x0000007c00007807 */ /* 0x000fd20000000000 */
.L_x_7718:
[----:B------:R-:W-:Y:S05]  /*6570*/  BSYNC.RECONVERGENT B0 ;  /* 0x0000000000007941 */ /* 0x000fea0003800200 */
.L_x_7716:
[----:B------:R-:W-:-:S04]  /*6580*/  SHF.R.U32.HI R5, RZ, 0x18, R5 ;  /* 0x00000018ff057819 */ /* 0x000fc80000011605 */
[----:B------:R-:W-:-:S05]  /*6590*/  LOP3.LUT R5, R0, 0x80, R5, 0xf8, !PT ;  /* 0x0000008000057812 */ /* 0x000fca00078ef805 */
[----:B------:R2:W-:Y:S01]  /*65a0*/  STG.E.U8 desc[UR36][R2.64], R5 ;  /* 0x0000000502007986 */ /* 0x0005e2000c101124 */
[----:B------:R-:W-:Y:S05]  /*65b0*/  BRA `(.L_x_7689) ;  /* 0x0000000000047947 */ /* 0x000fea0003800000 */
.L_x_7710:
[----:B-1----:R1:W-:Y:S02]  /*65c0*/  STG.E.U16 desc[UR36][R2.64], R5 ;  /* 0x0000000502007986 */ /* 0x0023e4000c101524 */
.L_x_7689:
[----:B------:R-:W-:-:S07]  /*65d0*/  VIADD R17, R17, 0x80 ;  /* 0x0000008011117836 */ /* 0x000fce0000000000 */
.L_x_7649:
[----:B------:R-:W-:Y:S05]  /*65e0*/  BSYNC.RECONVERGENT B6 ;  /* 0x0000000000067941 */ /* 0x000fea0003800200 */
.L_x_7648:
[----:B------:R-:W5:Y:S01]  /*65f0*/  LDCU UR4, c[0x0][0x380] ;  /* 0x00007000ff0477ac */ /* 0x000f620008000800 */
[----:B------:R-:W-:Y:S01]  /*6600*/  BSSY.RECONVERGENT B6, `(.L_x_7719) ;  /* 0x0000327000067945 */ /* 0x000fe20003800200 */
[----:B-----5:R-:W-:-:S13]  /*6610*/  ISETP.GE.AND P0, PT, R17, UR4, PT ;  /* 0x0000000411007c0c */ /* 0x020fda000bf06270 */
[----:B------:R-:W-:Y:S05]  /*6620*/  @P0 BRA `(.L_x_7720) ;  /* 0x0000003000900947 */ /* 0x000fea0003800000 */
[----:B------:R-:W5:Y:S01]  /*6630*/  LDCU UR4, c[0x0][0x388] ;  /* 0x00007100ff0477ac */ /* 0x000f620008000800 */
[----:B01----:R-:W-:Y:S01]  /*6640*/  MOV R0, RZ ;  /* 0x000000ff00007202 */ /* 0x003fe20000000f00 */
[----:B------:R-:W-:Y:S01]  /*6650*/  IMAD.MOV.U32 R16, RZ, RZ, RZ ;  /* 0x000000ffff107224 */ /* 0x000fe200078e00ff */
[----:B-----5:R-:W-:-:S09]  /*6660*/  UISETP.NE.AND UP0, UPT, UR4, URZ, UPT ;  /* 0x000000ff0400728c */ /* 0x020fd2000bf05270 */
[----:B------:R-:W-:Y:S05]  /*6670*/  BRA.U !UP0, `(.L_x_7721) ;  /* 0x0000001108a87547 */ /* 0x000fea000b800000 */
[----:B------:R-:W2:Y:S01]  /*6680*/  LDCU.64 UR4, c[0x0][0x390] ;  /* 0x00007200ff0477ac */ /* 0x000ea20008000a00 */
[----:B------:R-:W-:Y:S01]  /*6690*/  IMAD.MOV.U32 R16, RZ, RZ, RZ ;  /* 0x000000ffff107224 */ /* 0x000fe200078e00ff */
[----:B------:R-:W0:Y:S01]  /*66a0*/  LDCU UR6, c[0x0][0x38c] ;  /* 0x00007180ff0677ac */ /* 0x000e220008000800 */
[----:B------:R-:W1:Y:S01]  /*66b0*/  LDCU.64 UR8, c[0x0][0x4b8] ;  /* 0x00009700ff0877ac */ /* 0x000e620008000a00 */
[----:B------:R-:W-:Y:S01]  /*66c0*/  UISETP.NE.AND UP0, UPT, UR40, URZ, UPT ;  /* 0x000000ff2800728c */ /* 0x000fe2000bf05270 */
[----:B--234-:R-:W-:-:S05]  /*66d0*/  IMAD.HI.U32 R2, R17, UR4, R16 ;  /* 0x0000000411027c27 */ /* 0x01cfca000f8e0010 */
        /* <DEDUP_REMOVED lines=292> */
.L_x_7721:
[----:B------:R-:W2:Y:S01]  /*7920*/  LDCU.64 UR6, c[0x0][0x588] ;  /* 0x0000b100ff0677ac */ /* 0x000ea20008000a00 */
[----:B------:R-:W-:-:S04]  /*7930*/  UPRMT UR4, UR41, 0x9910, URZ ;  /* 0x0000991029047896 */ /* 0x000fc800080000ff */
[----:B------:R-:W-:Y:S01]  /*7940*/  UISETP.GT.AND UP0, UPT, UR4, 0x9, UPT ;  /* 0x000000090400788c */ /* 0x000fe2000bf04270 */
[----:B--234-:R-:W-:-:S05]  /*7950*/  IADD3 R2, P0, PT, R0, UR6, RZ ;  /* 0x0000000600027c10 */ /* 0x01cfca000ff1e0ff */
        /* <DEDUP_REMOVED lines=14> */
.L_x_7725:
[----:B------:R-:W2:Y:S02]  /*7a40*/  LDG.E.U8 R2, desc[UR36][R2.64] ;  /* 0x0000002402027981 */ /* 0x000ea4000c1e1100 */
[----:B--2---:R-:W-:-:S04]  /*7a50*/  I2FP.F32.U32 R0, R2 ;  /* 0x0000000200007245 */ /* 0x004fc80000201000 */
[----:B------:R-:W-:Y:S01]  /*7a60*/  F2FP.BF16.F32.PACK_AB R0, RZ, R0 ;  /* 0x00000000ff00723e */ /* 0x000fe200000010ff */
[----:B------:R-:W-:Y:S06]  /*7a70*/  BRA `(.L_x_7727) ;  /* 0x0000000c00a47947 */ /* 0x000fec0003800000 */
.L_x_7724:
        /* <DEDUP_REMOVED lines=10> */
.L_x_7729:
[----:B------:R-:W2:Y:S02]  /*7b20*/  LDG.E R2, desc[UR36][R2.64] ;  /* 0x0000002402027981 */ /* 0x000ea4000c1e1900 */
[----:B--2---:R-:W-:-:S04]  /*7b30*/  I2FP.F32.S32 R0, R2 ;  /* 0x0000000200007245 */ /* 0x004fc80000201400 */
[----:B------:R-:W-:Y:S01]  /*7b40*/  F2FP.BF16.F32.PACK_AB R0, RZ, R0 ;  /* 0x00000000ff00723e */ /* 0x000fe200000010ff */
[----:B------:R-:W-:Y:S06]  /*7b50*/  BRA `(.L_x_7727) ;  /* 0x0000000c006c7947 */ /* 0x000fec0003800000 */
.L_x_7728:
[----:B------:R-:W2:Y:S02]  /*7b60*/  LDG.E.U16 R2, desc[UR36][R2.64] ;  /* 0x0000002402027981 */ /* 0x000ea4000c1e1500 */
[----:B--2---:R-:W0:Y:S02]  /*7b70*/  I2F.S16 R0, R2 ;  /* 0x0000000200007306 */ /* 0x004e240000101400 */
[----:B0-----:R-:W-:Y:S01]  /*7b80*/  F2FP.BF16.F32.PACK_AB R0, RZ, R0 ;  /* 0x00000000ff00723e */ /* 0x001fe200000010ff */
[----:B------:R-:W-:Y:S06]  /*7b90*/  BRA `(.L_x_7727) ;  /* 0x0000000c005c7947 */ /* 0x000fec0003800000 */
.L_x_7723:
        /* <DEDUP_REMOVED lines=9> */
.L_x_7731:
[----:B------:R-:W2:Y:S02]  /*7c30*/  LDG.E.U16 R0, desc[UR36][R2.64] ;  /* 0x0000002402007981 */ /* 0x000ea4000c1e1500 */
[----:B--2---:R-:W-:-:S05]  /*7c40*/  HADD2.F32 R0, -RZ, R0.H0_H0 ;  /* 0x20000000ff007230 */ /* 0x004fca0000004100 */
[----:B------:R-:W-:Y:S01]  /*7c50*/  F2FP.BF16.F32.PACK_AB R0, RZ, R0 ;  /* 0x00000000ff00723e */ /* 0x000fe200000010ff */
[----:B------:R-:W-:Y:S06]  /*7c60*/  BRA `(.L_x_7727) ;  /* 0x0000000c00287947 */ /* 0x000fec0003800000 */
.L_x_7730:
        /* <DEDUP_REMOVED lines=9> */
.L_x_7733:
[----:B------:R-:W2:Y:S02]  /*7d00*/  LDG.E.U16 R2, desc[UR36][R2.64] ;  /* 0x0000002402027981 */ /* 0x000ea4000c1e1500 */
[----:B--2---:R-:W-:-:S05]  /*7d10*/  HADD2.F32 R0, -RZ, R2.H0_H0 ;  /* 0x20000002ff007230 */ /* 0x004fca0000004100 */
[----:B------:R-:W-:Y:S01]  /*7d20*/  F2FP.BF16.F32.PACK_AB R0, RZ, R0 ;  /* 0x00000000ff00723e */ /* 0x000fe200000010ff */
[----:B------:R-:W-:Y:S06]  /*7d30*/  BRA `(.L_x_7727) ;  /* 0x0000000800f47947 */ /* 0x000fec0003800000 */
.L_x_7732:
        /* <DEDUP_REMOVED lines=12> */
.L_x_7722:
        /* <DEDUP_REMOVED lines=13> */
.L_x_7736:
        /* <DEDUP_REMOVED lines=12> */
.L_x_7735:
        /* <DEDUP_REMOVED lines=27> */
.L_x_7738:
        /* <DEDUP_REMOVED lines=13> */
.L_x_7737:
[----:B------:R0:W5:Y:S01]  /*8210*/  LDG.E.U16 R0, desc[UR36][R2.64] ;  /* 0x0000002402007981 */ /* 0x000162000c1e1500 */
[----:B------:R-:W-:Y:S05]  /*8220*/  BRA `(.L_x_7727) ;  /* 0x0000000400b87947 */ /* 0x000fea0003800000 */
.L_x_7734:
        /* <DEDUP_REMOVED lines=12> */
.L_x_7741:
        /* <DEDUP_REMOVED lines=21> */
.L_x_7745:
[----:B------:R-:W-:Y:S05]  /*8440*/  BSYNC.RECONVERGENT B1 ;  /* 0x0000000000017941 */ /* 0x000fea0003800200 */
.L_x_7744:
[----:B------:R-:W-:Y:S02]  /*8450*/  SHF.L.U32 R0, R0, 0x14, RZ ;  /* 0x0000001400007819 */ /* 0x000fe400000006ff */
[----:B------:R-:W-:-:S04]  /*8460*/  LEA R2, R2, 0x3b800000, 0x17 ;  /* 0x3b80000002027811 */ /* 0x000fc800078eb8ff */
[----:B------:R-:W-:-:S07]  /*8470*/  LOP3.LUT R0, R2, R0, R7, 0xfe, !PT ;  /* 0x0000000002007212 */ /* 0x000fce00078efe07 */
.L_x_7743:
[----:B------:R-:W-:Y:S05]  /*8480*/  BSYNC.RECONVERGENT B0 ;  /* 0x0000000000007941 */ /* 0x000fea0003800200 */
.L_x_7742:
[----:B------:R-:W-:Y:S01]  /*8490*/  F2FP.BF16.F32.PACK_AB R0, RZ, R0 ;  /* 0x00000000ff00723e */ /* 0x000fe200000010ff */
[----:B------:R-:W-:Y:S06]  /*84a0*/  BRA `(.L_x_7727) ;  /* 0x0000000400187947 */ /* 0x000fec0003800000 */
.L_x_7740:
        /* <DEDUP_REMOVED lines=21> */
.L_x_7749:
[----:B------:R-:W-:Y:S05]  /*8600*/  BSYNC.RECONVERGENT B1 ;  /* 0x0000000000017941 */ /* 0x000fea0003800200 */
.L_x_7748:
[----:B------:R-:W-:Y:S01]  /*8610*/  IMAD.SHL.U32 R0, R0, 0x200000, RZ ;  /* 0x0020000000007824 */ /* 0x000fe200078e00ff */
[----:B------:R-:W-:-:S04]  /*8620*/  LEA R2, R2, 0x37800000, 0x17 ;  /* 0x3780000002027811 */ /* 0x000fc800078eb8ff */
[----:B------:R-:W-:-:S07]  /*8630*/  LOP3.LUT R0, R2, R0, R7, 0xfe, !PT ;  /* 0x0000000002007212 */ /* 0x000fce00078efe07 */
.L_x_7747:
[----:B------:R-:W-:Y:S05]  /*8640*/  BSYNC.RECONVERGENT B0 ;  /* 0x0000000000007941 */ /* 0x000fea0003800200 */
.L_x_7746:
[----:B------:R-:W-:Y:S01]  /*8650*/  F2FP.BF16.F32.PACK_AB R0, RZ, R0 ;  /* 0x00000000ff00723e */ /* 0x000fe200000010ff */
[----:B------:R-:W-:Y:S06]  /*8660*/  BRA `(.L_x_7727) ;  /* 0x0000000000a87947 */ /* 0x000fec0003800000 */
.L_x_7739:
        /* <DEDUP_REMOVED lines=14> */
.L_x_7753:
[----:B------:R-:W-:Y:S05]  /*8750*/  BSYNC.RECONVERGENT B0 ;  /* 0x0000000000007941 */ /* 0x000fea0003800200 */
.L_x_7752:
[----:B------:R-:W-:Y:S01]  /*8760*/  F2FP.BF16.F32.PACK_AB R0, RZ, R0 ;  /* 0x00000000ff00723e */ /* 0x000fe200000010ff */
[----:B------:R-:W-:Y:S06]  /*8770*/  BRA `(.L_x_7727) ;  /* 0x0000000000647947 */ /* 0x000fec0003800000 */
.L_x_7726:
        /* <DEDUP_REMOVED lines=16> */
.L_x_7754:
[----:B------:R-:W-:Y:S01]  /*8880*/  PRMT R0, RZ, 0x7610, R0 ;  /* 0x00007610ff007816 */ /* 0x000fe20000000000 */
[----:B------:R-:W-:Y:S06]  /*8890*/  BRA `(.L_x_7727) ;  /* 0x00000000001c7947 */ /* 0x000fec0003800000 */
.L_x_7751:
[----:B------:R-:W2:Y:S02]  /*88a0*/  LDG.E.64 R2, desc[UR36][R2.64] ;  /* 0x0000002402027981 */ /* 0x000ea4000c1e1b00 */
[----:B--2---:R-:W0:Y:S02]  /*88b0*/  I2F.U64 R0, R2 ;  /* 0x0000000200007312 */ /* 0x004e240000301000 */
[----:B0-----:R-:W-:Y:S01]  /*88c0*/  F2FP.BF16.F32.PACK_AB R0, RZ, R0 ;  /* 0x00000000ff00723e */ /* 0x001fe200000010ff */
[----:B------:R-:W-:Y:S06]  /*88d0*/  BRA `(.L_x_7727) ;  /* 0x00000000000c7947 */ /* 0x000fec0003800000 */
.L_x_7750:
[----:B------:R-:W2:Y:S02]  /*88e0*/  LDG.E R2, desc[UR36][R2.64] ;  /* 0x0000002402027981 */ /* 0x000ea4000c1e1900 */
[----:B--2---:R-:W-:-:S04]  /*88f0*/  I2FP.F32.U32 R0, R2 ;  /* 0x0000000200007245 */ /* 0x004fc80000201000 */
[----:B------:R-:W-:-:S07]  /*8900*/  F2FP.BF16.F32.PACK_AB R0, RZ, R0 ;  /* 0x00000000ff00723e */ /* 0x000fce00000010ff */
.L_x_7727:
[----:B-----5:R-:W-:Y:S01]  /*8910*/  SHF.L.U32 R0, R0, 0x10, RZ ;  /* 0x0000001000007819 */ /* 0x020fe200000006ff */
        /* <DEDUP_REMOVED lines=21> */
.L_x_7758:
[----:B-1----:R-:W-:-:S06]  /*8a70*/  SHF.L.U32 R5, R5, 0x10, RZ ;  /* 0x0000001005057819 */ /* 0x002fcc00000006ff */
[----:B0-----:R-:W0:Y:S02]  /*8a80*/  F2I.S64.TRUNC R4, R5 ;  /* 0x0000000500047311 */ /* 0x001e24000020d900 */
[----:B0-----:R0:W-:Y:S01]  /*8a90*/  STG.E.U8 desc[UR36][R2.64], R4 ;  /* 0x0000000402007986 */ /* 0x0011e2000c101124 */
[----:B------:R-:W-:Y:S05]  /*8aa0*/  BRA `(.L_x_7760) ;  /* 0x0000000c006c7947 */ /* 0x000fea0003800000 */
.L_x_7757:
        /* <DEDUP_REMOVED lines=10> */
.L_x_7762:
[----:B-1----:R-:W-:-:S06]  /*8b50*/  IMAD.U32 R5, R5, 0x10000, RZ ;  /* 0x0001000005057824 */ /* 0x002fcc00078e00ff */
[----:B------:R-:W1:Y:S02]  /*8b60*/  F2I.FTZ.TRUNC.NTZ R5, R5 ;  /* 0x0000000500057305 */ /* 0x000e64000021f100 */
[----:B-1----:R3:W-:Y:S01]  /*8b70*/  STG.E desc[UR36][R2.64], R5 ;  /* 0x0000000502007986 */ /* 0x0027e2000c101924 */
[----:B------:R-:W-:Y:S05]  /*8b80*/  BRA `(.L_x_7760) ;  /* 0x0000000c00347947 */ /* 0x000fea0003800000 */
.L_x_7761:
[----:B-1----:R-:W-:-:S06]  /*8b90*/  SHF.L.U32 R5, R5, 0x10, RZ ;  /* 0x0000001005057819 */ /* 0x002fcc00000006ff */
[----:B------:R-:W1:Y:S02]  /*8ba0*/  F2I.FTZ.TRUNC.NTZ R5, R5 ;  /* 0x0000000500057305 */ /* 0x000e64000021f100 */
[----:B-1----:R1:W-:Y:S01]  /*8bb0*/  STG.E.U16 desc[UR36][R2.64], R5 ;  /* 0x0000000502007986 */ /* 0x0023e2000c101524 */
[----:B------:R-:W-:Y:S05]  /*8bc0*/  BRA `(.L_x_7760) ;  /* 0x0000000c00247947 */ /* 0x000fea0003800000 */
.L_x_7756:
        /* <DEDUP_REMOVED lines=9> */
.L_x_7764:
[----:B-1----:R-:W-:-:S05]  /*8c60*/  IMAD.U32 R0, R5, 0x10000, RZ ;  /* 0x0001000005007824 */ /* 0x002fca00078e00ff */
[----:B------:R-:W-:-:S05]  /*8c70*/  F2FP.F16.F32.PACK_AB R0, RZ, R0 ;  /* 0x00000000ff00723e */ /* 0x000fca00000000ff */
[----:B------:R1:W-:Y:S01]  /*8c80*/  STG.E.U16 desc[UR36][R2.64], R0 ;  /* 0x0000000002007986 */ /* 0x0003e2000c101524 */
[----:B------:R-:W-:Y:S05]  /*8c90*/  BRA `(.L_x_7760) ;  /* 0x0000000800f07947 */ /* 0x000fea0003800000 */
.L_x_7763:
[----:B------:R-:W-:-:S09]  /*8ca0*/  UISETP.NE.AND UP0, UPT, UR4, 0x7, UPT ;  /* 0x000000070400788c */ /* 0x000fd2000bf05270 */
[----:B------:R-:W-:Y:S05]  /*8cb0*/  BRA.U !UP0, `(.L_x_7765) ;  /* 0x0000000108347547 */ /* 0x000fea000b800000 */
[----:B------:R-:W-:-:S09]  /*8cc0*/  UISETP.NE.AND UP0, UPT, UR4, 0x8, UPT ;  /* 0x000000080400788c */ /* 0x000fd2000bf05270 */
[----:B------:R-:W-:Y:S05]  /*8cd0*/  BRA.U !UP0, `(.L_x_7766) ;  /* 0x0000000108187547 */ /* 0x000fea000b800000 */
[----:B------:R-:W-:-:S09]  /*8ce0*/  UISETP.NE.AND UP0, UPT, UR4, 0x9, UPT ;  /* 0x000000090400788c */ /* 0x000fd2000bf05270 */
[----:B------:R-:W-:Y:S05]  /*8cf0*/  BRA.U UP0, `(.L_x_7759) ;  /* 0x0000000500fc7547 */ /* 0x000fea000b800000 */
[----:B01----:R-:W-:Y:S01]  /*8d00*/  SHF.L.U32 R4, R5, 0x10, RZ ;  /* 0x0000001005047819 */ /* 0x003fe200000006ff */
[----:B------:R-:W-:-:S05]  /*8d10*/  IMAD.MOV.U32 R5, RZ, RZ, RZ ;  /* 0x000000ffff057224 */ /* 0x000fca00078e00ff */
[----:B------:R0:W-:Y:S01]  /*8d20*/  STG.E.64 desc[UR36][R2.64], R4 ;  /* 0x0000000402007986 */ /* 0x0001e2000c101b24 */
[----:B------:R-:W-:Y:S05]  /*8d30*/  BRA `(.L_x_7760) ;  /* 0x0000000800c87947 */ /* 0x000fea0003800000 */
.L_x_7766:
[----:B-1----:R-:W-:-:S05]  /*8d40*/  IMAD.U32 R5, R5, 0x10000, RZ ;  /* 0x0001000005057824 */ /* 0x002fca00078e00ff */
[----:B------:R-:W-:-:S04]  /*8d50*/  F2FP.F16.F32.PACK_AB R5, RZ, R5 ;  /* 0x00000005ff05723e */ /* 0x000fc800000000ff */
[----:B------:R-:W-:-:S05]  /*8d60*/  PRMT R5, R5, 0x5410, RZ ;  /* 0x0000541005057816 */ /* 0x000fca00000000ff */
[----:B------:R1:W-:Y:S01]  /*8d70*/  STG.E desc[UR36][R2.64], R5 ;  /* 0x0000000502007986 */ /* 0x0003e2000c101924 */
[----:B------:R-:W-:Y:S05]  /*8d80*/  BRA `(.L_x_7760) ;  /* 0x0000000800b47947 */ /* 0x000fea0003800000 */
.L_x_7765:
[----:B01----:R-:W-:-:S05]  /*8d90*/  SHF.L.U32 R4, R5, 0x10, RZ ;  /* 0x0000001005047819 */ /* 0x003fca00000006ff */
[----:B------:R-:W-:-:S06]  /*8da0*/  FMUL.FTZ R4, R4, 1 ;  /* 0x3f80000004047820 */ /* 0x000fcc0000410000 */
[----:B------:R-:W0:Y:S02]  /*8db0*/  F2F.F64.F32 R4, R4 ;  /* 0x0000000400047310 */ /* 0x000e240000201800 */
[----:B0-----:R0:W-:Y:S01]  /*8dc0*/  STG.E.64 desc[UR36][R2.64], R4 ;  /* 0x0000000402007986 */ /* 0x0011e2000c101b24 */
[----:B------:R-:W-:Y:S05]  /*8dd0*/  BRA `(.L_x_7760) ;  /* 0x0000000800a07947 */ /* 0x000fea0003800000 */
.L_x_7755:
        /* <DEDUP_REMOVED lines=14> */
.L_x_7770:
[----:B-1----:R-:W-:Y:S01]  /*8ec0*/  IMAD.U32 R5, R5, 0x10000, RZ ;  /* 0x0001000005057824 */ /* 0x002fe200078e00ff */
[----:B------:R-:W-:Y:S01]  /*8ed0*/  BSSY.RECONVERGENT B0, `(.L_x_7771) ;  /* 0x0000013000007945 */ /* 0x000fe20003800200 */
[----:B------:R-:W-:-:S03]  /*8ee0*/  MOV R0, 0x80 ;  /* 0x0000008000007802 */ /* 0x000fc60000000f00 */
        /* <DEDUP_REMOVED lines=15> */
.L_x_7773:
[----:B------:R-:W-:-:S04]  /*8fe0*/  SHF.R.U32.HI R5, RZ, 0x18, R5 ;  /* 0x00000018ff057819 */ /* 0x000fc80000011605 */
[----:B------:R-:W-:-:S07]  /*8ff0*/  LOP3.LUT R0, R0, 0x80, R5, 0xf8, !PT ;  /* 0x0000008000007812 */ /* 0x000fce00078ef805 */
.L_x_7772:
[----:B------:R-:W-:Y:S05]  /*9000*/  BSYNC.RECONVERGENT B0 ;  /* 0x0000000000007941 */ /* 0x000fea0003800200 */
.L_x_7771:
[----:B------:R0:W-:Y:S01]  /*9010*/  STG.E.U8 desc[UR36][R2.64], R0 ;  /* 0x0000000002007986 */ /* 0x0001e2000c101124 */
[----:B------:R-:W-:Y:S05]  /*9020*/  BRA `(.L_x_7760) ;  /* 0x00000008000c7947 */ /* 0x000fea0003800000 */
.L_x_7769:
[----:B-1----:R-:W-:Y:S01]  /*9030*/  IMAD.U32 R5, R5, 0x10000, RZ ;  /* 0x0001000005057824 */ /* 0x002fe200078e00ff */
[----:B------:R-:W-:Y:S01]  /*9040*/  BSSY.RECONVERGENT B0, `(.L_x_7774) ;  /* 0x0000013000007945 */ /* 0x000fe20003800200 */
[----:B------:R-:W-:-:S03]  /*9050*/  HFMA2 R0, -RZ, RZ, 0, 7.62939453125e-06 ;  /* 0x00000080ff007431 */ /* 0x000fc600000001ff */
        /* <DEDUP_REMOVED lines=15> */
.L_x_7776:
[----:B------:R-:W-:-:S04]  /*9150*/  SHF.R.U32.HI R5, RZ, 0x18, R5 ;  /* 0x00000018ff057819 */ /* 0x000fc80000011605 */
[----:B------:R-:W-:-:S07]  /*9160*/  LOP3.LUT R0, R0, 0x80, R5, 0xf8, !PT ;  /* 0x0000008000007812 */ /* 0x000fce00078ef805 */
.L_x_7775:
[----:B------:R-:W-:Y:S05]  /*9170*/  BSYNC.RECONVERGENT B0 ;  /* 0x0000000000007941 */ /* 0x000fea0003800200 */
.L_x_7774:
[----:B------:R0:W-:Y:S01]  /*9180*/  STG.E.U8 desc[UR36][R2.64], R0 ;  /* 0x0000000002007986 */ /* 0x0001e2000c101124 */
[----:B------:R-:W-:Y:S05]  /*9190*/  BRA `(.L_x_7760) ;  /* 0x0000000400b07947 */ /* 0x000fea0003800000 */
.L_x_7768:
        /* <DEDUP_REMOVED lines=22> */
.L_x_7778:
[----:B-1----:R-:W-:-:S06]  /*9300*/  IMAD.U32 R5, R5, 0x10000, RZ ;  /* 0x0001000005057824 */ /* 0x002fcc00078e00ff */
[----:B0-----:R-:W0:Y:S02]  /*9310*/  F2I.U64.TRUNC R4, R5 ;  /* 0x0000000500047311 */ /* 0x001e24000020d800 */
[----:B0-----:R0:W-:Y:S01]  /*9320*/  STG.E.64 desc[UR36][R2.64], R4 ;  /* 0x0000000402007986 */ /* 0x0011e2000c101b24 */
[----:B------:R-:W-:Y:S05]  /*9330*/  BRA `(.L_x_7760) ;  /* 0x0000000400487947 */ /* 0x000fea0003800000 */
.L_x_7777:
[----:B-1----:R-:W-:-:S06]  /*9340*/  IMAD.U32 R5, R5, 0x10000, RZ ;  /* 0x0001000005057824 */ /* 0x002fcc00078e00ff */
[----:B------:R-:W1:Y:S02]  /*9350*/  F2I.FTZ.U32.TRUNC.NTZ R5, R5 ;  /* 0x0000000500057305 */ /* 0x000e64000021f000 */
[----:B-1----:R1:W-:Y:S01]  /*9360*/  STG.E desc[UR36][R2.64], R5 ;  /* 0x0000000502007986 */ /* 0x0023e2000c101924 */
[----:B------:R-:W-:Y:S05]  /*9370*/  BRA `(.L_x_7760) ;  /* 0x0000000400387947 */ /* 0x000fea0003800000 */
.L_x_7767:
        /* <DEDUP_REMOVED lines=11> */
.L_x_7780:
[----:B-1----:R-:W-:Y:S01]  /*9430*/  IMAD.U32 R5, R5, 0x10000, RZ ;  /* 0x0001000005057824 */ /* 0x002fe200078e00ff */
[----:B------:R-:W-:-:S03]  /*9440*/  CS2R R6, SRZ ;  /* 0x0000000000067805 */ /* 0x000fc6000001ff00 */
[----:B------:R-:W-:-:S06]  /*9450*/  FMUL.FTZ R5, R5, 1 ;  /* 0x3f80000005057820 */ /* 0x000fcc0000410000 */
[----:B0-----:R-:W0:Y:S02]  /*9460*/  F2F.F64.F32 R4, R5 ;  /* 0x0000000500047310 */ /* 0x001e240000201800 */
[----:B0-----:R0:W-:Y:S01]  /*9470*/  STG.E.128 desc[UR36][R2.64], R4 ;  /* 0x0000000402007986 */ /* 0x0011e2000c101d24 */
[----:B------:R-:W-:Y:S05]  /*9480*/  BRA `(.L_x_7760) ;  /* 0x0000000000f47947 */ /* 0x000fea0003800000 */
.L_x_7779:
[----:B------:R-:W-:-:S09]  /*9490*/  UISETP.NE.AND UP0, UPT, UR4, 0xf, UPT ;  /* 0x0000000f0400788c */ /* 0x000fd2000bf05270 */
[----:B------:R-:W-:Y:S05]  /*94a0*/  BRA.U !UP0, `(.L_x_7781) ;  /* 0x0000000108e87547 */ /* 0x000fea000b800000 */
[----:B------:R-:W-:-:S09]  /*94b0*/  UISETP.NE.AND UP0, UPT, UR4, 0x17, UPT ;  /* 0x000000170400788c */ /* 0x000fd2000bf05270 */
[----:B------:R-:W-:Y:S05]  /*94c0*/  BRA.U !UP0, `(.L_x_7782) ;  /* 0x0000000108907547 */ /* 0x000fea000b800000 */
[----:B------:R-:W-:-:S09]  /*94d0*/  UISETP.NE.AND UP0, UPT, UR4, 0x18, UPT ;  /* 0x000000180400788c */ /* 0x000fd2000bf05270 */
[----:B------:R-:W-:Y:S05]  /*94e0*/  BRA.U !UP0, `(.L_x_7783) ;  /* 0x0000000108447547 */ /* 0x000fea000b800000 */
.L_x_7759:
        /* <DEDUP_REMOVED lines=16> */
.L_x_7784:
[----:B------:R-:W-:Y:S05]  /*95f0*/  BRA `(.L_x_7760) ;  /* 0x0000000000987947 */ /* 0x000fea0003800000 */
.L_x_7783:
[----:B-1----:R-:W-:Y:S01]  /*9600*/  IMAD.U32 R7, R5, 0x10000, RZ ;  /* 0x0001000005077824 */ /* 0x002fe200078e00ff */
[----:B------:R-:W-:Y:S01]  /*9610*/  BSSY.RECONVERGENT B0, `(.L_x_7785) ;  /* 0x000000c000007945 */ /* 0x000fe20003800200 */
[----:B------:R-:W-:-:S03]  /*9620*/  MOV R0, 0x7f ;  /* 0x0000007f00007802 */ /* 0x000fc60000000f00 */
        /* <DEDUP_REMOVED lines=10> */
.L_x_7786:
[----:B------:R-:W-:Y:S05]  /*96d0*/  BSYNC.RECONVERGENT B0 ;  /* 0x0000000000007941 */ /* 0x000fea0003800200 */
.L_x_7785:
[----:B------:R-:W-:-:S05]  /*96e0*/  LOP3.LUT R5, R0, 0x80, R5, 0xf8, !PT ;  /* 0x0000008000057812 */ /* 0x000fca00078ef805 */
[----:B------:R0:W-:Y:S01]  /*96f0*/  STG.E.U8 desc[UR36][R2.64], R5 ;  /* 0x0000000502007986 */ /* 0x0001e2000c101124 */
[----:B------:R-:W-:Y:S05]  /*9700*/  BRA `(.L_x_7760) ;  /* 0x0000000000547947 */ /* 0x000fea0003800000 */
.L_x_7782:
[----:B-1----:R-:W-:Y:S01]  /*9710*/  IMAD.U32 R5, R5, 0x10000, RZ ;  /* 0x0001000005057824 */ /* 0x002fe200078e00ff */
[----:B------:R-:W-:Y:S04]  /*9720*/  BSSY.RECONVERGENT B0, `(.L_x_7787) ;  /* 0x000000e000007945 */ /* 0x000fe80003800200 */
        /* <DEDUP_REMOVED lines=10> */
.L_x_7788:
[----:B------:R-:W-:Y:S01]  /*97d0*/  IMAD.MOV.U32 R0, RZ, RZ, 0x7f ;  /* 0x0000007fff007424 */ /* 0x000fe200078e00ff */
[----:B------:R-:W-:-:S04]  /*97e0*/  ISETP.GT.U32.AND P0, PT, R4, 0x7f800000, PT ;  /* 0x7f8000000400780c */ /* 0x000fc80003f04070 */
[----:B------:R-:W-:-:S09]  /*97f0*/  SEL R0, R0, 0x7c, P0 ;  /* 0x0000007c00007807 */ /* 0x000fd20000000000 */
.L_x_7789:
[----:B------:R-:W-:Y:S05]  /*9800*/  BSYNC.RECONVERGENT B0 ;  /* 0x0000000000007941 */ /* 0x000fea0003800200 */
.L_x_7787:
[----:B------:R-:W-:-:S04]  /*9810*/  SHF.R.U32.HI R5, RZ, 0x18, R5 ;  /* 0x00000018ff057819 */ /* 0x000fc80000011605 */
[----:B------:R-:W-:-:S05]  /*9820*/  LOP3.LUT R5, R0, 0x80, R5, 0xf8, !PT ;  /* 0x0000008000057812 */ /* 0x000fca00078ef805 */
[----:B------:R0:W-:Y:S01]  /*9830*/  STG.E.U8 desc[UR36][R2.64], R5 ;  /* 0x0000000502007986 */ /* 0x0001e2000c101124 */
[----:B------:R-:W-:Y:S05]  /*9840*/  BRA `(.L_x_7760) ;  /* 0x0000000000047947 */ /* 0x000fea0003800000 */
.L_x_7781:
[----:B-1----:R1:W-:Y:S02]  /*9850*/  STG.E.U16 desc[UR36][R2.64], R5 ;  /* 0x0000000502007986 */ /* 0x0023e4000c101524 */
.L_x_7760:
[----:B------:R-:W-:-:S07]  /*9860*/  IADD3 R17, PT, PT, R17, 0x80, RZ ;  /* 0x0000008011117810 */ /* 0x000fce0007ffe0ff */
.L_x_7720:
[----:B------:R-:W-:Y:S05]  /*9870*/  BSYNC.RECONVERGENT B6 ;  /* 0x0000000000067941 */ /* 0x000fea0003800200 */
.L_x_7719:
[----:B------:R-:W5:Y:S02]  /*9880*/  LDCU UR4, c[0x0][0x380] ;  /* 0x00007000ff0477ac */ /* 0x000f640008000800 */
[----:B-----5:R-:W-:-:S13]  /*9890*/  ISETP.GE.AND P0, PT, R17, UR4, PT ;  /* 0x0000000411007c0c */ /* 0x020fda000bf06270 */
[----:B------:R-:W-:Y:S05]  /*98a0*/  @P0 EXIT ;  /* 0x000000000000094d */ /* 0x000fea0003800000 */
        /* <DEDUP_REMOVED lines=303> */
.L_x_7790:
[----:B------:R-:W0:Y:S01]  /*aba0*/  LDCU.128 UR8, c[0x0][0x580] ;  /* 0x0000b000ff0877ac */ /* 0x000e220008000c00 */
[----:B------:R-:W-:-:S04]  /*abb0*/  UPRMT UR4, UR41, 0x9910, URZ ;  /* 0x0000991029047896 */ /* 0x000fc800080000ff */
[----:B------:R-:W-:Y:S01]  /*abc0*/  UISETP.GT.AND UP0, UPT, UR4, 0x9, UPT ;  /* 0x000000090400788c */ /* 0x000fe2000bf04270 */
[----:B0-----:R-:W-:Y:S02]  /*abd0*/  IADD3 R16, P0, PT, R16, UR8, RZ ;  /* 0x0000000810107c10 */ /* 0x001fe4000ff1e0ff */
[----:B--234-:R-:W-:-:S03]  /*abe0*/  IADD3 R2, P1, PT, R0, UR10, RZ ;  /* 0x0000000a00027c10 */ /* 0x01cfc6000ff3e0ff */
        /* <DEDUP_REMOVED lines=15> */
.L_x_7794:
[----:B------:R-:W2:Y:S02]  /*ace0*/  LDG.E.U8 R2, desc[UR36][R2.64] ;  /* 0x0000002402027981 */ /* 0x000ea4000c1e1100 */
[----:B--2---:R-:W-:-:S04]  /*acf0*/  I2FP.F32.U32 R0, R2 ;  /* 0x0000000200007245 */ /* 0x004fc80000201000 */
[----:B------:R-:W-:Y:S01]  /*ad00*/  F2FP.BF16.F32.PACK_AB R0, RZ, R0 ;  /* 0x00000000ff00723e */ /* 0x000fe200000010ff */
[----:B------:R-:W-:Y:S06]  /*ad10*/  BRA `(.L_x_7796) ;  /* 0x0000000c00a47947 */ /* 0x000fec0003800000 */
.L_x_7793:
        /* <DEDUP_REMOVED lines=10> */
.L_x_7798:
[----:B------:R-:W2:Y:S02]  /*adc0*/  LDG.E R2, desc[UR36][R2.64] ;  /* 0x0000002402027981 */ /* 0x000ea4000c1e1900 */
[----:B--2---:R-:W-:-:S04]  /*add0*/  I2FP.F32.S32 R0, R2 ;  /* 0x0000000200007245 */ /* 0x004fc80000201400 */
[----:B------:R-:W-:Y:S01]  /*ade0*/  F2FP.BF16.F32.PACK_AB R0, RZ, R0 ;  /* 0x00000000ff00723e */ /* 0x000fe200000010ff */
[----:B------:R-:W-:Y:S06]  /*adf0*/  BRA `(.L_x_7796) ;  /* 0x0000000c006c7947 */ /* 0x000fec0003800000 */
.L_x_7797:
[----:B------:R-:W2:Y:S02]  /*ae00*/  LDG.E.U16 R2, desc[UR36][R2.64] ;  /* 0x0000002402027981 */ /* 0x000ea4000c1e1500 */
[----:B--2---:R-:W0:Y:S02]  /*ae10*/  I2F.S16 R0, R2 ;  /* 0x0000000200007306 */ /* 0x004e240000101400 */
[----:B0-----:R-:W-:Y:S01]  /*ae20*/  F2FP.BF16.F32.PACK_AB R0, RZ, R0 ;  /* 0x00000000ff00723e */ /* 0x001fe200000010ff */
[----:B------:R-:W-:Y:S06]  /*ae30*/  BRA `(.L_x_7796) ;  /* 0x0000000c005c7947 */ /* 0x000fec0003800000 */
.L_x_7792:
        /* <DEDUP_REMOVED lines=9> */
.L_x_7800:
[----:B------:R-:W2:Y:S02]  /*aed0*/  LDG.E.U16 R0, desc[UR36][R2.64] ;  /* 0x0000002402007981 */ /* 0x000ea4000c1e1500 */
[----:B--2---:R-:W-:-:S05]  /*aee0*/  HADD2.F32 R0, -RZ, R0.H0_H0 ;  /* 0x20000000ff007230 */ /* 0x004fca0000004100 */
[----:B------:R-:W-:Y:S01]  /*aef0*/  F2FP.BF16.F32.PACK_AB R0, RZ, R0 ;  /* 0x00000000ff00723e */ /* 0x000fe200000010ff */
[----:B------:R-:W-:Y:S06]  /*af00*/  BRA `(.L_x_7796) ;  /* 0x0000000c00287947 */ /* 0x000fec0003800000 */
.L_x_7799:
        /* <DEDUP_REMOVED lines=9> */
.L_x_7802:
[----:B------:R-:W2:Y:S02]  /*afa0*/  LDG.E.U16 R2, desc[UR36][R2.64] ;  /* 0x0000002402027981 */ /* 0x000ea4000c1e1500 */
[----:B--2---:R-:W-:-:S05]  /*afb0*/  HADD2.F32 R0, -RZ, R2.H0_H0 ;  /* 0x20000002ff007230 */ /* 0x004fca0000004100 */
[----:B------:R-:W-:Y:S01]  /*afc0*/  F2FP.BF16.F32.PACK_AB R0, RZ, R0 ;  /* 0x00000000ff00723e */ /* 0x000fe200000010ff */
[----:B------:R-:W-:Y:S06]  /*afd0*/  BRA `(.L_x_7796) ;  /* 0x0000000800f47947 */ /* 0x000fec0003800000 */
.L_x_7801:
        /* <DEDUP_REMOVED lines=12> */
.L_x_7791:
        /* <DEDUP_REMOVED lines=13> */
.L_x_7805:
        /* <DEDUP_REMOVED lines=12> */
.L_x_7804:
        /* <DEDUP_REMOVED lines=27> */
.L_x_7807:
        /* <DEDUP_REMOVED lines=13> */
.L_x_7806:
[----:B------:R0:W5:Y:S01]  /*b4b0*/  LDG.E.U16 R0, desc[UR36][R2.64] ;  /* 0x0000002402007981 */ /* 0x000162000c1e1500 */
[----:B------:R-:W-:Y:S05]  /*b4c0*/  BRA `(.L_x_7796) ;  /* 0x0000000400b87947 */ /* 0x000fea0003800000 */
.L_x_7803:
        /* <DEDUP_REMOVED lines=12> */
.L_x_7810:
        /* <DEDUP_REMOVED lines=21> */
.L_x_7814:
[----:B------:R-:W-:Y:S05]  /*b6e0*/  BSYNC.RECONVERGENT B1 ;  /* 0x0000000000017941 */ /* 0x000fea0003800200 */
.L_x_7813:
[----:B------:R-:W-:Y:S01]  /*b6f0*/  IMAD.SHL.U32 R0, R0, 0x100000, RZ ;  /* 0x0010000000007824 */ /* 0x000fe200078e00ff */
[----:B------:R-:W-:-:S04]  /*b700*/  LEA R2, R2, 0x3b800000, 0x17 ;  /* 0x3b80000002027811 */ /* 0x000fc800078eb8ff */
[----:B------:R-:W-:-:S07]  /*b710*/  LOP3.LUT R0, R2, R0, R7, 0xfe, !PT ;  /* 0x0000000002007212 */ /* 0x000fce00078efe07 */
.L_x_7812:
[----:B------:R-:W-:Y:S05]  /*b720*/  BSYNC.RECONVERGENT B0 ;  /* 0x0000000000007941 */ /* 0x000fea0003800200 */
.L_x_7811:
[----:B------:R-:W-:Y:S01]  /*b730*/  F2FP.BF16.F32.PACK_AB R0, RZ, R0 ;  /* 0x00000000ff00723e */ /* 0x000fe200000010ff */
[----:B------:R-:W-:Y:S06]  /*b740*/  BRA `(.L_x_7796) ;  /* 0x0000000400187947 */ /* 0x000fec0003800000 */
.L_x_7809:
        /* <DEDUP_REMOVED lines=21> */
.L_x_7818:
[----:B------:R-:W-:Y:S05]  /*b8a0*/  BSYNC.RECONVERGENT B1 ;  /* 0x0000000000017941 */ /* 0x000fea0003800200 */
.L_x_7817:
[----:B------:R-:W-:Y:S01]  /*b8b0*/  IMAD.SHL.U32 R0, R0, 0x200000, RZ ;  /* 0x0020000000007824 */ /* 0x000fe200078e00ff */
[----:B------:R-:W-:-:S04]  /*b8c0*/  LEA R2, R2, 0x37800000, 0x17 ;  /* 0x3780000002027811 */ /* 0x000fc800078eb8ff */
[----:B------:R-:W-:-:S07]  /*b8d0*/  LOP3.LUT R0, R2, R0, R7, 0xfe, !PT ;  /* 0x0000000002007212 */ /* 0x000fce00078efe07 */
.L_x_7816:
[----:B------:R-:W-:Y:S05]  /*b8e0*/  BSYNC.RECONVERGENT B0 ;  /* 0x0000000000007941 */ /* 0x000fea0003800200 */
.L_x_7815:
[----:B------:R-:W-:Y:S01]  /*b8f0*/  F2FP.BF16.F32.PACK_AB R0, RZ, R0 ;  /* 0x00000000ff00723e */ /* 0x000fe200000010ff */
[----:B------:R-:W-:Y:S06]  /*b900*/  BRA `(.L_x_7796) ;  /* 0x0000000000a87947 */ /* 0x000fec0003800000 */
.L_x_7808:
        /* <DEDUP_REMOVED lines=14> */
.L_x_7822:
[----:B------:R-:W-:Y:S05]  /*b9f0*/  BSYNC.RECONVERGENT B0 ;  /* 0x0000000000007941 */ /* 0x000fea0003800200 */
.L_x_7821:
[----:B------:R-:W-:Y:S01]  /*ba00*/  F2FP.BF16.F32.PACK_AB R0, RZ, R0 ;  /* 0x00000000ff00723e */ /* 0x000fe200000010ff */
[----:B------:R-:W-:Y:S06]  /*ba10*/  BRA `(.L_x_7796) ;  /* 0x0000000000647947 */ /* 0x000fec0003800000 */
.L_x_7795:
        /* <DEDUP_REMOVED lines=16> */
.L_x_7823:
[----:B------:R-:W-:Y:S01]  /*bb20*/  PRMT R0, RZ, 0x7610, R0 ;  /* 0x00007610ff007816 */ /* 0x000fe20000000000 */
[----:B------:R-:W-:Y:S06]  /*bb30*/  BRA `(.L_x_7796) ;  /* 0x00000000001c7947 */ /* 0x000fec0003800000 */
.L_x_7820:
[----:B------:R-:W2:Y:S02]  /*bb40*/  LDG.E.64 R2, desc[UR36][R2.64] ;  /* 0x0000002402027981 */ /* 0x000ea4000c1e1b00 */
[----:B--2---:R-:W0:Y:S02]  /*bb50*/  I2F.U64 R0, R2 ;  /* 0x0000000200007312 */ /* 0x004e240000301000 */
[----:B0-----:R-:W-:Y:S01]  /*bb60*/  F2FP.BF16.F32.PACK_AB R0, RZ, R0 ;  /* 0x00000000ff00723e */ /* 0x001fe200000010ff */
[----:B------:R-:W-:Y:S06]  /*bb70*/  BRA `(.L_x_7796) ;  /* 0x00000000000c7947 */ /* 0x000fec0003800000 */
.L_x_7819:
[----:B------:R-:W2:Y:S02]  /*bb80*/  LDG.E R2, desc[UR36][R2.64] ;  /* 0x0000002402027981 */ /* 0x000ea4000c1e1900 */
[----:B--2---:R-:W-:-:S04]  /*bb90*/  I2FP.F32.U32 R0, R2 ;  /* 0x0000000200007245 */ /* 0x004fc80000201000 */
[----:B------:R-:W-:-:S07]  /*bba0*/  F2FP.BF16.F32.PACK_AB R0, RZ, R0 ;  /* 0x00000000ff00723e */ /* 0x000fce00000010ff */
.L_x_7796:
[----:B-----5:R-:W-:Y:S01]  /*bbb0*/  IMAD.U32 R0, R0, 0x10000, RZ ;  /* 0x0001000000007824 */ /* 0x020fe200078e00ff */
[----:B------:R-:W-:-:S04]  /*bbc0*/  UPRMT UR4, UR42, 0x9910, URZ ;  /* 0x000099102a047896 */ /* 0x000fc800080000ff */
[----:B------:R-:W-:Y:S01]  /*bbd0*/  UISETP.GT.AND UP0, UPT, UR4, 0x9, UPT ;  /* 0x000000090400788c */ /* 0x000fe2000bf04270 */
[----:B------:R-:W0:Y:S02]  /*bbe0*/  MUFU.RCP R0, R0 ;  /* 0x0000000000007308 */ /* 0x000e240000001000 */
[----:B0-----:R-:W-:-:S06]  /*bbf0*/  FADD.FTZ R2, R0, -RZ ;  /* 0x800000ff00027221 */ /* 0x001fcc0000010000 */
        /* <DEDUP_REMOVED lines=10> */
[----:B-1----:R-:W-:-:S04]  /*bca0*/  SHF.L.U32 R0, R3, 0x10, RZ ;  /* 0x0000001003007819 */ /* 0x002fc800000006ff */
[----:B------:R-:W1:Y:S02]  /*bcb0*/  F2I.FTZ.TRUNC.NTZ R3, R0 ;  /* 0x0000000000037305 */ /* 0x000e64000021f100 */
[----:B-1----:R-:W-:Y:S01]  /*bcc0*/  STG.E.U8 desc[UR36][R16.64], R3 ;  /* 0x0000000310007986 */ /* 0x002fe2000c101124 */
[----:B------:R-:W-:Y:S05]  /*bcd0*/  EXIT ;  /* 0x000000000000794d */ /* 0x000fea0003800000 */
.L_x_7827:
[----:B-1----:R-:W-:-:S06]  /*bce0*/  IMAD.U32 R3, R3, 0x10000, RZ ;  /* 0x0001000003037824 */ /* 0x002fcc00078e00ff */
[----:B0-----:R-:W0:Y:S02]  /*bcf0*/  F2I.S64.TRUNC R2, R3 ;  /* 0x0000000300027311 */ /* 0x001e24000020d900 */
[----:B0-----:R-:W-:Y:S01]  /*bd00*/  STG.E.U8 desc[UR36][R16.64], R2 ;  /* 0x0000000210007986 */ /* 0x001fe2000c101124 */
[----:B------:R-:W-:Y:S05]  /*bd10*/  EXIT ;  /* 0x000000000000794d */ /* 0x000fea0003800000 */
.L_x_7826:
        /* <DEDUP_REMOVED lines=8> */
[----:B0-----:R-:W-:Y:S01]  /*bda0*/  STG.E.64 desc[UR36][R16.64], R2 ;  /* 0x0000000210007986 */ /* 0x001fe2000c101b24 */
[----:B------:R-:W-:Y:S05]  /*bdb0*/  EXIT ;  /* 0x000000000000794d */ /* 0x000fea0003800000 */
.L_x_7830:
[----:B-1----:R-:W-:-:S06]  /*bdc0*/  SHF.L.U32 R3, R3, 0x10, RZ ;  /* 0x0000001003037819 */ /* 0x002fcc00000006ff */
[----:B------:R-:W1:Y:S02]  /*bdd0*/  F2I.FTZ.TRUNC.NTZ R3, R3 ;  /* 0x0000000300037305 */ /* 0x000e64000021f100 */
[----:B-1----:R-:W-:Y:S01]  /*bde0*/  STG.E desc[UR36][R16.64], R3 ;  /* 0x0000000310007986 */ /* 0x002fe2000c101924 */
[----:B------:R-:W-:Y:S05]  /*bdf0*/  EXIT ;  /* 0x000000000000794d */ /* 0x000fea0003800000 */
.L_x_7829:
[----:B-1----:R-:W-:-:S06]  /*be00*/  IMAD.U32 R3, R3, 0x10000, RZ ;  /* 0x0001000003037824 */ /* 0x002fcc00078e00ff */
[----:B------:R-:W1:Y:S02]  /*be10*/  F2I.FTZ.TRUNC.NTZ R3, R3 ;  /* 0x0000000300037305 */ /* 0x000e64000021f100 */
[----:B-1----:R-:W-:Y:S01]  /*be20*/  STG.E.U16 desc[UR36][R16.64], R3 ;  /* 0x0000000310007986 */ /* 0x002fe2000c101524 */
[----:B------:R-:W-:Y:S05]  /*be30*/  EXIT ;  /* 0x000000000000794d */ /* 0x000fea0003800000 */
.L_x_7825:
        /* <DEDUP_REMOVED lines=9> */
.L_x_7832:
[----:B-1----:R-:W-:-:S04]  /*bed0*/  SHF.L.U32 R0, R3, 0x10, RZ ;  /* 0x0000001003007819 */ /* 0x002fc800000006ff */
[----:B------:R-:W-:-:S05]  /*bee0*/  F2FP.F16.F32.PACK_AB R0, RZ, R0 ;  /* 0x00000000ff00723e */ /* 0x000fca00000000ff */
[----:B------:R-:W-:Y:S01]  /*bef0*/  STG.E.U16 desc[UR36][R16.64], R0 ;  /* 0x0000000010007986 */ /* 0x000fe2000c101524 */
[----:B------:R-:W-:Y:S05]  /*bf00*/  EXIT ;  /* 0x000000000000794d */ /* 0x000fea0003800000 */
.L_x_7831:
        /* <DEDUP_REMOVED lines=8> */
[----:B------:R-:W-:Y:S01]  /*bf90*/  STG.E.64 desc[UR36][R16.64], R2 ;  /* 0x0000000210007986 */ /* 0x000fe2000c101b24 */
[----:B------:R-:W-:Y:S05]  /*bfa0*/  EXIT ;  /* 0x000000000000794d */ /* 0x000fea0003800000 */
.L_x_7834:
[----:B-1----:R-:W-:-:S04]  /*bfb0*/  SHF.L.U32 R3, R3, 0x10, RZ ;  /* 0x0000001003037819 */ /* 0x002fc800000006ff */
[----:B------:R-:W-:-:S04]  /*bfc0*/  F2FP.F16.F32.PACK_AB R3, RZ, R3 ;  /* 0x00000003ff03723e */ /* 0x000fc800000000ff */
[----:B------:R-:W-:-:S05]  /*bfd0*/  PRMT R3, R3, 0x5410, RZ ;  /* 0x0000541003037816 */ /* 0x000fca00000000ff */
[----:B------:R-:W-:Y:S01]  /*bfe0*/  STG.E desc[UR36][R16.64], R3 ;  /* 0x0000000310007986 */ /* 0x000fe2000c101924 */
[----:B------:R-:W-:Y:S05]  /*bff0*/  EXIT ;  /* 0x000000000000794d */ /* 0x000fea0003800000 */
.L_x_7833:
[----:B01----:R-:W-:-:S04]  /*c000*/  IMAD.U32 R2, R3, 0x10000, RZ ;  /* 0x0001000003027824 */ /* 0x003fc800078e00ff */
[----:B------:R-:W-:-:S06]  /*c010*/  FMUL.FTZ R2, R2, 1 ;  /* 0x3f80000002027820 */ /* 0x000fcc0000410000 */
[----:B------:R-:W0:Y:S02]  /*c020*/  F2F.F64.F32 R2, R2 ;  /* 0x0000000200027310 */ /* 0x000e240000201800 */
[----:B0-----:R-:W-:Y:S01]  /*c030*/  STG.E.64 desc[UR36][R16.64], R2 ;  /* 0x0000000210007986 */ /* 0x001fe2000c101b24 */
[----:B------:R-:W-:Y:S05]  /*c040*/  EXIT ;  /* 0x000000000000794d */ /* 0x000fea0003800000 */
.L_x_7824:
        /* <DEDUP_REMOVED lines=14> */
.L_x_7838:
[----:B-1----:R-:W-:Y:S01]  /*c130*/  SHF.L.U32 R3, R3, 0x10, RZ ;  /* 0x0000001003037819 */ /* 0x002fe200000006ff */
[----:B------:R-:W-:Y:S01]  /*c140*/  BSSY.RECONVERGENT B0, `(.L_x_7839) ;  /* 0x0000013000007945 */ /* 0x000fe20003800200 */
[----:B------:R-:W-:Y:S02]  /*c150*/  IMAD.MOV.U32 R8, RZ, RZ, 0x80 ;  /* 0x00000080ff087424 */ /* 0x000fe400078e00ff */
        /* <DEDUP_REMOVED lines=14> */
.L_x_7841:
[----:B------:R-:W-:-:S04]  /*c240*/  SHF.R.U32.HI R3, RZ, 0x18, R3 ;  /* 0x00000018ff037819 */ /* 0x000fc80000011603 */
[----:B------:R-:W-:-:S04]  /*c250*/  LOP3.LUT R0, R0, 0x80, R3, 0xf8, !PT ;  /* 0x0000008000007812 */ /* 0x000fc800078ef803 */
[----:B------:R-:W-:-:S07]  /*c260*/  PRMT R8, R0, 0x7610, R8 ;  /* 0x0000761000087816 */ /* 0x000fce0000000008 */
.L_x_7840:
[----:B------:R-:W-:Y:S05]  /*c270*/  BSYNC.RECONVERGENT B0 ;  /* 0x0000000000007941 */ /* 0x000fea0003800200 */
.L_x_7839:
[----:B------:R-:W-:Y:S01]  /*c280*/  STG.E.U8 desc[UR36][R16.64], R8 ;  /* 0x0000000810007986 */ /* 0x000fe2000c101124 */
[----:B------:R-:W-:Y:S05]  /*c290*/  EXIT ;  /* 0x000000000000794d */ /* 0x000fea0003800000 */
.L_x_7837:
        /* <DEDUP_REMOVED lines=17> */
.L_x_7844:
[----:B------:R-:W-:-:S04]  /*c3b0*/  SHF.R.U32.HI R3, RZ, 0x18, R3 ;  /* 0x00000018ff037819 */ /* 0x000fc80000011603 */
[----:B------:R-:W-:-:S04]  /*c3c0*/  LOP3.LUT R0, R0, 0x80, R3, 0xf8, !PT ;  /* 0x0000008000007812 */ /* 0x000fc800078ef803 */
[----:B------:R-:W-:-:S07]  /*c3d0*/  PRMT R8, R0, 0x7610, R8 ;  /* 0x0000761000087816 */ /* 0x000fce0000000008 */
.L_x_7843:
[----:B------:R-:W-:Y:S05]  /*c3e0*/  BSYNC.RECONVERGENT B0 ;  /* 0x0000000000007941 */ /* 0x000fea0003800200 */
.L_x_7842:
[----:B------:R-:W-:Y:S01]  /*c3f0*/  STG.E.U8 desc[UR36][R16.64], R8 ;  /* 0x0000000810007986 */ /* 0x000fe2000c101124 */
[----:B------:R-:W-:Y:S05]  /*c400*/  EXIT ;  /* 0x000000000000794d */ /* 0x000fea0003800000 */
.L_x_7836:
        /* <DEDUP_REMOVED lines=22> */
.L_x_7846:
[----:B-1----:R-:W-:-:S06]  /*c570*/  SHF.L.U32 R3, R3, 0x10, RZ ;  /* 0x0000001003037819 */ /* 0x002fcc00000006ff */
[----:B0-----:R-:W0:Y:S02]  /*c580*/  F2I.U64.TRUNC R2, R3 ;  /* 0x0000000300027311 */ /* 0x001e24000020d800 */
[----:B0-----:R-:W-:Y:S01]  /*c590*/  STG.E.64 desc[UR36][R16.64], R2 ;  /* 0x0000000210007986 */ /* 0x001fe2000c101b24 */
[----:B------:R-:W-:Y:S05]  /*c5a0*/  EXIT ;  /* 0x000000000000794d */ /* 0x000fea0003800000 */
.L_x_7845:
[----:B-1----:R-:W-:-:S06]  /*c5b0*/  IMAD.U32 R3, R3, 0x10000, RZ ;  /* 0x0001000003037824 */ /* 0x002fcc00078e00ff */
[----:B------:R-:W1:Y:S02]  /*c5c0*/  F2I.FTZ.U32.TRUNC.NTZ R3, R3 ;  /* 0x0000000300037305 */ /* 0x000e64000021f000 */
[----:B-1----:R-:W-:Y:S01]  /*c5d0*/  STG.E desc[UR36][R16.64], R3 ;  /* 0x0000000310007986 */ /* 0x002fe2000c101924 */
[----:B------:R-:W-:Y:S05]  /*c5e0*/  EXIT ;  /* 0x000000000000794d */ /* 0x000fea0003800000 */
.L_x_7835:
        /* <DEDUP_REMOVED lines=11> */
.L_x_7848:
[----:B-1----:R-:W-:Y:S02]  /*c6a0*/  SHF.L.U32 R3, R3, 0x10, RZ ;  /* 0x0000001003037819 */ /* 0x002fe400000006ff */
[----:B------:R-:W-:-:S03]  /*c6b0*/  CS2R R6, SRZ ;  /* 0x0000000000067805 */ /* 0x000fc6000001ff00 */
[----:B------:R-:W-:-:S04]  /*c6c0*/  FMUL.FTZ R3, R3, 1 ;  /* 0x3f80000003037820 */ /* 0x000fc80000410000 */
[----:B------:R-:W1:Y:S02]  /*c6d0*/  F2F.F64.F32 R4, R3 ;  /* 0x0000000300047310 */ /* 0x000e640000201800 */
[----:B-1----:R-:W-:Y:S01]  /*c6e0*/  STG.E.128 desc[UR36][R16.64], R4 ;  /* 0x0000000410007986 */ /* 0x002fe2000c101d24 */
[----:B------:R-:W-:Y:S05]  /*c6f0*/  EXIT ;  /* 0x000000000000794d */ /* 0x000fea0003800000 */
.L_x_7847:
[----:B------:R-:W-:-:S09]  /*c700*/  UISETP.NE.AND UP0, UPT, UR4, 0xf, UPT ;  /* 0x0000000f0400788c */ /* 0x000fd2000bf05270 */
[----:B------:R-:W-:Y:S05]  /*c710*/  BRA.U !UP0, `(.L_x_7849) ;  /* 0x0000000108e87547 */ /* 0x000fea000b800000 */
[----:B------:R-:W-:-:S09]  /*c720*/  UISETP.NE.AND UP0, UPT, UR4, 0x17, UPT ;  /* 0x000000170400788c */ /* 0x000fd2000bf05270 */
[----:B------:R-:W-:Y:S05]  /*c730*/  BRA.U !UP0, `(.L_x_7850) ;  /* 0x0000000108907547 */ /* 0x000fea000b800000 */
[----:B------:R-:W-:-:S09]  /*c740*/  UISETP.NE.AND UP0, UPT, UR4, 0x18, UPT ;  /* 0x000000180400788c */ /* 0x000fd2000bf05270 */
[----:B------:R-:W-:Y:S05]  /*c750*/  BRA.U !UP0, `(.L_x_7851) ;  /* 0x0000000108447547 */ /* 0x000fea000b800000 */
.L_x_7828:
[----:B------:R-:W-:Y:S01]  /*c760*/  MOV R0, 0x0 ;  /* 0x0000000000007802 */ /* 0x000fe20000000f00 */
[----:B------:R-:W2:Y:S01]  /*c770*/  LDCU.64 UR4, c[0x4][0x148] ;  /* 0x01002900ff0477ac */ /* 0x000ea20008000a00 */
[----:B------:R-:W-:Y:S02]  /*c780*/  HFMA2 R13, -RZ, RZ, 0, 0 ;  /* 0x00000000ff0d7431 */ /* 0x000fe400000001ff */
[----:B------:R-:W-:Y:S01]  /*c790*/  IMAD.MOV.U32 R8, RZ, RZ, 0x65 ;  /* 0x00000065ff087424 */ /* 0x000fe200078e00ff */
[----:B01----:R0:W1:Y:S01]  /*c7a0*/  LDC.64 R2, c[0x4][R0] ;  /* 0x0100000000027b82 */ /* 0x0030620000000a00 */
[----:B------:R-:W3:Y:S01]  /*c7b0*/  LDCU.64 UR6, c[0x4][0x150] ;  /* 0x01002a00ff0677ac */ /* 0x000ee20008000a00 */
[----:B------:R-:W-:Y:S01]  /*c7c0*/  IMAD.MOV.U32 R12, RZ, RZ, 0x1 ;  /* 0x00000001ff0c7424 */ /* 0x000fe200078e00ff */
[----:B------:R-:W4:Y:S01]  /*c7d0*/  LDCU.64 UR8, c[0x4][0x40] ;  /* 0x01000800ff0877ac */ /* 0x000f220008000a00 */
[----:B--2---:R-:W-:Y:S02]  /*c7e0*/  IMAD.U32 R4, RZ, RZ, UR4 ;  /* 0x00000004ff047e24 */ /* 0x004fe4000f8e00ff */
[----:B------:R-:W-:Y:S01]  /*c7f0*/  IMAD.U32 R5, RZ, RZ, UR5 ;  /* 0x00000005ff057e24 */ /* 0x000fe2000f8e00ff */
[----:B---3--:R-:W-:Y:S01]  /*c800*/  MOV R6, UR6 ;  /* 0x0000000600067c02 */ /* 0x008fe20008000f00 */
[----:B------:R-:W-:-:S02]  /*c810*/  IMAD.U32 R7, RZ, RZ, UR7 ;  /* 0x00000007ff077e24 */ /* 0x000fc4000f8e00ff */
[----:B----4-:R-:W-:Y:S01]  /*c820*/  IMAD.U32 R10, RZ, RZ, UR8 ;  /* 0x00000008ff0a7e24 */ /* 0x010fe2000f8e00ff */
[----:B0-----:R-:W-:-:S07]  /*c830*/  MOV R11, UR9 ;  /* 0x00000009000b7c02 */ /* 0x001fce0008000f00 */
[----:B------:R-:W-:-:S07]  /*c840*/  LEPC R20, `(.L_x_7852) ;  /* 0x000000001014794e */ /* 0x000fce0000000000 */
[----:B-1----:R-:W-:Y:S05]  /*c850*/  CALL.ABS.NOINC R2 ;  /* 0x0000000002007343 */ /* 0x002fea0003c00000 */
.L_x_7852:
[----:B------:R-:W-:Y:S05]  /*c860*/  EXIT ;  /* 0x000000000000794d */ /* 0x000fea0003800000 */
.L_x_7851:
        /* <DEDUP_REMOVED lines=13> */
.L_x_7854:
[----:B------:R-:W-:Y:S05]  /*c940*/  BSYNC.RECONVERGENT B0 ;  /* 0x0000000000007941 */ /* 0x000fea0003800200 */
.L_x_7853:
[----:B------:R-:W-:-:S05]  /*c950*/  LOP3.LUT R3, R0, 0x80, R3, 0xf8, !PT ;  /* 0x0000008000037812 */ /* 0x000fca00078ef803 */
[----:B------:R-:W-:Y:S01]  /*c960*/  STG.E.U8 desc[UR36][R16.64], R3 ;  /* 0x0000000310007986 */ /* 0x000fe2000c101124 */
[----:B------:R-:W-:Y:S05]  /*c970*/  EXIT ;  /* 0x000000000000794d */ /* 0x000fea0003800000 */
.L_x_7850:
        /* <DEDUP_REMOVED lines=12> */
.L_x_7856:
[----:B------:R-:W-:Y:S01]  /*ca40*/  IMAD.MOV.U32 R0, RZ, RZ, 0x7f ;  /* 0x0000007fff007424 */ /* 0x000fe200078e00ff */
[----:B------:R-:W-:-:S04]  /*ca50*/  ISETP.GT.U32.AND P0, PT, R2, 0x7f800000, PT ;  /* 0x7f8000000200780c */ /* 0x000fc80003f04070 */
[----:B------:R-:W-:-:S09]  /*ca60*/  SEL R0, R0, 0x7c, P0 ;  /* 0x0000007c00007807 */ /* 0x000fd20000000000 */
.L_x_7857:
[----:B------:R-:W-:Y:S05]  /*ca70*/  BSYNC.RECONVERGENT B0 ;  /* 0x0000000000007941 */ /* 0x000fea0003800200 */
.L_x_7855:
[----:B------:R-:W-:-:S04]  /*ca80*/  SHF.R.U32.HI R3, RZ, 0x18, R3 ;  /* 0x00000018ff037819 */ /* 0x000fc80000011603 */
[----:B------:R-:W-:-:S05]  /*ca90*/  LOP3.LUT R3, R0, 0x80, R3, 0xf8, !PT ;  /* 0x0000008000037812 */ /* 0x000fca00078ef803 */
[----:B------:R-:W-:Y:S01]  /*caa0*/  STG.E.U8 desc[UR36][R16.64], R3 ;  /* 0x0000000310007986 */ /* 0x000fe2000c101124 */
[----:B------:R-:W-:Y:S05]  /*cab0*/  EXIT ;  /* 0x000000000000794d */ /* 0x000fea0003800000 */
.L_x_7849:
[----:B-1----:R-:W-:Y:S01]  /*cac0*/  STG.E.U16 desc[UR36][R16.64], R3 ;  /* 0x0000000310007986 */ /* 0x002fe2000c101524 */
[----:B------:R-:W-:Y:S05]  /*cad0*/  EXIT ;  /* 0x000000000000794d */ /* 0x000fea0003800000 */
.L_x_7858:
        /* <DEDUP_REMOVED lines=10> */
.L_x_19141:


//--------------------- .text._ZN2at6native27unrolled_elementwise_kernelIZZZNS0_22reciprocal_kernel_cudaERNS_18TensorIteratorBaseEENKUlvE_clEvENKUlvE4_clEvEUlN3c108BFloat16EE_St5arrayIPcLm2EELi4E23TrivialOffsetCalculatorILi1EjESD_NS0_6memory12LoadWithCastILi1EEENSE_13StoreWithCastILi1EEEEEviT_T0_T2_T3_T4_T5_ --------------------------
	.section	.text._ZN2at6native27unrolled_elementwise_kernelIZZZNS0_22reciprocal_kernel_cudaERNS_18TensorIteratorBaseEENKUlvE_clEvENKUlvE4_clEvEUlN3c108BFloat16EE_St5arrayIPcLm2EELi4E23TrivialOffsetCalculatorILi1EjESD_NS0_6memory12LoadWithCastILi1EEENSE_13StoreWithCastILi1EEEEEviT_T0_T2_T3_T4_T5_,"ax",@progbits
	.align	128
        .global         _ZN2at6native27unrolled_elementwise_kernelIZZZNS0_22reciprocal_kernel_cudaERNS_18TensorIteratorBaseEENKUlvE_clEvENKUlvE4_clEvEUlN3c108BFloat16EE_St5arrayIPcLm2EELi4E23TrivialOffsetCalculatorILi1EjESD_NS0_6memory12LoadWithCastILi1EEENSE_13StoreWithCastILi1EEEEEviT_T0_T2_T3_T4_T5_
        .type           _ZN2at6native27unrolled_elementwise_kernelIZZZNS0_22reciprocal_kernel_cudaERNS_18TensorIteratorBaseEENKUlvE_clEvENKUlvE4_clEvEUlN3c108BFloat16EE_St5arrayIPcLm2EELi4E23TrivialOffsetCalculatorILi1EjESD_NS0_6memory12LoadWithCastILi1EEENSE_13StoreWithCastILi1EEEEEviT_T0_T2_T3_T4_T5_,@function
        .size           _ZN2at6native27unrolled_elementwise_kernelIZZZNS0_22reciprocal_kernel_cudaERNS_18TensorIteratorBaseEENKUlvE_clEvENKUlvE4_clEvEUlN3c108BFloat16EE_St5arrayIPcLm2EELi4E23TrivialOffsetCalculatorILi1EjESD_NS0_6memory12LoadWithCastILi1EEENSE_13StoreWithCastILi1EEEEEviT_T0_T2_T3_T4_T5_,(.L_x_19142 - _ZN2at6native27unrolled_elementwise_kernelIZZZNS0_22reciprocal_kernel_cudaERNS_18TensorIteratorBaseEENKUlvE_clEvENKUlvE4_clEvEUlN3c108BFloat16EE_St5arrayIPcLm2EELi4E23TrivialOffsetCalculatorILi1EjESD_NS0_6memory12LoadWithCastILi1EEENSE_13StoreWithCastILi1EEEEEviT_T0_T2_T3_T4_T5_)
        .other          _ZN2at6native27unrolled_elementwise_kernelIZZZNS0_22reciprocal_kernel_cudaERNS_18TensorIteratorBaseEENKUlvE_clEvENKUlvE4_clEvEUlN3c108BFloat16EE_St5arrayIPcLm2EELi4E23TrivialOffsetCalculatorILi1EjESD_NS0_6memory12LoadWithCastILi1EEENSE_13StoreWithCastILi1EEEEEviT_T0_T2_T3_T4_T5_,@"STO_CUDA_ENTRY STV_DEFAULT"
_ZN2at6native27unrolled_elementwise_kernelIZZZNS0_22reciprocal_kernel_cudaERNS_18TensorIteratorBaseEENKUlvE_clEvENKUlvE4_clEvEUlN3c108BFloat16EE_St5arrayIPcLm2EELi4E23TrivialOffsetCalculatorILi1EjESD_NS0_6memory12LoadWithCastILi1EEENSE_13StoreWithCastILi1EEEEEviT_T0_T2_T3_T4_T5_:
.text._ZN2at6native27unrolled_elementwise_kernelIZZZNS0_22reciprocal_kernel_cudaERNS_18TensorIteratorBaseEENKUlvE_clEvENKUlvE4_clEvEUlN3c108BFloat16EE_St5arrayIPcLm2EELi4E23TrivialOffsetCalculatorILi1EjESD_NS0_6memory12LoadWithCastILi1EEENSE_13StoreWithCastILi1EEEEEviT_T0_T2_T3_T4_T5_:
        /* <DEDUP_REMOVED lines=34> */
.L_x_7864:
[----:B------:R-:W2:Y:S02]  /*0220*/  LDG.E.U8 R4, desc[UR36][R4.64] ;  /* 0x0000002404047981 */ /* 0x000ea4000c1e1100 */
[----:B--2---:R-:W-:-:S04]  /*0230*/  I2FP.F32.U32 R0, R4 ;  /* 0x0000000400007245 */ /* 0x004fc80000201000 */
[----:B------:R-:W-:-:S04]  /*0240*/  F2FP.BF16.F32.PACK_AB R0, RZ, R0 ;  /* 0x00000000ff00723e */ /* 0x000fc800000010ff */
[----:B------:R-:W-:Y:S01]  /*0250*/  PRMT R17, R0, 0x7610, R17 ;  /* 0x0000761000117816 */ /* 0x000fe20000000011 */
[----:B------:R-:W-:Y:S06]  /*0260*/  BRA `(.L_x_7866) ;  /* 0x0000000c00e47947 */ /* 0x000fec0003800000 */
.L_x_7863:
        /* <DEDUP_REMOVED lines=11> */
.L_x_7868:
[----:B------:R-:W2:Y:S02]  /*0320*/  LDG.E R4, desc[UR36][R4.64] ;  /* 0x0000002404047981 */ /* 0x000ea4000c1e1900 */
[----:B--2---:R-:W-:-:S04]  /*0330*/  I2FP.F32.S32 R0, R4 ;  /* 0x0000000400007245 */ /* 0x004fc80000201400 */
[----:B------:R-:W-:-:S04]  /*0340*/  F2FP.BF16.F32.PACK_AB R0, RZ, R0 ;  /* 0x00000000ff00723e */ /* 0x000fc800000010ff */
[----:B------:R-:W-:Y:S01]  /*0350*/  PRMT R17, R0, 0x7610, R17 ;  /* 0x0000761000117816 */ /* 0x000fe20000000011 */
[----:B------:R-:W-:Y:S06]  /*0360*/  BRA `(.L_x_7866) ;  /* 0x0000000c00a47947 */ /* 0x000fec0003800000 */
.L_x_7867:
[----:B------:R-:W2:Y:S02]  /*0370*/  LDG.E.U16 R4, desc[UR36][R4.64] ;  /* 0x0000002404047981 */ /* 0x000ea4000c1e1500 */
[----:B--2---:R-:W0:Y:S02]  /*0380*/  I2F.S16 R0, R4 ;  /* 0x0000000400007306 */ /* 0x004e240000101400 */
[----:B0-----:R-:W-:-:S04]  /*0390*/  F2FP.BF16.F32.PACK_AB R0, RZ, R0 ;  /* 0x00000000ff00723e */ /* 0x001fc800000010ff */
[----:B------:R-:W-:Y:S01]  /*03a0*/  PRMT R17, R0, 0x7610, R17 ;  /* 0x0000761000117816 */ /* 0x000fe20000000011 */
[----:B------:R-:W-:Y:S06]  /*03b0*/  BRA `(.L_x_7866) ;  /* 0x0000000c00907947 */ /* 0x000fec0003800000 */
.L_x_7862:
        /* <DEDUP_REMOVED lines=9> */
.L_x_7870:
[----:B------:R-:W2:Y:S02]  /*0450*/  LDG.E.U16 R0, desc[UR36][R4.64] ;  /* 0x0000002404007981 */ /* 0x000ea4000c1e1500 */
[----:B--2---:R-:W-:-:S05]  /*0460*/  HADD2.F32 R0, -RZ, R0.H0_H0 ;  /* 0x20000000ff007230 */ /* 0x004fca0000004100 */
[----:B------:R-:W-:-:S04]  /*0470*/  F2FP.BF16.F32.PACK_AB R0, RZ, R0 ;  /* 0x00000000ff00723e */ /* 0x000fc800000010ff */
[----:B------:R-:W-:Y:S01]  /*0480*/  PRMT R17, R0, 0x7610, R17 ;  /* 0x0000761000117816 */ /* 0x000fe20000000011 */
[----:B------:R-:W-:Y:S06]  /*0490*/  BRA `(.L_x_7866) ;  /* 0x0000000c00587947 */ /* 0x000fec0003800000 */
.L_x_7869:
        /* <DEDUP_REMOVED lines=9> */
.L_x_7872:
[----:B------:R-:W2:Y:S02]  /*0530*/  LDG.E.U16 R4, desc[UR36][R4.64] ;  /* 0x0000002404047981 */ /* 0x000ea4000c1e1500 */
[----:B--2---:R-:W-:-:S05]  /*0540*/  HADD2.F32 R0, -RZ, R4.H0_H0 ;  /* 0x20000004ff007230 */ /* 0x004fca0000004100 */
[----:B------:R-:W-:-:S04]  /*0550*/  F2FP.BF16.F32.PACK_AB R0, RZ, R0 ;  /* 0x00000000ff00723e */ /* 0x000fc800000010ff */
[----:B------:R-:W-:Y:S01]  /*0560*/  PRMT R17, R0, 0x7610, R17 ;  /* 0x0000761000117816 */ /* 0x000fe20000000011 */
[----:B------:R-:W-:Y:S06]  /*0570*/  BRA `(.L_x_7866) ;  /* 0x0000000c00207947 */ /* 0x000fec0003800000 */
.L_x_7871:
        /* <DEDUP_REMOVED lines=13> */
.L_x_7861:
        /* <DEDUP_REMOVED lines=14> */
.L_x_7875:
        /* <DEDUP_REMOVED lines=13> */
.L_x_7874:
        /* <DEDUP_REMOVED lines=27> */
.L_x_7877:
        /* <DEDUP_REMOVED lines=15> */
.L_x_7876:
[----:B------:R0:W5:Y:S01]  /*0aa0*/  LDG.E.U16 R17, desc[UR36][R4.64] ;  /* 0x0000002404117981 */ /* 0x000162000c1e1500 */
[----:B------:R-:W-:Y:S05]  /*0ab0*/  BRA `(.L_x_7866) ;  /* 0x0000000400d07947 */ /* 0x000fea0003800000 */
.L_x_7873:
        /* <DEDUP_REMOVED lines=13> */
.L_x_7880:
        /* <DEDUP_REMOVED lines=21> */
.L_x_7884:
[----:B------:R-:W-:Y:S05]  /*0ce0*/  BSYNC.RECONVERGENT B1 ;  /* 0x0000000000017941 */ /* 0x000fea0003800200 */
.L_x_7883:
[----:B------:R-:W-:Y:S01]  /*0cf0*/  IMAD.SHL.U32 R0, R0, 0x100000, RZ ;  /* 0x0010000000007824 */ /* 0x000fe200078e00ff */
[----:B------:R-:W-:-:S04]  /*0d00*/  LEA R3, R3, 0x3b800000, 0x17 ;  /* 0x3b80000003037811 */ /* 0x000fc800078eb8ff */
[----:B------:R-:W-:-:S07]  /*0d10*/  LOP3.LUT R0, R3, R0, R7, 0xfe, !PT ;  /* 0x0000000003007212 */ /* 0x000fce00078efe07 */
.L_x_7882:
[----:B------:R-:W-:Y:S05]  /*0d20*/  BSYNC.RECONVERGENT B0 ;  /* 0x0000000000007941 */ /* 0x000fea0003800200 */
.L_x_7881:
[----:B------:R-:W-:-:S04]  /*0d30*/  F2FP.BF16.F32.PACK_AB R0, RZ, R0 ;  /* 0x00000000ff00723e */ /* 0x000fc800000010ff */
[----:B------:R-:W-:Y:S01]  /*0d40*/  PRMT R17, R0, 0x7610, R17 ;  /* 0x0000761000117816 */ /* 0x000fe20000000011 */
[----:B------:R-:W-:Y:S06]  /*0d50*/  BRA `(.L_x_7866) ;  /* 0x0000000400287947 */ /* 0x000fec0003800000 */
.L_x_7879:
        /* <DEDUP_REMOVED lines=21> */
.L_x_7888:
[----:B------:R-:W-:Y:S05]  /*0eb0*/  BSYNC.RECONVERGENT B1 ;  /* 0x0000000000017941 */ /* 0x000fea0003800200 */
.L_x_7887:
[----:B------:R-:W-:Y:S01]  /*0ec0*/  IMAD.SHL.U32 R0, R0, 0x200000, RZ ;  /* 0x0020000000007824 */ /* 0x000fe200078e00ff */
[----:B------:R-:W-:-:S04]  /*0ed0*/  LEA R3, R3, 0x37800000, 0x17 ;  /* 0x3780000003037811 */ /* 0x000fc800078eb8ff */
[----:B------:R-:W-:-:S07]  /*0ee0*/  LOP3.LUT R0, R3, R0, R7, 0xfe, !PT ;  /* 0x0000000003007212 */ /* 0x000fce00078efe07 */
.L_x_7886:
[----:B------:R-:W-:Y:S05]  /*0ef0*/  BSYNC.RECONVERGENT B0 ;  /* 0x0000000000007941 */ /* 0x000fea0003800200 */
.L_x_7885:
[----:B------:R-:W-:-:S04]  /*0f00*/  F2FP.BF16.F32.PACK_AB R0, RZ, R0 ;  /* 0x00000000ff00723e */ /* 0x000fc800000010ff */
[----:B------:R-:W-:Y:S01]  /*0f10*/  PRMT R17, R0, 0x7610, R17 ;  /* 0x0000761000117816 */ /* 0x000fe20000000011 */
[----:B------:R-:W-:Y:S06]  /*0f20*/  BRA `(.L_x_7866) ;  /* 0x0000000000b47947 */ /* 0x000fec0003800000 */
.L_x_7878:
[----:B------:R-:W-:-:S09]  /*0f30*/  UISETP.NE.AND UP0, UPT, UR4, 0x1c, UPT ;  /* 0x0000001c0400788c */ /* 0x000fd2000bf05270 */
[----:B------:R-:W-:Y:S05]  /*0f40*/  BRA.U !UP0, `(.L_x_7889) ;  /* 0x00000001089c7547 */ /* 0x000fea000b800000 */
[----:B------:R-:W-:-:S09]  /*0f50*/  UISETP.NE.AND UP0, UPT, UR4, 0x1d, UPT ;  /* 0x0000001d0400788c */ /* 0x000fd2000bf05270 */
[----:B------:R-:W-:Y:S05]  /*0f60*/  BRA.U !UP0, `(.L_x_7890) ;  /* 0x0000000108807547 */ /* 0x000fea000b800000 */
[----:B------:R-:W-:-:S09]  /*0f70*/  UISETP.NE.AND UP0, UPT, UR4, 0x2c, UPT ;  /* 0x0000002c0400788c */ /* 0x000fd2000bf05270 */
[----:B------:R-:W-:Y:S05]  /*0f80*/  BRA.U !UP0, `(.L_x_7891) ;  /* 0x0000000108487547 */ /* 0x000fea000b800000 */
.L_x_7865:
        /* <DEDUP_REMOVED lines=16> */
.L_x_7892:
[----:B------:R-:W-:Y:S01]  /*1090*/  PRMT R17, RZ, 0x7610, R17 ;  /* 0x00007610ff117816 */ /* 0x000fe20000000011 */
[----:B------:R-:W-:Y:S06]  /*10a0*/  BRA `(.L_x_7866) ;  /* 0x0000000000547947 */ /* 0x000fec0003800000 */
.L_x_7891:
        /* <DEDUP_REMOVED lines=8> */
.L_x_7894:
[----:B------:R-:W-:Y:S05]  /*1130*/  BSYNC.RECONVERGENT B0 ;  /* 0x0000000000007941 */ /* 0x000fea0003800200 */
.L_x_7893:
[----:B------:R-:W-:-:S04]  /*1140*/  F2FP.BF16.F32.PACK_AB R0, RZ, R0 ;  /* 0x00000000ff00723e */ /* 0x000fc800000010ff */
[----:B------:R-:W-:Y:S01]  /*1150*/  PRMT R17, R0, 0x7610, R17 ;  /* 0x0000761000117816 */ /* 0x000fe20000000011 */
[----:B------:R-:W-:Y:S06]  /*1160*/  BRA `(.L_x_7866) ;  /* 0x0000000000247947 */ /* 0x000fec0003800000 */
.L_x_7890:
[----:B------:R-:W2:Y:S02]  /*1170*/  LDG.E.64 R4, desc[UR36][R4.64] ;  /* 0x0000002404047981 */ /* 0x000ea4000c1e1b00 */
[----:B--2---:R-:W0:Y:S02]  /*1180*/  I2F.U64 R0, R4 ;  /* 0x0000000400007312 */ /* 0x004e240000301000 */
[----:B0-----:R-:W-:-:S04]  /*1190*/  F2FP.BF16.F32.PACK_AB R0, RZ, R0 ;  /* 0x00000000ff00723e */ /* 0x001fc800000010ff */
[----:B------:R-:W-:Y:S01]  /*11a0*/  PRMT R17, R0, 0x7610, R17 ;  /* 0x0000761000117816 */ /* 0x000fe20000000011 */
[----:B------:R-:W-:Y:S06]  /*11b0*/  BRA `(.L_x_7866) ;  /* 0x0000000000107947 */ /* 0x000fec0003800000 */
.L_x_7889:
[----:B------:R-:W2:Y:S02]  /*11c0*/  LDG.E R4, desc[UR36][R4.64] ;  /* 0x0000002404047981 */ /* 0x000ea4000c1e1900 */
[----:B--2---:R-:W-:-:S04]  /*11d0*/  I2FP.F32.U32 R0, R4 ;  /* 0x0000000400007245 */ /* 0x004fc80000201000 */
[----:B------:R-:W-:-:S04]  /*11e0*/  F2FP.BF16.F32.PACK_AB R0, RZ, R0 ;  /* 0x00000000ff00723e */ /* 0x000fc800000010ff */
[----:B------:R-:W-:-:S07]  /*11f0*/  PRMT R17, R0, 0x7610, R17 ;  /* 0x0000761000117816 */ /* 0x000fce0000000011 */
.L_x_7866:
[----:B------:R-:W-:-:S07]  /*1200*/  VIADD R23, R25, 0x80 ;  /* 0x0000008019177836 */ /* 0x000fce0000000000 */
.L_x_7860:
[----:B------:R-:W-:Y:S05]  /*1210*/  BSYNC.RECONVERGENT B6 ;  /* 0x0000000000067941 */ /* 0x000fea0003800200 */
.L_x_7859:
        /* <DEDUP_REMOVED lines=26> */
.L_x_7900:
[----:B------:R-:W2:Y:S02]  /*13c0*/  LDG.E.U8 R4, desc[UR36][R4.64] ;  /* 0x0000002404047981 */ /* 0x000ea4000c1e1100 */
[----:B--2---:R-:W-:-:S04]  /*13d0*/  I2FP.F32.U32 R0, R4 ;  /* 0x0000000400007245 */ /* 0x004fc80000201000 */
[----:B------:R-:W-:-:S04]  /*13e0*/  F2FP.BF16.F32.PACK_AB R0, RZ, R0 ;  /* 0x00000000ff00723e */ /* 0x000fc800000010ff */
[----:B------:R-:W-:Y:S01]  /*13f0*/  PRMT R18, R0, 0x7610, R18 ;  /* 0x0000761000127816 */ /* 0x000fe20000000012 */
[----:B------:R-:W-:Y:S06]  /*1400*/  BRA `(.L_x_7902) ;  /* 0x0000000c00e47947 */ /* 0x000fec0003800000 */
.L_x_7899:
        /* <DEDUP_REMOVED lines=11> */
.L_x_7904:
[----:B------:R-:W2:Y:S02]  /*14c0*/  LDG.E R4, desc[UR36][R4.64] ;  /* 0x0000002404047981 */ /* 0x000ea4000c1e1900 */
[----:B--2---:R-:W-:-:S04]  /*14d0*/  I2FP.F32.S32 R0, R4 ;  /* 0x0000000400007245 */ /* 0x004fc80000201400 */
[----:B------:R-:W-:-:S04]  /*14e0*/  F2FP.BF16.F32.PACK_AB R0, RZ, R0 ;  /* 0x00000000ff00723e */ /* 0x000fc800000010ff */
[----:B------:R-:W-:Y:S01]  /*14f0*/  PRMT R18, R0, 0x7610, R18 ;  /* 0x0000761000127816 */ /* 0x000fe20000000012 */
[----:B------:R-:W-:Y:S06]  /*1500*/  BRA `(.L_x_7902) ;  /* 0x0000000c00a47947 */ /* 0x000fec0003800000 */
.L_x_7903:
[----:B------:R-:W2:Y:S02]  /*1510*/  LDG.E.U16 R4, desc[UR36][R4.64] ;  /* 0x0000002404047981 */ /* 0x000ea4000c1e1500 */
[----:B--2---:R-:W0:Y:S02]  /*1520*/  I2F.S16 R0, R4 ;  /* 0x0000000400007306 */ /* 0x004e240000101400 */
[----:B0-----:R-:W-:-:S04]  /*1530*/  F2FP.BF16.F32.PACK_AB R0, RZ, R0 ;  /* 0x00000000ff00723e */ /* 0x001fc800000010ff */
[----:B------:R-:W-:Y:S01]  /*1540*/  PRMT R18, R0, 0x7610, R18 ;  /* 0x0000761000127816 */ /* 0x000fe20000000012 */
[----:B------:R-:W-:Y:S06]  /*1550*/  BRA `(.L_x_7902) ;  /* 0x0000000c00907947 */ /* 0x000fec0003800000 */
.L_x_7898:
        /* <DEDUP_REMOVED lines=9> */
.L_x_7906:
[----:B------:R-:W2:Y:S02]  /*15f0*/  LDG.E.U16 R0, desc[UR36][R4.64] ;  /* 0x0000002404007981 */ /* 0x000ea4000c1e1500 */
[----:B--2---:R-:W-:-:S05]  /*1600*/  HADD2.F32 R0, -RZ, R0.H0_H0 ;  /* 0x20000000ff007230 */ /* 0x004fca0000004100 */
[----:B------:R-:W-:-:S04]  /*1610*/  F2FP.BF16.F32.PACK_AB R0, RZ, R0 ;  /* 0x00000000ff00723e */ /* 0x000fc800000010ff */
[----:B------:R-:W-:Y:S01]  /*1620*/  PRMT R18, R0, 0x7610, R18 ;  /* 0x0000761000127816 */ /* 0x000fe20000000012 */
[----:B------:R-:W-:Y:S06]  /*1630*/  BRA `(.L_x_7902) ;  /* 0x0000000c00587947 */ /* 0x000fec0003800000 */
.L_x_7905:
        /* <DEDUP_REMOVED lines=9> */
.L_x_7908:
[----:B------:R-:W2:Y:S02]  /*16d0*/  LDG.E.U16 R4, desc[UR36][R4.64] ;  /* 0x0000002404047981 */ /* 0x000ea4000c1e1500 */
[----:B--2---:R-:W-:-:S05]  /*16e0*/  HADD2.F32 R0, -RZ, R4.H0_H0 ;  /* 0x20000004ff007230 */ /* 0x004fca0000004100 */
[----:B------:R-:W-:-:S04]  /*16f0*/  F2FP.BF16.F32.PACK_AB R0, RZ, R0 ;  /* 0x00000000ff00723e */ /* 0x000fc800000010ff */
[----:B------:R-:W-:Y:S01]  /*1700*/  PRMT R18, R0, 0x7610, R18 ;  /* 0x0000761000127816 */ /* 0x000fe20000000012 */
[----:B------:R-:W-:Y:S06]  /*1710*/  BRA `(.L_x_7902) ;  /* 0x0000000c00207947 */ /* 0x000fec0003800000 */
.L_x_7907:
        /* <DEDUP_REMOVED lines=13> */
.L_x_7897:
        /* <DEDUP_REMOVED lines=14> */
.L_x_7911:
        /* <DEDUP_REMOVED lines=13> */
.L_x_7910:
        /* <DEDUP_REMOVED lines=27> */
.L_x_7913:
        /* <DEDUP_REMOVED lines=15> */
.L_x_7912:
[----:B------:R0:W5:Y:S01]  /*1c40*/  LDG.E.U16 R18, desc[UR36][R4.64] ;  /* 0x0000002404127981 */ /* 0x000162000c1e1500 */
[----:B------:R-:W-:Y:S05]  /*1c50*/  BRA `(.L_x_7902) ;  /* 0x0000000400d07947 */ /* 0x000fea0003800000 */
.L_x_7909:
        /* <DEDUP_REMOVED lines=13> */
.L_x_7916:
        /* <DEDUP_REMOVED lines=21> */
.L_x_7920:
[----:B------:R-:W-:Y:S05]  /*1e80*/  BSYNC.RECONVERGENT B1 ;  /* 0x0000000000017941 */ /* 0x000fea0003800200 */
.L_x_7919:
[----:B------:R-:W-:Y:S01]  /*1e90*/  IMAD.SHL.U32 R0, R0, 0x100000, RZ ;  /* 0x0010000000007824 */ /* 0x000fe200078e00ff */
[----:B------:R-:W-:-:S04]  /*1ea0*/  LEA R3, R3, 0x3b800000, 0x17 ;  /* 0x3b80000003037811 */ /* 0x000fc800078eb8ff */
[----:B------:R-:W-:-:S07]  /*1eb0*/  LOP3.LUT R0, R3, R0, R7, 0xfe, !PT ;  /* 0x0000000003007212 */ /* 0x000fce00078efe07 */
.L_x_7918:
[----:B------:R-:W-:Y:S05]  /*1ec0*/  BSYNC.RECONVERGENT B0 ;  /* 0x0000000000007941 */ /* 0x000fea0003800200 */
.L_x_7917:
[----:B------:R-:W-:-:S04]  /*1ed0*/  F2FP.BF16.F32.PACK_AB R0, RZ, R0 ;  /* 0x00000000ff00723e */ /* 0x000fc800000010ff */
[----:B------:R-:W-:Y:S01]  /*1ee0*/  PRMT R18, R0, 0x7610, R18 ;  /* 0x0000761000127816 */ /* 0x000fe20000000012 */
[----:B------:R-:W-:Y:S06]  /*1ef0*/  BRA `(.L_x_7902) ;  /* 0x0000000400287947 */ /* 0x000fec0003800000 */
.L_x_7915:
        /* <DEDUP_REMOVED lines=21> */
.L_x_7924:
[----:B------:R-:W-:Y:S05]  /*2050*/  BSYNC.RECONVERGENT B1 ;  /* 0x0000000000017941 */ /* 0x000fea0003800200 */
.L_x_7923:
[----:B------:R-:W-:Y:S01]  /*2060*/  IMAD.SHL.U32 R0, R0, 0x200000, RZ ;  /* 0x0020000000007824 */ /* 0x000fe200078e00ff */
[----:B------:R-:W-:-:S04]  /*2070*/  LEA R3, R3, 0x37800000, 0x17 ;  /* 0x3780000003037811 */ /* 0x000fc800078eb8ff */
[----:B------:R-:W-:-:S07]  /*2080*/  LOP3.LUT R0, R3, R0, R7, 0xfe, !PT ;  /* 0x0000000003007212 */ /* 0x000fce00078efe07 */
.L_x_7922:
[----:B------:R-:W-:Y:S05]  /*2090*/  BSYNC.RECONVERGENT B0 ;  /* 0x0000000000007941 */ /* 0x000fea0003800200 */
.L_x_7921:
[----:B------:R-:W-:-:S04]  /*20a0*/  F2FP.BF16.F32.PACK_AB R0, RZ, R0 ;  /* 0x00000000ff00723e */ /* 0x000fc800000010ff */
[----:B------:R-:W-:Y:S01]  /*20b0*/  PRMT R18, R0, 0x7610, R18 ;  /* 0x0000761000127816 */ /* 0x000fe20000000012 */
[----:B------:R-:W-:Y:S06]  /*20c0*/  BRA `(.L_x_7902) ;  /* 0x0000000000b47947 */ /* 0x000fec0003800000 */
.L_x_7914:
        /* <DEDUP_REMOVED lines=14> */
.L_x_7928:
[----:B------:R-:W-:Y:S05]  /*21b0*/  BSYNC.RECONVERGENT B0 ;  /* 0x0000000000007941 */ /* 0x000fea0003800200 */
.L_x_7927:
[----:B------:R-:W-:-:S04]  /*21c0*/  F2FP.BF16.F32.PACK_AB R0, RZ, R0 ;  /* 0x00000000ff00723e */ /* 0x000fc800000010ff */
[----:B------:R-:W-:Y:S01]  /*21d0*/  PRMT R18, R0, 0x7610, R18 ;  /* 0x0000761000127816 */ /* 0x000fe20000000012 */
[----:B------:R-:W-:Y:S06]  /*21e0*/  BRA `(.L_x_7902) ;  /* 0x00000000006c7947 */ /* 0x000fec0003800000 */
.L_x_7901:
        /* <DEDUP_REMOVED lines=16> */
.L_x_7929:
[----:B------:R-:W-:Y:S01]  /*22f0*/  PRMT R18, RZ, 0x7610, R18 ;  /* 0x00007610ff127816 */ /* 0x000fe20000000012 */
[----:B------:R-:W-:Y:S06]  /*2300*/  BRA `(.L_x_7902) ;  /* 0x0000000000247947 */ /* 0x000fec0003800000 */
.L_x_7926:
[----:B------:R-:W2:Y:S02]  /*2310*/  LDG.E.64 R4, desc[UR36][R4.64] ;  /* 0x0000002404047981 */ /* 0x000ea4000c1e1b00 */
[----:B--2---:R-:W0:Y:S02]  /*2320*/  I2F.U64 R0, R4 ;  /* 0x0000000400007312 */ /* 0x004e240000301000 */
[----:B0-----:R-:W-:-:S04]  /*2330*/  F2FP.BF16.F32.PACK_AB R0, RZ, R0 ;  /* 0x00000000ff00723e */ /* 0x001fc800000010ff */
[----:B------:R-:W-:Y:S01]  /*2340*/  PRMT R18, R0, 0x7610, R18 ;  /* 0x0000761000127816 */ /* 0x000fe20000000012 */
[----:B------:R-:W-:Y:S06]  /*2350*/  BRA `(.L_x_7902) ;  /* 0x0000000000107947 */ /* 0x000fec0003800000 */
.L_x_7925:
[----:B------:R-:W2:Y:S02]  /*2360*/  LDG.E R4, desc[UR36][R4.64] ;  /* 0x0000002404047981 */ /* 0x000ea4000c1e1900 */
[----:B--2---:R-:W-:-:S04]  /*2370*/  I2FP.F32.U32 R0, R4 ;  /* 0x0000000400007245 */ /* 0x004fc80000201000 */
[----:B------:R-:W-:-:S04]  /*2380*/  F2FP.BF16.F32.PACK_AB R0, RZ, R0 ;  /* 0x00000000ff00723e */ /* 0x000fc800000010ff */
[----:B------:R-:W-:-:S07]  /*2390*/  PRMT R18, R0, 0x7610, R18 ;  /* 0x0000761000127816 */ /* 0x000fce0000000012 */
.L_x_7902:
[----:B------:R-:W-:-:S07]  /*23a0*/  VIADD R23, R23, 0x80 ;  /* 0x0000008017177836 */ /* 0x000fce0000000000 */
.L_x_7896:
[----:B------:R-:W-:Y:S05]  /*23b0*/  BSYNC.RECONVERGENT B6 ;  /* 0x0000000000067941 */ /* 0x000fea0003800200 */
.L_x_7895:
        /* <DEDUP_REMOVED lines=26> */
.L_x_7935:
[----:B------:R-:W2:Y:S02]  /*2560*/  LDG.E.U8 R4, desc[UR36][R4.64] ;  /* 0x0000002404047981 */ /* 0x000ea4000c1e1100 */
[----:B--2---:R-:W-:-:S04]  /*2570*/  I2FP.F32.U32 R0, R4 ;  /* 0x0000000400007245 */ /* 0x004fc80000201000 */
[----:B------:R-:W-:-:S04]  /*2580*/  F2FP.BF16.F32.PACK_AB R0, RZ, R0 ;  /* 0x00000000ff00723e */ /* 0x000fc800000010ff */
[----:B------:R-:W-:Y:S01]  /*2590*/  PRMT R19, R0, 0x7610, R19 ;  /* 0x0000761000137816 */ /* 0x000fe20000000013 */
[----:B------:R-:W-:Y:S06]  /*25a0*/  BRA `(.L_x_7937) ;  /* 0x0000000c00e47947 */ /* 0x000fec0003800000 */
.L_x_7934:
        /* <DEDUP_REMOVED lines=11> */
.L_x_7939:
[----:B------:R-:W2:Y:S02]  /*2660*/  LDG.E R4, desc[UR36][R4.64] ;  /* 0x0000002404047981 */ /* 0x000ea4000c1e1900 */
[----:B--2---:R-:W-:-:S04]  /*2670*/  I2FP.F32.S32 R0, R4 ;  /* 0x0000000400007245 */ /* 0x004fc80000201400 */
[----:B------:R-:W-:-:S04]  /*2680*/  F2FP.BF16.F32.PACK_AB R0, RZ, R0 ;  /* 0x00000000ff00723e */ /* 0x000fc800000010ff */
[----:B------:R-:W-:Y:S01]  /*2690*/  PRMT R19, R0, 0x7610, R19 ;  /* 0x0000761000137816 */ /* 0x000fe20000000013 */
[----:B------:R-:W-:Y:S06]  /*26a0*/  BRA `(.L_x_7937) ;  /* 0x0000000c00a47947 */ /* 0x000fec0003800000 */
.L_x_7938:
[----:B------:R-:W2:Y:S02]  /*26b0*/  LDG.E.U16 R4, desc[UR36][R4.64] ;  /* 0x0000002404047981 */ /* 0x000ea4000c1e1500 */
[----:B--2---:R-:W0:Y:S02]  /*26c0*/  I2F.S16 R0, R4 ;  /* 0x0000000400007306 */ /* 0x004e240000101400 */
[----:B0-----:R-:W-:-:S04]  /*26d0*/  F2FP.BF16.F32.PACK_AB R0, RZ, R0 ;  /* 0x00000000ff00723e */ /* 0x001fc800000010ff */
[----:B------:R-:W-:Y:S01]  /*26e0*/  PRMT R19, R0, 0x7610, R19 ;  /* 0x0000761000137816 */ /* 0x000fe20000000013 */
[----:B------:R-:W-:Y:S06]  /*26f0*/  BRA `(.L_x_7937) ;  /* 0x0000000c00907947 */ /* 0x000fec0003800000 */
.L_x_7933:
        /* <DEDUP_REMOVED lines=9> */
.L_x_7941:
[----:B------:R-:W2:Y:S02]  /*2790*/  LDG.E.U16 R0, desc[UR36][R4.64] ;  /* 0x0000002404007981 */ /* 0x000ea4000c1e1500 */
[----:B--2---:R-:W-:-:S05]  /*27a0*/  HADD2.F32 R0, -RZ, R0.H0_H0 ;  /* 0x20000000ff007230 */ /* 0x004fca0000004100 */
[----:B------:R-:W-:-:S04]  /*27b0*/  F2FP.BF16.F32.PACK_AB R0, RZ, R0 ;  /* 0x00000000ff00723e */ /* 0x000fc800000010ff */
[----:B------:R-:W-:Y:S01]  /*27c0*/  PRMT R19, R0, 0x7610, R19 ;  /* 0x0000761000137816 */ /* 0x000fe20000000013 */
[----:B------:R-:W-:Y:S06]  /*27d0*/  BRA `(.L_x_7937) ;  /* 0x0000000c00587947 */ /* 0x000fec0003800000 */
.L_x_7940:
        /* <DEDUP_REMOVED lines=9> */
.L_x_7943:
[----:B------:R-:W2:Y:S02]  /*2870*/  LDG.E.U16 R4, desc[UR36][R4.64] ;  /* 0x0000002404047981 */ /* 0x000ea4000c1e1500 */
[----:B--2---:R-:W-:-:S05]  /*2880*/  HADD2.F32 R0, -RZ, R4.H0_H0 ;  /* 0x20000004ff007230 */ /* 0x004fca0000004100 */
[----:B------:R-:W-:-:S04]  /*2890*/  F2FP.BF16.F32.PACK_AB R0, RZ, R0 ;  /* 0x00000000ff00723e */ /* 0x000fc800000010ff */
[----:B------:R-:W-:Y:S01]  /*28a0*/  PRMT R19, R0, 0x7610, R19 ;  /* 0x0000761000137816 */ /* 0x000fe20000000013 */
[----:B------:R-:W-:Y:S06]  /*28b0*/  BRA `(.L_x_7937) ;  /* 0x0000000c00207947 */ /* 0x000fec0003800000 */
.L_x_7942:
        /* <DEDUP_REMOVED lines=13> */
.L_x_7932:
        /* <DEDUP_REMOVED lines=14> */
.L_x_7946:
        /* <DEDUP_REMOVED lines=13> */
.L_x_7945:
        /* <DEDUP_REMOVED lines=27> */
.L_x_7948:
        /* <DEDUP_REMOVED lines=15> */
.L_x_7947:
[----:B------:R0:W5:Y:S01]  /*2de0*/  LDG.E.U16 R19, desc[UR36][R4.64] ;  /* 0x0000002404137981 */ /* 0x000162000c1e1500 */
[----:B------:R-:W-:Y:S05]  /*2df0*/  BRA `(.L_x_7937) ;  /* 0x0000000400d07947 */ /* 0x000fea0003800000 */
.L_x_7944:
        /* <DEDUP_REMOVED lines=13> */
.L_x_7951:
        /* <DEDUP_REMOVED lines=21> */
.L_x_7955:
[----:B------:R-:W-:Y:S05]  /*3020*/  BSYNC.RECONVERGENT B1 ;  /* 0x0000000000017941 */ /* 0x000fea0003800200 */
.L_x_7954:
[----:B------:R-:W-:Y:S01]  /*3030*/  IMAD.SHL.U32 R0, R0, 0x100000, RZ ;  /* 0x0010000000007824 */ /* 0x000fe200078e00ff */
[----:B------:R-:W-:-:S04]  /*3040*/  LEA R3, R3, 0x3b800000, 0x17 ;  /* 0x3b80000003037811 */ /* 0x000fc800078eb8ff */
[----:B------:R-:W-:-:S07]  /*3050*/  LOP3.LUT R0, R3, R0, R7, 0xfe, !PT ;  /* 0x0000000003007212 */ /* 0x000fce00078efe07 */
.L_x_7953:
[----:B------:R-:W-:Y:S05]  /*3060*/  BSYNC.RECONVERGENT B0 ;  /* 0x0000000000007941 */ /* 0x000fea0003800200 */
.L_x_7952:
[----:B------:R-:W-:-:S04]  /*3070*/  F2FP.BF16.F32.PACK_AB R0, RZ, R0 ;  /* 0x00000000ff00723e */ /* 0x000fc800000010ff */
[----:B------:R-:W-:Y:S01]  /*3080*/  PRMT R19, R0, 0x7610, R19 ;  /* 0x0000761000137816 */ /* 0x000fe20000000013 */
[----:B------:R-:W-:Y:S06]  /*3090*/  BRA `(.L_x_7937) ;  /* 0x0000000400287947 */ /* 0x000fec0003800000 */
.L_x_7950:
        /* <DEDUP_REMOVED lines=21> */
.L_x_7959:
[----:B------:R-:W-:Y:S05]  /*31f0*/  BSYNC.RECONVERGENT B1 ;  /* 0x0000000000017941 */ /* 0x000fea0003800200 */
.L_x_7958:
[----:B------:R-:W-:Y:S01]  /*3200*/  IMAD.SHL.U32 R0, R0, 0x200000, RZ ;  /* 0x0020000000007824 */ /* 0x000fe200078e00ff */
[----:B------:R-:W-:-:S04]  /*3210*/  LEA R3, R3, 0x37800000, 0x17 ;  /* 0x3780000003037811 */ /* 0x000fc800078eb8ff */
[----:B------:R-:W-:-:S07]  /*3220*/  LOP3.LUT R0, R3, R0, R7, 0xfe, !PT ;  /* 0x0000000003007212 */ /* 0x000fce00078efe07 */
.L_x_7957:
[----:B------:R-:W-:Y:S05]  /*3230*/  BSYNC.RECONVERGENT B0 ;  /* 0x0000000000007941 */ /* 0x000fea0003800200 */
.L_x_7956:
[----:B------:R-:W-:-:S04]  /*3240*/  F2FP.BF16.F32.PACK_AB R0, RZ, R0 ;  /* 0x00000000ff00723e */ /* 0x000fc800000010ff */
[----:B------:R-:W-:Y:S01]  /*3250*/  PRMT R19, R0, 0x7610, R19 ;  /* 0x0000761000137816 */ /* 0x000fe20000000013 */
[----:B------:R-:W-:Y:S06]  /*3260*/  BRA `(.L_x_7937) ;  /* 0x0000000000b47947 */ /* 0x000fec0003800000 */
.L_x_7949:
        /* <DEDUP_REMOVED lines=14> */
.L_x_7963:
[----:B------:R-:W-:Y:S05]  /*3350*/  BSYNC.RECONVERGENT B0 ;  /* 0x0000000000007941 */ /* 0x000fea0003800200 */
.L_x_7962:
[----:B------:R-:W-:-:S04]  /*3360*/  F2FP.BF16.F32.PACK_AB R0, RZ, R0 ;  /* 0x00000000ff00723e */ /* 0x000fc800000010ff */
[----:B------:R-:W-:Y:S01]  /*3370*/  PRMT R19, R0, 0x7610, R19 ;  /* 0x0000761000137816 */ /* 0x000fe20000000013 */
[----:B------:R-:W-:Y:S06]  /*3380*/  BRA `(.L_x_7937) ;  /* 0x00000000006c7947 */ /* 0x000fec0003800000 */
.L_x_7936:
        /* <DEDUP_REMOVED lines=16> */
.L_x_7964:
[----:B------:R-:W-:Y:S01]  /*3490*/  PRMT R19, RZ, 0x7610, R19 ;  /* 0x00007610ff137816 */ /* 0x000fe20000000013 */
[----:B------:R-:W-:Y:S06]  /*34a0*/  BRA `(.L_x_7937) ;  /* 0x0000000000247947 */ /* 0x000fec0003800000 */
.L_x_7961:
[----:B------:R-:W2:Y:S02]  /*34b0*/  LDG.E.64 R4, desc[UR36][R4.64] ;  /* 0x0000002404047981 */ /* 0x000ea4000c1e1b00 */
[----:B--2---:R-:W0:Y:S02]  /*34c0*/  I2F.U64 R0, R4 ;  /* 0x0000000400007312 */ /* 0x004e240000301000 */
[----:B0-----:R-:W-:-:S04]  /*34d0*/  F2FP.BF16.F32.PACK_AB R0, RZ, R0 ;  /* 0x00000000ff00723e */ /* 0x001fc800000010ff */
[----:B------:R-:W-:Y:S01]  /*34e0*/  PRMT R19, R0, 0x7610, R19 ;  /* 0x0000761000137816 */ /* 0x000fe20000000013 */
[----:B------:R-:W-:Y:S06]  /*34f0*/  BRA `(.L_x_7937) ;  /* 0x0000000000107947 */ /* 0x000fec0003800000 */
.L_x_7960:
[----:B------:R-:W2:Y:S02]  /*3500*/  LDG.E R4, desc[UR36][R4.64] ;  /* 0x0000002404047981 */ /* 0x000ea4000c1e1900 */
[----:B--2---:R-:W-:-:S04]  /*3510*/  I2FP.F32.U32 R0, R4 ;  /* 0x0000000400007245 */ /* 0x004fc80000201000 */
[----:B------:R-:W-:-:S04]  /*3520*/  F2FP.BF16.F32.PACK_AB R0, RZ, R0 ;  /* 0x00000000ff00723e */ /* 0x000fc800000010ff */
[----:B------:R-:W-:-:S07]  /*3530*/  PRMT R19, R0, 0x7610, R19 ;  /* 0x0000761000137816 */ /* 0x000fce0000000013 */
.L_x_7937:
[----:B------:R-:W-:-:S07]  /*3540*/  VIADD R23, R23, 0x80 ;  /* 0x0000008017177836 */ /* 0x000fce0000000000 */
.L_x_7931:
[----:B------:R-:W-:Y:S05]  /*3550*/  BSYNC.RECONVERGENT B6 ;  /* 0x0000000000067941 */ /* 0x000fea0003800200 */
.L_x_7930:
        /* <DEDUP_REMOVED lines=25> */
.L_x_7970:
[----:B------:R-:W2:Y:S02]  /*36f0*/  LDG.E.U8 R4, desc[UR36][R4.64] ;  /* 0x0000002404047981 */ /* 0x000ea4000c1e1100 */
[----:B--2---:R-:W-:-:S04]  /*3700*/  I2FP.F32.U32 R0, R4 ;  /* 0x0000000400007245 */ /* 0x004fc80000201000 */
[----:B------:R-:W-:Y:S01]  /*3710*/  F2FP.BF16.F32.PACK_AB R0, RZ, R0 ;  /* 0x00000000ff00723e */ /* 0x000fe200000010ff */
[----:B------:R-:W-:Y:S06]  /*3720*/  BRA `(.L_x_7966) ;  /* 0x0000000c00a87947 */ /* 0x000fec0003800000 */
.L_x_7969:
        /* <DEDUP_REMOVED lines=10> */
.L_x_7973:
[----:B------:R-:W2:Y:S02]  /*37d0*/  LDG.E R4, desc[UR36][R4.64] ;  /* 0x0000002404047981 */ /* 0x000ea4000c1e1900 */
[----:B--2---:R-:W-:-:S04]  /*37e0*/  I2FP.F32.S32 R0, R4 ;  /* 0x0000000400007245 */ /* 0x004fc80000201400 */
[----:B------:R-:W-:Y:S01]  /*37f0*/  F2FP.BF16.F32.PACK_AB R0, RZ, R0 ;  /* 0x00000000ff00723e */ /* 0x000fe200000010ff */
[----:B------:R-:W-:Y:S06]  /*3800*/  BRA `(.L_x_7966) ;  /* 0x0000000c00707947 */ /* 0x000fec0003800000 */
.L_x_7972:
[----:B------:R-:W2:Y:S02]  /*3810*/  LDG.E.U16 R4, desc[UR36][R4.64] ;  /* 0x0000002404047981 */ /* 0x000ea4000c1e1500 */
[----:B--2---:R-:W0:Y:S02]  /*3820*/  I2F.S16 R0, R4 ;  /* 0x0000000400007306 */ /* 0x004e240000101400 */
[----:B0-----:R-:W-:Y:S01]  /*3830*/  F2FP.BF16.F32.PACK_AB R0, RZ, R0 ;  /* 0x00000000ff00723e */ /* 0x001fe200000010ff */
[----:B------:R-:W-:Y:S06]  /*3840*/  BRA `(.L_x_7966) ;  /* 0x0000000c00607947 */ /* 0x000fec0003800000 */
.L_x_7968:
        /* <DEDUP_REMOVED lines=9> */
.L_x_7975:
[----:B------:R-:W2:Y:S02]  /*38e0*/  LDG.E.U16 R0, desc[UR36][R4.64] ;  /* 0x0000002404007981 */ /* 0x000ea4000c1e1500 */
[----:B--2---:R-:W-:-:S05]  /*38f0*/  HADD2.F32 R0, -RZ, R0.H0_H0 ;  /* 0x20000000ff007230 */ /* 0x004fca0000004100 */
[----:B------:R-:W-:Y:S01]  /*3900*/  F2FP.BF16.F32.PACK_AB R0, RZ, R0 ;  /* 0x00000000ff00723e */ /* 0x000fe200000010ff */
[----:B------:R-:W-:Y:S06]  /*3910*/  BRA `(.L_x_7966) ;  /* 0x0000000c002c7947 */ /* 0x000fec0003800000 */
.L_x_7974:
        /* <DEDUP_REMOVED lines=9> */
.L_x_7977:
[----:B------:R-:W2:Y:S02]  /*39b0*/  LDG.E.U16 R4, desc[UR36][R4.64] ;  /* 0x0000002404047981 */ /* 0x000ea4000c1e1500 */
[----:B--2---:R-:W-:-:S05]  /*39c0*/  HADD2.F32 R0, -RZ, R4.H0_H0 ;  /* 0x20000004ff007230 */ /* 0x004fca0000004100 */
[----:B------:R-:W-:Y:S01]  /*39d0*/  F2FP.BF16.F32.PACK_AB R0, RZ, R0 ;  /* 0x00000000ff00723e */ /* 0x000fe200000010ff */
[----:B------:R-:W-:Y:S06]  /*39e0*/  BRA `(.L_x_7966) ;  /* 0x0000000800f87947 */ /* 0x000fec0003800000 */
.L_x_7976:
        /* <DEDUP_REMOVED lines=12> */
.L_x_7967:
        /* <DEDUP_REMOVED lines=13> */
.L_x_7980:
        /* <DEDUP_REMOVED lines=12> */
.L_x_7979:
        /* <DEDUP_REMOVED lines=27> */
.L_x_7982:
        /* <DEDUP_REMOVED lines=14> */
.L_x_7981:
[----:B------:R1:W5:Y:S01]  /*3ed0*/  LDG.E.U16 R0, desc[UR36][R4.64] ;  /* 0x0000002404007981 */ /* 0x000362000c1e1500 */
[----:B------:R-:W-:Y:S05]  /*3ee0*/  BRA `(.L_x_7966) ;  /* 0x0000000400b87947 */ /* 0x000fea0003800000 */
.L_x_7978:
        /* <DEDUP_REMOVED lines=12> */
.L_x_7985:
        /* <DEDUP_REMOVED lines=21> */
.L_x_7989:
[----:B------:R-:W-:Y:S05]  /*4100*/  BSYNC.RECONVERGENT B1 ;  /* 0x0000000000017941 */ /* 0x000fea0003800200 */
.L_x_7988:
[----:B------:R-:W-:Y:S01]  /*4110*/  IMAD.SHL.U32 R0, R0, 0x100000, RZ ;  /* 0x0010000000007824 */ /* 0x000fe200078e00ff */
[----:B------:R-:W-:-:S04]  /*4120*/  LEA R3, R3, 0x3b800000, 0x17 ;  /* 0x3b80000003037811 */ /* 0x000fc800078eb8ff */
[----:B------:R-:W-:-:S07]  /*4130*/  LOP3.LUT R0, R3, R0, R7, 0xfe, !PT ;  /* 0x0000000003007212 */ /* 0x000fce00078efe07 */
.L_x_7987:
[----:B------:R-:W-:Y:S05]  /*4140*/  BSYNC.RECONVERGENT B0 ;  /* 0x0000000000007941 */ /* 0x000fea0003800200 */
.L_x_7986:
[----:B------:R-:W-:Y:S01]  /*4150*/  F2FP.BF16.F32.PACK_AB R0, RZ, R0 ;  /* 0x00000000ff00723e */ /* 0x000fe200000010ff */
[----:B------:R-:W-:Y:S06]  /*4160*/  BRA `(.L_x_7966) ;  /* 0x0000000400187947 */ /* 0x000fec0003800000 */
.L_x_7984:
        /* <DEDUP_REMOVED lines=21> */
.L_x_7993:
[----:B------:R-:W-:Y:S05]  /*42c0*/  BSYNC.RECONVERGENT B1 ;  /* 0x0000000000017941 */ /* 0x000fea0003800200 */
.L_x_7992:
[----:B------:R-:W-:Y:S01]  /*42d0*/  IMAD.SHL.U32 R0, R0, 0x200000, RZ ;  /* 0x0020000000007824 */ /* 0x000fe200078e00ff */
[----:B------:R-:W-:-:S04]  /*42e0*/  LEA R3, R3, 0x37800000, 0x17 ;  /* 0x3780000003037811 */ /* 0x000fc800078eb8ff */
[----:B------:R-:W-:-:S07]  /*42f0*/  LOP3.LUT R0, R3, R0, R7, 0xfe, !PT ;  /* 0x0000000003007212 */ /* 0x000fce00078efe07 */
.L_x_7991:
[----:B------:R-:W-:Y:S05]  /*4300*/  BSYNC.RECONVERGENT B0 ;  /* 0x0000000000007941 */ /* 0x000fea0003800200 */
.L_x_7990:
[----:B------:R-:W-:Y:S01]  /*4310*/  F2FP.BF16.F32.PACK_AB R0, RZ, R0 ;  /* 0x00000000ff00723e */ /* 0x000fe200000010ff */
[----:B------:R-:W-:Y:S06]  /*4320*/  BRA `(.L_x_7966) ;  /* 0x0000000000a87947 */ /* 0x000fec0003800000 */
.L_x_7983:
        /* <DEDUP_REMOVED lines=14> */
.L_x_7997:
[----:B------:R-:W-:Y:S05]  /*4410*/  BSYNC.RECONVERGENT B0 ;  /* 0x0000000000007941 */ /* 0x000fea0003800200 */
.L_x_7996:
[----:B------:R-:W-:Y:S01]  /*4420*/  F2FP.BF16.F32.PACK_AB R0, RZ, R0 ;  /* 0x00000000ff00723e */ /* 0x000fe200000010ff */
[----:B------:R-:W-:Y:S06]  /*4430*/  BRA `(.L_x_7966) ;  /* 0x0000000000647947 */ /* 0x000fec0003800000 */
.L_x_7971:
        /* <DEDUP_REMOVED lines=16> */
.L_x_7998:
[----:B------:R-:W-:Y:S01]  /*4540*/  PRMT R0, RZ, 0x7610, R0 ;  /* 0x00007610ff007816 */ /* 0x000fe20000000000 */
[----:B------:R-:W-:Y:S06]  /*4550*/  BRA `(.L_x_7966) ;  /* 0x00000000001c7947 */ /* 0x000fec0003800000 */
.L_x_7995:
[----:B------:R-:W2:Y:S02]  /*4560*/  LDG.E.64 R4, desc[UR36][R4.64] ;  /* 0x0000002404047981 */ /* 0x000ea4000c1e1b00 */
[----:B--2---:R-:W0:Y:S02]  /*4570*/  I2F.U64 R0, R4 ;  /* 0x0000000400007312 */ /* 0x004e240000301000 */
[----:B0-----:R-:W-:Y:S01]  /*4580*/  F2FP.BF16.F32.PACK_AB R0, RZ, R0 ;  /* 0x00000000ff00723e */ /* 0x001fe200000010ff */
[----:B------:R-:W-:Y:S06]  /*4590*/  BRA `(.L_x_7966) ;  /* 0x00000000000c7947 */ /* 0x000fec0003800000 */
.L_x_7994:
[----:B------:R-:W2:Y:S02]  /*45a0*/  LDG.E R4, desc[UR36][R4.64] ;  /* 0x0000002404047981 */ /* 0x000ea4000c1e1900 */
[----:B--2---:R-:W-:-:S04]  /*45b0*/  I2FP.F32.U32 R0, R4 ;  /* 0x0000000400007245 */ /* 0x004fc80000201000 */
[----:B------:R-:W-:-:S07]  /*45c0*/  F2FP.BF16.F32.PACK_AB R0, RZ, R0 ;  /* 0x00000000ff00723e */ /* 0x000fce00000010ff */
.L_x_7966:
[----:B------:R-:W-:Y:S05]  /*45d0*/  BSYNC.RECONVERGENT B6 ;  /* 0x0000000000067941 */ /* 0x000fea0003800200 */
.L_x_7965:
        /* <DEDUP_REMOVED lines=10> */
[----:B------:R-:W-:Y:S01]  /*4680*/  @!P1 IMAD.U32 R5, R18, 0x10000, RZ ;  /* 0x0001000012059824 */ /* 0x000fe200078e00ff */
[----:B------:R-:W0:Y:S01]  /*4690*/  @!P0 MUFU.RCP R4, R4 ;  /* 0x0000000400048308 */ /* 0x000e220000001000 */
[----:B------:R-:W1:Y:S02]  /*46a0*/  LDC.U8 R18, c[0x0][0x3a4] ;  /* 0x0000e900ff127b82 */ /* 0x000e640000000000 */
[----:B------:R-:W-:-:S05]  /*46b0*/  @!P3 IMAD.U32 R8, R0, 0x10000, RZ ;  /* 0x000100000008b824 */ /* 0x000fca00078e00ff */
[----:B------:R-:W2:Y:S08]  /*46c0*/  @!P2 MUFU.RCP R6, R6 ;  /* 0x000000060006a308 */ /* 0x000eb00000001000 */
[----:B------:R-:W3:Y:S01]  /*46d0*/  @!P3 MUFU.RCP R8, R8 ;  /* 0x000000080008b308 */ /* 0x000ee20000001000 */
[----:B0-----:R-:W-:-:S07]  /*46e0*/  @!P0 FADD.FTZ R0, R4, -RZ ;  /* 0x800000ff04008221 */ /* 0x001fce0000010000 */
[----:B------:R-:W0:Y:S01]  /*46f0*/  @!P1 MUFU.RCP R5, R5 ;  /* 0x0000000500059308 */ /* 0x000e220000001000 */
[----:B--2---:R-:W-:-:S07]  /*4700*/  @!P2 FADD.FTZ R7, R6, -RZ ;  /* 0x800000ff0607a221 */ /* 0x004fce0000010000 */
[----:B------:R2:W4:Y:S01]  /*4710*/  @!P0 F2F.BF16.F32 R3, R0 ;  /* 0x0000000000038304 */ /* 0x0005220000202000 */
[----:B---3--:R-:W-:-:S07]  /*4720*/  @!P3 FADD.FTZ R9, R8, -RZ ;  /* 0x800000ff0809b221 */ /* 0x008fce0000010000 */
[----:B------:R2:W3:Y:S01]  /*4730*/  @!P2 F2F.BF16.F32 R17, R7 ;  /* 0x000000070011a304 */ /* 0x0004e20000202000 */
[----:B0-----:R-:W-:-:S07]  /*4740*/  @!P1 FADD.FTZ R4, R5, -RZ ;  /* 0x800000ff05049221 */ /* 0x001fce0000010000 */
[----:B------:R2:W0:Y:S08]  /*4750*/  @!P3 F2F.BF16.F32 R19, R9 ;  /* 0x000000090013b304 */ /* 0x0004300000202000 */
[----:B------:R2:W0:Y:S01]  /*4760*/  @!P1 F2F.BF16.F32 R22, R4 ;  /* 0x0000000400169304 */ /* 0x0004220000202000 */
[----:B-1-34-:R-:W-:Y:S05]  /*4770*/  @P0 BRA `(.L_x_8000) ;  /* 0x0000001000300947 */ /* 0x01afea0003800000 */
[----:B------:R-:W1:Y:S01]  /*4780*/  LDCU UR4, c[0x0][0x3a8] ;  /* 0x00007500ff0477ac */ /* 0x000e620008000800 */
[----:B--2---:R-:W2:Y:S01]  /*4790*/  LDC.64 R8, c[0x0][0x388] ;  /* 0x0000e200ff087b82 */ /* 0x004ea20000000a00 */
[----:B------:R-:W-:Y:S01]  /*47a0*/  IMAD R0, R2, 0x200, R25 ;  /* 0x0000020002007824 */ /* 0x000fe200078e0219 */
[----:B------:R-:W-:-:S03]  /*47b0*/  PRMT R4, R18, 0x9910, RZ ;  /* 0x0000991012047816 */ /* 0x000fc600000000ff */
        /* <DEDUP_REMOVED lines=16> */
[----:B------:R-:W1:Y:S02]  /*48c0*/  F2I.FTZ.TRUNC.NTZ R3, R3 ;  /* 0x0000000300037305 */ /* 0x000e64000021f100 */
[----:B-1----:R1:W-:Y:S01]  /*48d0*/  STG.E.U8 desc[UR36][R8.64], R3 ;  /* 0x0000000308007986 */ /* 0x0023e2000c101124 */
[----:B------:R-:W-:Y:S05]  /*48e0*/  BRA `(.L_x_8000) ;  /* 0x0000000c00d47947 */ /* 0x000fea0003800000 */
.L_x_8004:
[----:B------:R-:W-:Y:S02]  /*48f0*/  IMAD.U32 R5, R3, 0x10000, RZ ;  /* 0x0001000003057824 */ /* 0x000fe400078e00ff */
[----:B------:R-:W-:-:S04]  /*4900*/  IMAD.MOV.U32 R25, RZ, RZ, R23 ;  /* 0x000000ffff197224 */ /* 0x000fc800078e0017 */
[----:B------:R-:W1:Y:S02]  /*4910*/  F2I.S64.TRUNC R4, R5 ;  /* 0x0000000500047311 */ /* 0x000e64000020d900 */
[----:B-1----:R1:W-:Y:S01]  /*4920*/  STG.E.U8 desc[UR36][R8.64], R4 ;  /* 0x0000000408007986 */ /* 0x0023e2000c101124 */
[----:B------:R-:W-:Y:S05]  /*4930*/  BRA `(.L_x_8000) ;  /* 0x0000000c00c07947 */ /* 0x000fea0003800000 */
.L_x_8003:
        /* <DEDUP_REMOVED lines=8> */
[----:B------:R-:W1:Y:S02]  /*49c0*/  F2I.S64.TRUNC R4, R4 ;  /* 0x0000000400047311 */ /* 0x000e64000020d900 */
[----:B-1----:R1:W-:Y:S01]  /*49d0*/  STG.E.64 desc[UR36][R8.64], R4 ;  /* 0x0000000408007986 */ /* 0x0023e2000c101b24 */
[----:B------:R-:W-:Y:S05]  /*49e0*/  BRA `(.L_x_8000) ;  /* 0x0000000c00947947 */ /* 0x000fea0003800000 */
.L_x_8007:
[----:B------:R-:W-:Y:S02]  /*49f0*/  IMAD.U32 R3, R3, 0x10000, RZ ;  /* 0x0001000003037824 */ /* 0x000fe400078e00ff */
[----:B------:R-:W-:-:S04]  /*4a00*/  IMAD.MOV.U32 R25, RZ, RZ, R23 ;  /* 0x000000ffff197224 */ /* 0x000fc800078e0017 */
[----:B------:R-:W1:Y:S02]  /*4a10*/  F2I.FTZ.TRUNC.NTZ R3, R3 ;  /* 0x0000000300037305 */ /* 0x000e64000021f100 */
[----:B-1----:R1:W-:Y:S01]  /*4a20*/  STG.E desc[UR36][R8.64], R3 ;  /* 0x0000000308007986 */ /* 0x0023e2000c101924 */
[----:B------:R-:W-:Y:S05]  /*4a30*/  BRA `(.L_x_8000) ;  /* 0x0000000c00807947 */ /* 0x000fea0003800000 */
.L_x_8006:
[----:B------:R-:W-:Y:S02]  /*4a40*/  IMAD.U32 R3, R3, 0x10000, RZ ;  /* 0x0001000003037824 */ /* 0x000fe400078e00ff */
[----:B------:R-:W-:-:S04]  /*4a50*/  IMAD.MOV.U32 R25, RZ, RZ, R23 ;  /* 0x000000ffff197224 */ /* 0x000fc800078e0017 */
[----:B------:R-:W1:Y:S02]  /*4a60*/  F2I.FTZ.TRUNC.NTZ R3, R3 ;  /* 0x0000000300037305 */ /* 0x000e64000021f100 */
[----:B-1----:R1:W-:Y:S01]  /*4a70*/  STG.E.U16 desc[UR36][R8.64], R3 ;  /* 0x0000000308007986 */ /* 0x0023e2000c101524 */
[----:B------:R-:W-:Y:S05]  /*4a80*/  BRA `(.L_x_8000) ;  /* 0x0000000c006c7947 */ /* 0x000fea0003800000 */
.L_x_8002:
        /* <DEDUP_REMOVED lines=10> */
.L_x_8009:
[----:B------:R-:W-:Y:S02]  /*4b30*/  IMAD.U32 R0, R3, 0x10000, RZ ;  /* 0x0001000003007824 */ /* 0x000fe400078e00ff */
[----:B------:R-:W-:-:S03]  /*4b40*/  IMAD.MOV.U32 R25, RZ, RZ, R23 ;  /* 0x000000ffff197224 */ /* 0x000fc600078e0017 */
[----:B------:R-:W-:-:S05]  /*4b50*/  F2FP.F16.F32.PACK_AB R0, RZ, R0 ;  /* 0x00000000ff00723e */ /* 0x000fca00000000ff */
[----:B------:R1:W-:Y:S01]  /*4b60*/  STG.E.U16 desc[UR36][R8.64], R0 ;  /* 0x0000000008007986 */ /* 0x0003e2000c101524 */
[----:B------:R-:W-:Y:S05]  /*4b70*/  BRA `(.L_x_8000) ;  /* 0x0000000c00307947 */ /* 0x000fea0003800000 */
.L_x_8008:
        /* <DEDUP_REMOVED lines=11> */
.L_x_8011:
[----:B------:R-:W-:Y:S02]  /*4c30*/  IMAD.U32 R3, R3, 0x10000, RZ ;  /* 0x0001000003037824 */ /* 0x000fe400078e00ff */
[----:B------:R-:W-:-:S03]  /*4c40*/  IMAD.MOV.U32 R25, RZ, RZ, R23 ;  /* 0x000000ffff197224 */ /* 0x000fc600078e0017 */
[----:B------:R-:W-:-:S04]  /*4c50*/  F2FP.F16.F32.PACK_AB R3, RZ, R3 ;  /* 0x00000003ff03723e */ /* 0x000fc800000000ff */
[----:B------:R-:W-:-:S05]  /*4c60*/  PRMT R3, R3, 0x5410, RZ ;  /* 0x0000541003037816 */ /* 0x000fca00000000ff */
[----:B------:R1:W-:Y:S01]  /*4c70*/  STG.E desc[UR36][R8.64], R3 ;  /* 0x0000000308007986 */ /* 0x0003e2000c101924 */
[----:B------:R-:W-:Y:S05]  /*4c80*/  BRA `(.L_x_8000) ;  /* 0x0000000800ec7947 */ /* 0x000fea0003800000 */
.L_x_8010:
[----:B------:R-:W-:Y:S02]  /*4c90*/  IMAD.U32 R4, R3, 0x10000, RZ ;  /* 0x0001000003047824 */ /* 0x000fe400078e00ff */
[----:B------:R-:W-:Y:S02]  /*4ca0*/  IMAD.MOV.U32 R25, RZ, RZ, R23 ;  /* 0x000000ffff197224 */ /* 0x000fe400078e0017 */
[----:B------:R-:W-:-:S06]  /*4cb0*/  FMUL.FTZ R4, R4, 1 ;  /* 0x3f80000004047820 */ /* 0x000fcc0000410000 */
[----:B------:R-:W1:Y:S02]  /*4cc0*/  F2F.F64.F32 R4, R4 ;  /* 0x0000000400047310 */ /* 0x000e640000201800 */
[----:B-1----:R1:W-:Y:S01]  /*4cd0*/  STG.E.64 desc[UR36][R8.64], R4 ;  /* 0x0000000408007986 */ /* 0x0023e2000c101b24 */
[----:B------:R-:W-:Y:S05]  /*4ce0*/  BRA `(.L_x_8000) ;  /* 0x0000000800d47947 */ /* 0x000fea0003800000 */
.L_x_8001:
        /* <DEDUP_REMOVED lines=14> */
.L_x_8014:
[----:B------:R-:W-:Y:S01]  /*4dd0*/  IMAD.U32 R3, R3, 0x10000, RZ ;  /* 0x0001000003037824 */ /* 0x000fe200078e00ff */
[----:B------:R-:W-:Y:S01]  /*4de0*/  CS2R R6, SRZ ;  /* 0x0000000000067805 */ /* 0x000fe2000001ff00 */
[----:B------:R-:W-:Y:S02]  /*4df0*/  IMAD.MOV.U32 R25, RZ, RZ, R23 ;  /* 0x000000ffff197224 */ /* 0x000fe400078e0017 */
[----:B------:R-:W-:-:S04]  /*4e00*/  FMUL.FTZ R3, R3, 1 ;  /* 0x3f80000003037820 */ /* 0x000fc80000410000 */
[----:B------:R-:W1:Y:S02]  /*4e10*/  F2F.F64.F32 R4, R3 ;  /* 0x0000000300047310 */ /* 0x000e640000201800 */
[----:B-1----:R1:W-:Y:S01]  /*4e20*/  STG.E.128 desc[UR36][R8.64], R4 ;  /* 0x0000000408007986 */ /* 0x0023e2000c101d24 */
[----:B------:R-:W-:Y:S05]  /*4e30*/  BRA `(.L_x_8000) ;  /* 0x0000000800807947 */ /* 0x000fea0003800000 */
.L_x_8013:
        /* <DEDUP_REMOVED lines=19> */
.L_x_8018:
[----:B------:R-:W-:Y:S05]  /*4f70*/  BSYNC.RECONVERGENT B0 ;  /* 0x0000000000007941 */ /* 0x000fea0003800200 */
.L_x_8017:
[----:B------:R-:W-:Y:S01]  /*4f80*/  LOP3.LUT R5, R0, 0x80, R5, 0xf8, !PT ;  /* 0x0000008000057812 */ /* 0x000fe200078ef805 */
[----:B------:R-:W-:-:S04]  /*4f90*/  IMAD.MOV.U32 R25, RZ, RZ, R23 ;  /* 0x000000ffff197224 */ /* 0x000fc800078e0017 */
[----:B------:R4:W-:Y:S01]  /*4fa0*/  STG.E.U8 desc[UR36][R8.64], R5 ;  /* 0x0000000508007986 */ /* 0x0009e2000c101124 */
[----:B------:R-:W-:Y:S05]  /*4fb0*/  BRA `(.L_x_8000) ;  /* 0x0000000800207947 */ /* 0x000fea0003800000 */
.L_x_8016:
        /* <DEDUP_REMOVED lines=15> */
.L_x_8020:
[----:B------:R-:W-:Y:S05]  /*50b0*/  BSYNC.RECONVERGENT B0 ;  /* 0x0000000000007941 */ /* 0x000fea0003800200 */
.L_x_8019:
[----:B------:R-:W-:Y:S01]  /*50c0*/  LOP3.LUT R5, R0, 0x80, R5, 0xf8, !PT ;  /* 0x0000008000057812 */ /* 0x000fe200078ef805 */
[----:B------:R-:W-:-:S04]  /*50d0*/  IMAD.MOV.U32 R25, RZ, RZ, R23 ;  /* 0x000000ffff197224 */ /* 0x000fc800078e0017 */
[----:B------:R3:W-:Y:S01]  /*50e0*/  STG.E.U8 desc[UR36][R8.64], R5 ;  /* 0x0000000508007986 */ /* 0x0007e2000c101124 */
[----:B------:R-:W-:Y:S05]  /*50f0*/  BRA `(.L_x_8000) ;  /* 0x0000000400d07947 */ /* 0x000fea0003800000 */
.L_x_8015:
[----:B------:R1:W-:Y:S01]  /*5100*/  STG.E.U16 desc[UR36][R8.64], R3 ;  /* 0x0000000308007986 */ /* 0x0003e2000c101524 */
[----:B------:R-:W-:Y:S01]  /*5110*/  IMAD.MOV.U32 R25, RZ, RZ, R23 ;  /* 0x000000ffff197224 */ /* 0x000fe200078e0017 */
[----:B------:R-:W-:Y:S06]  /*5120*/  BRA `(.L_x_8000) ;  /* 0x0000000400c47947 */ /* 0x000fec0003800000 */
.L_x_8012:
        /* <DEDUP_REMOVED lines=10> */
[----:B------:R-:W1:Y:S02]  /*51d0*/  F2I.FTZ.U32.TRUNC.NTZ R3, R3 ;  /* 0x0000000300037305 */ /* 0x000e64000021f000 */
[----:B-1----:R1:W-:Y:S01]  /*51e0*/  STG.E.U16 desc[UR36][R8.64], R3 ;  /* 0x0000000308007986 */ /* 0x0023e2000c101524 */
[----:B------:R-:W-:Y:S05]  /*51f0*/  BRA `(.L_x_8000) ;  /* 0x0000000400907947 */ /* 0x000fea0003800000 */
.L_x_8023:
        /* <DEDUP_REMOVED lines=13> */
.L_x_8026:
[----:B------:R-:W-:-:S04]  /*52d0*/  SHF.R.U32.HI R0, RZ, 0x14, R3 ;  /* 0x00000014ff007819 */ /* 0x000fc80000011603 */
[----:B------:R-:W-:-:S04]  /*52e0*/  LOP3.LUT R0, R0, 0x1, RZ, 0xc0, !PT ;  /* 0x0000000100007812 */ /* 0x000fc800078ec0ff */
[----:B------:R-:W-:-:S04]  /*52f0*/  IADD3 R0, PT, PT, R3, 0x487ffff, R0 ;  /* 0x0487ffff03007810 */ /* 0x000fc80007ffe000 */
[----:B------:R-:W-:-:S04]  /*5300*/  SHF.R.U32.HI R0, RZ, 0x14, R0 ;  /* 0x00000014ff007819 */ /* 0x000fc80000011600 */
[----:B------:R-:W-:-:S07]  /*5310*/  LOP3.LUT R0, R0, 0xff, RZ, 0xc0, !PT ;  /* 0x000000ff00007812 */ /* 0x000fce00078ec0ff */
.L_x_8027:
[----:B------:R-:W-:-:S04]  /*5320*/  SHF.R.U32.HI R3, RZ, 0x18, R3 ;  /* 0x00000018ff037819 */ /* 0x000fc80000011603 */
[----:B------:R-:W-:-:S04]  /*5330*/  LOP3.LUT R0, R0, 0x80, R3, 0xf8, !PT ;  /* 0x0000008000007812 */ /* 0x000fc800078ef803 */
[----:B------:R-:W-:-:S07]  /*5340*/  PRMT R4, R0, 0x7610, R4 ;  /* 0x0000761000047816 */ /* 0x000fce0000000004 */
.L_x_8025:
[----:B------:R-:W-:Y:S05]  /*5350*/  BSYNC.RECONVERGENT B0 ;  /* 0x0000000000007941 */ /* 0x000fea0003800200 */
.L_x_8024:
[----:B------:R1:W-:Y:S01]  /*5360*/  STG.E.U8 desc[UR36][R8.64], R4 ;  /* 0x0000000408007986 */ /* 0x0003e2000c101124 */
[----:B------:R-:W-:Y:S01]  /*5370*/  IMAD.MOV.U32 R25, RZ, RZ, R23 ;  /* 0x000000ffff197224 */ /* 0x000fe200078e0017 */
[----:B------:R-:W-:Y:S06]  /*5380*/  BRA `(.L_x_8000) ;  /* 0x00000004002c7947 */ /* 0x000fec0003800000 */
.L_x_8022:
        /* <DEDUP_REMOVED lines=13> */
.L_x_8030:
[----:B------:R-:W-:-:S04]  /*5460*/  SHF.R.U32.HI R0, RZ, 0x15, R3 ;  /* 0x00000015ff007819 */ /* 0x000fc80000011603 */
[----:B------:R-:W-:-:S04]  /*5470*/  LOP3.LUT R0, R0, 0x1, RZ, 0xc0, !PT ;  /* 0x0000000100007812 */ /* 0x000fc800078ec0ff */
[----:B------:R-:W-:-:S04]  /*5480*/  IADD3 R0, PT, PT, R3, 0x88fffff, R0 ;  /* 0x088fffff03007810 */ /* 0x000fc80007ffe000 */
[----:B------:R-:W-:-:S04]  /*5490*/  SHF.R.U32.HI R0, RZ, 0x15, R0 ;  /* 0x00000015ff007819 */ /* 0x000fc80000011600 */
[----:B------:R-:W-:-:S07]  /*54a0*/  LOP3.LUT R0, R0, 0xff, RZ, 0xc0, !PT ;  /* 0x000000ff00007812 */ /* 0x000fce00078ec0ff */
.L_x_8031:
[----:B------:R-:W-:-:S04]  /*54b0*/  SHF.R.U32.HI R3, RZ, 0x18, R3 ;  /* 0x00000018ff037819 */ /* 0x000fc80000011603 */
[----:B------:R-:W-:-:S04]  /*54c0*/  LOP3.LUT R0, R0, 0x80, R3, 0xf8, !PT ;  /* 0x0000008000007812 */ /* 0x000fc800078ef803 */
[----:B------:R-:W-:-:S07]  /*54d0*/  PRMT R4, R0, 0x7610, R4 ;  /* 0x0000761000047816 */ /* 0x000fce0000000004 */
.L_x_8029:
[----:B------:R-:W-:Y:S05]  /*54e0*/  BSYNC.RECONVERGENT B0 ;  /* 0x0000000000007941 */ /* 0x000fea0003800200 */
.L_x_8028:
[----:B------:R1:W-:Y:S01]  /*54f0*/  STG.E.U8 desc[UR36][R8.64], R4 ;  /* 0x0000000408007986 */ /* 0x0003e2000c101124 */
[----:B------:R-:W-:Y:S01]  /*5500*/  IMAD.MOV.U32 R25, RZ, RZ, R23 ;  /* 0x000000ffff197224 */ /* 0x000fe200078e0017 */
[----:B------:R-:W-:Y:S06]  /*5510*/  BRA `(.L_x_8000) ;  /* 0x0000000000c87947 */ /* 0x000fec0003800000 */
.L_x_8021:
[----:B------:R-:W-:-:S13]  /*5520*/  ISETP.NE.AND P0, PT, R0, 0x1c, PT ;  /* 0x0000001c0000780c */ /* 0x000fda0003f05270 */
[----:B------:R-:W-:Y:S05]  /*5530*/  @!P0 BRA `(.L_x_8032) ;  /* 0x0000000000b08947 */ /* 0x000fea0003800000 */
[----:B------:R-:W-:-:S13]  /*5540*/  ISETP.NE.AND P0, PT, R0, 0x1d, PT ;  /* 0x0000001d0000780c */ /* 0x000fda0003f05270 */
[----:B------:R-:W-:Y:S05]  /*5550*/  @!P0 BRA `(.L_x_8033) ;  /* 0x0000000000948947 */ /* 0x000fea0003800000 */
[----:B------:R-:W-:-:S13]  /*5560*/  ISETP.NE.AND P0, PT, R0, 0x2c, PT ;  /* 0x0000002c0000780c */ /* 0x000fda0003f05270 */
[----:B------:R-:W-:Y:S05]  /*5570*/  @!P0 BRA `(.L_x_8034) ;  /* 0x0000000000488947 */ /* 0x000fea0003800000 */
.L_x_8005:
[----:B------:R-:W-:Y:S01]  /*5580*/  MOV R14, 0x0 ;  /* 0x00000000000e7802 */ /* 0x000fe20000000f00 */
[----:B------:R-:W1:Y:S01]  /*5590*/  LDCU.64 UR6, c[0x4][0x148] ;  /* 0x01002900ff0677ac */ /* 0x000e620008000a00 */
[----:B------:R-:W-:Y:S02]  /*55a0*/  IMAD.MOV.U32 R8, RZ, RZ, 0x65 ;  /* 0x00000065ff087424 */ /* 0x000fe400078e00ff */
[----:B------:R-:W-:Y:S01]  /*55b0*/  IMAD.MOV.U32 R12, RZ, RZ, 0x1 ;  /* 0x00000001ff0c7424 */ /* 0x000fe200078e00ff */
[----:B------:R-:W2:Y:S01]  /*55c0*/  LDCU.64 UR8, c[0x4][0x150] ;  /* 0x01002a00ff0877ac */ /* 0x000ea20008000a00 */
[----:B------:R-:W3:Y:S01]  /*55d0*/  LDC.64 R14, c[0x4][R14] ;  /* 0x010000000e0e7b82 */ /* 0x000ee20000000a00 */
[----:B------:R-:W-:Y:S01]  /*55e0*/  IMAD.MOV.U32 R13, RZ, RZ, RZ ;  /* 0x000000ffff0d7224 */ /* 0x000fe200078e00ff */
[----:B------:R-:W4:Y:S01]  /*55f0*/  LDCU.64 UR4, c[0x4][0x40] ;  /* 0x01000800ff0477ac */ /* 0x000f220008000a00 */
[----:B-1----:R-:W-:Y:S02]  /*5600*/  IMAD.U32 R4, RZ, RZ, UR6 ;  /* 0x00000006ff047e24 */ /* 0x002fe4000f8e00ff */
[----:B------:R-:W-:-:S02]  /*5610*/  IMAD.U32 R5, RZ, RZ, UR7 ;  /* 0x00000007ff057e24 */ /* 0x000fc4000f8e00ff */
[----:B--2---:R-:W-:Y:S02]  /*5620*/  IMAD.U32 R6, RZ, RZ, UR8 ;  /* 0x00000008ff067e24 */ /* 0x004fe4000f8e00ff */
[----:B------:R-:W-:Y:S02]  /*5630*/  IMAD.U32 R7, RZ, RZ, UR9 ;  /* 0x00000009ff077e24 */ /* 0x000fe4000f8e00ff */
[----:B----4-:R-:W-:Y:S02]  /*5640*/  IMAD.U32 R10, RZ, RZ, UR4 ;  /* 0x00000004ff0a7e24 */ /* 0x010fe4000f8e00ff */
[----:B------:R-:W-:-:S07]  /*5650*/  IMAD.U32 R11, RZ, RZ, UR5 ;  /* 0x00000005ff0b7e24 */ /* 0x000fce000f8e00ff */
[----:B------:R-:W-:-:S07]  /*5660*/  LEPC R20, `(.L_x_8035) ;  /* 0x000000001014794e */ /* 0x000fce0000000000 */
[----:B0--3--:R-:W-:Y:S05]  /*5670*/  CALL.ABS.NOINC R14 ;  /* 0x000000000e007343 */ /* 0x009fea0003c00000 */
.L_x_8035:
[----:B------:R-:W-:Y:S01]  /*5680*/  IMAD.MOV.U32 R25, RZ, RZ, R23 ;  /* 0x000000ffff197224 */ /* 0x000fe200078e0017 */
[----:B------:R-:W-:Y:S06]  /*5690*/  BRA `(.L_x_8000) ;  /* 0x0000000000687947 */ /* 0x000fec0003800000 */
.L_x_8034:
        /* <DEDUP_REMOVED lines=17> */
.L_x_8033:
[----:B------:R-:W-:Y:S02]  /*57b0*/  IMAD.U32 R4, R3, 0x10000, RZ ;  /* 0x0001000003047824 */ /* 0x000fe400078e00ff */
[----:B------:R-:W-:-:S04]  /*57c0*/  IMAD.MOV.U32 R25, RZ, RZ, R23 ;  /* 0x000000ffff197224 */ /* 0x000fc800078e0017 */
[----:B------:R-:W1:Y:S02]  /*57d0*/  F2I.U64.TRUNC R4, R4 ;  /* 0x0000000400047311 */ /* 0x000e64000020d800 */
[----:B-1----:R1:W-:Y:S01]  /*57e0*/  STG.E.64 desc[UR36][R8.64], R4 ;  /* 0x0000000408007986 */ /* 0x0023e2000c101b24 */
[----:B------:R-:W-:Y:S05]  /*57f0*/  BRA `(.L_x_8000) ;  /* 0x0000000000107947 */ /* 0x000fea0003800000 */
.L_x_8032:
[----:B------:R-:W-:Y:S02]  /*5800*/  IMAD.U32 R3, R3, 0x10000, RZ ;  /* 0x0001000003037824 */ /* 0x000fe400078e00ff */
[----:B------:R-:W-:-:S04]  /*5810*/  IMAD.MOV.U32 R25, RZ, RZ, R23 ;  /* 0x000000ffff197224 */ /* 0x000fc800078e0017 */
[----:B------:R-:W1:Y:S02]  /*5820*/  F2I.FTZ.U32.TRUNC.NTZ R3, R3 ;  /* 0x0000000300037305 */ /* 0x000e64000021f000 */
[----:B-1----:R1:W-:Y:S02]  /*5830*/  STG.E desc[UR36][R8.64], R3 ;  /* 0x0000000308007986 */ /* 0x0023e4000c101924 */
.L_x_8000:
[----:B------:R-:W-:Y:S05]  /*5840*/  BSYNC.RECONVERGENT B6 ;  /* 0x0000000000067941 */ /* 0x000fea0003800200 */
.L_x_7999:
[----:B------:R-:W-:Y:S01]  /*5850*/  ISETP.GE.AND P0, PT, R25, R16, PT ;  /* 0x000000101900720c */ /* 0x000fe20003f06270 */
[----:B------:R-:W-:-:S12]  /*5860*/  BSSY.RECONVERGENT B6, `(.L_x_8036) ;  /* 0x00001f0000067945 */ /* 0x000fd80003800200 */
[----:B------:R-:W-:Y:S05]  /*5870*/  @P0 BRA `(.L_x_8037) ;  /* 0x0000001c00b80947 */ /* 0x000fea0003800000 */
[----:B------:R-:W5:Y:S01]  /*5880*/  LDCU UR4, c[0x0][0x3a8] ;  /* 0x00007500ff0477ac */ /* 0x000f620008000800 */
[----:B-1234-:R-:W1:Y:S01]  /*5890*/  LDC.64 R8, c[0x0][0x388] ;  /* 0x0000e200ff087b82 */ /* 0x01ee620000000a00 */
[----:B------:R-:W-:Y:S01]  /*58a0*/  IMAD R0, R2, 0x200, R25 ;  /* 0x0000020002007824 */ /* 0x000fe200078e0219 */
[----:B------:R-:W-:-:S03]  /*58b0*/  PRMT R4, R18, 0x9910, RZ ;  /* 0x0000991012047816 */ /* 0x000fc600000000ff */
[----:B-----5:R-:W-:Y:S02]  /*58c0*/  IMAD R3, R0, UR4, RZ ;  /* 0x0000000400037c24 */ /* 0x020fe4000f8e02ff */
        /* <DEDUP_REMOVED lines=13> */
[----:B0-----:R-:W-:-:S04]  /*59a0*/  IMAD.U32 R22, R22, 0x10000, RZ ;  /* 0x0001000016167824 */ /* 0x001fc800078e00ff */
[----:B------:R-:W0:Y:S02]  /*59b0*/  F2I.FTZ.TRUNC.NTZ R3, R22 ;  /* 0x0000001600037305 */ /* 0x000e24000021f100 */
[----:B0-----:R0:W-:Y:S01]  /*59c0*/  STG.E.U8 desc[UR36][R8.64], R3 ;  /* 0x0000000308007986 */ /* 0x0011e2000c101124 */
[----:B------:R-:W-:Y:S05]  /*59d0*/  BRA `(.L_x_8043) ;  /* 0x0000000c007c7947 */ /* 0x000fea0003800000 */
.L_x_8041:
[----:B0-----:R-:W-:-:S06]  /*59e0*/  IMAD.U32 R5, R22, 0x10000, RZ ;  /* 0x0001000016057824 */ /* 0x001fcc00078e00ff */
[----:B------:R-:W0:Y:S02]  /*59f0*/  F2I.S64.TRUNC R4, R5 ;  /* 0x0000000500047311 */ /* 0x000e24000020d900 */
[----:B0-----:R0:W-:Y:S01]  /*5a00*/  STG.E.U8 desc[UR36][R8.64], R4 ;  /* 0x0000000408007986 */ /* 0x0011e2000c101124 */
[----:B------:R-:W-:Y:S05]  /*5a10*/  BRA `(.L_x_8043) ;  /* 0x0000000c006c7947 */ /* 0x000fea0003800000 */
.L_x_8040:
[----:B------:R-:W-:-:S13]  /*5a20*/  ISETP.NE.AND P0, PT, R0, 0x2, PT ;  /* 0x000000020000780c */ /* 0x000fda0003f05270 */
[----:B------:R-:W-:Y:S05]  /*5a30*/  @!P0 BRA `(.L_x_8044) ;  /* 0x0000000000308947 */ /* 0x000fea0003800000 */
[----:B------:R-:W-:-:S13]  /*5a40*/  ISETP.NE.AND P0, PT, R0, 0x3, PT ;  /* 0x000000030000780c */ /* 0x000fda0003f05270 */
[----:B------:R-:W-:Y:S05]  /*5a50*/  @!P0 BRA `(.L_x_8045) ;  /* 0x0000000000188947 */ /* 0x000fea0003800000 */
[----:B------:R-:W-:-:S13]  /*5a60*/  ISETP.NE.AND P0, PT, R0, 0x4, PT ;  /* 0x000000040000780c */ /* 0x000fda0003f05270 */
[----:B------:R-:W-:Y:S05]  /*5a70*/  @P0 BRA `(.L_x_8042) ;  /* 0x0000000800780947 */ /* 0x000fea0003800000 */
[----:B0-----:R-:W-:-:S06]  /*5a80*/  IMAD.U32 R4, R22, 0x10000, RZ ;  /* 0x0001000016047824 */ /* 0x001fcc00078e00ff */
[----:B------:R-:W0:Y:S02]  /*5a90*/  F2I.S64.TRUNC R4, R4 ;  /* 0x0000000400047311 */ /* 0x000e24000020d900 */
[----:B0-----:R0:W-:Y:S01]  /*5aa0*/  STG.E.64 desc[UR36][R8.64], R4 ;  /* 0x0000000408007986 */ /* 0x0011e2000c101b24 */
[----:B------:R-:W-:Y:S05]  /*5ab0*/  BRA `(.L_x_8043) ;  /* 0x0000000c00447947 */ /* 0x000fea0003800000 */
.L_x_8045:
[----:B0-----:R-:W-:-:S04]  /*5ac0*/  IMAD.U32 R22, R22, 0x10000, RZ ;  /* 0x0001000016167824 */ /* 0x001fc800078e00ff */
[----:B------:R-:W0:Y:S02]  /*5ad0*/  F2I.FTZ.TRUNC.NTZ R3, R22 ;  /* 0x0000001600037305 */ /* 0x000e24000021f100 */
[----:B0-----:R0:W-:Y:S01]  /*5ae0*/  STG.E desc[UR36][R8.64], R3 ;  /* 0x0000000308007986 */ /* 0x0011e2000c101924 */
[----:B------:R-:W-:Y:S05]  /*5af0*/  BRA `(.L_x_8043) ;  /* 0x0000000c00347947 */ /* 0x000fea0003800000 */
.L_x_8044:
[----:B0-----:R-:W-:-:S04]  /*5b00*/  IMAD.U32 R22, R22, 0x10000, RZ ;  /* 0x0001000016167824 */ /* 0x001fc800078e00ff */
[----:B------:R-:W0:Y:S02]  /*5b10*/  F2I.FTZ.TRUNC.NTZ R3, R22 ;  /* 0x0000001600037305 */ /* 0x000e24000021f100 */
[----:B0-----:R0:W-:Y:S01]  /*5b20*/  STG.E.U16 desc[UR36][R8.64], R3 ;  /* 0x0000000308007986 */ /* 0x0011e2000c101524 */
[----:B------:R-:W-:Y:S05]  /*5b30*/  BRA `(.L_x_8043) ;  /* 0x0000000c00247947 */ /* 0x000fea0003800000 */
.L_x_8039:
[----:B------:R-:W-:-:S13]  /*5b40*/  ISETP.GT.AND P0, PT, R0, 0x6, PT ;  /* 0x000000060000780c */ /* 0x000fda0003f04270 */
[----:B------:R-:W-:Y:S05]  /*5b50*/  @P0 BRA `(.L_x_8046) ;  /* 0x00000000002c0947 */ /* 0x000fea0003800000 */
[----:B------:R-:W-:-:S13]  /*5b60*/  ISETP.NE.AND P0, PT, R0, 0x5, PT ;  /* 0x000000050000780c */ /* 0x000fda0003f05270 */
[----:B------:R-:W-:Y:S05]  /*5b70*/  @!P0 BRA `(.L_x_8047) ;  /* 0x0000000000148947 */ /* 0x000fea0003800000 */
[----:B------:R-:W-:-:S13]  /*5b80*/  ISETP.NE.AND P0, PT, R0, 0x6, PT ;  /* 0x000000060000780c */ /* 0x000fda0003f05270 */
[----:B------:R-:W-:Y:S05]  /*5b90*/  @P0 BRA `(.L_x_8042) ;  /* 0x0000000800300947 */ /* 0x000fea0003800000 */
[----:B0-----:R-:W-:-:S05]  /*5ba0*/  IMAD.U32 R3, R22, 0x10000, RZ ;  /* 0x0001000016037824 */ /* 0x001fca00078e00ff */
[----:B------:R0:W-:Y:S01]  /*5bb0*/  STG.E desc[UR36][R8.64], R3 ;  /* 0x0000000308007986 */ /* 0x0001e2000c101924 */
[----:B------:R-:W-:Y:S05]  /*5bc0*/  BRA `(.L_x_8043) ;  /* 0x0000000c00007947 */ /* 0x000fea0003800000 */
.L_x_8047:
[----:B0-----:R-:W-:-:S05]  /*5bd0*/  IMAD.U32 R0, R22, 0x10000, RZ ;  /* 0x0001000016007824 */ /* 0x001fca00078e00ff */
[----:B------:R-:W-:-:S05]  /*5be0*/  F2FP.F16.F32.PACK_AB R0, RZ, R0 ;  /* 0x00000000ff00723e */ /* 0x000fca00000000ff */
[----:B------:R0:W-:Y:S01]  /*5bf0*/  STG.E.U16 desc[UR36][R8.64], R0 ;  /* 0x0000000008007986 */ /* 0x0001e2000c101524 */
[----:B------:R-:W-:Y:S05]  /*5c00*/  BRA `(.L_x_8043) ;  /* 0x0000000800f07947 */ /* 0x000fea0003800000 */
.L_x_8046:
[----:B------:R-:W-:-:S13]  /*5c10*/  ISETP.NE.AND P0, PT, R0, 0x7, PT ;  /* 0x000000070000780c */ /* 0x000fda0003f05270 */
[----:B------:R-:W-:Y:S05]  /*5c20*/  @!P0 BRA `(.L_x_8048) ;  /* 0x0000000000348947 */ /* 0x000fea0003800000 */
[----:B------:R-:W-:-:S13]  /*5c30*/  ISETP.NE.AND P0, PT, R0, 0x8, PT ;  /* 0x000000080000780c */ /* 0x000fda0003f05270 */
[----:B------:R-:W-:Y:S05]  /*5c40*/  @!P0 BRA `(.L_x_8049) ;  /* 0x0000000000188947 */ /* 0x000fea0003800000 */
[----:B------:R-:W-:-:S13]  /*5c50*/  ISETP.NE.AND P0, PT, R0, 0x9, PT ;  /* 0x000000090000780c */ /* 0x000fda0003f05270 */
[----:B------:R-:W-:Y:S05]  /*5c60*/  @P0 BRA `(.L_x_8042) ;  /* 0x0000000400fc0947 */ /* 0x000fea0003800000 */
[----:B0-----:R-:W-:Y:S02]  /*5c70*/  IMAD.U32 R22, R22, 0x10000, RZ ;  /* 0x0001000016167824 */ /* 0x001fe400078e00ff */
[----:B------:R-:W-:-:S05]  /*5c80*/  IMAD.MOV.U32 R23, RZ, RZ, RZ ;  /* 0x000000ffff177224 */ /* 0x000fca00078e00ff */
[----:B------:R0:W-:Y:S01]  /*5c90*/  STG.E.64 desc[UR36][R8.64], R22 ;  /* 0x0000001608007986 */ /* 0x0001e2000c101b24 */
[----:B------:R-:W-:Y:S05]  /*5ca0*/  BRA `(.L_x_8043) ;  /* 0x0000000800c87947 */ /* 0x000fea0003800000 */
.L_x_8049:
[----:B0-----:R-:W-:-:S05]  /*5cb0*/  IMAD.U32 R22, R22, 0x10000, RZ ;  /* 0x0001000016167824 */ /* 0x001fca00078e00ff */
[----:B------:R-:W-:-:S04]  /*5cc0*/  F2FP.F16.F32.PACK_AB R3, RZ, R22 ;  /* 0x00000016ff03723e */ /* 0x000fc800000000ff */
[----:B------:R-:W-:-:S05]  /*5cd0*/  PRMT R3, R3, 0x5410, RZ ;  /* 0x0000541003037816 */ /* 0x000fca00000000ff */
[----:B------:R0:W-:Y:S01]  /*5ce0*/  STG.E desc[UR36][R8.64], R3 ;  /* 0x0000000308007986 */ /* 0x0001e2000c101924 */
[----:B------:R-:W-:Y:S05]  /*5cf0*/  BRA `(.L_x_8043) ;  /* 0x0000000800b47947 */ /* 0x000fea0003800000 */
.L_x_8048:
[----:B0-----:R-:W-:-:S04]  /*5d00*/  IMAD.U32 R4, R22, 0x10000, RZ ;  /* 0x0001000016047824 */ /* 0x001fc800078e00ff */
[----:B------:R-:W-:-:S06]  /*5d10*/  FMUL.FTZ R4, R4, 1 ;  /* 0x3f80000004047820 */ /* 0x000fcc0000410000 */
[----:B------:R-:W0:Y:S02]  /*5d20*/  F2F.F64.F32 R4, R4 ;  /* 0x0000000400047310 */ /* 0x000e240000201800 */
[----:B0-----:R0:W-:Y:S01]  /*5d30*/  STG.E.64 desc[UR36][R8.64], R4 ;  /* 0x0000000408007986 */ /* 0x0011e2000c101b24 */
[----:B------:R-:W-:Y:S05]  /*5d40*/  BRA `(.L_x_8043) ;  /* 0x0000000800a07947 */ /* 0x000fea0003800000 */
.L_x_8038:
        /* <DEDUP_REMOVED lines=10> */
[----:B0-----:R-:W-:-:S06]  /*5df0*/  IMAD.U32 R3, R22, 0x10000, RZ ;  /* 0x0001000016037824 */ /* 0x001fcc00078e00ff */
[----:B------:R-:W0:Y:S02]  /*5e00*/  F2I.FTZ.U32.TRUNC.NTZ R3, R3 ;  /* 0x0000000300037305 */ /* 0x000e24000021f000 */
[----:B0-----:R0:W-:Y:S01]  /*5e10*/  STG.E.U16 desc[UR36][R8.64], R3 ;  /* 0x0000000308007986 */ /* 0x0011e2000c101524 */
[----:B------:R-:W-:Y:S05]  /*5e20*/  BRA `(.L_x_8043) ;  /* 0x0000000800687947 */ /* 0x000fea0003800000 */
.L_x_8053:
[----:B0-----:R-:W-:Y:S01]  /*5e30*/  IMAD.U32 R5, R22, 0x10000, RZ ;  /* 0x0001000016057824 */ /* 0x001fe200078e00ff */
        /* <DEDUP_REMOVED lines=16> */
.L_x_8056:
[----:B------:R-:W-:-:S04]  /*5f40*/  SHF.R.U32.HI R3, RZ, 0x18, R5 ;  /* 0x00000018ff037819 */ /* 0x000fc80000011605 */
[----:B------:R-:W-:-:S04]  /*5f50*/  LOP3.LUT R0, R0, 0x80, R3, 0xf8, !PT ;  /* 0x0000008000007812 */ /* 0x000fc800078ef803 */
[----:B------:R-:W-:-:S07]  /*5f60*/  PRMT R4, R0, 0x7610, R4 ;  /* 0x0000761000047816 */ /* 0x000fce0000000004 */
.L_x_8055:
[----:B------:R-:W-:Y:S05]  /*5f70*/  BSYNC.RECONVERGENT B0 ;  /* 0x0000000000007941 */ /* 0x000fea0003800200 */
.L_x_8054:
[----:B------:R0:W-:Y:S01]  /*5f80*/  STG.E.U8 desc[UR36][R8.64], R4 ;  /* 0x0000000408007986 */ /* 0x0001e2000c101124 */
[----:B------:R-:W-:Y:S05]  /*5f90*/  BRA `(.L_x_8043) ;  /* 0x00000008000c7947 */ /* 0x000fea0003800000 */
.L_x_8052:
        /* <DEDUP_REMOVED lines=17> */
.L_x_8059:
[----:B------:R-:W-:-:S04]  /*60b0*/  SHF.R.U32.HI R3, RZ, 0x18, R5 ;  /* 0x00000018ff037819 */ /* 0x000fc80000011605 */
[----:B------:R-:W-:-:S04]  /*60c0*/  LOP3.LUT R0, R0, 0x80, R3, 0xf8, !PT ;  /* 0x0000008000007812 */ /* 0x000fc800078ef803 */
[----:B------:R-:W-:-:S07]  /*60d0*/  PRMT R4, R0, 0x7610, R4 ;  /* 0x0000761000047816 */ /* 0x000fce0000000004 */
.L_x_8058:
[----:B------:R-:W-:Y:S05]  /*60e0*/  BSYNC.RECONVERGENT B0 ;  /* 0x0000000000007941 */ /* 0x000fea0003800200 */
.L_x_8057:
[----:B------:R0:W-:Y:S01]  /*60f0*/  STG.E.U8 desc[UR36][R8.64], R4 ;  /* 0x0000000408007986 */ /* 0x0001e2000c101124 */
[----:B------:R-:W-:Y:S05]  /*6100*/  BRA `(.L_x_8043) ;  /* 0x0000000400b07947 */ /* 0x000fea0003800000 */
.L_x_8051:
[----:B------:R-:W-:-:S13]  /*6110*/  ISETP.NE.AND P0, PT, R0, 0x1c, PT ;  /* 0x0000001c0000780c */ /* 0x000fda0003f05270 */
[----:B------:R-:W-:Y:S05]  /*6120*/  @!P0 BRA `(.L_x_8060) ;  /* 0x0000000000608947 */ /* 0x000fea0003800000 */
[----:B------:R-:W-:-:S13]  /*6130*/  ISETP.NE.AND P0, PT, R0, 0x1d, PT ;  /* 0x0000001d0000780c */ /* 0x000fda0003f05270 */
[----:B------:R-:W-:Y:S05]  /*6140*/  @!P0 BRA `(.L_x_8061) ;  /* 0x0000000000488947 */ /* 0x000fea0003800000 */
[----:B------:R-:W-:-:S13]  /*6150*/  ISETP.NE.AND P0, PT, R0, 0x2c, PT ;  /* 0x0000002c0000780c */ /* 0x000fda0003f05270 */
[----:B------:R-:W-:Y:S05]  /*6160*/  @P0 BRA `(.L_x_8042) ;  /* 0x0000000000bc0947 */ /* 0x000fea0003800000 */
        /* <DEDUP_REMOVED lines=16> */
.L_x_8061:
[----:B0-----:R-:W-:-:S06]  /*6270*/  IMAD.U32 R4, R22, 0x10000, RZ ;  /* 0x0001000016047824 */ /* 0x001fcc00078e00ff */
[----:B------:R-:W0:Y:S02]  /*6280*/  F2I.U64.TRUNC R4, R4 ;  /* 0x0000000400047311 */ /* 0x000e24000020d800 */
[----:B0-----:R0:W-:Y:S01]  /*6290*/  STG.E.64 desc[UR36][R8.64], R4 ;  /* 0x0000000408007986 */ /* 0x0011e2000c101b24 */
[----:B------:R-:W-:Y:S05]  /*62a0*/  BRA `(.L_x_8043) ;  /* 0x0000000400487947 */ /* 0x000fea0003800000 */
.L_x_8060:
[----:B0-----:R-:W-:-:S04]  /*62b0*/  IMAD.U32 R22, R22, 0x10000, RZ ;  /* 0x0001000016167824 */ /* 0x001fc800078e00ff */
[----:B------:R-:W0:Y:S02]  /*62c0*/  F2I.FTZ.U32.TRUNC.NTZ R3, R22 ;  /* 0x0000001600037305 */ /* 0x000e24000021f000 */
[----:B0-----:R0:W-:Y:S01]  /*62d0*/  STG.E desc[UR36][R8.64], R3 ;  /* 0x0000000308007986 */ /* 0x0011e2000c101924 */
[----:B------:R-:W-:Y:S05]  /*62e0*/  BRA `(.L_x_8043) ;  /* 0x0000000400387947 */ /* 0x000fea0003800000 */
.L_x_8050:
[----:B------:R-:W-:-:S13]  /*62f0*/  ISETP.GT.AND P0, PT, R0, 0xe, PT ;  /* 0x0000000e0000780c */ /* 0x000fda0003f04270 */
[----:B------:R-:W-:Y:S05]  /*6300*/  @P0 BRA `(.L_x_8062) ;  /* 0x00000000003c0947 */ /* 0x000fea0003800000 */
[----:B------:R-:W-:-:S13]  /*6310*/  ISETP.NE.AND P0, PT, R0, 0xa, PT ;  /* 0x0000000a0000780c */ /* 0x000fda0003f05270 */
[----:B------:R-:W-:Y:S05]  /*6320*/  @!P0 BRA `(.L_x_8063) ;  /* 0x00000000001c8947 */ /* 0x000fea0003800000 */
[----:B------:R-:W-:-:S13]  /*6330*/  ISETP.NE.AND P0, PT, R0, 0xb, PT ;  /* 0x0000000b0000780c */ /* 0x000fda0003f05270 */
[----:B------:R-:W-:Y:S05]  /*6340*/  @P0 BRA `(.L_x_8042) ;  /* 0x0000000000440947 */ /* 0x000fea0003800000 */
[----:B0-----:R-:W-:-:S05]  /*6350*/  IMAD.U32 R22, R22, 0x10000, RZ ;  /* 0x0001000016167824 */ /* 0x001fca00078e00ff */
[----:B------:R-:W-:-:S04]  /*6360*/  FSETP.NEU.FTZ.AND P0, PT, R22, RZ, PT ;  /* 0x000000ff1600720b */ /* 0x000fc80003f1d000 */
[----:B------:R-:W-:-:S05]  /*6370*/  SEL R3, RZ, 0x1, !P0 ;  /* 0x00000001ff037807 */ /* 0x000fca0004000000 */
[----:B------:R3:W-:Y:S01]  /*6380*/  STG.E.U8 desc[UR36][R8.64], R3 ;  /* 0x0000000308007986 */ /* 0x0007e2000c101124 */
[----:B------:R-:W-:Y:S05]  /*6390*/  BRA `(.L_x_8043) ;  /* 0x00000004000c7947 */ /* 0x000fea0003800000 */
.L_x_8063:
[----:B0-----:R-:W-:Y:S01]  /*63a0*/  IMAD.U32 R22, R22, 0x10000, RZ ;  /* 0x0001000016167824 */ /* 0x001fe200078e00ff */
[----:B------:R-:W-:-:S03]  /*63b0*/  CS2R R6, SRZ ;  /* 0x0000000000067805 */ /* 0x000fc6000001ff00 */
[----:B------:R-:W-:-:S06]  /*63c0*/  FMUL.FTZ R4, R22, 1 ;  /* 0x3f80000016047820 */ /* 0x000fcc0000410000 */
[----:B------:R-:W0:Y:S02]  /*63d0*/  F2F.F64.F32 R4, R4 ;  /* 0x0000000400047310 */ /* 0x000e240000201800 */
[----:B0-----:R4:W-:Y:S01]  /*63e0*/  STG.E.128 desc[UR36][R8.64], R4 ;  /* 0x0000000408007986 */ /* 0x0019e2000c101d24 */
[----:B------:R-:W-:Y:S05]  /*63f0*/  BRA `(.L_x_8043) ;  /* 0x0000000000f47947 */ /* 0x000fea0003800000 */
.L_x_8062:
[----:B------:R-:W-:-:S13]  /*6400*/  ISETP.NE.AND P0, PT, R0, 0xf, PT ;  /* 0x0000000f0000780c */ /* 0x000fda0003f05270 */
[----:B------:R-:W-:Y:S05]  /*6410*/  @!P0 BRA `(.L_x_8064) ;  /* 0x0000000000e88947 */ /* 0x000fea0003800000 */
[----:B------:R-:W-:-:S13]  /*6420*/  ISETP.NE.AND P0, PT, R0, 0x17, PT ;  /* 0x000000170000780c */ /* 0x000fda0003f05270 */
[----:B------:R-:W-:Y:S05]  /*6430*/  @!P0 BRA `(.L_x_8065) ;  /* 0x0000000000908947 */ /* 0x000fea0003800000 */
[----:B------:R-:W-:-:S13]  /*6440*/  ISETP.NE.AND P0, PT, R0, 0x18, PT ;  /* 0x000000180000780c */ /* 0x000fda0003f05270 */
[----:B------:R-:W-:Y:S05]  /*6450*/  @!P0 BRA `(.L_x_8066) ;  /* 0x0000000000448947 */ /* 0x000fea0003800000 */
.L_x_8042:
        /* <DEDUP_REMOVED lines=16> */
.L_x_8067:
[----:B------:R-:W-:Y:S05]  /*6560*/  BRA `(.L_x_8043) ;  /* 0x0000000000987947 */ /* 0x000fea0003800000 */
.L_x_8066:
        /* <DEDUP_REMOVED lines=13> */
.L_x_8069:
[----:B------:R-:W-:Y:S05]  /*6640*/  BSYNC.RECONVERGENT B0 ;  /* 0x0000000000007941 */ /* 0x000fea0003800200 */
.L_x_8068:
[----:B------:R-:W-:-:S05]  /*6650*/  LOP3.LUT R3, R0, 0x80, R3, 0xf8, !PT ;  /* 0x0000008000037812 */ /* 0x000fca00078ef803 */
[----:B------:R2:W-:Y:S01]  /*6660*/  STG.E.U8 desc[UR36][R8.64], R3 ;  /* 0x0000000308007986 */ /* 0x0005e2000c101124 */
[----:B------:R-:W-:Y:S05]  /*6670*/  BRA `(.L_x_8043) ;  /* 0x0000000000547947 */ /* 0x000fea0003800000 */
.L_x_8065:
[----:B0-----:R-:W-:Y:S01]  /*6680*/  IMAD.U32 R3, R22, 0x10000, RZ ;  /* 0x0001000016037824 */ /* 0x001fe200078e00ff */
        /* <DEDUP_REMOVED lines=11> */
.L_x_8071:
[----:B------:R-:W-:Y:S01]  /*6740*/  IMAD.MOV.U32 R0, RZ, RZ, 0x7f ;  /* 0x0000007fff007424 */ /* 0x000fe200078e00ff */
[----:B------:R-:W-:-:S04]  /*6750*/  ISETP.GT.U32.AND P0, PT, R4, 0x7f800000, PT ;  /* 0x7f8000000400780c */ /* 0x000fc80003f04070 */
[----:B------:R-:W-:-:S09]  /*6760*/  SEL R0, R0, 0x7c, P0 ;  /* 0x0000007c00007807 */ /* 0x000fd20000000000 */
.L_x_8072:
[----:B------:R-:W-:Y:S05]  /*6770*/  BSYNC.RECONVERGENT B0 ;  /* 0x0000000000007941 */ /* 0x000fea0003800200 */
.L_x_8070:
[----:B------:R-:W-:-:S04]  /*6780*/  SHF.R.U32.HI R3, RZ, 0x18, R3 ;  /* 0x00000018ff037819 */ /* 0x000fc80000011603 */
[----:B------:R-:W-:-:S05]  /*6790*/  LOP3.LUT R3, R0, 0x80, R3, 0xf8, !PT ;  /* 0x0000008000037812 */ /* 0x000fca00078ef803 */
[----:B------:R1:W-:Y:S01]  /*67a0*/  STG.E.U8 desc[UR36][R8.64], R3 ;  /* 0x0000000308007986 */ /* 0x0003e2000c101124 */
[----:B------:R-:W-:Y:S05]  /*67b0*/  BRA `(.L_x_8043) ;  /* 0x0000000000047947 */ /* 0x000fea0003800000 */
.L_x_8064:
[----:B0-----:R0:W-:Y:S02]  /*67c0*/  STG.E.U16 desc[UR36][R8.64], R22 ;  /* 0x0000001608007986 */ /* 0x0011e4000c101524 */
.L_x_8043:
        /* <DEDUP_REMOVED lines=25> */
.L_x_8076:
[----:B------:R-:W-:-:S06]  /*6960*/  IMAD.U32 R5, R17, 0x10000, RZ ;  /* 0x0001000011057824 */ /* 0x000fcc00078e00ff */
[----:B------:R-:W0:Y:S02]  /*6970*/  F2I.S64.TRUNC R4, R5 ;  /* 0x0000000500047311 */ /* 0x000e24000020d900 */
[----:B0-----:R0:W-:Y:S01]  /*6980*/  STG.E.U8 desc[UR36][R8.64], R4 ;  /* 0x0000000408007986 */ /* 0x0011e2000c101124 */
[----:B------:R-:W-:Y:S05]  /*6990*/  BRA `(.L_x_8078) ;  /* 0x0000000c006c7947 */ /* 0x000fea0003800000 */
.L_x_8075:
        /* <DEDUP_REMOVED lines=10> */
.L_x_8080:
[----:B------:R-:W-:-:S06]  /*6a40*/  IMAD.U32 R17, R17, 0x10000, RZ ;  /* 0x0001000011117824 */ /* 0x000fcc00078e00ff */
[----:B------:R-:W0:Y:S02]  /*6a50*/  F2I.FTZ.TRUNC.NTZ R17, R17 ;  /* 0x0000001100117305 */ /* 0x000e24000021f100 */
[----:B0-----:R3:W-:Y:S01]  /*6a60*/  STG.E desc[UR36][R8.64], R17 ;  /* 0x0000001108007986 */ /* 0x0017e2000c101924 */
[----:B------:R-:W-:Y:S05]  /*6a70*/  BRA `(.L_x_8078) ;  /* 0x0000000c00347947 */ /* 0x000fea0003800000 */
.L_x_8079:
[----:B------:R-:W-:-:S06]  /*6a80*/  IMAD.U32 R17, R17, 0x10000, RZ ;  /* 0x0001000011117824 */ /* 0x000fcc00078e00ff */
[----:B------:R-:W0:Y:S02]  /*6a90*/  F2I.FTZ.TRUNC.NTZ R17, R17 ;  /* 0x0000001100117305 */ /* 0x000e24000021f100 */
[----:B0-----:R2:W-:Y:S01]  /*6aa0*/  STG.E.U16 desc[UR36][R8.64], R17 ;  /* 0x0000001108007986 */ /* 0x0015e2000c101524 */
[----:B------:R-:W-:Y:S05]  /*6ab0*/  BRA `(.L_x_8078) ;  /* 0x0000000c00247947 */ /* 0x000fea0003800000 */
.L_x_8074:
        /* <DEDUP_REMOVED lines=9> */
.L_x_8082:
[----:B------:R-:W-:-:S05]  /*6b50*/  IMAD.U32 R0, R17, 0x10000, RZ ;  /* 0x0001000011007824 */ /* 0x000fca00078e00ff */
[----:B------:R-:W-:-:S05]  /*6b60*/  F2FP.F16.F32.PACK_AB R0, RZ, R0 ;  /* 0x00000000ff00723e */ /* 0x000fca00000000ff */
[----:B------:R0:W-:Y:S01]  /*6b70*/  STG.E.U16 desc[UR36][R8.64], R0 ;  /* 0x0000000008007986 */ /* 0x0001e2000c101524 */
[----:B------:R-:W-:Y:S05]  /*6b80*/  BRA `(.L_x_8078) ;  /* 0x0000000800f07947 */ /* 0x000fea0003800000 */
.L_x_8081:
        /* <DEDUP_REMOVED lines=10> */
.L_x_8084:
[----:B------:R-:W-:-:S05]  /*6c30*/  IMAD.U32 R17, R17, 0x10000, RZ ;  /* 0x0001000011117824 */ /* 0x000fca00078e00ff */
[----:B------:R-:W-:-:S04]  /*6c40*/  F2FP.F16.F32.PACK_AB R3, RZ, R17 ;  /* 0x00000011ff03723e */ /* 0x000fc800000000ff */
[----:B------:R-:W-:-:S05]  /*6c50*/  PRMT R3, R3, 0x5410, RZ ;  /* 0x0000541003037816 */ /* 0x000fca00000000ff */
[----:B------:R0:W-:Y:S01]  /*6c60*/  STG.E desc[UR36][R8.64], R3 ;  /* 0x0000000308007986 */ /* 0x0001e2000c101924 */
[----:B------:R-:W-:Y:S05]  /*6c70*/  BRA `(.L_x_8078) ;  /* 0x0000000800b47947 */ /* 0x000fea0003800000 */
.L_x_8083:
[----:B------:R-:W-:-:S04]  /*6c80*/  IMAD.U32 R4, R17, 0x10000, RZ ;  /* 0x0001000011047824 */ /* 0x000fc800078e00ff */
[----:B------:R-:W-:-:S06]  /*6c90*/  FMUL.FTZ R4, R4, 1 ;  /* 0x3f80000004047820 */ /* 0x000fcc0000410000 */
[----:B------:R-:W0:Y:S02]  /*6ca0*/  F2F.F64.F32 R4, R4 ;  /* 0x0000000400047310 */ /* 0x000e240000201800 */
[----:B0-----:R0:W-:Y:S01]  /*6cb0*/  STG.E.64 desc[UR36][R8.64], R4 ;  /* 0x0000000408007986 */ /* 0x0011e2000c101b24 */
[----:B------:R-:W-:Y:S05]  /*6cc0*/  BRA `(.L_x_8078) ;  /* 0x0000000800a07947 */ /* 0x000fea0003800000 */
.L_x_8073:
        /* <DEDUP_REMOVED lines=14> */
.L_x_8088:
        /* <DEDUP_REMOVED lines=17> */
.L_x_8091:
[----:B------:R-:W-:-:S04]  /*6ec0*/  SHF.R.U32.HI R3, RZ, 0x18, R17 ;  /* 0x00000018ff037819 */ /* 0x000fc80000011611 */
[----:B------:R-:W-:-:S04]  /*6ed0*/  LOP3.LUT R0, R0, 0x80, R3, 0xf8, !PT ;  /* 0x0000008000007812 */ /* 0x000fc800078ef803 */
[----:B------:R-:W-:-:S07]  /*6ee0*/  PRMT R4, R0, 0x7610, R4 ;  /* 0x0000761000047816 */ /* 0x000fce0000000004 */
.L_x_8090:
[----:B------:R-:W-:Y:S05]  /*6ef0*/  BSYNC.RECONVERGENT B0 ;  /* 0x0000000000007941 */ /* 0x000fea0003800200 */
.L_x_8089:
[----:B------:R0:W-:Y:S01]  /*6f00*/  STG.E.U8 desc[UR36][R8.64], R4 ;  /* 0x0000000408007986 */ /* 0x0001e2000c101124 */
[----:B------:R-:W-:Y:S05]  /*6f10*/  BRA `(.L_x_8078) ;  /* 0x00000008000c7947 */ /* 0x000fea0003800000 */
.L_x_8087:
        /* <DEDUP_REMOVED lines=17> */
.L_x_8094:
[----:B------:R-:W-:-:S04]  /*7030*/  SHF.R.U32.HI R3, RZ, 0x18, R17 ;  /* 0x00000018ff037819 */ /* 0x000fc80000011611 */
[----:B------:R-:W-:-:S04]  /*7040*/  LOP3.LUT R0, R0, 0x80, R3, 0xf8, !PT ;  /* 0x0000008000007812 */ /* 0x000fc800078ef803 */
[----:B------:R-:W-:-:S07]  /*7050*/  PRMT R4, R0, 0x7610, R4 ;  /* 0x0000761000047816 */ /* 0x000fce0000000004 */
.L_x_8093:
[----:B------:R-:W-:Y:S05]  /*7060*/  BSYNC.RECONVERGENT B0 ;  /* 0x0000000000007941 */ /* 0x000fea0003800200 */
.L_x_8092:
[----:B------:R0:W-:Y:S01]  /*7070*/  STG.E.U8 desc[UR36][R8.64], R4 ;  /* 0x0000000408007986 */ /* 0x0001e2000c101124 */
[----:B------:R-:W-:Y:S05]  /*7080*/  BRA `(.L_x_8078) ;  /* 0x0000000400b07947 */ /* 0x000fea0003800000 */
.L_x_8086:
        /* <DEDUP_REMOVED lines=22> */
.L_x_8096:
[----:B------:R-:W-:-:S06]  /*71f0*/  IMAD.U32 R4, R17, 0x10000, RZ ;  /* 0x0001000011047824 */ /* 0x000fcc00078e00ff */
[----:B------:R-:W0:Y:S02]  /*7200*/  F2I.U64.TRUNC R4, R4 ;  /* 0x0000000400047311 */ /* 0x000e24000020d800 */
[----:B0-----:R0:W-:Y:S01]  /*7210*/  STG.E.64 desc[UR36][R8.64], R4 ;  /* 0x0000000408007986 */ /* 0x0011e2000c101b24 */
[----:B------:R-:W-:Y:S05]  /*7220*/  BRA `(.L_x_8078) ;  /* 0x0000000400487947 */ /* 0x000fea0003800000 */
.L_x_8095:
[----:B------:R-:W-:-:S06]  /*7230*/  IMAD.U32 R17, R17, 0x10000, RZ ;  /* 0x0001000011117824 */ /* 0x000fcc00078e00ff */
[----:B------:R-:W0:Y:S02]  /*7240*/  F2I.FTZ.U32.TRUNC.NTZ R17, R17 ;  /* 0x0000001100117305 */ /* 0x000e24000021f000 */
[----:B0-----:R0:W-:Y:S01]  /*7250*/  STG.E desc[UR36][R8.64], R17 ;  /* 0x0000001108007986 */ /* 0x0011e2000c101924 */
[----:B------:R-:W-:Y:S05]  /*7260*/  BRA `(.L_x_8078) ;  /* 0x0000000400387947 */ /* 0x000fea0003800000 */
.L_x_8085:
        /* <DEDUP_REMOVED lines=11> */
.L_x_8098:
[----:B------:R-:W-:Y:S01]  /*7320*/  IMAD.U32 R17, R17, 0x10000, RZ ;  /* 0x0001000011117824 */ /* 0x000fe200078e00ff */
[----:B------:R-:W-:-:S03]  /*7330*/  CS2R R6, SRZ ;  /* 0x0000000000067805 */ /* 0x000fc6000001ff00 */
[----:B------:R-:W-:-:S06]  /*7340*/  FMUL.FTZ R4, R17, 1 ;  /* 0x3f80000011047820 */ /* 0x000fcc0000410000 */
[----:B------:R-:W0:Y:S02]  /*7350*/  F2F.F64.F32 R4, R4 ;  /* 0x0000000400047310 */ /* 0x000e240000201800 */
[----:B0-----:R0:W-:Y:S01]  /*7360*/  STG.E.128 desc[UR36][R8.64], R4 ;  /* 0x0000000408007986 */ /* 0x0011e2000c101d24 */
[----:B------:R-:W-:Y:S05]  /*7370*/  BRA `(.L_x_8078) ;  /* 0x0000000000f47947 */ /* 0x000fea0003800000 */
.L_x_8097:
[----:B------:R-:W-:-:S13]  /*7380*/  ISETP.NE.AND P0, PT, R0, 0xf, PT ;  /* 0x0000000f0000780c */ /* 0x000fda0003f05270 */
[----:B------:R-:W-:Y:S05]  /*7390*/  @!P0 BRA `(.L_x_8099) ;  /* 0x0000000000e88947 */ /* 0x000fea0003800000 */
[----:B------:R-:W-:-:S13]  /*73a0*/  ISETP.NE.AND P0, PT, R0, 0x17, PT ;  /* 0x000000170000780c */ /* 0x000fda0003f05270 */
[----:B------:R-:W-:Y:S05]  /*73b0*/  @!P0 BRA `(.L_x_8100) ;  /* 0x0000000000908947 */ /* 0x000fea0003800000 */
[----:B------:R-:W-:-:S13]  /*73c0*/  ISETP.NE.AND P0, PT, R0, 0x18, PT ;  /* 0x000000180000780c */ /* 0x000fda0003f05270 */
[----:B------:R-:W-:Y:S05]  /*73d0*/  @!P0 BRA `(.L_x_8101) ;  /* 0x0000000000448947 */ /* 0x000fea0003800000 */
.L_x_8077:
        /* <DEDUP_REMOVED lines=16> */
.L_x_8102:
[----:B------:R-:W-:Y:S05]  /*74e0*/  BRA `(.L_x_8078) ;  /* 0x0000000000987947 */ /* 0x000fea0003800000 */
.L_x_8101:
        /* <DEDUP_REMOVED lines=13> */
.L_x_8104:
[----:B------:R-:W-:Y:S05]  /*75c0*/  BSYNC.RECONVERGENT B0 ;  /* 0x0000000000007941 */ /* 0x000fea0003800200 */
.L_x_8103:
[----:B------:R-:W-:-:S05]  /*75d0*/  LOP3.LUT R3, R0, 0x80, R3, 0xf8, !PT ;  /* 0x0000008000037812 */ /* 0x000fca00078ef803 */
[----:B------:R0:W-:Y:S01]  /*75e0*/  STG.E.U8 desc[UR36][R8.64], R3 ;  /* 0x0000000308007986 */ /* 0x0001e2000c101124 */
[----:B------:R-:W-:Y:S05]  /*75f0*/  BRA `(.L_x_8078) ;  /* 0x0000000000547947 */ /* 0x000fea0003800000 */
.L_x_8100:
        /* <DEDUP_REMOVED lines=12> */
.L_x_8106:
[----:B------:R-:W-:Y:S01]  /*76c0*/  IMAD.MOV.U32 R0, RZ, RZ, 0x7f ;  /* 0x0000007fff007424 */ /* 0x000fe200078e00ff */
[----:B------:R-:W-:-:S04]  /*76d0*/  ISETP.GT.U32.AND P0, PT, R4, 0x7f800000, PT ;  /* 0x7f8000000400780c */ /* 0x000fc80003f04070 */
[----:B------:R-:W-:-:S09]  /*76e0*/  SEL R0, R0, 0x7c, P0 ;  /* 0x0000007c00007807 */ /* 0x000fd20000000000 */
.L_x_8107:
[----:B------:R-:W-:Y:S05]  /*76f0*/  BSYNC.RECONVERGENT B0 ;  /* 0x0000000000007941 */ /* 0x000fea0003800200 */
.L_x_8105:
[----:B------:R-:W-:-:S04]  /*7700*/  SHF.R.U32.HI R3, RZ, 0x18, R3 ;  /* 0x00000018ff037819 */ /* 0x000fc80000011603 */
[----:B------:R-:W-:-:S05]  /*7710*/  LOP3.LUT R3, R0, 0x80, R3, 0xf8, !PT ;  /* 0x0000008000037812 */ /* 0x000fca00078ef803 */
[----:B------:R0:W-:Y:S01]  /*7720*/  STG.E.U8 desc[UR36][R8.64], R3 ;  /* 0x0000000308007986 */ /* 0x0001e2000c101124 */
[----:B------:R-:W-:Y:S05]  /*7730*/  BRA `(.L_x_8078) ;  /* 0x0000000000047947 */ /* 0x000fea0003800000 */
.L_x_8099:
[----:B------:R0:W-:Y:S02]  /*7740*/  STG.E.U16 desc[UR36][R8.64], R17 ;  /* 0x0000001108007986 */ /* 0x0001e4000c101524 */
.L_x_8078:
[----:B------:R-:W-:-:S07]  /*7750*/  VIADD R25, R25, 0x80 ;  /* 0x0000008019197836 */ /* 0x000fce0000000000 */
.L_x_8037:
[----:B------:R-:W-:Y:S05]  /*7760*/  BSYNC.RECONVERGENT B6 ;  /* 0x0000000000067941 */ /* 0x000fea0003800200 */
.L_x_8036:
        /* <DEDUP_REMOVED lines=21> */
[----:B0-----:R-:W-:Y:S01]  /*78c0*/  STG.E.U8 desc[UR36][R2.64], R19 ;  /* 0x0000001302007986 */ /* 0x001fe2000c101124 */
[----:B------:R-:W-:Y:S05]  /*78d0*/  EXIT ;  /* 0x000000000000794d */ /* 0x000fea0003800000 */
.L_x_8111:
[----:B------:R-:W-:-:S06]  /*78e0*/  IMAD.U32 R5, R19, 0x10000, RZ ;  /* 0x0001000013057824 */ /* 0x000fcc00078e00ff */
[----:B------:R-:W0:Y:S02]  /*78f0*/  F2I.S64.TRUNC R4, R5 ;  /* 0x0000000500047311 */ /* 0x000e24000020d900 */
[----:B0-----:R-:W-:Y:S01]  /*7900*/  STG.E.U8 desc[UR36][R2.64], R4 ;  /* 0x0000000402007986 */ /* 0x001fe2000c101124 */
[----:B------:R-:W-:Y:S05]  /*7910*/  EXIT ;  /* 0x000000000000794d */ /* 0x000fea0003800000 */
.L_x_8110:
        /* <DEDUP_REMOVED lines=10> */
.L_x_8114:
[----:B------:R-:W-:-:S06]  /*79c0*/  IMAD.U32 R19, R19, 0x10000, RZ ;  /* 0x0001000013137824 */ /* 0x000fcc00078e00ff */
[----:B------:R-:W0:Y:S02]  /*79d0*/  F2I.FTZ.TRUNC.NTZ R19, R19 ;  /* 0x0000001300137305 */ /* 0x000e24000021f100 */
[----:B0-----:R-:W-:Y:S01]  /*79e0*/  STG.E desc[UR36][R2.64], R19 ;  /* 0x0000001302007986 */ /* 0x001fe2000c101924 */
[----:B------:R-:W-:Y:S05]  /*79f0*/  EXIT ;  /* 0x000000000000794d */ /* 0x000fea0003800000 */
.L_x_8113:
[----:B------:R-:W-:-:S06]  /*7a00*/  IMAD.U32 R19, R19, 0x10000, RZ ;  /* 0x0001000013137824 */ /* 0x000fcc00078e00ff */
[----:B------:R-:W0:Y:S02]  /*7a10*/  F2I.FTZ.TRUNC.NTZ R19, R19 ;  /* 0x0000001300137305 */ /* 0x000e24000021f100 */
[----:B0-----:R-:W-:Y:S01]  /*7a20*/  STG.E.U16 desc[UR36][R2.64], R19 ;  /* 0x0000001302007986 */ /* 0x001fe2000c101524 */
[----:B------:R-:W-:Y:S05]  /*7a30*/  EXIT ;  /* 0x000000000000794d */ /* 0x000fea0003800000 */
.L_x_8109:
        /* <DEDUP_REMOVED lines=9> */
.L_x_8116:
[----:B------:R-:W-:-:S05]  /*7ad0*/  IMAD.U32 R0, R19, 0x10000, RZ ;  /* 0x0001000013007824 */ /* 0x000fca00078e00ff */
[----:B------:R-:W-:-:S05]  /*7ae0*/  F2FP.F16.F32.PACK_AB R0, RZ, R0 ;  /* 0x00000000ff00723e */ /* 0x000fca00000000ff */
[----:B------:R-:W-:Y:S01]  /*7af0*/  STG.E.U16 desc[UR36][R2.64], R0 ;  /* 0x0000000002007986 */ /* 0x000fe2000c101524 */
[----:B------:R-:W-:Y:S05]  /*7b00*/  EXIT ;  /* 0x000000000000794d */ /* 0x000fea0003800000 */
.L_x_8115:
        /* <DEDUP_REMOVED lines=10> */
.L_x_8118:
[----:B------:R-:W-:-:S05]  /*7bb0*/  IMAD.U32 R19, R19, 0x10000, RZ ;  /* 0x0001000013137824 */ /* 0x000fca00078e00ff */
[----:B------:R-:W-:-:S04]  /*7bc0*/  F2FP.F16.F32.PACK_AB R5, RZ, R19 ;  /* 0x00000013ff05723e */ /* 0x000fc800000000ff */
[----:B------:R-:W-:-:S05]  /*7bd0*/  PRMT R5, R5, 0x5410, RZ ;  /* 0x0000541005057816 */ /* 0x000fca00000000ff */
[----:B------:R-:W-:Y:S01]  /*7be0*/  STG.E desc[UR36][R2.64], R5 ;  /* 0x0000000502007986 */ /* 0x000fe2000c101924 */
[----:B------:R-:W-:Y:S05]  /*7bf0*/  EXIT ;  /* 0x000000000000794d */ /* 0x000fea0003800000 */
.L_x_8117:
[----:B------:R-:W-:-:S04]  /*7c00*/  IMAD.U32 R4, R19, 0x10000, RZ ;  /* 0x0001000013047824 */ /* 0x000fc800078e00ff */
[----:B------:R-:W-:-:S06]  /*7c10*/  FMUL.FTZ R4, R4, 1 ;  /* 0x3f80000004047820 */ /* 0x000fcc0000410000 */
[----:B------:R-:W0:Y:S02]  /*7c20*/  F2F.F64.F32 R4, R4 ;  /* 0x0000000400047310 */ /* 0x000e240000201800 */
[----:B0-----:R-:W-:Y:S01]  /*7c30*/  STG.E.64 desc[UR36][R2.64], R4 ;  /* 0x0000000402007986 */ /* 0x001fe2000c101b24 */
[----:B------:R-:W-:Y:S05]  /*7c40*/  EXIT ;  /* 0x000000000000794d */ /* 0x000fea0003800000 */
.L_x_8108:
        /* <DEDUP_REMOVED lines=14> */
.L_x_8122:
        /* <DEDUP_REMOVED lines=18> */
.L_x_8125:
[----:B------:R-:W-:-:S04]  /*7e50*/  SHF.R.U32.HI R5, RZ, 0x18, R5 ;  /* 0x00000018ff057819 */ /* 0x000fc80000011605 */
[----:B------:R-:W-:-:S07]  /*7e60*/  LOP3.LUT R0, R0, 0x80, R5, 0xf8, !PT ;  /* 0x0000008000007812 */ /* 0x000fce00078ef805 */
.L_x_8124:
[----:B------:R-:W-:Y:S05]  /*7e70*/  BSYNC.RECONVERGENT B0 ;  /* 0x0000000000007941 */ /* 0x000fea0003800200 */
.L_x_8123:
[----:B------:R-:W-:Y:S01]  /*7e80*/  STG.E.U8 desc[UR36][R2.64], R0 ;  /* 0x0000000002007986 */ /* 0x000fe2000c101124 */
[----:B------:R-:W-:Y:S05]  /*7e90*/  EXIT ;  /* 0x000000000000794d */ /* 0x000fea0003800000 */
.L_x_8121:
        /* <DEDUP_REMOVED lines=18> */
.L_x_8128:
[----:B------:R-:W-:-:S04]  /*7fc0*/  SHF.R.U32.HI R5, RZ, 0x18, R5 ;  /* 0x00000018ff057819 */ /* 0x000fc80000011605 */
[----:B------:R-:W-:-:S07]  /*7fd0*/  LOP3.LUT R0, R0, 0x80, R5, 0xf8, !PT ;  /* 0x0000008000007812 */ /* 0x000fce00078ef805 */
.L_x_8127:
[----:B------:R-:W-:Y:S05]  /*7fe0*/  BSYNC.RECONVERGENT B0 ;  /* 0x0000000000007941 */ /* 0x000fea0003800200 */
.L_x_8126:
[----:B------:R-:W-:Y:S01]  /*7ff0*/  STG.E.U8 desc[UR36][R2.64], R0 ;  /* 0x0000000002007986 */ /* 0x000fe2000c101124 */
[----:B------:R-:W-:Y:S05]  /*8000*/  EXIT ;  /* 0x000000000000794d */ /* 0x000fea0003800000 */
.L_x_8120:
[----:B------:R-:W-:-:S13]  /*8010*/  ISETP.NE.AND P0, PT, R0, 0x1c, PT ;  /* 0x0000001c0000780c */ /* 0x000fda0003f05270 */
[----:B------:R-:W-:Y:S05]  /*8020*/  @!P0 BRA `(.L_x_8129) ;  /* 0x0000000000608947 */ /* 0x000fea0003800000 */
[----:B------:R-:W-:-:S13]  /*8030*/  ISETP.NE.AND P0, PT, R0, 0x1d, PT ;  /* 0x0000001d0000780c */ /* 0x000fda0003f05270 */
[----:B------:R-:W-:Y:S05]  /*8040*/  @!P0 BRA `(.L_x_8130) ;  /* 0x0000000000488947 */ /* 0x000fea0003800000 */
[----:B------:R-:W-:-:S13]  /*8050*/  ISETP.NE.AND P0, PT, R0, 0x2c, PT ;  /* 0x0000002c0000780c */ /* 0x000fda0003f05270 */
[----:B------:R-:W-:Y:S05]  /*8060*/  @P0 BRA `(.L_x_8112) ;  /* 0x0000000000bc0947 */ /* 0x000fea0003800000 */
[----:B------:R-:W-:Y:S02]  /*8070*/  IMAD.U32 R19, R19, 0x10000, RZ ;  /* 0x0001000013137824 */ /* 0x000fe400078e00ff */
        /* <DEDUP_REMOVED lines=15> */
.L_x_8130:
[----:B------:R-:W-:-:S06]  /*8170*/  IMAD.U32 R4, R19, 0x10000, RZ ;  /* 0x0001000013047824 */ /* 0x000fcc00078e00ff */
[----:B------:R-:W0:Y:S02]  /*8180*/  F2I.U64.TRUNC R4, R4 ;  /* 0x0000000400047311 */ /* 0x000e24000020d800 */
[----:B0-----:R-:W-:Y:S01]  /*8190*/  STG.E.64 desc[UR36][R2.64], R4 ;  /* 0x0000000402007986 */ /* 0x001fe2000c101b24 */
[----:B------:R-:W-:Y:S05]  /*81a0*/  EXIT ;  /* 0x000000000000794d */ /* 0x000fea0003800000 */
.L_x_8129:
[----:B------:R-:W-:-:S06]  /*81b0*/  IMAD.U32 R19, R19, 0x10000, RZ ;  /* 0x0001000013137824 */ /* 0x000fcc00078e00ff */
[----:B------:R-:W0:Y:S02]  /*81c0*/  F2I.FTZ.U32.TRUNC.NTZ R19, R19 ;  /* 0x0000001300137305 */ /* 0x000e24000021f000 */
[----:B0-----:R-:W-:Y:S01]  /*81d0*/  STG.E desc[UR36][R2.64], R19 ;  /* 0x0000001302007986 */ /* 0x001fe2000c101924 */
[----:B------:R-:W-:Y:S05]  /*81e0*/  EXIT ;  /* 0x000000000000794d */ /* 0x000fea0003800000 */
.L_x_8119:
        /* <DEDUP_REMOVED lines=11> */
.L_x_8132:
[----:B------:R-:W-:Y:S01]  /*82a0*/  IMAD.U32 R19, R19, 0x10000, RZ ;  /* 0x0001000013137824 */ /* 0x000fe200078e00ff */
[----:B------:R-:W-:-:S03]  /*82b0*/  CS2R R6, SRZ ;  /* 0x0000000000067805 */ /* 0x000fc6000001ff00 */
[----:B------:R-:W-:-:S06]  /*82c0*/  FMUL.FTZ R4, R19, 1 ;  /* 0x3f80000013047820 */ /* 0x000fcc0000410000 */
[----:B------:R-:W0:Y:S02]  /*82d0*/  F2F.F64.F32 R4, R4 ;  /* 0x0000000400047310 */ /* 0x000e240000201800 */
[----:B0-----:R-:W-:Y:S01]  /*82e0*/  STG.E.128 desc[UR36][R2.64], R4 ;  /* 0x0000000402007986 */ /* 0x001fe2000c101d24 */
[----:B------:R-:W-:Y:S05]  /*82f0*/  EXIT ;  /* 0x000000000000794d */ /* 0x000fea0003800000 */
.L_x_8131:
[----:B------:R-:W-:-:S13]  /*8300*/  ISETP.NE.AND P0, PT, R0, 0xf, PT ;  /* 0x0000000f0000780c */ /* 0x000fda0003f05270 */
[----:B------:R-:W-:Y:S05]  /*8310*/  @!P0 BRA `(.L_x_8133) ;  /* 0x0000000000e88947 */ /* 0x000fea0003800000 */
[----:B------:R-:W-:-:S13]  /*8320*/  ISETP.NE.AND P0, PT, R0, 0x17, PT ;  /* 0x000000170000780c */ /* 0x000fda0003f05270 */
[----:B------:R-:W-:Y:S05]  /*8330*/  @!P0 BRA `(.L_x_8134) ;  /* 0x0000000000908947 */ /* 0x000fea0003800000 */
[----:B------:R-:W-:-:S13]  /*8340*/  ISETP.NE.AND P0, PT, R0, 0x18, PT ;  /* 0x000000180000780c */ /* 0x000fda0003f05270 */
[----:B------:R-:W-:Y:S05]  /*8350*/  @!P0 BRA `(.L_x_8135) ;  /* 0x0000000000448947 */ /* 0x000fea0003800000 */
.L_x_8112:
        /* <DEDUP_REMOVED lines=16> */
.L_x_8136:
[----:B------:R-:W-:Y:S05]  /*8460*/  EXIT ;  /* 0x000000000000794d */ /* 0x000fea0003800000 */
.L_x_8135:
        /* <DEDUP_REMOVED lines=13> */
.L_x_8138:
[----:B------:R-:W-:Y:S05]  /*8540*/  BSYNC.RECONVERGENT B0 ;  /* 0x0000000000007941 */ /* 0x000fea0003800200 */
.L_x_8137:
[----:B------:R-:W-:-:S05]  /*8550*/  LOP3.LUT R5, R0, 0x80, R5, 0xf8, !PT ;  /* 0x0000008000057812 */ /* 0x000fca00078ef805 */
[----:B------:R-:W-:Y:S01]  /*8560*/  STG.E.U8 desc[UR36][R2.64], R5 ;  /* 0x0000000502007986 */ /* 0x000fe2000c101124 */
[----:B------:R-:W-:Y:S05]  /*8570*/  EXIT ;  /* 0x000000000000794d */ /* 0x000fea0003800000 */
.L_x_8134:
        /* <DEDUP_REMOVED lines=12> */
.L_x_8140:
[----:B------:R-:W-:Y:S01]  /*8640*/  IMAD.MOV.U32 R0, RZ, RZ, 0x7f ;  /* 0x0000007fff007424 */ /* 0x000fe200078e00ff */
[----:B------:R-:W-:-:S04]  /*8650*/  ISETP.GT.U32.AND P0, PT, R4, 0x7f800000, PT ;  /* 0x7f8000000400780c */ /* 0x000fc80003f04070 */
[----:B------:R-:W-:-:S09]  /*8660*/  SEL R0, R0, 0x7c, P0 ;  /* 0x0000007c00007807 */ /* 0x000fd20000000000 */
.L_x_8141:
[----:B------:R-:W-:Y:S05]  /*8670*/  BSYNC.RECONVERGENT B0 ;  /* 0x0000000000007941 */ /* 0x000fea0003800200 */
.L_x_8139:
[----:B------:R-:W-:-:S04]  /*8680*/  SHF.R.U32.HI R5, RZ, 0x18, R5 ;  /* 0x00000018ff057819 */ /* 0x000fc80000011605 */
[----:B------:R-:W-:-:S05]  /*8690*/  LOP3.LUT R5, R0, 0x80, R5, 0xf8, !PT ;  /* 0x0000008000057812 */ /* 0x000fca00078ef805 */
[----:B------:R-:W-:Y:S01]  /*86a0*/  STG.E.U8 desc[UR36][R2.64], R5 ;  /* 0x0000000502007986 */ /* 0x000fe2000c101124 */
[----:B------:R-:W-:Y:S05]  /*86b0*/  EXIT ;  /* 0x000000000000794d */ /* 0x000fea0003800000 */
.L_x_8133:
[----:B------:R-:W-:Y:S01]  /*86c0*/  STG.E.U16 desc[UR36][R2.64], R19 ;  /* 0x0000001302007986 */ /* 0x000fe2000c101524 */
[----:B------:R-:W-:Y:S05]  /*86d0*/  EXIT ;  /* 0x000000000000794d */ /* 0x000fea0003800000 */
.L_x_8142:
        /* <DEDUP_REMOVED lines=10> */
.L_x_19142:


//--------------------- .text._ZN2at6native18elementwise_kernelILi128ELi4EZNS0_22gpu_kernel_impl_nocastIZZZNS0_22reciprocal_kernel_cudaERNS_18TensorIteratorBaseEENKUlvE_clEvENKUlvE4_clEvEUlN3c108BFloat16EE_EEvS4_RKT_EUliE_EEviT1_ --------------------------
	.section	.text._ZN2at6native18elementwise_kernelILi128ELi4EZNS0_22gpu_kernel_impl_nocastIZZZNS0_22reciprocal_kernel_cudaERNS_18TensorIteratorBaseEENKUlvE_clEvENKUlvE4_clEvEUlN3c108BFloat16EE_EEvS4_RKT_EUliE_EEviT1_,"ax",@progbits
	.align	128
        .global         _ZN2at6native18elementwise_kernelILi128ELi4EZNS0_22gpu_kernel_impl_nocastIZZZNS0_22reciprocal_kernel_cudaERNS_18TensorIteratorBaseEENKUlvE_clEvENKUlvE4_clEvEUlN3c108BFloat16EE_EEvS4_RKT_EUliE_EEviT1_
        .type           _ZN2at6native18elementwise_kernelILi128ELi4EZNS0_22gpu_kernel_impl_nocastIZZZNS0_22reciprocal_kernel_cudaERNS_18TensorIteratorBaseEENKUlvE_clEvENKUlvE4_clEvEUlN3c108BFloat16EE_EEvS4_RKT_EUliE_EEviT1_,@function
        .size           _ZN2at6native18elementwise_kernelILi128ELi4EZNS0_22gpu_kernel_impl_nocastIZZZNS0_22reciprocal_kernel_cudaERNS_18TensorIteratorBaseEENKUlvE_clEvENKUlvE4_clEvEUlN3c108BFloat16EE_EEvS4_RKT_EUliE_EEviT1_,(.L_x_19143 - _ZN2at6native18elementwise_kernelILi128ELi4EZNS0_22gpu_kernel_impl_nocastIZZZNS0_22reciprocal_kernel_cudaERNS_18TensorIteratorBaseEENKUlvE_clEvENKUlvE4_clEvEUlN3c108BFloat16EE_EEvS4_RKT_EUliE_EEviT1_)
        .other          _ZN2at6native18elementwise_kernelILi128ELi4EZNS0_22gpu_kernel_impl_nocastIZZZNS0_22reciprocal_kernel_cudaERNS_18TensorIteratorBaseEENKUlvE_clEvENKUlvE4_clEvEUlN3c108BFloat16EE_EEvS4_RKT_EUliE_EEviT1_,@"STO_CUDA_ENTRY STV_DEFAULT"
_ZN2at6native18elementwise_kernelILi128ELi4EZNS0_22gpu_kernel_impl_nocastIZZZNS0_22reciprocal_kernel_cudaERNS_18TensorIteratorBaseEENKUlvE_clEvENKUlvE4_clEvEUlN3c108BFloat16EE_EEvS4_RKT_EUliE_EEviT1_:
.text._ZN2at6native18elementwise_kernelILi128ELi4EZNS0_22gpu_kernel_impl_nocastIZZZNS0_22reciprocal_kernel_cudaERNS_18TensorIteratorBaseEENKUlvE_clEvENKUlvE4_clEvEUlN3c108BFloat16EE_EEvS4_RKT_EUliE_EEviT1_:
        /* <DEDUP_REMOVED lines=21> */
[----:B------:R-:W1:Y:S02]  /*0150*/  MUFU.RCP R0, R0 ;  /* 0x0000000000007308 */ /* 0x000e640000001000 */
[----:B-1----:R-:W-:-:S05]  /*0160*/  FADD.FTZ R2, R0, -RZ ;  /* 0x800000ff00027221 */ /* 0x002fca0000010000 */
[----:B------:R-:W-:-:S05]  /*0170*/  F2FP.BF16.F32.PACK_AB R2, RZ, R2 ;  /* 0x00000002ff02723e */ /* 0x000fca00000010ff */
[----:B0-----:R0:W-:Y:S01]  /*0180*/  STG.E.U16 desc[UR6][R6.64], R2 ;  /* 0x0000000206007986 */ /* 0x0011e2000c101506 */
[----:B------:R-:W-:Y:S05]  /*0190*/  @P0 BRA `(.L_x_8147) ;  /* 0x0000000000580947 */ /* 0x000fea0003800000 */
[----:B------:R-:W1:Y:S02]  /*01a0*/  LDC.64 R4, c[0x0][0x588] ;  /* 0x00016200ff047b82 */ /* 0x000e640000000a00 */
[----:B-1----:R-:W2:Y:S06]  /*01b0*/  LDG.E.U16 R4, desc[UR6][R4.64] ;  /* 0x0000000604047981 */ /* 0x002eac000c1e1500 */
[----:B0-----:R-:W0:Y:S01]  /*01c0*/  LDC.64 R6, c[0x0][0x580] ;  /* 0x00016000ff067b82 */ /* 0x001e220000000a00 */
[----:B------:R-:W-:Y:S02]  /*01d0*/  IADD3 R3, PT, PT, R3, 0x80, RZ ;  /* 0x0000008003037810 */ /* 0x000fe40007ffe0ff */
[----:B--2---:R-:W-:-:S06]  /*01e0*/  SHF.L.U32 R0, R4, 0x10, RZ ;  /* 0x0000001004007819 */ /* 0x004fcc00000006ff */
[----:B------:R-:W1:Y:S02]  /*01f0*/  MUFU.RCP R0, R0 ;  /* 0x0000000000007308 */ /* 0x000e640000001000 */
[----:B-1----:R-:W-:-:S05]  /*0200*/  FADD.FTZ R2, R0, -RZ ;  /* 0x800000ff00027221 */ /* 0x002fca0000010000 */
[----:B------:R-:W-:-:S05]  /*0210*/  F2FP.BF16.F32.PACK_AB R2, RZ, R2 ;  /* 0x00000002ff02723e */ /* 0x000fca00000010ff */
[----:B0-----:R0:W-:Y:S02]  /*0220*/  STG.E.U16 desc[UR6][R6.64], R2 ;  /* 0x0000000206007986 */ /* 0x0011e4000c101506 */
.L_x_8146:
[----:B------:R-:W-:-:S13]  /*0230*/  ISETP.GE.AND P0, PT, R3, UR4, PT ;  /* 0x0000000403007c0c */ /* 0x000fda000bf06270 */
[----:B------:R-:W-:Y:S05]  /*0240*/  @P0 BREAK.RELIABLE B1 ;  /* 0x0000000000010942 */ /* 0x000fea0003800100 */
[----:B------:R-:W-:Y:S05]  /*0250*/  @P0 BRA `(.L_x_8147) ;  /* 0x0000000000280947 */ /* 0x000fea0003800000 */
[----:B------:R-:W-:Y:S05]  /*0260*/  BSYNC.RELIABLE B1 ;  /* 0x0000000000017941 */ /* 0x000fea0003800100 */
.L_x_8145:
        /* <DEDUP_REMOVED lines=9> */
.L_x_8147:
[----:B------:R-:W-:Y:S05]  /*0300*/  BSYNC.RECONVERGENT B0 ;  /* 0x0000000000007941 */ /* 0x000fea0003800200 */
.L_x_8144:
[----:B------:R-:W-:Y:S05]  /*0310*/  WARPSYNC.ALL ;  /* 0x0000000000007948 */ /* 0x000fea0003800000 */
[----:B------:R-:W-:-:S13]  /*0320*/  ISETP.GE.AND P0, PT, R3, UR4, PT ;  /* 0x0000000403007c0c */ /* 0x000fda000bf06270 */
[----:B------:R-:W-:Y:S05]  /*0330*/  @P0 EXIT ;  /* 0x000000000000094d */ /* 0x000fea0003800000 */
[----:B01----:R-:W0:Y:S02]  /*0340*/  LDC.64 R2, c[0x0][0x588] ;  /* 0x00016200ff027b82 */ /* 0x003e240000000a00 */
[----:B0-----:R-:W2:Y:S06]  /*0350*/  LDG.E.U16 R2, desc[UR6][R2.64] ;  /* 0x0000000602027981 */ /* 0x001eac000c1e1500 */
[----:B------:R-:W0:Y:S01]  /*0360*/  LDC.64 R4, c[0x0][0x580] ;  /* 0x00016000ff047b82 */ /* 0x000e220000000a00 */
[----:B--2---:R-:W-:-:S06]  /*0370*/  SHF.L.U32 R0, R2, 0x10, RZ ;  /* 0x0000001002007819 */ /* 0x004fcc00000006ff */
[----:B------:R-:W1:Y:S02]  /*0380*/  MUFU.RCP R0, R0 ;  /* 0x0000000000007308 */ /* 0x000e640000001000 */
[----:B-1----:R-:W-:-:S05]  /*0390*/  FADD.FTZ R6, R0, -RZ ;  /* 0x800000ff00067221 */ /* 0x002fca0000010000 */
[----:B------:R-:W-:-:S05]  /*03a0*/  F2FP.BF16.F32.PACK_AB R6, RZ, R6 ;  /* 0x00000006ff06723e */ /* 0x000fca00000010ff */
[----:B0-----:R-:W-:Y:S01]  /*03b0*/  STG.E.U16 desc[UR6][R4.64], R6 ;  /* 0x0000000604007986 */ /* 0x001fe2000c101506 */
[----:B------:R-:W-:Y:S05]  /*03c0*/  EXIT ;  /* 0x000000000000794d */ /* 0x000fea0003800000 */
.L_x_8143:
        /* <DEDUP_REMOVED lines=9> */
[----:B------:R-:W-:Y:S01]  /*0460*/  MOV R5, R3 ;  /* 0x0000000300057202 */ /* 0x000fe20000000f00 */
[----:B------:R-:W-:Y:S01]  /*0470*/  IMAD.MOV.U32 R4, RZ, RZ, RZ ;  /* 0x000000ffff047224 */ /* 0x000fe200078e00ff */
[----:B------:R-:W-:Y:S01]  /*0480*/  ISETP.NE.AND P0, PT, R2, RZ, PT ;  /* 0x000000ff0200720c */ /* 0x000fe20003f05270 */
[----:B------:R-:W1:Y:S01]  /*0490*/  LDCU UR5, c[0x0][0x38c] ;  /* 0x00007180ff0577ac */ /* 0x000e620008000800 */
        /* <DEDUP_REMOVED lines=286> */
[----:B------:R-:W-:-:S04]  /*1680*/  IMAD R6, R13, UR8, R7 ;  /* 0x000000080d067c24 */ /* 0x000fc8000f8e0207 */
[----:B------:R-:W-:Y:S02]  /*1690*/  @P0 IMAD.MOV R10, RZ, RZ, -R10 ;  /* 0x000000ffff0a0224 */ /* 0x000fe400078e0a0a */
[----:B--2---:R-:W-:Y:S02]  /*16a0*/  IMAD R5, R6, UR10, R5 ;  /* 0x0000000a06057c24 */ /* 0x004fe4000f8e0205 */
[----:B0-----:R-:W-:Y:S02]  /*16b0*/  @P0 IMAD R10, R10, R17, R11 ;  /* 0x000000110a0a0224 */ /* 0x001fe400078e020b */
[----:B------:R-:W-:Y:S02]  /*16c0*/  IMAD R4, R6, UR11, R4 ;  /* 0x0000000b06047c24 */ /* 0x000fe4000f8e0204 */
[C---:B-1----:R-:W-:Y:S02]  /*16d0*/  @P0 IMAD R5, R10.reuse, R8, R5 ;  /* 0x000000080a050224 */ /* 0x042fe400078e0205 */
[----:B------:R-:W-:-:S07]  /*16e0*/  @P0 IMAD R4, R10, R9, R4 ;  /* 0x000000090a040224 */ /* 0x000fce00078e0204 */
.L_x_8151:
        /* <DEDUP_REMOVED lines=10> */
[----:B------:R-:W0:Y:S02]  /*1790*/  MUFU.RCP R8, R8 ;  /* 0x0000000800087308 */ /* 0x000e240000001000 */
[----:B0-----:R-:W-:-:S05]  /*17a0*/  FADD.FTZ R9, R8, -RZ ;  /* 0x800000ff08097221 */ /* 0x001fca0000010000 */
        /* <DEDUP_REMOVED lines=301> */
.L_x_8153:
        /* <DEDUP_REMOVED lines=8> */
[----:B------:R-:W0:Y:S02]  /*2b00*/  MUFU.RCP R8, R8 ;  /* 0x0000000800087308 */ /* 0x000e240000001000 */
[----:B0-----:R-:W-:-:S05]  /*2b10*/  FADD.FTZ R9, R8, -RZ ;  /* 0x800000ff08097221 */ /* 0x001fca0000010000 */
[----:B------:R-:W-:-:S05]  /*2b20*/  F2FP.BF16.F32.PACK_AB R9, RZ, R9 ;  /* 0x00000009ff09723e */ /* 0x000fca00000010ff */
[----:B------:R0:W-:Y:S02]  /*2b30*/  STG.E.U16 desc[UR6][R4.64], R9 ;  /* 0x0000000904007986 */ /* 0x0001e4000c101506 */
.L_x_8150:
[----:B------:R-:W-:-:S13]  /*2b40*/  ISETP.GE.AND P0, PT, R3, UR4, PT ;  /* 0x0000000403007c0c */ /* 0x000fda000bf06270 */
[----:B------:R-:W-:Y:S05]  /*2b50*/  @P0 BREAK.RELIABLE B1 ;  /* 0x0000000000010942 */ /* 0x000fea0003800100 */
[----:B------:R-:W-:Y:S05]  /*2b60*/  @P0 BRA `(.L_x_8152) ;  /* 0x0000001000dc0947 */ /* 0x000fea0003800000 */
[----:B------:R-:W-:Y:S05]  /*2b70*/  BSYNC.RELIABLE B1 ;  /* 0x0000000000017941 */ /* 0x000fea0003800100 */
.L_x_8149:
        /* <DEDUP_REMOVED lines=298> */
.L_x_8154:
[----:B------:R-:W0:Y:S02]  /*3e20*/  LDCU.128 UR8, c[0x0][0x580] ;  /* 0x0000b000ff0877ac */ /* 0x000e240008000c00 */
[----:B0-----:R-:W-:-:S04]  /*3e30*/  IADD3 R6, P0, PT, R4, UR10, RZ ;  /* 0x0000000a04067c10 */ /* 0x001fc8000ff1e0ff */
[----:B------:R-:W-:-:S05]  /*3e40*/  IADD3.X R7, PT, PT, RZ, UR11, RZ, P0, !PT ;  /* 0x0000000bff077c10 */ /* 0x000fca00087fe4ff */
[----:B------:R-:W2:Y:S01]  /*3e50*/  LDG.E.U16 R6, desc[UR6][R6.64] ;  /* 0x0000000606067981 */ /* 0x000ea2000c1e1500 */
[----:B------:R-:W-:Y:S01]  /*3e60*/  IADD3 R4, P0, PT, R5, UR8, RZ ;  /* 0x0000000805047c10 */ /* 0x000fe2000ff1e0ff */
[----:B------:R-:W-:-:S03]  /*3e70*/  VIADD R3, R3, 0x80 ;  /* 0x0000008003037836 */ /* 0x000fc60000000000 */
[----:B------:R-:W-:Y:S02]  /*3e80*/  IADD3.X R5, PT, PT, RZ, UR9, RZ, P0, !PT ;  /* 0x00000009ff057c10 */ /* 0x000fe400087fe4ff */
[----:B--2---:R-:W-:-:S06]  /*3e90*/  SHF.L.U32 R8, R6, 0x10, RZ ;  /* 0x0000001006087819 */ /* 0x004fcc00000006ff */
[----:B------:R-:W0:Y:S02]  /*3ea0*/  MUFU.RCP R8, R8 ;  /* 0x0000000800087308 */ /* 0x000e240000001000 */
[----:B0-----:R-:W-:-:S05]  /*3eb0*/  FADD.FTZ R9, R8, -RZ ;  /* 0x800000ff08097221 */ /* 0x001fca0000010000 */
[----:B------:R-:W-:-:S05]  /*3ec0*/  F2FP.BF16.F32.PACK_AB R9, RZ, R9 ;  /* 0x00000009ff09723e */ /* 0x000fca00000010ff */
[----:B------:R1:W-:Y:S02]  /*3ed0*/  STG.E.U16 desc[UR6][R4.64], R9 ;  /* 0x0000000904007986 */ /* 0x0003e4000c101506 */
.L_x_8152:
[----:B------:R-:W-:Y:S05]  /*3ee0*/  BSYNC.RECONVERGENT B0 ;  /* 0x0000000000007941 */ /* 0x000fea0003800200 */
.L_x_8148:
        /* <DEDUP_REMOVED lines=301> */
.L_x_8155:
[----:B------:R-:W0:Y:S02]  /*51c0*/  LDCU.128 UR8, c[0x0][0x580] ;  /* 0x0000b000ff0877ac */ /* 0x000e240008000c00 */
[----:B0-----:R-:W-:-:S04]  /*51d0*/  IADD3 R4, P0, PT, R2, UR10, RZ ;  /* 0x0000000a02047c10 */ /* 0x001fc8000ff1e0ff */
[----:B------:R-:W-:-:S05]  /*51e0*/  IADD3.X R5, PT, PT, RZ, UR11, RZ, P0, !PT ;  /* 0x0000000bff057c10 */ /* 0x000fca00087fe4ff */
[----:B------:R-:W2:Y:S01]  /*51f0*/  LDG.E.U16 R4, desc[UR6][R4.64] ;  /* 0x0000000604047981 */ /* 0x000ea2000c1e1500 */
[----:B------:R-:W-:-:S04]  /*5200*/  IADD3 R2, P0, PT, R3, UR8, RZ ;  /* 0x0000000803027c10 */ /* 0x000fc8000ff1e0ff */
[----:B------:R-:W-:Y:S02]  /*5210*/  IADD3.X R3, PT, PT, RZ, UR9, RZ, P0, !PT ;  /* 0x00000009ff037c10 */ /* 0x000fe400087fe4ff */
[----:B--2---:R-:W-:-:S06]  /*5220*/  SHF.L.U32 R0, R4, 0x10, RZ ;  /* 0x0000001004007819 */ /* 0x004fcc00000006ff */
[----:B------:R-:W0:Y:S02]  /*5230*/  MUFU.RCP R0, R0 ;  /* 0x0000000000007308 */ /* 0x000e240000001000 */
[----:B0-----:R-:W-:-:S05]  /*5240*/  FADD.FTZ R6, R0, -RZ ;  /* 0x800000ff00067221 */ /* 0x001fca0000010000 */
[----:B------:R-:W-:-:S05]  /*5250*/  F2FP.BF16.F32.PACK_AB R6, RZ, R6 ;  /* 0x00000006ff06723e */ /* 0x000fca00000010ff */
[----:B------:R-:W-:Y:S01]  /*5260*/  STG.E.U16 desc[UR6][R2.64], R6 ;  /* 0x0000000602007986 */ /* 0x000fe2000c101506 */
[----:B------:R-:W-:Y:S05]  /*5270*/  EXIT ;  /* 0x000000000000794d */ /* 0x000fea0003800000 */
.L_x_8156:
        /* <DEDUP_REMOVED lines=16> */
.L_x_19143:


//--------------------- .text._ZN2at6native27unrolled_elementwise_kernelIZZZNS0_22reciprocal_kernel_cudaERNS_18TensorIteratorBaseEENKUlvE_clEvENKUlvE4_clEvEUlN3c108BFloat16EE_St5arrayIPcLm2EELi4E23TrivialOffsetCalculatorILi1EjESD_NS0_6memory15LoadWithoutCastENSE_16StoreWithoutCastEEEviT_T0_T2_T3_T4_T5_ --------------------------
	.section	.text._ZN2at6native27unrolled_elementwise_kernelIZZZNS0_22reciprocal_kernel_cudaERNS_18TensorIteratorBaseEENKUlvE_clEvENKUlvE4_clEvEUlN3c108BFloat16EE_St5arrayIPcLm2EELi4E23TrivialOffsetCalculatorILi1EjESD_NS0_6memory15LoadWithoutCastENSE_16StoreWithoutCastEEEviT_T0_T2_T3_T4_T5_,"ax",@progbits
	.align	128
        .global         _ZN2at6native27unrolled_elementwise_kernelIZZZNS0_22reciprocal_kernel_cudaERNS_18TensorIteratorBaseEENKUlvE_clEvENKUlvE4_clEvEUlN3c108BFloat16EE_St5arrayIPcLm2EELi4E23TrivialOffsetCalculatorILi1EjESD_NS0_6memory15LoadWithoutCastENSE_16StoreWithoutCastEEEviT_T0_T2_T3_T4_T5_
        .type           _ZN2at6native27unrolled_elementwise_kernelIZZZNS0_22reciprocal_kernel_cudaERNS_18TensorIteratorBaseEENKUlvE_clEvENKUlvE4_clEvEUlN3c108BFloat16EE_St5arrayIPcLm2EELi4E23TrivialOffsetCalculatorILi1EjESD_NS0_6memory15LoadWithoutCastENSE_16StoreWithoutCastEEEviT_T0_T2_T3_T4_T5_,@function
        .size           _ZN2at6native27unrolled_elementwise_kernelIZZZNS0_22reciprocal_kernel_cudaERNS_18TensorIteratorBaseEENKUlvE_clEvENKUlvE4_clEvEUlN3c108BFloat16EE_St5arrayIPcLm2EELi4E23TrivialOffsetCalculatorILi1EjESD_NS0_6memory15LoadWithoutCastENSE_16StoreWithoutCastEEEviT_T0_T2_T3_T4_T5_,(.L_x_19144 - _ZN2at6native27unrolled_elementwise_kernelIZZZNS0_22reciprocal_kernel_cudaERNS_18TensorIteratorBaseEENKUlvE_clEvENKUlvE4_clEvEUlN3c108BFloat16EE_St5arrayIPcLm2EELi4E23TrivialOffsetCalculatorILi1EjESD_NS0_6memory15LoadWithoutCastENSE_16StoreWithoutCastEEEviT_T0_T2_T3_T4_T5_)
        .other          _ZN2at6native27unrolled_elementwise_kernelIZZZNS0_22reciprocal_kernel_cudaERNS_18TensorIteratorBaseEENKUlvE_clEvENKUlvE4_clEvEUlN3c108BFloat16EE_St5arrayIPcLm2EELi4E23TrivialOffsetCalculatorILi1EjESD_NS0_6memory15LoadWithoutCastENSE_16StoreWithoutCastEEEviT_T0_T2_T3_T4_T5_,@"STO_CUDA_ENTRY STV_DEFAULT"
_ZN2at6native27unrolled_elementwise_kernelIZZZNS0_22reciprocal_kernel_cudaERNS_18TensorIteratorBaseEENKUlvE_clEvENKUlvE4_clEvEUlN3c108BFloat16EE_St5arrayIPcLm2EELi4E23TrivialOffsetCalculatorILi1EjESD_NS0_6memory15LoadWithoutCastENSE_16StoreWithoutCastEEEviT_T0_T2_T3_T4_T5_:
.text._ZN2at6native27unrolled_elementwise_kernelIZZZNS0_22reciprocal_kernel_cudaERNS_18TensorIteratorBaseEENKUlvE_clEvENKUlvE4_clEvEUlN3c108BFloat16EE_St5arrayIPcLm2EELi4E23TrivialOffsetCalculatorILi1EjESD_NS0_6memory15LoadWithoutCastENSE_16StoreWithoutCastEEEviT_T0_T2_T3_T4_T5_:
[----:B------:R-:W-:Y:S01]  /*0000*/  LDC R1, c[0x0][0x37c] ;  /* 0x0000df00ff017b82 */ /* 0x000fe20000000800 */
[----:B------:R-:W0:Y:S07]  /*0010*/  S2R R3, SR_CTAID.X ;  /* 0x0000000000037919 */ /* 0x000e2e0000002500 */
[----:B------:R-:W0:Y:S01]  /*0020*/  LDC R0, c[0x0][0x380] ;  /* 0x0000e000ff007b82 */ /* 0x000e220000000800 */
[----:B------:R-:W1:Y:S01]  /*0030*/  LDCU.64 UR4, c[0x0][0x358] ;  /* 0x00006b00ff0477ac */ /* 0x000e620008000a00 */
[----:B------:R-:W-:Y:S01]  /*0040*/  PRMT R11, RZ, 0x7610, R11 ;  /* 0x00007610ff0b7816 */ /* 0x000fe2000000000b */
[----:B------:R-:W2:Y:S01]  /*0050*/  S2R R18, SR_TID.X ;  /* 0x0000000000127919 */ /* 0x000ea20000002100 */
[----:B------:R-:W-:Y:S01]  /*0060*/  PRMT R10, RZ, 0x7610, R10 ;  /* 0x00007610ff0a7816 */ /* 0x000fe2000000000a */
        /* <DEDUP_REMOVED lines=11> */
[----:B0-----:R-:W-:-:S05]  /*0120*/  @!P0 IMAD.WIDE.U32 R12, R7, 0x2, R12 ;  /* 0x00000002070c8825 */ /* 0x001fca00078e000c */
[----:B-1----:R0:W3:Y:S07]  /*0130*/  @!P0 LDG.E.U16 R11, desc[UR4][R12.64] ;  /* 0x000000040c0b8981 */ /* 0x0020ee000c1e1500 */
[----:B------:R-:W1:Y:S01]  /*0140*/  @!P2 LDC.64 R8, c[0x0][0x390] ;  /* 0x0000e400ff08ab82 */ /* 0x000e620000000a00 */
[----:B------:R-:W-:Y:S01]  /*0150*/  @!P2 LEA R7, R3, R18, 0x9 ;  /* 0x000000120307a211 */ /* 0x000fe200078e48ff */
[----:B--2---:R-:W-:Y:S01]  /*0160*/  @!P1 IMAD.WIDE.U32 R14, R17, 0x2, R14 ;  /* 0x00000002110e9825 */ /* 0x004fe200078e000e */
[----:B------:R-:W-:-:S04]  /*0170*/  PRMT R19, RZ, 0x7610, R19 ;  /* 0x00007610ff137816 */ /* 0x000fc80000000013 */
[----:B------:R-:W2:Y:S01]  /*0180*/  @!P1 LDG.E.U16 R10, desc[UR4][R14.64] ;  /* 0x000000040e0a9981 */ /* 0x000ea2000c1e1500 */
[----:B-1----:R-:W-:-:S05]  /*0190*/  @!P2 IMAD.WIDE.U32 R8, R7, 0x2, R8 ;  /* 0x000000020708a825 */ /* 0x002fca00078e0008 */
[----:B------:R1:W4:Y:S01]  /*01a0*/  @!P2 LDG.E.U16 R19, desc[UR4][R8.64] ;  /* 0x000000040813a981 */ /* 0x000322000c1e1500 */
[----:B------:R-:W-:Y:S01]  /*01b0*/  @!P2 VIADD R18, R18, 0x80 ;  /* 0x000000801212a836 */ /* 0x000fe20000000000 */
[----:B------:R-:W-:-:S04]  /*01c0*/  ISETP.GE.AND P1, PT, R0, R5, PT ;  /* 0x000000050000720c */ /* 0x000fc80003f26270 */
[----:B------:R-:W-:Y:S01]  /*01d0*/  ISETP.GE.AND P0, PT, R18, R5, PT ;  /* 0x000000051200720c */ /* 0x000fe20003f06270 */
[----:B0-----:R-:W-:-:S08]  /*01e0*/  VIADD R12, R0, 0x100 ;  /* 0x00000100000c7836 */ /* 0x001fd00000000000 */
[----:B-1----:R-:W0:Y:S04]  /*01f0*/  @!P1 LDC.64 R8, c[0x0][0x388] ;  /* 0x0000e200ff089b82 */ /* 0x002e280000000a00 */
[----:B------:R-:W-:Y:S01]  /*0200*/  @!P0 IMAD R7, R3, 0x200, R18 ;  /* 0x0000020003078824 */ /* 0x000fe200078e0212 */
[----:B------:R-:W-:-:S03]  /*0210*/  IADD3 R18, PT, PT, R0, 0x80, RZ ;  /* 0x0000008000127810 */ /* 0x000fc60007ffe0ff */
[----:B------:R-:W1:Y:S01]  /*0220*/  @!P0 LDC.64 R16, c[0x0][0x390] ;  /* 0x0000e400ff108b82 */ /* 0x000e620000000a00 */
[-C--:B------:R-:W-:Y:S02]  /*0230*/  ISETP.GE.AND P2, PT, R18, R5.reuse, PT ;  /* 0x000000051200720c */ /* 0x080fe40003f46270 */
[----:B------:R-:W-:Y:S01]  /*0240*/  ISETP.GE.AND P3, PT, R12, R5, PT ;  /* 0x000000050c00720c */ /* 0x000fe20003f66270 */
[----:B------:R-:W-:Y:S01]  /*0250*/  @!P1 IMAD R13, R3, 0x200, R0 ;  /* 0x00000200030d9824 */ /* 0x000fe200078e0200 */
[----:B------:R-:W-:Y:S02]  /*0260*/  IADD3 R14, PT, PT, R0, 0x180, RZ ;  /* 0x00000180000e7810 */ /* 0x000fe40007ffe0ff */
[----:B------:R-:W-:Y:S01]  /*0270*/  @!P1 MOV R0, R18 ;  /* 0x0000001200009202 */ /* 0x000fe20000000f00 */
[----:B0-----:R-:W-:-:S04]  /*0280*/  @!P1 IMAD.WIDE.U32 R8, R13, 0x2, R8 ;  /* 0x000000020d089825 */ /* 0x001fc800078e0008 */
[----:B-1----:R-:W-:Y:S01]  /*0290*/  @!P0 IMAD.WIDE.U32 R16, R7, 0x2, R16 ;  /* 0x0000000207108825 */ /* 0x002fe200078e0010 */
[----:B------:R-:W-:-:S06]  /*02a0*/  PRMT R7, RZ, 0x7610, R7 ;  /* 0x00007610ff077816 */ /* 0x000fcc0000000007 */
[----:B------:R0:W5:Y:S01]  /*02b0*/  @!P0 LDG.E.U16 R7, desc[UR4][R16.64] ;  /* 0x0000000410078981 */ /* 0x000162000c1e1500 */
[-C--:B------:R-:W-:Y:S01]  /*02c0*/  ISETP.GE.AND P4, PT, R0, R5.reuse, PT ;  /* 0x000000050000720c */ /* 0x080fe20003f86270 */
[----:B------:R-:W-:Y:S01]  /*02d0*/  BSSY.RECONVERGENT B0, `(.L_x_8157) ;  /* 0x000001b000007945 */ /* 0x000fe20003800200 */
[----:B------:R-:W-:Y:S01]  /*02e0*/  ISETP.GE.AND P0, PT, R14, R5, PT ;  /* 0x000000050e00720c */ /* 0x000fe20003f06270 */
[----:B---3--:R-:W-:-:S06]  /*02f0*/  @!P1 IMAD.U32 R11, R11, 0x10000, RZ ;  /* 0x000100000b0b9824 */ /* 0x008fcc00078e00ff */
[----:B------:R-:W1:Y:S01]  /*0300*/  @!P1 MUFU.RCP R11, R11 ;  /* 0x0000000b000b9308 */ /* 0x000e620000001000 */
[----:B--2---:R-:W-:Y:S01]  /*0310*/  @!P2 SHF.L.U32 R12, R10, 0x10, RZ ;  /* 0x000000100a0ca819 */ /* 0x004fe200000006ff */
[----:B-1----:R-:W-:-:S05]  /*0320*/  @!P1 FADD.FTZ R10, R11, -RZ ;  /* 0x800000ff0b0a9221 */ /* 0x002fca0000010000 */
[----:B------:R-:W-:Y:S01]  /*0330*/  @!P1 F2FP.BF16.F32.PACK_AB R6, RZ, R10 ;  /* 0x0000000aff06923e */ /* 0x000fe200000010ff */
[----:B------:R-:W1:Y:S01]  /*0340*/  @!P2 MUFU.RCP R12, R12 ;  /* 0x0000000c000ca308 */ /* 0x000e620000001000 */
[----:B----4-:R-:W-:Y:S02]  /*0350*/  @!P3 IMAD.U32 R19, R19, 0x10000, RZ ;  /* 0x000100001313b824 */ /* 0x010fe400078e00ff */
[----:B------:R-:W-:-:S05]  /*0360*/  PRMT R11, R6, 0x7610, R11 ;  /* 0x00007610060b7816 */ /* 0x000fca000000000b */
[----:B------:R-:W2:Y:S01]  /*0370*/  @!P3 MUFU.RCP R19, R19 ;  /* 0x000000130013b308 */ /* 0x000ea20000001000 */
[----:B------:R0:W-:Y:S01]  /*0380*/  @!P1 STG.E.U16 desc[UR4][R8.64], R11 ;  /* 0x0000000b08009986 */ /* 0x0001e2000c101504 */
[----:B-1----:R-:W-:-:S05]  /*0390*/  @!P2 FADD.FTZ R6, R12, -RZ ;  /* 0x800000ff0c06a221 */ /* 0x002fca0000010000 */
[----:B------:R-:W-:Y:S01]  /*03a0*/  @!P2 F2FP.BF16.F32.PACK_AB R2, RZ, R6 ;  /* 0x00000006ff02a23e */ /* 0x000fe200000010ff */
[----:B--2---:R-:W-:-:S05]  /*03b0*/  @!P3 FADD.FTZ R10, R19, -RZ ;  /* 0x800000ff130ab221 */ /* 0x004fca0000010000 */
[----:B------:R-:W-:Y:S01]  /*03c0*/  @!P3 F2FP.BF16.F32.PACK_AB R4, RZ, R10 ;  /* 0x0000000aff04b23e */ /* 0x000fe200000010ff */
[----:B0-----:R-:W-:Y:S06]  /*03d0*/  @P4 BRA `(.L_x_8158) ;  /* 0x0000000000284947 */ /* 0x001fec0003800000 */
[----:B------:R-:W0:Y:S01]  /*03e0*/  LDC.64 R8, c[0x0][0x388] ;  /* 0x0000e200ff087b82 */ /* 0x000e220000000a00 */
[----:B------:R-:W-:Y:S01]  /*03f0*/  IMAD R11, R3, 0x200, R0 ;  /* 0x00000200030b7824 */ /* 0x000fe200078e0200 */
[----:B------:R-:W-:-:S04]  /*0400*/  IADD3 R0, PT, PT, R0, 0x80, RZ ;  /* 0x0000008000007810 */ /* 0x000fc80007ffe0ff */
[----:B------:R-:W-:-:S13]  /*0410*/  ISETP.GE.AND P1, PT, R0, R5, PT ;  /* 0x000000050000720c */ /* 0x000fda0003f26270 */
[----:B------:R-:W-:Y:S01]  /*0420*/  @!P1 IMAD R13, R3, 0x200, R0 ;  /* 0x00000200030d9824 */ /* 0x000fe200078e0200 */
[----:B------:R-:W-:Y:S01]  /*0430*/  @!P1 IADD3 R0, PT, PT, R0, 0x80, RZ ;  /* 0x0000008000009810 */ /* 0x000fe20007ffe0ff */
[----:B0-----:R-:W-:-:S04]  /*0440*/  IMAD.WIDE.U32 R10, R11, 0x2, R8 ;  /* 0x000000020b0a7825 */ /* 0x001fc800078e0008 */
[----:B------:R-:W-:Y:S01]  /*0450*/  @!P1 IMAD.WIDE.U32 R8, R13, 0x2, R8 ;  /* 0x000000020d089825 */ /* 0x000fe200078e0008 */
[----:B------:R0:W-:Y:S04]  /*0460*/  STG.E.U16 desc[UR4][R10.64], R2 ;  /* 0x000000020a007986 */ /* 0x0001e8000c101504 */
[----:B------:R0:W-:Y:S02]  /*0470*/  @!P1 STG.E.U16 desc[UR4][R8.64], R4 ;  /* 0x0000000408009986 */ /* 0x0001e4000c101504 */
.L_x_8158:
[----:B------:R-:W-:Y:S05]  /*0480*/  BSYNC.RECONVERGENT B0 ;  /* 0x0000000000007941 */ /* 0x000fea0003800200 */
.L_x_8157:
[----:B-----5:R-:W-:Y:S01]  /*0490*/  @!P0 IMAD.U32 R7, R7, 0x10000, RZ ;  /* 0x0001000007078824 */ /* 0x020fe200078e00ff */
[----:B------:R-:W-:-:S03]  /*04a0*/  ISETP.GE.AND P1, PT, R0, R5, PT ;  /* 0x000000050000720c */ /* 0x000fc60003f26270 */
[----:B0-----:R0:W1:Y:S10]  /*04b0*/  @!P0 MUFU.RCP R2, R7 ;  /* 0x0000000700028308 */ /* 0x0010740000001000 */
[----:B0-----:R-:W-:Y:S05]  /*04c0*/  @P1 EXIT ;  /* 0x000000000000194d */ /* 0x001fea0003800000 */
[----:B------:R-:W0:Y:S01]  /*04d0*/  LDC.64 R4, c[0x0][0x388] ;  /* 0x0000e200ff047b82 */ /* 0x000e220000000a00 */
[----:B-1----:R-:W-:Y:S01]  /*04e0*/  @!P0 FADD.FTZ R2, R2, -RZ ;  /* 0x800000ff02028221 */ /* 0x002fe20000010000 */
[----:B------:R-:W-:-:S04]  /*04f0*/  LEA R3, R3, R0, 0x9 ;  /* 0x0000000003037211 */ /* 0x000fc800078e48ff */
[----:B------:R-:W-:Y:S01]  /*0500*/  @!P0 F2FP.BF16.F32.PACK_AB R6, RZ, R2 ;  /* 0x00000002ff06823e */ /* 0x000fe200000010ff */
[----:B0-----:R-:W-:-:S05]  /*0510*/  IMAD.WIDE.U32 R2, R3, 0x2, R4 ;  /* 0x0000000203027825 */ /* 0x001fca00078e0004 */
[----:B------:R-:W-:Y:S01]  /*0520*/  STG.E.U16 desc[UR4][R2.64], R6 ;  /* 0x0000000602007986 */ /* 0x000fe2000c101504 */
[----:B------:R-:W-:Y:S05]  /*0530*/  EXIT ;  /* 0x000000000000794d */ /* 0x000fea0003800000 */
.L_x_8159:
        /* <DEDUP_REMOVED lines=12> */
.L_x_19144:


//--------------------- .text._ZN2at6native29vectorized_elementwise_kernelILi2EZZZNS0_22reciprocal_kernel_cudaERNS_18TensorIteratorBaseEENKUlvE_clEvENKUlvE4_clEvEUlN3c108BFloat16EE_St5arrayIPcLm2EEEEviT0_T1_ --------------------------
	.section	.text._ZN2at6native29vectorized_elementwise_kernelILi2EZZZNS0_22reciprocal_kernel_cudaERNS_18TensorIteratorBaseEENKUlvE_clEvENKUlvE4_clEvEUlN3c108BFloat16EE_St5arrayIPcLm2EEEEviT0_T1_,"ax",@progbits
	.align	128
        .global         _ZN2at6native29vectorized_elementwise_kernelILi2EZZZNS0_22reciprocal_kernel_cudaERNS_18TensorIteratorBaseEENKUlvE_clEvENKUlvE4_clEvEUlN3c108BFloat16EE_St5arrayIPcLm2EEEEviT0_T1_
        .type           _ZN2at6native29vectorized_elementwise_kernelILi2EZZZNS0_22reciprocal_kernel_cudaERNS_18TensorIteratorBaseEENKUlvE_clEvENKUlvE4_clEvEUlN3c108BFloat16EE_St5arrayIPcLm2EEEEviT0_T1_,@function
        .size           _ZN2at6native29vectorized_elementwise_kernelILi2EZZZNS0_22reciprocal_kernel_cudaERNS_18TensorIteratorBaseEENKUlvE_clEvENKUlvE4_clEvEUlN3c108BFloat16EE_St5arrayIPcLm2EEEEviT0_T1_,(.L_x_19145 - _ZN2at6native29vectorized_elementwise_kernelILi2EZZZNS0_22reciprocal_kernel_cudaERNS_18TensorIteratorBaseEENKUlvE_clEvENKUlvE4_clEvEUlN3c108BFloat16EE_St5arrayIPcLm2EEEEviT0_T1_)
        .other          _ZN2at6native29vectorized_elementwise_kernelILi2EZZZNS0_22reciprocal_kernel_cudaERNS_18TensorIteratorBaseEENKUlvE_clEvENKUlvE4_clEvEUlN3c108BFloat16EE_St5arrayIPcLm2EEEEviT0_T1_,@"STO_CUDA_ENTRY STV_DEFAULT"
_ZN2at6native29vectorized_elementwise_kernelILi2EZZZNS0_22reciprocal_kernel_cudaERNS_18TensorIteratorBaseEENKUlvE_clEvENKUlvE4_clEvEUlN3c108BFloat16EE_St5arrayIPcLm2EEEEviT0_T1_:
.text._ZN2at6native29vectorized_elementwise_kernelILi2EZZZNS0_22reciprocal_kernel_cudaERNS_18TensorIteratorBaseEENKUlvE_clEvENKUlvE4_clEvEUlN3c108BFloat16EE_St5arrayIPcLm2EEEEviT0_T1_:
        /* <DEDUP_REMOVED lines=9> */
[----:B------:R-:W-:Y:S02]  /*0090*/  PRMT R24, RZ, 0x7610, R24 ;  /* 0x00007610ff187816 */ /* 0x000fe40000000018 */
        /* <DEDUP_REMOVED lines=8> */
[----:B------:R-:W1:Y:S01]  /*0120*/  @!P6 LDC.64 R12, c[0x0][0x390] ;  /* 0x0000e400ff0ceb82 */ /* 0x000e620000000a00 */
[----:B------:R-:W-:-:S05]  /*0130*/  @!P6 VIADD R0, R0, 0x80 ;  /* 0x000000800000e836 */ /* 0x000fca0000000000 */
[----:B------:R-:W-:Y:S01]  /*0140*/  ISETP.GE.U32.AND P4, PT, R0, R5, PT ;  /* 0x000000050000720c */ /* 0x000fe20003f86070 */
[----:B0-----:R-:W-:-:S05]  /*0150*/  @!P5 IMAD.WIDE.U32 R30, R11, 0x2, R30 ;  /* 0x000000020b1ed825 */ /* 0x001fca00078e001e */
[----:B------:R-:W2:Y:S07]  /*0160*/  @!P5 LDG.E.U16 R24, desc[UR4][R30.64] ;  /* 0x000000041e18d981 */ /* 0x000eae000c1e1500 */
[----:B------:R-:W-:Y:S01]  /*0170*/  @!P4 IADD3 R15, PT, PT, R3, R0, RZ ;  /* 0x00000000030fc210 */ /* 0x000fe20007ffe0ff */
[----:B------:R-:W-:Y:S01]  /*0180*/  @!P4 VIADD R0, R0, 0x80 ;  /* 0x000000800000c836 */ /* 0x000fe20000000000 */
[----:B------:R-:W0:Y:S01]  /*0190*/  @!P4 LDC.64 R18, c[0x0][0x390] ;  /* 0x0000e400ff12cb82 */ /* 0x000e220000000a00 */
[----:B-1----:R-:W-:-:S03]  /*01a0*/  @!P6 IMAD.WIDE.U32 R12, R27, 0x2, R12 ;  /* 0x000000021b0ce825 */ /* 0x002fc600078e000c */
[CC--:B------:R-:W-:Y:S02]  /*01b0*/  ISETP.GE.U32.AND P3, PT, R0.reuse, R5.reuse, PT ;  /* 0x000000050000720c */ /* 0x0c0fe40003f66070 */
[----:B------:R1:W3:Y:S11]  /*01c0*/  @!P6 LDG.E.U16 R26, desc[UR4][R12.64] ;  /* 0x000000040c1ae981 */ /* 0x0002f6000c1e1500 */
[----:B------:R-:W-:Y:S01]  /*01d0*/  @!P3 IMAD.IADD R29, R3, 0x1, R0 ;  /* 0x00000001031db824 */ /* 0x000fe200078e0200 */
[----:B------:R-:W-:Y:S01]  /*01e0*/  @!P3 IADD3 R0, PT, PT, R0, 0x80, RZ ;  /* 0x000000800000b810 */ /* 0x000fe20007ffe0ff */
[----:B------:R-:W4:Y:S03]  /*01f0*/  @!P3 LDC.64 R16, c[0x0][0x390] ;  /* 0x0000e400ff10bb82 */ /* 0x000f260000000a00 */
[----:B------:R-:W-:-:S13]  /*0200*/  ISETP.GE.U32.AND P2, PT, R0, R5, PT ;  /* 0x000000050000720c */ /* 0x000fda0003f46070 */
[----:B------:R-:W-:Y:S01]  /*0210*/  @!P2 IMAD.IADD R23, R3, 0x1, R0 ;  /* 0x000000010317a824 */ /* 0x000fe200078e0200 */
[----:B------:R-:W-:Y:S01]  /*0220*/  PRMT R28, RZ, 0x7610, R28 ;  /* 0x00007610ff1c7816 */ /* 0x000fe2000000001c */
[----:B------:R-:W-:Y:S01]  /*0230*/  @!P2 VIADD R0, R0, 0x80 ;  /* 0x000000800000a836 */ /* 0x000fe20000000000 */
[----:B------:R-:W5:Y:S04]  /*0240*/  @!P2 LDC.64 R10, c[0x0][0x390] ;  /* 0x0000e400ff0aab82 */ /* 0x000f680000000a00 */
[----:B------:R-:W-:-:S13]  /*0250*/  ISETP.GE.U32.AND P1, PT, R0, R5, PT ;  /* 0x000000050000720c */ /* 0x000fda0003f26070 */
[----:B------:R-:W-:Y:S01]  /*0260*/  @!P1 IADD3 R25, PT, PT, R3, R0, RZ ;  /* 0x0000000003199210 */ /* 0x000fe20007ffe0ff */
[----:B------:R-:W-:Y:S01]  /*0270*/  @!P1 VIADD R0, R0, 0x80 ;  /* 0x0000008000009836 */ /* 0x000fe20000000000 */
[----:B-1----:R-:W1:Y:S04]  /*0280*/  @!P1 LDC.64 R12, c[0x0][0x390] ;  /* 0x0000e400ff0c9b82 */ /* 0x002e680000000a00 */
[----:B------:R-:W-:-:S13]  /*0290*/  ISETP.GE.U32.AND P0, PT, R0, R5, PT ;  /* 0x000000050000720c */ /* 0x000fda0003f06070 */
[----:B------:R-:W-:Y:S01]  /*02a0*/  @!P0 IADD3 R27, PT, PT, R3, R0, RZ ;  /* 0x00000000031b8210 */ /* 0x000fe20007ffe0ff */
[----:B------:R-:W-:-:S05]  /*02b0*/  @!P0 VIADD R0, R0, 0x80 ;  /* 0x0000008000008836 */ /* 0x000fca0000000000 */
[----:B------:R-:W-:Y:S01]  /*02c0*/  ISETP.GE.U32.AND P5, PT, R0, R5, PT ;  /* 0x000000050000720c */ /* 0x000fe20003fa6070 */
[----:B0-----:R-:W-:Y:S02]  /*02d0*/  @!P4 IMAD.WIDE.U32 R18, R15, 0x2, R18 ;  /* 0x000000020f12c825 */ /* 0x001fe400078e0012 */
[----:B------:R-:W0:Y:S03]  /*02e0*/  @!P0 LDC.64 R14, c[0x0][0x390] ;  /* 0x0000e400ff0e8b82 */ /* 0x000e260000000a00 */
[----:B------:R4:W2:Y:S07]  /*02f0*/  @!P4 LDG.E.U16 R28, desc[UR4][R18.64] ;  /* 0x00000004121cc981 */ /* 0x0008ae000c1e1500 */
[----:B----4-:R-:W4:Y:S01]  /*0300*/  @!P5 LDC.64 R18, c[0x0][0x390] ;  /* 0x0000e400ff12db82 */ /* 0x010f220000000a00 */
[----:B------:R-:W-:Y:S01]  /*0310*/  @!P3 IMAD.WIDE.U32 R16, R29, 0x2, R16 ;  /* 0x000000021d10b825 */ /* 0x000fe200078e0010 */
[----:B------:R-:W-:-:S03]  /*0320*/  PRMT R29, RZ, 0x7610, R29 ;  /* 0x00007610ff1d7816 */ /* 0x000fc6000000001d */
[----:B------:R-:W-:Y:S02]  /*0330*/  @!P5 IMAD.IADD R31, R3, 0x1, R0 ;  /* 0x00000001031fd824 */ /* 0x000fe400078e0200 */
[----:B-----5:R-:W-:Y:S01]  /*0340*/  @!P2 IMAD.WIDE.U32 R10, R23, 0x2, R10 ;  /* 0x00000002170aa825 */ /* 0x020fe200078e000a */
[----:B------:R5:W2:Y:S01]  /*0350*/  @!P3 LDG.E.U16 R29, desc[UR4][R16.64] ;  /* 0x00000004101db981 */ /* 0x000aa2000c1e1500 */
[----:B------:R-:W-:Y:S02]  /*0360*/  PRMT R23, RZ, 0x7610, R23 ;  /* 0x00007610ff177816 */ /* 0x000fe40000000017 */
[----:B-1----:R-:W-:Y:S01]  /*0370*/  @!P1 IMAD.WIDE.U32 R12, R25, 0x2, R12 ;  /* 0x00000002190c9825 */ /* 0x002fe200078e000c */
[----:B------:R-:W-:-:S03]  /*0380*/  PRMT R25, RZ, 0x7610, R25 ;  /* 0x00007610ff197816 */ /* 0x000fc60000000019 */
[----:B0-----:R-:W-:Y:S01]  /*0390*/  @!P0 IMAD.WIDE.U32 R14, R27, 0x2, R14 ;  /* 0x000000021b0e8825 */ /* 0x001fe200078e000e */
[----:B------:R-:W-:Y:S01]  /*03a0*/  PRMT R27, RZ, 0x7610, R27 ;  /* 0x00007610ff1b7816 */ /* 0x000fe2000000001b */
[----:B------:R0:W2:Y:S01]  /*03b0*/  @!P2 LDG.E.U16 R23, desc[UR4][R10.64] ;  /* 0x000000040a17a981 */ /* 0x0000a2000c1e1500 */
[----:B-----5:R-:W-:-:S03]  /*03c0*/  PRMT R16, RZ, 0x7610, R16 ;  /* 0x00007610ff107816 */ /* 0x020fc60000000010 */
[----:B------:R-:W5:Y:S01]  /*03d0*/  @!P1 LDG.E.U16 R25, desc[UR4][R12.64] ;  /* 0x000000040c199981 */ /* 0x000f62000c1e1500 */
[----:B----4-:R-:W-:-:S03]  /*03e0*/  @!P5 IMAD.WIDE.U32 R18, R31, 0x2, R18 ;  /* 0x000000021f12d825 */ /* 0x010fc600078e0012 */
[----:B------:R-:W4:Y:S04]  /*03f0*/  @!P0 LDG.E.U16 R27, desc[UR4][R14.64] ;  /* 0x000000040e1b8981 */ /* 0x000f28000c1e1500 */
[----:B------:R1:W4:Y:S01]  /*0400*/  @!P5 LDG.E.U16 R16, desc[UR4][R18.64] ;  /* 0x000000041210d981 */ /* 0x000322000c1e1500 */
[----:B------:R-:W-:-:S04]  /*0410*/  IADD3 R0, PT, PT, R2, 0x80, RZ ;  /* 0x0000008002007810 */ /* 0x000fc80007ffe0ff */
[-C--:B------:R-:W-:Y:S01]  /*0420*/  ISETP.GE.U32.AND P6, PT, R0, R5.reuse, PT ;  /* 0x000000050000720c */ /* 0x080fe20003fc6070 */
[C---:B0-----:R-:W-:Y:S01]  /*0430*/  VIADD R10, R2.reuse, 0x100 ;  /* 0x00000100020a7836 */ /* 0x041fe20000000000 */
[----:B------:R-:W-:-:S04]  /*0440*/  ISETP.GE.U32.AND P0, PT, R2, R5, PT ;  /* 0x000000050200720c */ /* 0x000fc80003f06070 */
[----:B------:R-:W-:Y:S02]  /*0450*/  ISETP.GE.U32.AND P1, PT, R10, R5, PT ;  /* 0x000000050a00720c */ /* 0x000fe40003f26070 */
[----:B------:R-:W-:-:S04]  /*0460*/  IADD3 R10, PT, PT, R2, 0x180, RZ ;  /* 0x00000180020a7810 */ /* 0x000fc80007ffe0ff */
[----:B------:R-:W-:Y:S01]  /*0470*/  ISETP.GE.U32.AND P2, PT, R10, R5, PT ;  /* 0x000000050a00720c */ /* 0x000fe20003f46070 */
[C---:B------:R-:W-:Y:S01]  /*0480*/  VIADD R10, R2.reuse, 0x200 ;  /* 0x00000200020a7836 */ /* 0x040fe20000000000 */
[----:B-1----:R-:W-:-:S04]  /*0490*/  IADD3 R18, PT, PT, R2, 0x300, RZ ;  /* 0x0000030002127810 */ /* 0x002fc80007ffe0ff */
[-C--:B------:R-:W-:Y:S01]  /*04a0*/  ISETP.GE.U32.AND P3, PT, R10, R5.reuse, PT ;  /* 0x000000050a00720c */ /* 0x080fe20003f66070 */
[----:B------:R-:W-:Y:S01]  /*04b0*/  VIADD R10, R2, 0x280 ;  /* 0x00000280020a7836 */ /* 0x000fe20000000000 */
[----:B------:R-:W-:Y:S01]  /*04c0*/  ISETP.GE.U32.AND P5, PT, R18, R5, PT ;  /* 0x000000051200720c */ /* 0x000fe20003fa6070 */
[----:B------:R-:W-:-:S03]  /*04d0*/  VIADD R18, R2, 0x380 ;  /* 0x0000038002127836 */ /* 0x000fc60000000000 */
[----:B------:R-:W-:Y:S02]  /*04e0*/  ISETP.GE.U32.AND P4, PT, R10, R5, PT ;  /* 0x000000050a00720c */ /* 0x000fe40003f86070 */
[----:B------:R-:W0:Y:S01]  /*04f0*/  @!P0 LDC.64 R10, c[0x0][0x388] ;  /* 0x0000e200ff0a8b82 */ /* 0x000e220000000a00 */
[----:B------:R-:W-:Y:S02]  /*0500*/  @!P0 IMAD.IADD R19, R3, 0x1, R2 ;  /* 0x0000000103138824 */ /* 0x000fe400078e0202 */
[----:B------:R-:W-:Y:S01]  /*0510*/  @!P0 IMAD.MOV.U32 R2, RZ, RZ, R0 ;  /* 0x000000ffff028224 */ /* 0x000fe200078e0000 */
[----:B------:R-:W-:Y:S04]  /*0520*/  BSSY.RECONVERGENT B0, `(.L_x_8161) ;  /* 0x0000050000007945 */ /* 0x000fe80003800200 */
[----:B------:R-:W-:Y:S01]  /*0530*/  BSSY.RELIABLE B1, `(.L_x_8162) ;  /* 0x0000048000017945 */ /* 0x000fe20003800100 */
[----:B0-----:R-:W-:-:S04]  /*0540*/  @!P0 IMAD.WIDE.U32 R10, R19, 0x2, R10 ;  /* 0x00000002130a8825 */ /* 0x001fc800078e000a */
[----:B---3--:R-:W-:-:S04]  /*0550*/  @!P6 IMAD.U32 R26, R26, 0x10000, RZ ;  /* 0x000100001a1ae824 */ /* 0x008fc800078e00ff */
[----:B------:R-:W0:Y:S01]  /*0560*/  @!P6 MUFU.RCP R17, R26 ;  /* 0x0000001a0011e308 */ /* 0x000e220000001000 */
[----:B--2---:R-:W-:-:S07]  /*0570*/  @!P0 IMAD.U32 R12, R24, 0x10000, RZ ;  /* 0x00010000180c8824 */ /* 0x004fce00078e00ff */
[----:B------:R-:W1:Y:S01]  /*0580*/  @!P0 MUFU.RCP R12, R12 ;  /* 0x0000000c000c8308 */ /* 0x000e620000001000 */
[----:B0-----:R-:W-:-:S05]  /*0590*/  @!P6 FADD.FTZ R17, R17, -RZ ;  /* 0x800000ff1111e221 */ /* 0x001fca0000010000 */
[----:B------:R-:W-:Y:S02]  /*05a0*/  @!P6 F2FP.BF16.F32.PACK_AB R4, RZ, R17 ;  /* 0x00000011ff04e23e */ /* 0x000fe400000010ff */
[----:B------:R-:W-:Y:S01]  /*05b0*/  ISETP.GE.U32.AND P6, PT, R18, R5, PT ;  /* 0x000000051200720c */ /* 0x000fe20003fc6070 */
[----:B-1----:R-:W-:-:S05]  /*05c0*/  @!P0 FADD.FTZ R18, R12, -RZ ;  /* 0x800000ff0c128221 */ /* 0x002fca0000010000 */
[----:B------:R-:W-:-:S05]  /*05d0*/  @!P0 F2FP.BF16.F32.PACK_AB R22, RZ, R18 ;  /* 0x00000012ff16823e */ /* 0x000fca00000010ff */
[----:B------:R0:W-:Y:S01]  /*05e0*/  @!P0 STG.E.U16 desc[UR4][R10.64], R22 ;  /* 0x000000160a008986 */ /* 0x0001e2000c101504 */
[----:B------:R-:W-:Y:S02]  /*05f0*/  ISETP.GE.U32.AND P0, PT, R2, R5, PT ;  /* 0x000000050200720c */ /* 0x000fe40003f06070 */
[----:B------:R-:W-:-:S06]  /*0600*/  @!P1 SHF.L.U32 R13, R28, 0x10, RZ ;  /* 0x000000101c0d9819 */ /* 0x000fcc00000006ff */
[----:B------:R-:W1:Y:S01]  /*0610*/  @!P1 MUFU.RCP R13, R13 ;  /* 0x0000000d000d9308 */ /* 0x000e620000001000 */
[----:B------:R-:W-:Y:S02]  /*0620*/  @!P2 IMAD.U32 R14, R29, 0x10000, RZ ;  /* 0x000100001d0ea824 */ /* 0x000fe400078e00ff */
[----:B------:R-:W-:Y:S01]  /*0630*/  @!P3 IMAD.U32 R15, R23, 0x10000, RZ ;  /* 0x00010000170fb824 */ /* 0x000fe200078e00ff */
[----:B-----5:R-:W-:Y:S01]  /*0640*/  @!P4 SHF.L.U32 R17, R25, 0x10, RZ ;  /* 0x000000101911c819 */ /* 0x020fe200000006ff */
[----:B----4-:R-:W-:Y:S01]  /*0650*/  @!P5 IMAD.U32 R27, R27, 0x10000, RZ ;  /* 0x000100001b1bd824 */ /* 0x010fe200078e00ff */
[----:B------:R-:W-:Y:S02]  /*0660*/  @!P6 SHF.L.U32 R16, R16, 0x10, RZ ;  /* 0x000000101010e819 */ /* 0x000fe400000006ff */
[----:B------:R-:W2:Y:S08]  /*0670*/  @!P2 MUFU.RCP R14, R14 ;  /* 0x0000000e000ea308 */ /* 0x000eb00000001000 */
[----:B------:R-:W3:Y:S08]  /*0680*/  @!P3 MUFU.RCP R15, R15 ;  /* 0x0000000f000fb308 */ /* 0x000ef00000001000 */
[----:B------:R-:W4:Y:S08]  /*0690*/  @!P4 MUFU.RCP R17, R17 ;  /* 0x000000110011c308 */ /* 0x000f300000001000 */
[----:B------:R-:W5:Y:S08]  /*06a0*/  @!P5 MUFU.RCP R12, R27 ;  /* 0x0000001b000cd308 */ /* 0x000f700000001000 */
[----:B------:R-:W0:Y:S01]  /*06b0*/  @!P6 MUFU.RCP R16, R16 ;  /* 0x000000100010e308 */ /* 0x000e220000001000 */
[----:B-1----:R-:W-:Y:S01]  /*06c0*/  @!P1 FADD.FTZ R13, R13, -RZ ;  /* 0x800000ff0d0d9221 */ /* 0x002fe20000010000 */
[----:B--2---:R-:W-:Y:S01]  /*06d0*/  @!P2 FADD.FTZ R14, R14, -RZ ;  /* 0x800000ff0e0ea221 */ /* 0x004fe20000010000 */
[----:B---3--:R-:W-:Y:S01]  /*06e0*/  @!P3 FADD.FTZ R15, R15, -RZ ;  /* 0x800000ff0f0fb221 */ /* 0x008fe20000010000 */
[----:B----4-:R-:W-:Y:S01]  /*06f0*/  @!P4 FADD.FTZ R17, R17, -RZ ;  /* 0x800000ff1111c221 */ /* 0x010fe20000010000 */
[----:B-----5:R-:W-:Y:S01]  /*0700*/  @!P5 FADD.FTZ R12, R12, -RZ ;  /* 0x800000ff0c0cd221 */ /* 0x020fe20000010000 */
[----:B------:R-:W-:-:S02]  /*0710*/  @!P1 F2FP.BF16.F32.PACK_AB R6, RZ, R13 ;  /* 0x0000000dff06923e */ /* 0x000fc400000010ff */
[----:B------:R-:W-:Y:S01]  /*0720*/  @!P2 F2FP.BF16.F32.PACK_AB R7, RZ, R14 ;  /* 0x0000000eff07a23e */ /* 0x000fe200000010ff */
[----:B0-----:R-:W-:Y:S01]  /*0730*/  @!P6 FADD.FTZ R0, R16, -RZ ;  /* 0x800000ff1000e221 */ /* 0x001fe20000010000 */
[----:B------:R-:W-:Y:S02]  /*0740*/  @!P3 F2FP.BF16.F32.PACK_AB R8, RZ, R15 ;  /* 0x0000000fff08b23e */ /* 0x000fe400000010ff */
[----:B------:R-:W-:Y:S02]  /*0750*/  @!P4 F2FP.BF16.F32.PACK_AB R9, RZ, R17 ;  /* 0x00000011ff09c23e */ /* 0x000fe400000010ff */
[----:B------:R-:W-:Y:S02]  /*0760*/  @!P5 F2FP.BF16.F32.PACK_AB R20, RZ, R12 ;  /* 0x0000000cff14d23e */ /* 0x000fe400000010ff */
[----:B------:R-:W-:Y:S01]  /*0770*/  @!P6 F2FP.BF16.F32.PACK_AB R21, RZ, R0 ;  /* 0x00000000ff15e23e */ /* 0x000fe200000010ff */
        /* <DEDUP_REMOVED lines=13> */
.L_x_8163:
[----:B------:R-:W-:-:S13]  /*0850*/  ISETP.GE.U32.AND P0, PT, R2, R5, PT ;  /* 0x000000050200720c */ /* 0x000fda0003f06070 */
[----:B------:R-:W-:Y:S05]  /*0860*/  @P0 BRA `(.L_x_8165) ;  /* 0x0000000000300947 */ /* 0x000fea0003800000 */
[----:B0-----:R-:W0:Y:S01]  /*0870*/  LDC.64 R10, c[0x0][0x388] ;  /* 0x0000e200ff0a7b82 */ /* 0x001e220000000a00 */
[----:B------:R-:W-:Y:S01]  /*0880*/  IADD3 R13, PT, PT, R3, R2, RZ ;  /* 0x00000002030d7210 */ /* 0x000fe20007ffe0ff */
[----:B------:R-:W-:-:S04]  /*0890*/  VIADD R2, R2, 0x80 ;  /* 0x0000008002027836 */ /* 0x000fc80000000000 */
[----:B0-----:R-:W-:-:S05]  /*08a0*/  IMAD.WIDE.U32 R10, R13, 0x2, R10 ;  /* 0x000000020d0a7825 */ /* 0x001fca00078e000a */
[----:B------:R1:W-:Y:S02]  /*08b0*/  STG.E.U16 desc[UR4][R10.64], R7 ;  /* 0x000000070a007986 */ /* 0x0003e4000c101504 */
.L_x_8164:
[----:B------:R-:W-:-:S13]  /*08c0*/  ISETP.GE.U32.AND P0, PT, R2, R5, PT ;  /* 0x000000050200720c */ /* 0x000fda0003f06070 */
[----:B------:R-:W-:Y:S05]  /*08d0*/  @P0 BRA `(.L_x_8166) ;  /* 0x0000000000340947 */ /* 0x000fea0003800000 */
[----:B-1----:R-:W1:Y:S01]  /*08e0*/  LDC.64 R6, c[0x0][0x388] ;  /* 0x0000e200ff067b82 */ /* 0x002e620000000a00 */
[----:B0-----:R-:W-:Y:S01]  /*08f0*/  IADD3 R11, PT, PT, R3, R2, RZ ;  /* 0x00000002030b7210 */ /* 0x001fe20007ffe0ff */
[----:B------:R-:W-:-:S04]  /*0900*/  VIADD R2, R2, 0x80 ;  /* 0x0000008002027836 */ /* 0x000fc80000000000 */
[----:B-1----:R-:W-:-:S05]  /*0910*/  IMAD.WIDE.U32 R6, R11, 0x2, R6 ;  /* 0x000000020b067825 */ /* 0x002fca00078e0006 */
[----:B------:R1:W-:Y:S02]  /*0920*/  STG.E.U16 desc[UR4][R6.64], R8 ;  /* 0x0000000806007986 */ /* 0x0003e4000c101504 */
.L_x_8165:
        /* <DEDUP_REMOVED lines=8> */
.L_x_8166:
[----:B------:R-:W-:Y:S05]  /*09b0*/  BSYNC.RELIABLE B1 ;  /* 0x0000000000017941 */ /* 0x000fea0003800100 */
.L_x_8162:
[----:B------:R-:W-:-:S13]  /*09c0*/  ISETP.GE.U32.AND P0, PT, R2, R5, PT ;  /* 0x000000050200720c */ /* 0x000fda0003f06070 */
[----:B-12---:R-:W1:Y:S01]  /*09d0*/  @!P0 LDC.64 R6, c[0x0][0x388] ;  /* 0x0000e200ff068b82 */ /* 0x006e620000000a00 */
[----:B------:R-:W-:Y:S01]  /*09e0*/  @!P0 IADD3 R9, PT, PT, R3, R2, RZ ;  /* 0x0000000203098210 */ /* 0x000fe20007ffe0ff */
[----:B------:R-:W-:-:S04]  /*09f0*/  @!P0 VIADD R2, R2, 0x80 ;  /* 0x0000008002028836 */ /* 0x000fc80000000000 */
[----:B-1----:R-:W-:-:S05]  /*0a00*/  @!P0 IMAD.WIDE.U32 R6, R9, 0x2, R6 ;  /* 0x0000000209068825 */ /* 0x002fca00078e0006 */
[----:B------:R2:W-:Y:S02]  /*0a10*/  @!P0 STG.E.U16 desc[UR4][R6.64], R20 ;  /* 0x0000001406008986 */ /* 0x0005e4000c101504 */
.L_x_8167:
[----:B------:R-:W-:Y:S05]  /*0a20*/  BSYNC.RECONVERGENT B0 ;  /* 0x0000000000007941 */ /* 0x000fea0003800200 */
.L_x_8161:
[----:B------:R-:W-:Y:S05]  /*0a30*/  WARPSYNC.ALL ;  /* 0x0000000000007948 */ /* 0x000fea0003800000 */
[----:B------:R-:W-:-:S13]  /*0a40*/  ISETP.GE.U32.AND P0, PT, R2, R5, PT ;  /* 0x000000050200720c */ /* 0x000fda0003f06070 */
[----:B------:R-:W-:Y:S05]  /*0a50*/  @P0 EXIT ;  /* 0x000000000000094d */ /* 0x000fea0003800000 */
[----:B0-----:R-:W0:Y:S01]  /*0a60*/  LDC.64 R4, c[0x0][0x388] ;  /* 0x0000e200ff047b82 */ /* 0x001e220000000a00 */
[----:B------:R-:W-:-:S05]  /*0a70*/  IADD3 R3, PT, PT, R3, R2, RZ ;  /* 0x0000000203037210 */ /* 0x000fca0007ffe0ff */
[----:B0-----:R-:W-:-:S05]  /*0a80*/  IMAD.WIDE.U32 R2, R3, 0x2, R4 ;  /* 0x0000000203027825 */ /* 0x001fca00078e0004 */
[----:B------:R-:W-:Y:S01]  /*0a90*/  STG.E.U16 desc[UR4][R2.64], R21 ;  /* 0x0000001502007986 */ /* 0x000fe2000c101504 */
[----:B------:R-:W-:Y:S05]  /*0aa0*/  EXIT ;  /* 0x000000000000794d */ /* 0x000fea0003800000 */
.L_x_8160:
[----:B------:R-:W0:Y:S01]  /*0ab0*/  S2R R0, SR_TID.X ;  /* 0x0000000000007919 */ /* 0x000e220000002100 */
[----:B------:R-:W1:Y:S02]  /*0ac0*/  LDC.64 R4, c[0x0][0x390] ;  /* 0x0000e400ff047b82 */ /* 0x000e640000000a00 */
[----:B-1----:R-:W-:-:S04]  /*0ad0*/  IMAD.WIDE.U32 R4, R3, 0x2, R4 ;  /* 0x0000000203047825 */ /* 0x002fc800078e0004 */
[----:B0-----:R-:W-:-:S05]  /*0ae0*/  IMAD.WIDE.U32 R4, R0, 0x4, R4 ;  /* 0x0000000400047825 */ /* 0x001fca00078e0004 */
[----:B------:R-:W2:Y:S04]  /*0af0*/  LDG.E R2, desc[UR4][R4.64] ;  /* 0x0000000404027981 */ /* 0x000ea8000c1e1900 */
[----:B------:R-:W3:Y:S04]  /*0b00*/  LDG.E R6, desc[UR4][R4.64+0x200] ;  /* 0x0002000404067981 */ /* 0x000ee8000c1e1900 */
[----:B------:R-:W4:Y:S04]  /*0b10*/  LDG.E R7, desc[UR4][R4.64+0x400] ;  /* 0x0004000404077981 */ /* 0x000f28000c1e1900 */
[----:B------:R0:W5:Y:S02]  /*0b20*/  LDG.E R8, desc[UR4][R4.64+0x600] ;  /* 0x0006000404087981 */ /* 0x000164000c1e1900 */
[----:B0-----:R-:W0:Y:S02]  /*0b30*/  LDC.64 R4, c[0x0][0x388] ;  /* 0x0000e200ff047b82 */ /* 0x001e240000000a00 */
[----:B0-----:R-:W-:-:S04]  /*0b40*/  IMAD.WIDE.U32 R4, R3, 0x2, R4 ;  /* 0x0000000203047825 */ /* 0x001fc800078e0004 */
[----:B------:R-:W-:-:S04]  /*0b50*/  IMAD.WIDE.U32 R4, R0, 0x4, R4 ;  /* 0x0000000400047825 */ /* 0x000fc800078e0004 */
[C---:B--2---:R-:W-:Y:S01]  /*0b60*/  IMAD.U32 R9, R2.reuse, 0x10000, RZ ;  /* 0x0001000002097824 */ /* 0x044fe200078e00ff */
[----:B------:R-:W-:Y:S02]  /*0b70*/  PRMT R2, R2, 0x7632, R2 ;  /* 0x0000763202027816 */ /* 0x000fe40000000002 */
[C---:B---3--:R-:W-:Y:S01]  /*0b80*/  SHF.L.U32 R10, R6.reuse, 0x10, RZ ;  /* 0x00000010060a7819 */ /* 0x048fe200000006ff */
[----:B------:R0:W-:Y:S01]  /*0b90*/  MUFU.RCP R13, R9 ;  /* 0x00000009000d7308 */ /* 0x0001e20000001000 */
[----:B------:R-:W-:Y:S01]  /*0ba0*/  PRMT R6, R6, 0x7632, R6 ;  /* 0x0000763206067816 */ /* 0x000fe20000000006 */
[----:B------:R-:W-:Y:S02]  /*0bb0*/  IMAD.U32 R2, R2, 0x10000, RZ ;  /* 0x0001000002027824 */ /* 0x000fe400078e00ff */
[C---:B----4-:R-:W-:Y:S01]  /*0bc0*/  IMAD.U32 R11, R7.reuse, 0x10000, RZ ;  /* 0x00010000070b7824 */ /* 0x050fe200078e00ff */
[----:B------:R-:W-:Y:S02]  /*0bd0*/  PRMT R7, R7, 0x7632, R7 ;  /* 0x0000763207077816 */ /* 0x000fe40000000007 */
[C---:B-----5:R-:W-:Y:S01]  /*0be0*/  SHF.L.U32 R12, R8.reuse, 0x10, RZ ;  /* 0x00000010080c7819 */ /* 0x060fe200000006ff */
[----:B------:R1:W2:Y:S01]  /*0bf0*/  MUFU.RCP R15, R10 ;  /* 0x0000000a000f7308 */ /* 0x0002a20000001000 */
[----:B------:R-:W-:-:S02]  /*0c00*/  PRMT R8, R8, 0x7632, R8 ;  /* 0x0000763208087816 */ /* 0x000fc40000000008 */
[----:B0-----:R-:W-:-:S05]  /*0c10*/  SHF.L.U32 R9, R6, 0x10, RZ ;  /* 0x0000001006097819 */ /* 0x001fca00000006ff */
[----:B------:R0:W-:Y:S01]  /*0c20*/  MUFU.RCP R16, R12 ;  /* 0x0000000c00107308 */ /* 0x0001e20000001000 */
[----:B-1----:R-:W-:-:S07]  /*0c30*/  IMAD.U32 R10, R7, 0x10000, RZ ;  /* 0x00010000070a7824 */ /* 0x002fce00078e00ff */
[----:B------:R-:W1:Y:S01]  /*0c40*/  MUFU.RCP R9, R9 ;  /* 0x0000000900097308 */ /* 0x000e620000001000 */
[----:B0-----:R-:W-:Y:S01]  /*0c50*/  SHF.L.U32 R12, R8, 0x10, RZ ;  /* 0x00000010080c7819 */ /* 0x001fe200000006ff */
[----:B--2---:R-:W-:-:S06]  /*0c60*/  FADD.FTZ R6, R15, -RZ ;  /* 0x800000ff0f067221 */ /* 0x004fcc0000010000 */
[----:B------:R-:W0:Y:S08]  /*0c70*/  MUFU.RCP R11, R11 ;  /* 0x0000000b000b7308 */ /* 0x000e300000001000 */
[----:B------:R-:W2:Y:S01]  /*0c80*/  MUFU.RCP R10, R10 ;  /* 0x0000000a000a7308 */ /* 0x000ea20000001000 */
[----:B-1----:R-:W-:-:S05]  /*0c90*/  FADD.FTZ R7, R9, -RZ ;  /* 0x800000ff09077221 */ /* 0x002fca0000010000 */
[----:B------:R-:W-:Y:S02]  /*0ca0*/  F2FP.BF16.F32.PACK_AB R7, R7, R6 ;  /* 0x000000060707723e */ /* 0x000fe400000010ff */
[----:B------:R1:W3:Y:S01]  /*0cb0*/  MUFU.RCP R14, R2 ;  /* 0x00000002000e7308 */ /* 0x0002e20000001000 */
[----:B0-----:R-:W-:Y:S01]  /*0cc0*/  FADD.FTZ R8, R11, -RZ ;  /* 0x800000ff0b087221 */ /* 0x001fe20000010000 */
[----:B------:R-:W-:Y:S01]  /*0cd0*/  FADD.FTZ R11, R16, -RZ ;  /* 0x800000ff100b7221 */ /* 0x000fe20000010000 */
[----:B------:R-:W-:Y:S05]  /*0ce0*/  STG.E desc[UR4][R4.64+0x200], R7 ;  /* 0x0002000704007986 */ /* 0x000fea000c101904 */
[----:B------:R-:W0:Y:S01]  /*0cf0*/  MUFU.RCP R12, R12 ;  /* 0x0000000c000c7308 */ /* 0x000e220000001000 */
[----:B-1----:R-:W-:Y:S01]  /*0d00*/  FADD.FTZ R2, R13, -RZ ;  /* 0x800000ff0d027221 */ /* 0x002fe20000010000 */
[----:B--2---:R-:W-:-:S05]  /*0d10*/  FADD.FTZ R9, R10, -RZ ;  /* 0x800000ff0a097221 */ /* 0x004fca0000010000 */
[----:B------:R-:W-:Y:S01]  /*0d20*/  F2FP.BF16.F32.PACK_AB R9, R9, R8 ;  /* 0x000000080909723e */ /* 0x000fe200000010ff */
[----:B---3--:R-:W-:-:S04]  /*0d30*/  FADD.FTZ R3, R14, -RZ ;  /* 0x800000ff0e037221 */ /* 0x008fc80000010000 */
[----:B------:R-:W-:Y:S01]  /*0d40*/  STG.E desc[UR4][R4.64+0x400], R9 ;  /* 0x0004000904007986 */ /* 0x000fe2000c101904 */
[----:B------:R-:W-:Y:S01]  /*0d50*/  F2FP.BF16.F32.PACK_AB R3, R3, R2 ;  /* 0x000000020303723e */ /* 0x000fe200000010ff */
[----:B0-----:R-:W-:-:S04]  /*0d60*/  FADD.FTZ R10, R12, -RZ ;  /* 0x800000ff0c0a7221 */ /* 0x001fc80000010000 */
[----:B------:R-:W-:Y:S01]  /*0d70*/  STG.E desc[UR4][R4.64], R3 ;  /* 0x0000000304007986 */ /* 0x000fe2000c101904 */
[----:B------:R-:W-:-:S05]  /*0d80*/  F2FP.BF16.F32.PACK_AB R11, R10, R11 ;  /* 0x0000000b0a0b723e */ /* 0x000fca00000010ff */
[----:B------:R-:W-:Y:S01]  /*0d90*/  STG.E desc[UR4][R4.64+0x600], R11 ;  /* 0x0006000b04007986 */ /* 0x000fe2000c101904 */
[----:B------:R-:W-:Y:S05]  /*0da0*/  EXIT ;  /* 0x000000000000794d */ /* 0x000fea0003800000 */
.L_x_8168:
        /* <DEDUP_REMOVED lines=13> */
.L_x_19145:


//--------------------- .text._ZN2at6native29vectorized_elementwise_kernelILi4EZZZNS0_22reciprocal_kernel_cudaERNS_18TensorIteratorBaseEENKUlvE_clEvENKUlvE4_clEvEUlN3c108BFloat16EE_St5arrayIPcLm2EEEEviT0_T1_ --------------------------
	.section	.text._ZN2at6native29vectorized_elementwise_kernelILi4EZZZNS0_22reciprocal_kernel_cudaERNS_18TensorIteratorBaseEENKUlvE_clEvENKUlvE4_clEvEUlN3c108BFloat16EE_St5arrayIPcLm2EEEEviT0_T1_,"ax",@progbits
	.align	128
        .global         _ZN2at6native29vectorized_elementwise_kernelILi4EZZZNS0_22reciprocal_kernel_cudaERNS_18TensorIteratorBaseEENKUlvE_clEvENKUlvE4_clEvEUlN3c108BFloat16EE_St5arrayIPcLm2EEEEviT0_T1_
        .type           _ZN2at6native29vectorized_elementwise_kernelILi4EZZZNS0_22reciprocal_kernel_cudaERNS_18TensorIteratorBaseEENKUlvE_clEvENKUlvE4_clEvEUlN3c108BFloat16EE_St5arrayIPcLm2EEEEviT0_T1_,@function
        .size           _ZN2at6native29vectorized_elementwise_kernelILi4EZZZNS0_22reciprocal_kernel_cudaERNS_18TensorIteratorBaseEENKUlvE_clEvENKUlvE4_clEvEUlN3c108BFloat16EE_St5arrayIPcLm2EEEEviT0_T1_,(.L_x_19146 - _ZN2at6native29vectorized_elementwise_kernelILi4EZZZNS0_22reciprocal_kernel_cudaERNS_18TensorIteratorBaseEENKUlvE_clEvENKUlvE4_clEvEUlN3c108BFloat16EE_St5arrayIPcLm2EEEEviT0_T1_)
        .other          _ZN2at6native29vectorized_elementwise_kernelILi4EZZZNS0_22reciprocal_kernel_cudaERNS_18TensorIteratorBaseEENKUlvE_clEvENKUlvE4_clEvEUlN3c108BFloat16EE_St5arrayIPcLm2EEEEviT0_T1_,@"STO_CUDA_ENTRY STV_DEFAULT"
_ZN2at6native29vectorized_elementwise_kernelILi4EZZZNS0_22reciprocal_kernel_cudaERNS_18TensorIteratorBaseEENKUlvE_clEvENKUlvE4_clEvEUlN3c108BFloat16EE_St5arrayIPcLm2EEEEviT0_T1_:
.text._ZN2at6native29vectorized_elementwise_kernelILi4EZZZNS0_22reciprocal_kernel_cudaERNS_18TensorIteratorBaseEENKUlvE_clEvENKUlvE4_clEvEUlN3c108BFloat16EE_St5arrayIPcLm2EEEEviT0_T1_:
        /* <DEDUP_REMOVED lines=133> */
.L_x_8172:
[----:B------:R-:W-:-:S13]  /*0850*/  ISETP.GE.U32.AND P0, PT, R2, R5, PT ;  /* 0x000000050200720c */ /* 0x000fda0003f06070 */
[----:B------:R-:W-:Y:S05]  /*0860*/  @P0 BRA `(.L_x_8174) ;  /* 0x0000000000300947 */ /* 0x000fea0003800000 */
[----:B0-----:R-:W0:Y:S01]  /*0870*/  LDC.64 R10, c[0x0][0x388] ;  /* 0x0000e200ff0a7b82 */ /* 0x001e220000000a00 */
[----:B------:R-:W-:Y:S01]  /*0880*/  IADD3 R13, PT, PT, R3, R2, RZ ;  /* 0x00000002030d7210 */ /* 0x000fe20007ffe0ff */
[----:B------:R-:W-:-:S04]  /*0890*/  VIADD R2, R2, 0x80 ;  /* 0x0000008002027836 */ /* 0x000fc80000000000 */
[----:B0-----:R-:W-:-:S05]  /*08a0*/  IMAD.WIDE.U32 R10, R13, 0x2, R10 ;  /* 0x000000020d0a7825 */ /* 0x001fca00078e000a */
[----:B------:R1:W-:Y:S02]  /*08b0*/  STG.E.U16 desc[UR4][R10.64], R7 ;  /* 0x000000070a007986 */ /* 0x0003e4000c101504 */
.L_x_8173:
[----:B------:R-:W-:-:S13]  /*08c0*/  ISETP.GE.U32.AND P0, PT, R2, R5, PT ;  /* 0x000000050200720c */ /* 0x000fda0003f06070 */
[----:B------:R-:W-:Y:S05]  /*08d0*/  @P0 BRA `(.L_x_8175) ;  /* 0x0000000000340947 */ /* 0x000fea0003800000 */
[----:B-1----:R-:W1:Y:S01]  /*08e0*/  LDC.64 R6, c[0x0][0x388] ;  /* 0x0000e200ff067b82 */ /* 0x002e620000000a00 */
[----:B0-----:R-:W-:Y:S01]  /*08f0*/  IADD3 R11, PT, PT, R3, R2, RZ ;  /* 0x00000002030b7210 */ /* 0x001fe20007ffe0ff */
[----:B------:R-:W-:-:S04]  /*0900*/  VIADD R2, R2, 0x80 ;  /* 0x0000008002027836 */ /* 0x000fc80000000000 */
[----:B-1----:R-:W-:-:S05]  /*0910*/  IMAD.WIDE.U32 R6, R11, 0x2, R6 ;  /* 0x000000020b067825 */ /* 0x002fca00078e0006 */
[----:B------:R1:W-:Y:S02]  /*0920*/  STG.E.U16 desc[UR4][R6.64], R8 ;  /* 0x0000000806007986 */ /* 0x0003e4000c101504 */
.L_x_8174:
        /* <DEDUP_REMOVED lines=8> */
.L_x_8175:
[----:B------:R-:W-:Y:S05]  /*09b0*/  BSYNC.RELIABLE B1 ;  /* 0x0000000000017941 */ /* 0x000fea0003800100 */
.L_x_8171:
[----:B------:R-:W-:-:S13]  /*09c0*/  ISETP.GE.U32.AND P0, PT, R2, R5, PT ;  /* 0x000000050200720c */ /* 0x000fda0003f06070 */
[----:B-12---:R-:W1:Y:S01]  /*09d0*/  @!P0 LDC.64 R6, c[0x0][0x388] ;  /* 0x0000e200ff068b82 */ /* 0x006e620000000a00 */
[----:B------:R-:W-:Y:S01]  /*09e0*/  @!P0 IADD3 R9, PT, PT, R3, R2, RZ ;  /* 0x0000000203098210 */ /* 0x000fe20007ffe0ff */
[----:B------:R-:W-:-:S04]  /*09f0*/  @!P0 VIADD R2, R2, 0x80 ;  /* 0x0000008002028836 */ /* 0x000fc80000000000 */
[----:B-1----:R-:W-:-:S05]  /*0a00*/  @!P0 IMAD.WIDE.U32 R6, R9, 0x2, R6 ;  /* 0x0000000209068825 */ /* 0x002fca00078e0006 */
[----:B------:R2:W-:Y:S02]  /*0a10*/  @!P0 STG.E.U16 desc[UR4][R6.64], R20 ;  /* 0x0000001406008986 */ /* 0x0005e4000c101504 */
.L_x_8176:
[----:B------:R-:W-:Y:S05]  /*0a20*/  BSYNC.RECONVERGENT B0 ;  /* 0x0000000000007941 */ /* 0x000fea0003800200 */
.L_x_8170:
        /* <DEDUP_REMOVED lines=8> */
.L_x_8169:
[----:B------:R-:W0:Y:S01]  /*0ab0*/  S2R R0, SR_TID.X ;  /* 0x0000000000007919 */ /* 0x000e220000002100 */
[----:B------:R-:W1:Y:S02]  /*0ac0*/  LDC.64 R4, c[0x0][0x390] ;  /* 0x0000e400ff047b82 */ /* 0x000e640000000a00 */
[----:B-1----:R-:W-:-:S04]  /*0ad0*/  IMAD.WIDE.U32 R4, R3, 0x2, R4 ;  /* 0x0000000203047825 */ /* 0x002fc800078e0004 */
[----:B0-----:R-:W-:-:S05]  /*0ae0*/  IMAD.WIDE.U32 R6, R0, 0x8, R4 ;  /* 0x0000000800067825 */ /* 0x001fca00078e0004 */
[----:B------:R-:W2:Y:S04]  /*0af0*/  LDG.E.64 R14, desc[UR4][R6.64] ;  /* 0x00000004060e7981 */ /* 0x000ea8000c1e1b00 */
[----:B------:R0:W3:Y:S02]  /*0b00*/  LDG.E.64 R4, desc[UR4][R6.64+0x400] ;  /* 0x0004000406047981 */ /* 0x0000e4000c1e1b00 */
[----:B0-----:R-:W0:Y:S02]  /*0b10*/  LDC.64 R6, c[0x0][0x388] ;  /* 0x0000e200ff067b82 */ /* 0x001e240000000a00 */
[----:B0-----:R-:W-:-:S04]  /*0b20*/  IMAD.WIDE.U32 R6, R3, 0x2, R6 ;  /* 0x0000000203067825 */ /* 0x001fc800078e0006 */
[----:B------:R-:W-:Y:S01]  /*0b30*/  IMAD.WIDE.U32 R6, R0, 0x8, R6 ;  /* 0x0000000800067825 */ /* 0x000fe200078e0006 */
[----:B--2---:R-:W-:-:S03]  /*0b40*/  PRMT R2, R14, 0x7632, R2 ;  /* 0x000076320e027816 */ /* 0x004fc60000000002 */
[----:B------:R-:W-:Y:S01]  /*0b50*/  IMAD.U32 R8, R14, 0x10000, RZ ;  /* 0x000100000e087824 */ /* 0x000fe200078e00ff */
[C---:B------:R-:W-:Y:S01]  /*0b60*/  SHF.L.U32 R10, R15.reuse, 0x10, RZ ;  /* 0x000000100f0a7819 */ /* 0x040fe200000006ff */
[C---:B---3--:R-:W-:Y:S01]  /*0b70*/  IMAD.U32 R11, R4.reuse, 0x10000, RZ ;  /* 0x00010000040b7824 */ /* 0x048fe200078e00ff */
[----:B------:R-:W-:Y:S01]  /*0b80*/  PRMT R4, R4, 0x7632, R4 ;  /* 0x0000763204047816 */ /* 0x000fe20000000004 */
[----:B------:R-:W-:Y:S01]  /*0b90*/  IMAD.U32 R9, R2, 0x10000, RZ ;  /* 0x0001000002097824 */ /* 0x000fe200078e00ff */
[----:B------:R-:W-:Y:S01]  /*0ba0*/  PRMT R2, R15, 0x7632, R2 ;  /* 0x000076320f027816 */ /* 0x000fe20000000002 */
[----:B------:R0:W1:Y:S01]  /*0bb0*/  MUFU.RCP R13, R8 ;  /* 0x00000008000d7308 */ /* 0x0000620000001000 */
[C---:B------:R-:W-:Y:S02]  /*0bc0*/  SHF.L.U32 R12, R5.reuse, 0x10, RZ ;  /* 0x00000010050c7819 */ /* 0x040fe400000006ff */
[----:B------:R-:W-:-:S05]  /*0bd0*/  PRMT R5, R5, 0x7632, R5 ;  /* 0x0000763205057816 */ /* 0x000fca0000000005 */
[----:B------:R2:W3:Y:S01]  /*0be0*/  MUFU.RCP R16, R10 ;  /* 0x0000000a00107308 */ /* 0x0004e20000001000 */
[----:B0-----:R-:W-:-:S07]  /*0bf0*/  SHF.L.U32 R8, R2, 0x10, RZ ;  /* 0x0000001002087819 */ /* 0x001fce00000006ff */
[----:B------:R0:W-:Y:S01]  /*0c00*/  MUFU.RCP R17, R12 ;  /* 0x0000000c00117308 */ /* 0x0001e20000001000 */
[----:B--2---:R-:W-:Y:S02]  /*0c10*/  IMAD.U32 R10, R4, 0x10000, RZ ;  /* 0x00010000040a7824 */ /* 0x004fe400078e00ff */
[----:B-1----:R-:W-:-:S05]  /*0c20*/  FADD.FTZ R2, R13, -RZ ;  /* 0x800000ff0d027221 */ /* 0x002fca0000010000 */
[----:B------:R-:W1:Y:S01]  /*0c30*/  MUFU.RCP R8, R8 ;  /* 0x0000000800087308 */ /* 0x000e620000001000 */
[----:B0-----:R-:W-:Y:S01]  /*0c40*/  SHF.L.U32 R12, R5, 0x10, RZ ;  /* 0x00000010050c7819 */ /* 0x001fe200000006ff */
[----:B---3--:R-:W-:-:S06]  /*0c50*/  FADD.FTZ R4, R16, -RZ ;  /* 0x800000ff10047221 */ /* 0x008fcc0000010000 */
[----:B------:R-:W0:Y:S08]  /*0c60*/  MUFU.RCP R11, R11 ;  /* 0x0000000b000b7308 */ /* 0x000e300000001000 */
[----:B------:R0:W2:Y:S01]  /*0c70*/  MUFU.RCP R14, R9 ;  /* 0x00000009000e7308 */ /* 0x0000a20000001000 */
[----:B-1----:R-:W-:-:S07]  /*0c80*/  FADD.FTZ R5, R8, -RZ ;  /* 0x800000ff08057221 */ /* 0x002fce0000010000 */
[----:B------:R-:W1:Y:S01]  /*0c90*/  MUFU.RCP R10, R10 ;  /* 0x0000000a000a7308 */ /* 0x000e620000001000 */
[----:B0-----:R-:W-:Y:S01]  /*0ca0*/  FADD.FTZ R9, R11, -RZ ;  /* 0x800000ff0b097221 */ /* 0x001fe20000010000 */
[----:B------:R-:W-:-:S06]  /*0cb0*/  FADD.FTZ R11, R17, -RZ ;  /* 0x800000ff110b7221 */ /* 0x000fcc0000010000 */
[----:B------:R-:W0:Y:S01]  /*0cc0*/  MUFU.RCP R12, R12 ;  /* 0x0000000c000c7308 */ /* 0x000e220000001000 */
[----:B--2---:R-:W-:-:S05]  /*0cd0*/  FADD.FTZ R3, R14, -RZ ;  /* 0x800000ff0e037221 */ /* 0x004fca0000010000 */
[----:B------:R-:W-:Y:S02]  /*0ce0*/  F2FP.BF16.F32.PACK_AB R2, R3, R2 ;  /* 0x000000020302723e */ /* 0x000fe400000010ff */
[----:B------:R-:W-:Y:S01]  /*0cf0*/  F2FP.BF16.F32.PACK_AB R3, R5, R4 ;  /* 0x000000040503723e */ /* 0x000fe200000010ff */
[----:B-1----:R-:W-:-:S04]  /*0d00*/  FADD.FTZ R8, R10, -RZ ;  /* 0x800000ff0a087221 */ /* 0x002fc80000010000 */
[----:B------:R-:W-:Y:S01]  /*0d10*/  STG.E.64 desc[UR4][R6.64], R2 ;  /* 0x0000000206007986 */ /* 0x000fe2000c101b04 */
[----:B------:R-:W-:Y:S01]  /*0d20*/  F2FP.BF16.F32.PACK_AB R8, R8, R9 ;  /* 0x000000090808723e */ /* 0x000fe200000010ff */
[----:B0-----:R-:W-:-:S05]  /*0d30*/  FADD.FTZ R10, R12, -RZ ;  /* 0x800000ff0c0a7221 */ /* 0x001fca0000010000 */
[----:B------:R-:W-:-:S05]  /*0d40*/  F2FP.BF16.F32.PACK_AB R9, R10, R11 ;  /* 0x0000000b0a09723e */ /* 0x000fca00000010ff */
[----:B------:R-:W-:Y:S01]  /*0d50*/  STG.E.64 desc[UR4][R6.64+0x400], R8 ;  /* 0x0004000806007986 */ /* 0x000fe2000c101b04 */
[----:B------:R-:W-:Y:S05]  /*0d60*/  EXIT ;  /* 0x000000000000794d */ /* 0x000fea0003800000 */
.L_x_8177:
        /* <DEDUP_REMOVED lines=9> */
.L_x_19146:


//--------------------- .text._ZN2at6native29vectorized_elementwise_kernelILi8EZZZNS0_22reciprocal_kernel_cudaERNS_18TensorIteratorBaseEENKUlvE_clEvENKUlvE4_clEvEUlN3c108BFloat16EE_St5arrayIPcLm2EEEEviT0_T1_ --------------------------
	.section	.text._ZN2at6native29vectorized_elementwise_kernelILi8EZZZNS0_22reciprocal_kernel_cudaERNS_18TensorIteratorBaseEENKUlvE_clEvENKUlvE4_clEvEUlN3c108BFloat16EE_St5arrayIPcLm2EEEEviT0_T1_,"ax",@progbits
	.align	128
        .global         _ZN2at6native29vectorized_elementwise_kernelILi8EZZZNS0_22reciprocal_kernel_cudaERNS_18TensorIteratorBaseEENKUlvE_clEvENKUlvE4_clEvEUlN3c108BFloat16EE_St5arrayIPcLm2EEEEviT0_T1_
        .type           _ZN2at6native29vectorized_elementwise_kernelILi8EZZZNS0_22reciprocal_kernel_cudaERNS_18TensorIteratorBaseEENKUlvE_clEvENKUlvE4_clEvEUlN3c108BFloat16EE_St5arrayIPcLm2EEEEviT0_T1_,@function
        .size           _ZN2at6native29vectorized_elementwise_kernelILi8EZZZNS0_22reciprocal_kernel_cudaERNS_18TensorIteratorBaseEENKUlvE_clEvENKUlvE4_clEvEUlN3c108BFloat16EE_St5arrayIPcLm2EEEEviT0_T1_,(.L_x_19147 - _ZN2at6native29vectorized_elementwise_kernelILi8EZZZNS0_22reciprocal_kernel_cudaERNS_18TensorIteratorBaseEENKUlvE_clEvENKUlvE4_clEvEUlN3c108BFloat16EE_St5arrayIPcLm2EEEEviT0_T1_)
        .other          _ZN2at6native29vectorized_elementwise_kernelILi8EZZZNS0_22reciprocal_kernel_cudaERNS_18TensorIteratorBaseEENKUlvE_clEvENKUlvE4_clEvEUlN3c108BFloat16EE_St5arrayIPcLm2EEEEviT0_T1_,@"STO_CUDA_ENTRY STV_DEFAULT"
_ZN2at6native29vectorized_elementwise_kernelILi8EZZZNS0_22reciprocal_kernel_cudaERNS_18TensorIteratorBaseEENKUlvE_clEvENKUlvE4_clEvEUlN3c108BFloat16EE_St5arrayIPcLm2EEEEviT0_T1_:
.text._ZN2at6native29vectorized_elementwise_kernelILi8EZZZNS0_22reciprocal_kernel_cudaERNS_18TensorIteratorBaseEENKUlvE_clEvENKUlvE4_clEvEUlN3c108BFloat16EE_St5arrayIPcLm2EEEEviT0_T1_:
[----:B------:R-:W-:Y:S01]  /*0000*/  LDC R1, c[0x0][0x37c] ;  /* 0x0000df00ff017b82 */ /* 0x000fe20000000800 */
[----:B------:R-:W-:Y:S05]  /*0010*/  EXIT ;  /* 0x000000000000794d */ /* 0x000fea0003800000 */
.L_x_8178:
        /* <DEDUP_REMOVED lines=14> */
.L_x_19147:


//--------------------- .text._ZN2at6native18elementwise_kernelILi128ELi4EZNS0_15gpu_kernel_implIZZZNS0_22reciprocal_kernel_cudaERNS_18TensorIteratorBaseEENKUlvE_clEvENKUlvE3_clEvEUlN3c104HalfEE_EEvS4_RKT_EUliE_EEviT1_ --------------------------
	.section	.text._ZN2at6native18elementwise_kernelILi128ELi4EZNS0_15gpu_kernel_implIZZZNS0_22reciprocal_kernel_cudaERNS_18TensorIteratorBaseEENKUlvE_clEvENKUlvE3_clEvEUlN3c104HalfEE_EEvS4_RKT_EUliE_EEviT1_,"ax",@progbits
	.align	128
        .global         _ZN2at6native18elementwise_kernelILi128ELi4EZNS0_15gpu_kernel_implIZZZNS0_22reciprocal_kernel_cudaERNS_18TensorIteratorBaseEENKUlvE_clEvENKUlvE3_clEvEUlN3c104HalfEE_EEvS4_RKT_EUliE_EEviT1_
        .type           _ZN2at6native18elementwise_kernelILi128ELi4EZNS0_15gpu_kernel_implIZZZNS0_22reciprocal_kernel_cudaERNS_18TensorIteratorBaseEENKUlvE_clEvENKUlvE3_clEvEUlN3c104HalfEE_EEvS4_RKT_EUliE_EEviT1_,@function
        .size           _ZN2at6native18elementwise_kernelILi128ELi4EZNS0_15gpu_kernel_implIZZZNS0_22reciprocal_kernel_cudaERNS_18TensorIteratorBaseEENKUlvE_clEvENKUlvE3_clEvEUlN3c104HalfEE_EEvS4_RKT_EUliE_EEviT1_,(.L_x_19148 - _ZN2at6native18elementwise_kernelILi128ELi4EZNS0_15gpu_kernel_implIZZZNS0_22reciprocal_kernel_cudaERNS_18TensorIteratorBaseEENKUlvE_clEvENKUlvE3_clEvEUlN3c104HalfEE_EEvS4_RKT_EUliE_EEviT1_)
        .other          _ZN2at6native18elementwise_kernelILi128ELi4EZNS0_15gpu_kernel_implIZZZNS0_22reciprocal_kernel_cudaERNS_18TensorIteratorBaseEENKUlvE_clEvENKUlvE3_clEvEUlN3c104HalfEE_EEvS4_RKT_EUliE_EEviT1_,@"STO_CUDA_ENTRY STV_DEFAULT"
_ZN2at6native18elementwise_kernelILi128ELi4EZNS0_15gpu_kernel_implIZZZNS0_22reciprocal_kernel_cudaERNS_18TensorIteratorBaseEENKUlvE_clEvENKUlvE3_clEvEUlN3c104HalfEE_EEvS4_RKT_EUliE_EEviT1_:
.text._ZN2at6native18elementwise_kernelILi128ELi4EZNS0_15gpu_kernel_implIZZZNS0_22reciprocal_kernel_cudaERNS_18TensorIteratorBaseEENKUlvE_clEvENKUlvE3_clEvEUlN3c104HalfEE_EEvS4_RKT_EUliE_EEviT1_:
        /* <DEDUP_REMOVED lines=319> */
.L_x_8181:
        /* <DEDUP_REMOVED lines=18> */
.L_x_8185:
[----:B------:R-:W2:Y:S02]  /*1510*/  LDG.E.U8 R2, desc[UR36][R2.64] ;  /* 0x0000002402027981 */ /* 0x000ea4000c1e1100 */
[----:B--2---:R-:W-:-:S04]  /*1520*/  I2FP.F32.U32 R0, R2 ;  /* 0x0000000200007245 */ /* 0x004fc80000201000 */
[----:B------:R-:W-:Y:S01]  /*1530*/  F2FP.F16.F32.PACK_AB R0, RZ, R0 ;  /* 0x00000000ff00723e */ /* 0x000fe200000000ff */
[----:B------:R-:W-:Y:S06]  /*1540*/  BRA `(.L_x_8187) ;  /* 0x0000000c009c7947 */ /* 0x000fec0003800000 */
.L_x_8184:
        /* <DEDUP_REMOVED lines=10> */
.L_x_8189:
[----:B------:R-:W2:Y:S02]  /*15f0*/  LDG.E R2, desc[UR36][R2.64] ;  /* 0x0000002402027981 */ /* 0x000ea4000c1e1900 */
[----:B--2---:R-:W-:-:S04]  /*1600*/  I2FP.F32.S32 R0, R2 ;  /* 0x0000000200007245 */ /* 0x004fc80000201400 */
[----:B------:R-:W-:Y:S01]  /*1610*/  F2FP.F16.F32.PACK_AB R0, RZ, R0 ;  /* 0x00000000ff00723e */ /* 0x000fe200000000ff */
[----:B------:R-:W-:Y:S06]  /*1620*/  BRA `(.L_x_8187) ;  /* 0x0000000c00647947 */ /* 0x000fec0003800000 */
.L_x_8188:
[----:B------:R-:W2:Y:S02]  /*1630*/  LDG.E.U16 R2, desc[UR36][R2.64] ;  /* 0x0000002402027981 */ /* 0x000ea4000c1e1500 */
[----:B--2---:R-:W0:Y:S02]  /*1640*/  I2F.S16 R0, R2 ;  /* 0x0000000200007306 */ /* 0x004e240000101400 */
[----:B0-----:R-:W-:Y:S01]  /*1650*/  F2FP.F16.F32.PACK_AB R0, RZ, R0 ;  /* 0x00000000ff00723e */ /* 0x001fe200000000ff */
[----:B------:R-:W-:Y:S06]  /*1660*/  BRA `(.L_x_8187) ;  /* 0x0000000c00547947 */ /* 0x000fec0003800000 */
.L_x_8183:
        /* <DEDUP_REMOVED lines=9> */
.L_x_8191:
[----:B------:R0:W5:Y:S01]  /*1700*/  LDG.E.U16 R0, desc[UR36][R2.64] ;  /* 0x0000002402007981 */ /* 0x000162000c1e1500 */
[----:B------:R-:W-:Y:S05]  /*1710*/  BRA `(.L_x_8187) ;  /* 0x0000000c00287947 */ /* 0x000fea0003800000 */
.L_x_8190:
        /* <DEDUP_REMOVED lines=9> */
.L_x_8193:
[----:B------:R1:W5:Y:S01]  /*17b0*/  LDG.E.U16 R0, desc[UR36][R2.64] ;  /* 0x0000002402007981 */ /* 0x000362000c1e1500 */
[----:B------:R-:W-:Y:S05]  /*17c0*/  BRA `(.L_x_8187) ;  /* 0x0000000800fc7947 */ /* 0x000fea0003800000 */
.L_x_8192:
        /* <DEDUP_REMOVED lines=12> */
.L_x_8182:
        /* <DEDUP_REMOVED lines=13> */
.L_x_8196:
        /* <DEDUP_REMOVED lines=12> */
.L_x_8195:
        /* <DEDUP_REMOVED lines=27> */
.L_x_8198:
        /* <DEDUP_REMOVED lines=13> */
.L_x_8197:
[----:B------:R-:W2:Y:S02]  /*1ca0*/  LDG.E.U16 R0, desc[UR36][R2.64] ;  /* 0x0000002402007981 */ /* 0x000ea4000c1e1500 */
[----:B--2---:R-:W-:-:S04]  /*1cb0*/  SHF.L.U32 R0, R0, 0x10, RZ ;  /* 0x0000001000007819 */ /* 0x004fc800000006ff */
[----:B------:R-:W-:Y:S01]  /*1cc0*/  F2FP.F16.F32.PACK_AB R0, RZ, R0 ;  /* 0x00000000ff00723e */ /* 0x000fe200000000ff */
[----:B------:R-:W-:Y:S06]  /*1cd0*/  BRA `(.L_x_8187) ;  /* 0x0000000400b87947 */ /* 0x000fec0003800000 */
.L_x_8194:
        /* <DEDUP_REMOVED lines=12> */
.L_x_8201:
        /* <DEDUP_REMOVED lines=21> */
.L_x_8205:
[----:B------:R-:W-:Y:S05]  /*1ef0*/  BSYNC.RECONVERGENT B1 ;  /* 0x0000000000017941 */ /* 0x000fea0003800200 */
.L_x_8204:
[----:B------:R-:W-:Y:S01]  /*1f00*/  IMAD.SHL.U32 R0, R0, 0x100000, RZ ;  /* 0x0010000000007824 */ /* 0x000fe200078e00ff */
[----:B------:R-:W-:-:S04]  /*1f10*/  LEA R2, R2, 0x3b800000, 0x17 ;  /* 0x3b80000002027811 */ /* 0x000fc800078eb8ff */
[----:B------:R-:W-:-:S07]  /*1f20*/  LOP3.LUT R0, R2, R0, R7, 0xfe, !PT ;  /* 0x0000000002007212 */ /* 0x000fce00078efe07 */
.L_x_8203:
[----:B------:R-:W-:Y:S05]  /*1f30*/  BSYNC.RECONVERGENT B0 ;  /* 0x0000000000007941 */ /* 0x000fea0003800200 */
.L_x_8202:
[----:B------:R-:W-:Y:S01]  /*1f40*/  F2FP.F16.F32.PACK_AB R0, RZ, R0 ;  /* 0x00000000ff00723e */ /* 0x000fe200000000ff */
[----:B------:R-:W-:Y:S06]  /*1f50*/  BRA `(.L_x_8187) ;  /* 0x0000000400187947 */ /* 0x000fec0003800000 */
.L_x_8200:
        /* <DEDUP_REMOVED lines=21> */
.L_x_8209:
[----:B------:R-:W-:Y:S05]  /*20b0*/  BSYNC.RECONVERGENT B1 ;  /* 0x0000000000017941 */ /* 0x000fea0003800200 */
.L_x_8208:
[----:B------:R-:W-:Y:S01]  /*20c0*/  IMAD.SHL.U32 R0, R0, 0x200000, RZ ;  /* 0x0020000000007824 */ /* 0x000fe200078e00ff */
[----:B------:R-:W-:-:S04]  /*20d0*/  LEA R2, R2, 0x37800000, 0x17 ;  /* 0x3780000002027811 */ /* 0x000fc800078eb8ff */
[----:B------:R-:W-:-:S07]  /*20e0*/  LOP3.LUT R0, R2, R0, R7, 0xfe, !PT ;  /* 0x0000000002007212 */ /* 0x000fce00078efe07 */
.L_x_8207:
[----:B------:R-:W-:Y:S05]  /*20f0*/  BSYNC.RECONVERGENT B0 ;  /* 0x0000000000007941 */ /* 0x000fea0003800200 */
.L_x_8206:
[----:B------:R-:W-:Y:S01]  /*2100*/  F2FP.F16.F32.PACK_AB R0, RZ, R0 ;  /* 0x00000000ff00723e */ /* 0x000fe200000000ff */
[----:B------:R-:W-:Y:S06]  /*2110*/  BRA `(.L_x_8187) ;  /* 0x0000000000a87947 */ /* 0x000fec0003800000 */
.L_x_8199:
[----:B------:R-:W-:-:S09]  /*2120*/  UISETP.NE.AND UP0, UPT, UR4, 0x1c, UPT ;  /* 0x0000001c0400788c */ /* 0x000fd2000bf05270 */
[----:B------:R-:W-:Y:S05]  /*2130*/  BRA.U !UP0, `(.L_x_8210) ;  /* 0x0000000108947547 */ /* 0x000fea000b800000 */
[----:B------:R-:W-:-:S09]  /*2140*/  UISETP.NE.AND UP0, UPT, UR4, 0x1d, UPT ;  /* 0x0000001d0400788c */ /* 0x000fd2000bf05270 */
[----:B------:R-:W-:Y:S05]  /*2150*/  BRA.U !UP0, `(.L_x_8211) ;  /* 0x00000001087c7547 */ /* 0x000fea000b800000 */
[----:B------:R-:W-:-:S09]  /*2160*/  UISETP.NE.AND UP0, UPT, UR4, 0x2c, UPT ;  /* 0x0000002c0400788c */ /* 0x000fd2000bf05270 */
[----:B------:R-:W-:Y:S05]  /*2170*/  BRA.U !UP0, `(.L_x_8212) ;  /* 0x0000000108487547 */ /* 0x000fea000b800000 */
.L_x_8186:
        /* <DEDUP_REMOVED lines=16> */
.L_x_8213:
[----:B------:R-:W-:Y:S01]  /*2280*/  PRMT R0, RZ, 0x7610, R0 ;  /* 0x00007610ff007816 */ /* 0x000fe20000000000 */
[----:B------:R-:W-:Y:S06]  /*2290*/  BRA `(.L_x_8187) ;  /* 0x0000000000487947 */ /* 0x000fec0003800000 */
.L_x_8212:
        /* <DEDUP_REMOVED lines=8> */
.L_x_8215:
[----:B------:R-:W-:Y:S05]  /*2320*/  BSYNC.RECONVERGENT B0 ;  /* 0x0000000000007941 */ /* 0x000fea0003800200 */
.L_x_8214:
[----:B------:R-:W-:Y:S01]  /*2330*/  F2FP.F16.F32.PACK_AB R0, RZ, R0 ;  /* 0x00000000ff00723e */ /* 0x000fe200000000ff */
[----:B------:R-:W-:Y:S06]  /*2340*/  BRA `(.L_x_8187) ;  /* 0x00000000001c7947 */ /* 0x000fec0003800000 */
.L_x_8211:
[----:B------:R-:W2:Y:S02]  /*2350*/  LDG.E.64 R2, desc[UR36][R2.64] ;  /* 0x0000002402027981 */ /* 0x000ea4000c1e1b00 */
[----:B--2---:R-:W0:Y:S02]  /*2360*/  I2F.U64 R0, R2 ;  /* 0x0000000200007312 */ /* 0x004e240000301000 */
[----:B0-----:R-:W-:Y:S01]  /*2370*/  F2FP.F16.F32.PACK_AB R0, RZ, R0 ;  /* 0x00000000ff00723e */ /* 0x001fe200000000ff */
[----:B------:R-:W-:Y:S06]  /*2380*/  BRA `(.L_x_8187) ;  /* 0x00000000000c7947 */ /* 0x000fec0003800000 */
.L_x_8210:
[----:B------:R-:W2:Y:S02]  /*2390*/  LDG.E R2, desc[UR36][R2.64] ;  /* 0x0000002402027981 */ /* 0x000ea4000c1e1900 */
[----:B--2---:R-:W-:-:S04]  /*23a0*/  I2FP.F32.U32 R0, R2 ;  /* 0x0000000200007245 */ /* 0x004fc80000201000 */
[----:B------:R-:W-:-:S07]  /*23b0*/  F2FP.F16.F32.PACK_AB R0, RZ, R0 ;  /* 0x00000000ff00723e */ /* 0x000fce00000000ff */
.L_x_8187:
[----:B-----5:R-:W-:Y:S01]  /*23c0*/  HADD2.F32 R0, -RZ, R0.H0_H0 ;  /* 0x20000000ff007230 */ /* 0x020fe20000004100 */
[----:B------:R-:W0:Y:S01]  /*23d0*/  LDCU.64 UR6, c[0x0][0x580] ;  /* 0x0000b000ff0677ac */ /* 0x000e220008000a00 */
[----:B------:R-:W-:-:S04]  /*23e0*/  UPRMT UR4, UR42, 0x9910, URZ ;  /* 0x000099102a047896 */ /* 0x000fc800080000ff */
[----:B------:R-:W2:Y:S01]  /*23f0*/  MUFU.RCP R0, R0 ;  /* 0x0000000000007308 */ /* 0x000ea20000001000 */
[----:B------:R-:W-:Y:S01]  /*2400*/  UISETP.GT.AND UP0, UPT, UR4, 0x9, UPT ;  /* 0x000000090400788c */ /* 0x000fe2000bf04270 */
[----:B01----:R-:W-:Y:S01]  /*2410*/  IADD3 R2, P0, PT, R16, UR6, RZ ;  /* 0x0000000610027c10 */ /* 0x003fe2000ff1e0ff */
[----:B--2---:R-:W-:-:S04]  /*2420*/  FADD.FTZ R4, R0, -RZ ;  /* 0x800000ff00047221 */ /* 0x004fc80000010000 */
[----:B------:R-:W-:Y:S01]  /*2430*/  IMAD.X R3, RZ, RZ, UR7, P0 ;  /* 0x00000007ff037e24 */ /* 0x000fe200080e06ff */
[----:B------:R-:W-:Y:S02]  /*2440*/  F2FP.F16.F32.PACK_AB R4, RZ, R4 ;  /* 0x00000004ff04723e */ /* 0x000fe400000000ff */
        /* <DEDUP_REMOVED lines=13> */
.L_x_8219:
[----:B------:R-:W-:-:S06]  /*2520*/  HADD2.F32 R5, -RZ, R4.H0_H0 ;  /* 0x20000004ff057230 */ /* 0x000fcc0000004100 */
[----:B------:R-:W0:Y:S02]  /*2530*/  F2I.S64.TRUNC R4, R5 ;  /* 0x0000000500047311 */ /* 0x000e24000020d900 */
[----:B0-----:R3:W-:Y:S01]  /*2540*/  STG.E.U8 desc[UR36][R2.64], R4 ;  /* 0x0000000402007986 */ /* 0x0017e2000c101124 */
[----:B------:R-:W-:Y:S05]  /*2550*/  BRA `(.L_x_8221) ;  /* 0x0000000c00707947 */ /* 0x000fea0003800000 */
.L_x_8218:
        /* <DEDUP_REMOVED lines=10> */
.L_x_8223:
[----:B------:R-:W-:-:S04]  /*2600*/  HADD2.F32 R4, -RZ, R4.H0_H0 ;  /* 0x20000004ff047230 */ /* 0x000fc80000004100 */
[----:B------:R-:W0:Y:S02]  /*2610*/  F2I.FTZ.TRUNC.NTZ R5, R4 ;  /* 0x0000000400057305 */ /* 0x000e24000021f100 */
[----:B0-----:R1:W-:Y:S01]  /*2620*/  STG.E desc[UR36][R2.64], R5 ;  /* 0x0000000502007986 */ /* 0x0013e2000c101924 */
[----:B------:R-:W-:Y:S05]  /*2630*/  BRA `(.L_x_8221) ;  /* 0x0000000c00387947 */ /* 0x000fea0003800000 */
.L_x_8222:
[----:B------:R-:W-:-:S04]  /*2640*/  HADD2.F32 R4, -RZ, R4.H0_H0 ;  /* 0x20000004ff047230 */ /* 0x000fc80000004100 */
[----:B------:R-:W0:Y:S02]  /*2650*/  F2I.FTZ.TRUNC.NTZ R5, R4 ;  /* 0x0000000400057305 */ /* 0x000e24000021f100 */
[----:B0-----:R2:W-:Y:S01]  /*2660*/  STG.E.U16 desc[UR36][R2.64], R5 ;  /* 0x0000000502007986 */ /* 0x0015e2000c101524 */
[----:B------:R-:W-:Y:S05]  /*2670*/  BRA `(.L_x_8221) ;  /* 0x0000000c00287947 */ /* 0x000fea0003800000 */
.L_x_8217:
        /* <DEDUP_REMOVED lines=9> */
.L_x_8225:
[----:B------:R0:W-:Y:S01]  /*2710*/  STG.E.U16 desc[UR36][R2.64], R4 ;  /* 0x0000000402007986 */ /* 0x0001e2000c101524 */
[----:B------:R-:W-:Y:S05]  /*2720*/  BRA `(.L_x_8221) ;  /* 0x0000000800fc7947 */ /* 0x000fea0003800000 */
.L_x_8224:
        /* <DEDUP_REMOVED lines=10> */
.L_x_8227:
[----:B------:R-:W-:-:S05]  /*27d0*/  HADD2.F32 R0, -RZ, R4.H0_H0 ;  /* 0x20000004ff007230 */ /* 0x000fca0000004100 */
[----:B------:R-:W-:-:S04]  /*27e0*/  F2FP.F16.F32.PACK_AB R0, RZ, R0 ;  /* 0x00000000ff00723e */ /* 0x000fc800000000ff */
[----:B------:R-:W-:-:S05]  /*27f0*/  PRMT R0, R0, 0x5410, RZ ;  /* 0x0000541000007816 */ /* 0x000fca00000000ff */
[----:B------:R0:W-:Y:S01]  /*2800*/  STG.E desc[UR36][R2.64], R0 ;  /* 0x0000000002007986 */ /* 0x0001e2000c101924 */
[----:B------:R-:W-:Y:S05]  /*2810*/  BRA `(.L_x_8221) ;  /* 0x0000000800c07947 */ /* 0x000fea0003800000 */
.L_x_8226:
[----:B------:R-:W-:-:S05]  /*2820*/  HADD2.F32 R4, -RZ, R4.H0_H0 ;  /* 0x20000004ff047230 */ /* 0x000fca0000004100 */
[----:B------:R-:W-:-:S06]  /*2830*/  FMUL.FTZ R4, R4, 1 ;  /* 0x3f80000004047820 */ /* 0x000fcc0000410000 */
[----:B------:R-:W0:Y:S02]  /*2840*/  F2F.F64.F32 R4, R4 ;  /* 0x0000000400047310 */ /* 0x000e240000201800 */
[----:B0-----:R0:W-:Y:S01]  /*2850*/  STG.E.64 desc[UR36][R2.64], R4 ;  /* 0x0000000402007986 */ /* 0x0011e2000c101b24 */
[----:B------:R-:W-:Y:S05]  /*2860*/  BRA `(.L_x_8221) ;  /* 0x0000000800ac7947 */ /* 0x000fea0003800000 */
.L_x_8216:
        /* <DEDUP_REMOVED lines=13> */
.L_x_8230:
[----:B------:R-:W-:Y:S01]  /*2940*/  HADD2.F32 R4, -RZ, R4.H0_H0 ;  /* 0x20000004ff047230 */ /* 0x000fe20000004100 */
[----:B------:R-:W-:-:S04]  /*2950*/  CS2R R6, SRZ ;  /* 0x0000000000067805 */ /* 0x000fc8000001ff00 */
[----:B------:R-:W-:-:S06]  /*2960*/  FMUL.FTZ R4, R4, 1 ;  /* 0x3f80000004047820 */ /* 0x000fcc0000410000 */
[----:B------:R-:W0:Y:S02]  /*2970*/  F2F.F64.F32 R4, R4 ;  /* 0x0000000400047310 */ /* 0x000e240000201800 */
[----:B0-----:R0:W-:Y:S01]  /*2980*/  STG.E.128 desc[UR36][R2.64], R4 ;  /* 0x0000000402007986 */ /* 0x0011e2000c101d24 */
[----:B------:R-:W-:Y:S05]  /*2990*/  BRA `(.L_x_8221) ;  /* 0x0000000800607947 */ /* 0x000fea0003800000 */
.L_x_8229:
        /* <DEDUP_REMOVED lines=19> */
.L_x_8234:
[----:B------:R-:W-:Y:S05]  /*2ad0*/  BSYNC.RECONVERGENT B0 ;  /* 0x0000000000007941 */ /* 0x000fea0003800200 */
.L_x_8233:
[----:B------:R-:W-:-:S05]  /*2ae0*/  LOP3.LUT R5, R0, 0x80, R5, 0xf8, !PT ;  /* 0x0000008000057812 */ /* 0x000fca00078ef805 */
[----:B------:R0:W-:Y:S01]  /*2af0*/  STG.E.U8 desc[UR36][R2.64], R5 ;  /* 0x0000000502007986 */ /* 0x0001e2000c101124 */
[----:B------:R-:W-:Y:S05]  /*2b00*/  BRA `(.L_x_8221) ;  /* 0x0000000800047947 */ /* 0x000fea0003800000 */
.L_x_8232:
        /* <DEDUP_REMOVED lines=15> */
.L_x_8236:
[----:B------:R-:W-:Y:S05]  /*2c00*/  BSYNC.RECONVERGENT B0 ;  /* 0x0000000000007941 */ /* 0x000fea0003800200 */
.L_x_8235:
[----:B------:R-:W-:-:S05]  /*2c10*/  LOP3.LUT R5, R0, 0x80, R5, 0xf8, !PT ;  /* 0x0000008000057812 */ /* 0x000fca00078ef805 */
[----:B------:R0:W-:Y:S01]  /*2c20*/  STG.E.U8 desc[UR36][R2.64], R5 ;  /* 0x0000000502007986 */ /* 0x0001e2000c101124 */
[----:B------:R-:W-:Y:S05]  /*2c30*/  BRA `(.L_x_8221) ;  /* 0x0000000400b87947 */ /* 0x000fea0003800000 */
.L_x_8231:
[----:B------:R-:W-:-:S05]  /*2c40*/  HADD2.F32 R0, -RZ, R4.H0_H0 ;  /* 0x20000004ff007230 */ /* 0x000fca0000004100 */
[----:B------:R-:W-:-:S05]  /*2c50*/  F2FP.BF16.F32.PACK_AB R0, RZ, R0 ;  /* 0x00000000ff00723e */ /* 0x000fca00000010ff */
[----:B------:R0:W-:Y:S01]  /*2c60*/  STG.E.U16 desc[UR36][R2.64], R0 ;  /* 0x0000000002007986 */ /* 0x0001e2000c101524 */
[----:B------:R-:W-:Y:S05]  /*2c70*/  BRA `(.L_x_8221) ;  /* 0x0000000400a87947 */ /* 0x000fea0003800000 */
.L_x_8228:
        /* <DEDUP_REMOVED lines=12> */
.L_x_8239:
        /* <DEDUP_REMOVED lines=13> */
.L_x_8242:
[----:B------:R-:W-:-:S04]  /*2e10*/  SHF.R.U32.HI R0, RZ, 0x14, R5 ;  /* 0x00000014ff007819 */ /* 0x000fc80000011605 */
[----:B------:R-:W-:-:S04]  /*2e20*/  LOP3.LUT R0, R0, 0x1, RZ, 0xc0, !PT ;  /* 0x0000000100007812 */ /* 0x000fc800078ec0ff */
[----:B------:R-:W-:-:S04]  /*2e30*/  IADD3 R0, PT, PT, R5, 0x487ffff, R0 ;  /* 0x0487ffff05007810 */ /* 0x000fc80007ffe000 */
[----:B------:R-:W-:-:S04]  /*2e40*/  SHF.R.U32.HI R0, RZ, 0x14, R0 ;  /* 0x00000014ff007819 */ /* 0x000fc80000011600 */
[----:B------:R-:W-:-:S07]  /*2e50*/  LOP3.LUT R4, R0, 0xff, RZ, 0xc0, !PT ;  /* 0x000000ff00047812 */ /* 0x000fce00078ec0ff */
.L_x_8243:
[----:B------:R-:W-:-:S04]  /*2e60*/  SHF.R.U32.HI R5, RZ, 0x18, R5 ;  /* 0x00000018ff057819 */ /* 0x000fc80000011605 */
[----:B------:R-:W-:-:S04]  /*2e70*/  LOP3.LUT R4, R4, 0x80, R5, 0xf8, !PT ;  /* 0x0000008004047812 */ /* 0x000fc800078ef805 */
[----:B------:R-:W-:-:S07]  /*2e80*/  PRMT R0, R4, 0x7610, R0 ;  /* 0x0000761004007816 */ /* 0x000fce0000000000 */
.L_x_8241:
[----:B------:R-:W-:Y:S05]  /*2e90*/  BSYNC.RECONVERGENT B0 ;  /* 0x0000000000007941 */ /* 0x000fea0003800200 */
.L_x_8240:
[----:B------:R0:W-:Y:S01]  /*2ea0*/  STG.E.U8 desc[UR36][R2.64], R0 ;  /* 0x0000000002007986 */ /* 0x0001e2000c101124 */
[----:B------:R-:W-:Y:S05]  /*2eb0*/  BRA `(.L_x_8221) ;  /* 0x0000000400187947 */ /* 0x000fea0003800000 */
.L_x_8238:
        /* <DEDUP_REMOVED lines=13> */
.L_x_8246:
[----:B------:R-:W-:-:S04]  /*2f90*/  SHF.R.U32.HI R0, RZ, 0x15, R5 ;  /* 0x00000015ff007819 */ /* 0x000fc80000011605 */
[----:B------:R-:W-:-:S04]  /*2fa0*/  LOP3.LUT R0, R0, 0x1, RZ, 0xc0, !PT ;  /* 0x0000000100007812 */ /* 0x000fc800078ec0ff */
[----:B------:R-:W-:-:S04]  /*2fb0*/  IADD3 R0, PT, PT, R5, 0x88fffff, R0 ;  /* 0x088fffff05007810 */ /* 0x000fc80007ffe000 */
[----:B------:R-:W-:-:S04]  /*2fc0*/  SHF.R.U32.HI R0, RZ, 0x15, R0 ;  /* 0x00000015ff007819 */ /* 0x000fc80000011600 */
[----:B------:R-:W-:-:S07]  /*2fd0*/  LOP3.LUT R4, R0, 0xff, RZ, 0xc0, !PT ;  /* 0x000000ff00047812 */ /* 0x000fce00078ec0ff */
.L_x_8247:
[----:B------:R-:W-:-:S04]  /*2fe0*/  SHF.R.U32.HI R5, RZ, 0x18, R5 ;  /* 0x00000018ff057819 */ /* 0x000fc80000011605 */
[----:B------:R-:W-:-:S04]  /*2ff0*/  LOP3.LUT R4, R4, 0x80, R5, 0xf8, !PT ;  /* 0x0000008004047812 */ /* 0x000fc800078ef805 */
[----:B------:R-:W-:-:S07]  /*3000*/  PRMT R0, R4, 0x7610, R0 ;  /* 0x0000761004007816 */ /* 0x000fce0000000000 */
.L_x_8245:
[----:B------:R-:W-:Y:S05]  /*3010*/  BSYNC.RECONVERGENT B0 ;  /* 0x0000000000007941 */ /* 0x000fea0003800200 */
.L_x_8244:
[----:B------:R0:W-:Y:S01]  /*3020*/  STG.E.U8 desc[UR36][R2.64], R0 ;  /* 0x0000000002007986 */ /* 0x0001e2000c101124 */
[----:B------:R-:W-:Y:S05]  /*3030*/  BRA `(.L_x_8221) ;  /* 0x0000000000b87947 */ /* 0x000fea0003800000 */
.L_x_8237:
[----:B------:R-:W-:-:S09]  /*3040*/  UISETP.NE.AND UP0, UPT, UR4, 0x1c, UPT ;  /* 0x0000001c0400788c */ /* 0x000fd2000bf05270 */
[----:B------:R-:W-:Y:S05]  /*3050*/  BRA.U !UP0, `(.L_x_8248) ;  /* 0x0000000108a47547 */ /* 0x000fea000b800000 */
[----:B------:R-:W-:-:S09]  /*3060*/  UISETP.NE.AND UP0, UPT, UR4, 0x1d, UPT ;  /* 0x0000001d0400788c */ /* 0x000fd2000bf05270 */
[----:B------:R-:W-:Y:S05]  /*3070*/  BRA.U !UP0, `(.L_x_8249) ;  /* 0x00000001088c7547 */ /* 0x000fea000b800000 */
[----:B------:R-:W-:-:S09]  /*3080*/  UISETP.NE.AND UP0, UPT, UR4, 0x2c, UPT ;  /* 0x0000002c0400788c */ /* 0x000fd2000bf05270 */
[----:B------:R-:W-:Y:S05]  /*3090*/  BRA.U !UP0, `(.L_x_8250) ;  /* 0x0000000108447547 */ /* 0x000fea000b800000 */
.L_x_8220:
        /* <DEDUP_REMOVED lines=16> */
.L_x_8251:
[----:B------:R-:W-:Y:S05]  /*31a0*/  BRA `(.L_x_8221) ;  /* 0x00000000005c7947 */ /* 0x000fea0003800000 */
.L_x_8250:
        /* <DEDUP_REMOVED lines=16> */
.L_x_8249:
[----:B------:R-:W-:-:S06]  /*32b0*/  HADD2.F32 R4, -RZ, R4.H0_H0 ;  /* 0x20000004ff047230 */ /* 0x000fcc0000004100 */
[----:B------:R-:W0:Y:S02]  /*32c0*/  F2I.U64.TRUNC R4, R4 ;  /* 0x0000000400047311 */ /* 0x000e24000020d800 */
[----:B0-----:R0:W-:Y:S01]  /*32d0*/  STG.E.64 desc[UR36][R2.64], R4 ;  /* 0x0000000402007986 */ /* 0x0011e2000c101b24 */
[----:B------:R-:W-:Y:S05]  /*32e0*/  BRA `(.L_x_8221) ;  /* 0x00000000000c7947 */ /* 0x000fea0003800000 */
.L_x_8248:
[----:B------:R-:W-:-:S04]  /*32f0*/  HADD2.F32 R4, -RZ, R4.H0_H0 ;  /* 0x20000004ff047230 */ /* 0x000fc80000004100 */
[----:B------:R-:W0:Y:S02]  /*3300*/  F2I.FTZ.U32.TRUNC.NTZ R5, R4 ;  /* 0x0000000400057305 */ /* 0x000e24000021f000 */
[----:B0-----:R0:W-:Y:S02]  /*3310*/  STG.E desc[UR36][R2.64], R5 ;  /* 0x0000000502007986 */ /* 0x0011e4000c101924 */
.L_x_8221:
[----:B------:R-:W-:-:S07]  /*3320*/  IADD3 R17, PT, PT, R17, 0x80, RZ ;  /* 0x0000008011117810 */ /* 0x000fce0007ffe0ff */
.L_x_8180:
[----:B------:R-:W-:Y:S05]  /*3330*/  BSYNC.RECONVERGENT B6 ;  /* 0x0000000000067941 */ /* 0x000fea0003800200 */
.L_x_8179:
        /* <DEDUP_REMOVED lines=307> */
.L_x_8254:
        /* <DEDUP_REMOVED lines=18> */
.L_x_8258:
[----:B------:R-:W2:Y:S02]  /*4790*/  LDG.E.U8 R2, desc[UR36][R2.64] ;  /* 0x0000002402027981 */ /* 0x000ea4000c1e1100 */
[----:B--2---:R-:W-:-:S04]  /*47a0*/  I2FP.F32.U32 R0, R2 ;  /* 0x0000000200007245 */ /* 0x004fc80000201000 */
[----:B------:R-:W-:Y:S01]  /*47b0*/  F2FP.F16.F32.PACK_AB R0, RZ, R0 ;  /* 0x00000000ff00723e */ /* 0x000fe200000000ff */
[----:B------:R-:W-:Y:S06]  /*47c0*/  BRA `(.L_x_8260) ;  /* 0x0000000c009c7947 */ /* 0x000fec0003800000 */
.L_x_8257:
        /* <DEDUP_REMOVED lines=10> */
.L_x_8262:
[----:B------:R-:W2:Y:S02]  /*4870*/  LDG.E R2, desc[UR36][R2.64] ;  /* 0x0000002402027981 */ /* 0x000ea4000c1e1900 */
[----:B--2---:R-:W-:-:S04]  /*4880*/  I2FP.F32.S32 R0, R2 ;  /* 0x0000000200007245 */ /* 0x004fc80000201400 */
[----:B------:R-:W-:Y:S01]  /*4890*/  F2FP.F16.F32.PACK_AB R0, RZ, R0 ;  /* 0x00000000ff00723e */ /* 0x000fe200000000ff */
[----:B------:R-:W-:Y:S06]  /*48a0*/  BRA `(.L_x_8260) ;  /* 0x0000000c00647947 */ /* 0x000fec0003800000 */
.L_x_8261:
[----:B------:R-:W2:Y:S02]  /*48b0*/  LDG.E.U16 R2, desc[UR36][R2.64] ;  /* 0x0000002402027981 */ /* 0x000ea4000c1e1500 */
[----:B--2---:R-:W0:Y:S02]  /*48c0*/  I2F.S16 R0, R2 ;  /* 0x0000000200007306 */ /* 0x004e240000101400 */
[----:B0-----:R-:W-:Y:S01]  /*48d0*/  F2FP.F16.F32.PACK_AB R0, RZ, R0 ;  /* 0x00000000ff00723e */ /* 0x001fe200000000ff */
[----:B------:R-:W-:Y:S06]  /*48e0*/  BRA `(.L_x_8260) ;  /* 0x0000000c00547947 */ /* 0x000fec0003800000 */
.L_x_8256:
        /* <DEDUP_REMOVED lines=9> */
.L_x_8264:
[----:B------:R1:W5:Y:S01]  /*4980*/  LDG.E.U16 R0, desc[UR36][R2.64] ;  /* 0x0000002402007981 */ /* 0x000362000c1e1500 */
[----:B------:R-:W-:Y:S05]  /*4990*/  BRA `(.L_x_8260) ;  /* 0x0000000c00287947 */ /* 0x000fea0003800000 */
.L_x_8263:
        /* <DEDUP_REMOVED lines=9> */
.L_x_8266:
[----:B------:R0:W5:Y:S01]  /*4a30*/  LDG.E.U16 R0, desc[UR36][R2.64] ;  /* 0x0000002402007981 */ /* 0x000162000c1e1500 */
[----:B------:R-:W-:Y:S05]  /*4a40*/  BRA `(.L_x_8260) ;  /* 0x0000000800fc7947 */ /* 0x000fea0003800000 */
.L_x_8265:
        /* <DEDUP_REMOVED lines=12> */
.L_x_8255:
        /* <DEDUP_REMOVED lines=13> */
.L_x_8269:
        /* <DEDUP_REMOVED lines=12> */
.L_x_8268:
        /* <DEDUP_REMOVED lines=27> */
.L_x_8271:
        /* <DEDUP_REMOVED lines=13> */
.L_x_8270:
[----:B------:R-:W2:Y:S02]  /*4f20*/  LDG.E.U16 R0, desc[UR36][R2.64] ;  /* 0x0000002402007981 */ /* 0x000ea4000c1e1500 */
[----:B--2---:R-:W-:-:S04]  /*4f30*/  SHF.L.U32 R0, R0, 0x10, RZ ;  /* 0x0000001000007819 */ /* 0x004fc800000006ff */
[----:B------:R-:W-:Y:S01]  /*4f40*/  F2FP.F16.F32.PACK_AB R0, RZ, R0 ;  /* 0x00000000ff00723e */ /* 0x000fe200000000ff */
[----:B------:R-:W-:Y:S06]  /*4f50*/  BRA `(.L_x_8260) ;  /* 0x0000000400b87947 */ /* 0x000fec0003800000 */
.L_x_8267:
        /* <DEDUP_REMOVED lines=12> */
.L_x_8274:
        /* <DEDUP_REMOVED lines=21> */
.L_x_8278:
[----:B------:R-:W-:Y:S05]  /*5170*/  BSYNC.RECONVERGENT B1 ;  /* 0x0000000000017941 */ /* 0x000fea0003800200 */
.L_x_8277:
[----:B------:R-:W-:Y:S01]  /*5180*/  IMAD.SHL.U32 R0, R0, 0x100000, RZ ;  /* 0x0010000000007824 */ /* 0x000fe200078e00ff */
[----:B------:R-:W-:-:S04]  /*5190*/  LEA R2, R2, 0x3b800000, 0x17 ;  /* 0x3b80000002027811 */ /* 0x000fc800078eb8ff */
[----:B------:R-:W-:-:S07]  /*51a0*/  LOP3.LUT R0, R2, R0, R7, 0xfe, !PT ;  /* 0x0000000002007212 */ /* 0x000fce00078efe07 */
.L_x_8276:
[----:B------:R-:W-:Y:S05]  /*51b0*/  BSYNC.RECONVERGENT B0 ;  /* 0x0000000000007941 */ /* 0x000fea0003800200 */
.L_x_8275:
[----:B------:R-:W-:Y:S01]  /*51c0*/  F2FP.F16.F32.PACK_AB R0, RZ, R0 ;  /* 0x00000000ff00723e */ /* 0x000fe200000000ff */
[----:B------:R-:W-:Y:S06]  /*51d0*/  BRA `(.L_x_8260) ;  /* 0x0000000400187947 */ /* 0x000fec0003800000 */
.L_x_8273:
        /* <DEDUP_REMOVED lines=21> */
.L_x_8282:
[----:B------:R-:W-:Y:S05]  /*5330*/  BSYNC.RECONVERGENT B1 ;  /* 0x0000000000017941 */ /* 0x000fea0003800200 */
.L_x_8281:
[----:B------:R-:W-:Y:S01]  /*5340*/  IMAD.SHL.U32 R0, R0, 0x200000, RZ ;  /* 0x0020000000007824 */ /* 0x000fe200078e00ff */
[----:B------:R-:W-:-:S04]  /*5350*/  LEA R2, R2, 0x37800000, 0x17 ;  /* 0x3780000002027811 */ /* 0x000fc800078eb8ff */
[----:B------:R-:W-:-:S07]  /*5360*/  LOP3.LUT R0, R2, R0, R7, 0xfe, !PT ;  /* 0x0000000002007212 */ /* 0x000fce00078efe07 */
.L_x_8280:
[----:B------:R-:W-:Y:S05]  /*5370*/  BSYNC.RECONVERGENT B0 ;  /* 0x0000000000007941 */ /* 0x000fea0003800200 */
.L_x_8279:
[----:B------:R-:W-:Y:S01]  /*5380*/  F2FP.F16.F32.PACK_AB R0, RZ, R0 ;  /* 0x00000000ff00723e */ /* 0x000fe200000000ff */
[----:B------:R-:W-:Y:S06]  /*5390*/  BRA `(.L_x_8260) ;  /* 0x0000000000a87947 */ /* 0x000fec0003800000 */
.L_x_8272:
        /* <DEDUP_REMOVED lines=14> */
.L_x_8286:
[----:B------:R-:W-:Y:S05]  /*5480*/  BSYNC.RECONVERGENT B0 ;  /* 0x0000000000007941 */ /* 0x000fea0003800200 */
.L_x_8285:
[----:B------:R-:W-:Y:S01]  /*5490*/  F2FP.F16.F32.PACK_AB R0, RZ, R0 ;  /* 0x00000000ff00723e */ /* 0x000fe200000000ff */
[----:B------:R-:W-:Y:S06]  /*54a0*/  BRA `(.L_x_8260) ;  /* 0x0000000000647947 */ /* 0x000fec0003800000 */
.L_x_8259:
        /* <DEDUP_REMOVED lines=16> */
.L_x_8287:
[----:B------:R-:W-:Y:S01]  /*55b0*/  PRMT R0, RZ, 0x7610, R0 ;  /* 0x00007610ff007816 */ /* 0x000fe20000000000 */
[----:B------:R-:W-:Y:S06]  /*55c0*/  BRA `(.L_x_8260) ;  /* 0x00000000001c7947 */ /* 0x000fec0003800000 */
.L_x_8284:
[----:B------:R-:W2:Y:S02]  /*55d0*/  LDG.E.64 R2, desc[UR36][R2.64] ;  /* 0x0000002402027981 */ /* 0x000ea4000c1e1b00 */
[----:B--2---:R-:W0:Y:S02]  /*55e0*/  I2F.U64 R0, R2 ;  /* 0x0000000200007312 */ /* 0x004e240000301000 */
[----:B0-----:R-:W-:Y:S01]  /*55f0*/  F2FP.F16.F32.PACK_AB R0, RZ, R0 ;  /* 0x00000000ff00723e */ /* 0x001fe200000000ff */
[----:B------:R-:W-:Y:S06]  /*5600*/  BRA `(.L_x_8260) ;  /* 0x00000000000c7947 */ /* 0x000fec0003800000 */
.L_x_8283:
[----:B------:R-:W2:Y:S02]  /*5610*/  LDG.E R2, desc[UR36][R2.64] ;  /* 0x0000002402027981 */ /* 0x000ea4000c1e1900 */
[----:B--2---:R-:W-:-:S04]  /*5620*/  I2FP.F32.U32 R0, R2 ;  /* 0x0000000200007245 */ /* 0x004fc80000201000 */
[----:B------:R-:W-:-:S07]  /*5630*/  F2FP.F16.F32.PACK_AB R0, RZ, R0 ;  /* 0x00000000ff00723e */ /* 0x000fce00000000ff */
.L_x_8260:
        /* <DEDUP_REMOVED lines=22> */
.L_x_8291:
[----:B------:R-:W-:-:S06]  /*57a0*/  HADD2.F32 R5, -RZ, R4.H0_H0 ;  /* 0x20000004ff057230 */ /* 0x000fcc0000004100 */
[----:B------:R-:W0:Y:S02]  /*57b0*/  F2I.S64.TRUNC R4, R5 ;  /* 0x0000000500047311 */ /* 0x000e24000020d900 */
[----:B0-----:R0:W-:Y:S01]  /*57c0*/  STG.E.U8 desc[UR36][R2.64], R4 ;  /* 0x0000000402007986 */ /* 0x0011e2000c101124 */
[----:B------:R-:W-:Y:S05]  /*57d0*/  BRA `(.L_x_8293) ;  /* 0x0000000c006c7947 */ /* 0x000fea0003800000 */
.L_x_8290:
        /* <DEDUP_REMOVED lines=10> */
.L_x_8295:
[----:B------:R-:W-:-:S04]  /*5880*/  HADD2.F32 R4, -RZ, R4.H0_H0 ;  /* 0x20000004ff047230 */ /* 0x000fc80000004100 */
[----:B------:R-:W0:Y:S02]  /*5890*/  F2I.FTZ.TRUNC.NTZ R5, R4 ;  /* 0x0000000400057305 */ /* 0x000e24000021f100 */
[----:B0-----:R0:W-:Y:S01]  /*58a0*/  STG.E desc[UR36][R2.64], R5 ;  /* 0x0000000502007986 */ /* 0x0011e2000c101924 */
[----:B------:R-:W-:Y:S05]  /*58b0*/  BRA `(.L_x_8293) ;  /* 0x0000000c00347947 */ /* 0x000fea0003800000 */
.L_x_8294:
[----:B------:R-:W-:-:S04]  /*58c0*/  HADD2.F32 R4, -RZ, R4.H0_H0 ;  /* 0x20000004ff047230 */ /* 0x000fc80000004100 */
[----:B------:R-:W0:Y:S02]  /*58d0*/  F2I.FTZ.TRUNC.NTZ R5, R4 ;  /* 0x0000000400057305 */ /* 0x000e24000021f100 */
[----:B0-----:R0:W-:Y:S01]  /*58e0*/  STG.E.U16 desc[UR36][R2.64], R5 ;  /* 0x0000000502007986 */ /* 0x0011e2000c101524 */
[----:B------:R-:W-:Y:S05]  /*58f0*/  BRA `(.L_x_8293) ;  /* 0x0000000c00247947 */ /* 0x000fea0003800000 */
.L_x_8289:
        /* <DEDUP_REMOVED lines=9> */
.L_x_8297:
[----:B------:R0:W-:Y:S01]  /*5990*/  STG.E.U16 desc[UR36][R2.64], R4 ;  /* 0x0000000402007986 */ /* 0x0001e2000c101524 */
[----:B------:R-:W-:Y:S05]  /*59a0*/  BRA `(.L_x_8293) ;  /* 0x0000000800f87947 */ /* 0x000fea0003800000 */
.L_x_8296:
        /* <DEDUP_REMOVED lines=10> */
.L_x_8299:
[----:B------:R-:W-:-:S05]  /*5a50*/  HADD2.F32 R0, -RZ, R4.H0_H0 ;  /* 0x20000004ff007230 */ /* 0x000fca0000004100 */
[----:B------:R-:W-:-:S04]  /*5a60*/  F2FP.F16.F32.PACK_AB R0, RZ, R0 ;  /* 0x00000000ff00723e */ /* 0x000fc800000000ff */
[----:B------:R-:W-:-:S05]  /*5a70*/  PRMT R0, R0, 0x5410, RZ ;  /* 0x0000541000007816 */ /* 0x000fca00000000ff */
[----:B------:R0:W-:Y:S01]  /*5a80*/  STG.E desc[UR36][R2.64], R0 ;  /* 0x0000000002007986 */ /* 0x0001e2000c101924 */
[----:B------:R-:W-:Y:S05]  /*5a90*/  BRA `(.L_x_8293) ;  /* 0x0000000800bc7947 */ /* 0x000fea0003800000 */
.L_x_8298:
[----:B------:R-:W-:-:S05]  /*5aa0*/  HADD2.F32 R4, -RZ, R4.H0_H0 ;  /* 0x20000004ff047230 */ /* 0x000fca0000004100 */
[----:B------:R-:W-:-:S06]  /*5ab0*/  FMUL.FTZ R4, R4, 1 ;  /* 0x3f80000004047820 */ /* 0x000fcc0000410000 */
[----:B------:R-:W0:Y:S02]  /*5ac0*/  F2F.F64.F32 R4, R4 ;  /* 0x0000000400047310 */ /* 0x000e240000201800 */
[----:B0-----:R0:W-:Y:S01]  /*5ad0*/  STG.E.64 desc[UR36][R2.64], R4 ;  /* 0x0000000402007986 */ /* 0x0011e2000c101b24 */
[----:B------:R-:W-:Y:S05]  /*5ae0*/  BRA `(.L_x_8293) ;  /* 0x0000000800a87947 */ /* 0x000fea0003800000 */
.L_x_8288:
        /* <DEDUP_REMOVED lines=14> */
.L_x_8303:
        /* <DEDUP_REMOVED lines=18> */
.L_x_8306:
[----:B------:R-:W-:-:S04]  /*5cf0*/  SHF.R.U32.HI R5, RZ, 0x18, R5 ;  /* 0x00000018ff057819 */ /* 0x000fc80000011605 */
[----:B------:R-:W-:-:S07]  /*5d00*/  LOP3.LUT R0, R0, 0x80, R5, 0xf8, !PT ;  /* 0x0000008000007812 */ /* 0x000fce00078ef805 */
.L_x_8305:
[----:B------:R-:W-:Y:S05]  /*5d10*/  BSYNC.RECONVERGENT B0 ;  /* 0x0000000000007941 */ /* 0x000fea0003800200 */
.L_x_8304:
[----:B------:R0:W-:Y:S01]  /*5d20*/  STG.E.U8 desc[UR36][R2.64], R0 ;  /* 0x0000000002007986 */ /* 0x0001e2000c101124 */
[----:B------:R-:W-:Y:S05]  /*5d30*/  BRA `(.L_x_8293) ;  /* 0x0000000800147947 */ /* 0x000fea0003800000 */
.L_x_8302:
        /* <DEDUP_REMOVED lines=18> */
.L_x_8309:
[----:B------:R-:W-:-:S04]  /*5e60*/  SHF.R.U32.HI R5, RZ, 0x18, R5 ;  /* 0x00000018ff057819 */ /* 0x000fc80000011605 */
[----:B------:R-:W-:-:S07]  /*5e70*/  LOP3.LUT R0, R0, 0x80, R5, 0xf8, !PT ;  /* 0x0000008000007812 */ /* 0x000fce00078ef805 */
.L_x_8308:
[----:B------:R-:W-:Y:S05]  /*5e80*/  BSYNC.RECONVERGENT B0 ;  /* 0x0000000000007941 */ /* 0x000fea0003800200 */
.L_x_8307:
[----:B------:R0:W-:Y:S01]  /*5e90*/  STG.E.U8 desc[UR36][R2.64], R0 ;  /* 0x0000000002007986 */ /* 0x0001e2000c101124 */
[----:B------:R-:W-:Y:S05]  /*5ea0*/  BRA `(.L_x_8293) ;  /* 0x0000000400b87947 */ /* 0x000fea0003800000 */
.L_x_8301:
        /* <DEDUP_REMOVED lines=22> */
.L_x_8311:
[----:B------:R-:W-:-:S06]  /*6010*/  HADD2.F32 R4, -RZ, R4.H0_H0 ;  /* 0x20000004ff047230 */ /* 0x000fcc0000004100 */
[----:B------:R-:W0:Y:S02]  /*6020*/  F2I.U64.TRUNC R4, R4 ;  /* 0x0000000400047311 */ /* 0x000e24000020d800 */
[----:B0-----:R0:W-:Y:S01]  /*6030*/  STG.E.64 desc[UR36][R2.64], R4 ;  /* 0x0000000402007986 */ /* 0x0011e2000c101b24 */
[----:B------:R-:W-:Y:S05]  /*6040*/  BRA `(.L_x_8293) ;  /* 0x0000000400507947 */ /* 0x000fea0003800000 */
.L_x_8310:
[----:B------:R-:W-:-:S04]  /*6050*/  HADD2.F32 R4, -RZ, R4.H0_H0 ;  /* 0x20000004ff047230 */ /* 0x000fc80000004100 */
[----:B------:R-:W0:Y:S02]  /*6060*/  F2I.FTZ.U32.TRUNC.NTZ R5, R4 ;  /* 0x0000000400057305 */ /* 0x000e24000021f000 */
[----:B0-----:R0:W-:Y:S01]  /*6070*/  STG.E desc[UR36][R2.64], R5 ;  /* 0x0000000502007986 */ /* 0x0011e2000c101924 */
[----:B------:R-:W-:Y:S05]  /*6080*/  BRA `(.L_x_8293) ;  /* 0x0000000400407947 */ /* 0x000fea0003800000 */
.L_x_8300:
        /* <DEDUP_REMOVED lines=11> */
.L_x_8313:
[----:B------:R-:W-:Y:S01]  /*6140*/  HADD2.F32 R4, -RZ, R4.H0_H0 ;  /* 0x20000004ff047230 */ /* 0x000fe20000004100 */
[----:B------:R-:W-:-:S04]  /*6150*/  CS2R R6, SRZ ;  /* 0x0000000000067805 */ /* 0x000fc8000001ff00 */
[----:B------:R-:W-:-:S06]  /*6160*/  FMUL.FTZ R4, R4, 1 ;  /* 0x3f80000004047820 */ /* 0x000fcc0000410000 */
[----:B------:R-:W0:Y:S02]  /*6170*/  F2F.F64.F32 R4, R4 ;  /* 0x0000000400047310 */ /* 0x000e240000201800 */
[----:B0-----:R4:W-:Y:S01]  /*6180*/  STG.E.128 desc[UR36][R2.64], R4 ;  /* 0x0000000402007986 */ /* 0x0019e2000c101d24 */
[----:B------:R-:W-:Y:S05]  /*6190*/  BRA `(.L_x_8293) ;  /* 0x0000000000fc7947 */ /* 0x000fea0003800000 */
.L_x_8312:
[----:B------:R-:W-:-:S09]  /*61a0*/  UISETP.NE.AND UP0, UPT, UR4, 0xf, UPT ;  /* 0x0000000f0400788c */ /* 0x000fd2000bf05270 */
[----:B------:R-:W-:Y:S05]  /*61b0*/  BRA.U !UP0, `(.L_x_8314) ;  /* 0x0000000108e87547 */ /* 0x000fea000b800000 */
[----:B------:R-:W-:-:S09]  /*61c0*/  UISETP.NE.AND UP0, UPT, UR4, 0x17, UPT ;  /* 0x000000170400788c */ /* 0x000fd2000bf05270 */
[----:B------:R-:W-:Y:S05]  /*61d0*/  BRA.U !UP0, `(.L_x_8315) ;  /* 0x0000000108907547 */ /* 0x000fea000b800000 */
[----:B------:R-:W-:-:S09]  /*61e0*/  UISETP.NE.AND UP0, UPT, UR4, 0x18, UPT ;  /* 0x000000180400788c */ /* 0x000fd2000bf05270 */
[----:B------:R-:W-:Y:S05]  /*61f0*/  BRA.U !UP0, `(.L_x_8316) ;  /* 0x0000000108447547 */ /* 0x000fea000b800000 */
.L_x_8292:
        /* <DEDUP_REMOVED lines=16> */
.L_x_8317:
[----:B------:R-:W-:Y:S05]  /*6300*/  BRA `(.L_x_8293) ;  /* 0x0000000000a07947 */ /* 0x000fea0003800000 */
.L_x_8316:
        /* <DEDUP_REMOVED lines=13> */
.L_x_8319:
[----:B------:R-:W-:Y:S05]  /*63e0*/  BSYNC.RECONVERGENT B0 ;  /* 0x0000000000007941 */ /* 0x000fea0003800200 */
.L_x_8318:
[----:B------:R-:W-:-:S05]  /*63f0*/  LOP3.LUT R5, R0, 0x80, R5, 0xf8, !PT ;  /* 0x0000008000057812 */ /* 0x000fca00078ef805 */
[----:B------:R2:W-:Y:S01]  /*6400*/  STG.E.U8 desc[UR36][R2.64], R5 ;  /* 0x0000000502007986 */ /* 0x0005e2000c101124 */
[----:B------:R-:W-:Y:S05]  /*6410*/  BRA `(.L_x_8293) ;  /* 0x00000000005c7947 */ /* 0x000fea0003800000 */
.L_x_8315:
        /* <DEDUP_REMOVED lines=12> */
.L_x_8321:
[----:B------:R-:W-:Y:S01]  /*64e0*/  IMAD.MOV.U32 R0, RZ, RZ, 0x7f ;  /* 0x0000007fff007424 */ /* 0x000fe200078e00ff */
[----:B------:R-:W-:-:S04]  /*64f0*/  ISETP.GT.U32.AND P0, PT, R4, 0x7f800000, PT ;  /* 0x7f8000000400780c */ /* 0x000fc80003f04070 */
[----:B------:R-:W-:-:S09]  /*6500*/  SEL R0, R0, 0x7c, P0 ;  /* 0x0000007c00007807 */ /* 0x000fd20000000000 */
.L_x_8322:
[----:B------:R-:W-:Y:S05]  /*6510*/  BSYNC.RECONVERGENT B0 ;  /* 0x0000000000007941 */ /* 0x000fea0003800200 */
.L_x_8320:
[----:B------:R-:W-:-:S04]  /*6520*/  SHF.R.U32.HI R5, RZ, 0x18, R5 ;  /* 0x00000018ff057819 */ /* 0x000fc80000011605 */
[----:B------:R-:W-:-:S05]  /*6530*/  LOP3.LUT R5, R0, 0x80, R5, 0xf8, !PT ;  /* 0x0000008000057812 */ /* 0x000fca00078ef805 */
[----:B------:R1:W-:Y:S01]  /*6540*/  STG.E.U8 desc[UR36][R2.64], R5 ;  /* 0x0000000502007986 */ /* 0x0003e2000c101124 */
[----:B------:R-:W-:Y:S05]  /*6550*/  BRA `(.L_x_8293) ;  /* 0x00000000000c7947 */ /* 0x000fea0003800000 */
.L_x_8314:
[----:B------:R-:W-:-:S05]  /*6560*/  HADD2.F32 R0, -RZ, R4.H0_H0 ;  /* 0x20000004ff007230 */ /* 0x000fca0000004100 */
[----:B------:R-:W-:-:S05]  /*6570*/  F2FP.BF16.F32.PACK_AB R0, RZ, R0 ;  /* 0x00000000ff00723e */ /* 0x000fca00000010ff */
[----:B------:R0:W-:Y:S02]  /*6580*/  STG.E.U16 desc[UR36][R2.64], R0 ;  /* 0x0000000002007986 */ /* 0x0001e4000c101524 */
.L_x_8293:
[----:B------:R-:W-:-:S07]  /*6590*/  VIADD R17, R17, 0x80 ;  /* 0x0000008011117836 */ /* 0x000fce0000000000 */
.L_x_8253:
[----:B------:R-:W-:Y:S05]  /*65a0*/  BSYNC.RECONVERGENT B6 ;  /* 0x0000000000067941 */ /* 0x000fea0003800200 */
.L_x_8252:
        /* <DEDUP_REMOVED lines=307> */
.L_x_8325:
        /* <DEDUP_REMOVED lines=18> */
.L_x_8329:
[----:B------:R-:W2:Y:S02]  /*7a00*/  LDG.E.U8 R2, desc[UR36][R2.64] ;  /* 0x0000002402027981 */ /* 0x000ea4000c1e1100 */
[----:B--2---:R-:W-:-:S04]  /*7a10*/  I2FP.F32.U32 R0, R2 ;  /* 0x0000000200007245 */ /* 0x004fc80000201000 */
[----:B------:R-:W-:Y:S01]  /*7a20*/  F2FP.F16.F32.PACK_AB R0, RZ, R0 ;  /* 0x00000000ff00723e */ /* 0x000fe200000000ff */
[----:B------:R-:W-:Y:S06]  /*7a30*/  BRA `(.L_x_8331) ;  /* 0x0000000c009c7947 */ /* 0x000fec0003800000 */
.L_x_8328:
        /* <DEDUP_REMOVED lines=10> */
.L_x_8333:
[----:B------:R-:W2:Y:S02]  /*7ae0*/  LDG.E R2, desc[UR36][R2.64] ;  /* 0x0000002402027981 */ /* 0x000ea4000c1e1900 */
[----:B--2---:R-:W-:-:S04]  /*7af0*/  I2FP.F32.S32 R0, R2 ;  /* 0x0000000200007245 */ /* 0x004fc80000201400 */
[----:B------:R-:W-:Y:S01]  /*7b00*/  F2FP.F16.F32.PACK_AB R0, RZ, R0 ;  /* 0x00000000ff00723e */ /* 0x000fe200000000ff */
[----:B------:R-:W-:Y:S06]  /*7b10*/  BRA `(.L_x_8331) ;  /* 0x0000000c00647947 */ /* 0x000fec0003800000 */
.L_x_8332:
[----:B------:R-:W2:Y:S02]  /*7b20*/  LDG.E.U16 R2, desc[UR36][R2.64] ;  /* 0x0000002402027981 */ /* 0x000ea4000c1e1500 */
[----:B--2---:R-:W0:Y:S02]  /*7b30*/  I2F.S16 R0, R2 ;  /* 0x0000000200007306 */ /* 0x004e240000101400 */
[----:B0-----:R-:W-:Y:S01]  /*7b40*/  F2FP.F16.F32.PACK_AB R0, RZ, R0 ;  /* 0x00000000ff00723e */ /* 0x001fe200000000ff */
[----:B------:R-:W-:Y:S06]  /*7b50*/  BRA `(.L_x_8331) ;  /* 0x0000000c00547947 */ /* 0x000fec0003800000 */
.L_x_8327:
        /* <DEDUP_REMOVED lines=9> */
.L_x_8335:
[----:B------:R1:W5:Y:S01]  /*7bf0*/  LDG.E.U16 R0, desc[UR36][R2.64] ;  /* 0x0000002402007981 */ /* 0x000362000c1e1500 */
[----:B------:R-:W-:Y:S05]  /*7c00*/  BRA `(.L_x_8331) ;  /* 0x0000000c00287947 */ /* 0x000fea0003800000 */
.L_x_8334:
        /* <DEDUP_REMOVED lines=9> */
.L_x_8337:
[----:B------:R0:W5:Y:S01]  /*7ca0*/  LDG.E.U16 R0, desc[UR36][R2.64] ;  /* 0x0000002402007981 */ /* 0x000162000c1e1500 */
[----:B------:R-:W-:Y:S05]  /*7cb0*/  BRA `(.L_x_8331) ;  /* 0x0000000800fc7947 */ /* 0x000fea0003800000 */
.L_x_8336:
        /* <DEDUP_REMOVED lines=12> */
.L_x_8326:
        /* <DEDUP_REMOVED lines=13> */
.L_x_8340:
        /* <DEDUP_REMOVED lines=12> */
.L_x_8339:
        /* <DEDUP_REMOVED lines=27> */
.L_x_8342:
        /* <DEDUP_REMOVED lines=13> */
.L_x_8341:
[----:B------:R-:W2:Y:S02]  /*8190*/  LDG.E.U16 R0, desc[UR36][R2.64] ;  /* 0x0000002402007981 */ /* 0x000ea4000c1e1500 */
[----:B--2---:R-:W-:-:S05]  /*81a0*/  IMAD.U32 R0, R0, 0x10000, RZ ;  /* 0x0001000000007824 */ /* 0x004fca00078e00ff */
[----:B------:R-:W-:Y:S01]  /*81b0*/  F2FP.F16.F32.PACK_AB R0, RZ, R0 ;  /* 0x00000000ff00723e */ /* 0x000fe200000000ff */
[----:B------:R-:W-:Y:S06]  /*81c0*/  BRA `(.L_x_8331) ;  /* 0x0000000400b87947 */ /* 0x000fec0003800000 */
.L_x_8338:
        /* <DEDUP_REMOVED lines=12> */
.L_x_8345:
        /* <DEDUP_REMOVED lines=21> */
.L_x_8349:
[----:B------:R-:W-:Y:S05]  /*83e0*/  BSYNC.RECONVERGENT B1 ;  /* 0x0000000000017941 */ /* 0x000fea0003800200 */
.L_x_8348:
[----:B------:R-:W-:Y:S01]  /*83f0*/  IMAD.SHL.U32 R0, R0, 0x100000, RZ ;  /* 0x0010000000007824 */ /* 0x000fe200078e00ff */
[----:B------:R-:W-:-:S04]  /*8400*/  LEA R2, R2, 0x3b800000, 0x17 ;  /* 0x3b80000002027811 */ /* 0x000fc800078eb8ff */
[----:B------:R-:W-:-:S07]  /*8410*/  LOP3.LUT R0, R2, R0, R7, 0xfe, !PT ;  /* 0x0000000002007212 */ /* 0x000fce00078efe07 */
.L_x_8347:
[----:B------:R-:W-:Y:S05]  /*8420*/  BSYNC.RECONVERGENT B0 ;  /* 0x0000000000007941 */ /* 0x000fea0003800200 */
.L_x_8346:
[----:B------:R-:W-:Y:S01]  /*8430*/  F2FP.F16.F32.PACK_AB R0, RZ, R0 ;  /* 0x00000000ff00723e */ /* 0x000fe200000000ff */
[----:B------:R-:W-:Y:S06]  /*8440*/  BRA `(.L_x_8331) ;  /* 0x0000000400187947 */ /* 0x000fec0003800000 */
.L_x_8344:
        /* <DEDUP_REMOVED lines=21> */
.L_x_8353:
[----:B------:R-:W-:Y:S05]  /*85a0*/  BSYNC.RECONVERGENT B1 ;  /* 0x0000000000017941 */ /* 0x000fea0003800200 */
.L_x_8352:
[----:B------:R-:W-:Y:S02]  /*85b0*/  SHF.L.U32 R0, R0, 0x15, RZ ;  /* 0x0000001500007819 */ /* 0x000fe400000006ff */
[----:B------:R-:W-:-:S04]  /*85c0*/  LEA R2, R2, 0x37800000, 0x17 ;  /* 0x3780000002027811 */ /* 0x000fc800078eb8ff */
[----:B------:R-:W-:-:S07]  /*85d0*/  LOP3.LUT R0, R2, R0, R7, 0xfe, !PT ;  /* 0x0000000002007212 */ /* 0x000fce00078efe07 */
.L_x_8351:
[----:B------:R-:W-:Y:S05]  /*85e0*/  BSYNC.RECONVERGENT B0 ;  /* 0x0000000000007941 */ /* 0x000fea0003800200 */
.L_x_8350:
[----:B------:R-:W-:Y:S01]  /*85f0*/  F2FP.F16.F32.PACK_AB R0, RZ, R0 ;  /* 0x00000000ff00723e */ /* 0x000fe200000000ff */
[----:B------:R-:W-:Y:S06]  /*8600*/  BRA `(.L_x_8331) ;  /* 0x0000000000a87947 */ /* 0x000fec0003800000 */
.L_x_8343:
        /* <DEDUP_REMOVED lines=14> */
.L_x_8357:
[----:B------:R-:W-:Y:S05]  /*86f0*/  BSYNC.RECONVERGENT B0 ;  /* 0x0000000000007941 */ /* 0x000fea0003800200 */
.L_x_8356:
[----:B------:R-:W-:Y:S01]  /*8700*/  F2FP.F16.F32.PACK_AB R0, RZ, R0 ;  /* 0x00000000ff00723e */ /* 0x000fe200000000ff */
[----:B------:R-:W-:Y:S06]  /*8710*/  BRA `(.L_x_8331) ;  /* 0x0000000000647947 */ /* 0x000fec0003800000 */
.L_x_8330:
        /* <DEDUP_REMOVED lines=16> */
.L_x_8358:
[----:B------:R-:W-:Y:S01]  /*8820*/  PRMT R0, RZ, 0x7610, R0 ;  /* 0x00007610ff007816 */ /* 0x000fe20000000000 */
[----:B------:R-:W-:Y:S06]  /*8830*/  BRA `(.L_x_8331) ;  /* 0x00000000001c7947 */ /* 0x000fec0003800000 */
.L_x_8355:
[----:B------:R-:W2:Y:S02]  /*8840*/  LDG.E.64 R2, desc[UR36][R2.64] ;  /* 0x0000002402027981 */ /* 0x000ea4000c1e1b00 */
[----:B--2---:R-:W0:Y:S02]  /*8850*/  I2F.U64 R0, R2 ;  /* 0x0000000200007312 */ /* 0x004e240000301000 */
[----:B0-----:R-:W-:Y:S01]  /*8860*/  F2FP.F16.F32.PACK_AB R0, RZ, R0 ;  /* 0x00000000ff00723e */ /* 0x001fe200000000ff */
[----:B------:R-:W-:Y:S06]  /*8870*/  BRA `(.L_x_8331) ;  /* 0x00000000000c7947 */ /* 0x000fec0003800000 */
.L_x_8354:
[----:B------:R-:W2:Y:S02]  /*8880*/  LDG.E R2, desc[UR36][R2.64] ;  /* 0x0000002402027981 */ /* 0x000ea4000c1e1900 */
[----:B--2---:R-:W-:-:S04]  /*8890*/  I2FP.F32.U32 R0, R2 ;  /* 0x0000000200007245 */ /* 0x004fc80000201000 */
[----:B------:R-:W-:-:S07]  /*88a0*/  F2FP.F16.F32.PACK_AB R0, RZ, R0 ;  /* 0x00000000ff00723e */ /* 0x000fce00000000ff */
.L_x_8331:
        /* <DEDUP_REMOVED lines=22> */
.L_x_8362:
[----:B------:R-:W-:-:S06]  /*8a10*/  HADD2.F32 R5, -RZ, R4.H0_H0 ;  /* 0x20000004ff057230 */ /* 0x000fcc0000004100 */
[----:B------:R-:W0:Y:S02]  /*8a20*/  F2I.S64.TRUNC R4, R5 ;  /* 0x0000000500047311 */ /* 0x000e24000020d900 */
[----:B0-----:R4:W-:Y:S01]  /*8a30*/  STG.E.U8 desc[UR36][R2.64], R4 ;  /* 0x0000000402007986 */ /* 0x0019e2000c101124 */
[----:B------:R-:W-:Y:S05]  /*8a40*/  BRA `(.L_x_8364) ;  /* 0x0000000c006c7947 */ /* 0x000fea0003800000 */
.L_x_8361:
        /* <DEDUP_REMOVED lines=10> */
.L_x_8366:
[----:B------:R-:W-:-:S04]  /*8af0*/  HADD2.F32 R4, -RZ, R4.H0_H0 ;  /* 0x20000004ff047230 */ /* 0x000fc80000004100 */
[----:B------:R-:W0:Y:S02]  /*8b00*/  F2I.FTZ.TRUNC.NTZ R5, R4 ;  /* 0x0000000400057305 */ /* 0x000e24000021f100 */
[----:B0-----:R2:W-:Y:S01]  /*8b10*/  STG.E desc[UR36][R2.64], R5 ;  /* 0x0000000502007986 */ /* 0x0015e2000c101924 */
[----:B------:R-:W-:Y:S05]  /*8b20*/  BRA `(.L_x_8364) ;  /* 0x0000000c00347947 */ /* 0x000fea0003800000 */
.L_x_8365:
[----:B------:R-:W-:-:S04]  /*8b30*/  HADD2.F32 R4, -RZ, R4.H0_H0 ;  /* 0x20000004ff047230 */ /* 0x000fc80000004100 */
[----:B------:R-:W0:Y:S02]  /*8b40*/  F2I.FTZ.TRUNC.NTZ R5, R4 ;  /* 0x0000000400057305 */ /* 0x000e24000021f100 */
[----:B0-----:R0:W-:Y:S01]  /*8b50*/  STG.E.U16 desc[UR36][R2.64], R5 ;  /* 0x0000000502007986 */ /* 0x0011e2000c101524 */
[----:B------:R-:W-:Y:S05]  /*8b60*/  BRA `(.L_x_8364) ;  /* 0x0000000c00247947 */ /* 0x000fea0003800000 */
.L_x_8360:
        /* <DEDUP_REMOVED lines=9> */
.L_x_8368:
[----:B------:R0:W-:Y:S01]  /*8c00*/  STG.E.U16 desc[UR36][R2.64], R4 ;  /* 0x0000000402007986 */ /* 0x0001e2000c101524 */
[----:B------:R-:W-:Y:S05]  /*8c10*/  BRA `(.L_x_8364) ;  /* 0x0000000800f87947 */ /* 0x000fea0003800000 */
.L_x_8367:
        /* <DEDUP_REMOVED lines=10> */
.L_x_8370:
[----:B------:R-:W-:-:S05]  /*8cc0*/  HADD2.F32 R0, -RZ, R4.H0_H0 ;  /* 0x20000004ff007230 */ /* 0x000fca0000004100 */
[----:B------:R-:W-:-:S04]  /*8cd0*/  F2FP.F16.F32.PACK_AB R0, RZ, R0 ;  /* 0x00000000ff00723e */ /* 0x000fc800000000ff */
[----:B------:R-:W-:-:S05]  /*8ce0*/  PRMT R0, R0, 0x5410, RZ ;  /* 0x0000541000007816 */ /* 0x000fca00000000ff */
[----:B------:R0:W-:Y:S01]  /*8cf0*/  STG.E desc[UR36][R2.64], R0 ;  /* 0x0000000002007986 */ /* 0x0001e2000c101924 */
[----:B------:R-:W-:Y:S05]  /*8d00*/  BRA `(.L_x_8364) ;  /* 0x0000000800bc7947 */ /* 0x000fea0003800000 */
.L_x_8369:
[----:B------:R-:W-:-:S05]  /*8d10*/  HADD2.F32 R4, -RZ, R4.H0_H0 ;  /* 0x20000004ff047230 */ /* 0x000fca0000004100 */
[----:B------:R-:W-:-:S06]  /*8d20*/  FMUL.FTZ R4, R4, 1 ;  /* 0x3f80000004047820 */ /* 0x000fcc0000410000 */
[----:B------:R-:W0:Y:S02]  /*8d30*/  F2F.F64.F32 R4, R4 ;  /* 0x0000000400047310 */ /* 0x000e240000201800 */
[----:B0-----:R0:W-:Y:S01]  /*8d40*/  STG.E.64 desc[UR36][R2.64], R4 ;  /* 0x0000000402007986 */ /* 0x0011e2000c101b24 */
[----:B------:R-:W-:Y:S05]  /*8d50*/  BRA `(.L_x_8364) ;  /* 0x0000000800a87947 */ /* 0x000fea0003800000 */
.L_x_8359:
        /* <DEDUP_REMOVED lines=14> */
.L_x_8374:
        /* <DEDUP_REMOVED lines=18> */
.L_x_8377:
[----:B------:R-:W-:-:S04]  /*8f60*/  SHF.R.U32.HI R5, RZ, 0x18, R5 ;  /* 0x00000018ff057819 */ /* 0x000fc80000011605 */
[----:B------:R-:W-:-:S07]  /*8f70*/  LOP3.LUT R0, R0, 0x80, R5, 0xf8, !PT ;  /* 0x0000008000007812 */ /* 0x000fce00078ef805 */
.L_x_8376:
[----:B------:R-:W-:Y:S05]  /*8f80*/  BSYNC.RECONVERGENT B0 ;  /* 0x0000000000007941 */ /* 0x000fea0003800200 */
.L_x_8375:
[----:B------:R0:W-:Y:S01]  /*8f90*/  STG.E.U8 desc[UR36][R2.64], R0 ;  /* 0x0000000002007986 */ /* 0x0001e2000c101124 */
[----:B------:R-:W-:Y:S05]  /*8fa0*/  BRA `(.L_x_8364) ;  /* 0x0000000800147947 */ /* 0x000fea0003800000 */
.L_x_8373:
        /* <DEDUP_REMOVED lines=18> */
.L_x_8380:
[----:B------:R-:W-:-:S04]  /*90d0*/  SHF.R.U32.HI R5, RZ, 0x18, R5 ;  /* 0x00000018ff057819 */ /* 0x000fc80000011605 */
[----:B------:R-:W-:-:S07]  /*90e0*/  LOP3.LUT R0, R0, 0x80, R5, 0xf8, !PT ;  /* 0x0000008000007812 */ /* 0x000fce00078ef805 */
.L_x_8379:
[----:B------:R-:W-:Y:S05]  /*90f0*/  BSYNC.RECONVERGENT B0 ;  /* 0x0000000000007941 */ /* 0x000fea0003800200 */
.L_x_8378:
[----:B------:R0:W-:Y:S01]  /*9100*/  STG.E.U8 desc[UR36][R2.64], R0 ;  /* 0x0000000002007986 */ /* 0x0001e2000c101124 */
[----:B------:R-:W-:Y:S05]  /*9110*/  BRA `(.L_x_8364) ;  /* 0x0000000400b87947 */ /* 0x000fea0003800000 */
.L_x_8372:
        /* <DEDUP_REMOVED lines=22> */
.L_x_8382:
[----:B------:R-:W-:-:S06]  /*9280*/  HADD2.F32 R4, -RZ, R4.H0_H0 ;  /* 0x20000004ff047230 */ /* 0x000fcc0000004100 */
[----:B------:R-:W0:Y:S02]  /*9290*/  F2I.U64.TRUNC R4, R4 ;  /* 0x0000000400047311 */ /* 0x000e24000020d800 */
[----:B0-----:R0:W-:Y:S01]  /*92a0*/  STG.E.64 desc[UR36][R2.64], R4 ;  /* 0x0000000402007986 */ /* 0x0011e2000c101b24 */
[----:B------:R-:W-:Y:S05]  /*92b0*/  BRA `(.L_x_8364) ;  /* 0x0000000400507947 */ /* 0x000fea0003800000 */
.L_x_8381:
[----:B------:R-:W-:-:S04]  /*92c0*/  HADD2.F32 R4, -RZ, R4.H0_H0 ;  /* 0x20000004ff047230 */ /* 0x000fc80000004100 */
[----:B------:R-:W0:Y:S02]  /*92d0*/  F2I.FTZ.U32.TRUNC.NTZ R5, R4 ;  /* 0x0000000400057305 */ /* 0x000e24000021f000 */
[----:B0-----:R0:W-:Y:S01]  /*92e0*/  STG.E desc[UR36][R2.64], R5 ;  /* 0x0000000502007986 */ /* 0x0011e2000c101924 */
[----:B------:R-:W-:Y:S05]  /*92f0*/  BRA `(.L_x_8364) ;  /* 0x0000000400407947 */ /* 0x000fea0003800000 */
.L_x_8371:
        /* <DEDUP_REMOVED lines=11> */
.L_x_8384:
[----:B------:R-:W-:Y:S01]  /*93b0*/  HADD2.F32 R4, -RZ, R4.H0_H0 ;  /* 0x20000004ff047230 */ /* 0x000fe20000004100 */
[----:B------:R-:W-:-:S04]  /*93c0*/  CS2R R6, SRZ ;  /* 0x0000000000067805 */ /* 0x000fc8000001ff00 */
[----:B------:R-:W-:-:S06]  /*93d0*/  FMUL.FTZ R4, R4, 1 ;  /* 0x3f80000004047820 */ /* 0x000fcc0000410000 */
[----:B------:R-:W0:Y:S02]  /*93e0*/  F2F.F64.F32 R4, R4 ;  /* 0x0000000400047310 */ /* 0x000e240000201800 */
[----:B0-----:R0:W-:Y:S01]  /*93f0*/  STG.E.128 desc[UR36][R2.64], R4 ;  /* 0x0000000402007986 */ /* 0x0011e2000c101d24 */
[----:B------:R-:W-:Y:S05]  /*9400*/  BRA `(.L_x_8364) ;  /* 0x0000000000fc7947 */ /* 0x000fea0003800000 */
.L_x_8383:
[----:B------:R-:W-:-:S09]  /*9410*/  UISETP.NE.AND UP0, UPT, UR4, 0xf, UPT ;  /* 0x0000000f0400788c */ /* 0x000fd2000bf05270 */
[----:B------:R-:W-:Y:S05]  /*9420*/  BRA.U !UP0, `(.L_x_8385) ;  /* 0x0000000108e87547 */ /* 0x000fea000b800000 */
[----:B------:R-:W-:-:S09]  /*9430*/  UISETP.NE.AND UP0, UPT, UR4, 0x17, UPT ;  /* 0x000000170400788c */ /* 0x000fd2000bf05270 */
[----:B------:R-:W-:Y:S05]  /*9440*/  BRA.U !UP0, `(.L_x_8386) ;  /* 0x0000000108907547 */ /* 0x000fea000b800000 */
[----:B------:R-:W-:-:S09]  /*9450*/  UISETP.NE.AND UP0, UPT, UR4, 0x18, UPT ;  /* 0x000000180400788c */ /* 0x000fd2000bf05270 */
[----:B------:R-:W-:Y:S05]  /*9460*/  BRA.U !UP0, `(.L_x_8387) ;  /* 0x0000000108447547 */ /* 0x000fea000b800000 */
.L_x_8363:
        /* <DEDUP_REMOVED lines=16> */
.L_x_8388:
[----:B------:R-:W-:Y:S05]  /*9570*/  BRA `(.L_x_8364) ;  /* 0x0000000000a07947 */ /* 0x000fea0003800000 */
.L_x_8387:
        /* <DEDUP_REMOVED lines=13> */
.L_x_8390:
[----:B------:R-:W-:Y:S05]  /*9650*/  BSYNC.RECONVERGENT B0 ;  /* 0x0000000000007941 */ /* 0x000fea0003800200 */
.L_x_8389:
[----:B------:R-:W-:-:S05]  /*9660*/  LOP3.LUT R5, R0, 0x80, R5, 0xf8, !PT ;  /* 0x0000008000057812 */ /* 0x000fca00078ef805 */
[----:B------:R0:W-:Y:S01]  /*9670*/  STG.E.U8 desc[UR36][R2.64], R5 ;  /* 0x0000000502007986 */ /* 0x0001e2000c101124 */
[----:B------:R-:W-:Y:S05]  /*9680*/  BRA `(.L_x_8364) ;  /* 0x00000000005c7947 */ /* 0x000fea0003800000 */
.L_x_8386:
        /* <DEDUP_REMOVED lines=12> */
.L_x_8392:
[----:B------:R-:W-:Y:S02]  /*9750*/  ISETP.GT.U32.AND P0, PT, R4, 0x7f800000, PT ;  /* 0x7f8000000400780c */ /* 0x000fe40003f04070 */
[----:B------:R-:W-:-:S04]  /*9760*/  MOV R0, 0x7f ;  /* 0x0000007f00007802 */ /* 0x000fc80000000f00 */
[----:B------:R-:W-:-:S07]  /*9770*/  SEL R0, R0, 0x7c, P0 ;  /* 0x0000007c00007807 */ /* 0x000fce0000000000 */
.L_x_8393:
[----:B------:R-:W-:Y:S05]  /*9780*/  BSYNC.RECONVERGENT B0 ;  /* 0x0000000000007941 */ /* 0x000fea0003800200 */
.L_x_8391:
[----:B------:R-:W-:-:S04]  /*9790*/  SHF.R.U32.HI R5, RZ, 0x18, R5 ;  /* 0x00000018ff057819 */ /* 0x000fc80000011605 */
[----:B------:R-:W-:-:S05]  /*97a0*/  LOP3.LUT R5, R0, 0x80, R5, 0xf8, !PT ;  /* 0x0000008000057812 */ /* 0x000fca00078ef805 */
[----:B------:R0:W-:Y:S01]  /*97b0*/  STG.E.U8 desc[UR36][R2.64], R5 ;  /* 0x0000000502007986 */ /* 0x0001e2000c101124 */
[----:B------:R-:W-:Y:S05]  /*97c0*/  BRA `(.L_x_8364) ;  /* 0x00000000000c7947 */ /* 0x000fea0003800000 */
.L_x_8385:
[----:B------:R-:W-:-:S05]  /*97d0*/  HADD2.F32 R0, -RZ, R4.H0_H0 ;  /* 0x20000004ff007230 */ /* 0x000fca0000004100 */
[----:B------:R-:W-:-:S05]  /*97e0*/  F2FP.BF16.F32.PACK_AB R0, RZ, R0 ;  /* 0x00000000ff00723e */ /* 0x000fca00000010ff */
[----:B------:R0:W-:Y:S02]  /*97f0*/  STG.E.U16 desc[UR36][R2.64], R0 ;  /* 0x0000000002007986 */ /* 0x0001e4000c101524 */
.L_x_8364:
[----:B------:R-:W-:-:S07]  /*9800*/  VIADD R17, R17, 0x80 ;  /* 0x0000008011117836 */ /* 0x000fce0000000000 */
.L_x_8324:
[----:B------:R-:W-:Y:S05]  /*9810*/  BSYNC.RECONVERGENT B6 ;  /* 0x0000000000067941 */ /* 0x000fea0003800200 */
.L_x_8323:
        /* <DEDUP_REMOVED lines=306> */
.L_x_8394:
        /* <DEDUP_REMOVED lines=20> */
.L_x_8398:
[----:B------:R-:W2:Y:S02]  /*ac80*/  LDG.E.U8 R2, desc[UR36][R2.64] ;  /* 0x0000002402027981 */ /* 0x000ea4000c1e1100 */
[----:B--2---:R-:W-:-:S04]  /*ac90*/  I2FP.F32.U32 R0, R2 ;  /* 0x0000000200007245 */ /* 0x004fc80000201000 */
[----:B------:R-:W-:Y:S01]  /*aca0*/  F2FP.F16.F32.PACK_AB R0, RZ, R0 ;  /* 0x00000000ff00723e */ /* 0x000fe200000000ff */
[----:B------:R-:W-:Y:S06]  /*acb0*/  BRA `(.L_x_8400) ;  /* 0x0000000c009c7947 */ /* 0x000fec0003800000 */
.L_x_8397:
        /* <DEDUP_REMOVED lines=10> */
.L_x_8402:
[----:B------:R-:W2:Y:S02]  /*ad60*/  LDG.E R2, desc[UR36][R2.64] ;  /* 0x0000002402027981 */ /* 0x000ea4000c1e1900 */
[----:B--2---:R-:W-:-:S04]  /*ad70*/  I2FP.F32.S32 R0, R2 ;  /* 0x0000000200007245 */ /* 0x004fc80000201400 */
[----:B------:R-:W-:Y:S01]  /*ad80*/  F2FP.F16.F32.PACK_AB R0, RZ, R0 ;  /* 0x00000000ff00723e */ /* 0x000fe200000000ff */
[----:B------:R-:W-:Y:S06]  /*ad90*/  BRA `(.L_x_8400) ;  /* 0x0000000c00647947 */ /* 0x000fec0003800000 */
.L_x_8401:
[----:B------:R-:W2:Y:S02]  /*ada0*/  LDG.E.U16 R2, desc[UR36][R2.64] ;  /* 0x0000002402027981 */ /* 0x000ea4000c1e1500 */
[----:B--2---:R-:W0:Y:S02]  /*adb0*/  I2F.S16 R0, R2 ;  /* 0x0000000200007306 */ /* 0x004e240000101400 */
[----:B0-----:R-:W-:Y:S01]  /*adc0*/  F2FP.F16.F32.PACK_AB R0, RZ, R0 ;  /* 0x00000000ff00723e */ /* 0x001fe200000000ff */
[----:B------:R-:W-:Y:S06]  /*add0*/  BRA `(.L_x_8400) ;  /* 0x0000000c00547947 */ /* 0x000fec0003800000 */
.L_x_8396:
        /* <DEDUP_REMOVED lines=9> */
.L_x_8404:
[----:B------:R1:W5:Y:S01]  /*ae70*/  LDG.E.U16 R0, desc[UR36][R2.64] ;  /* 0x0000002402007981 */ /* 0x000362000c1e1500 */
[----:B------:R-:W-:Y:S05]  /*ae80*/  BRA `(.L_x_8400) ;  /* 0x0000000c00287947 */ /* 0x000fea0003800000 */
.L_x_8403:
        /* <DEDUP_REMOVED lines=9> */
.L_x_8406:
[----:B------:R0:W5:Y:S01]  /*af20*/  LDG.E.U16 R0, desc[UR36][R2.64] ;  /* 0x0000002402007981 */ /* 0x000162000c1e1500 */
[----:B------:R-:W-:Y:S05]  /*af30*/  BRA `(.L_x_8400) ;  /* 0x0000000800fc7947 */ /* 0x000fea0003800000 */
.L_x_8405:
        /* <DEDUP_REMOVED lines=12> */
.L_x_8395:
        /* <DEDUP_REMOVED lines=13> */
.L_x_8409:
        /* <DEDUP_REMOVED lines=12> */
.L_x_8408:
        /* <DEDUP_REMOVED lines=27> */
.L_x_8411:
        /* <DEDUP_REMOVED lines=13> */
.L_x_8410:
[----:B------:R-:W2:Y:S02]  /*b410*/  LDG.E.U16 R0, desc[UR36][R2.64] ;  /* 0x0000002402007981 */ /* 0x000ea4000c1e1500 */
[----:B--2---:R-:W-:-:S04]  /*b420*/  SHF.L.U32 R0, R0, 0x10, RZ ;  /* 0x0000001000007819 */ /* 0x004fc800000006ff */
[----:B------:R-:W-:Y:S01]  /*b430*/  F2FP.F16.F32.PACK_AB R0, RZ, R0 ;  /* 0x00000000ff00723e */ /* 0x000fe200000000ff */
[----:B------:R-:W-:Y:S06]  /*b440*/  BRA `(.L_x_8400) ;  /* 0x0000000400b87947 */ /* 0x000fec0003800000 */
.L_x_8407:
        /* <DEDUP_REMOVED lines=12> */
.L_x_8414:
        /* <DEDUP_REMOVED lines=21> */
.L_x_8418:
[----:B------:R-:W-:Y:S05]  /*b660*/  BSYNC.RECONVERGENT B1 ;  /* 0x0000000000017941 */ /* 0x000fea0003800200 */
.L_x_8417:
[----:B------:R-:W-:Y:S01]  /*b670*/  IMAD.SHL.U32 R0, R0, 0x100000, RZ ;  /* 0x0010000000007824 */ /* 0x000fe200078e00ff */
[----:B------:R-:W-:-:S04]  /*b680*/  LEA R2, R2, 0x3b800000, 0x17 ;  /* 0x3b80000002027811 */ /* 0x000fc800078eb8ff */
[----:B------:R-:W-:-:S07]  /*b690*/  LOP3.LUT R0, R2, R0, R7, 0xfe, !PT ;  /* 0x0000000002007212 */ /* 0x000fce00078efe07 */
.L_x_8416:
[----:B------:R-:W-:Y:S05]  /*b6a0*/  BSYNC.RECONVERGENT B0 ;  /* 0x0000000000007941 */ /* 0x000fea0003800200 */
.L_x_8415:
[----:B------:R-:W-:Y:S01]  /*b6b0*/  F2FP.F16.F32.PACK_AB R0, RZ, R0 ;  /* 0x00000000ff00723e */ /* 0x000fe200000000ff */
[----:B------:R-:W-:Y:S06]  /*b6c0*/  BRA `(.L_x_8400) ;  /* 0x0000000400187947 */ /* 0x000fec0003800000 */
.L_x_8413:
        /* <DEDUP_REMOVED lines=21> */
.L_x_8422:
[----:B------:R-:W-:Y:S05]  /*b820*/  BSYNC.RECONVERGENT B1 ;  /* 0x0000000000017941 */ /* 0x000fea0003800200 */
.L_x_8421:
[----:B------:R-:W-:Y:S02]  /*b830*/  SHF.L.U32 R0, R0, 0x15, RZ ;  /* 0x0000001500007819 */ /* 0x000fe400000006ff */
[----:B------:R-:W-:-:S04]  /*b840*/  LEA R2, R2, 0x37800000, 0x17 ;  /* 0x3780000002027811 */ /* 0x000fc800078eb8ff */
[----:B------:R-:W-:-:S07]  /*b850*/  LOP3.LUT R0, R2, R0, R7, 0xfe, !PT ;  /* 0x0000000002007212 */ /* 0x000fce00078efe07 */
.L_x_8420:
[----:B------:R-:W-:Y:S05]  /*b860*/  BSYNC.RECONVERGENT B0 ;  /* 0x0000000000007941 */ /* 0x000fea0003800200 */
.L_x_8419:
[----:B------:R-:W-:Y:S01]  /*b870*/  F2FP.F16.F32.PACK_AB R0, RZ, R0 ;  /* 0x00000000ff00723e */ /* 0x000fe200000000ff */
[----:B------:R-:W-:Y:S06]  /*b880*/  BRA `(.L_x_8400) ;  /* 0x0000000000a87947 */ /* 0x000fec0003800000 */
.L_x_8412:
        /* <DEDUP_REMOVED lines=14> */
.L_x_8426:
[----:B------:R-:W-:Y:S05]  /*b970*/  BSYNC.RECONVERGENT B0 ;  /* 0x0000000000007941 */ /* 0x000fea0003800200 */
.L_x_8425:
[----:B------:R-:W-:Y:S01]  /*b980*/  F2FP.F16.F32.PACK_AB R0, RZ, R0 ;  /* 0x00000000ff00723e */ /* 0x000fe200000000ff */
[----:B------:R-:W-:Y:S06]  /*b990*/  BRA `(.L_x_8400) ;  /* 0x0000000000647947 */ /* 0x000fec0003800000 */
.L_x_8399:
        /* <DEDUP_REMOVED lines=16> */
.L_x_8427:
[----:B------:R-:W-:Y:S01]  /*baa0*/  PRMT R0, RZ, 0x7610, R0 ;  /* 0x00007610ff007816 */ /* 0x000fe20000000000 */
[----:B------:R-:W-:Y:S06]  /*bab0*/  BRA `(.L_x_8400) ;  /* 0x00000000001c7947 */ /* 0x000fec0003800000 */
.L_x_8424:
[----:B------:R-:W2:Y:S02]  /*bac0*/  LDG.E.64 R2, desc[UR36][R2.64] ;  /* 0x0000002402027981 */ /* 0x000ea4000c1e1b00 */
[----:B--2---:R-:W0:Y:S02]  /*bad0*/  I2F.U64 R0, R2 ;  /* 0x0000000200007312 */ /* 0x004e240000301000 */
[----:B0-----:R-:W-:Y:S01]  /*bae0*/  F2FP.F16.F32.PACK_AB R0, RZ, R0 ;  /* 0x00000000ff00723e */ /* 0x001fe200000000ff */
[----:B------:R-:W-:Y:S06]  /*baf0*/  BRA `(.L_x_8400) ;  /* 0x00000000000c7947 */ /* 0x000fec0003800000 */
.L_x_8423:
[----:B------:R-:W2:Y:S02]  /*bb00*/  LDG.E R2, desc[UR36][R2.64] ;  /* 0x0000002402027981 */ /* 0x000ea4000c1e1900 */
[----:B--2---:R-:W-:-:S04]  /*bb10*/  I2FP.F32.U32 R0, R2 ;  /* 0x0000000200007245 */ /* 0x004fc80000201000 */
[----:B------:R-:W-:-:S07]  /*bb20*/  F2FP.F16.F32.PACK_AB R0, RZ, R0 ;  /* 0x00000000ff00723e */ /* 0x000fce00000000ff */
.L_x_8400:
[----:B-----5:R-:W-:Y:S01]  /*bb30*/  HADD2.F32 R0, -RZ, R0.H0_H0 ;  /* 0x20000000ff007230 */ /* 0x020fe20000004100 */
[----:B------:R-:W-:-:S04]  /*bb40*/  UPRMT UR4, UR42, 0x9910, URZ ;  /* 0x000099102a047896 */ /* 0x000fc800080000ff */
[----:B------:R-:W-:Y:S01]  /*bb50*/  UISETP.GT.AND UP0, UPT, UR4, 0x9, UPT ;  /* 0x000000090400788c */ /* 0x000fe2000bf04270 */
[----:B------:R-:W0:Y:S02]  /*bb60*/  MUFU.RCP R0, R0 ;  /* 0x0000000000007308 */ /* 0x000e240000001000 */
[----:B01----:R-:W-:-:S05]  /*bb70*/  FADD.FTZ R2, R0, -RZ ;  /* 0x800000ff00027221 */ /* 0x003fca0000010000 */
[----:B------:R-:W-:Y:S01]  /*bb80*/  F2FP.F16.F32.PACK_AB R2, RZ, R2 ;  /* 0x00000002ff02723e */ /* 0x000fe200000000ff */
        /* <DEDUP_REMOVED lines=13> */
.L_x_8431:
[----:B------:R-:W-:-:S06]  /*bc60*/  HADD2.F32 R3, -RZ, R2.H0_H0 ;  /* 0x20000002ff037230 */ /* 0x000fcc0000004100 */
[----:B------:R-:W0:Y:S02]  /*bc70*/  F2I.S64.TRUNC R2, R3 ;  /* 0x0000000300027311 */ /* 0x000e24000020d900 */
[----:B0-----:R-:W-:Y:S01]  /*bc80*/  STG.E.U8 desc[UR36][R16.64], R2 ;  /* 0x0000000210007986 */ /* 0x001fe2000c101124 */
[----:B------:R-:W-:Y:S05]  /*bc90*/  EXIT ;  /* 0x000000000000794d */ /* 0x000fea0003800000 */
.L_x_8430:
        /* <DEDUP_REMOVED lines=10> */
.L_x_8434:
[----:B------:R-:W-:-:S04]  /*bd40*/  HADD2.F32 R2, -RZ, R2.H0_H0 ;  /* 0x20000002ff027230 */ /* 0x000fc80000004100 */
[----:B------:R-:W0:Y:S02]  /*bd50*/  F2I.FTZ.TRUNC.NTZ R3, R2 ;  /* 0x0000000200037305 */ /* 0x000e24000021f100 */
[----:B0-----:R-:W-:Y:S01]  /*bd60*/  STG.E desc[UR36][R16.64], R3 ;  /* 0x0000000310007986 */ /* 0x001fe2000c101924 */
[----:B------:R-:W-:Y:S05]  /*bd70*/  EXIT ;  /* 0x000000000000794d */ /* 0x000fea0003800000 */
.L_x_8433:
[----:B------:R-:W-:-:S04]  /*bd80*/  HADD2.F32 R2, -RZ, R2.H0_H0 ;  /* 0x20000002ff027230 */ /* 0x000fc80000004100 */
[----:B------:R-:W0:Y:S02]  /*bd90*/  F2I.FTZ.TRUNC.NTZ R3, R2 ;  /* 0x0000000200037305 */ /* 0x000e24000021f100 */
[----:B0-----:R-:W-:Y:S01]  /*bda0*/  STG.E.U16 desc[UR36][R16.64], R3 ;  /* 0x0000000310007986 */ /* 0x001fe2000c101524 */
[----:B------:R-:W-:Y:S05]  /*bdb0*/  EXIT ;  /* 0x000000000000794d */ /* 0x000fea0003800000 */
.L_x_8429:
        /* <DEDUP_REMOVED lines=9> */
.L_x_8436:
[----:B------:R-:W-:Y:S01]  /*be50*/  STG.E.U16 desc[UR36][R16.64], R2 ;  /* 0x0000000210007986 */ /* 0x000fe2000c101524 */
[----:B------:R-:W-:Y:S05]  /*be60*/  EXIT ;  /* 0x000000000000794d */ /* 0x000fea0003800000 */
.L_x_8435:
        /* <DEDUP_REMOVED lines=10> */
.L_x_8438:
[----:B------:R-:W-:-:S05]  /*bf10*/  HADD2.F32 R0, -RZ, R2.H0_H0 ;  /* 0x20000002ff007230 */ /* 0x000fca0000004100 */
[----:B------:R-:W-:-:S04]  /*bf20*/  F2FP.F16.F32.PACK_AB R0, RZ, R0 ;  /* 0x00000000ff00723e */ /* 0x000fc800000000ff */
[----:B------:R-:W-:-:S05]  /*bf30*/  PRMT R0, R0, 0x5410, RZ ;  /* 0x0000541000007816 */ /* 0x000fca00000000ff */
[----:B------:R-:W-:Y:S01]  /*bf40*/  STG.E desc[UR36][R16.64], R0 ;  /* 0x0000000010007986 */ /* 0x000fe2000c101924 */
[----:B------:R-:W-:Y:S05]  /*bf50*/  EXIT ;  /* 0x000000000000794d */ /* 0x000fea0003800000 */
.L_x_8437:
[----:B------:R-:W-:-:S05]  /*bf60*/  HADD2.F32 R2, -RZ, R2.H0_H0 ;  /* 0x20000002ff027230 */ /* 0x000fca0000004100 */
[----:B------:R-:W-:-:S06]  /*bf70*/  FMUL.FTZ R2, R2, 1 ;  /* 0x3f80000002027820 */ /* 0x000fcc0000410000 */
[----:B------:R-:W0:Y:S02]  /*bf80*/  F2F.F64.F32 R2, R2 ;  /* 0x0000000200027310 */ /* 0x000e240000201800 */
[----:B0-----:R-:W-:Y:S01]  /*bf90*/  STG.E.64 desc[UR36][R16.64], R2 ;  /* 0x0000000210007986 */ /* 0x001fe2000c101b24 */
[----:B------:R-:W-:Y:S05]  /*bfa0*/  EXIT ;  /* 0x000000000000794d */ /* 0x000fea0003800000 */
.L_x_8428:
        /* <DEDUP_REMOVED lines=14> */
.L_x_8442:
        /* <DEDUP_REMOVED lines=17> */
.L_x_8445:
[----:B------:R-:W-:-:S04]  /*c1a0*/  SHF.R.U32.HI R3, RZ, 0x18, R3 ;  /* 0x00000018ff037819 */ /* 0x000fc80000011603 */
[----:B------:R-:W-:-:S04]  /*c1b0*/  LOP3.LUT R0, R0, 0x80, R3, 0xf8, !PT ;  /* 0x0000008000007812 */ /* 0x000fc800078ef803 */
[----:B------:R-:W-:-:S07]  /*c1c0*/  PRMT R8, R0, 0x7610, R8 ;  /* 0x0000761000087816 */ /* 0x000fce0000000008 */
.L_x_8444:
[----:B------:R-:W-:Y:S05]  /*c1d0*/  BSYNC.RECONVERGENT B0 ;  /* 0x0000000000007941 */ /* 0x000fea0003800200 */
.L_x_8443:
[----:B------:R-:W-:Y:S01]  /*c1e0*/  STG.E.U8 desc[UR36][R16.64], R8 ;  /* 0x0000000810007986 */ /* 0x000fe2000c101124 */
[----:B------:R-:W-:Y:S05]  /*c1f0*/  EXIT ;  /* 0x000000000000794d */ /* 0x000fea0003800000 */
.L_x_8441:
        /* <DEDUP_REMOVED lines=17> */
.L_x_8448:
[----:B------:R-:W-:-:S04]  /*c310*/  SHF.R.U32.HI R3, RZ, 0x18, R3 ;  /* 0x00000018ff037819 */ /* 0x000fc80000011603 */
[----:B------:R-:W-:-:S04]  /*c320*/  LOP3.LUT R0, R0, 0x80, R3, 0xf8, !PT ;  /* 0x0000008000007812 */ /* 0x000fc800078ef803 */
[----:B------:R-:W-:-:S07]  /*c330*/  PRMT R8, R0, 0x7610, R8 ;  /* 0x0000761000087816 */ /* 0x000fce0000000008 */
.L_x_8447:
[----:B------:R-:W-:Y:S05]  /*c340*/  BSYNC.RECONVERGENT B0 ;  /* 0x0000000000007941 */ /* 0x000fea0003800200 */
.L_x_8446:
[----:B------:R-:W-:Y:S01]  /*c350*/  STG.E.U8 desc[UR36][R16.64], R8 ;  /* 0x0000000810007986 */ /* 0x000fe2000c101124 */
[----:B------:R-:W-:Y:S05]  /*c360*/  EXIT ;  /* 0x000000000000794d */ /* 0x000fea0003800000 */
.L_x_8440:
        /* <DEDUP_REMOVED lines=22> */
.L_x_8450:
[----:B------:R-:W-:-:S06]  /*c4d0*/  HADD2.F32 R2, -RZ, R2.H0_H0 ;  /* 0x20000002ff027230 */ /* 0x000fcc0000004100 */
[----:B------:R-:W0:Y:S02]  /*c4e0*/  F2I.U64.TRUNC R2, R2 ;  /* 0x0000000200027311 */ /* 0x000e24000020d800 */
[----:B0-----:R-:W-:Y:S01]  /*c4f0*/  STG.E.64 desc[UR36][R16.64], R2 ;  /* 0x0000000210007986 */ /* 0x001fe2000c101b24 */
[----:B------:R-:W-:Y:S05]  /*c500*/  EXIT ;  /* 0x000000000000794d */ /* 0x000fea0003800000 */
.L_x_8449:
[----:B------:R-:W-:-:S04]  /*c510*/  HADD2.F32 R2, -RZ, R2.H0_H0 ;  /* 0x20000002ff027230 */ /* 0x000fc80000004100 */
[----:B------:R-:W0:Y:S02]  /*c520*/  F2I.FTZ.U32.TRUNC.NTZ R3, R2 ;  /* 0x0000000200037305 */ /* 0x000e24000021f000 */
[----:B0-----:R-:W-:Y:S01]  /*c530*/  STG.E desc[UR36][R16.64], R3 ;  /* 0x0000000310007986 */ /* 0x001fe2000c101924 */
[----:B------:R-:W-:Y:S05]  /*c540*/  EXIT ;  /* 0x000000000000794d */ /* 0x000fea0003800000 */
.L_x_8439:
        /* <DEDUP_REMOVED lines=11> */
.L_x_8452:
[----:B------:R-:W-:Y:S01]  /*c600*/  HADD2.F32 R2, -RZ, R2.H0_H0 ;  /* 0x20000002ff027230 */ /* 0x000fe20000004100 */
[----:B------:R-:W-:-:S04]  /*c610*/  CS2R R6, SRZ ;  /* 0x0000000000067805 */ /* 0x000fc8000001ff00 */
[----:B------:R-:W-:-:S04]  /*c620*/  FMUL.FTZ R2, R2, 1 ;  /* 0x3f80000002027820 */ /* 0x000fc80000410000 */
[----:B------:R-:W0:Y:S02]  /*c630*/  F2F.F64.F32 R4, R2 ;  /* 0x0000000200047310 */ /* 0x000e240000201800 */
[----:B0-----:R-:W-:Y:S01]  /*c640*/  STG.E.128 desc[UR36][R16.64], R4 ;  /* 0x0000000410007986 */ /* 0x001fe2000c101d24 */
[----:B------:R-:W-:Y:S05]  /*c650*/  EXIT ;  /* 0x000000000000794d */ /* 0x000fea0003800000 */
.L_x_8451:
[----:B------:R-:W-:-:S09]  /*c660*/  UISETP.NE.AND UP0, UPT, UR4, 0xf, UPT ;  /* 0x0000000f0400788c */ /* 0x000fd2000bf05270 */
[----:B------:R-:W-:Y:S05]  /*c670*/  BRA.U !UP0, `(.L_x_8453) ;  /* 0x0000000108e87547 */ /* 0x000fea000b800000 */
[----:B------:R-:W-:-:S09]  /*c680*/  UISETP.NE.AND UP0, UPT, UR4, 0x17, UPT ;  /* 0x000000170400788c */ /* 0x000fd2000bf05270 */
[----:B------:R-:W-:Y:S05]  /*c690*/  BRA.U !UP0, `(.L_x_8454) ;  /* 0x0000000108907547 */ /* 0x000fea000b800000 */
[----:B------:R-:W-:-:S09]  /*c6a0*/  UISETP.NE.AND UP0, UPT, UR4, 0x18, UPT ;  /* 0x000000180400788c */ /* 0x000fd2000bf05270 */
[----:B------:R-:W-:Y:S05]  /*c6b0*/  BRA.U !UP0, `(.L_x_8455) ;  /* 0x0000000108447547 */ /* 0x000fea000b800000 */
.L_x_8432:
        /* <DEDUP_REMOVED lines=16> */
.L_x_8456:
[----:B------:R-:W-:Y:S05]  /*c7c0*/  EXIT ;  /* 0x000000000000794d */ /* 0x000fea0003800000 */
.L_x_8455:
        /* <DEDUP_REMOVED lines=13> */
.L_x_8458:
[----:B------:R-:W-:Y:S05]  /*c8a0*/  BSYNC.RECONVERGENT B0 ;  /* 0x0000000000007941 */ /* 0x000fea0003800200 */
.L_x_8457:
[----:B------:R-:W-:-:S05]  /*c8b0*/  LOP3.LUT R3, R0, 0x80, R3, 0xf8, !PT ;  /* 0x0000008000037812 */ /* 0x000fca00078ef803 */
[----:B------:R-:W-:Y:S01]  /*c8c0*/  STG.E.U8 desc[UR36][R16.64], R3 ;  /* 0x0000000310007986 */ /* 0x000fe2000c101124 */
[----:B------:R-:W-:Y:S05]  /*c8d0*/  EXIT ;  /* 0x000000000000794d */ /* 0x000fea0003800000 */
.L_x_8454:
        /* <DEDUP_REMOVED lines=12> */
.L_x_8460:
[----:B------:R-:W-:Y:S01]  /*c9a0*/  HFMA2 R0, -RZ, RZ, 0, 7.569789886474609375e-06 ;  /* 0x0000007fff007431 */ /* 0x000fe200000001ff */
[----:B------:R-:W-:-:S04]  /*c9b0*/  ISETP.GT.U32.AND P0, PT, R2, 0x7f800000, PT ;  /* 0x7f8000000200780c */ /* 0x000fc80003f04070 */
[----:B------:R-:W-:-:S09]  /*c9c0*/  SEL R0, R0, 0x7c, P0 ;  /* 0x0000007c00007807 */ /* 0x000fd20000000000 */
.L_x_8461:
[----:B------:R-:W-:Y:S05]  /*c9d0*/  BSYNC.RECONVERGENT B0 ;  /* 0x0000000000007941 */ /* 0x000fea0003800200 */
.L_x_8459:
[----:B------:R-:W-:-:S04]  /*c9e0*/  SHF.R.U32.HI R3, RZ, 0x18, R3 ;  /* 0x00000018ff037819 */ /* 0x000fc80000011603 */
[----:B------:R-:W-:-:S05]  /*c9f0*/  LOP3.LUT R3, R0, 0x80, R3, 0xf8, !PT ;  /* 0x0000008000037812 */ /* 0x000fca00078ef803 */
[----:B------:R-:W-:Y:S01]  /*ca00*/  STG.E.U8 desc[UR36][R16.64], R3 ;  /* 0x0000000310007986 */ /* 0x000fe2000c101124 */
[----:B------:R-:W-:Y:S05]  /*ca10*/  EXIT ;  /* 0x000000000000794d */ /* 0x000fea0003800000 */
.L_x_8453:
[----:B------:R-:W-:-:S05]  /*ca20*/  HADD2.F32 R0, -RZ, R2.H0_H0 ;  /* 0x20000002ff007230 */ /* 0x000fca0000004100 */
[----:B------:R-:W-:-:S05]  /*ca30*/  F2FP.BF16.F32.PACK_AB R0, RZ, R0 ;  /* 0x00000000ff00723e */ /* 0x000fca00000010ff */
[----:B------:R-:W-:Y:S01]  /*ca40*/  STG.E.U16 desc[UR36][R16.64], R0 ;  /* 0x0000000010007986 */ /* 0x000fe2000c101524 */
[----:B------:R-:W-:Y:S05]  /*ca50*/  EXIT ;  /* 0x000000000000794d */ /* 0x000fea0003800000 */
.L_x_8462:
        /* <DEDUP_REMOVED lines=10> */
.L_x_19148:


//--------------------- .text._ZN2at6native27unrolled_elementwise_kernelIZZZNS0_22reciprocal_kernel_cudaERNS_18TensorIteratorBaseEENKUlvE_clEvENKUlvE3_clEvEUlN3c104HalfEE_St5arrayIPcLm2EELi4E23TrivialOffsetCalculatorILi1EjESD_NS0_6memory12LoadWithCastILi1EEENSE_13StoreWithCastILi1EEEEEviT_T0_T2_T3_T4_T5_ --------------------------
	.section	.text._ZN2at6native27unrolled_elementwise_kernelIZZZNS0_22reciprocal_kernel_cudaERNS_18TensorIteratorBaseEENKUlvE_clEvENKUlvE3_clEvEUlN3c104HalfEE_St5arrayIPcLm2EELi4E23TrivialOffsetCalculatorILi1EjESD_NS0_6memory12LoadWithCastILi1EEENSE_13StoreWithCastILi1EEEEEviT_T0_T2_T3_T4_T5_,"ax",@progbits
	.align	128
        .global         _ZN2at6native27unrolled_elementwise_kernelIZZZNS0_22reciprocal_kernel_cudaERNS_18TensorIteratorBaseEENKUlvE_clEvENKUlvE3_clEvEUlN3c104HalfEE_St5arrayIPcLm2EELi4E23TrivialOffsetCalculatorILi1EjESD_NS0_6memory12LoadWithCastILi1EEENSE_13StoreWithCastILi1EEEEEviT_T0_T2_T3_T4_T5_
        .type           _ZN2at6native27unrolled_elementwise_kernelIZZZNS0_22reciprocal_kernel_cudaERNS_18TensorIteratorBaseEENKUlvE_clEvENKUlvE3_clEvEUlN3c104HalfEE_St5arrayIPcLm2EELi4E23TrivialOffsetCalculatorILi1EjESD_NS0_6memory12LoadWithCastILi1EEENSE_13StoreWithCastILi1EEEEEviT_T0_T2_T3_T4_T5_,@function
        .size           _ZN2at6native27unrolled_elementwise_kernelIZZZNS0_22reciprocal_kernel_cudaERNS_18TensorIteratorBaseEENKUlvE_clEvENKUlvE3_clEvEUlN3c104HalfEE_St5arrayIPcLm2EELi4E23TrivialOffsetCalculatorILi1EjESD_NS0_6memory12LoadWithCastILi1EEENSE_13StoreWithCastILi1EEEEEviT_T0_T2_T3_T4_T5_,(.L_x_19149 - _ZN2at6native27unrolled_elementwise_kernelIZZZNS0_22reciprocal_kernel_cudaERNS_18TensorIteratorBaseEENKUlvE_clEvENKUlvE3_clEvEUlN3c104HalfEE_St5arrayIPcLm2EELi4E23TrivialOffsetCalculatorILi1EjESD_NS0_6memory12LoadWithCastILi1EEENSE_13StoreWithCastILi1EEEEEviT_T0_T2_T3_T4_T5_)
        .other          _ZN2at6native27unrolled_elementwise_kernelIZZZNS0_22reciprocal_kernel_cudaERNS_18TensorIteratorBaseEENKUlvE_clEvENKUlvE3_clEvEUlN3c104HalfEE_St5arrayIPcLm2EELi4E23TrivialOffsetCalculatorILi1EjESD_NS0_6memory12LoadWithCastILi1EEENSE_13StoreWithCastILi1EEEEEviT_T0_T2_T3_T4_T5_,@"STO_CUDA_ENTRY STV_DEFAULT"
_ZN2at6native27unrolled_elementwise_kernelIZZZNS0_22reciprocal_kernel_cudaERNS_18TensorIteratorBaseEENKUlvE_clEvENKUlvE3_clEvEUlN3c104HalfEE_St5arrayIPcLm2EELi4E23TrivialOffsetCalculatorILi1EjESD_NS0_6memory12LoadWithCastILi1EEENSE_13StoreWithCastILi1EEEEEviT_T0_T2_T3_T4_T5_:
.text._ZN2at6native27unrolled_elementwise_kernelIZZZNS0_22reciprocal_kernel_cudaERNS_18TensorIteratorBaseEENKUlvE_clEvENKUlvE3_clEvEUlN3c104HalfEE_St5arrayIPcLm2EELi4E23TrivialOffsetCalculatorILi1EjESD_NS0_6memory12LoadWithCastILi1EEENSE_13StoreWithCastILi1EEEEEviT_T0_T2_T3_T4_T5_:
        /* <DEDUP_REMOVED lines=34> */
.L_x_8468:
[----:B------:R-:W2:Y:S02]  /*0220*/  LDG.E.U8 R2, desc[UR36][R2.64] ;  /* 0x0000002402027981 */ /* 0x000ea4000c1e1100 */
[----:B--2---:R-:W-:-:S04]  /*0230*/  I2FP.F32.U32 R0, R2 ;  /* 0x0000000200007245 */ /* 0x004fc80000201000 */
[----:B------:R-:W-:-:S04]  /*0240*/  F2FP.F16.F32.PACK_AB R0, RZ, R0 ;  /* 0x00000000ff00723e */ /* 0x000fc800000000ff */
[----:B------:R-:W-:Y:S01]  /*0250*/  PRMT R16, R0, 0x7610, R16 ;  /* 0x0000761000107816 */ /* 0x000fe20000000010 */
[----:B------:R-:W-:Y:S06]  /*0260*/  BRA `(.L_x_8470) ;  /* 0x0000000c00d47947 */ /* 0x000fec0003800000 */
.L_x_8467:
        /* <DEDUP_REMOVED lines=11> */
.L_x_8472:
[----:B------:R-:W2:Y:S02]  /*0320*/  LDG.E R2, desc[UR36][R2.64] ;  /* 0x0000002402027981 */ /* 0x000ea4000c1e1900 */
[----:B--2---:R-:W-:-:S04]  /*0330*/  I2FP.F32.S32 R0, R2 ;  /* 0x0000000200007245 */ /* 0x004fc80000201400 */
[----:B------:R-:W-:-:S04]  /*0340*/  F2FP.F16.F32.PACK_AB R0, RZ, R0 ;  /* 0x00000000ff00723e */ /* 0x000fc800000000ff */
[----:B------:R-:W-:Y:S01]  /*0350*/  PRMT R16, R0, 0x7610, R16 ;  /* 0x0000761000107816 */ /* 0x000fe20000000010 */
[----:B------:R-:W-:Y:S06]  /*0360*/  BRA `(.L_x_8470) ;  /* 0x0000000c00947947 */ /* 0x000fec0003800000 */
.L_x_8471:
[----:B------:R-:W2:Y:S02]  /*0370*/  LDG.E.U16 R2, desc[UR36][R2.64] ;  /* 0x0000002402027981 */ /* 0x000ea4000c1e1500 */
[----:B--2---:R-:W0:Y:S02]  /*0380*/  I2F.S16 R0, R2 ;  /* 0x0000000200007306 */ /* 0x004e240000101400 */
[----:B0-----:R-:W-:-:S04]  /*0390*/  F2FP.F16.F32.PACK_AB R0, RZ, R0 ;  /* 0x00000000ff00723e */ /* 0x001fc800000000ff */
[----:B------:R-:W-:Y:S01]  /*03a0*/  PRMT R16, R0, 0x7610, R16 ;  /* 0x0000761000107816 */ /* 0x000fe20000000010 */
[----:B------:R-:W-:Y:S06]  /*03b0*/  BRA `(.L_x_8470) ;  /* 0x0000000c00807947 */ /* 0x000fec0003800000 */
.L_x_8466:
        /* <DEDUP_REMOVED lines=9> */
.L_x_8474:
[----:B------:R1:W5:Y:S01]  /*0450*/  LDG.E.U16 R16, desc[UR36][R2.64] ;  /* 0x0000002402107981 */ /* 0x000362000c1e1500 */
[----:B------:R-:W-:Y:S05]  /*0460*/  BRA `(.L_x_8470) ;  /* 0x0000000c00547947 */ /* 0x000fea0003800000 */
.L_x_8473:
        /* <DEDUP_REMOVED lines=9> */
.L_x_8476:
[----:B------:R0:W5:Y:S01]  /*0500*/  LDG.E.U16 R16, desc[UR36][R2.64] ;  /* 0x0000002402107981 */ /* 0x000162000c1e1500 */
[----:B------:R-:W-:Y:S05]  /*0510*/  BRA `(.L_x_8470) ;  /* 0x0000000c00287947 */ /* 0x000fea0003800000 */
.L_x_8475:
        /* <DEDUP_REMOVED lines=13> */
.L_x_8465:
        /* <DEDUP_REMOVED lines=14> */
.L_x_8479:
        /* <DEDUP_REMOVED lines=13> */
.L_x_8478:
        /* <DEDUP_REMOVED lines=27> */
.L_x_8481:
        /* <DEDUP_REMOVED lines=14> */
.L_x_8480:
[----:B------:R-:W2:Y:S02]  /*0a30*/  LDG.E.U16 R0, desc[UR36][R2.64] ;  /* 0x0000002402007981 */ /* 0x000ea4000c1e1500 */
[----:B--2---:R-:W-:-:S05]  /*0a40*/  IMAD.U32 R0, R0, 0x10000, RZ ;  /* 0x0001000000007824 */ /* 0x004fca00078e00ff */
[----:B------:R-:W-:-:S04]  /*0a50*/  F2FP.F16.F32.PACK_AB R0, RZ, R0 ;  /* 0x00000000ff00723e */ /* 0x000fc800000000ff */
[----:B------:R-:W-:Y:S01]  /*0a60*/  PRMT R16, R0, 0x7610, R16 ;  /* 0x0000761000107816 */ /* 0x000fe20000000010 */
[----:B------:R-:W-:Y:S06]  /*0a70*/  BRA `(.L_x_8470) ;  /* 0x0000000400d07947 */ /* 0x000fec0003800000 */
.L_x_8477:
        /* <DEDUP_REMOVED lines=13> */
.L_x_8484:
        /* <DEDUP_REMOVED lines=21> */
.L_x_8488:
[----:B------:R-:W-:Y:S05]  /*0ca0*/  BSYNC.RECONVERGENT B1 ;  /* 0x0000000000017941 */ /* 0x000fea0003800200 */
.L_x_8487:
[----:B------:R-:W-:Y:S01]  /*0cb0*/  IMAD.SHL.U32 R0, R0, 0x100000, RZ ;  /* 0x0010000000007824 */ /* 0x000fe200078e00ff */
[----:B------:R-:W-:-:S04]  /*0cc0*/  LEA R2, R2, 0x3b800000, 0x17 ;  /* 0x3b80000002027811 */ /* 0x000fc800078eb8ff */
[----:B------:R-:W-:-:S07]  /*0cd0*/  LOP3.LUT R0, R2, R0, R7, 0xfe, !PT ;  /* 0x0000000002007212 */ /* 0x000fce00078efe07 */
.L_x_8486:
[----:B------:R-:W-:Y:S05]  /*0ce0*/  BSYNC.RECONVERGENT B0 ;  /* 0x0000000000007941 */ /* 0x000fea0003800200 */
.L_x_8485:
[----:B------:R-:W-:-:S04]  /*0cf0*/  F2FP.F16.F32.PACK_AB R0, RZ, R0 ;  /* 0x00000000ff00723e */ /* 0x000fc800000000ff */
[----:B------:R-:W-:Y:S01]  /*0d00*/  PRMT R16, R0, 0x7610, R16 ;  /* 0x0000761000107816 */ /* 0x000fe20000000010 */
[----:B------:R-:W-:Y:S06]  /*0d10*/  BRA `(.L_x_8470) ;  /* 0x0000000400287947 */ /* 0x000fec0003800000 */
.L_x_8483:
        /* <DEDUP_REMOVED lines=21> */
.L_x_8492:
[----:B------:R-:W-:Y:S05]  /*0e70*/  BSYNC.RECONVERGENT B1 ;  /* 0x0000000000017941 */ /* 0x000fea0003800200 */
.L_x_8491:
[----:B------:R-:W-:Y:S01]  /*0e80*/  IMAD.SHL.U32 R0, R0, 0x200000, RZ ;  /* 0x0020000000007824 */ /* 0x000fe200078e00ff */
[----:B------:R-:W-:-:S04]  /*0e90*/  LEA R2, R2, 0x37800000, 0x17 ;  /* 0x3780000002027811 */ /* 0x000fc800078eb8ff */
[----:B------:R-:W-:-:S07]  /*0ea0*/  LOP3.LUT R0, R2, R0, R7, 0xfe, !PT ;  /* 0x0000000002007212 */ /* 0x000fce00078efe07 */
.L_x_8490:
[----:B------:R-:W-:Y:S05]  /*0eb0*/  BSYNC.RECONVERGENT B0 ;  /* 0x0000000000007941 */ /* 0x000fea0003800200 */
.L_x_8489:
[----:B------:R-:W-:-:S04]  /*0ec0*/  F2FP.F16.F32.PACK_AB R0, RZ, R0 ;  /* 0x00000000ff00723e */ /* 0x000fc800000000ff */
[----:B------:R-:W-:Y:S01]  /*0ed0*/  PRMT R16, R0, 0x7610, R16 ;  /* 0x0000761000107816 */ /* 0x000fe20000000010 */
[----:B------:R-:W-:Y:S06]  /*0ee0*/  BRA `(.L_x_8470) ;  /* 0x0000000000b47947 */ /* 0x000fec0003800000 */
.L_x_8482:
[----:B------:R-:W-:-:S09]  /*0ef0*/  UISETP.NE.AND UP0, UPT, UR4, 0x1c, UPT ;  /* 0x0000001c0400788c */ /* 0x000fd2000bf05270 */
[----:B------:R-:W-:Y:S05]  /*0f00*/  BRA.U !UP0, `(.L_x_8493) ;  /* 0x00000001089c7547 */ /* 0x000fea000b800000 */
[----:B------:R-:W-:-:S09]  /*0f10*/  UISETP.NE.AND UP0, UPT, UR4, 0x1d, UPT ;  /* 0x0000001d0400788c */ /* 0x000fd2000bf05270 */
[----:B------:R-:W-:Y:S05]  /*0f20*/  BRA.U !UP0, `(.L_x_8494) ;  /* 0x0000000108807547 */ /* 0x000fea000b800000 */
[----:B------:R-:W-:-:S09]  /*0f30*/  UISETP.NE.AND UP0, UPT, UR4, 0x2c, UPT ;  /* 0x0000002c0400788c */ /* 0x000fd2000bf05270 */
[----:B------:R-:W-:Y:S05]  /*0f40*/  BRA.U !UP0, `(.L_x_8495) ;  /* 0x0000000108487547 */ /* 0x000fea000b800000 */
.L_x_8469:
        /* <DEDUP_REMOVED lines=16> */
.L_x_8496:
[----:B------:R-:W-:Y:S01]  /*1050*/  PRMT R16, RZ, 0x7610, R16 ;  /* 0x00007610ff107816 */ /* 0x000fe20000000010 */
[----:B------:R-:W-:Y:S06]  /*1060*/  BRA `(.L_x_8470) ;  /* 0x0000000000547947 */ /* 0x000fec0003800000 */
.L_x_8495:
        /* <DEDUP_REMOVED lines=8> */
.L_x_8498:
[----:B------:R-:W-:Y:S05]  /*10f0*/  BSYNC.RECONVERGENT B0 ;  /* 0x0000000000007941 */ /* 0x000fea0003800200 */
.L_x_8497:
[----:B------:R-:W-:-:S04]  /*1100*/  F2FP.F16.F32.PACK_AB R0, RZ, R0 ;  /* 0x00000000ff00723e */ /* 0x000fc800000000ff */
[----:B------:R-:W-:Y:S01]  /*1110*/  PRMT R16, R0, 0x7610, R16 ;  /* 0x0000761000107816 */ /* 0x000fe20000000010 */
[----:B------:R-:W-:Y:S06]  /*1120*/  BRA `(.L_x_8470) ;  /* 0x0000000000247947 */ /* 0x000fec0003800000 */
.L_x_8494:
[----:B------:R-:W2:Y:S02]  /*1130*/  LDG.E.64 R2, desc[UR36][R2.64] ;  /* 0x0000002402027981 */ /* 0x000ea4000c1e1b00 */
[----:B--2---:R-:W0:Y:S02]  /*1140*/  I2F.U64 R0, R2 ;  /* 0x0000000200007312 */ /* 0x004e240000301000 */
[----:B0-----:R-:W-:-:S04]  /*1150*/  F2FP.F16.F32.PACK_AB R0, RZ, R0 ;  /* 0x00000000ff00723e */ /* 0x001fc800000000ff */
[----:B------:R-:W-:Y:S01]  /*1160*/  PRMT R16, R0, 0x7610, R16 ;  /* 0x0000761000107816 */ /* 0x000fe20000000010 */
[----:B------:R-:W-:Y:S06]  /*1170*/  BRA `(.L_x_8470) ;  /* 0x0000000000107947 */ /* 0x000fec0003800000 */
.L_x_8493:
[----:B------:R-:W2:Y:S02]  /*1180*/  LDG.E R2, desc[UR36][R2.64] ;  /* 0x0000002402027981 */ /* 0x000ea4000c1e1900 */
[----:B--2---:R-:W-:-:S04]  /*1190*/  I2FP.F32.U32 R0, R2 ;  /* 0x0000000200007245 */ /* 0x004fc80000201000 */
[----:B------:R-:W-:-:S04]  /*11a0*/  F2FP.F16.F32.PACK_AB R0, RZ, R0 ;  /* 0x00000000ff00723e */ /* 0x000fc800000000ff */
[----:B------:R-:W-:-:S07]  /*11b0*/  PRMT R16, R0, 0x7610, R16 ;  /* 0x0000761000107816 */ /* 0x000fce0000000010 */
.L_x_8470:
[----:B------:R-:W-:-:S07]  /*11c0*/  VIADD R22, R19, 0x80 ;  /* 0x0000008013167836 */ /* 0x000fce0000000000 */
.L_x_8464:
[----:B------:R-:W-:Y:S05]  /*11d0*/  BSYNC.RECONVERGENT B6 ;  /* 0x0000000000067941 */ /* 0x000fea0003800200 */
.L_x_8463:
        /* <DEDUP_REMOVED lines=26> */
.L_x_8504:
[----:B------:R-:W2:Y:S02]  /*1380*/  LDG.E.U8 R2, desc[UR36][R2.64] ;  /* 0x0000002402027981 */ /* 0x000ea4000c1e1100 */
[----:B--2---:R-:W-:-:S04]  /*1390*/  I2FP.F32.U32 R0, R2 ;  /* 0x0000000200007245 */ /* 0x004fc80000201000 */
[----:B------:R-:W-:-:S04]  /*13a0*/  F2FP.F16.F32.PACK_AB R0, RZ, R0 ;  /* 0x00000000ff00723e */ /* 0x000fc800000000ff */
[----:B------:R-:W-:Y:S01]  /*13b0*/  PRMT R23, R0, 0x7610, R23 ;  /* 0x0000761000177816 */ /* 0x000fe20000000017 */
[----:B------:R-:W-:Y:S06]  /*13c0*/  BRA `(.L_x_8506) ;  /* 0x0000000c00d47947 */ /* 0x000fec0003800000 */
.L_x_8503:
        /* <DEDUP_REMOVED lines=11> */
.L_x_8508:
[----:B------:R-:W2:Y:S02]  /*1480*/  LDG.E R2, desc[UR36][R2.64] ;  /* 0x0000002402027981 */ /* 0x000ea4000c1e1900 */
[----:B--2---:R-:W-:-:S04]  /*1490*/  I2FP.F32.S32 R0, R2 ;  /* 0x0000000200007245 */ /* 0x004fc80000201400 */
[----:B------:R-:W-:-:S04]  /*14a0*/  F2FP.F16.F32.PACK_AB R0, RZ, R0 ;  /* 0x00000000ff00723e */ /* 0x000fc800000000ff */
[----:B------:R-:W-:Y:S01]  /*14b0*/  PRMT R23, R0, 0x7610, R23 ;  /* 0x0000761000177816 */ /* 0x000fe20000000017 */
[----:B------:R-:W-:Y:S06]  /*14c0*/  BRA `(.L_x_8506) ;  /* 0x0000000c00947947 */ /* 0x000fec0003800000 */
.L_x_8507:
[----:B------:R-:W2:Y:S02]  /*14d0*/  LDG.E.U16 R2, desc[UR36][R2.64] ;  /* 0x0000002402027981 */ /* 0x000ea4000c1e1500 */
[----:B--2---:R-:W0:Y:S02]  /*14e0*/  I2F.S16 R0, R2 ;  /* 0x0000000200007306 */ /* 0x004e240000101400 */
[----:B0-----:R-:W-:-:S04]  /*14f0*/  F2FP.F16.F32.PACK_AB R0, RZ, R0 ;  /* 0x00000000ff00723e */ /* 0x001fc800000000ff */
[----:B------:R-:W-:Y:S01]  /*1500*/  PRMT R23, R0, 0x7610, R23 ;  /* 0x0000761000177816 */ /* 0x000fe20000000017 */
[----:B------:R-:W-:Y:S06]  /*1510*/  BRA `(.L_x_8506) ;  /* 0x0000000c00807947 */ /* 0x000fec0003800000 */
.L_x_8502:
        /* <DEDUP_REMOVED lines=9> */
.L_x_8510:
[----:B------:R0:W5:Y:S01]  /*15b0*/  LDG.E.U16 R23, desc[UR36][R2.64] ;  /* 0x0000002402177981 */ /* 0x000162000c1e1500 */
[----:B------:R-:W-:Y:S05]  /*15c0*/  BRA `(.L_x_8506) ;  /* 0x0000000c00547947 */ /* 0x000fea0003800000 */
.L_x_8509:
        /* <DEDUP_REMOVED lines=9> */
.L_x_8512:
[----:B------:R1:W5:Y:S01]  /*1660*/  LDG.E.U16 R23, desc[UR36][R2.64] ;  /* 0x0000002402177981 */ /* 0x000362000c1e1500 */
[----:B------:R-:W-:Y:S05]  /*1670*/  BRA `(.L_x_8506) ;  /* 0x0000000c00287947 */ /* 0x000fea0003800000 */
.L_x_8511:
        /* <DEDUP_REMOVED lines=13> */
.L_x_8501:
        /* <DEDUP_REMOVED lines=14> */
.L_x_8515:
        /* <DEDUP_REMOVED lines=13> */
.L_x_8514:
        /* <DEDUP_REMOVED lines=27> */
.L_x_8517:
        /* <DEDUP_REMOVED lines=14> */
.L_x_8516:
[----:B------:R-:W2:Y:S02]  /*1b90*/  LDG.E.U16 R0, desc[UR36][R2.64] ;  /* 0x0000002402007981 */ /* 0x000ea4000c1e1500 */
[----:B--2---:R-:W-:-:S05]  /*1ba0*/  IMAD.U32 R0, R0, 0x10000, RZ ;  /* 0x0001000000007824 */ /* 0x004fca00078e00ff */
[----:B------:R-:W-:-:S04]  /*1bb0*/  F2FP.F16.F32.PACK_AB R0, RZ, R0 ;  /* 0x00000000ff00723e */ /* 0x000fc800000000ff */
[----:B------:R-:W-:Y:S01]  /*1bc0*/  PRMT R23, R0, 0x7610, R23 ;  /* 0x0000761000177816 */ /* 0x000fe20000000017 */
[----:B------:R-:W-:Y:S06]  /*1bd0*/  BRA `(.L_x_8506) ;  /* 0x0000000400d07947 */ /* 0x000fec0003800000 */
.L_x_8513:
        /* <DEDUP_REMOVED lines=13> */
.L_x_8520:
        /* <DEDUP_REMOVED lines=21> */
.L_x_8524:
[----:B------:R-:W-:Y:S05]  /*1e00*/  BSYNC.RECONVERGENT B1 ;  /* 0x0000000000017941 */ /* 0x000fea0003800200 */
.L_x_8523:
[----:B------:R-:W-:Y:S01]  /*1e10*/  IMAD.SHL.U32 R0, R0, 0x100000, RZ ;  /* 0x0010000000007824 */ /* 0x000fe200078e00ff */
[----:B------:R-:W-:-:S04]  /*1e20*/  LEA R2, R2, 0x3b800000, 0x17 ;  /* 0x3b80000002027811 */ /* 0x000fc800078eb8ff */
[----:B------:R-:W-:-:S07]  /*1e30*/  LOP3.LUT R0, R2, R0, R7, 0xfe, !PT ;  /* 0x0000000002007212 */ /* 0x000fce00078efe07 */
.L_x_8522:
[----:B------:R-:W-:Y:S05]  /*1e40*/  BSYNC.RECONVERGENT B0 ;  /* 0x0000000000007941 */ /* 0x000fea0003800200 */
.L_x_8521:
[----:B------:R-:W-:-:S04]  /*1e50*/  F2FP.F16.F32.PACK_AB R0, RZ, R0 ;  /* 0x00000000ff00723e */ /* 0x000fc800000000ff */
[----:B------:R-:W-:Y:S01]  /*1e60*/  PRMT R23, R0, 0x7610, R23 ;  /* 0x0000761000177816 */ /* 0x000fe20000000017 */
[----:B------:R-:W-:Y:S06]  /*1e70*/  BRA `(.L_x_8506) ;  /* 0x0000000400287947 */ /* 0x000fec0003800000 */
.L_x_8519:
        /* <DEDUP_REMOVED lines=21> */
.L_x_8528:
[----:B------:R-:W-:Y:S05]  /*1fd0*/  BSYNC.RECONVERGENT B1 ;  /* 0x0000000000017941 */ /* 0x000fea0003800200 */
.L_x_8527:
[----:B------:R-:W-:Y:S01]  /*1fe0*/  IMAD.SHL.U32 R0, R0, 0x200000, RZ ;  /* 0x0020000000007824 */ /* 0x000fe200078e00ff */
[----:B------:R-:W-:-:S04]  /*1ff0*/  LEA R2, R2, 0x37800000, 0x17 ;  /* 0x3780000002027811 */ /* 0x000fc800078eb8ff */
[----:B------:R-:W-:-:S07]  /*2000*/  LOP3.LUT R0, R2, R0, R7, 0xfe, !PT ;  /* 0x0000000002007212 */ /* 0x000fce00078efe07 */
.L_x_8526:
[----:B------:R-:W-:Y:S05]  /*2010*/  BSYNC.RECONVERGENT B0 ;  /* 0x0000000000007941 */ /* 0x000fea0003800200 */
.L_x_8525:
[----:B------:R-:W-:-:S04]  /*2020*/  F2FP.F16.F32.PACK_AB R0, RZ, R0 ;  /* 0x00000000ff00723e */ /* 0x000fc800000000ff */
[----:B------:R-:W-:Y:S01]  /*2030*/  PRMT R23, R0, 0x7610, R23 ;  /* 0x0000761000177816 */ /* 0x000fe20000000017 */
[----:B------:R-:W-:Y:S06]  /*2040*/  BRA `(.L_x_8506) ;  /* 0x0000000000b47947 */ /* 0x000fec0003800000 */
.L_x_8518:
        /* <DEDUP_REMOVED lines=14> */
.L_x_8532:
[----:B------:R-:W-:Y:S05]  /*2130*/  BSYNC.RECONVERGENT B0 ;  /* 0x0000000000007941 */ /* 0x000fea0003800200 */
.L_x_8531:
[----:B------:R-:W-:-:S04]  /*2140*/  F2FP.F16.F32.PACK_AB R0, RZ, R0 ;  /* 0x00000000ff00723e */ /* 0x000fc800000000ff */
[----:B------:R-:W-:Y:S01]  /*2150*/  PRMT R23, R0, 0x7610, R23 ;  /* 0x0000761000177816 */ /* 0x000fe20000000017 */
[----:B------:R-:W-:Y:S06]  /*2160*/  BRA `(.L_x_8506) ;  /* 0x00000000006c7947 */ /* 0x000fec0003800000 */
.L_x_8505:
        /* <DEDUP_REMOVED lines=16> */
.L_x_8533:
[----:B------:R-:W-:Y:S01]  /*2270*/  PRMT R23, RZ, 0x7610, R23 ;  /* 0x00007610ff177816 */ /* 0x000fe20000000017 */
[----:B------:R-:W-:Y:S06]  /*2280*/  BRA `(.L_x_8506) ;  /* 0x0000000000247947 */ /* 0x000fec0003800000 */
.L_x_8530:
[----:B------:R-:W2:Y:S02]  /*2290*/  LDG.E.64 R2, desc[UR36][R2.64] ;  /* 0x0000002402027981 */ /* 0x000ea4000c1e1b00 */
[----:B--2---:R-:W0:Y:S02]  /*22a0*/  I2F.U64 R0, R2 ;  /* 0x0000000200007312 */ /* 0x004e240000301000 */
[----:B0-----:R-:W-:-:S04]  /*22b0*/  F2FP.F16.F32.PACK_AB R0, RZ, R0 ;  /* 0x00000000ff00723e */ /* 0x001fc800000000ff */
[----:B------:R-:W-:Y:S01]  /*22c0*/  PRMT R23, R0, 0x7610, R23 ;  /* 0x0000761000177816 */ /* 0x000fe20000000017 */
[----:B------:R-:W-:Y:S06]  /*22d0*/  BRA `(.L_x_8506) ;  /* 0x0000000000107947 */ /* 0x000fec0003800000 */
.L_x_8529:
[----:B------:R-:W2:Y:S02]  /*22e0*/  LDG.E R2, desc[UR36][R2.64] ;  /* 0x0000002402027981 */ /* 0x000ea4000c1e1900 */
[----:B--2---:R-:W-:-:S04]  /*22f0*/  I2FP.F32.U32 R0, R2 ;  /* 0x0000000200007245 */ /* 0x004fc80000201000 */
[----:B------:R-:W-:-:S04]  /*2300*/  F2FP.F16.F32.PACK_AB R0, RZ, R0 ;  /* 0x00000000ff00723e */ /* 0x000fc800000000ff */
[----:B------:R-:W-:-:S07]  /*2310*/  PRMT R23, R0, 0x7610, R23 ;  /* 0x0000761000177816 */ /* 0x000fce0000000017 */
.L_x_8506:
[----:B------:R-:W-:-:S07]  /*2320*/  VIADD R22, R22, 0x80 ;  /* 0x0000008016167836 */ /* 0x000fce0000000000 */
.L_x_8500:
[----:B------:R-:W-:Y:S05]  /*2330*/  BSYNC.RECONVERGENT B6 ;  /* 0x0000000000067941 */ /* 0x000fea0003800200 */
.L_x_8499:
        /* <DEDUP_REMOVED lines=26> */
.L_x_8539:
[----:B------:R-:W2:Y:S02]  /*24e0*/  LDG.E.U8 R2, desc[UR36][R2.64] ;  /* 0x0000002402027981 */ /* 0x000ea4000c1e1100 */
[----:B--2---:R-:W-:-:S04]  /*24f0*/  I2FP.F32.U32 R0, R2 ;  /* 0x0000000200007245 */ /* 0x004fc80000201000 */
[----:B------:R-:W-:-:S04]  /*2500*/  F2FP.F16.F32.PACK_AB R0, RZ, R0 ;  /* 0x00000000ff00723e */ /* 0x000fc800000000ff */
[----:B------:R-:W-:Y:S01]  /*2510*/  PRMT R24, R0, 0x7610, R24 ;  /* 0x0000761000187816 */ /* 0x000fe20000000018 */
[----:B------:R-:W-:Y:S06]  /*2520*/  BRA `(.L_x_8541) ;  /* 0x0000000c00d47947 */ /* 0x000fec0003800000 */
.L_x_8538:
        /* <DEDUP_REMOVED lines=11> */
.L_x_8543:
[----:B------:R-:W2:Y:S02]  /*25e0*/  LDG.E R2, desc[UR36][R2.64] ;  /* 0x0000002402027981 */ /* 0x000ea4000c1e1900 */
[----:B--2---:R-:W-:-:S04]  /*25f0*/  I2FP.F32.S32 R0, R2 ;  /* 0x0000000200007245 */ /* 0x004fc80000201400 */
[----:B------:R-:W-:-:S04]  /*2600*/  F2FP.F16.F32.PACK_AB R0, RZ, R0 ;  /* 0x00000000ff00723e */ /* 0x000fc800000000ff */
[----:B------:R-:W-:Y:S01]  /*2610*/  PRMT R24, R0, 0x7610, R24 ;  /* 0x0000761000187816 */ /* 0x000fe20000000018 */
[----:B------:R-:W-:Y:S06]  /*2620*/  BRA `(.L_x_8541) ;  /* 0x0000000c00947947 */ /* 0x000fec0003800000 */
.L_x_8542:
[----:B------:R-:W2:Y:S02]  /*2630*/  LDG.E.U16 R2, desc[UR36][R2.64] ;  /* 0x0000002402027981 */ /* 0x000ea4000c1e1500 */
[----:B--2---:R-:W0:Y:S02]  /*2640*/  I2F.S16 R0, R2 ;  /* 0x0000000200007306 */ /* 0x004e240000101400 */
[----:B0-----:R-:W-:-:S04]  /*2650*/  F2FP.F16.F32.PACK_AB R0, RZ, R0 ;  /* 0x00000000ff00723e */ /* 0x001fc800000000ff */
[----:B------:R-:W-:Y:S01]  /*2660*/  PRMT R24, R0, 0x7610, R24 ;  /* 0x0000761000187816 */ /* 0x000fe20000000018 */
[----:B------:R-:W-:Y:S06]  /*2670*/  BRA `(.L_x_8541) ;  /* 0x0000000c00807947 */ /* 0x000fec0003800000 */
.L_x_8537:
        /* <DEDUP_REMOVED lines=9> */
.L_x_8545:
[----:B------:R0:W5:Y:S01]  /*2710*/  LDG.E.U16 R24, desc[UR36][R2.64] ;  /* 0x0000002402187981 */ /* 0x000162000c1e1500 */
[----:B------:R-:W-:Y:S05]  /*2720*/  BRA `(.L_x_8541) ;  /* 0x0000000c00547947 */ /* 0x000fea0003800000 */
.L_x_8544:
        /* <DEDUP_REMOVED lines=9> */
.L_x_8547:
[----:B------:R1:W5:Y:S01]  /*27c0*/  LDG.E.U16 R24, desc[UR36][R2.64] ;  /* 0x0000002402187981 */ /* 0x000362000c1e1500 */
[----:B------:R-:W-:Y:S05]  /*27d0*/  BRA `(.L_x_8541) ;  /* 0x0000000c00287947 */ /* 0x000fea0003800000 */
.L_x_8546:
        /* <DEDUP_REMOVED lines=13> */
.L_x_8536:
        /* <DEDUP_REMOVED lines=14> */
.L_x_8550:
        /* <DEDUP_REMOVED lines=13> */
.L_x_8549:
        /* <DEDUP_REMOVED lines=27> */
.L_x_8552:
        /* <DEDUP_REMOVED lines=14> */
.L_x_8551:
[----:B------:R-:W2:Y:S02]  /*2cf0*/  LDG.E.U16 R0, desc[UR36][R2.64] ;  /* 0x0000002402007981 */ /* 0x000ea4000c1e1500 */
[----:B--2---:R-:W-:-:S05]  /*2d00*/  IMAD.U32 R0, R0, 0x10000, RZ ;  /* 0x0001000000007824 */ /* 0x004fca00078e00ff */
[----:B------:R-:W-:-:S04]  /*2d10*/  F2FP.F16.F32.PACK_AB R0, RZ, R0 ;  /* 0x00000000ff00723e */ /* 0x000fc800000000ff */
[----:B------:R-:W-:Y:S01]  /*2d20*/  PRMT R24, R0, 0x7610, R24 ;  /* 0x0000761000187816 */ /* 0x000fe20000000018 */
[----:B------:R-:W-:Y:S06]  /*2d30*/  BRA `(.L_x_8541) ;  /* 0x0000000400d07947 */ /* 0x000fec0003800000 */
.L_x_8548:
        /* <DEDUP_REMOVED lines=13> */
.L_x_8555:
        /* <DEDUP_REMOVED lines=21> */
.L_x_8559:
[----:B------:R-:W-:Y:S05]  /*2f60*/  BSYNC.RECONVERGENT B1 ;  /* 0x0000000000017941 */ /* 0x000fea0003800200 */
.L_x_8558:
[----:B------:R-:W-:Y:S01]  /*2f70*/  IMAD.SHL.U32 R0, R0, 0x100000, RZ ;  /* 0x0010000000007824 */ /* 0x000fe200078e00ff */
[----:B------:R-:W-:-:S04]  /*2f80*/  LEA R2, R2, 0x3b800000, 0x17 ;  /* 0x3b80000002027811 */ /* 0x000fc800078eb8ff */
[----:B------:R-:W-:-:S07]  /*2f90*/  LOP3.LUT R0, R2, R0, R7, 0xfe, !PT ;  /* 0x0000000002007212 */ /* 0x000fce00078efe07 */
.L_x_8557:
[----:B------:R-:W-:Y:S05]  /*2fa0*/  BSYNC.RECONVERGENT B0 ;  /* 0x0000000000007941 */ /* 0x000fea0003800200 */
.L_x_8556:
[----:B------:R-:W-:-:S04]  /*2fb0*/  F2FP.F16.F32.PACK_AB R0, RZ, R0 ;  /* 0x00000000ff00723e */ /* 0x000fc800000000ff */
[----:B------:R-:W-:Y:S01]  /*2fc0*/  PRMT R24, R0, 0x7610, R24 ;  /* 0x0000761000187816 */ /* 0x000fe20000000018 */
[----:B------:R-:W-:Y:S06]  /*2fd0*/  BRA `(.L_x_8541) ;  /* 0x0000000400287947 */ /* 0x000fec0003800000 */
.L_x_8554:
        /* <DEDUP_REMOVED lines=21> */
.L_x_8563:
[----:B------:R-:W-:Y:S05]  /*3130*/  BSYNC.RECONVERGENT B1 ;  /* 0x0000000000017941 */ /* 0x000fea0003800200 */
.L_x_8562:
[----:B------:R-:W-:Y:S01]  /*3140*/  IMAD.SHL.U32 R0, R0, 0x200000, RZ ;  /* 0x0020000000007824 */ /* 0x000fe200078e00ff */
[----:B------:R-:W-:-:S04]  /*3150*/  LEA R2, R2, 0x37800000, 0x17 ;  /* 0x3780000002027811 */ /* 0x000fc800078eb8ff */
[----:B------:R-:W-:-:S07]  /*3160*/  LOP3.LUT R0, R2, R0, R7, 0xfe, !PT ;  /* 0x0000000002007212 */ /* 0x000fce00078efe07 */
.L_x_8561:
[----:B------:R-:W-:Y:S05]  /*3170*/  BSYNC.RECONVERGENT B0 ;  /* 0x0000000000007941 */ /* 0x000fea0003800200 */
.L_x_8560:
[----:B------:R-:W-:-:S04]  /*3180*/  F2FP.F16.F32.PACK_AB R0, RZ, R0 ;  /* 0x00000000ff00723e */ /* 0x000fc800000000ff */
[----:B------:R-:W-:Y:S01]  /*3190*/  PRMT R24, R0, 0x7610, R24 ;  /* 0x0000761000187816 */ /* 0x000fe20000000018 */
[----:B------:R-:W-:Y:S06]  /*31a0*/  BRA `(.L_x_8541) ;  /* 0x0000000000b47947 */ /* 0x000fec0003800000 */
.L_x_8553:
        /* <DEDUP_REMOVED lines=14> */
.L_x_8567:
[----:B------:R-:W-:Y:S05]  /*3290*/  BSYNC.RECONVERGENT B0 ;  /* 0x0000000000007941 */ /* 0x000fea0003800200 */
.L_x_8566:
[----:B------:R-:W-:-:S04]  /*32a0*/  F2FP.F16.F32.PACK_AB R0, RZ, R0 ;  /* 0x00000000ff00723e */ /* 0x000fc800000000ff */
[----:B------:R-:W-:Y:S01]  /*32b0*/  PRMT R24, R0, 0x7610, R24 ;  /* 0x0000761000187816 */ /* 0x000fe20000000018 */
[----:B------:R-:W-:Y:S06]  /*32c0*/  BRA `(.L_x_8541) ;  /* 0x00000000006c7947 */ /* 0x000fec0003800000 */
.L_x_8540:
        /* <DEDUP_REMOVED lines=16> */
.L_x_8568:
[----:B------:R-:W-:Y:S01]  /*33d0*/  PRMT R24, RZ, 0x7610, R24 ;  /* 0x00007610ff187816 */ /* 0x000fe20000000018 */
[----:B------:R-:W-:Y:S06]  /*33e0*/  BRA `(.L_x_8541) ;  /* 0x0000000000247947 */ /* 0x000fec0003800000 */
.L_x_8565:
[----:B------:R-:W2:Y:S02]  /*33f0*/  LDG.E.64 R2, desc[UR36][R2.64] ;  /* 0x0000002402027981 */ /* 0x000ea4000c1e1b00 */
[----:B--2---:R-:W0:Y:S02]  /*3400*/  I2F.U64 R0, R2 ;  /* 0x0000000200007312 */ /* 0x004e240000301000 */
[----:B0-----:R-:W-:-:S04]  /*3410*/  F2FP.F16.F32.PACK_AB R0, RZ, R0 ;  /* 0x00000000ff00723e */ /* 0x001fc800000000ff */
[----:B------:R-:W-:Y:S01]  /*3420*/  PRMT R24, R0, 0x7610, R24 ;  /* 0x0000761000187816 */ /* 0x000fe20000000018 */
[----:B------:R-:W-:Y:S06]  /*3430*/  BRA `(.L_x_8541) ;  /* 0x0000000000107947 */ /* 0x000fec0003800000 */
.L_x_8564:
[----:B------:R-:W2:Y:S02]  /*3440*/  LDG.E R2, desc[UR36][R2.64] ;  /* 0x0000002402027981 */ /* 0x000ea4000c1e1900 */
[----:B--2---:R-:W-:-:S04]  /*3450*/  I2FP.F32.U32 R0, R2 ;  /* 0x0000000200007245 */ /* 0x004fc80000201000 */
[----:B------:R-:W-:-:S04]  /*3460*/  F2FP.F16.F32.PACK_AB R0, RZ, R0 ;  /* 0x00000000ff00723e */ /* 0x000fc800000000ff */
[----:B------:R-:W-:-:S07]  /*3470*/  PRMT R24, R0, 0x7610, R24 ;  /* 0x0000761000187816 */ /* 0x000fce0000000018 */
.L_x_8541:
[----:B------:R-:W-:-:S07]  /*3480*/  VIADD R22, R22, 0x80 ;  /* 0x0000008016167836 */ /* 0x000fce0000000000 */
.L_x_8535:
[----:B------:R-:W-:Y:S05]  /*3490*/  BSYNC.RECONVERGENT B6 ;  /* 0x0000000000067941 */ /* 0x000fea0003800200 */
.L_x_8534:
        /* <DEDUP_REMOVED lines=25> */
.L_x_8574:
[----:B------:R-:W2:Y:S02]  /*3630*/  LDG.E.U8 R2, desc[UR36][R2.64] ;  /* 0x0000002402027981 */ /* 0x000ea4000c1e1100 */
[----:B--2---:R-:W-:-:S04]  /*3640*/  I2FP.F32.U32 R0, R2 ;  /* 0x0000000200007245 */ /* 0x004fc80000201000 */
[----:B------:R-:W-:Y:S01]  /*3650*/  F2FP.F16.F32.PACK_AB R0, RZ, R0 ;  /* 0x00000000ff00723e */ /* 0x000fe200000000ff */
[----:B------:R-:W-:Y:S06]  /*3660*/  BRA `(.L_x_8570) ;  /* 0x0000000c009c7947 */ /* 0x000fec0003800000 */
.L_x_8573:
        /* <DEDUP_REMOVED lines=10> */
.L_x_8577:
[----:B------:R-:W2:Y:S02]  /*3710*/  LDG.E R2, desc[UR36][R2.64] ;  /* 0x0000002402027981 */ /* 0x000ea4000c1e1900 */
[----:B--2---:R-:W-:-:S04]  /*3720*/  I2FP.F32.S32 R0, R2 ;  /* 0x0000000200007245 */ /* 0x004fc80000201400 */
[----:B------:R-:W-:Y:S01]  /*3730*/  F2FP.F16.F32.PACK_AB R0, RZ, R0 ;  /* 0x00000000ff00723e */ /* 0x000fe200000000ff */
[----:B------:R-:W-:Y:S06]  /*3740*/  BRA `(.L_x_8570) ;  /* 0x0000000c00647947 */ /* 0x000fec0003800000 */
.L_x_8576:
[----:B------:R-:W2:Y:S02]  /*3750*/  LDG.E.U16 R2, desc[UR36][R2.64] ;  /* 0x0000002402027981 */ /* 0x000ea4000c1e1500 */
[----:B--2---:R-:W0:Y:S02]  /*3760*/  I2F.S16 R0, R2 ;  /* 0x0000000200007306 */ /* 0x004e240000101400 */
[----:B0-----:R-:W-:Y:S01]  /*3770*/  F2FP.F16.F32.PACK_AB R0, RZ, R0 ;  /* 0x00000000ff00723e */ /* 0x001fe200000000ff */
[----:B------:R-:W-:Y:S06]  /*3780*/  BRA `(.L_x_8570) ;  /* 0x0000000c00547947 */ /* 0x000fec0003800000 */
.L_x_8572:
        /* <DEDUP_REMOVED lines=9> */
.L_x_8579:
[----:B------:R2:W5:Y:S01]  /*3820*/  LDG.E.U16 R0, desc[UR36][R2.64] ;  /* 0x0000002402007981 */ /* 0x000562000c1e1500 */
[----:B------:R-:W-:Y:S05]  /*3830*/  BRA `(.L_x_8570) ;  /* 0x0000000c00287947 */ /* 0x000fea0003800000 */
.L_x_8578:
        /* <DEDUP_REMOVED lines=9> */
.L_x_8581:
[----:B------:R3:W5:Y:S01]  /*38d0*/  LDG.E.U16 R0, desc[UR36][R2.64] ;  /* 0x0000002402007981 */ /* 0x000762000c1e1500 */
[----:B------:R-:W-:Y:S05]  /*38e0*/  BRA `(.L_x_8570) ;  /* 0x0000000800fc7947 */ /* 0x000fea0003800000 */
.L_x_8580:
        /* <DEDUP_REMOVED lines=12> */
.L_x_8571:
        /* <DEDUP_REMOVED lines=13> */
.L_x_8584:
        /* <DEDUP_REMOVED lines=12> */
.L_x_8583:
        /* <DEDUP_REMOVED lines=27> */
.L_x_8586:
        /* <DEDUP_REMOVED lines=13> */
.L_x_8585:
[----:B------:R-:W2:Y:S02]  /*3dc0*/  LDG.E.U16 R0, desc[UR36][R2.64] ;  /* 0x0000002402007981 */ /* 0x000ea4000c1e1500 */
[----:B--2---:R-:W-:-:S05]  /*3dd0*/  IMAD.U32 R0, R0, 0x10000, RZ ;  /* 0x0001000000007824 */ /* 0x004fca00078e00ff */
[----:B------:R-:W-:Y:S01]  /*3de0*/  F2FP.F16.F32.PACK_AB R0, RZ, R0 ;  /* 0x00000000ff00723e */ /* 0x000fe200000000ff */
[----:B------:R-:W-:Y:S06]  /*3df0*/  BRA `(.L_x_8570) ;  /* 0x0000000400b87947 */ /* 0x000fec0003800000 */
.L_x_8582:
        /* <DEDUP_REMOVED lines=12> */
.L_x_8589:
        /* <DEDUP_REMOVED lines=21> */
.L_x_8593:
[----:B------:R-:W-:Y:S05]  /*4010*/  BSYNC.RECONVERGENT B1 ;  /* 0x0000000000017941 */ /* 0x000fea0003800200 */
.L_x_8592:
[----:B------:R-:W-:Y:S01]  /*4020*/  IMAD.SHL.U32 R0, R0, 0x100000, RZ ;  /* 0x0010000000007824 */ /* 0x000fe200078e00ff */
[----:B------:R-:W-:-:S04]  /*4030*/  LEA R2, R2, 0x3b800000, 0x17 ;  /* 0x3b80000002027811 */ /* 0x000fc800078eb8ff */
[----:B------:R-:W-:-:S07]  /*4040*/  LOP3.LUT R0, R2, R0, R7, 0xfe, !PT ;  /* 0x0000000002007212 */ /* 0x000fce00078efe07 */
.L_x_8591:
[----:B------:R-:W-:Y:S05]  /*4050*/  BSYNC.RECONVERGENT B0 ;  /* 0x0000000000007941 */ /* 0x000fea0003800200 */
.L_x_8590:
[----:B------:R-:W-:Y:S01]  /*4060*/  F2FP.F16.F32.PACK_AB R0, RZ, R0 ;  /* 0x00000000ff00723e */ /* 0x000fe200000000ff */
[----:B------:R-:W-:Y:S06]  /*4070*/  BRA `(.L_x_8570) ;  /* 0x0000000400187947 */ /* 0x000fec0003800000 */
.L_x_8588:
        /* <DEDUP_REMOVED lines=21> */
.L_x_8597:
[----:B------:R-:W-:Y:S05]  /*41d0*/  BSYNC.RECONVERGENT B1 ;  /* 0x0000000000017941 */ /* 0x000fea0003800200 */
.L_x_8596:
[----:B------:R-:W-:Y:S01]  /*41e0*/  IMAD.SHL.U32 R0, R0, 0x200000, RZ ;  /* 0x0020000000007824 */ /* 0x000fe200078e00ff */
[----:B------:R-:W-:-:S04]  /*41f0*/  LEA R2, R2, 0x37800000, 0x17 ;  /* 0x3780000002027811 */ /* 0x000fc800078eb8ff */
[----:B------:R-:W-:-:S07]  /*4200*/  LOP3.LUT R0, R2, R0, R7, 0xfe, !PT ;  /* 0x0000000002007212 */ /* 0x000fce00078efe07 */
.L_x_8595:
[----:B------:R-:W-:Y:S05]  /*4210*/  BSYNC.RECONVERGENT B0 ;  /* 0x0000000000007941 */ /* 0x000fea0003800200 */
.L_x_8594:
[----:B------:R-:W-:Y:S01]  /*4220*/  F2FP.F16.F32.PACK_AB R0, RZ, R0 ;  /* 0x00000000ff00723e */ /* 0x000fe200000000ff */
[----:B------:R-:W-:Y:S06]  /*4230*/  BRA `(.L_x_8570) ;  /* 0x0000000000a87947 */ /* 0x000fec0003800000 */
.L_x_8587:
        /* <DEDUP_REMOVED lines=14> */
.L_x_8601:
[----:B------:R-:W-:Y:S05]  /*4320*/  BSYNC.RECONVERGENT B0 ;  /* 0x0000000000007941 */ /* 0x000fea0003800200 */
.L_x_8600:
[----:B------:R-:W-:Y:S01]  /*4330*/  F2FP.F16.F32.PACK_AB R0, RZ, R0 ;  /* 0x00000000ff00723e */ /* 0x000fe200000000ff */
[----:B------:R-:W-:Y:S06]  /*4340*/  BRA `(.L_x_8570) ;  /* 0x0000000000647947 */ /* 0x000fec0003800000 */
.L_x_8575:
        /* <DEDUP_REMOVED lines=16> */
.L_x_8602:
[----:B------:R-:W-:Y:S01]  /*4450*/  PRMT R0, RZ, 0x7610, R0 ;  /* 0x00007610ff007816 */ /* 0x000fe20000000000 */
[----:B------:R-:W-:Y:S06]  /*4460*/  BRA `(.L_x_8570) ;  /* 0x00000000001c7947 */ /* 0x000fec0003800000 */
.L_x_8599:
[----:B------:R-:W2:Y:S02]  /*4470*/  LDG.E.64 R2, desc[UR36][R2.64] ;  /* 0x0000002402027981 */ /* 0x000ea4000c1e1b00 */
[----:B--2---:R-:W0:Y:S02]  /*4480*/  I2F.U64 R0, R2 ;  /* 0x0000000200007312 */ /* 0x004e240000301000 */
[----:B0-----:R-:W-:Y:S01]  /*4490*/  F2FP.F16.F32.PACK_AB R0, RZ, R0 ;  /* 0x00000000ff00723e */ /* 0x001fe200000000ff */
[----:B------:R-:W-:Y:S06]  /*44a0*/  BRA `(.L_x_8570) ;  /* 0x00000000000c7947 */ /* 0x000fec0003800000 */
.L_x_8598:
[----:B------:R-:W2:Y:S02]  /*44b0*/  LDG.E R2, desc[UR36][R2.64] ;  /* 0x0000002402027981 */ /* 0x000ea4000c1e1900 */
[----:B--2---:R-:W-:-:S04]  /*44c0*/  I2FP.F32.U32 R0, R2 ;  /* 0x0000000200007245 */ /* 0x004fc80000201000 */
[----:B------:R-:W-:-:S07]  /*44d0*/  F2FP.F16.F32.PACK_AB R0, RZ, R0 ;  /* 0x00000000ff00723e */ /* 0x000fce00000000ff */
.L_x_8570:
[----:B------:R-:W-:Y:S05]  /*44e0*/  BSYNC.RECONVERGENT B6 ;  /* 0x0000000000067941 */ /* 0x000fea0003800200 */
.L_x_8569:
        /* <DEDUP_REMOVED lines=12> */
[----:B------:R-:W1:Y:S01]  /*45b0*/  @!P0 MUFU.RCP R2, R2 ;  /* 0x0000000200028308 */ /* 0x000e620000001000 */
[----:B------:R-:W-:-:S07]  /*45c0*/  @!P1 HADD2.F32 R4, -RZ, R23.H0_H0 ;  /* 0x20000017ff049230 */ /* 0x000fce0000004100 */
[----:B------:R-:W2:Y:S08]  /*45d0*/  @!P2 MUFU.RCP R5, R5 ;  /* 0x000000050005a308 */ /* 0x000eb00000001000 */
[----:B------:R-:W3:Y:S01]  /*45e0*/  @!P3 MUFU.RCP R7, R7 ;  /* 0x000000070007b308 */ /* 0x000ee20000001000 */
[----:B-1----:R-:W-:-:S05]  /*45f0*/  @!P0 FADD.FTZ R3, R2, -RZ ;  /* 0x800000ff02038221 */ /* 0x002fca0000010000 */
[----:B------:R-:W-:Y:S02]  /*4600*/  @!P0 F2FP.F16.F32.PACK_AB R0, RZ, R3 ;  /* 0x00000003ff00823e */ /* 0x000fe400000000ff */
[----:B------:R-:W1:Y:S01]  /*4610*/  @!P1 MUFU.RCP R4, R4 ;  /* 0x0000000400049308 */ /* 0x000e620000001000 */
[----:B--2---:R-:W-:-:S05]  /*4620*/  @!P2 FADD.FTZ R6, R5, -RZ ;  /* 0x800000ff0506a221 */ /* 0x004fca0000010000 */
[----:B------:R-:W-:Y:S01]  /*4630*/  @!P2 F2FP.F16.F32.PACK_AB R24, RZ, R6 ;  /* 0x00000006ff18a23e */ /* 0x000fe200000000ff */
[----:B---3--:R-:W-:-:S05]  /*4640*/  @!P3 FADD.FTZ R8, R7, -RZ ;  /* 0x800000ff0708b221 */ /* 0x008fca0000010000 */
[----:B------:R-:W-:Y:S01]  /*4650*/  @!P3 F2FP.F16.F32.PACK_AB R23, RZ, R8 ;  /* 0x00000008ff17b23e */ /* 0x000fe200000000ff */
[----:B-1----:R-:W-:-:S05]  /*4660*/  @!P1 FADD.FTZ R2, R4, -RZ ;  /* 0x800000ff04029221 */ /* 0x002fca0000010000 */
[----:B------:R-:W-:Y:S01]  /*4670*/  @!P1 F2FP.F16.F32.PACK_AB R25, RZ, R2 ;  /* 0x00000002ff19923e */ /* 0x000fe200000000ff */
        /* <DEDUP_REMOVED lines=24> */
.L_x_8608:
[----:B------:R-:W-:Y:S02]  /*4800*/  HADD2.F32 R5, -RZ, R0.H0_H0 ;  /* 0x20000000ff057230 */ /* 0x000fe40000004100 */
[----:B------:R-:W-:-:S04]  /*4810*/  IMAD.MOV.U32 R19, RZ, RZ, R22 ;  /* 0x000000ffff137224 */ /* 0x000fc800078e0016 */
[----:B------:R-:W0:Y:S02]  /*4820*/  F2I.S64.TRUNC R4, R5 ;  /* 0x0000000500047311 */ /* 0x000e24000020d900 */
[----:B0-----:R0:W-:Y:S01]  /*4830*/  STG.E.U8 desc[UR36][R2.64], R4 ;  /* 0x0000000402007986 */ /* 0x0011e2000c101124 */
[----:B------:R-:W-:Y:S05]  /*4840*/  BRA `(.L_x_8604) ;  /* 0x0000000c00c07947 */ /* 0x000fea0003800000 */
.L_x_8607:
        /* <DEDUP_REMOVED lines=11> */
.L_x_8611:
[----:B------:R-:W-:Y:S02]  /*4900*/  HADD2.F32 R0, -RZ, R0.H0_H0 ;  /* 0x20000000ff007230 */ /* 0x000fe40000004100 */
[----:B------:R-:W-:Y:S02]  /*4910*/  IMAD.MOV.U32 R19, RZ, RZ, R22 ;  /* 0x000000ffff137224 */ /* 0x000fe400078e0016 */
[----:B------:R-:W0:Y:S02]  /*4920*/  F2I.FTZ.TRUNC.NTZ R5, R0 ;  /* 0x0000000000057305 */ /* 0x000e24000021f100 */
[----:B0-----:R0:W-:Y:S01]  /*4930*/  STG.E desc[UR36][R2.64], R5 ;  /* 0x0000000502007986 */ /* 0x0011e2000c101924 */
[----:B------:R-:W-:Y:S05]  /*4940*/  BRA `(.L_x_8604) ;  /* 0x0000000c00807947 */ /* 0x000fea0003800000 */
.L_x_8610:
[----:B------:R-:W-:Y:S02]  /*4950*/  HADD2.F32 R0, -RZ, R0.H0_H0 ;  /* 0x20000000ff007230 */ /* 0x000fe40000004100 */
[----:B------:R-:W-:Y:S02]  /*4960*/  IMAD.MOV.U32 R19, RZ, RZ, R22 ;  /* 0x000000ffff137224 */ /* 0x000fe400078e0016 */
[----:B------:R-:W0:Y:S02]  /*4970*/  F2I.FTZ.TRUNC.NTZ R5, R0 ;  /* 0x0000000000057305 */ /* 0x000e24000021f100 */
[----:B0-----:R0:W-:Y:S01]  /*4980*/  STG.E.U16 desc[UR36][R2.64], R5 ;  /* 0x0000000502007986 */ /* 0x0011e2000c101524 */
[----:B------:R-:W-:Y:S05]  /*4990*/  BRA `(.L_x_8604) ;  /* 0x0000000c006c7947 */ /* 0x000fea0003800000 */
.L_x_8606:
        /* <DEDUP_REMOVED lines=10> */
.L_x_8613:
[----:B------:R0:W-:Y:S01]  /*4a40*/  STG.E.U16 desc[UR36][R2.64], R0 ;  /* 0x0000000002007986 */ /* 0x0001e2000c101524 */
[----:B------:R-:W-:Y:S01]  /*4a50*/  IMAD.MOV.U32 R19, RZ, RZ, R22 ;  /* 0x000000ffff137224 */ /* 0x000fe200078e0016 */
[----:B------:R-:W-:Y:S06]  /*4a60*/  BRA `(.L_x_8604) ;  /* 0x0000000c00387947 */ /* 0x000fec0003800000 */
.L_x_8612:
        /* <DEDUP_REMOVED lines=11> */
.L_x_8615:
[----:B------:R-:W-:Y:S02]  /*4b20*/  HADD2.F32 R0, -RZ, R0.H0_H0 ;  /* 0x20000000ff007230 */ /* 0x000fe40000004100 */
[----:B------:R-:W-:-:S03]  /*4b30*/  IMAD.MOV.U32 R19, RZ, RZ, R22 ;  /* 0x000000ffff137224 */ /* 0x000fc600078e0016 */
[----:B------:R-:W-:-:S04]  /*4b40*/  F2FP.F16.F32.PACK_AB R0, RZ, R0 ;  /* 0x00000000ff00723e */ /* 0x000fc800000000ff */
[----:B------:R-:W-:-:S05]  /*4b50*/  PRMT R0, R0, 0x5410, RZ ;  /* 0x0000541000007816 */ /* 0x000fca00000000ff */
[----:B------:R0:W-:Y:S01]  /*4b60*/  STG.E desc[UR36][R2.64], R0 ;  /* 0x0000000002007986 */ /* 0x0001e2000c101924 */
[----:B------:R-:W-:Y:S05]  /*4b70*/  BRA `(.L_x_8604) ;  /* 0x0000000800f47947 */ /* 0x000fea0003800000 */
.L_x_8614:
[----:B------:R-:W-:Y:S02]  /*4b80*/  HADD2.F32 R4, -RZ, R0.H0_H0 ;  /* 0x20000000ff047230 */ /* 0x000fe40000004100 */
[----:B------:R-:W-:-:S03]  /*4b90*/  IMAD.MOV.U32 R19, RZ, RZ, R22 ;  /* 0x000000ffff137224 */ /* 0x000fc600078e0016 */
[----:B------:R-:W-:-:S06]  /*4ba0*/  FMUL.FTZ R4, R4, 1 ;  /* 0x3f80000004047820 */ /* 0x000fcc0000410000 */
[----:B------:R-:W0:Y:S02]  /*4bb0*/  F2F.F64.F32 R4, R4 ;  /* 0x0000000400047310 */ /* 0x000e240000201800 */
[----:B0-----:R0:W-:Y:S01]  /*4bc0*/  STG.E.64 desc[UR36][R2.64], R4 ;  /* 0x0000000402007986 */ /* 0x0011e2000c101b24 */
[----:B------:R-:W-:Y:S05]  /*4bd0*/  BRA `(.L_x_8604) ;  /* 0x0000000800dc7947 */ /* 0x000fea0003800000 */
.L_x_8605:
        /* <DEDUP_REMOVED lines=14> */
.L_x_8618:
[----:B------:R-:W-:Y:S01]  /*4cc0*/  HADD2.F32 R0, -RZ, R0.H0_H0 ;  /* 0x20000000ff007230 */ /* 0x000fe20000004100 */
[----:B------:R-:W-:Y:S01]  /*4cd0*/  CS2R R6, SRZ ;  /* 0x0000000000067805 */ /* 0x000fe2000001ff00 */
[----:B------:R-:W-:-:S03]  /*4ce0*/  IMAD.MOV.U32 R19, RZ, RZ, R22 ;  /* 0x000000ffff137224 */ /* 0x000fc600078e0016 */
[----:B------:R-:W-:-:S04]  /*4cf0*/  FMUL.FTZ R0, R0, 1 ;  /* 0x3f80000000007820 */ /* 0x000fc80000410000 */
[----:B------:R-:W0:Y:S02]  /*4d00*/  F2F.F64.F32 R4, R0 ;  /* 0x0000000000047310 */ /* 0x000e240000201800 */
[----:B0-----:R3:W-:Y:S01]  /*4d10*/  STG.E.128 desc[UR36][R2.64], R4 ;  /* 0x0000000402007986 */ /* 0x0017e2000c101d24 */
[----:B------:R-:W-:Y:S05]  /*4d20*/  BRA `(.L_x_8604) ;  /* 0x0000000800887947 */ /* 0x000fea0003800000 */
.L_x_8617:
        /* <DEDUP_REMOVED lines=19> */
.L_x_8622:
[----:B------:R-:W-:Y:S05]  /*4e60*/  BSYNC.RECONVERGENT B0 ;  /* 0x0000000000007941 */ /* 0x000fea0003800200 */
.L_x_8621:
[----:B------:R-:W-:Y:S01]  /*4e70*/  LOP3.LUT R5, R0, 0x80, R5, 0xf8, !PT ;  /* 0x0000008000057812 */ /* 0x000fe200078ef805 */
[----:B------:R-:W-:-:S04]  /*4e80*/  IMAD.MOV.U32 R19, RZ, RZ, R22 ;  /* 0x000000ffff137224 */ /* 0x000fc800078e0016 */
[----:B------:R2:W-:Y:S01]  /*4e90*/  STG.E.U8 desc[UR36][R2.64], R5 ;  /* 0x0000000502007986 */ /* 0x0005e2000c101124 */
[----:B------:R-:W-:Y:S05]  /*4ea0*/  BRA `(.L_x_8604) ;  /* 0x0000000800287947 */ /* 0x000fea0003800000 */
.L_x_8620:
        /* <DEDUP_REMOVED lines=15> */
.L_x_8624:
[----:B------:R-:W-:Y:S05]  /*4fa0*/  BSYNC.RECONVERGENT B0 ;  /* 0x0000000000007941 */ /* 0x000fea0003800200 */
.L_x_8623:
[----:B------:R-:W-:Y:S01]  /*4fb0*/  LOP3.LUT R5, R0, 0x80, R5, 0xf8, !PT ;  /* 0x0000008000057812 */ /* 0x000fe200078ef805 */
[----:B------:R-:W-:-:S04]  /*4fc0*/  IMAD.MOV.U32 R19, RZ, RZ, R22 ;  /* 0x000000ffff137224 */ /* 0x000fc800078e0016 */
[----:B------:R1:W-:Y:S01]  /*4fd0*/  STG.E.U8 desc[UR36][R2.64], R5 ;  /* 0x0000000502007986 */ /* 0x0003e2000c101124 */
[----:B------:R-:W-:Y:S05]  /*4fe0*/  BRA `(.L_x_8604) ;  /* 0x0000000400d87947 */ /* 0x000fea0003800000 */
.L_x_8619:
[----:B------:R-:W-:Y:S02]  /*4ff0*/  HADD2.F32 R0, -RZ, R0.H0_H0 ;  /* 0x20000000ff007230 */ /* 0x000fe40000004100 */
[----:B------:R-:W-:-:S03]  /*5000*/  IMAD.MOV.U32 R19, RZ, RZ, R22 ;  /* 0x000000ffff137224 */ /* 0x000fc600078e0016 */
[----:B------:R-:W-:-:S05]  /*5010*/  F2FP.BF16.F32.PACK_AB R0, RZ, R0 ;  /* 0x00000000ff00723e */ /* 0x000fca00000010ff */
[----:B------:R0:W-:Y:S01]  /*5020*/  STG.E.U16 desc[UR36][R2.64], R0 ;  /* 0x0000000002007986 */ /* 0x0001e2000c101524 */
[----:B------:R-:W-:Y:S05]  /*5030*/  BRA `(.L_x_8604) ;  /* 0x0000000400c47947 */ /* 0x000fea0003800000 */
.L_x_8616:
        /* <DEDUP_REMOVED lines=13> */
.L_x_8627:
        /* <DEDUP_REMOVED lines=13> */
.L_x_8630:
[----:B------:R-:W-:-:S04]  /*51e0*/  SHF.R.U32.HI R0, RZ, 0x14, R5 ;  /* 0x00000014ff007819 */ /* 0x000fc80000011605 */
[----:B------:R-:W-:-:S04]  /*51f0*/  LOP3.LUT R0, R0, 0x1, RZ, 0xc0, !PT ;  /* 0x0000000100007812 */ /* 0x000fc800078ec0ff */
[----:B------:R-:W-:-:S04]  /*5200*/  IADD3 R0, PT, PT, R5, 0x487ffff, R0 ;  /* 0x0487ffff05007810 */ /* 0x000fc80007ffe000 */
[----:B------:R-:W-:-:S04]  /*5210*/  SHF.R.U32.HI R0, RZ, 0x14, R0 ;  /* 0x00000014ff007819 */ /* 0x000fc80000011600 */
[----:B------:R-:W-:-:S07]  /*5220*/  LOP3.LUT R4, R0, 0xff, RZ, 0xc0, !PT ;  /* 0x000000ff00047812 */ /* 0x000fce00078ec0ff */
.L_x_8631:
[----:B------:R-:W-:-:S04]  /*5230*/  SHF.R.U32.HI R5, RZ, 0x18, R5 ;  /* 0x00000018ff057819 */ /* 0x000fc80000011605 */
[----:B------:R-:W-:-:S04]  /*5240*/  LOP3.LUT R4, R4, 0x80, R5, 0xf8, !PT ;  /* 0x0000008004047812 */ /* 0x000fc800078ef805 */
[----:B------:R-:W-:-:S07]  /*5250*/  PRMT R0, R4, 0x7610, R0 ;  /* 0x0000761004007816 */ /* 0x000fce0000000000 */
.L_x_8629:
[----:B------:R-:W-:Y:S05]  /*5260*/  BSYNC.RECONVERGENT B0 ;  /* 0x0000000000007941 */ /* 0x000fea0003800200 */
.L_x_8628:
[----:B------:R0:W-:Y:S01]  /*5270*/  STG.E.U8 desc[UR36][R2.64], R0 ;  /* 0x0000000002007986 */ /* 0x0001e2000c101124 */
[----:B------:R-:W-:Y:S01]  /*5280*/  IMAD.MOV.U32 R19, RZ, RZ, R22 ;  /* 0x000000ffff137224 */ /* 0x000fe200078e0016 */
[----:B------:R-:W-:Y:S06]  /*5290*/  BRA `(.L_x_8604) ;  /* 0x00000004002c7947 */ /* 0x000fec0003800000 */
.L_x_8626:
        /* <DEDUP_REMOVED lines=13> */
.L_x_8634:
[----:B------:R-:W-:-:S04]  /*5370*/  SHF.R.U32.HI R0, RZ, 0x15, R5 ;  /* 0x00000015ff007819 */ /* 0x000fc80000011605 */
[----:B------:R-:W-:-:S04]  /*5380*/  LOP3.LUT R0, R0, 0x1, RZ, 0xc0, !PT ;  /* 0x0000000100007812 */ /* 0x000fc800078ec0ff */
[----:B------:R-:W-:-:S04]  /*5390*/  IADD3 R0, PT, PT, R5, 0x88fffff, R0 ;  /* 0x088fffff05007810 */ /* 0x000fc80007ffe000 */
[----:B------:R-:W-:-:S04]  /*53a0*/  SHF.R.U32.HI R0, RZ, 0x15, R0 ;  /* 0x00000015ff007819 */ /* 0x000fc80000011600 */
[----:B------:R-:W-:-:S07]  /*53b0*/  LOP3.LUT R4, R0, 0xff, RZ, 0xc0, !PT ;  /* 0x000000ff00047812 */ /* 0x000fce00078ec0ff */
.L_x_8635:
[----:B------:R-:W-:-:S04]  /*53c0*/  SHF.R.U32.HI R5, RZ, 0x18, R5 ;  /* 0x00000018ff057819 */ /* 0x000fc80000011605 */
[----:B------:R-:W-:-:S04]  /*53d0*/  LOP3.LUT R4, R4, 0x80, R5, 0xf8, !PT ;  /* 0x0000008004047812 */ /* 0x000fc800078ef805 */
[----:B------:R-:W-:-:S07]  /*53e0*/  PRMT R0, R4, 0x7610, R0 ;  /* 0x0000761004007816 */ /* 0x000fce0000000000 */
.L_x_8633:
[----:B------:R-:W-:Y:S05]  /*53f0*/  BSYNC.RECONVERGENT B0 ;  /* 0x0000000000007941 */ /* 0x000fea0003800200 */
.L_x_8632:
[----:B------:R0:W-:Y:S01]  /*5400*/  STG.E.U8 desc[UR36][R2.64], R0 ;  /* 0x0000000002007986 */ /* 0x0001e2000c101124 */
[----:B------:R-:W-:Y:S01]  /*5410*/  IMAD.MOV.U32 R19, RZ, RZ, R22 ;  /* 0x000000ffff137224 */ /* 0x000fe200078e0016 */
[----:B------:R-:W-:Y:S06]  /*5420*/  BRA `(.L_x_8604) ;  /* 0x0000000000c87947 */ /* 0x000fec0003800000 */
.L_x_8625:
[----:B------:R-:W-:-:S13]  /*5430*/  ISETP.NE.AND P0, PT, R4, 0x1c, PT ;  /* 0x0000001c0400780c */ /* 0x000fda0003f05270 */
[----:B------:R-:W-:Y:S05]  /*5440*/  @!P0 BRA `(.L_x_8636) ;  /* 0x0000000000b08947 */ /* 0x000fea0003800000 */
[----:B------:R-:W-:-:S13]  /*5450*/  ISETP.NE.AND P0, PT, R4, 0x1d, PT ;  /* 0x0000001d0400780c */ /* 0x000fda0003f05270 */
[----:B------:R-:W-:Y:S05]  /*5460*/  @!P0 BRA `(.L_x_8637) ;  /* 0x0000000000948947 */ /* 0x000fea0003800000 */
[----:B------:R-:W-:-:S13]  /*5470*/  ISETP.NE.AND P0, PT, R4, 0x2c, PT ;  /* 0x0000002c0400780c */ /* 0x000fda0003f05270 */
[----:B------:R-:W-:Y:S05]  /*5480*/  @!P0 BRA `(.L_x_8638) ;  /* 0x0000000000488947 */ /* 0x000fea0003800000 */
.L_x_8609:
        /* <DEDUP_REMOVED lines=16> */
.L_x_8639:
[----:B------:R-:W-:Y:S01]  /*5590*/  IMAD.MOV.U32 R19, RZ, RZ, R22 ;  /* 0x000000ffff137224 */ /* 0x000fe200078e0016 */
[----:B------:R-:W-:Y:S06]  /*55a0*/  BRA `(.L_x_8604) ;  /* 0x0000000000687947 */ /* 0x000fec0003800000 */
.L_x_8638:
        /* <DEDUP_REMOVED lines=17> */
.L_x_8637:
[----:B------:R-:W-:Y:S02]  /*56c0*/  HADD2.F32 R4, -RZ, R0.H0_H0 ;  /* 0x20000000ff047230 */ /* 0x000fe40000004100 */
[----:B------:R-:W-:-:S04]  /*56d0*/  IMAD.MOV.U32 R19, RZ, RZ, R22 ;  /* 0x000000ffff137224 */ /* 0x000fc800078e0016 */
[----:B------:R-:W0:Y:S02]  /*56e0*/  F2I.U64.TRUNC R4, R4 ;  /* 0x0000000400047311 */ /* 0x000e24000020d800 */
[----:B0-----:R0:W-:Y:S01]  /*56f0*/  STG.E.64 desc[UR36][R2.64], R4 ;  /* 0x0000000402007986 */ /* 0x0011e2000c101b24 */
[----:B------:R-:W-:Y:S05]  /*5700*/  BRA `(.L_x_8604) ;  /* 0x0000000000107947 */ /* 0x000fea0003800000 */
.L_x_8636:
[----:B------:R-:W-:Y:S02]  /*5710*/  HADD2.F32 R0, -RZ, R0.H0_H0 ;  /* 0x20000000ff007230 */ /* 0x000fe40000004100 */
[----:B------:R-:W-:Y:S02]  /*5720*/  IMAD.MOV.U32 R19, RZ, RZ, R22 ;  /* 0x000000ffff137224 */ /* 0x000fe400078e0016 */
[----:B------:R-:W0:Y:S02]  /*5730*/  F2I.FTZ.U32.TRUNC.NTZ R5, R0 ;  /* 0x0000000000057305 */ /* 0x000e24000021f000 */
[----:B0-----:R0:W-:Y:S03]  /*5740*/  STG.E desc[UR36][R2.64], R5 ;  /* 0x0000000502007986 */ /* 0x0011e6000c101924 */
.L_x_8604:
[----:B------:R-:W-:Y:S05]  /*5750*/  BSYNC.RECONVERGENT B6 ;  /* 0x0000000000067941 */ /* 0x000fea0003800200 */
.L_x_8603:
        /* <DEDUP_REMOVED lines=25> */
.L_x_8645:
[----:B------:R-:W-:-:S06]  /*58f0*/  HADD2.F32 R5, -RZ, R25.H0_H0 ;  /* 0x20000019ff057230 */ /* 0x000fcc0000004100 */
[----:B------:R-:W0:Y:S02]  /*5900*/  F2I.S64.TRUNC R4, R5 ;  /* 0x0000000500047311 */ /* 0x000e24000020d900 */
[----:B0-----:R0:W-:Y:S01]  /*5910*/  STG.E.U8 desc[UR36][R2.64], R4 ;  /* 0x0000000402007986 */ /* 0x0011e2000c101124 */
[----:B------:R-:W-:Y:S05]  /*5920*/  BRA `(.L_x_8647) ;  /* 0x0000000c006c7947 */ /* 0x000fea0003800000 */
.L_x_8644:
        /* <DEDUP_REMOVED lines=10> */
.L_x_8649:
[----:B------:R-:W-:-:S06]  /*59d0*/  HADD2.F32 R25, -RZ, R25.H0_H0 ;  /* 0x20000019ff197230 */ /* 0x000fcc0000004100 */
[----:B------:R-:W0:Y:S02]  /*59e0*/  F2I.FTZ.TRUNC.NTZ R25, R25 ;  /* 0x0000001900197305 */ /* 0x000e24000021f100 */
[----:B0-----:R0:W-:Y:S01]  /*59f0*/  STG.E desc[UR36][R2.64], R25 ;  /* 0x0000001902007986 */ /* 0x0011e2000c101924 */
[----:B------:R-:W-:Y:S05]  /*5a00*/  BRA `(.L_x_8647) ;  /* 0x0000000c00347947 */ /* 0x000fea0003800000 */
.L_x_8648:
[----:B------:R-:W-:-:S06]  /*5a10*/  HADD2.F32 R25, -RZ, R25.H0_H0 ;  /* 0x20000019ff197230 */ /* 0x000fcc0000004100 */
[----:B------:R-:W0:Y:S02]  /*5a20*/  F2I.FTZ.TRUNC.NTZ R25, R25 ;  /* 0x0000001900197305 */ /* 0x000e24000021f100 */
[----:B0-----:R0:W-:Y:S01]  /*5a30*/  STG.E.U16 desc[UR36][R2.64], R25 ;  /* 0x0000001902007986 */ /* 0x0011e2000c101524 */
[----:B------:R-:W-:Y:S05]  /*5a40*/  BRA `(.L_x_8647) ;  /* 0x0000000c00247947 */ /* 0x000fea0003800000 */
.L_x_8643:
        /* <DEDUP_REMOVED lines=9> */
.L_x_8651:
[----:B------:R0:W-:Y:S01]  /*5ae0*/  STG.E.U16 desc[UR36][R2.64], R25 ;  /* 0x0000001902007986 */ /* 0x0001e2000c101524 */
[----:B------:R-:W-:Y:S05]  /*5af0*/  BRA `(.L_x_8647) ;  /* 0x0000000800f87947 */ /* 0x000fea0003800000 */
.L_x_8650:
        /* <DEDUP_REMOVED lines=10> */
.L_x_8653:
[----:B------:R-:W-:-:S05]  /*5ba0*/  HADD2.F32 R0, -RZ, R25.H0_H0 ;  /* 0x20000019ff007230 */ /* 0x000fca0000004100 */
[----:B------:R-:W-:-:S04]  /*5bb0*/  F2FP.F16.F32.PACK_AB R0, RZ, R0 ;  /* 0x00000000ff00723e */ /* 0x000fc800000000ff */
[----:B------:R-:W-:-:S05]  /*5bc0*/  PRMT R0, R0, 0x5410, RZ ;  /* 0x0000541000007816 */ /* 0x000fca00000000ff */
[----:B------:R0:W-:Y:S01]  /*5bd0*/  STG.E desc[UR36][R2.64], R0 ;  /* 0x0000000002007986 */ /* 0x0001e2000c101924 */
[----:B------:R-:W-:Y:S05]  /*5be0*/  BRA `(.L_x_8647) ;  /* 0x0000000800bc7947 */ /* 0x000fea0003800000 */
.L_x_8652:
[----:B------:R-:W-:-:S05]  /*5bf0*/  HADD2.F32 R4, -RZ, R25.H0_H0 ;  /* 0x20000019ff047230 */ /* 0x000fca0000004100 */
[----:B------:R-:W-:-:S06]  /*5c00*/  FMUL.FTZ R4, R4, 1 ;  /* 0x3f80000004047820 */ /* 0x000fcc0000410000 */
[----:B------:R-:W0:Y:S02]  /*5c10*/  F2F.F64.F32 R4, R4 ;  /* 0x0000000400047310 */ /* 0x000e240000201800 */
[----:B0-----:R0:W-:Y:S01]  /*5c20*/  STG.E.64 desc[UR36][R2.64], R4 ;  /* 0x0000000402007986 */ /* 0x0011e2000c101b24 */
[----:B------:R-:W-:Y:S05]  /*5c30*/  BRA `(.L_x_8647) ;  /* 0x0000000800a87947 */ /* 0x000fea0003800000 */
.L_x_8642:
        /* <DEDUP_REMOVED lines=14> */
.L_x_8657:
        /* <DEDUP_REMOVED lines=18> */
.L_x_8660:
[----:B------:R-:W-:-:S04]  /*5e40*/  SHF.R.U32.HI R5, RZ, 0x18, R5 ;  /* 0x00000018ff057819 */ /* 0x000fc80000011605 */
[----:B------:R-:W-:-:S07]  /*5e50*/  LOP3.LUT R0, R0, 0x80, R5, 0xf8, !PT ;  /* 0x0000008000007812 */ /* 0x000fce00078ef805 */
.L_x_8659:
[----:B------:R-:W-:Y:S05]  /*5e60*/  BSYNC.RECONVERGENT B0 ;  /* 0x0000000000007941 */ /* 0x000fea0003800200 */
.L_x_8658:
[----:B------:R0:W-:Y:S01]  /*5e70*/  STG.E.U8 desc[UR36][R2.64], R0 ;  /* 0x0000000002007986 */ /* 0x0001e2000c101124 */
[----:B------:R-:W-:Y:S05]  /*5e80*/  BRA `(.L_x_8647) ;  /* 0x0000000800147947 */ /* 0x000fea0003800000 */
.L_x_8656:
        /* <DEDUP_REMOVED lines=18> */
.L_x_8663:
[----:B------:R-:W-:-:S04]  /*5fb0*/  SHF.R.U32.HI R5, RZ, 0x18, R5 ;  /* 0x00000018ff057819 */ /* 0x000fc80000011605 */
[----:B------:R-:W-:-:S07]  /*5fc0*/  LOP3.LUT R0, R0, 0x80, R5, 0xf8, !PT ;  /* 0x0000008000007812 */ /* 0x000fce00078ef805 */
.L_x_8662:
[----:B------:R-:W-:Y:S05]  /*5fd0*/  BSYNC.RECONVERGENT B0 ;  /* 0x0000000000007941 */ /* 0x000fea0003800200 */
.L_x_8661:
[----:B------:R0:W-:Y:S01]  /*5fe0*/  STG.E.U8 desc[UR36][R2.64], R0 ;  /* 0x0000000002007986 */ /* 0x0001e2000c101124 */
[----:B------:R-:W-:Y:S05]  /*5ff0*/  BRA `(.L_x_8647) ;  /* 0x0000000400b87947 */ /* 0x000fea0003800000 */
.L_x_8655:
        /* <DEDUP_REMOVED lines=22> */
.L_x_8665:
[----:B------:R-:W-:-:S06]  /*6160*/  HADD2.F32 R4, -RZ, R25.H0_H0 ;  /* 0x20000019ff047230 */ /* 0x000fcc0000004100 */
[----:B------:R-:W0:Y:S02]  /*6170*/  F2I.U64.TRUNC R4, R4 ;  /* 0x0000000400047311 */ /* 0x000e24000020d800 */
[----:B0-----:R0:W-:Y:S01]  /*6180*/  STG.E.64 desc[UR36][R2.64], R4 ;  /* 0x0000000402007986 */ /* 0x0011e2000c101b24 */
[----:B------:R-:W-:Y:S05]  /*6190*/  BRA `(.L_x_8647) ;  /* 0x0000000400507947 */ /* 0x000fea0003800000 */
.L_x_8664:
[----:B------:R-:W-:-:S06]  /*61a0*/  HADD2.F32 R25, -RZ, R25.H0_H0 ;  /* 0x20000019ff197230 */ /* 0x000fcc0000004100 */
[----:B------:R-:W0:Y:S02]  /*61b0*/  F2I.FTZ.U32.TRUNC.NTZ R25, R25 ;  /* 0x0000001900197305 */ /* 0x000e24000021f000 */
[----:B0-----:R0:W-:Y:S01]  /*61c0*/  STG.E desc[UR36][R2.64], R25 ;  /* 0x0000001902007986 */ /* 0x0011e2000c101924 */
[----:B------:R-:W-:Y:S05]  /*61d0*/  BRA `(.L_x_8647) ;  /* 0x0000000400407947 */ /* 0x000fea0003800000 */
.L_x_8654:
        /* <DEDUP_REMOVED lines=11> */
.L_x_8667:
[----:B------:R-:W-:Y:S01]  /*6290*/  HADD2.F32 R25, -RZ, R25.H0_H0 ;  /* 0x20000019ff197230 */ /* 0x000fe20000004100 */
[----:B------:R-:W-:-:S04]  /*62a0*/  CS2R R6, SRZ ;  /* 0x0000000000067805 */ /* 0x000fc8000001ff00 */
[----:B------:R-:W-:-:S06]  /*62b0*/  FMUL.FTZ R4, R25, 1 ;  /* 0x3f80000019047820 */ /* 0x000fcc0000410000 */
[----:B------:R-:W0:Y:S02]  /*62c0*/  F2F.F64.F32 R4, R4 ;  /* 0x0000000400047310 */ /* 0x000e240000201800 */
[----:B0-----:R0:W-:Y:S01]  /*62d0*/  STG.E.128 desc[UR36][R2.64], R4 ;  /* 0x0000000402007986 */ /* 0x0011e2000c101d24 */
[----:B------:R-:W-:Y:S05]  /*62e0*/  BRA `(.L_x_8647) ;  /* 0x0000000000fc7947 */ /* 0x000fea0003800000 */
.L_x_8666:
[----:B------:R-:W-:-:S13]  /*62f0*/  ISETP.NE.AND P0, PT, R0, 0xf, PT ;  /* 0x0000000f0000780c */ /* 0x000fda0003f05270 */
[----:B------:R-:W-:Y:S05]  /*6300*/  @!P0 BRA `(.L_x_8668) ;  /* 0x0000000000e88947 */ /* 0x000fea0003800000 */
[----:B------:R-:W-:-:S13]  /*6310*/  ISETP.NE.AND P0, PT, R0, 0x17, PT ;  /* 0x000000170000780c */ /* 0x000fda0003f05270 */
[----:B------:R-:W-:Y:S05]  /*6320*/  @!P0 BRA `(.L_x_8669) ;  /* 0x0000000000908947 */ /* 0x000fea0003800000 */
[----:B------:R-:W-:-:S13]  /*6330*/  ISETP.NE.AND P0, PT, R0, 0x18, PT ;  /* 0x000000180000780c */ /* 0x000fda0003f05270 */
[----:B------:R-:W-:Y:S05]  /*6340*/  @!P0 BRA `(.L_x_8670) ;  /* 0x0000000000448947 */ /* 0x000fea0003800000 */
.L_x_8646:
        /* <DEDUP_REMOVED lines=16> */
.L_x_8671:
[----:B------:R-:W-:Y:S05]  /*6450*/  BRA `(.L_x_8647) ;  /* 0x0000000000a07947 */ /* 0x000fea0003800000 */
.L_x_8670:
        /* <DEDUP_REMOVED lines=13> */
.L_x_8673:
[----:B------:R-:W-:Y:S05]  /*6530*/  BSYNC.RECONVERGENT B0 ;  /* 0x0000000000007941 */ /* 0x000fea0003800200 */
.L_x_8672:
[----:B------:R-:W-:-:S05]  /*6540*/  LOP3.LUT R5, R0, 0x80, R5, 0xf8, !PT ;  /* 0x0000008000057812 */ /* 0x000fca00078ef805 */
[----:B------:R3:W-:Y:S01]  /*6550*/  STG.E.U8 desc[UR36][R2.64], R5 ;  /* 0x0000000502007986 */ /* 0x0007e2000c101124 */
[----:B------:R-:W-:Y:S05]  /*6560*/  BRA `(.L_x_8647) ;  /* 0x00000000005c7947 */ /* 0x000fea0003800000 */
.L_x_8669:
        /* <DEDUP_REMOVED lines=12> */
.L_x_8675:
[----:B------:R-:W-:Y:S01]  /*6630*/  IMAD.MOV.U32 R0, RZ, RZ, 0x7f ;  /* 0x0000007fff007424 */ /* 0x000fe200078e00ff */
[----:B------:R-:W-:-:S04]  /*6640*/  ISETP.GT.U32.AND P0, PT, R4, 0x7f800000, PT ;  /* 0x7f8000000400780c */ /* 0x000fc80003f04070 */
[----:B------:R-:W-:-:S09]  /*6650*/  SEL R0, R0, 0x7c, P0 ;  /* 0x0000007c00007807 */ /* 0x000fd20000000000 */
.L_x_8676:
[----:B------:R-:W-:Y:S05]  /*6660*/  BSYNC.RECONVERGENT B0 ;  /* 0x0000000000007941 */ /* 0x000fea0003800200 */
.L_x_8674:
[----:B------:R-:W-:-:S04]  /*6670*/  SHF.R.U32.HI R5, RZ, 0x18, R5 ;  /* 0x00000018ff057819 */ /* 0x000fc80000011605 */
[----:B------:R-:W-:-:S05]  /*6680*/  LOP3.LUT R5, R0, 0x80, R5, 0xf8, !PT ;  /* 0x0000008000057812 */ /* 0x000fca00078ef805 */
[----:B------:R2:W-:Y:S01]  /*6690*/  STG.E.U8 desc[UR36][R2.64], R5 ;  /* 0x0000000502007986 */ /* 0x0005e2000c101124 */
[----:B------:R-:W-:Y:S05]  /*66a0*/  BRA `(.L_x_8647) ;  /* 0x00000000000c7947 */ /* 0x000fea0003800000 */
.L_x_8668:
[----:B------:R-:W-:-:S05]  /*66b0*/  HADD2.F32 R0, -RZ, R25.H0_H0 ;  /* 0x20000019ff007230 */ /* 0x000fca0000004100 */
[----:B------:R-:W-:-:S05]  /*66c0*/  F2FP.BF16.F32.PACK_AB R0, RZ, R0 ;  /* 0x00000000ff00723e */ /* 0x000fca00000010ff */
[----:B------:R4:W-:Y:S02]  /*66d0*/  STG.E.U16 desc[UR36][R2.64], R0 ;  /* 0x0000000002007986 */ /* 0x0009e4000c101524 */
.L_x_8647:
        /* <DEDUP_REMOVED lines=25> */
.L_x_8680:
[----:B------:R-:W-:-:S06]  /*6870*/  HADD2.F32 R5, -RZ, R24.H0_H0 ;  /* 0x20000018ff057230 */ /* 0x000fcc0000004100 */
[----:B------:R-:W0:Y:S02]  /*6880*/  F2I.S64.TRUNC R4, R5 ;  /* 0x0000000500047311 */ /* 0x000e24000020d900 */
[----:B0-----:R4:W-:Y:S01]  /*6890*/  STG.E.U8 desc[UR36][R2.64], R4 ;  /* 0x0000000402007986 */ /* 0x0019e2000c101124 */
[----:B------:R-:W-:Y:S05]  /*68a0*/  BRA `(.L_x_8682) ;  /* 0x0000000c006c7947 */ /* 0x000fea0003800000 */
.L_x_8679:
        /* <DEDUP_REMOVED lines=10> */
.L_x_8684:
[----:B------:R-:W-:-:S04]  /*6950*/  HADD2.F32 R24, -RZ, R24.H0_H0 ;  /* 0x20000018ff187230 */ /* 0x000fc80000004100 */
[----:B------:R-:W0:Y:S02]  /*6960*/  F2I.FTZ.TRUNC.NTZ R5, R24 ;  /* 0x0000001800057305 */ /* 0x000e24000021f100 */
[----:B0-----:R2:W-:Y:S01]  /*6970*/  STG.E desc[UR36][R2.64], R5 ;  /* 0x0000000502007986 */ /* 0x0015e2000c101924 */
[----:B------:R-:W-:Y:S05]  /*6980*/  BRA `(.L_x_8682) ;  /* 0x0000000c00347947 */ /* 0x000fea0003800000 */
.L_x_8683:
[----:B------:R-:W-:-:S04]  /*6990*/  HADD2.F32 R24, -RZ, R24.H0_H0 ;  /* 0x20000018ff187230 */ /* 0x000fc80000004100 */
[----:B------:R-:W0:Y:S02]  /*69a0*/  F2I.FTZ.TRUNC.NTZ R5, R24 ;  /* 0x0000001800057305 */ /* 0x000e24000021f100 */
[----:B0-----:R0:W-:Y:S01]  /*69b0*/  STG.E.U16 desc[UR36][R2.64], R5 ;  /* 0x0000000502007986 */ /* 0x0011e2000c101524 */
[----:B------:R-:W-:Y:S05]  /*69c0*/  BRA `(.L_x_8682) ;  /* 0x0000000c00247947 */ /* 0x000fea0003800000 */
.L_x_8678:
        /* <DEDUP_REMOVED lines=9> */
.L_x_8686:
[----:B------:R0:W-:Y:S01]  /*6a60*/  STG.E.U16 desc[UR36][R2.64], R24 ;  /* 0x0000001802007986 */ /* 0x0001e2000c101524 */
[----:B------:R-:W-:Y:S05]  /*6a70*/  BRA `(.L_x_8682) ;  /* 0x0000000800f87947 */ /* 0x000fea0003800000 */
.L_x_8685:
        /* <DEDUP_REMOVED lines=10> */
.L_x_8688:
[----:B------:R-:W-:-:S05]  /*6b20*/  HADD2.F32 R0, -RZ, R24.H0_H0 ;  /* 0x20000018ff007230 */ /* 0x000fca0000004100 */
[----:B------:R-:W-:-:S04]  /*6b30*/  F2FP.F16.F32.PACK_AB R0, RZ, R0 ;  /* 0x00000000ff00723e */ /* 0x000fc800000000ff */
[----:B------:R-:W-:-:S05]  /*6b40*/  PRMT R0, R0, 0x5410, RZ ;  /* 0x0000541000007816 */ /* 0x000fca00000000ff */
[----:B------:R0:W-:Y:S01]  /*6b50*/  STG.E desc[UR36][R2.64], R0 ;  /* 0x0000000002007986 */ /* 0x0001e2000c101924 */
[----:B------:R-:W-:Y:S05]  /*6b60*/  BRA `(.L_x_8682) ;  /* 0x0000000800bc7947 */ /* 0x000fea0003800000 */
.L_x_8687:
[----:B------:R-:W-:-:S05]  /*6b70*/  HADD2.F32 R4, -RZ, R24.H0_H0 ;  /* 0x20000018ff047230 */ /* 0x000fca0000004100 */
[----:B------:R-:W-:-:S06]  /*6b80*/  FMUL.FTZ R4, R4, 1 ;  /* 0x3f80000004047820 */ /* 0x000fcc0000410000 */
[----:B------:R-:W0:Y:S02]  /*6b90*/  F2F.F64.F32 R4, R4 ;  /* 0x0000000400047310 */ /* 0x000e240000201800 */
[----:B0-----:R0:W-:Y:S01]  /*6ba0*/  STG.E.64 desc[UR36][R2.64], R4 ;  /* 0x0000000402007986 */ /* 0x0011e2000c101b24 */
[----:B------:R-:W-:Y:S05]  /*6bb0*/  BRA `(.L_x_8682) ;  /* 0x0000000800a87947 */ /* 0x000fea0003800000 */
.L_x_8677:
        /* <DEDUP_REMOVED lines=14> */
.L_x_8692:
        /* <DEDUP_REMOVED lines=18> */
.L_x_8695:
[----:B------:R-:W-:-:S04]  /*6dc0*/  SHF.R.U32.HI R5, RZ, 0x18, R5 ;  /* 0x00000018ff057819 */ /* 0x000fc80000011605 */
[----:B------:R-:W-:-:S07]  /*6dd0*/  LOP3.LUT R0, R0, 0x80, R5, 0xf8, !PT ;  /* 0x0000008000007812 */ /* 0x000fce00078ef805 */
.L_x_8694:
[----:B------:R-:W-:Y:S05]  /*6de0*/  BSYNC.RECONVERGENT B0 ;  /* 0x0000000000007941 */ /* 0x000fea0003800200 */
.L_x_8693:
[----:B------:R0:W-:Y:S01]  /*6df0*/  STG.E.U8 desc[UR36][R2.64], R0 ;  /* 0x0000000002007986 */ /* 0x0001e2000c101124 */
[----:B------:R-:W-:Y:S05]  /*6e00*/  BRA `(.L_x_8682) ;  /* 0x0000000800147947 */ /* 0x000fea0003800000 */
.L_x_8691:
        /* <DEDUP_REMOVED lines=18> */
.L_x_8698:
[----:B------:R-:W-:-:S04]  /*6f30*/  SHF.R.U32.HI R5, RZ, 0x18, R5 ;  /* 0x00000018ff057819 */ /* 0x000fc80000011605 */
[----:B------:R-:W-:-:S07]  /*6f40*/  LOP3.LUT R0, R0, 0x80, R5, 0xf8, !PT ;  /* 0x0000008000007812 */ /* 0x000fce00078ef805 */
.L_x_8697:
[----:B------:R-:W-:Y:S05]  /*6f50*/  BSYNC.RECONVERGENT B0 ;  /* 0x0000000000007941 */ /* 0x000fea0003800200 */
.L_x_8696:
[----:B------:R0:W-:Y:S01]  /*6f60*/  STG.E.U8 desc[UR36][R2.64], R0 ;  /* 0x0000000002007986 */ /* 0x0001e2000c101124 */
[----:B------:R-:W-:Y:S05]  /*6f70*/  BRA `(.L_x_8682) ;  /* 0x0000000400b87947 */ /* 0x000fea0003800000 */
.L_x_8690:
        /* <DEDUP_REMOVED lines=22> */
.L_x_8700:
[----:B------:R-:W-:-:S06]  /*70e0*/  HADD2.F32 R4, -RZ, R24.H0_H0 ;  /* 0x20000018ff047230 */ /* 0x000fcc0000004100 */
[----:B------:R-:W0:Y:S02]  /*70f0*/  F2I.U64.TRUNC R4, R4 ;  /* 0x0000000400047311 */ /* 0x000e24000020d800 */
[----:B0-----:R0:W-:Y:S01]  /*7100*/  STG.E.64 desc[UR36][R2.64], R4 ;  /* 0x0000000402007986 */ /* 0x0011e2000c101b24 */
[----:B------:R-:W-:Y:S05]  /*7110*/  BRA `(.L_x_8682) ;  /* 0x0000000400507947 */ /* 0x000fea0003800000 */
.L_x_8699:
[----:B------:R-:W-:-:S04]  /*7120*/  HADD2.F32 R24, -RZ, R24.H0_H0 ;  /* 0x20000018ff187230 */ /* 0x000fc80000004100 */
[----:B------:R-:W0:Y:S02]  /*7130*/  F2I.FTZ.U32.TRUNC.NTZ R5, R24 ;  /* 0x0000001800057305 */ /* 0x000e24000021f000 */
[----:B0-----:R0:W-:Y:S01]  /*7140*/  STG.E desc[UR36][R2.64], R5 ;  /* 0x0000000502007986 */ /* 0x0011e2000c101924 */
[----:B------:R-:W-:Y:S05]  /*7150*/  BRA `(.L_x_8682) ;  /* 0x0000000400407947 */ /* 0x000fea0003800000 */
.L_x_8689:
        /* <DEDUP_REMOVED lines=11> */
.L_x_8702:
[----:B------:R-:W-:Y:S01]  /*7210*/  HADD2.F32 R24, -RZ, R24.H0_H0 ;  /* 0x20000018ff187230 */ /* 0x000fe20000004100 */
[----:B------:R-:W-:-:S04]  /*7220*/  CS2R R6, SRZ ;  /* 0x0000000000067805 */ /* 0x000fc8000001ff00 */
[----:B------:R-:W-:-:S06]  /*7230*/  FMUL.FTZ R4, R24, 1 ;  /* 0x3f80000018047820 */ /* 0x000fcc0000410000 */
[----:B------:R-:W0:Y:S02]  /*7240*/  F2F.F64.F32 R4, R4 ;  /* 0x0000000400047310 */ /* 0x000e240000201800 */
[----:B0-----:R0:W-:Y:S01]  /*7250*/  STG.E.128 desc[UR36][R2.64], R4 ;  /* 0x0000000402007986 */ /* 0x0011e2000c101d24 */
[----:B------:R-:W-:Y:S05]  /*7260*/  BRA `(.L_x_8682) ;  /* 0x0000000000fc7947 */ /* 0x000fea0003800000 */
.L_x_8701:
[----:B------:R-:W-:-:S13]  /*7270*/  ISETP.NE.AND P0, PT, R0, 0xf, PT ;  /* 0x0000000f0000780c */ /* 0x000fda0003f05270 */
[----:B------:R-:W-:Y:S05]  /*7280*/  @!P0 BRA `(.L_x_8703) ;  /* 0x0000000000e88947 */ /* 0x000fea0003800000 */
[----:B------:R-:W-:-:S13]  /*7290*/  ISETP.NE.AND P0, PT, R0, 0x17, PT ;  /* 0x000000170000780c */ /* 0x000fda0003f05270 */
[----:B------:R-:W-:Y:S05]  /*72a0*/  @!P0 BRA `(.L_x_8704) ;  /* 0x0000000000908947 */ /* 0x000fea0003800000 */
[----:B------:R-:W-:-:S13]  /*72b0*/  ISETP.NE.AND P0, PT, R0, 0x18, PT ;  /* 0x000000180000780c */ /* 0x000fda0003f05270 */
[----:B------:R-:W-:Y:S05]  /*72c0*/  @!P0 BRA `(.L_x_8705) ;  /* 0x0000000000448947 */ /* 0x000fea0003800000 */
.L_x_8681:
        /* <DEDUP_REMOVED lines=16> */
.L_x_8706:
[----:B------:R-:W-:Y:S05]  /*73d0*/  BRA `(.L_x_8682) ;  /* 0x0000000000a07947 */ /* 0x000fea0003800000 */
.L_x_8705:
        /* <DEDUP_REMOVED lines=13> */
.L_x_8708:
[----:B------:R-:W-:Y:S05]  /*74b0*/  BSYNC.RECONVERGENT B0 ;  /* 0x0000000000007941 */ /* 0x000fea0003800200 */
.L_x_8707:
[----:B------:R-:W-:-:S05]  /*74c0*/  LOP3.LUT R5, R0, 0x80, R5, 0xf8, !PT ;  /* 0x0000008000057812 */ /* 0x000fca00078ef805 */
[----:B------:R0:W-:Y:S01]  /*74d0*/  STG.E.U8 desc[UR36][R2.64], R5 ;  /* 0x0000000502007986 */ /* 0x0001e2000c101124 */
[----:B------:R-:W-:Y:S05]  /*74e0*/  BRA `(.L_x_8682) ;  /* 0x00000000005c7947 */ /* 0x000fea0003800000 */
.L_x_8704:
        /* <DEDUP_REMOVED lines=12> */
.L_x_8710:
[----:B------:R-:W-:Y:S01]  /*75b0*/  IMAD.MOV.U32 R0, RZ, RZ, 0x7f ;  /* 0x0000007fff007424 */ /* 0x000fe200078e00ff */
[----:B------:R-:W-:-:S04]  /*75c0*/  ISETP.GT.U32.AND P0, PT, R4, 0x7f800000, PT ;  /* 0x7f8000000400780c */ /* 0x000fc80003f04070 */
[----:B------:R-:W-:-:S09]  /*75d0*/  SEL R0, R0, 0x7c, P0 ;  /* 0x0000007c00007807 */ /* 0x000fd20000000000 */
.L_x_8711:
[----:B------:R-:W-:Y:S05]  /*75e0*/  BSYNC.RECONVERGENT B0 ;  /* 0x0000000000007941 */ /* 0x000fea0003800200 */
.L_x_8709:
[----:B------:R-:W-:-:S04]  /*75f0*/  SHF.R.U32.HI R5, RZ, 0x18, R5 ;  /* 0x00000018ff057819 */ /* 0x000fc80000011605 */
[----:B------:R-:W-:-:S05]  /*7600*/  LOP3.LUT R5, R0, 0x80, R5, 0xf8, !PT ;  /* 0x0000008000057812 */ /* 0x000fca00078ef805 */
[----:B------:R0:W-:Y:S01]  /*7610*/  STG.E.U8 desc[UR36][R2.64], R5 ;  /* 0x0000000502007986 */ /* 0x0001e2000c101124 */
[----:B------:R-:W-:Y:S05]  /*7620*/  BRA `(.L_x_8682) ;  /* 0x00000000000c7947 */ /* 0x000fea0003800000 */
.L_x_8703:
[----:B------:R-:W-:-:S05]  /*7630*/  HADD2.F32 R0, -RZ, R24.H0_H0 ;  /* 0x20000018ff007230 */ /* 0x000fca0000004100 */
[----:B------:R-:W-:-:S05]  /*7640*/  F2FP.BF16.F32.PACK_AB R0, RZ, R0 ;  /* 0x00000000ff00723e */ /* 0x000fca00000010ff */
[----:B------:R0:W-:Y:S02]  /*7650*/  STG.E.U16 desc[UR36][R2.64], R0 ;  /* 0x0000000002007986 */ /* 0x0001e4000c101524 */
.L_x_8682:
[----:B------:R-:W-:-:S07]  /*7660*/  VIADD R19, R19, 0x80 ;  /* 0x0000008013137836 */ /* 0x000fce0000000000 */
.L_x_8641:
[----:B------:R-:W-:Y:S05]  /*7670*/  BSYNC.RECONVERGENT B6 ;  /* 0x0000000000067941 */ /* 0x000fea0003800200 */
.L_x_8640:
        /* <DEDUP_REMOVED lines=23> */
.L_x_8715:
[----:B------:R-:W-:-:S06]  /*77f0*/  HADD2.F32 R5, -RZ, R23.H0_H0 ;  /* 0x20000017ff057230 */ /* 0x000fcc0000004100 */
[----:B------:R-:W0:Y:S02]  /*7800*/  F2I.S64.TRUNC R4, R5 ;  /* 0x0000000500047311 */ /* 0x000e24000020d900 */
[----:B0-----:R-:W-:Y:S01]  /*7810*/  STG.E.U8 desc[UR36][R2.64], R4 ;  /* 0x0000000402007986 */ /* 0x001fe2000c101124 */
[----:B------:R-:W-:Y:S05]  /*7820*/  EXIT ;  /* 0x000000000000794d */ /* 0x000fea0003800000 */
.L_x_8714:
        /* <DEDUP_REMOVED lines=10> */
.L_x_8718:
[----:B------:R-:W-:-:S06]  /*78d0*/  HADD2.F32 R23, -RZ, R23.H0_H0 ;  /* 0x20000017ff177230 */ /* 0x000fcc0000004100 */
[----:B------:R-:W0:Y:S02]  /*78e0*/  F2I.FTZ.TRUNC.NTZ R23, R23 ;  /* 0x0000001700177305 */ /* 0x000e24000021f100 */
[----:B0-----:R-:W-:Y:S01]  /*78f0*/  STG.E desc[UR36][R2.64], R23 ;  /* 0x0000001702007986 */ /* 0x001fe2000c101924 */
[----:B------:R-:W-:Y:S05]  /*7900*/  EXIT ;  /* 0x000000000000794d */ /* 0x000fea0003800000 */
.L_x_8717:
[----:B------:R-:W-:-:S06]  /*7910*/  HADD2.F32 R23, -RZ, R23.H0_H0 ;  /* 0x20000017ff177230 */ /* 0x000fcc0000004100 */
[----:B------:R-:W0:Y:S02]  /*7920*/  F2I.FTZ.TRUNC.NTZ R23, R23 ;  /* 0x0000001700177305 */ /* 0x000e24000021f100 */
[----:B0-----:R-:W-:Y:S01]  /*7930*/  STG.E.U16 desc[UR36][R2.64], R23 ;  /* 0x0000001702007986 */ /* 0x001fe2000c101524 */
[----:B------:R-:W-:Y:S05]  /*7940*/  EXIT ;  /* 0x000000000000794d */ /* 0x000fea0003800000 */
.L_x_8713:
        /* <DEDUP_REMOVED lines=9> */
.L_x_8720:
[----:B------:R-:W-:Y:S01]  /*79e0*/  STG.E.U16 desc[UR36][R2.64], R23 ;  /* 0x0000001702007986 */ /* 0x000fe2000c101524 */
[----:B------:R-:W-:Y:S05]  /*79f0*/  EXIT ;  /* 0x000000000000794d */ /* 0x000fea0003800000 */
.L_x_8719:
        /* <DEDUP_REMOVED lines=10> */
.L_x_8722:
[----:B------:R-:W-:-:S05]  /*7aa0*/  HADD2.F32 R0, -RZ, R23.H0_H0 ;  /* 0x20000017ff007230 */ /* 0x000fca0000004100 */
[----:B------:R-:W-:-:S04]  /*7ab0*/  F2FP.F16.F32.PACK_AB R0, RZ, R0 ;  /* 0x00000000ff00723e */ /* 0x000fc800000000ff */
[----:B------:R-:W-:-:S05]  /*7ac0*/  PRMT R0, R0, 0x5410, RZ ;  /* 0x0000541000007816 */ /* 0x000fca00000000ff */
[----:B------:R-:W-:Y:S01]  /*7ad0*/  STG.E desc[UR36][R2.64], R0 ;  /* 0x0000000002007986 */ /* 0x000fe2000c101924 */
[----:B------:R-:W-:Y:S05]  /*7ae0*/  EXIT ;  /* 0x000000000000794d */ /* 0x000fea0003800000 */
.L_x_8721:
[----:B------:R-:W-:-:S05]  /*7af0*/  HADD2.F32 R4, -RZ, R23.H0_H0 ;  /* 0x20000017ff047230 */ /* 0x000fca0000004100 */
[----:B------:R-:W-:-:S06]  /*7b00*/  FMUL.FTZ R4, R4, 1 ;  /* 0x3f80000004047820 */ /* 0x000fcc0000410000 */
[----:B------:R-:W0:Y:S02]  /*7b10*/  F2F.F64.F32 R4, R4 ;  /* 0x0000000400047310 */ /* 0x000e240000201800 */
[----:B0-----:R-:W-:Y:S01]  /*7b20*/  STG.E.64 desc[UR36][R2.64], R4 ;  /* 0x0000000402007986 */ /* 0x001fe2000c101b24 */
[----:B------:R-:W-:Y:S05]  /*7b30*/  EXIT ;  /* 0x000000000000794d */ /* 0x000fea0003800000 */
.L_x_8712:
        /* <DEDUP_REMOVED lines=14> */
.L_x_8726:
        /* <DEDUP_REMOVED lines=18> */
.L_x_8729:
[----:B------:R-:W-:-:S04]  /*7d40*/  SHF.R.U32.HI R5, RZ, 0x18, R5 ;  /* 0x00000018ff057819 */ /* 0x000fc80000011605 */
[----:B------:R-:W-:-:S07]  /*7d50*/  LOP3.LUT R0, R0, 0x80, R5, 0xf8, !PT ;  /* 0x0000008000007812 */ /* 0x000fce00078ef805 */
.L_x_8728:
[----:B------:R-:W-:Y:S05]  /*7d60*/  BSYNC.RECONVERGENT B0 ;  /* 0x0000000000007941 */ /* 0x000fea0003800200 */
.L_x_8727:
[----:B------:R-:W-:Y:S01]  /*7d70*/  STG.E.U8 desc[UR36][R2.64], R0 ;  /* 0x0000000002007986 */ /* 0x000fe2000c101124 */
[----:B------:R-:W-:Y:S05]  /*7d80*/  EXIT ;  /* 0x000000000000794d */ /* 0x000fea0003800000 */
.L_x_8725:
        /* <DEDUP_REMOVED lines=18> */
.L_x_8732:
[----:B------:R-:W-:-:S04]  /*7eb0*/  SHF.R.U32.HI R5, RZ, 0x18, R5 ;  /* 0x00000018ff057819 */ /* 0x000fc80000011605 */
[----:B------:R-:W-:-:S07]  /*7ec0*/  LOP3.LUT R0, R0, 0x80, R5, 0xf8, !PT ;  /* 0x0000008000007812 */ /* 0x000fce00078ef805 */
.L_x_8731:
[----:B------:R-:W-:Y:S05]  /*7ed0*/  BSYNC.RECONVERGENT B0 ;  /* 0x0000000000007941 */ /* 0x000fea0003800200 */
.L_x_8730:
[----:B------:R-:W-:Y:S01]  /*7ee0*/  STG.E.U8 desc[UR36][R2.64], R0 ;  /* 0x0000000002007986 */ /* 0x000fe2000c101124 */
[----:B------:R-:W-:Y:S05]  /*7ef0*/  EXIT ;  /* 0x000000000000794d */ /* 0x000fea0003800000 */
.L_x_8724:
        /* <DEDUP_REMOVED lines=22> */
.L_x_8734:
[----:B------:R-:W-:-:S06]  /*8060*/  HADD2.F32 R4, -RZ, R23.H0_H0 ;  /* 0x20000017ff047230 */ /* 0x000fcc0000004100 */
[----:B------:R-:W0:Y:S02]  /*8070*/  F2I.U64.TRUNC R4, R4 ;  /* 0x0000000400047311 */ /* 0x000e24000020d800 */
[----:B0-----:R-:W-:Y:S01]  /*8080*/  STG.E.64 desc[UR36][R2.64], R4 ;  /* 0x0000000402007986 */ /* 0x001fe2000c101b24 */
[----:B------:R-:W-:Y:S05]  /*8090*/  EXIT ;  /* 0x000000000000794d */ /* 0x000fea0003800000 */
.L_x_8733:
[----:B------:R-:W-:-:S06]  /*80a0*/  HADD2.F32 R23, -RZ, R23.H0_H0 ;  /* 0x20000017ff177230 */ /* 0x000fcc0000004100 */
[----:B------:R-:W0:Y:S02]  /*80b0*/  F2I.FTZ.U32.TRUNC.NTZ R23, R23 ;  /* 0x0000001700177305 */ /* 0x000e24000021f000 */
[----:B0-----:R-:W-:Y:S01]  /*80c0*/  STG.E desc[UR36][R2.64], R23 ;  /* 0x0000001702007986 */ /* 0x001fe2000c101924 */
[----:B------:R-:W-:Y:S05]  /*80d0*/  EXIT ;  /* 0x000000000000794d */ /* 0x000fea0003800000 */
.L_x_8723:
        /* <DEDUP_REMOVED lines=11> */
.L_x_8736:
[----:B------:R-:W-:Y:S01]  /*8190*/  HADD2.F32 R23, -RZ, R23.H0_H0 ;  /* 0x20000017ff177230 */ /* 0x000fe20000004100 */
[----:B------:R-:W-:-:S04]  /*81a0*/  CS2R R6, SRZ ;  /* 0x0000000000067805 */ /* 0x000fc8000001ff00 */
[----:B------:R-:W-:-:S06]  /*81b0*/  FMUL.FTZ R4, R23, 1 ;  /* 0x3f80000017047820 */ /* 0x000fcc0000410000 */
[----:B------:R-:W0:Y:S02]  /*81c0*/  F2F.F64.F32 R4, R4 ;  /* 0x0000000400047310 */ /* 0x000e240000201800 */
[----:B0-----:R-:W-:Y:S01]  /*81d0*/  STG.E.128 desc[UR36][R2.64], R4 ;  /* 0x0000000402007986 */ /* 0x001fe2000c101d24 */
[----:B------:R-:W-:Y:S05]  /*81e0*/  EXIT ;  /* 0x000000000000794d */ /* 0x000fea0003800000 */
.L_x_8735:
[----:B------:R-:W-:-:S13]  /*81f0*/  ISETP.NE.AND P0, PT, R0, 0xf, PT ;  /* 0x0000000f0000780c */ /* 0x000fda0003f05270 */
[----:B------:R-:W-:Y:S05]  /*8200*/  @!P0 BRA `(.L_x_8737) ;  /* 0x0000000000e88947 */ /* 0x000fea0003800000 */
[----:B------:R-:W-:-:S13]  /*8210*/  ISETP.NE.AND P0, PT, R0, 0x17, PT ;  /* 0x000000170000780c */ /* 0x000fda0003f05270 */
[----:B------:R-:W-:Y:S05]  /*8220*/  @!P0 BRA `(.L_x_8738) ;  /* 0x0000000000908947 */ /* 0x000fea0003800000 */
[----:B------:R-:W-:-:S13]  /*8230*/  ISETP.NE.AND P0, PT, R0, 0x18, PT ;  /* 0x000000180000780c */ /* 0x000fda0003f05270 */
[----:B------:R-:W-:Y:S05]  /*8240*/  @!P0 BRA `(.L_x_8739) ;  /* 0x0000000000448947 */ /* 0x000fea0003800000 */
.L_x_8716:
        /* <DEDUP_REMOVED lines=16> */
.L_x_8740:
[----:B------:R-:W-:Y:S05]  /*8350*/  EXIT ;  /* 0x000000000000794d */ /* 0x000fea0003800000 */
.L_x_8739:
        /* <DEDUP_REMOVED lines=13> */
.L_x_8742:
[----:B------:R-:W-:Y:S05]  /*8430*/  BSYNC.RECONVERGENT B0 ;  /* 0x0000000000007941 */ /* 0x000fea0003800200 */
.L_x_8741:
[----:B------:R-:W-:-:S05]  /*8440*/  LOP3.LUT R5, R0, 0x80, R5, 0xf8, !PT ;  /* 0x0000008000057812 */ /* 0x000fca00078ef805 */
[----:B------:R-:W-:Y:S01]  /*8450*/  STG.E.U8 desc[UR36][R2.64], R5 ;  /* 0x0000000502007986 */ /* 0x000fe2000c101124 */
[----:B------:R-:W-:Y:S05]  /*8460*/  EXIT ;  /* 0x000000000000794d */ /* 0x000fea0003800000 */
.L_x_8738:
        /* <DEDUP_REMOVED lines=12> */
.L_x_8744:
[----:B------:R-:W-:Y:S01]  /*8530*/  IMAD.MOV.U32 R0, RZ, RZ, 0x7f ;  /* 0x0000007fff007424 */ /* 0x000fe200078e00ff */
[----:B------:R-:W-:-:S04]  /*8540*/  ISETP.GT.U32.AND P0, PT, R4, 0x7f800000, PT ;  /* 0x7f8000000400780c */ /* 0x000fc80003f04070 */
[----:B------:R-:W-:-:S09]  /*8550*/  SEL R0, R0, 0x7c, P0 ;  /* 0x0000007c00007807 */ /* 0x000fd20000000000 */
.L_x_8745:
[----:B------:R-:W-:Y:S05]  /*8560*/  BSYNC.RECONVERGENT B0 ;  /* 0x0000000000007941 */ /* 0x000fea0003800200 */
.L_x_8743:
[----:B------:R-:W-:-:S04]  /*8570*/  SHF.R.U32.HI R5, RZ, 0x18, R5 ;  /* 0x00000018ff057819 */ /* 0x000fc80000011605 */
[----:B------:R-:W-:-:S05]  /*8580*/  LOP3.LUT R5, R0, 0x80, R5, 0xf8, !PT ;  /* 0x0000008000057812 */ /* 0x000fca00078ef805 */
[----:B------:R-:W-:Y:S01]  /*8590*/  STG.E.U8 desc[UR36][R2.64], R5 ;  /* 0x0000000502007986 */ /* 0x000fe2000c101124 */
[----:B------:R-:W-:Y:S05]  /*85a0*/  EXIT ;  /* 0x000000000000794d */ /* 0x000fea0003800000 */
.L_x_8737:
[----:B------:R-:W-:-:S05]  /*85b0*/  HADD2.F32 R0, -RZ, R23.H0_H0 ;  /* 0x20000017ff007230 */ /* 0x000fca0000004100 */
[----:B------:R-:W-:-:S05]  /*85c0*/  F2FP.BF16.F32.PACK_AB R0, RZ, R0 ;  /* 0x00000000ff00723e */ /* 0x000fca00000010ff */
[----:B------:R-:W-:Y:S01]  /*85d0*/  STG.E.U16 desc[UR36][R2.64], R0 ;  /* 0x0000000002007986 */ /* 0x000fe2000c101524 */
[----:B------:R-:W-:Y:S05]  /*85e0*/  EXIT ;  /* 0x000000000000794d */ /* 0x000fea0003800000 */
.L_x_8746:
        /* <DEDUP_REMOVED lines=9> */
.L_x_19149:


//--------------------- .text._ZN2at6native18elementwise_kernelILi128ELi4EZNS0_22gpu_kernel_impl_nocastIZZZNS0_22reciprocal_kernel_cudaERNS_18TensorIteratorBaseEENKUlvE_clEvENKUlvE3_clEvEUlN3c104HalfEE_EEvS4_RKT_EUliE_EEviT1_ --------------------------
	.section	.text._ZN2at6native18elementwise_kernelILi128ELi4EZNS0_22gpu_kernel_impl_nocastIZZZNS0_22reciprocal_kernel_cudaERNS_18TensorIteratorBaseEENKUlvE_clEvENKUlvE3_clEvEUlN3c104HalfEE_EEvS4_RKT_EUliE_EEviT1_,"ax",@progbits
	.align	128
        .global         _ZN2at6native18elementwise_kernelILi128ELi4EZNS0_22gpu_kernel_impl_nocastIZZZNS0_22reciprocal_kernel_cudaERNS_18TensorIteratorBaseEENKUlvE_clEvENKUlvE3_clEvEUlN3c104HalfEE_EEvS4_RKT_EUliE_EEviT1_
        .type           _ZN2at6native18elementwise_kernelILi128ELi4EZNS0_22gpu_kernel_impl_nocastIZZZNS0_22reciprocal_kernel_cudaERNS_18TensorIteratorBaseEENKUlvE_clEvENKUlvE3_clEvEUlN3c104HalfEE_EEvS4_RKT_EUliE_EEviT1_,@function
        .size           _ZN2at6native18elementwise_kernelILi128ELi4EZNS0_22gpu_kernel_impl_nocastIZZZNS0_22reciprocal_kernel_cudaERNS_18TensorIteratorBaseEENKUlvE_clEvENKUlvE3_clEvEUlN3c104HalfEE_EEvS4_RKT_EUliE_EEviT1_,(.L_x_19150 - _ZN2at6native18elementwise_kernelILi128ELi4EZNS0_22gpu_kernel_impl_nocastIZZZNS0_22reciprocal_kernel_cudaERNS_18TensorIteratorBaseEENKUlvE_clEvENKUlvE3_clEvEUlN3c104HalfEE_EEvS4_RKT_EUliE_EEviT1_)
        .other          _ZN2at6native18elementwise_kernelILi128ELi4EZNS0_22gpu_kernel_impl_nocastIZZZNS0_22reciprocal_kernel_cudaERNS_18TensorIteratorBaseEENKUlvE_clEvENKUlvE3_clEvEUlN3c104HalfEE_EEvS4_RKT_EUliE_EEviT1_,@"STO_CUDA_ENTRY STV_DEFAULT"
_ZN2at6native18elementwise_kernelILi128ELi4EZNS0_22gpu_kernel_impl_nocastIZZZNS0_22reciprocal_kernel_cudaERNS_18TensorIteratorBaseEENKUlvE_clEvENKUlvE3_clEvEUlN3c104HalfEE_EEvS4_RKT_EUliE_EEviT1_:
.text._ZN2at6native18elementwise_kernelILi128ELi4EZNS0_22gpu_kernel_impl_nocastIZZZNS0_22reciprocal_kernel_cudaERNS_18TensorIteratorBaseEENKUlvE_clEvENKUlvE3_clEvEUlN3c104HalfEE_EEvS4_RKT_EUliE_EEviT1_:
        /* <DEDUP_REMOVED lines=21> */
[----:B------:R-:W1:Y:S02]  /*0150*/  MUFU.RCP R0, R0 ;  /* 0x0000000000007308 */ /* 0x000e640000001000 */
[----:B-1----:R-:W-:-:S05]  /*0160*/  FADD.FTZ R2, R0, -RZ ;  /* 0x800000ff00027221 */ /* 0x002fca0000010000 */
[----:B------:R-:W-:-:S05]  /*0170*/  F2FP.F16.F32.PACK_AB R2, RZ, R2 ;  /* 0x00000002ff02723e */ /* 0x000fca00000000ff */
[----:B0-----:R0:W-:Y:S01]  /*0180*/  STG.E.U16 desc[UR6][R6.64], R2 ;  /* 0x0000000206007986 */ /* 0x0011e2000c101506 */
[----:B------:R-:W-:Y:S05]  /*0190*/  @P0 BRA `(.L_x_8751) ;  /* 0x0000000000580947 */ /* 0x000fea0003800000 */
[----:B------:R-:W1:Y:S02]  /*01a0*/  LDC.64 R4, c[0x0][0x588] ;  /* 0x00016200ff047b82 */ /* 0x000e640000000a00 */
[----:B-1----:R-:W2:Y:S06]  /*01b0*/  LDG.E.U16 R4, desc[UR6][R4.64] ;  /* 0x0000000604047981 */ /* 0x002eac000c1e1500 */
[----:B0-----:R-:W0:Y:S01]  /*01c0*/  LDC.64 R6, c[0x0][0x580] ;  /* 0x00016000ff067b82 */ /* 0x001e220000000a00 */
[----:B------:R-:W-:Y:S01]  /*01d0*/  IADD3 R3, PT, PT, R3, 0x80, RZ ;  /* 0x0000008003037810 */ /* 0x000fe20007ffe0ff */
[----:B--2---:R-:W-:-:S06]  /*01e0*/  HADD2.F32 R0, -RZ, R4.H0_H0 ;  /* 0x20000004ff007230 */ /* 0x004fcc0000004100 */
[----:B------:R-:W1:Y:S02]  /*01f0*/  MUFU.RCP R0, R0 ;  /* 0x0000000000007308 */ /* 0x000e640000001000 */
[----:B-1----:R-:W-:-:S05]  /*0200*/  FADD.FTZ R2, R0, -RZ ;  /* 0x800000ff00027221 */ /* 0x002fca0000010000 */
[----:B------:R-:W-:-:S05]  /*0210*/  F2FP.F16.F32.PACK_AB R2, RZ, R2 ;  /* 0x00000002ff02723e */ /* 0x000fca00000000ff */
[----:B0-----:R0:W-:Y:S02]  /*0220*/  STG.E.U16 desc[UR6][R6.64], R2 ;  /* 0x0000000206007986 */ /* 0x0011e4000c101506 */
.L_x_8750:
[----:B------:R-:W-:-:S13]  /*0230*/  ISETP.GE.AND P0, PT, R3, UR4, PT ;  /* 0x0000000403007c0c */ /* 0x000fda000bf06270 */
[----:B------:R-:W-:Y:S05]  /*0240*/  @P0 BREAK.RELIABLE B1 ;  /* 0x0000000000010942 */ /* 0x000fea0003800100 */
[----:B------:R-:W-:Y:S05]  /*0250*/  @P0 BRA `(.L_x_8751) ;  /* 0x0000000000280947 */ /* 0x000fea0003800000 */
[----:B------:R-:W-:Y:S05]  /*0260*/  BSYNC.RELIABLE B1 ;  /* 0x0000000000017941 */ /* 0x000fea0003800100 */
.L_x_8749:
        /* <DEDUP_REMOVED lines=9> */
.L_x_8751:
[----:B------:R-:W-:Y:S05]  /*0300*/  BSYNC.RECONVERGENT B0 ;  /* 0x0000000000007941 */ /* 0x000fea0003800200 */
.L_x_8748:
[----:B------:R-:W-:Y:S05]  /*0310*/  WARPSYNC.ALL ;  /* 0x0000000000007948 */ /* 0x000fea0003800000 */
[----:B------:R-:W-:-:S13]  /*0320*/  ISETP.GE.AND P0, PT, R3, UR4, PT ;  /* 0x0000000403007c0c */ /* 0x000fda000bf06270 */
[----:B------:R-:W-:Y:S05]  /*0330*/  @P0 EXIT ;  /* 0x000000000000094d */ /* 0x000fea0003800000 */
[----:B01----:R-:W0:Y:S02]  /*0340*/  LDC.64 R2, c[0x0][0x588] ;  /* 0x00016200ff027b82 */ /* 0x003e240000000a00 */
[----:B0-----:R-:W2:Y:S06]  /*0350*/  LDG.E.U16 R2, desc[UR6][R2.64] ;  /* 0x0000000602027981 */ /* 0x001eac000c1e1500 */
[----:B------:R-:W0:Y:S01]  /*0360*/  LDC.64 R4, c[0x0][0x580] ;  /* 0x00016000ff047b82 */ /* 0x000e220000000a00 */
[----:B--2---:R-:W-:-:S06]  /*0370*/  HADD2.F32 R0, -RZ, R2.H0_H0 ;  /* 0x20000002ff007230 */ /* 0x004fcc0000004100 */
[----:B------:R-:W1:Y:S02]  /*0380*/  MUFU.RCP R0, R0 ;  /* 0x0000000000007308 */ /* 0x000e640000001000 */
[----:B-1----:R-:W-:-:S05]  /*0390*/  FADD.FTZ R6, R0, -RZ ;  /* 0x800000ff00067221 */ /* 0x002fca0000010000 */
[----:B------:R-:W-:-:S05]  /*03a0*/  F2FP.F16.F32.PACK_AB R6, RZ, R6 ;  /* 0x00000006ff06723e */ /* 0x000fca00000000ff */
[----:B0-----:R-:W-:Y:S01]  /*03b0*/  STG.E.U16 desc[UR6][R4.64], R6 ;  /* 0x0000000604007986 */ /* 0x001fe2000c101506 */
[----:B------:R-:W-:Y:S05]  /*03c0*/  EXIT ;  /* 0x000000000000794d */ /* 0x000fea0003800000 */
.L_x_8747:
        /* <DEDUP_REMOVED lines=306> */
.L_x_8755:
        /* <DEDUP_REMOVED lines=10> */
[----:B------:R-:W0:Y:S02]  /*1790*/  MUFU.RCP R8, R8 ;  /* 0x0000000800087308 */ /* 0x000e240000001000 */
[----:B0-----:R-:W-:-:S05]  /*17a0*/  FADD.FTZ R9, R8, -RZ ;  /* 0x800000ff08097221 */ /* 0x001fca0000010000 */
[----:B------:R-:W-:-:S05]  /*17b0*/  F2FP.F16.F32.PACK_AB R9, RZ, R9 ;  /* 0x00000009ff09723e */ /* 0x000fca00000000ff */
[----:B------:R0:W-:Y:S01]  /*17c0*/  STG.E.U16 desc[UR6][R4.64], R9 ;  /* 0x0000000904007986 */ /* 0x0001e2000c101506 */
[----:B------:R-:W-:Y:S05]  /*17d0*/  @P0 BRA `(.L_x_8756) ;  /* 0x0000002400c00947 */ /* 0x000fea0003800000 */
[----:B------:R-:W1:Y:S01]  /*17e0*/  LDCU.64 UR8, c[0x0][0x390] ;  /* 0x00007200ff0877ac */ /* 0x000e620008000a00 */
[----:B0-----:R-:W-:Y:S02]  /*17f0*/  HFMA2 R4, -RZ, RZ, 0, 0 ;  /* 0x00000000ff047431 */ /* 0x001fe400000001ff */
        /* <DEDUP_REMOVED lines=286> */
[--C-:B------:R-:W-:Y:S02]  /*29e0*/  IMAD.MOV R13, RZ, RZ, -R11.reuse ;  /* 0x000000ffff0d7224 */ /* 0x100fe400078e0a0b */
        /* <DEDUP_REMOVED lines=9> */
.L_x_8757:
        /* <DEDUP_REMOVED lines=8> */
[----:B------:R-:W0:Y:S02]  /*2b00*/  MUFU.RCP R8, R8 ;  /* 0x0000000800087308 */ /* 0x000e240000001000 */
[----:B0-----:R-:W-:-:S05]  /*2b10*/  FADD.FTZ R9, R8, -RZ ;  /* 0x800000ff08097221 */ /* 0x001fca0000010000 */
[----:B------:R-:W-:-:S05]  /*2b20*/  F2FP.F16.F32.PACK_AB R9, RZ, R9 ;  /* 0x00000009ff09723e */ /* 0x000fca00000000ff */
[----:B------:R0:W-:Y:S02]  /*2b30*/  STG.E.U16 desc[UR6][R4.64], R9 ;  /* 0x0000000904007986 */ /* 0x0001e4000c101506 */
.L_x_8754:
[----:B------:R-:W-:-:S13]  /*2b40*/  ISETP.GE.AND P0, PT, R3, UR4, PT ;  /* 0x0000000403007c0c */ /* 0x000fda000bf06270 */
[----:B------:R-:W-:Y:S05]  /*2b50*/  @P0 BREAK.RELIABLE B1 ;  /* 0x0000000000010942 */ /* 0x000fea0003800100 */
[----:B------:R-:W-:Y:S05]  /*2b60*/  @P0 BRA `(.L_x_8756) ;  /* 0x0000001000dc0947 */ /* 0x000fea0003800000 */
[----:B------:R-:W-:Y:S05]  /*2b70*/  BSYNC.RELIABLE B1 ;  /* 0x0000000000017941 */ /* 0x000fea0003800100 */
.L_x_8753:
        /* <DEDUP_REMOVED lines=298> */
.L_x_8758:
        /* <DEDUP_REMOVED lines=12> */
.L_x_8756:
[----:B------:R-:W-:Y:S05]  /*3ee0*/  BSYNC.RECONVERGENT B0 ;  /* 0x0000000000007941 */ /* 0x000fea0003800200 */
.L_x_8752:
[----:B------:R-:W-:Y:S05]  /*3ef0*/  WARPSYNC.ALL ;  /* 0x0000000000007948 */ /* 0x000fea0003800000 */
[----:B------:R-:W-:-:S13]  /*3f00*/  ISETP.GE.AND P0, PT, R3, UR4, PT ;  /* 0x0000000403007c0c */ /* 0x000fda000bf06270 */
[----:B------:R-:W-:Y:S05]  /*3f10*/  @P0 EXIT ;  /* 0x000000000000094d */ /* 0x000fea0003800000 */
[----:B------:R-:W2:Y:S01]  /*3f20*/  LDCU.64 UR4, c[0x0][0x390] ;  /* 0x00007200ff0477ac */ /* 0x000ea20008000a00 */
[----:B01----:R-:W-:Y:S02]  /*3f30*/  MOV R4, RZ ;  /* 0x000000ff00047202 */ /* 0x003fe40000000f00 */
        /* <DEDUP_REMOVED lines=296> */
.L_x_8759:
[----:B------:R-:W0:Y:S02]  /*51c0*/  LDCU.128 UR8, c[0x0][0x580] ;  /* 0x0000b000ff0877ac */ /* 0x000e240008000c00 */
[----:B0-----:R-:W-:-:S04]  /*51d0*/  IADD3 R4, P0, PT, R2, UR10, RZ ;  /* 0x0000000a02047c10 */ /* 0x001fc8000ff1e0ff */
[----:B------:R-:W-:-:S05]  /*51e0*/  IADD3.X R5, PT, PT, RZ, UR11, RZ, P0, !PT ;  /* 0x0000000bff057c10 */ /* 0x000fca00087fe4ff */
[----:B------:R-:W2:Y:S01]  /*51f0*/  LDG.E.U16 R4, desc[UR6][R4.64] ;  /* 0x0000000604047981 */ /* 0x000ea2000c1e1500 */
[----:B------:R-:W-:-:S04]  /*5200*/  IADD3 R2, P0, PT, R3, UR8, RZ ;  /* 0x0000000803027c10 */ /* 0x000fc8000ff1e0ff */
[----:B------:R-:W-:Y:S01]  /*5210*/  IADD3.X R3, PT, PT, RZ, UR9, RZ, P0, !PT ;  /* 0x00000009ff037c10 */ /* 0x000fe200087fe4ff */
[----:B--2---:R-:W-:-:S06]  /*5220*/  HADD2.F32 R0, -RZ, R4.H0_H0 ;  /* 0x20000004ff007230 */ /* 0x004fcc0000004100 */
[----:B------:R-:W0:Y:S02]  /*5230*/  MUFU.RCP R0, R0 ;  /* 0x0000000000007308 */ /* 0x000e240000001000 */
[----:B0-----:R-:W-:-:S05]  /*5240*/  FADD.FTZ R6, R0, -RZ ;  /* 0x800000ff00067221 */ /* 0x001fca0000010000 */
[----:B------:R-:W-:-:S05]  /*5250*/  F2FP.F16.F32.PACK_AB R6, RZ, R6 ;  /* 0x00000006ff06723e */ /* 0x000fca00000000ff */
[----:B------:R-:W-:Y:S01]  /*5260*/  STG.E.U16 desc[UR6][R2.64], R6 ;  /* 0x0000000602007986 */ /* 0x000fe2000c101506 */
[----:B------:R-:W-:Y:S05]  /*5270*/  EXIT ;  /* 0x000000000000794d */ /* 0x000fea0003800000 */
.L_x_8760:
        /* <DEDUP_REMOVED lines=16> */
.L_x_19150:


//--------------------- .text._ZN2at6native27unrolled_elementwise_kernelIZZZNS0_22reciprocal_kernel_cudaERNS_18TensorIteratorBaseEENKUlvE_clEvENKUlvE3_clEvEUlN3c104HalfEE_St5arrayIPcLm2EELi4E23TrivialOffsetCalculatorILi1EjESD_NS0_6memory15LoadWithoutCastENSE_16StoreWithoutCastEEEviT_T0_T2_T3_T4_T5_ --------------------------
	.section	.text._ZN2at6native27unrolled_elementwise_kernelIZZZNS0_22reciprocal_kernel_cudaERNS_18TensorIteratorBaseEENKUlvE_clEvENKUlvE3_clEvEUlN3c104HalfEE_St5arrayIPcLm2EELi4E23TrivialOffsetCalculatorILi1EjESD_NS0_6memory15LoadWithoutCastENSE_16StoreWithoutCastEEEviT_T0_T2_T3_T4_T5_,"ax",@progbits
	.align	128
        .global         _ZN2at6native27unrolled_elementwise_kernelIZZZNS0_22reciprocal_kernel_cudaERNS_18TensorIteratorBaseEENKUlvE_clEvENKUlvE3_clEvEUlN3c104HalfEE_St5arrayIPcLm2EELi4E23TrivialOffsetCalculatorILi1EjESD_NS0_6memory15LoadWithoutCastENSE_16StoreWithoutCastEEEviT_T0_T2_T3_T4_T5_
        .type           _ZN2at6native27unrolled_elementwise_kernelIZZZNS0_22reciprocal_kernel_cudaERNS_18TensorIteratorBaseEENKUlvE_clEvENKUlvE3_clEvEUlN3c104HalfEE_St5arrayIPcLm2EELi4E23TrivialOffsetCalculatorILi1EjESD_NS0_6memory15LoadWithoutCastENSE_16StoreWithoutCastEEEviT_T0_T2_T3_T4_T5_,@function
        .size           _ZN2at6native27unrolled_elementwise_kernelIZZZNS0_22reciprocal_kernel_cudaERNS_18TensorIteratorBaseEENKUlvE_clEvENKUlvE3_clEvEUlN3c104HalfEE_St5arrayIPcLm2EELi4E23TrivialOffsetCalculatorILi1EjESD_NS0_6memory15LoadWithoutCastENSE_16StoreWithoutCastEEEviT_T0_T2_T3_T4_T5_,(.L_x_19151 - _ZN2at6native27unrolled_elementwise_kernelIZZZNS0_22reciprocal_kernel_cudaERNS_18TensorIteratorBaseEENKUlvE_clEvENKUlvE3_clEvEUlN3c104HalfEE_St5arrayIPcLm2EELi4E23TrivialOffsetCalculatorILi1EjESD_NS0_6memory15LoadWithoutCastENSE_16StoreWithoutCastEEEviT_T0_T2_T3_T4_T5_)
        .other          _ZN2at6native27unrolled_elementwise_kernelIZZZNS0_22reciprocal_kernel_cudaERNS_18TensorIteratorBaseEENKUlvE_clEvENKUlvE3_clEvEUlN3c104HalfEE_St5arrayIPcLm2EELi4E23TrivialOffsetCalculatorILi1EjESD_NS0_6memory15LoadWithoutCastENSE_16StoreWithoutCastEEEviT_T0_T2_T3_T4_T5_,@"STO_CUDA_ENTRY STV_DEFAULT"
_ZN2at6native27unrolled_elementwise_kernelIZZZNS0_22reciprocal_kernel_cudaERNS_18TensorIteratorBaseEENKUlvE_clEvENKUlvE3_clEvEUlN3c104HalfEE_St5arrayIPcLm2EELi4E23TrivialOffsetCalculatorILi1EjESD_NS0_6memory15LoadWithoutCastENSE_16StoreWithoutCastEEEviT_T0_T2_T3_T4_T5_:
.text._ZN2at6native27unrolled_elementwise_kernelIZZZNS0_22reciprocal_kernel_cudaERNS_18TensorIteratorBaseEENKUlvE_clEvENKUlvE3_clEvEUlN3c104HalfEE_St5arrayIPcLm2EELi4E23TrivialOffsetCalculatorILi1EjESD_NS0_6memory15LoadWithoutCastENSE_16StoreWithoutCastEEEviT_T0_T2_T3_T4_T5_:
        /* <DEDUP_REMOVED lines=21> */
[----:B------:R-:W-:Y:S01]  /*0150*/  @!P2 IMAD R7, R3, 0x200, R18 ;  /* 0x000002000307a824 */ /* 0x000fe200078e0212 */
[----:B------:R-:W-:Y:S01]  /*0160*/  PRMT R19, RZ, 0x7610, R19 ;  /* 0x00007610ff137816 */ /* 0x000fe20000000013 */
[----:B--2---:R-:W-:-:S05]  /*0170*/  @!P1 IMAD.WIDE.U32 R14, R17, 0x2, R14 ;  /* 0x00000002110e9825 */ /* 0x004fca00078e000e */
[----:B------:R-:W2:Y:S01]  /*0180*/  @!P1 LDG.E.U16 R10, desc[UR4][R14.64] ;  /* 0x000000040e0a9981 */ /* 0x000ea2000c1e1500 */
[----:B-1----:R-:W-:-:S05]  /*0190*/  @!P2 IMAD.WIDE.U32 R8, R7, 0x2, R8 ;  /* 0x000000020708a825 */ /* 0x002fca00078e0008 */
[----:B------:R1:W4:Y:S01]  /*01a0*/  @!P2 LDG.E.U16 R19, desc[UR4][R8.64] ;  /* 0x000000040813a981 */ /* 0x000322000c1e1500 */
[----:B------:R-:W-:Y:S02]  /*01b0*/  ISETP.GE.AND P1, PT, R0, R5, PT ;  /* 0x000000050000720c */ /* 0x000fe40003f26270 */
[----:B------:R-:W-:-:S04]  /*01c0*/  @!P2 IADD3 R18, PT, PT, R18, 0x80, RZ ;  /* 0x000000801212a810 */ /* 0x000fc80007ffe0ff */
[----:B------:R-:W-:Y:S01]  /*01d0*/  ISETP.GE.AND P0, PT, R18, R5, PT ;  /* 0x000000051200720c */ /* 0x000fe20003f06270 */
[----:B0-----:R-:W-:-:S06]  /*01e0*/  VIADD R12, R0, 0x100 ;  /* 0x00000100000c7836 */ /* 0x001fcc0000000000 */
[----:B-1----:R-:W0:Y:S06]  /*01f0*/  @!P1 LDC.64 R8, c[0x0][0x388] ;  /* 0x0000e200ff089b82 */ /* 0x002e2c0000000a00 */
[----:B------:R-:W-:Y:S01]  /*0200*/  @!P0 IMAD R7, R3, 0x200, R18 ;  /* 0x0000020003078824 */ /* 0x000fe200078e0212 */
[----:B------:R-:W-:Y:S01]  /*0210*/  IADD3 R18, PT, PT, R0, 0x80, RZ ;  /* 0x0000008000127810 */ /* 0x000fe20007ffe0ff */
[----:B------:R-:W1:Y:S03]  /*0220*/  @!P0 LDC.64 R16, c[0x0][0x390] ;  /* 0x0000e400ff108b82 */ /* 0x000e660000000a00 */
[----:B------:R-:W-:-:S02]  /*0230*/  ISETP.GE.AND P2, PT, R18, R5, PT ;  /* 0x000000051200720c */ /* 0x000fc40003f46270 */
        /* <DEDUP_REMOVED lines=11> */
[----:B---3--:R-:W-:-:S06]  /*02f0*/  @!P1 HADD2.F32 R11, -RZ, R11.H0_H0 ;  /* 0x2000000bff0b9230 */ /* 0x008fcc0000004100 */
[----:B------:R-:W1:Y:S01]  /*0300*/  @!P1 MUFU.RCP R11, R11 ;  /* 0x0000000b000b9308 */ /* 0x000e620000001000 */
[----:B--2---:R-:W-:Y:S02]  /*0310*/  @!P2 HADD2.F32 R12, -RZ, R10.H0_H0 ;  /* 0x2000000aff0ca230 */ /* 0x004fe40000004100 */
[----:B-1----:R-:W-:-:S05]  /*0320*/  @!P1 FADD.FTZ R10, R11, -RZ ;  /* 0x800000ff0b0a9221 */ /* 0x002fca0000010000 */
[----:B------:R-:W-:Y:S01]  /*0330*/  @!P1 F2FP.F16.F32.PACK_AB R6, RZ, R10 ;  /* 0x0000000aff06923e */ /* 0x000fe200000000ff */
[----:B------:R-:W1:Y:S01]  /*0340*/  @!P2 MUFU.RCP R12, R12 ;  /* 0x0000000c000ca308 */ /* 0x000e620000001000 */
[----:B----4-:R-:W-:Y:S02]  /*0350*/  @!P3 HADD2.F32 R19, -RZ, R19.H0_H0 ;  /* 0x20000013ff13b230 */ /* 0x010fe40000004100 */
[----:B------:R-:W-:-:S05]  /*0360*/  PRMT R11, R6, 0x7610, R11 ;  /* 0x00007610060b7816 */ /* 0x000fca000000000b */
[----:B------:R-:W2:Y:S01]  /*0370*/  @!P3 MUFU.RCP R19, R19 ;  /* 0x000000130013b308 */ /* 0x000ea20000001000 */
[----:B------:R0:W-:Y:S01]  /*0380*/  @!P1 STG.E.U16 desc[UR4][R8.64], R11 ;  /* 0x0000000b08009986 */ /* 0x0001e2000c101504 */
[----:B-1----:R-:W-:-:S05]  /*0390*/  @!P2 FADD.FTZ R6, R12, -RZ ;  /* 0x800000ff0c06a221 */ /* 0x002fca0000010000 */
[----:B------:R-:W-:Y:S01]  /*03a0*/  @!P2 F2FP.F16.F32.PACK_AB R2, RZ, R6 ;  /* 0x00000006ff02a23e */ /* 0x000fe200000000ff */
[----:B--2---:R-:W-:-:S05]  /*03b0*/  @!P3 FADD.FTZ R10, R19, -RZ ;  /* 0x800000ff130ab221 */ /* 0x004fca0000010000 */
[----:B------:R-:W-:Y:S01]  /*03c0*/  @!P3 F2FP.F16.F32.PACK_AB R4, RZ, R10 ;  /* 0x0000000aff04b23e */ /* 0x000fe200000000ff */
        /* <DEDUP_REMOVED lines=11> */
.L_x_8762:
[----:B------:R-:W-:Y:S05]  /*0480*/  BSYNC.RECONVERGENT B0 ;  /* 0x0000000000007941 */ /* 0x000fea0003800200 */
.L_x_8761:
[----:B-----5:R-:W-:Y:S01]  /*0490*/  @!P0 HADD2.F32 R7, -RZ, R7.H0_H0 ;  /* 0x20000007ff078230 */ /* 0x020fe20000004100 */
[----:B------:R-:W-:-:S03]  /*04a0*/  ISETP.GE.AND P1, PT, R0, R5, PT ;  /* 0x000000050000720c */ /* 0x000fc60003f26270 */
[----:B0-----:R0:W1:Y:S10]  /*04b0*/  @!P0 MUFU.RCP R2, R7 ;  /* 0x0000000700028308 */ /* 0x0010740000001000 */
[----:B0-----:R-:W-:Y:S05]  /*04c0*/  @P1 EXIT ;  /* 0x000000000000194d */ /* 0x001fea0003800000 */
[----:B------:R-:W0:Y:S01]  /*04d0*/  LDC.64 R4, c[0x0][0x388] ;  /* 0x0000e200ff047b82 */ /* 0x000e220000000a00 */
[----:B-1----:R-:W-:Y:S01]  /*04e0*/  @!P0 FADD.FTZ R2, R2, -RZ ;  /* 0x800000ff02028221 */ /* 0x002fe20000010000 */
[----:B------:R-:W-:-:S04]  /*04f0*/  IMAD R3, R3, 0x200, R0 ;  /* 0x0000020003037824 */ /* 0x000fc800078e0200 */
[----:B------:R-:W-:Y:S01]  /*0500*/  @!P0 F2FP.F16.F32.PACK_AB R6, RZ, R2 ;  /* 0x00000002ff06823e */ /* 0x000fe200000000ff */
[----:B0-----:R-:W-:-:S05]  /*0510*/  IMAD.WIDE.U32 R2, R3, 0x2, R4 ;  /* 0x0000000203027825 */ /* 0x001fca00078e0004 */
[----:B------:R-:W-:Y:S01]  /*0520*/  STG.E.U16 desc[UR4][R2.64], R6 ;  /* 0x0000000602007986 */ /* 0x000fe2000c101504 */
[----:B------:R-:W-:Y:S05]  /*0530*/  EXIT ;  /* 0x000000000000794d */ /* 0x000fea0003800000 */
.L_x_8763:
        /* <DEDUP_REMOVED lines=12> */
.L_x_19151:


//--------------------- .text._ZN2at6native29vectorized_elementwise_kernelILi2EZZZNS0_22reciprocal_kernel_cudaERNS_18TensorIteratorBaseEENKUlvE_clEvENKUlvE3_clEvEUlN3c104HalfEE_St5arrayIPcLm2EEEEviT0_T1_ --------------------------
	.section	.text._ZN2at6native29vectorized_elementwise_kernelILi2EZZZNS0_22reciprocal_kernel_cudaERNS_18TensorIteratorBaseEENKUlvE_clEvENKUlvE3_clEvEUlN3c104HalfEE_St5arrayIPcLm2EEEEviT0_T1_,"ax",@progbits
	.align	128
        .global         _ZN2at6native29vectorized_elementwise_kernelILi2EZZZNS0_22reciprocal_kernel_cudaERNS_18TensorIteratorBaseEENKUlvE_clEvENKUlvE3_clEvEUlN3c104HalfEE_St5arrayIPcLm2EEEEviT0_T1_
        .type           _ZN2at6native29vectorized_elementwise_kernelILi2EZZZNS0_22reciprocal_kernel_cudaERNS_18TensorIteratorBaseEENKUlvE_clEvENKUlvE3_clEvEUlN3c104HalfEE_St5arrayIPcLm2EEEEviT0_T1_,@function
        .size           _ZN2at6native29vectorized_elementwise_kernelILi2EZZZNS0_22reciprocal_kernel_cudaERNS_18TensorIteratorBaseEENKUlvE_clEvENKUlvE3_clEvEUlN3c104HalfEE_St5arrayIPcLm2EEEEviT0_T1_,(.L_x_19152 - _ZN2at6native29vectorized_elementwise_kernelILi2EZZZNS0_22reciprocal_kernel_cudaERNS_18TensorIteratorBaseEENKUlvE_clEvENKUlvE3_clEvEUlN3c104HalfEE_St5arrayIPcLm2EEEEviT0_T1_)
        .other          _ZN2at6native29vectorized_elementwise_kernelILi2EZZZNS0_22reciprocal_kernel_cudaERNS_18TensorIteratorBaseEENKUlvE_clEvENKUlvE3_clEvEUlN3c104HalfEE_St5arrayIPcLm2EEEEviT0_T1_,@"STO_CUDA_ENTRY STV_DEFAULT"
_ZN2at6native29vectorized_elementwise_kernelILi2EZZZNS0_22reciprocal_kernel_cudaERNS_18TensorIteratorBaseEENKUlvE_clEvENKUlvE3_clEvEUlN3c104HalfEE_St5arrayIPcLm2EEEEviT0_T1_:
.text._ZN2at6native29vectorized_elementwise_kernelILi2EZZZNS0_22reciprocal_kernel_cudaERNS_18TensorIteratorBaseEENKUlvE_clEvENKUlvE3_clEvEUlN3c104HalfEE_St5arrayIPcLm2EEEEviT0_T1_:
        /* <DEDUP_REMOVED lines=22> */
[----:B------:R-:W2:Y:S07]  /*0160*/  @!P5 LDG.E.U16 R24, desc[UR4][R30.64] ;  /* 0x000000041e18d981 */ /* 0x000eae000c1e1500 */
[----:B------:R-:W-:Y:S01]  /*0170*/  @!P4 IMAD.IADD R15, R3, 0x1, R0 ;  /* 0x00000001030fc824 */ /* 0x000fe200078e0200 */
[----:B------:R-:W-:Y:S01]  /*0180*/  @!P4 IADD3 R0, PT, PT, R0, 0x80, RZ ;  /* 0x000000800000c810 */ /* 0x000fe20007ffe0ff */
[----:B------:R-:W0:Y:S03]  /*0190*/  @!P4 LDC.64 R18, c[0x0][0x390] ;  /* 0x0000e400ff12cb82 */ /* 0x000e260000000a00 */
[----:B------:R-:W-:Y:S01]  /*01a0*/  ISETP.GE.U32.AND P3, PT, R0, R5, PT ;  /* 0x000000050000720c */ /* 0x000fe20003f66070 */
[----:B-1----:R-:W-:-:S05]  /*01b0*/  @!P6 IMAD.WIDE.U32 R12, R27, 0x2, R12 ;  /* 0x000000021b0ce825 */ /* 0x002fca00078e000c */
[----:B------:R1:W3:Y:S07]  /*01c0*/  @!P6 LDG.E.U16 R26, desc[UR4][R12.64] ;  /* 0x000000040c1ae981 */ /* 0x0002ee000c1e1500 */
[----:B------:R-:W-:Y:S01]  /*01d0*/  @!P3 IMAD.IADD R29, R3, 0x1, R0 ;  /* 0x00000001031db824 */ /* 0x000fe200078e0200 */
[----:B------:R-:W-:Y:S01]  /*01e0*/  @!P3 IADD3 R0, PT, PT, R0, 0x80, RZ ;  /* 0x000000800000b810 */ /* 0x000fe20007ffe0ff */
[----:B------:R-:W4:Y:S03]  /*01f0*/  @!P3 LDC.64 R16, c[0x0][0x390] ;  /* 0x0000e400ff10bb82 */ /* 0x000f260000000a00 */
[----:B------:R-:W-:-:S13]  /*0200*/  ISETP.GE.U32.AND P2, PT, R0, R5, PT ;  /* 0x000000050000720c */ /* 0x000fda0003f46070 */
[----:B------:R-:W-:Y:S01]  /*0210*/  @!P2 IMAD.IADD R23, R3, 0x1, R0 ;  /* 0x000000010317a824 */ /* 0x000fe200078e0200 */
[----:B------:R-:W-:Y:S01]  /*0220*/  @!P2 IADD3 R0, PT, PT, R0, 0x80, RZ ;  /* 0x000000800000a810 */ /* 0x000fe20007ffe0ff */
[----:B0-----:R-:W-:Y:S01]  /*0230*/  @!P4 IMAD.WIDE.U32 R18, R15, 0x2, R18 ;  /* 0x000000020f12c825 */ /* 0x001fe200078e0012 */
[----:B------:R-:W-:Y:S01]  /*0240*/  PRMT R28, RZ, 0x7610, R28 ;  /* 0x00007610ff1c7816 */ /* 0x000fe2000000001c */
[----:B------:R-:W0:Y:S01]  /*0250*/  @!P2 LDC.64 R10, c[0x0][0x390] ;  /* 0x0000e400ff0aab82 */ /* 0x000e220000000a00 */
[----:B------:R-:W-:-:S04]  /*0260*/  ISETP.GE.U32.AND P1, PT, R0, R5, PT ;  /* 0x000000050000720c */ /* 0x000fc80003f26070 */
[----:B------:R5:W2:Y:S09]  /*0270*/  @!P4 LDG.E.U16 R28, desc[UR4][R18.64] ;  /* 0x00000004121cc981 */ /* 0x000ab2000c1e1500 */
[----:B------:R-:W-:Y:S01]  /*0280*/  @!P1 IMAD.IADD R25, R3, 0x1, R0 ;  /* 0x0000000103199824 */ /* 0x000fe200078e0200 */
[----:B------:R-:W-:Y:S01]  /*0290*/  @!P1 IADD3 R0, PT, PT, R0, 0x80, RZ ;  /* 0x0000008000009810 */ /* 0x000fe20007ffe0ff */
[----:B-1----:R-:W1:Y:S03]  /*02a0*/  @!P1 LDC.64 R12, c[0x0][0x390] ;  /* 0x0000e400ff0c9b82 */ /* 0x002e660000000a00 */
[----:B------:R-:W-:-:S13]  /*02b0*/  ISETP.GE.U32.AND P0, PT, R0, R5, PT ;  /* 0x000000050000720c */ /* 0x000fda0003f06070 */
[----:B------:R-:W-:Y:S01]  /*02c0*/  @!P0 IADD3 R27, PT, PT, R3, R0, RZ ;  /* 0x00000000031b8210 */ /* 0x000fe20007ffe0ff */
[----:B------:R-:W-:Y:S01]  /*02d0*/  @!P0 VIADD R0, R0, 0x80 ;  /* 0x0000008000008836 */ /* 0x000fe20000000000 */
[----:B------:R-:W1:Y:S04]  /*02e0*/  @!P0 LDC.64 R14, c[0x0][0x390] ;  /* 0x0000e400ff0e8b82 */ /* 0x000e680000000a00 */
[----:B------:R-:W-:-:S13]  /*02f0*/  ISETP.GE.U32.AND P5, PT, R0, R5, PT ;  /* 0x000000050000720c */ /* 0x000fda0003fa6070 */
[----:B-----5:R-:W5:Y:S01]  /*0300*/  @!P5 LDC.64 R18, c[0x0][0x390] ;  /* 0x0000e400ff12db82 */ /* 0x020f620000000a00 */
[----:B----4-:R-:W-:Y:S01]  /*0310*/  @!P3 IMAD.WIDE.U32 R16, R29, 0x2, R16 ;  /* 0x000000021d10b825 */ /* 0x010fe200078e0010 */
[----:B------:R-:W-:Y:S02]  /*0320*/  PRMT R29, RZ, 0x7610, R29 ;  /* 0x00007610ff1d7816 */ /* 0x000fe4000000001d */
[----:B------:R-:W-:Y:S01]  /*0330*/  @!P5 IADD3 R31, PT, PT, R3, R0, RZ ;  /* 0x00000000031fd210 */ /* 0x000fe20007ffe0ff */
[----:B0-----:R-:W-:Y:S01]  /*0340*/  @!P2 IMAD.WIDE.U32 R10, R23, 0x2, R10 ;  /* 0x00000002170aa825 */ /* 0x001fe200078e000a */
[----:B------:R-:W-:Y:S02]  /*0350*/  PRMT R23, RZ, 0x7610, R23 ;  /* 0x00007610ff177816 */ /* 0x000fe40000000017 */
[----:B------:R0:W4:Y:S01]  /*0360*/  @!P3 LDG.E.U16 R29, desc[UR4][R16.64] ;  /* 0x00000004101db981 */ /* 0x000122000c1e1500 */
[----:B-1----:R-:W-:Y:S01]  /*0370*/  @!P1 IMAD.WIDE.U32 R12, R25, 0x2, R12 ;  /* 0x00000002190c9825 */ /* 0x002fe200078e000c */
[----:B------:R-:W-:-:S02]  /*0380*/  PRMT R25, RZ, 0x7610, R25 ;  /* 0x00007610ff197816 */ /* 0x000fc40000000019 */
[----:B------:R1:W4:Y:S01]  /*0390*/  @!P2 LDG.E.U16 R23, desc[UR4][R10.64] ;  /* 0x000000040a17a981 */ /* 0x000322000c1e1500 */
[----:B------:R-:W-:Y:S01]  /*03a0*/  @!P0 IMAD.WIDE.U32 R14, R27, 0x2, R14 ;  /* 0x000000021b0e8825 */ /* 0x000fe200078e000e */
[----:B------:R-:W-:Y:S02]  /*03b0*/  PRMT R27, RZ, 0x7610, R27 ;  /* 0x00007610ff1b7816 */ /* 0x000fe4000000001b */
[----:B------:R-:W4:Y:S01]  /*03c0*/  @!P1 LDG.E.U16 R25, desc[UR4][R12.64] ;  /* 0x000000040c199981 */ /* 0x000f22000c1e1500 */
[----:B0-----:R-:W-:-:S03]  /*03d0*/  PRMT R16, RZ, 0x7610, R16 ;  /* 0x00007610ff107816 */ /* 0x001fc60000000010 */
[----:B------:R-:W4:Y:S01]  /*03e0*/  @!P0 LDG.E.U16 R27, desc[UR4][R14.64] ;  /* 0x000000040e1b8981 */ /* 0x000f22000c1e1500 */
[----:B-----5:R-:W-:-:S05]  /*03f0*/  @!P5 IMAD.WIDE.U32 R18, R31, 0x2, R18 ;  /* 0x000000021f12d825 */ /* 0x020fca00078e0012 */
[----:B------:R0:W5:Y:S01]  /*0400*/  @!P5 LDG.E.U16 R16, desc[UR4][R18.64] ;  /* 0x000000041210d981 */ /* 0x000162000c1e1500 */
[----:B------:R-:W-:-:S05]  /*0410*/  VIADD R0, R2, 0x80 ;  /* 0x0000008002007836 */ /* 0x000fca0000000000 */
[-C--:B------:R-:W-:Y:S02]  /*0420*/  ISETP.GE.U32.AND P6, PT, R0, R5.reuse, PT ;  /* 0x000000050000720c */ /* 0x080fe40003fc6070 */
[C---:B-1----:R-:W-:Y:S02]  /*0430*/  IADD3 R10, PT, PT, R2.reuse, 0x100, RZ ;  /* 0x00000100020a7810 */ /* 0x042fe40007ffe0ff */
[-C--:B------:R-:W-:Y:S02]  /*0440*/  ISETP.GE.U32.AND P0, PT, R2, R5.reuse, PT ;  /* 0x000000050200720c */ /* 0x080fe40003f06070 */
[----:B------:R-:W-:Y:S01]  /*0450*/  ISETP.GE.U32.AND P1, PT, R10, R5, PT ;  /* 0x000000050a00720c */ /* 0x000fe20003f26070 */
[----:B------:R-:W-:-:S05]  /*0460*/  VIADD R10, R2, 0x180 ;  /* 0x00000180020a7836 */ /* 0x000fca0000000000 */
[-C--:B------:R-:W-:Y:S02]  /*0470*/  ISETP.GE.U32.AND P2, PT, R10, R5.reuse, PT ;  /* 0x000000050a00720c */ /* 0x080fe40003f46070 */
[C---:B------:R-:W-:Y:S02]  /*0480*/  IADD3 R10, PT, PT, R2.reuse, 0x200, RZ ;  /* 0x00000200020a7810 */ /* 0x040fe40007ffe0ff */
[----:B0-----:R-:W-:Y:S02]  /*0490*/  IADD3 R18, PT, PT, R2, 0x300, RZ ;  /* 0x0000030002127810 */ /* 0x001fe40007ffe0ff */
[-C--:B------:R-:W-:Y:S01]  /*04a0*/  ISETP.GE.U32.AND P3, PT, R10, R5.reuse, PT ;  /* 0x000000050a00720c */ /* 0x080fe20003f66070 */
[----:B------:R-:W-:Y:S01]  /*04b0*/  VIADD R10, R2, 0x280 ;  /* 0x00000280020a7836 */ /* 0x000fe20000000000 */
[----:B------:R-:W-:Y:S02]  /*04c0*/  ISETP.GE.U32.AND P5, PT, R18, R5, PT ;  /* 0x000000051200720c */ /* 0x000fe40003fa6070 */
[----:B------:R-:W-:-:S02]  /*04d0*/  IADD3 R18, PT, PT, R2, 0x380, RZ ;  /* 0x0000038002127810 */ /* 0x000fc40007ffe0ff */
[----:B------:R-:W-:Y:S02]  /*04e0*/  ISETP.GE.U32.AND P4, PT, R10, R5, PT ;  /* 0x000000050a00720c */ /* 0x000fe40003f86070 */
[----:B------:R-:W0:Y:S01]  /*04f0*/  @!P0 LDC.64 R10, c[0x0][0x388] ;  /* 0x0000e200ff0a8b82 */ /* 0x000e220000000a00 */
[----:B------:R-:W-:Y:S01]  /*0500*/  @!P0 IMAD.IADD R19, R3, 0x1, R2 ;  /* 0x0000000103138824 */ /* 0x000fe200078e0202 */
[----:B------:R-:W-:Y:S01]  /*0510*/  @!P0 MOV R2, R0 ;  /* 0x0000000000028202 */ /* 0x000fe20000000f00 */
[----:B------:R-:W-:Y:S04]  /*0520*/  BSSY.RECONVERGENT B0, `(.L_x_8765) ;  /* 0x0000050000007945 */ /* 0x000fe80003800200 */
[----:B------:R-:W-:Y:S01]  /*0530*/  BSSY.RELIABLE B1, `(.L_x_8766) ;  /* 0x0000048000017945 */ /* 0x000fe20003800100 */
[----:B0-----:R-:W-:-:S04]  /*0540*/  @!P0 IMAD.WIDE.U32 R10, R19, 0x2, R10 ;  /* 0x00000002130a8825 */ /* 0x001fc800078e000a */
[----:B---3--:R-:W-:-:S04]  /*0550*/  @!P6 HADD2.F32 R26, -RZ, R26.H0_H0 ;  /* 0x2000001aff1ae230 */ /* 0x008fc80000004100 */
[----:B------:R-:W0:Y:S01]  /*0560*/  @!P6 MUFU.RCP R17, R26 ;  /* 0x0000001a0011e308 */ /* 0x000e220000001000 */
[----:B--2---:R-:W-:-:S07]  /*0570*/  @!P0 HADD2.F32 R12, -RZ, R24.H0_H0 ;  /* 0x20000018ff0c8230 */ /* 0x004fce0000004100 */
[----:B------:R-:W1:Y:S01]  /*0580*/  @!P0 MUFU.RCP R12, R12 ;  /* 0x0000000c000c8308 */ /* 0x000e620000001000 */
[----:B0-----:R-:W-:-:S05]  /*0590*/  @!P6 FADD.FTZ R17, R17, -RZ ;  /* 0x800000ff1111e221 */ /* 0x001fca0000010000 */
[----:B------:R-:W-:Y:S02]  /*05a0*/  @!P6 F2FP.F16.F32.PACK_AB R4, RZ, R17 ;  /* 0x00000011ff04e23e */ /* 0x000fe400000000ff */
[----:B------:R-:W-:Y:S01]  /*05b0*/  ISETP.GE.U32.AND P6, PT, R18, R5, PT ;  /* 0x000000051200720c */ /* 0x000fe20003fc6070 */
[----:B------:R-:W-:Y:S02]  /*05c0*/  @!P1 HADD2.F32 R13, -RZ, R28.H0_H0 ;  /* 0x2000001cff0d9230 */ /* 0x000fe40000004100 */
[----:B-1----:R-:W-:-:S04]  /*05d0*/  @!P0 FADD.FTZ R18, R12, -RZ ;  /* 0x800000ff0c128221 */ /* 0x002fc80000010000 */
[----:B------:R-:W0:Y:S01]  /*05e0*/  @!P1 MUFU.RCP R13, R13 ;  /* 0x0000000d000d9308 */ /* 0x000e220000001000 */
[----:B------:R-:W-:-:S05]  /*05f0*/  @!P0 F2FP.F16.F32.PACK_AB R22, RZ, R18 ;  /* 0x00000012ff16823e */ /* 0x000fca00000000ff */
[----:B------:R1:W-:Y:S01]  /*0600*/  @!P0 STG.E.U16 desc[UR4][R10.64], R22 ;  /* 0x000000160a008986 */ /* 0x0003e2000c101504 */
[----:B------:R-:W-:Y:S01]  /*0610*/  ISETP.GE.U32.AND P0, PT, R2, R5, PT ;  /* 0x000000050200720c */ /* 0x000fe20003f06070 */
[----:B0-----:R-:W-:Y:S01]  /*0620*/  @!P1 FADD.FTZ R13, R13, -RZ ;  /* 0x800000ff0d0d9221 */ /* 0x001fe20000010000 */
[----:B----4-:R-:W-:Y:S02]  /*0630*/  @!P2 HADD2.F32 R14, -RZ, R29.H0_H0 ;  /* 0x2000001dff0ea230 */ /* 0x010fe40000004100 */
[----:B------:R-:W-:Y:S02]  /*0640*/  @!P3 HADD2.F32 R15, -RZ, R23.H0_H0 ;  /* 0x20000017ff0fb230 */ /* 0x000fe40000004100 */
[----:B------:R-:W-:Y:S02]  /*0650*/  @!P4 HADD2.F32 R17, -RZ, R25.H0_H0 ;  /* 0x20000019ff11c230 */ /* 0x000fe40000004100 */
[----:B------:R-:W-:Y:S01]  /*0660*/  @!P5 HADD2.F32 R27, -RZ, R27.H0_H0 ;  /* 0x2000001bff1bd230 */ /* 0x000fe20000004100 */
[----:B------:R-:W0:Y:S01]  /*0670*/  @!P2 MUFU.RCP R14, R14 ;  /* 0x0000000e000ea308 */ /* 0x000e220000001000 */
[----:B-----5:R-:W-:-:S07]  /*0680*/  @!P6 HADD2.F32 R16, -RZ, R16.H0_H0 ;  /* 0x20000010ff10e230 */ /* 0x020fce0000004100 */
[----:B------:R-:W2:Y:S08]  /*0690*/  @!P3 MUFU.RCP R15, R15 ;  /* 0x0000000f000fb308 */ /* 0x000eb00000001000 */
[----:B------:R-:W3:Y:S08]  /*06a0*/  @!P4 MUFU.RCP R17, R17 ;  /* 0x000000110011c308 */ /* 0x000ef00000001000 */
[----:B------:R-:W4:Y:S08]  /*06b0*/  @!P5 MUFU.RCP R12, R27 ;  /* 0x0000001b000cd308 */ /* 0x000f300000001000 */
[----:B------:R-:W5:Y:S01]  /*06c0*/  @!P6 MUFU.RCP R16, R16 ;  /* 0x000000100010e308 */ /* 0x000f620000001000 */
[----:B0-----:R-:W-:Y:S01]  /*06d0*/  @!P2 FADD.FTZ R14, R14, -RZ ;  /* 0x800000ff0e0ea221 */ /* 0x001fe20000010000 */
[----:B--2---:R-:W-:Y:S01]  /*06e0*/  @!P3 FADD.FTZ R15, R15, -RZ ;  /* 0x800000ff0f0fb221 */ /* 0x004fe20000010000 */
[----:B---3--:R-:W-:Y:S01]  /*06f0*/  @!P4 FADD.FTZ R17, R17, -RZ ;  /* 0x800000ff1111c221 */ /* 0x008fe20000010000 */
[----:B------:R-:W-:Y:S01]  /*0700*/  @!P1 F2FP.F16.F32.PACK_AB R6, RZ, R13 ;  /* 0x0000000dff06923e */ /* 0x000fe200000000ff */
[----:B----4-:R-:W-:Y:S01]  /*0710*/  @!P5 FADD.FTZ R12, R12, -RZ ;  /* 0x800000ff0c0cd221 */ /* 0x010fe20000010000 */
[----:B------:R-:W-:-:S02]  /*0720*/  @!P2 F2FP.F16.F32.PACK_AB R7, RZ, R14 ;  /* 0x0000000eff07a23e */ /* 0x000fc400000000ff */
[----:B------:R-:W-:Y:S01]  /*0730*/  @!P3 F2FP.F16.F32.PACK_AB R8, RZ, R15 ;  /* 0x0000000fff08b23e */ /* 0x000fe200000000ff */
[----:B-----5:R-:W-:Y:S01]  /*0740*/  @!P6 FADD.FTZ R0, R16, -RZ ;  /* 0x800000ff1000e221 */ /* 0x020fe20000010000 */
[----:B------:R-:W-:Y:S02]  /*0750*/  @!P4 F2FP.F16.F32.PACK_AB R9, RZ, R17 ;  /* 0x00000011ff09c23e */ /* 0x000fe400000000ff */
[----:B------:R-:W-:Y:S02]  /*0760*/  @!P5 F2FP.F16.F32.PACK_AB R20, RZ, R12 ;  /* 0x0000000cff14d23e */ /* 0x000fe400000000ff */
[----:B------:R-:W-:Y:S01]  /*0770*/  @!P6 F2FP.F16.F32.PACK_AB R21, RZ, R0 ;  /* 0x00000000ff15e23e */ /* 0x000fe200000000ff */
[----:B-1----:R-:W-:Y:S06]  /*0780*/  @P0 BRA `(.L_x_8767) ;  /* 0x0000000000300947 */ /* 0x002fec0003800000 */
        /* <DEDUP_REMOVED lines=12> */
.L_x_8767:
[----:B------:R-:W-:-:S13]  /*0850*/  ISETP.GE.U32.AND P0, PT, R2, R5, PT ;  /* 0x000000050200720c */ /* 0x000fda0003f06070 */
[----:B------:R-:W-:Y:S05]  /*0860*/  @P0 BRA `(.L_x_8769) ;  /* 0x0000000000300947 */ /* 0x000fea0003800000 */
[----:B0-----:R-:W0:Y:S01]  /*0870*/  LDC.64 R10, c[0x0][0x388] ;  /* 0x0000e200ff0a7b82 */ /* 0x001e220000000a00 */
[----:B------:R-:W-:Y:S01]  /*0880*/  IMAD.IADD R13, R3, 0x1, R2 ;  /* 0x00000001030d7824 */ /* 0x000fe200078e0202 */
[----:B------:R-:W-:-:S03]  /*0890*/  IADD3 R2, PT, PT, R2, 0x80, RZ ;  /* 0x0000008002027810 */ /* 0x000fc60007ffe0ff */
[----:B0-----:R-:W-:-:S05]  /*08a0*/  IMAD.WIDE.U32 R10, R13, 0x2, R10 ;  /* 0x000000020d0a7825 */ /* 0x001fca00078e000a */
[----:B------:R1:W-:Y:S02]  /*08b0*/  STG.E.U16 desc[UR4][R10.64], R7 ;  /* 0x000000070a007986 */ /* 0x0003e4000c101504 */
.L_x_8768:
[----:B------:R-:W-:-:S13]  /*08c0*/  ISETP.GE.U32.AND P0, PT, R2, R5, PT ;  /* 0x000000050200720c */ /* 0x000fda0003f06070 */
[----:B------:R-:W-:Y:S05]  /*08d0*/  @P0 BRA `(.L_x_8770) ;  /* 0x0000000000340947 */ /* 0x000fea0003800000 */
[----:B-1----:R-:W1:Y:S01]  /*08e0*/  LDC.64 R6, c[0x0][0x388] ;  /* 0x0000e200ff067b82 */ /* 0x002e620000000a00 */
[----:B0-----:R-:W-:Y:S01]  /*08f0*/  IADD3 R11, PT, PT, R3, R2, RZ ;  /* 0x00000002030b7210 */ /* 0x001fe20007ffe0ff */
[----:B------:R-:W-:-:S04]  /*0900*/  VIADD R2, R2, 0x80 ;  /* 0x0000008002027836 */ /* 0x000fc80000000000 */
[----:B-1----:R-:W-:-:S05]  /*0910*/  IMAD.WIDE.U32 R6, R11, 0x2, R6 ;  /* 0x000000020b067825 */ /* 0x002fca00078e0006 */
[----:B------:R1:W-:Y:S02]  /*0920*/  STG.E.U16 desc[UR4][R6.64], R8 ;  /* 0x0000000806007986 */ /* 0x0003e4000c101504 */
.L_x_8769:
[----:B------:R-:W-:-:S13]  /*0930*/  ISETP.GE.U32.AND P0, PT, R2, R5, PT ;  /* 0x000000050200720c */ /* 0x000fda0003f06070 */
[----:B------:R-:W-:Y:S05]  /*0940*/  @P0 BREAK.RELIABLE B1 ;  /* 0x0000000000010942 */ /* 0x000fea0003800100 */
[----:B------:R-:W-:Y:S05]  /*0950*/  @P0 BRA `(.L_x_8771) ;  /* 0x0000000000300947 */ /* 0x000fea0003800000 */
[----:B01----:R-:W0:Y:S01]  /*0960*/  LDC.64 R6, c[0x0][0x388] ;  /* 0x0000e200ff067b82 */ /* 0x003e220000000a00 */
[----:B------:R-:W-:Y:S02]  /*0970*/  IADD3 R11, PT, PT, R3, R2, RZ ;  /* 0x00000002030b7210 */ /* 0x000fe40007ffe0ff */
[----:B------:R-:W-:-:S03]  /*0980*/  IADD3 R2, PT, PT, R2, 0x80, RZ ;  /* 0x0000008002027810 */ /* 0x000fc60007ffe0ff */
[----:B0-----:R-:W-:-:S05]  /*0990*/  IMAD.WIDE.U32 R6, R11, 0x2, R6 ;  /* 0x000000020b067825 */ /* 0x001fca00078e0006 */
[----:B------:R2:W-:Y:S02]  /*09a0*/  STG.E.U16 desc[UR4][R6.64], R9 ;  /* 0x0000000906007986 */ /* 0x0005e4000c101504 */
.L_x_8770:
[----:B------:R-:W-:Y:S05]  /*09b0*/  BSYNC.RELIABLE B1 ;  /* 0x0000000000017941 */ /* 0x000fea0003800100 */
.L_x_8766:
[----:B------:R-:W-:-:S13]  /*09c0*/  ISETP.GE.U32.AND P0, PT, R2, R5, PT ;  /* 0x000000050200720c */ /* 0x000fda0003f06070 */
[----:B-12---:R-:W1:Y:S01]  /*09d0*/  @!P0 LDC.64 R6, c[0x0][0x388] ;  /* 0x0000e200ff068b82 */ /* 0x006e620000000a00 */
[----:B------:R-:W-:Y:S01]  /*09e0*/  @!P0 IMAD.IADD R9, R3, 0x1, R2 ;  /* 0x0000000103098824 */ /* 0x000fe200078e0202 */
[----:B------:R-:W-:-:S03]  /*09f0*/  @!P0 IADD3 R2, PT, PT, R2, 0x80, RZ ;  /* 0x0000008002028810 */ /* 0x000fc60007ffe0ff */
[----:B-1----:R-:W-:-:S05]  /*0a00*/  @!P0 IMAD.WIDE.U32 R6, R9, 0x2, R6 ;  /* 0x0000000209068825 */ /* 0x002fca00078e0006 */
[----:B------:R2:W-:Y:S02]  /*0a10*/  @!P0 STG.E.U16 desc[UR4][R6.64], R20 ;  /* 0x0000001406008986 */ /* 0x0005e4000c101504 */
.L_x_8771:
[----:B------:R-:W-:Y:S05]  /*0a20*/  BSYNC.RECONVERGENT B0 ;  /* 0x0000000000007941 */ /* 0x000fea0003800200 */
.L_x_8765:
        /* <DEDUP_REMOVED lines=8> */
.L_x_8764:
        /* <DEDUP_REMOVED lines=8> */
[----:B0-----:R-:W0:Y:S01]  /*0b30*/  LDC.64 R4, c[0x0][0x388] ;  /* 0x0000e200ff047b82 */ /* 0x001e220000000a00 */
[----:B--2---:R-:W-:-:S02]  /*0b40*/  HADD2.F32 R9, -RZ, R2.H0_H0 ;  /* 0x20000002ff097230 */ /* 0x004fc40000004100 */
[----:B------:R-:W-:Y:S02]  /*0b50*/  HADD2.F32 R2, -RZ, R2.H1_H1 ;  /* 0x30000002ff027230 */ /* 0x000fe40000004100 */
[--C-:B---3--:R-:W-:Y:S02]  /*0b60*/  HADD2.F32 R10, -RZ, R6.reuse.H0_H0 ;  /* 0x20000006ff0a7230 */ /* 0x108fe40000004100 */
[----:B------:R-:W-:Y:S01]  /*0b70*/  HADD2.F32 R6, -RZ, R6.H1_H1 ;  /* 0x30000006ff067230 */ /* 0x000fe20000004100 */
[----:B------:R-:W1:Y:S01]  /*0b80*/  MUFU.RCP R9, R9 ;  /* 0x0000000900097308 */ /* 0x000e620000001000 */
[--C-:B----4-:R-:W-:Y:S02]  /*0b90*/  HADD2.F32 R11, -RZ, R7.reuse.H0_H0 ;  /* 0x20000007ff0b7230 */ /* 0x110fe40000004100 */
[----:B------:R-:W-:Y:S02]  /*0ba0*/  HADD2.F32 R12, -RZ, R7.H1_H1 ;  /* 0x30000007ff0c7230 */ /* 0x000fe40000004100 */
[----:B-----5:R-:W-:-:S02]  /*0bb0*/  HADD2.F32 R13, -RZ, R8.H0_H0 ;  /* 0x20000008ff0d7230 */ /* 0x020fc40000004100 */
[----:B------:R-:W-:Y:S01]  /*0bc0*/  HADD2.F32 R14, -RZ, R8.H1_H1 ;  /* 0x30000008ff0e7230 */ /* 0x000fe20000004100 */
[----:B------:R-:W-:Y:S08]  /*0bd0*/  MUFU.RCP R10, R10 ;  /* 0x0000000a000a7308 */ /* 0x000ff00000001000 */
[----:B------:R-:W2:Y:S08]  /*0be0*/  MUFU.RCP R11, R11 ;  /* 0x0000000b000b7308 */ /* 0x000eb00000001000 */
[----:B------:R0:W3:Y:S08]  /*0bf0*/  MUFU.RCP R15, R2 ;  /* 0x00000002000f7308 */ /* 0x0000f00000001000 */
[----:B------:R4:W5:Y:S01]  /*0c00*/  MUFU.RCP R16, R6 ;  /* 0x0000000600107308 */ /* 0x0009620000001000 */
[----:B0-----:R-:W-:-:S04]  /*0c10*/  IMAD.WIDE.U32 R2, R3, 0x2, R4 ;  /* 0x0000000203027825 */ /* 0x001fc800078e0004 */
[----:B-1----:R-:W-:Y:S01]  /*0c20*/  FADD.FTZ R4, R9, -RZ ;  /* 0x800000ff09047221 */ /* 0x002fe20000010000 */
[----:B--2---:R-:W-:Y:S01]  /*0c30*/  FADD.FTZ R8, R11, -RZ ;  /* 0x800000ff0b087221 */ /* 0x004fe20000010000 */
[----:B------:R-:W-:Y:S01]  /*0c40*/  IMAD.WIDE.U32 R2, R0, 0x4, R2 ;  /* 0x0000000400027825 */ /* 0x000fe200078e0002 */
[----:B------:R-:W0:Y:S03]  /*0c50*/  MUFU.RCP R12, R12 ;  /* 0x0000000c000c7308 */ /* 0x000e260000001000 */
[----:B----4-:R-:W-:Y:S01]  /*0c60*/  FADD.FTZ R6, R10, -RZ ;  /* 0x800000ff0a067221 */ /* 0x010fe20000010000 */
[----:B---3--:R-:W-:-:S05]  /*0c70*/  FADD.FTZ R5, R15, -RZ ;  /* 0x800000ff0f057221 */ /* 0x008fca0000010000 */
[----:B------:R-:W-:Y:S01]  /*0c80*/  F2FP.F16.F32.PACK_AB R5, R5, R4 ;  /* 0x000000040505723e */ /* 0x000fe200000000ff */
[----:B------:R-:W1:Y:S01]  /*0c90*/  MUFU.RCP R13, R13 ;  /* 0x0000000d000d7308 */ /* 0x000e620000001000 */
[----:B-----5:R-:W-:-:S03]  /*0ca0*/  FADD.FTZ R7, R16, -RZ ;  /* 0x800000ff10077221 */ /* 0x020fc60000010000 */
[----:B------:R-:W-:Y:S02]  /*0cb0*/  STG.E desc[UR4][R2.64], R5 ;  /* 0x0000000502007986 */ /* 0x000fe4000c101904 */
[----:B------:R-:W-:Y:S02]  /*0cc0*/  F2FP.F16.F32.PACK_AB R7, R7, R6 ;  /* 0x000000060707723e */ /* 0x000fe400000000ff */
[----:B------:R-:W2:Y:S01]  /*0cd0*/  MUFU.RCP R14, R14 ;  /* 0x0000000e000e7308 */ /* 0x000ea20000001000 */
[----:B0-----:R-:W-:Y:S02]  /*0ce0*/  FADD.FTZ R9, R12, -RZ ;  /* 0x800000ff0c097221 */ /* 0x001fe40000010000 */
[----:B------:R-:W-:Y:S03]  /*0cf0*/  STG.E desc[UR4][R2.64+0x200], R7 ;  /* 0x0002000702007986 */ /* 0x000fe6000c101904 */
[----:B------:R-:W-:Y:S01]  /*0d00*/  F2FP.F16.F32.PACK_AB R9, R9, R8 ;  /* 0x000000080909723e */ /* 0x000fe200000000ff */
[----:B-1----:R-:W-:-:S04]  /*0d10*/  FADD.FTZ R10, R13, -RZ ;  /* 0x800000ff0d0a7221 */ /* 0x002fc80000010000 */
[----:B------:R-:W-:Y:S01]  /*0d20*/  STG.E desc[UR4][R2.64+0x400], R9 ;  /* 0x0004000902007986 */ /* 0x000fe2000c101904 */
[----:B--2---:R-:W-:-:S05]  /*0d30*/  FADD.FTZ R11, R14, -RZ ;  /* 0x800000ff0e0b7221 */ /* 0x004fca0000010000 */
[----:B------:R-:W-:-:S05]  /*0d40*/  F2FP.F16.F32.PACK_AB R11, R11, R10 ;  /* 0x0000000a0b0b723e */ /* 0x000fca00000000ff */
[----:B------:R-:W-:Y:S01]  /*0d50*/  STG.E desc[UR4][R2.64+0x600], R11 ;  /* 0x0006000b02007986 */ /* 0x000fe2000c101904 */
[----:B------:R-:W-:Y:S05]  /*0d60*/  EXIT ;  /* 0x000000000000794d */ /* 0x000fea0003800000 */
.L_x_8772:
        /* <DEDUP_REMOVED lines=9> */
.L_x_19152:


//--------------------- .text._ZN2at6native29vectorized_elementwise_kernelILi4EZZZNS0_22reciprocal_kernel_cudaERNS_18TensorIteratorBaseEENKUlvE_clEvENKUlvE3_clEvEUlN3c104HalfEE_St5arrayIPcLm2EEEEviT0_T1_ --------------------------
	.section	.text._ZN2at6native29vectorized_elementwise_kernelILi4EZZZNS0_22reciprocal_kernel_cudaERNS_18TensorIteratorBaseEENKUlvE_clEvENKUlvE3_clEvEUlN3c104HalfEE_St5arrayIPcLm2EEEEviT0_T1_,"ax",@progbits
	.align	128
        .global         _ZN2at6native29vectorized_elementwise_kernelILi4EZZZNS0_22reciprocal_kernel_cudaERNS_18TensorIteratorBaseEENKUlvE_clEvENKUlvE3_clEvEUlN3c104HalfEE_St5arrayIPcLm2EEEEviT0_T1_
        .type           _ZN2at6native29vectorized_elementwise_kernelILi4EZZZNS0_22reciprocal_kernel_cudaERNS_18TensorIteratorBaseEENKUlvE_clEvENKUlvE3_clEvEUlN3c104HalfEE_St5arrayIPcLm2EEEEviT0_T1_,@function
        .size           _ZN2at6native29vectorized_elementwise_kernelILi4EZZZNS0_22reciprocal_kernel_cudaERNS_18TensorIteratorBaseEENKUlvE_clEvENKUlvE3_clEvEUlN3c104HalfEE_St5arrayIPcLm2EEEEviT0_T1_,(.L_x_19153 - _ZN2at6native29vectorized_elementwise_kernelILi4EZZZNS0_22reciprocal_kernel_cudaERNS_18TensorIteratorBaseEENKUlvE_clEvENKUlvE3_clEvEUlN3c104HalfEE_St5arrayIPcLm2EEEEviT0_T1_)
        .other          _ZN2at6native29vectorized_elementwise_kernelILi4EZZZNS0_22reciprocal_kernel_cudaERNS_18TensorIteratorBaseEENKUlvE_clEvENKUlvE3_clEvEUlN3c104HalfEE_St5arrayIPcLm2EEEEviT0_T1_,@"STO_CUDA_ENTRY STV_DEFAULT"
_ZN2at6native29vectorized_elementwise_kernelILi4EZZZNS0_22reciprocal_kernel_cudaERNS_18TensorIteratorBaseEENKUlvE_clEvENKUlvE3_clEvEUlN3c104HalfEE_St5arrayIPcLm2EEEEviT0_T1_:
.text._ZN2at6native29vectorized_elementwise_kernelILi4EZZZNS0_22reciprocal_kernel_cudaERNS_18TensorIteratorBaseEENKUlvE_clEvENKUlvE3_clEvEUlN3c104HalfEE_St5arrayIPcLm2EEEEviT0_T1_:
        /* <DEDUP_REMOVED lines=133> */
.L_x_8776:
[----:B------:R-:W-:-:S13]  /*0850*/  ISETP.GE.U32.AND P0, PT, R2, R5, PT ;  /* 0x000000050200720c */ /* 0x000fda0003f06070 */
[----:B------:R-:W-:Y:S05]  /*0860*/  @P0 BRA `(.L_x_8778) ;  /* 0x0000000000300947 */ /* 0x000fea0003800000 */
[----:B0-----:R-:W0:Y:S01]  /*0870*/  LDC.64 R10, c[0x0][0x388] ;  /* 0x0000e200ff0a7b82 */ /* 0x001e220000000a00 */
[----:B------:R-:W-:Y:S01]  /*0880*/  IMAD.IADD R13, R3, 0x1, R2 ;  /* 0x00000001030d7824 */ /* 0x000fe200078e0202 */
[----:B------:R-:W-:-:S03]  /*0890*/  IADD3 R2, PT, PT, R2, 0x80, RZ ;  /* 0x0000008002027810 */ /* 0x000fc60007ffe0ff */
[----:B0-----:R-:W-:-:S05]  /*08a0*/  IMAD.WIDE.U32 R10, R13, 0x2, R10 ;  /* 0x000000020d0a7825 */ /* 0x001fca00078e000a */
[----:B------:R1:W-:Y:S02]  /*08b0*/  STG.E.U16 desc[UR4][R10.64], R7 ;  /* 0x000000070a007986 */ /* 0x0003e4000c101504 */
.L_x_8777:
[----:B------:R-:W-:-:S13]  /*08c0*/  ISETP.GE.U32.AND P0, PT, R2, R5, PT ;  /* 0x000000050200720c */ /* 0x000fda0003f06070 */
[----:B------:R-:W-:Y:S05]  /*08d0*/  @P0 BRA `(.L_x_8779) ;  /* 0x0000000000340947 */ /* 0x000fea0003800000 */
[----:B-1----:R-:W1:Y:S01]  /*08e0*/  LDC.64 R6, c[0x0][0x388] ;  /* 0x0000e200ff067b82 */ /* 0x002e620000000a00 */
[----:B0-----:R-:W-:Y:S01]  /*08f0*/  IADD3 R11, PT, PT, R3, R2, RZ ;  /* 0x00000002030b7210 */ /* 0x001fe20007ffe0ff */
[----:B------:R-:W-:-:S04]  /*0900*/  VIADD R2, R2, 0x80 ;  /* 0x0000008002027836 */ /* 0x000fc80000000000 */
[----:B-1----:R-:W-:-:S05]  /*0910*/  IMAD.WIDE.U32 R6, R11, 0x2, R6 ;  /* 0x000000020b067825 */ /* 0x002fca00078e0006 */
[----:B------:R1:W-:Y:S02]  /*0920*/  STG.E.U16 desc[UR4][R6.64], R8 ;  /* 0x0000000806007986 */ /* 0x0003e4000c101504 */
.L_x_8778:
        /* <DEDUP_REMOVED lines=8> */
.L_x_8779:
[----:B------:R-:W-:Y:S05]  /*09b0*/  BSYNC.RELIABLE B1 ;  /* 0x0000000000017941 */ /* 0x000fea0003800100 */
.L_x_8775:
[----:B------:R-:W-:-:S13]  /*09c0*/  ISETP.GE.U32.AND P0, PT, R2, R5, PT ;  /* 0x000000050200720c */ /* 0x000fda0003f06070 */
[----:B-12---:R-:W1:Y:S01]  /*09d0*/  @!P0 LDC.64 R6, c[0x0][0x388] ;  /* 0x0000e200ff068b82 */ /* 0x006e620000000a00 */
[----:B------:R-:W-:Y:S01]  /*09e0*/  @!P0 IMAD.IADD R9, R3, 0x1, R2 ;  /* 0x0000000103098824 */ /* 0x000fe200078e0202 */
[----:B------:R-:W-:-:S03]  /*09f0*/  @!P0 IADD3 R2, PT, PT, R2, 0x80, RZ ;  /* 0x0000008002028810 */ /* 0x000fc60007ffe0ff */
[----:B-1----:R-:W-:-:S05]  /*0a00*/  @!P0 IMAD.WIDE.U32 R6, R9, 0x2, R6 ;  /* 0x0000000209068825 */ /* 0x002fca00078e0006 */
[----:B------:R2:W-:Y:S02]  /*0a10*/  @!P0 STG.E.U16 desc[UR4][R6.64], R20 ;  /* 0x0000001406008986 */ /* 0x0005e4000c101504 */
.L_x_8780:
[----:B------:R-:W-:Y:S05]  /*0a20*/  BSYNC.RECONVERGENT B0 ;  /* 0x0000000000007941 */ /* 0x000fea0003800200 */
.L_x_8774:
        /* <DEDUP_REMOVED lines=8> */
.L_x_8773:
[----:B------:R-:W0:Y:S01]  /*0ab0*/  S2R R0, SR_TID.X ;  /* 0x0000000000007919 */ /* 0x000e220000002100 */
[----:B------:R-:W1:Y:S02]  /*0ac0*/  LDC.64 R4, c[0x0][0x390] ;  /* 0x0000e400ff047b82 */ /* 0x000e640000000a00 */
[----:B-1----:R-:W-:-:S04]  /*0ad0*/  IMAD.WIDE.U32 R4, R3, 0x2, R4 ;  /* 0x0000000203047825 */ /* 0x002fc800078e0004 */
[----:B0-----:R-:W-:-:S05]  /*0ae0*/  IMAD.WIDE.U32 R6, R0, 0x8, R4 ;  /* 0x0000000800067825 */ /* 0x001fca00078e0004 */
[----:B------:R-:W2:Y:S04]  /*0af0*/  LDG.E.64 R10, desc[UR4][R6.64] ;  /* 0x00000004060a7981 */ /* 0x000ea8000c1e1b00 */
[----:B------:R0:W3:Y:S02]  /*0b00*/  LDG.E.64 R4, desc[UR4][R6.64+0x400] ;  /* 0x0004000406047981 */ /* 0x0000e4000c1e1b00 */
[----:B0-----:R-:W0:Y:S01]  /*0b10*/  LDC.64 R6, c[0x0][0x388] ;  /* 0x0000e200ff067b82 */ /* 0x001e220000000a00 */
[--C-:B--2---:R-:W-:Y:S02]  /*0b20*/  HADD2.F32 R2, -RZ, R10.reuse.H0_H0 ;  /* 0x2000000aff027230 */ /* 0x104fe40000004100 */
[----:B------:R-:W-:Y:S02]  /*0b30*/  HADD2.F32 R8, -RZ, R10.H1_H1 ;  /* 0x3000000aff087230 */ /* 0x000fe40000004100 */
[--C-:B------:R-:W-:Y:S01]  /*0b40*/  HADD2.F32 R9, -RZ, R11.reuse.H0_H0 ;  /* 0x2000000bff097230 */ /* 0x100fe20000004100 */
[----:B------:R0:W1:Y:S01]  /*0b50*/  MUFU.RCP R15, R2 ;  /* 0x00000002000f7308 */ /* 0x0000620000001000 */
[----:B------:R-:W-:-:S02]  /*0b60*/  HADD2.F32 R10, -RZ, R11.H1_H1 ;  /* 0x3000000bff0a7230 */ /* 0x000fc40000004100 */
[--C-:B---3--:R-:W-:Y:S02]  /*0b70*/  HADD2.F32 R11, -RZ, R4.reuse.H0_H0 ;  /* 0x20000004ff0b7230 */ /* 0x108fe40000004100 */
[----:B------:R-:W-:Y:S02]  /*0b80*/  HADD2.F32 R12, -RZ, R4.H1_H1 ;  /* 0x30000004ff0c7230 */ /* 0x000fe40000004100 */
[--C-:B------:R-:W-:Y:S01]  /*0b90*/  HADD2.F32 R13, -RZ, R5.reuse.H0_H0 ;  /* 0x20000005ff0d7230 */ /* 0x100fe20000004100 */
[----:B------:R-:W2:Y:S01]  /*0ba0*/  MUFU.RCP R8, R8 ;  /* 0x0000000800087308 */ /* 0x000ea20000001000 */
[----:B------:R-:W-:Y:S02]  /*0bb0*/  HADD2.F32 R14, -RZ, R5.H1_H1 ;  /* 0x30000005ff0e7230 */ /* 0x000fe40000004100 */
[----:B0-----:R-:W-:-:S05]  /*0bc0*/  IMAD.WIDE.U32 R2, R3, 0x2, R6 ;  /* 0x0000000203027825 */ /* 0x001fca00078e0006 */
[----:B------:R-:W0:Y:S01]  /*0bd0*/  MUFU.RCP R9, R9 ;  /* 0x0000000900097308 */ /* 0x000e220000001000 */
[----:B------:R-:W-:-:S04]  /*0be0*/  IMAD.WIDE.U32 R2, R0, 0x8, R2 ;  /* 0x0000000800027825 */ /* 0x000fc800078e0002 */
[----:B-1----:R-:W-:-:S03]  /*0bf0*/  FADD.FTZ R4, R15, -RZ ;  /* 0x800000ff0f047221 */ /* 0x002fc60000010000 */
[----:B------:R-:W1:Y:S01]  /*0c00*/  MUFU.RCP R10, R10 ;  /* 0x0000000a000a7308 */ /* 0x000e620000001000 */
[----:B--2---:R-:W-:-:S05]  /*0c10*/  FADD.FTZ R5, R8, -RZ ;  /* 0x800000ff08057221 */ /* 0x004fca0000010000 */
[----:B------:R-:W-:Y:S02]  /*0c20*/  F2FP.F16.F32.PACK_AB R4, R5, R4 ;  /* 0x000000040504723e */ /* 0x000fe400000000ff */
[----:B------:R-:W2:Y:S01]  /*0c30*/  MUFU.RCP R11, R11 ;  /* 0x0000000b000b7308 */ /* 0x000ea20000001000 */
[----:B0-----:R-:W-:-:S07]  /*0c40*/  FADD.FTZ R6, R9, -RZ ;  /* 0x800000ff09067221 */ /* 0x001fce0000010000 */
[----:B------:R-:W0:Y:S01]  /*0c50*/  MUFU.RCP R12, R12 ;  /* 0x0000000c000c7308 */ /* 0x000e220000001000 */
[----:B-1----:R-:W-:-:S05]  /*0c60*/  FADD.FTZ R7, R10, -RZ ;  /* 0x800000ff0a077221 */ /* 0x002fca0000010000 */
[----:B------:R-:W-:Y:S02]  /*0c70*/  F2FP.F16.F32.PACK_AB R5, R7, R6 ;  /* 0x000000060705723e */ /* 0x000fe400000000ff */
[----:B------:R-:W1:Y:S01]  /*0c80*/  MUFU.RCP R13, R13 ;  /* 0x0000000d000d7308 */ /* 0x000e620000001000 */
[----:B--2---:R-:W-:Y:S02]  /*0c90*/  FADD.FTZ R8, R11, -RZ ;  /* 0x800000ff0b087221 */ /* 0x004fe40000010000 */
[----:B------:R-:W-:Y:S05]  /*0ca0*/  STG.E.64 desc[UR4][R2.64], R4 ;  /* 0x0000000402007986 */ /* 0x000fea000c101b04 */
[----:B------:R-:W2:Y:S01]  /*0cb0*/  MUFU.RCP R14, R14 ;  /* 0x0000000e000e7308 */ /* 0x000ea20000001000 */
[----:B0-----:R-:W-:-:S05]  /*0cc0*/  FADD.FTZ R9, R12, -RZ ;  /* 0x800000ff0c097221 */ /* 0x001fca0000010000 */
[----:B------:R-:W-:Y:S01]  /*0cd0*/  F2FP.F16.F32.PACK_AB R8, R9, R8 ;  /* 0x000000080908723e */ /* 0x000fe200000000ff */
[----:B-1----:R-:W-:Y:S01]  /*0ce0*/  FADD.FTZ R10, R13, -RZ ;  /* 0x800000ff0d0a7221 */ /* 0x002fe20000010000 */
[----:B--2---:R-:W-:-:S05]  /*0cf0*/  FADD.FTZ R11, R14, -RZ ;  /* 0x800000ff0e0b7221 */ /* 0x004fca0000010000 */
[----:B------:R-:W-:-:S05]  /*0d00*/  F2FP.F16.F32.PACK_AB R9, R11, R10 ;  /* 0x0000000a0b09723e */ /* 0x000fca00000000ff */
[----:B------:R-:W-:Y:S01]  /*0d10*/  STG.E.64 desc[UR4][R2.64+0x400], R8 ;  /* 0x0004000802007986 */ /* 0x000fe2000c101b04 */
[----:B------:R-:W-:Y:S05]  /*0d20*/  EXIT ;  /* 0x000000000000794d */ /* 0x000fea0003800000 */
.L_x_8781:
        /* <DEDUP_REMOVED lines=13> */
.L_x_19153:


//--------------------- .text._ZN2at6native29vectorized_elementwise_kernelILi8EZZZNS0_22reciprocal_kernel_cudaERNS_18TensorIteratorBaseEENKUlvE_clEvENKUlvE3_clEvEUlN3c104HalfEE_St5arrayIPcLm2EEEEviT0_T1_ --------------------------
	.section	.text._ZN2at6native29vectorized_elementwise_kernelILi8EZZZNS0_22reciprocal_kernel_cudaERNS_18TensorIteratorBaseEENKUlvE_clEvENKUlvE3_clEvEUlN3c104HalfEE_St5arrayIPcLm2EEEEviT0_T1_,"ax",@progbits
	.align	128
        .global         _ZN2at6native29vectorized_elementwise_kernelILi8EZZZNS0_22reciprocal_kernel_cudaERNS_18TensorIteratorBaseEENKUlvE_clEvENKUlvE3_clEvEUlN3c104HalfEE_St5arrayIPcLm2EEEEviT0_T1_
        .type           _ZN2at6native29vectorized_elementwise_kernelILi8EZZZNS0_22reciprocal_kernel_cudaERNS_18TensorIteratorBaseEENKUlvE_clEvENKUlvE3_clEvEUlN3c104HalfEE_St5arrayIPcLm2EEEEviT0_T1_,@function
        .size           _ZN2at6native29vectorized_elementwise_kernelILi8EZZZNS0_22reciprocal_kernel_cudaERNS_18TensorIteratorBaseEENKUlvE_clEvENKUlvE3_clEvEUlN3c104HalfEE_St5arrayIPcLm2EEEEviT0_T1_,(.L_x_19154 - _ZN2at6native29vectorized_elementwise_kernelILi8EZZZNS0_22reciprocal_kernel_cudaERNS_18TensorIteratorBaseEENKUlvE_clEvENKUlvE3_clEvEUlN3c104HalfEE_St5arrayIPcLm2EEEEviT0_T1_)
        .other          _ZN2at6native29vectorized_elementwise_kernelILi8EZZZNS0_22reciprocal_kernel_cudaERNS_18TensorIteratorBaseEENKUlvE_clEvENKUlvE3_clEvEUlN3c104HalfEE_St5arrayIPcLm2EEEEviT0_T1_,@"STO_CUDA_ENTRY STV_DEFAULT"
_ZN2at6native29vectorized_elementwise_kernelILi8EZZZNS0_22reciprocal_kernel_cudaERNS_18TensorIteratorBaseEENKUlvE_clEvENKUlvE3_clEvEUlN3c104HalfEE_St5arrayIPcLm2EEEEviT0_T1_:
.text._ZN2at6native29vectorized_elementwise_kernelILi8EZZZNS0_22reciprocal_kernel_cudaERNS_18TensorIteratorBaseEENKUlvE_clEvENKUlvE3_clEvEUlN3c104HalfEE_St5arrayIPcLm2EEEEviT0_T1_:
[----:B------:R-:W-:Y:S01]  /*0000*/  LDC R1, c[0x0][0x37c] ;  /* 0x0000df00ff017b82 */ /* 0x000fe20000000800 */
[----:B------:R-:W-:Y:S05]  /*0010*/  EXIT ;  /* 0x000000000000794d */ /* 0x000fea0003800000 */
.L_x_8782:
        /* <DEDUP_REMOVED lines=14> */
.L_x_19154:


//--------------------- .text._ZN2at6native18elementwise_kernelILi128ELi4EZNS0_15gpu_kernel_implIZZZNS0_22reciprocal_kernel_cudaERNS_18TensorIteratorBaseEENKUlvE_clEvENKUlvE2_clEvEUlN3c107complexIfEEE_EEvS4_RKT_EUliE_EEviT1_ --------------------------
	.section	.text._ZN2at6native18elementwise_kernelILi128ELi4EZNS0_15gpu_kernel_implIZZZNS0_22reciprocal_kernel_cudaERNS_18TensorIteratorBaseEENKUlvE_clEvENKUlvE2_clEvEUlN3c107complexIfEEE_EEvS4_RKT_EUliE_EEviT1_,"ax",@progbits
	.align	128
        .global         _ZN2at6native18elementwise_kernelILi128ELi4EZNS0_15gpu_kernel_implIZZZNS0_22reciprocal_kernel_cudaERNS_18TensorIteratorBaseEENKUlvE_clEvENKUlvE2_clEvEUlN3c107complexIfEEE_EEvS4_RKT_EUliE_EEviT1_
        .type           _ZN2at6native18elementwise_kernelILi128ELi4EZNS0_15gpu_kernel_implIZZZNS0_22reciprocal_kernel_cudaERNS_18TensorIteratorBaseEENKUlvE_clEvENKUlvE2_clEvEUlN3c107complexIfEEE_EEvS4_RKT_EUliE_EEviT1_,@function
        .size           _ZN2at6native18elementwise_kernelILi128ELi4EZNS0_15gpu_kernel_implIZZZNS0_22reciprocal_kernel_cudaERNS_18TensorIteratorBaseEENKUlvE_clEvENKUlvE2_clEvEUlN3c107complexIfEEE_EEvS4_RKT_EUliE_EEviT1_,(.L_x_19155 - _ZN2at6native18elementwise_kernelILi128ELi4EZNS0_15gpu_kernel_implIZZZNS0_22reciprocal_kernel_cudaERNS_18TensorIteratorBaseEENKUlvE_clEvENKUlvE2_clEvEUlN3c107complexIfEEE_EEvS4_RKT_EUliE_EEviT1_)
        .other          _ZN2at6native18elementwise_kernelILi128ELi4EZNS0_15gpu_kernel_implIZZZNS0_22reciprocal_kernel_cudaERNS_18TensorIteratorBaseEENKUlvE_clEvENKUlvE2_clEvEUlN3c107complexIfEEE_EEvS4_RKT_EUliE_EEviT1_,@"STO_CUDA_ENTRY STV_DEFAULT"
_ZN2at6native18elementwise_kernelILi128ELi4EZNS0_15gpu_kernel_implIZZZNS0_22reciprocal_kernel_cudaERNS_18TensorIteratorBaseEENKUlvE_clEvENKUlvE2_clEvEUlN3c107complexIfEEE_EEvS4_RKT_EUliE_EEviT1_:
.text._ZN2at6native18elementwise_kernelILi128ELi4EZNS0_15gpu_kernel_implIZZZNS0_22reciprocal_kernel_cudaERNS_18TensorIteratorBaseEENKUlvE_clEvENKUlvE2_clEvEUlN3c107complexIfEEE_EEvS4_RKT_EUliE_EEviT1_:
        /* <DEDUP_REMOVED lines=319> */
.L_x_8785:
        /* <DEDUP_REMOVED lines=15> */
[----:B------:R-:W2:Y:S01]  /*14e0*/  LDG.E.S8 R2, desc[UR36][R4.64] ;  /* 0x0000002404027981 */ /* 0x000ea2000c1e1300 */
[----:B------:R-:W-:Y:S01]  /*14f0*/  MOV R3, RZ ;  /* 0x000000ff00037202 */ /* 0x000fe20000000f00 */
[----:B--2---:R-:W3:Y:S01]  /*1500*/  I2F.S16 R2, R2 ;  /* 0x0000000200027306 */ /* 0x004ee20000101400 */
[----:B------:R-:W-:Y:S05]  /*1510*/  BRA `(.L_x_8792) ;  /* 0x0000000c00bc7947 */ /* 0x000fea0003800000 */
.L_x_8790:
[----:B------:R-:W2:Y:S01]  /*1520*/  LDG.E.U8 R2, desc[UR36][R4.64] ;  /* 0x0000002404027981 */ /* 0x000ea2000c1e1100 */
[----:B------:R-:W-:Y:S01]  /*1530*/  IMAD.MOV.U32 R3, RZ, RZ, RZ ;  /* 0x000000ffff037224 */ /* 0x000fe200078e00ff */
[----:B--2---:R-:W-:Y:S01]  /*1540*/  I2FP.F32.U32 R2, R2 ;  /* 0x0000000200027245 */ /* 0x004fe20000201000 */
[----:B------:R-:W-:Y:S06]  /*1550*/  BRA `(.L_x_8792) ;  /* 0x0000000c00ac7947 */ /* 0x000fec0003800000 */
.L_x_8789:
[----:B------:R-:W-:-:S09]  /*1560*/  UISETP.NE.AND UP0, UPT, UR4, 0x2, UPT ;  /* 0x000000020400788c */ /* 0x000fd2000bf05270 */
[----:B------:R-:W-:Y:S05]  /*1570*/  BRA.U !UP0, `(.L_x_8793) ;  /* 0x0000000108307547 */ /* 0x000fea000b800000 */
[----:B------:R-:W-:-:S09]  /*1580*/  UISETP.NE.AND UP0, UPT, UR4, 0x3, UPT ;  /* 0x000000030400788c */ /* 0x000fd2000bf05270 */
[----:B------:R-:W-:Y:S05]  /*1590*/  BRA.U !UP0, `(.L_x_8794) ;  /* 0x0000000108187547 */ /* 0x000fea000b800000 */
[----:B------:R-:W-:-:S09]  /*15a0*/  UISETP.NE.AND UP0, UPT, UR4, 0x4, UPT ;  /* 0x000000040400788c */ /* 0x000fd2000bf05270 */
[----:B------:R-:W-:Y:S05]  /*15b0*/  BRA.U UP0, `(.L_x_8791) ;  /* 0x0000000d000c7547 */ /* 0x000fea000b800000 */
[----:B------:R-:W2:Y:S01]  /*15c0*/  LDG.E.64 R4, desc[UR36][R4.64] ;  /* 0x0000002404047981 */ /* 0x000ea2000c1e1b00 */
[----:B------:R-:W-:Y:S01]  /*15d0*/  IMAD.MOV.U32 R3, RZ, RZ, RZ ;  /* 0x000000ffff037224 */ /* 0x000fe200078e00ff */
[----:B--2---:R2:W3:Y:S02]  /*15e0*/  I2F.S64 R2, R4 ;  /* 0x0000000400027312 */ /* 0x0044e40000301400 */
[----:B--23--:R-:W-:Y:S05]  /*15f0*/  BRA `(.L_x_8792) ;  /* 0x0000000c00847947 */ /* 0x00cfea0003800000 */
.L_x_8794:
[----:B------:R-:W2:Y:S01]  /*1600*/  LDG.E R2, desc[UR36][R4.64] ;  /* 0x0000002404027981 */ /* 0x000ea2000c1e1900 */
[----:B------:R-:W-:Y:S01]  /*1610*/  HFMA2 R3, -RZ, RZ, 0, 0 ;  /* 0x00000000ff037431 */ /* 0x000fe200000001ff */
[----:B--2---:R-:W-:Y:S01]  /*1620*/  I2FP.F32.S32 R2, R2 ;  /* 0x0000000200027245 */ /* 0x004fe20000201400 */
[----:B------:R-:W-:Y:S06]  /*1630*/  BRA `(.L_x_8792) ;  /* 0x0000000c00747947 */ /* 0x000fec0003800000 */
.L_x_8793:
[----:B------:R-:W2:Y:S01]  /*1640*/  LDG.E.U16 R2, desc[UR36][R4.64] ;  /* 0x0000002404027981 */ /* 0x000ea2000c1e1500 */
[----:B------:R-:W-:Y:S01]  /*1650*/  IMAD.MOV.U32 R3, RZ, RZ, RZ ;  /* 0x000000ffff037224 */ /* 0x000fe200078e00ff */
[----:B--2---:R-:W2:Y:S01]  /*1660*/  I2F.S16 R2, R2 ;  /* 0x0000000200027306 */ /* 0x004ea20000101400 */
[----:B------:R-:W-:Y:S05]  /*1670*/  BRA `(.L_x_8792) ;  /* 0x0000000c00647947 */ /* 0x000fea0003800000 */
.L_x_8788:
[----:B------:R-:W-:-:S09]  /*1680*/  UISETP.GT.AND UP0, UPT, UR4, 0x6, UPT ;  /* 0x000000060400788c */ /* 0x000fd2000bf04270 */
[----:B------:R-:W-:Y:S05]  /*1690*/  BRA.U UP0, `(.L_x_8795) ;  /* 0x00000001002c7547 */ /* 0x000fea000b800000 */
[----:B------:R-:W-:-:S09]  /*16a0*/  UISETP.NE.AND UP0, UPT, UR4, 0x5, UPT ;  /* 0x000000050400788c */ /* 0x000fd2000bf05270 */
[----:B------:R-:W-:Y:S05]  /*16b0*/  BRA.U !UP0, `(.L_x_8796) ;  /* 0x0000000108147547 */ /* 0x000fea000b800000 */
[----:B------:R-:W-:-:S09]  /*16c0*/  UISETP.NE.AND UP0, UPT, UR4, 0x6, UPT ;  /* 0x000000060400788c */ /* 0x000fd2000bf05270 */
[----:B------:R-:W-:Y:S05]  /*16d0*/  BRA.U UP0, `(.L_x_8791) ;  /* 0x0000000900c47547 */ /* 0x000fea000b800000 */
[----:B------:R0:W5:Y:S01]  /*16e0*/  LDG.E R2, desc[UR36][R4.64] ;  /* 0x0000002404027981 */ /* 0x000162000c1e1900 */
[----:B------:R-:W-:Y:S01]  /*16f0*/  IMAD.MOV.U32 R3, RZ, RZ, RZ ;  /* 0x000000ffff037224 */ /* 0x000fe200078e00ff */
[----:B------:R-:W-:Y:S06]  /*1700*/  BRA `(.L_x_8792) ;  /* 0x0000000c00407947 */ /* 0x000fec0003800000 */
.L_x_8796:
[----:B------:R-:W2:Y:S01]  /*1710*/  LDG.E.U16 R2, desc[UR36][R4.64] ;  /* 0x0000002404027981 */ /* 0x000ea2000c1e1500 */
[----:B------:R-:W-:Y:S01]  /*1720*/  MOV R3, RZ ;  /* 0x000000ff00037202 */ /* 0x000fe20000000f00 */
[----:B--2---:R-:W-:Y:S01]  /*1730*/  HADD2.F32 R2, -RZ, R2.H0_H0 ;  /* 0x20000002ff027230 */ /* 0x004fe20000004100 */
[----:B------:R-:W-:Y:S06]  /*1740*/  BRA `(.L_x_8792) ;  /* 0x0000000c00307947 */ /* 0x000fec0003800000 */
.L_x_8795:
[----:B------:R-:W-:-:S09]  /*1750*/  UISETP.NE.AND UP0, UPT, UR4, 0x7, UPT ;  /* 0x000000070400788c */ /* 0x000fd2000bf05270 */
[----:B------:R-:W-:Y:S05]  /*1760*/  BRA.U !UP0, `(.L_x_8797) ;  /* 0x0000000108287547 */ /* 0x000fea000b800000 */
[----:B------:R-:W-:-:S09]  /*1770*/  UISETP.NE.AND UP0, UPT, UR4, 0x8, UPT ;  /* 0x000000080400788c */ /* 0x000fd2000bf05270 */
[----:B------:R-:W-:Y:S05]  /*1780*/  BRA.U !UP0, `(.L_x_8798) ;  /* 0x0000000108107547 */ /* 0x000fea000b800000 */
[----:B------:R-:W-:-:S09]  /*1790*/  UISETP.NE.AND UP0, UPT, UR4, 0x9, UPT ;  /* 0x000000090400788c */ /* 0x000fd2000bf05270 */
[----:B------:R-:W-:Y:S05]  /*17a0*/  BRA.U UP0, `(.L_x_8791) ;  /* 0x0000000900907547 */ /* 0x000fea000b800000 */
[----:B------:R1:W5:Y:S01]  /*17b0*/  LDG.E.64 R2, desc[UR36][R4.64] ;  /* 0x0000002404027981 */ /* 0x000362000c1e1b00 */
[----:B------:R-:W-:Y:S05]  /*17c0*/  BRA `(.L_x_8792) ;  /* 0x0000000c00107947 */ /* 0x000fea0003800000 */
.L_x_8798:
[----:B------:R-:W2:Y:S02]  /*17d0*/  LDG.E R3, desc[UR36][R4.64] ;  /* 0x0000002404037981 */ /* 0x000ea4000c1e1900 */
[--C-:B--2---:R-:W-:Y:S02]  /*17e0*/  HADD2.F32 R2, -RZ, R3.reuse.H0_H0 ;  /* 0x20000003ff027230 */ /* 0x104fe40000004100 */
[----:B------:R-:W-:Y:S01]  /*17f0*/  HADD2.F32 R3, -RZ, R3.H1_H1 ;  /* 0x30000003ff037230 */ /* 0x000fe20000004100 */
[----:B------:R-:W-:Y:S06]  /*1800*/  BRA `(.L_x_8792) ;  /* 0x0000000c00007947 */ /* 0x000fec0003800000 */
.L_x_8797:
[----:B------:R-:W2:Y:S01]  /*1810*/  LDG.E.64 R4, desc[UR36][R4.64] ;  /* 0x0000002404047981 */ /* 0x000ea2000c1e1b00 */
[----:B------:R-:W-:Y:S01]  /*1820*/  UMOV UR4, 0xf0000000 ;  /* 0xf000000000047882 */ /* 0x000fe20000000000 */
[----:B------:R-:W-:Y:S01]  /*1830*/  UMOV UR5, 0x380fffff ;  /* 0x380fffff00057882 */ /* 0x000fe20000000000 */
[----:B------:R-:W-:Y:S01]  /*1840*/  IMAD.MOV.U32 R3, RZ, RZ, RZ ;  /* 0x000000ffff037224 */ /* 0x000fe200078e00ff */
        /* <DEDUP_REMOVED lines=8> */
.L_x_8787:
        /* <DEDUP_REMOVED lines=11> */
[----:B------:R-:W-:Y:S01]  /*1980*/  FSEL R2, RZ, 1, !P0 ;  /* 0x3f800000ff027808 */ /* 0x000fe20004000000 */
[----:B------:R-:W-:Y:S08]  /*1990*/  BRA `(.L_x_8792) ;  /* 0x00000008009c7947 */ /* 0x000ff00003800000 */
.L_x_8801:
[----:B------:R-:W2:Y:S01]  /*19a0*/  LDG.E.128 R4, desc[UR36][R4.64] ;  /* 0x0000002404047981 */ /* 0x000ea2000c1e1d00 */
        /* <DEDUP_REMOVED lines=8> */
[----:B0-----:R-:W-:-:S15]  /*1a30*/  @!P0 FMUL R2, R2, 1.175494350822287508e-38 ;  /* 0x0080000002028820 */ /* 0x001fde0000400000 */
[----:B------:R-:W-:-:S15]  /*1a40*/  NOP ;  /* 0x0000000000007918 */ /* 0x000fde0000000000 */
[----:B------:R-:W-:-:S15]  /*1a50*/  NOP ;  /* 0x0000000000007918 */ /* 0x000fde0000000000 */
[----:B------:R-:W-:-:S15]  /*1a60*/  NOP ;  /* 0x0000000000007918 */ /* 0x000fde0000000000 */
[----:B------:R-:W-:-:S02]  /*1a70*/  NOP ;  /* 0x0000000000007918 */ /* 0x000fc40000000000 */
[----:B------:R-:W0:-:S15]  /*1a80*/  DSETP.GEU.AND P1, PT, |R6|, UR4, PT ;  /* 0x0000000406007e2a */ /* 0x000e1e000bf2e200 */
[----:B------:R-:W-:-:S15]  /*1a90*/  NOP ;  /* 0x0000000000007918 */ /* 0x000fde0000000000 */
[----:B------:R-:W-:-:S15]  /*1aa0*/  NOP ;  /* 0x0000000000007918 */ /* 0x000fde0000000000 */
[----:B------:R-:W-:-:S15]  /*1ab0*/  NOP ;  /* 0x0000000000007918 */ /* 0x000fde0000000000 */
[----:B------:R-:W-:-:S04]  /*1ac0*/  NOP ;  /* 0x0000000000007918 */ /* 0x000fc80000000000 */
[----:B------:R-:W0:Y:S02]  /*1ad0*/  F2F.F32.F64 R3, R6 ;  /* 0x0000000600037310 */ /* 0x000e240000301000 */
[----:B0-----:R-:W-:Y:S01]  /*1ae0*/  @!P1 FMUL R3, R3, 1.175494350822287508e-38 ;  /* 0x0080000003039820 */ /* 0x001fe20000400000 */
[----:B------:R-:W-:Y:S06]  /*1af0*/  BRA `(.L_x_8792) ;  /* 0x0000000800447947 */ /* 0x000fec0003800000 */
.L_x_8800:
        /* <DEDUP_REMOVED lines=22> */
[----:B------:R-:W-:Y:S01]  /*1c60*/  SEL R5, R3, RZ, P0 ;  /* 0x000000ff03057207 */ /* 0x000fe20000000000 */
[----:B------:R-:W-:-:S03]  /*1c70*/  IMAD.MOV.U32 R3, RZ, RZ, RZ ;  /* 0x000000ffff037224 */ /* 0x000fc600078e00ff */
[----:B------:R-:W-:Y:S01]  /*1c80*/  LOP3.LUT R2, R5, 0x80000000, R2, 0xf8, !PT ;  /* 0x8000000005027812 */ /* 0x000fe200078ef802 */
[----:B------:R-:W-:Y:S06]  /*1c90*/  BRA `(.L_x_8792) ;  /* 0x0000000400dc7947 */ /* 0x000fec0003800000 */
.L_x_8803:
[----:B------:R-:W2:Y:S02]  /*1ca0*/  LDG.E.U8 R3, desc[UR36][R4.64] ;  /* 0x0000002404037981 */ /* 0x000ea4000c1e1100 */
[C---:B--2---:R-:W-:Y:S01]  /*1cb0*/  IMAD.SHL.U32 R2, R3.reuse, 0x2000000, RZ ;  /* 0x0200000003027824 */ /* 0x044fe200078e00ff */
[----:B------:R-:W-:-:S04]  /*1cc0*/  SHF.L.U32 R3, R3, 0x8, RZ ;  /* 0x0000000803037819 */ /* 0x000fc800000006ff */
[----:B------:R-:W-:Y:S02]  /*1cd0*/  ISETP.GT.U32.AND P0, PT, R2, 0x7ffffff, PT ;  /* 0x07ffffff0200780c */ /* 0x000fe40003f04070 */
[----:B------:R-:W-:-:S11]  /*1ce0*/  PRMT R7, R3, 0x9910, RZ ;  /* 0x0000991003077816 */ /* 0x000fd600000000ff */
[----:B------:R-:W-:Y:S01]  /*1cf0*/  @!P0 LOP3.LUT R0, R3, 0x7f00, RZ, 0xc0, !PT ;  /* 0x00007f0003008812 */ /* 0x000fe200078ec0ff */
[----:B------:R-:W-:Y:S01]  /*1d00*/  IMAD.MOV.U32 R3, RZ, RZ, RZ ;  /* 0x000000ffff037224 */ /* 0x000fe200078e00ff */
[----:B------:R-:W-:Y:S02]  /*1d10*/  @P0 LEA.HI R2, R2, 0x70000000, RZ, 0x1c ;  /* 0x7000000002020811 */ /* 0x000fe400078fe0ff */
[----:B------:R-:W-:-:S05]  /*1d20*/  @!P0 LOP3.LUT R0, R0, 0x3f000000, RZ, 0xfc, !PT ;  /* 0x3f00000000008812 */ /* 0x000fca00078efcff */
[----:B------:R-:W-:Y:S01]  /*1d30*/  @!P0 FADD.FTZ R0, R0, -0.5 ;  /* 0xbf00000000008421 */ /* 0x000fe20000010000 */
[----:B------:R-:W-:-:S05]  /*1d40*/  @P0 FMUL.FTZ R0, R2, 1.9259299443872358531e-34 ;  /* 0x0780000002000820 */ /* 0x000fca0000410000 */
[----:B------:R-:W-:Y:S01]  /*1d50*/  LOP3.LUT R2, R0, 0x80000000, R7, 0xf8, !PT ;  /* 0x8000000000027812 */ /* 0x000fe200078ef807 */
[----:B------:R-:W-:Y:S06]  /*1d60*/  BRA `(.L_x_8792) ;  /* 0x0000000400a87947 */ /* 0x000fec0003800000 */
.L_x_8802:
[----:B------:R-:W2:Y:S01]  /*1d70*/  LDG.E.U16 R2, desc[UR36][R4.64] ;  /* 0x0000002404027981 */ /* 0x000ea2000c1e1500 */
[----:B------:R-:W-:Y:S01]  /*1d80*/  IMAD.MOV.U32 R3, RZ, RZ, RZ ;  /* 0x000000ffff037224 */ /* 0x000fe200078e00ff */
[----:B--2---:R-:W-:Y:S01]  /*1d90*/  SHF.L.U32 R2, R2, 0x10, RZ ;  /* 0x0000001002027819 */ /* 0x004fe200000006ff */
[----:B------:R-:W-:Y:S06]  /*1da0*/  BRA `(.L_x_8792) ;  /* 0x0000000400987947 */ /* 0x000fec0003800000 */
.L_x_8799:
        /* <DEDUP_REMOVED lines=8> */
[----:B------:R-:W2:Y:S01]  /*1e30*/  LDG.E.U16 R2, desc[UR36][R4.64] ;  /* 0x0000002404027981 */ /* 0x000ea2000c1e1500 */
[----:B------:R-:W-:Y:S01]  /*1e40*/  IMAD.MOV.U32 R3, RZ, RZ, RZ ;  /* 0x000000ffff037224 */ /* 0x000fe200078e00ff */
[----:B--2---:R-:W-:Y:S01]  /*1e50*/  I2FP.F32.U32 R2, R2 ;  /* 0x0000000200027245 */ /* 0x004fe20000201000 */
[----:B------:R-:W-:Y:S06]  /*1e60*/  BRA `(.L_x_8792) ;  /* 0x0000000400687947 */ /* 0x000fec0003800000 */
.L_x_8806:
[----:B------:R-:W2:Y:S01]  /*1e70*/  LDG.E.U8 R4, desc[UR36][R4.64] ;  /* 0x0000002404047981 */ /* 0x000ea2000c1e1100 */
[----:B------:R-:W-:Y:S02]  /*1e80*/  CS2R R2, SRZ ;  /* 0x0000000000027805 */ /* 0x000fe4000001ff00 */
        /* <DEDUP_REMOVED lines=18> */
.L_x_8808:
[----:B------:R-:W-:Y:S05]  /*1fb0*/  BSYNC.RECONVERGENT B0 ;  /* 0x0000000000007941 */ /* 0x000fea0003800200 */
.L_x_8807:
[----:B------:R-:W-:Y:S01]  /*1fc0*/  IMAD.SHL.U32 R0, R0, 0x100000, RZ ;  /* 0x0010000000007824 */ /* 0x000fe200078e00ff */
[----:B------:R-:W-:-:S04]  /*1fd0*/  LEA R2, R2, 0x3b800000, 0x17 ;  /* 0x3b80000002027811 */ /* 0x000fc800078eb8ff */
[----:B------:R-:W-:Y:S01]  /*1fe0*/  LOP3.LUT R2, R2, R0, R9, 0xfe, !PT ;  /* 0x0000000002027212 */ /* 0x000fe200078efe09 */
[----:B------:R-:W-:Y:S06]  /*1ff0*/  BRA `(.L_x_8792) ;  /* 0x0000000400047947 */ /* 0x000fec0003800000 */
.L_x_8805:
[----:B------:R-:W2:Y:S01]  /*2000*/  LDG.E.U8 R4, desc[UR36][R4.64] ;  /* 0x0000002404047981 */ /* 0x000ea2000c1e1100 */
[----:B------:R-:W-:Y:S02]  /*2010*/  CS2R R2, SRZ ;  /* 0x0000000000027805 */ /* 0x000fe4000001ff00 */
        /* <DEDUP_REMOVED lines=18> */
.L_x_8810:
[----:B------:R-:W-:Y:S05]  /*2140*/  BSYNC.RECONVERGENT B0 ;  /* 0x0000000000007941 */ /* 0x000fea0003800200 */
.L_x_8809:
[----:B------:R-:W-:Y:S02]  /*2150*/  SHF.L.U32 R0, R0, 0x15, RZ ;  /* 0x0000001500007819 */ /* 0x000fe400000006ff */
[----:B------:R-:W-:-:S04]  /*2160*/  LEA R2, R2, 0x37800000, 0x17 ;  /* 0x3780000002027811 */ /* 0x000fc800078eb8ff */
[----:B------:R-:W-:Y:S01]  /*2170*/  LOP3.LUT R2, R2, R0, R9, 0xfe, !PT ;  /* 0x0000000002027212 */ /* 0x000fe200078efe09 */
[----:B------:R-:W-:Y:S06]  /*2180*/  BRA `(.L_x_8792) ;  /* 0x0000000000a07947 */ /* 0x000fec0003800000 */
.L_x_8804:
[----:B------:R-:W-:-:S09]  /*2190*/  UISETP.NE.AND UP0, UPT, UR4, 0x1c, UPT ;  /* 0x0000001c0400788c */ /* 0x000fd2000bf05270 */
[----:B------:R-:W-:Y:S05]  /*21a0*/  BRA.U !UP0, `(.L_x_8811) ;  /* 0x00000001088c7547 */ /* 0x000fea000b800000 */
[----:B------:R-:W-:-:S09]  /*21b0*/  UISETP.NE.AND UP0, UPT, UR4, 0x1d, UPT ;  /* 0x0000001d0400788c */ /* 0x000fd2000bf05270 */
[----:B------:R-:W-:Y:S05]  /*21c0*/  BRA.U !UP0, `(.L_x_8812) ;  /* 0x0000000108747547 */ /* 0x000fea000b800000 */
[----:B------:R-:W-:-:S09]  /*21d0*/  UISETP.NE.AND UP0, UPT, UR4, 0x2c, UPT ;  /* 0x0000002c0400788c */ /* 0x000fd2000bf05270 */
[----:B------:R-:W-:Y:S05]  /*21e0*/  BRA.U !UP0, `(.L_x_8813) ;  /* 0x0000000108487547 */ /* 0x000fea000b800000 */
.L_x_8791:
        /* <DEDUP_REMOVED lines=16> */
.L_x_8814:
[----:B------:R-:W-:Y:S01]  /*22f0*/  CS2R R2, SRZ ;  /* 0x0000000000027805 */ /* 0x000fe2000001ff00 */
[----:B------:R-:W-:Y:S06]  /*2300*/  BRA `(.L_x_8792) ;  /* 0x0000000000407947 */ /* 0x000fec0003800000 */
.L_x_8813:
[----:B------:R-:W2:Y:S01]  /*2310*/  LDG.E.U8 R4, desc[UR36][R4.64] ;  /* 0x0000002404047981 */ /* 0x000ea2000c1e1100 */
[----:B------:R-:W-:Y:S02]  /*2320*/  IMAD.MOV.U32 R2, RZ, RZ, 0x400000 ;  /* 0x00400000ff027424 */ /* 0x000fe400078e00ff */
[----:B------:R-:W-:Y:S01]  /*2330*/  IMAD.MOV.U32 R3, RZ, RZ, RZ ;  /* 0x000000ffff037224 */ /* 0x000fe200078e00ff */
[----:B--2---:R-:W-:-:S13]  /*2340*/  ISETP.NE.AND P0, PT, R4, RZ, PT ;  /* 0x000000ff0400720c */ /* 0x004fda0003f05270 */
[----:B------:R-:W-:Y:S05]  /*2350*/  @!P0 BRA `(.L_x_8792) ;  /* 0x00000000002c8947 */ /* 0x000fea0003800000 */
[----:B------:R-:W-:-:S13]  /*2360*/  ISETP.NE.AND P0, PT, R4, 0xff, PT ;  /* 0x000000ff0400780c */ /* 0x000fda0003f05270 */
[----:B------:R-:W-:Y:S01]  /*2370*/  @!P0 MOV R2, 0x7f800001 ;  /* 0x7f80000100028802 */ /* 0x000fe20000000f00 */
[----:B------:R-:W-:Y:S01]  /*2380*/  @P0 IMAD.SHL.U32 R2, R4, 0x800000, RZ ;  /* 0x0080000004020824 */ /* 0x000fe200078e00ff */
[----:B------:R-:W-:Y:S06]  /*2390*/  BRA `(.L_x_8792) ;  /* 0x00000000001c7947 */ /* 0x000fec0003800000 */
.L_x_8812:
[----:B------:R-:W2:Y:S01]  /*23a0*/  LDG.E.64 R4, desc[UR36][R4.64] ;  /* 0x0000002404047981 */ /* 0x000ea2000c1e1b00 */
[----:B------:R-:W-:Y:S01]  /*23b0*/  IMAD.MOV.U32 R3, RZ, RZ, RZ ;  /* 0x000000ffff037224 */ /* 0x000fe200078e00ff */
[----:B--2---:R0:W1:Y:S02]  /*23c0*/  I2F.U64 R2, R4 ;  /* 0x0000000400027312 */ /* 0x0040640000301000 */
[----:B01----:R-:W-:Y:S05]  /*23d0*/  BRA `(.L_x_8792) ;  /* 0x00000000000c7947 */ /* 0x003fea0003800000 */
.L_x_8811:
[----:B------:R-:W2:Y:S01]  /*23e0*/  LDG.E R2, desc[UR36][R4.64] ;  /* 0x0000002404027981 */ /* 0x000ea2000c1e1900 */
[----:B------:R-:W-:Y:S01]  /*23f0*/  HFMA2 R3, -RZ, RZ, 0, 0 ;  /* 0x00000000ff037431 */ /* 0x000fe200000001ff */
[----:B--2---:R-:W-:-:S07]  /*2400*/  I2FP.F32.U32 R2, R2 ;  /* 0x0000000200027245 */ /* 0x004fce0000201000 */
.L_x_8792:
[----:B------:R-:W-:Y:S05]  /*2410*/  BSYNC.RECONVERGENT B6 ;  /* 0x0000000000067941 */ /* 0x000fea0003800200 */
.L_x_8786:
[C---:B--23-5:R-:W-:Y:S01]  /*2420*/  FSETP.NAN.FTZ.AND P2, PT, |R2|.reuse, |R2|, PT ;  /* 0x400000020200720b */ /* 0x06cfe20003f58200 */
[----:B------:R-:W-:Y:S01]  /*2430*/  BSSY.RECONVERGENT B0, `(.L_x_8815) ;  /* 0x0000029000007945 */ /* 0x000fe20003800200 */
[C---:B------:R-:W-:Y:S01]  /*2440*/  FSETP.NAN.FTZ.AND P3, PT, |R3|.reuse, |R3|, PT ;  /* 0x400000030300720b */ /* 0x040fe20003f78200 */
[----:B01----:R-:W-:Y:S01]  /*2450*/  IMAD.MOV.U32 R4, RZ, RZ, 0x7fc00000 ;  /* 0x7fc00000ff047424 */ /* 0x003fe200078e00ff */
[----:B------:R-:W-:Y:S01]  /*2460*/  FSETP.NEU.FTZ.AND P0, PT, |R2|, +INF , PT ;  /* 0x7f8000000200780b */ /* 0x000fe20003f1d200 */
[----:B------:R-:W-:Y:S01]  /*2470*/  IMAD.MOV.U32 R5, RZ, RZ, 0x7fc00000 ;  /* 0x7fc00000ff057424 */ /* 0x000fe200078e00ff */
[----:B------:R-:W-:Y:S02]  /*2480*/  FSETP.NEU.FTZ.AND P1, PT, |R3|, +INF , PT ;  /* 0x7f8000000300780b */ /* 0x000fe40003f3d200 */
[----:B------:R-:W-:-:S04]  /*2490*/  PLOP3.LUT P2, PT, P2, P3, PT, 0xf8, 0x8f ;  /* 0x00000000008f781c */ /* 0x000fc80001747f70 */
[----:B------:R-:W-:-:S13]  /*24a0*/  PLOP3.LUT P2, PT, P2, P0, P1, 0xf1, 0x0 ;  /* 0x000000000000781c */ /* 0x000fda0001741e11 */
[----:B------:R-:W-:Y:S05]  /*24b0*/  @P2 BRA `(.L_x_8816) ;  /* 0x0000000000802947 */ /* 0x000fea0003800000 */
[----:B------:R-:W-:Y:S02]  /*24c0*/  PLOP3.LUT P0, PT, P0, P1, PT, 0x2f, 0xf2 ;  /* 0x0000000000f2781c */ /* 0x000fe40000702577 */
[----:B------:R-:W-:-:S11]  /*24d0*/  CS2R R4, SRZ ;  /* 0x0000000000047805 */ /* 0x000fd6000001ff00 */
[----:B------:R-:W-:Y:S05]  /*24e0*/  @P0 BRA `(.L_x_8816) ;  /* 0x0000000000740947 */ /* 0x000fea0003800000 */
[----:B------:R-:W-:-:S13]  /*24f0*/  FSETP.GE.FTZ.AND P0, PT, |R2|, |R3|, PT ;  /* 0x400000030200720b */ /* 0x000fda0003f16200 */
[----:B------:R-:W-:Y:S05]  /*2500*/  @!P0 BRA `(.L_x_8817) ;  /* 0x00000000004c8947 */ /* 0x000fea0003800000 */
[C---:B------:R-:W-:Y:S01]  /*2510*/  FSETP.NEU.FTZ.AND P0, PT, |R2|.reuse, RZ, PT ;  /* 0x000000ff0200720b */ /* 0x040fe20003f1d200 */
[----:B------:R-:W-:Y:S01]  /*2520*/  FADD.FTZ R0, |R2|, -RZ ;  /* 0x800000ff02007221 */ /* 0x000fe20000010200 */
[C---:B------:R-:W-:Y:S01]  /*2530*/  FSETP.NEU.FTZ.AND P1, PT, |R3|.reuse, RZ, PT ;  /* 0x000000ff0300720b */ /* 0x040fe20003f3d200 */
[----:B------:R-:W-:-:S03]  /*2540*/  FADD.FTZ R6, |R3|, -RZ ;  /* 0x800000ff03067221 */ /* 0x000fc60000010200 */
[----:B------:R-:W-:-:S13]  /*2550*/  PLOP3.LUT P0, PT, P1, P0, PT, 0xf8, 0x8f ;  /* 0x00000000008f781c */ /* 0x000fda0000f01f70 */
[----:B------:R-:W0:Y:S08]  /*2560*/  @!P0 MUFU.RCP R4, R0 ;  /* 0x0000000000048308 */ /* 0x000e300000001000 */
[----:B------:R-:W1:Y:S01]  /*2570*/  @!P0 MUFU.RCP R5, R6 ;  /* 0x0000000600058308 */ /* 0x000e620000001000 */
[----:B0-----:R-:W-:Y:S01]  /*2580*/  @!P0 FADD.FTZ R4, R4, -RZ ;  /* 0x800000ff04048221 */ /* 0x001fe20000010000 */
[----:B-1----:R-:W-:Y:S01]  /*2590*/  @!P0 FMUL.FTZ R5, RZ, R5 ;  /* 0x00000005ff058220 */ /* 0x002fe20000410000 */
[----:B------:R-:W-:Y:S06]  /*25a0*/  @!P0 BRA `(.L_x_8816) ;  /* 0x0000000000448947 */ /* 0x000fec0003800000 */
[----:B------:R-:W0:Y:S02]  /*25b0*/  MUFU.RCP R0, R2 ;  /* 0x0000000200007308 */ /* 0x000e240000001000 */
[----:B0-----:R-:W-:-:S04]  /*25c0*/  FMUL.FTZ R5, R0, R3 ;  /* 0x0000000300057220 */ /* 0x001fc80000410000 */
[----:B------:R-:W-:Y:S01]  /*25d0*/  FFMA.FTZ R3, R5, R3, R2 ;  /* 0x0000000305037223 */ /* 0x000fe20000010002 */
[----:B------:R-:W-:Y:S01]  /*25e0*/  FFMA.FTZ R4, RZ, R5, 1 ;  /* 0x3f800000ff047423 */ /* 0x000fe20000010005 */
[----:B------:R-:W-:-:S04]  /*25f0*/  FADD.FTZ R0, RZ, -R5 ;  /* 0x80000005ff007221 */ /* 0x000fc80000010000 */
[----:B------:R-:W0:Y:S02]  /*2600*/  MUFU.RCP R3, R3 ;  /* 0x0000000300037308 */ /* 0x000e240000001000 */
[C---:B0-----:R-:W-:Y:S01]  /*2610*/  FMUL.FTZ R4, R3.reuse, R4 ;  /* 0x0000000403047220 */ /* 0x041fe20000410000 */
[----:B------:R-:W-:Y:S01]  /*2620*/  FMUL.FTZ R5, R3, R0 ;  /* 0x0000000003057220 */ /* 0x000fe20000410000 */
[----:B------:R-:W-:Y:S06]  /*2630*/  BRA `(.L_x_8816) ;  /* 0x0000000000207947 */ /* 0x000fec0003800000 */
.L_x_8817:
[----:B------:R-:W0:Y:S02]  /*2640*/  MUFU.RCP R5, R3 ;  /* 0x0000000300057308 */ /* 0x000e240000001000 */
[----:B0-----:R-:W-:-:S04]  /*2650*/  FMUL.FTZ R0, R5, R2 ;  /* 0x0000000205007220 */ /* 0x001fc80000410000 */
[----:B------:R-:W-:Y:S01]  /*2660*/  FFMA.FTZ R2, R0, R2, R3 ;  /* 0x0000000200027223 */ /* 0x000fe20000010003 */
[----:B------:R-:W-:Y:S01]  /*2670*/  FADD.FTZ R5, RZ, R0 ;  /* 0x00000000ff057221 */ /* 0x000fe20000010000 */
[----:B------:R-:W-:-:S04]  /*2680*/  FFMA.FTZ R7, RZ, R0, -1 ;  /* 0xbf800000ff077423 */ /* 0x000fc80000010000 */
[----:B------:R-:W0:Y:S02]  /*2690*/  MUFU.RCP R2, R2 ;  /* 0x0000000200027308 */ /* 0x000e240000001000 */
[C---:B0-----:R-:W-:Y:S01]  /*26a0*/  FMUL.FTZ R4, R2.reuse, R5 ;  /* 0x0000000502047220 */ /* 0x041fe20000410000 */
[----:B------:R-:W-:-:S07]  /*26b0*/  FMUL.FTZ R5, R2, R7 ;  /* 0x0000000702057220 */ /* 0x000fce0000410000 */
.L_x_8816:
[----:B------:R-:W-:Y:S05]  /*26c0*/  BSYNC.RECONVERGENT B0 ;  /* 0x0000000000007941 */ /* 0x000fea0003800200 */
.L_x_8815:
        /* <DEDUP_REMOVED lines=17> */
.L_x_8821:
[----:B------:R-:W0:Y:S02]  /*27e0*/  F2I.S64.TRUNC R4, R4 ;  /* 0x0000000400047311 */ /* 0x000e24000020d900 */
[----:B0-----:R-:W-:-:S05]  /*27f0*/  IMAD.MOV.U32 R7, RZ, RZ, R4 ;  /* 0x000000ffff077224 */ /* 0x001fca00078e0004 */
[----:B------:R0:W-:Y:S01]  /*2800*/  STG.E.U8 desc[UR36][R2.64], R7 ;  /* 0x0000000702007986 */ /* 0x0001e2000c101124 */
[----:B------:R-:W-:Y:S05]  /*2810*/  BRA `(.L_x_8823) ;  /* 0x0000000c00407947 */ /* 0x000fea0003800000 */
.L_x_8820:
        /* <DEDUP_REMOVED lines=9> */
.L_x_8825:
[----:B------:R-:W0:Y:S02]  /*28b0*/  F2I.FTZ.TRUNC.NTZ R5, R4 ;  /* 0x0000000400057305 */ /* 0x000e24000021f100 */
[----:B0-----:R0:W-:Y:S01]  /*28c0*/  STG.E desc[UR36][R2.64], R5 ;  /* 0x0000000502007986 */ /* 0x0011e2000c101924 */
[----:B------:R-:W-:Y:S05]  /*28d0*/  BRA `(.L_x_8823) ;  /* 0x0000000c00107947 */ /* 0x000fea0003800000 */
.L_x_8824:
[----:B------:R-:W0:Y:S02]  /*28e0*/  F2I.FTZ.TRUNC.NTZ R5, R4 ;  /* 0x0000000400057305 */ /* 0x000e24000021f100 */
[----:B0-----:R0:W-:Y:S01]  /*28f0*/  STG.E.U16 desc[UR36][R2.64], R5 ;  /* 0x0000000502007986 */ /* 0x0011e2000c101524 */
[----:B------:R-:W-:Y:S05]  /*2900*/  BRA `(.L_x_8823) ;  /* 0x0000000c00047947 */ /* 0x000fea0003800000 */
.L_x_8819:
        /* <DEDUP_REMOVED lines=8> */
.L_x_8827:
[----:B------:R-:W-:-:S05]  /*2990*/  F2FP.F16.F32.PACK_AB R4, RZ, R4 ;  /* 0x00000004ff04723e */ /* 0x000fca00000000ff */
[----:B------:R0:W-:Y:S01]  /*29a0*/  STG.E.U16 desc[UR36][R2.64], R4 ;  /* 0x0000000402007986 */ /* 0x0001e2000c101524 */
[----:B------:R-:W-:Y:S05]  /*29b0*/  BRA `(.L_x_8823) ;  /* 0x0000000800d87947 */ /* 0x000fea0003800000 */
.L_x_8826:
[----:B------:R-:W-:-:S09]  /*29c0*/  UISETP.NE.AND UP0, UPT, UR4, 0x7, UPT ;  /* 0x000000070400788c */ /* 0x000fd2000bf05270 */
[----:B------:R-:W-:Y:S05]  /*29d0*/  BRA.U !UP0, `(.L_x_8828) ;  /* 0x0000000108247547 */ /* 0x000fea000b800000 */
[----:B------:R-:W-:-:S09]  /*29e0*/  UISETP.NE.AND UP0, UPT, UR4, 0x8, UPT ;  /* 0x000000080400788c */ /* 0x000fd2000bf05270 */
[----:B------:R-:W-:Y:S05]  /*29f0*/  BRA.U !UP0, `(.L_x_8829) ;  /* 0x0000000108107547 */ /* 0x000fea000b800000 */
[----:B------:R-:W-:-:S09]  /*2a00*/  UISETP.NE.AND UP0, UPT, UR4, 0x9, UPT ;  /* 0x000000090400788c */ /* 0x000fd2000bf05270 */
[----:B------:R-:W-:Y:S05]  /*2a10*/  BRA.U UP0, `(.L_x_8822) ;  /* 0x00000009002c7547 */ /* 0x000fea000b800000 */
[----:B------:R0:W-:Y:S01]  /*2a20*/  STG.E.64 desc[UR36][R2.64], R4 ;  /* 0x0000000402007986 */ /* 0x0001e2000c101b24 */
[----:B------:R-:W-:Y:S05]  /*2a30*/  BRA `(.L_x_8823) ;  /* 0x0000000800b87947 */ /* 0x000fea0003800000 */
.L_x_8829:
[----:B------:R-:W-:-:S05]  /*2a40*/  F2FP.F16.F32.PACK_AB R5, R5, R4 ;  /* 0x000000040505723e */ /* 0x000fca00000000ff */
[----:B------:R0:W-:Y:S01]  /*2a50*/  STG.E desc[UR36][R2.64], R5 ;  /* 0x0000000502007986 */ /* 0x0001e2000c101924 */
[----:B------:R-:W-:Y:S05]  /*2a60*/  BRA `(.L_x_8823) ;  /* 0x0000000800ac7947 */ /* 0x000fea0003800000 */
.L_x_8828:
[----:B------:R-:W-:-:S06]  /*2a70*/  FMUL.FTZ R4, R4, 1 ;  /* 0x3f80000004047820 */ /* 0x000fcc0000410000 */
[----:B------:R-:W0:Y:S02]  /*2a80*/  F2F.F64.F32 R4, R4 ;  /* 0x0000000400047310 */ /* 0x000e240000201800 */
[----:B0-----:R0:W-:Y:S01]  /*2a90*/  STG.E.64 desc[UR36][R2.64], R4 ;  /* 0x0000000402007986 */ /* 0x0011e2000c101b24 */
[----:B------:R-:W-:Y:S05]  /*2aa0*/  BRA `(.L_x_8823) ;  /* 0x00000008009c7947 */ /* 0x000fea0003800000 */
.L_x_8818:
        /* <DEDUP_REMOVED lines=8> */
[----:B------:R-:W-:Y:S02]  /*2b30*/  FSETP.NEU.FTZ.AND P0, PT, R4, RZ, PT ;  /* 0x000000ff0400720b */ /* 0x000fe40003f1d000 */
[----:B------:R-:W-:-:S04]  /*2b40*/  FSETP.NEU.FTZ.AND P1, PT, R5, RZ, PT ;  /* 0x000000ff0500720b */ /* 0x000fc80003f3d000 */
[----:B------:R-:W-:-:S04]  /*2b50*/  PLOP3.LUT P0, PT, P0, P1, PT, 0xf8, 0x8f ;  /* 0x00000000008f781c */ /* 0x000fc80000703f70 */
[----:B------:R-:W-:-:S05]  /*2b60*/  SEL R5, RZ, 0x1, !P0 ;  /* 0x00000001ff057807 */ /* 0x000fca0004000000 */
[----:B------:R4:W-:Y:S01]  /*2b70*/  STG.E.U8 desc[UR36][R2.64], R5 ;  /* 0x0000000502007986 */ /* 0x0009e2000c101124 */
[----:B------:R-:W-:Y:S05]  /*2b80*/  BRA `(.L_x_8823) ;  /* 0x0000000800647947 */ /* 0x000fea0003800000 */
.L_x_8832:
[----:B------:R-:W-:Y:S01]  /*2b90*/  FMUL.FTZ R8, R4, 1 ;  /* 0x3f80000004087820 */ /* 0x000fe20000410000 */
[----:B------:R-:W-:-:S05]  /*2ba0*/  FMUL.FTZ R10, R5, 1 ;  /* 0x3f800000050a7820 */ /* 0x000fca0000410000 */
[----:B------:R-:W-:-:S15]  /*2bb0*/  F2F.F64.F32 R8, R8 ;  /* 0x0000000800087310 */ /* 0x000fde0000201800 */
[----:B------:R-:W-:-:S15]  /*2bc0*/  NOP ;  /* 0x0000000000007918 */ /* 0x000fde0000000000 */
[----:B------:R-:W-:-:S15]  /*2bd0*/  NOP ;  /* 0x0000000000007918 */ /* 0x000fde0000000000 */
[----:B------:R-:W-:-:S15]  /*2be0*/  NOP ;  /* 0x0000000000007918 */ /* 0x000fde0000000000 */
[----:B------:R-:W-:-:S04]  /*2bf0*/  NOP ;  /* 0x0000000000007918 */ /* 0x000fc80000000000 */
[----:B------:R-:W0:Y:S02]  /*2c00*/  F2F.F64.F32 R10, R10 ;  /* 0x0000000a000a7310 */ /* 0x000e240000201800 */
[----:B0-----:R3:W-:Y:S01]  /*2c10*/  STG.E.128 desc[UR36][R2.64], R8 ;  /* 0x0000000802007986 */ /* 0x0017e2000c101d24 */
[----:B------:R-:W-:Y:S05]  /*2c20*/  BRA `(.L_x_8823) ;  /* 0x00000008003c7947 */ /* 0x000fea0003800000 */
.L_x_8831:
        /* <DEDUP_REMOVED lines=18> */
.L_x_8836:
[----:B------:R-:W-:Y:S05]  /*2d50*/  BSYNC.RECONVERGENT B0 ;  /* 0x0000000000007941 */ /* 0x000fea0003800200 */
.L_x_8835:
[----:B------:R-:W-:-:S05]  /*2d60*/  LOP3.LUT R7, R0, 0x80, R7, 0xf8, !PT ;  /* 0x0000008000077812 */ /* 0x000fca00078ef807 */
[----:B------:R0:W-:Y:S01]  /*2d70*/  STG.E.U8 desc[UR36][R2.64], R7 ;  /* 0x0000000702007986 */ /* 0x0001e2000c101124 */
[----:B------:R-:W-:Y:S05]  /*2d80*/  BRA `(.L_x_8823) ;  /* 0x0000000400e47947 */ /* 0x000fea0003800000 */
.L_x_8834:
        /* <DEDUP_REMOVED lines=14> */
.L_x_8838:
[----:B------:R-:W-:Y:S05]  /*2e70*/  BSYNC.RECONVERGENT B0 ;  /* 0x0000000000007941 */ /* 0x000fea0003800200 */
.L_x_8837:
[----:B------:R-:W-:-:S05]  /*2e80*/  LOP3.LUT R5, R0, 0x80, R7, 0xf8, !PT ;  /* 0x0000008000057812 */ /* 0x000fca00078ef807 */
[----:B------:R1:W-:Y:S01]  /*2e90*/  STG.E.U8 desc[UR36][R2.64], R5 ;  /* 0x0000000502007986 */ /* 0x0003e2000c101124 */
[----:B------:R-:W-:Y:S05]  /*2ea0*/  BRA `(.L_x_8823) ;  /* 0x00000004009c7947 */ /* 0x000fea0003800000 */
.L_x_8833:
[----:B------:R-:W-:-:S05]  /*2eb0*/  F2FP.BF16.F32.PACK_AB R4, RZ, R4 ;  /* 0x00000004ff04723e */ /* 0x000fca00000010ff */
[----:B------:R2:W-:Y:S01]  /*2ec0*/  STG.E.U16 desc[UR36][R2.64], R4 ;  /* 0x0000000402007986 */ /* 0x0005e2000c101524 */
[----:B------:R-:W-:Y:S05]  /*2ed0*/  BRA `(.L_x_8823) ;  /* 0x0000000400907947 */ /* 0x000fea0003800000 */
.L_x_8830:
        /* <DEDUP_REMOVED lines=11> */
.L_x_8841:
        /* <DEDUP_REMOVED lines=12> */
.L_x_8844:
[----:B------:R-:W-:-:S04]  /*3050*/  SHF.R.U32.HI R0, RZ, 0x14, R4 ;  /* 0x00000014ff007819 */ /* 0x000fc80000011604 */
[----:B------:R-:W-:-:S04]  /*3060*/  LOP3.LUT R5, R0, 0x1, RZ, 0xc0, !PT ;  /* 0x0000000100057812 */ /* 0x000fc800078ec0ff */
[----:B------:R-:W-:-:S04]  /*3070*/  IADD3 R0, PT, PT, R4, 0x487ffff, R5 ;  /* 0x0487ffff04007810 */ /* 0x000fc80007ffe005 */
[----:B------:R-:W-:-:S04]  /*3080*/  SHF.R.U32.HI R0, RZ, 0x14, R0 ;  /* 0x00000014ff007819 */ /* 0x000fc80000011600 */
[----:B------:R-:W-:-:S07]  /*3090*/  LOP3.LUT R5, R0, 0xff, RZ, 0xc0, !PT ;  /* 0x000000ff00057812 */ /* 0x000fce00078ec0ff */
.L_x_8845:
[----:B------:R-:W-:-:S04]  /*30a0*/  SHF.R.U32.HI R4, RZ, 0x18, R4 ;  /* 0x00000018ff047819 */ /* 0x000fc80000011604 */
[----:B------:R-:W-:-:S04]  /*30b0*/  LOP3.LUT R5, R5, 0x80, R4, 0xf8, !PT ;  /* 0x0000008005057812 */ /* 0x000fc800078ef804 */
[----:B------:R-:W-:-:S07]  /*30c0*/  PRMT R0, R5, 0x7610, R0 ;  /* 0x0000761005007816 */ /* 0x000fce0000000000 */
.L_x_8843:
[----:B------:R-:W-:Y:S05]  /*30d0*/  BSYNC.RECONVERGENT B0 ;  /* 0x0000000000007941 */ /* 0x000fea0003800200 */
.L_x_8842:
[----:B------:R0:W-:Y:S01]  /*30e0*/  STG.E.U8 desc[UR36][R2.64], R0 ;  /* 0x0000000002007986 */ /* 0x0001e2000c101124 */
[----:B------:R-:W-:Y:S05]  /*30f0*/  BRA `(.L_x_8823) ;  /* 0x0000000400087947 */ /* 0x000fea0003800000 */
.L_x_8840:
        /* <DEDUP_REMOVED lines=12> */
.L_x_8848:
[----:B------:R-:W-:-:S04]  /*31c0*/  SHF.R.U32.HI R0, RZ, 0x15, R4 ;  /* 0x00000015ff007819 */ /* 0x000fc80000011604 */
[----:B------:R-:W-:-:S04]  /*31d0*/  LOP3.LUT R5, R0, 0x1, RZ, 0xc0, !PT ;  /* 0x0000000100057812 */ /* 0x000fc800078ec0ff */
[----:B------:R-:W-:-:S04]  /*31e0*/  IADD3 R0, PT, PT, R4, 0x88fffff, R5 ;  /* 0x088fffff04007810 */ /* 0x000fc80007ffe005 */
[----:B------:R-:W-:-:S04]  /*31f0*/  SHF.R.U32.HI R0, RZ, 0x15, R0 ;  /* 0x00000015ff007819 */ /* 0x000fc80000011600 */
[----:B------:R-:W-:-:S07]  /*3200*/  LOP3.LUT R5, R0, 0xff, RZ, 0xc0, !PT ;  /* 0x000000ff00057812 */ /* 0x000fce00078ec0ff */
.L_x_8849:
[----:B------:R-:W-:-:S04]  /*3210*/  SHF.R.U32.HI R4, RZ, 0x18, R4 ;  /* 0x00000018ff047819 */ /* 0x000fc80000011604 */
[----:B------:R-:W-:-:S04]  /*3220*/  LOP3.LUT R5, R5, 0x80, R4, 0xf8, !PT ;  /* 0x0000008005057812 */ /* 0x000fc800078ef804 */
[----:B------:R-:W-:-:S07]  /*3230*/  PRMT R0, R5, 0x7610, R0 ;  /* 0x0000761005007816 */ /* 0x000fce0000000000 */
.L_x_8847:
[----:B------:R-:W-:Y:S05]  /*3240*/  BSYNC.RECONVERGENT B0 ;  /* 0x0000000000007941 */ /* 0x000fea0003800200 */
.L_x_8846:
[----:B------:R0:W-:Y:S01]  /*3250*/  STG.E.U8 desc[UR36][R2.64], R0 ;  /* 0x0000000002007986 */ /* 0x0001e2000c101124 */
[----:B------:R-:W-:Y:S05]  /*3260*/  BRA `(.L_x_8823) ;  /* 0x0000000000ac7947 */ /* 0x000fea0003800000 */
.L_x_8839:
[----:B------:R-:W-:-:S09]  /*3270*/  UISETP.NE.AND UP0, UPT, UR4, 0x1c, UPT ;  /* 0x0000001c0400788c */ /* 0x000fd2000bf05270 */
[----:B------:R-:W-:Y:S05]  /*3280*/  BRA.U !UP0, `(.L_x_8850) ;  /* 0x00000001089c7547 */ /* 0x000fea000b800000 */
[----:B------:R-:W-:-:S09]  /*3290*/  UISETP.NE.AND UP0, UPT, UR4, 0x1d, UPT ;  /* 0x0000001d0400788c */ /* 0x000fd2000bf05270 */
[----:B------:R-:W-:Y:S05]  /*32a0*/  BRA.U !UP0, `(.L_x_8851) ;  /* 0x0000000108887547 */ /* 0x000fea000b800000 */
[----:B------:R-:W-:-:S09]  /*32b0*/  UISETP.NE.AND UP0, UPT, UR4, 0x2c, UPT ;  /* 0x0000002c0400788c */ /* 0x000fd2000bf05270 */
[----:B------:R-:W-:Y:S05]  /*32c0*/  BRA.U !UP0, `(.L_x_8852) ;  /* 0x0000000108447547 */ /* 0x000fea000b800000 */
.L_x_8822:
        /* <DEDUP_REMOVED lines=16> */
.L_x_8853:
[----:B------:R-:W-:Y:S05]  /*33d0*/  BRA `(.L_x_8823) ;  /* 0x0000000000507947 */ /* 0x000fea0003800000 */
.L_x_8852:
        /* <DEDUP_REMOVED lines=15> */
.L_x_8851:
[----:B------:R-:W0:Y:S02]  /*34d0*/  F2I.U64.TRUNC R4, R4 ;  /* 0x0000000400047311 */ /* 0x000e24000020d800 */
[----:B0-----:R0:W-:Y:S01]  /*34e0*/  STG.E.64 desc[UR36][R2.64], R4 ;  /* 0x0000000402007986 */ /* 0x0011e2000c101b24 */
[----:B------:R-:W-:Y:S05]  /*34f0*/  BRA `(.L_x_8823) ;  /* 0x0000000000087947 */ /* 0x000fea0003800000 */
.L_x_8850:
[----:B------:R-:W0:Y:S02]  /*3500*/  F2I.FTZ.U32.TRUNC.NTZ R5, R4 ;  /* 0x0000000400057305 */ /* 0x000e24000021f000 */
[----:B0-----:R0:W-:Y:S02]  /*3510*/  STG.E desc[UR36][R2.64], R5 ;  /* 0x0000000502007986 */ /* 0x0011e4000c101924 */
.L_x_8823:
[----:B------:R-:W-:-:S07]  /*3520*/  VIADD R17, R17, 0x80 ;  /* 0x0000008011117836 */ /* 0x000fce0000000000 */
.L_x_8784:
[----:B------:R-:W-:Y:S05]  /*3530*/  BSYNC.RECONVERGENT B7 ;  /* 0x0000000000077941 */ /* 0x000fea0003800200 */
.L_x_8783:
[----:B------:R-:W5:Y:S01]  /*3540*/  LDCU UR4, c[0x0][0x380] ;  /* 0x00007000ff0477ac */ /* 0x000f620008000800 */
[----:B------:R-:W-:Y:S01]  /*3550*/  BSSY.RECONVERGENT B7, `(.L_x_8854) ;  /* 0x0000345000077945 */ /* 0x000fe20003800200 */
[----:B-----5:R-:W-:-:S13]  /*3560*/  ISETP.GE.AND P0, PT, R17, UR4, PT ;  /* 0x0000000411007c0c */ /* 0x020fda000bf06270 */
[----:B------:R-:W-:Y:S05]  /*3570*/  @P0 BRA `(.L_x_8855) ;  /* 0x0000003400080947 */ /* 0x000fea0003800000 */
        /* <DEDUP_REMOVED lines=303> */
.L_x_8856:
[----:B------:R-:W2:Y:S01]  /*4870*/  LDCU.64 UR6, c[0x0][0x588] ;  /* 0x0000b100ff0677ac */ /* 0x000ea20008000a00 */
[----:B------:R-:W-:Y:S01]  /*4880*/  BSSY.RECONVERGENT B6, `(.L_x_8857) ;  /* 0x0000101000067945 */ /* 0x000fe20003800200 */
[----:B------:R-:W-:-:S04]  /*4890*/  UPRMT UR4, UR41, 0x9910, URZ ;  /* 0x0000991029047896 */ /* 0x000fc800080000ff */
[----:B------:R-:W-:Y:S01]  /*48a0*/  UISETP.GT.AND UP0, UPT, UR4, 0x9, UPT ;  /* 0x000000090400788c */ /* 0x000fe2000bf04270 */
[----:B--2---:R-:W-:-:S04]  /*48b0*/  IADD3 R4, P0, PT, R0, UR6, RZ ;  /* 0x0000000600047c10 */ /* 0x004fc8000ff1e0ff */
[----:B-1--4-:R-:W-:-:S04]  /*48c0*/  IADD3.X R5, PT, PT, RZ, UR7, RZ, P0, !PT ;  /* 0x00000007ff057c10 */ /* 0x012fc800087fe4ff */
        /* <DEDUP_REMOVED lines=9> */
[----:B---3--:R-:W2:Y:S01]  /*4960*/  LDG.E.S8 R2, desc[UR36][R4.64] ;  /* 0x0000002404027981 */ /* 0x008ea2000c1e1300 */
[----:B------:R-:W-:Y:S01]  /*4970*/  IMAD.MOV.U32 R3, RZ, RZ, RZ ;  /* 0x000000ffff037224 */ /* 0x000fe200078e00ff */
[----:B--2---:R-:W1:Y:S01]  /*4980*/  I2F.S16 R2, R2 ;  /* 0x0000000200027306 */ /* 0x004e620000101400 */
[----:B------:R-:W-:Y:S05]  /*4990*/  BRA `(.L_x_8863) ;  /* 0x0000000c00bc7947 */ /* 0x000fea0003800000 */
.L_x_8861:
[----:B---3--:R-:W2:Y:S01]  /*49a0*/  LDG.E.U8 R2, desc[UR36][R4.64] ;  /* 0x0000002404027981 */ /* 0x008ea2000c1e1100 */
[----:B------:R-:W-:Y:S01]  /*49b0*/  IMAD.MOV.U32 R3, RZ, RZ, RZ ;  /* 0x000000ffff037224 */ /* 0x000fe200078e00ff */
[----:B--2---:R-:W-:Y:S01]  /*49c0*/  I2FP.F32.U32 R2, R2 ;  /* 0x0000000200027245 */ /* 0x004fe20000201000 */
[----:B------:R-:W-:Y:S06]  /*49d0*/  BRA `(.L_x_8863) ;  /* 0x0000000c00ac7947 */ /* 0x000fec0003800000 */
.L_x_8860:
[----:B------:R-:W-:-:S09]  /*49e0*/  UISETP.NE.AND UP0, UPT, UR4, 0x2, UPT ;  /* 0x000000020400788c */ /* 0x000fd2000bf05270 */
[----:B------:R-:W-:Y:S05]  /*49f0*/  BRA.U !UP0, `(.L_x_8864) ;  /* 0x0000000108307547 */ /* 0x000fea000b800000 */
[----:B------:R-:W-:-:S09]  /*4a00*/  UISETP.NE.AND UP0, UPT, UR4, 0x3, UPT ;  /* 0x000000030400788c */ /* 0x000fd2000bf05270 */
[----:B------:R-:W-:Y:S05]  /*4a10*/  BRA.U !UP0, `(.L_x_8865) ;  /* 0x0000000108187547 */ /* 0x000fea000b800000 */
[----:B------:R-:W-:-:S09]  /*4a20*/  UISETP.NE.AND UP0, UPT, UR4, 0x4, UPT ;  /* 0x000000040400788c */ /* 0x000fd2000bf05270 */
[----:B------:R-:W-:Y:S05]  /*4a30*/  BRA.U UP0, `(.L_x_8862) ;  /* 0x0000000d00307547 */ /* 0x000fea000b800000 */
[----:B------:R-:W2:Y:S01]  /*4a40*/  LDG.E.64 R4, desc[UR36][R4.64] ;  /* 0x0000002404047981 */ /* 0x000ea2000c1e1b00 */
[----:B---3--:R-:W-:Y:S01]  /*4a50*/  MOV R3, RZ ;  /* 0x000000ff00037202 */ /* 0x008fe20000000f00 */
[----:B--2---:R0:W1:Y:S02]  /*4a60*/  I2F.S64 R2, R4 ;  /* 0x0000000400027312 */ /* 0x0040640000301400 */
[----:B01----:R-:W-:Y:S05]  /*4a70*/  BRA `(.L_x_8863) ;  /* 0x0000000c00847947 */ /* 0x003fea0003800000 */
.L_x_8865:
[----:B---3--:R-:W2:Y:S01]  /*4a80*/  LDG.E R2, desc[UR36][R4.64] ;  /* 0x0000002404027981 */ /* 0x008ea2000c1e1900 */
[----:B------:R-:W-:Y:S01]  /*4a90*/  IMAD.MOV.U32 R3, RZ, RZ, RZ ;  /* 0x000000ffff037224 */ /* 0x000fe200078e00ff */
[----:B--2---:R-:W-:Y:S01]  /*4aa0*/  I2FP.F32.S32 R2, R2 ;  /* 0x0000000200027245 */ /* 0x004fe20000201400 */
[----:B------:R-:W-:Y:S06]  /*4ab0*/  BRA `(.L_x_8863) ;  /* 0x0000000c00747947 */ /* 0x000fec0003800000 */
.L_x_8864:
[----:B---3--:R-:W2:Y:S01]  /*4ac0*/  LDG.E.U16 R2, desc[UR36][R4.64] ;  /* 0x0000002404027981 */ /* 0x008ea2000c1e1500 */
[----:B------:R-:W-:Y:S01]  /*4ad0*/  IMAD.MOV.U32 R3, RZ, RZ, RZ ;  /* 0x000000ffff037224 */ /* 0x000fe200078e00ff */
[----:B--2---:R-:W0:Y:S01]  /*4ae0*/  I2F.S16 R2, R2 ;  /* 0x0000000200027306 */ /* 0x004e220000101400 */
[----:B------:R-:W-:Y:S05]  /*4af0*/  BRA `(.L_x_8863) ;  /* 0x0000000c00647947 */ /* 0x000fea0003800000 */
.L_x_8859:
[----:B------:R-:W-:-:S09]  /*4b00*/  UISETP.GT.AND UP0, UPT, UR4, 0x6, UPT ;  /* 0x000000060400788c */ /* 0x000fd2000bf04270 */
[----:B------:R-:W-:Y:S05]  /*4b10*/  BRA.U UP0, `(.L_x_8866) ;  /* 0x00000001002c7547 */ /* 0x000fea000b800000 */
[----:B------:R-:W-:-:S09]  /*4b20*/  UISETP.NE.AND UP0, UPT, UR4, 0x5, UPT ;  /* 0x000000050400788c */ /* 0x000fd2000bf05270 */
[----:B------:R-:W-:Y:S05]  /*4b30*/  BRA.U !UP0, `(.L_x_8867) ;  /* 0x0000000108147547 */ /* 0x000fea000b800000 */
[----:B------:R-:W-:-:S09]  /*4b40*/  UISETP.NE.AND UP0, UPT, UR4, 0x6, UPT ;  /* 0x000000060400788c */ /* 0x000fd2000bf05270 */
[----:B------:R-:W-:Y:S05]  /*4b50*/  BRA.U UP0, `(.L_x_8862) ;  /* 0x0000000900e87547 */ /* 0x000fea000b800000 */
[----:B---3--:R3:W5:Y:S01]  /*4b60*/  LDG.E R2, desc[UR36][R4.64] ;  /* 0x0000002404027981 */ /* 0x008762000c1e1900 */
[----:B------:R-:W-:Y:S01]  /*4b70*/  HFMA2 R3, -RZ, RZ, 0, 0 ;  /* 0x00000000ff037431 */ /* 0x000fe200000001ff */
[----:B------:R-:W-:Y:S06]  /*4b80*/  BRA `(.L_x_8863) ;  /* 0x0000000c00407947 */ /* 0x000fec0003800000 */
.L_x_8867:
[----:B---3--:R-:W2:Y:S01]  /*4b90*/  LDG.E.U16 R2, desc[UR36][R4.64] ;  /* 0x0000002404027981 */ /* 0x008ea2000c1e1500 */
[----:B------:R-:W-:Y:S02]  /*4ba0*/  IMAD.MOV.U32 R3, RZ, RZ, RZ ;  /* 0x000000ffff037224 */ /* 0x000fe400078e00ff */
[----:B--2---:R-:W-:Y:S01]  /*4bb0*/  HADD2.F32 R2, -RZ, R2.H0_H0 ;  /* 0x20000002ff027230 */ /* 0x004fe20000004100 */
[----:B------:R-:W-:Y:S06]  /*4bc0*/  BRA `(.L_x_8863) ;  /* 0x0000000c00307947 */ /* 0x000fec0003800000 */
.L_x_8866:
[----:B------:R-:W-:-:S09]  /*4bd0*/  UISETP.NE.AND UP0, UPT, UR4, 0x7, UPT ;  /* 0x000000070400788c */ /* 0x000fd2000bf05270 */
[----:B------:R-:W-:Y:S05]  /*4be0*/  BRA.U !UP0, `(.L_x_8868) ;  /* 0x0000000108287547 */ /* 0x000fea000b800000 */
[----:B------:R-:W-:-:S09]  /*4bf0*/  UISETP.NE.AND UP0, UPT, UR4, 0x8, UPT ;  /* 0x000000080400788c */ /* 0x000fd2000bf05270 */
[----:B------:R-:W-:Y:S05]  /*4c00*/  BRA.U !UP0, `(.L_x_8869) ;  /* 0x0000000108107547 */ /* 0x000fea000b800000 */
[----:B------:R-:W-:-:S09]  /*4c10*/  UISETP.NE.AND UP0, UPT, UR4, 0x9, UPT ;  /* 0x000000090400788c */ /* 0x000fd2000bf05270 */
[----:B------:R-:W-:Y:S05]  /*4c20*/  BRA.U UP0, `(.L_x_8862) ;  /* 0x0000000900b47547 */ /* 0x000fea000b800000 */
[----:B---3--:R2:W5:Y:S01]  /*4c30*/  LDG.E.64 R2, desc[UR36][R4.64] ;  /* 0x0000002404027981 */ /* 0x008562000c1e1b00 */
[----:B------:R-:W-:Y:S05]  /*4c40*/  BRA `(.L_x_8863) ;  /* 0x0000000c00107947 */ /* 0x000fea0003800000 */
.L_x_8869:
[----:B---3--:R-:W2:Y:S02]  /*4c50*/  LDG.E R3, desc[UR36][R4.64] ;  /* 0x0000002404037981 */ /* 0x008ea4000c1e1900 */
[--C-:B--2---:R-:W-:Y:S02]  /*4c60*/  HADD2.F32 R2, -RZ, R3.reuse.H0_H0 ;  /* 0x20000003ff027230 */ /* 0x104fe40000004100 */
[----:B------:R-:W-:Y:S01]  /*4c70*/  HADD2.F32 R3, -RZ, R3.H1_H1 ;  /* 0x30000003ff037230 */ /* 0x000fe20000004100 */
[----:B------:R-:W-:Y:S06]  /*4c80*/  BRA `(.L_x_8863) ;  /* 0x0000000c00007947 */ /* 0x000fec0003800000 */
.L_x_8868:
[----:B------:R-:W2:Y:S01]  /*4c90*/  LDG.E.64 R4, desc[UR36][R4.64] ;  /* 0x0000002404047981 */ /* 0x000ea2000c1e1b00 */
[----:B------:R-:W-:Y:S01]  /*4ca0*/  UMOV UR4, 0xf0000000 ;  /* 0xf000000000047882 */ /* 0x000fe20000000000 */
[----:B------:R-:W-:Y:S01]  /*4cb0*/  UMOV UR5, 0x380fffff ;  /* 0x380fffff00057882 */ /* 0x000fe20000000000 */
[----:B---3--:R-:W-:Y:S01]  /*4cc0*/  IMAD.MOV.U32 R3, RZ, RZ, RZ ;  /* 0x000000ffff037224 */ /* 0x008fe200078e00ff */
        /* <DEDUP_REMOVED lines=8> */
.L_x_8858:
        /* <DEDUP_REMOVED lines=9> */
[----:B---3--:R-:W-:Y:S02]  /*4de0*/  MOV R3, RZ ;  /* 0x000000ff00037202 */ /* 0x008fe40000000f00 */
[----:B--2---:R-:W-:-:S04]  /*4df0*/  ISETP.NE.AND P0, PT, R4, RZ, PT ;  /* 0x000000ff0400720c */ /* 0x004fc80003f05270 */
[----:B------:R-:W-:Y:S01]  /*4e00*/  FSEL R2, RZ, 1, !P0 ;  /* 0x3f800000ff027808 */ /* 0x000fe20004000000 */
[----:B------:R-:W-:Y:S08]  /*4e10*/  BRA `(.L_x_8863) ;  /* 0x00000008009c7947 */ /* 0x000ff00003800000 */
.L_x_8872:
        /* <DEDUP_REMOVED lines=8> */
[----:B---3--:R-:W0:Y:S02]  /*4ea0*/  F2F.F32.F64 R2, R4 ;  /* 0x0000000400027310 */ /* 0x008e240000301000 */
        /* <DEDUP_REMOVED lines=13> */
.L_x_8871:
[----:B------:R-:W-:-:S09]  /*4f80*/  UISETP.NE.AND UP0, UPT, UR4, 0xf, UPT ;  /* 0x0000000f0400788c */ /* 0x000fd2000bf05270 */
[----:B------:R-:W-:Y:S05]  /*4f90*/  BRA.U !UP0, `(.L_x_8873) ;  /* 0x0000000108947547 */ /* 0x000fea000b800000 */
[----:B------:R-:W-:-:S09]  /*4fa0*/  UISETP.NE.AND UP0, UPT, UR4, 0x17, UPT ;  /* 0x000000170400788c */ /* 0x000fd2000bf05270 */
[----:B------:R-:W-:Y:S05]  /*4fb0*/  BRA.U !UP0, `(.L_x_8874) ;  /* 0x0000000108587547 */ /* 0x000fea000b800000 */
[----:B------:R-:W-:-:S09]  /*4fc0*/  UISETP.NE.AND UP0, UPT, UR4, 0x18, UPT ;  /* 0x000000180400788c */ /* 0x000fd2000bf05270 */
[----:B------:R-:W-:Y:S05]  /*4fd0*/  BRA.U UP0, `(.L_x_8862) ;  /* 0x0000000500c87547 */ /* 0x000fea000b800000 */
[----:B---3--:R-:W2:Y:S01]  /*4fe0*/  LDG.E.U8 R2, desc[UR36][R4.64] ;  /* 0x0000002404027981 */ /* 0x008ea2000c1e1100 */
        /* <DEDUP_REMOVED lines=15> */
[----:B------:R-:W-:Y:S01]  /*50e0*/  SEL R5, R3, RZ, P0 ;  /* 0x000000ff03057207 */ /* 0x000fe20000000000 */
[----:B------:R-:W-:-:S03]  /*50f0*/  IMAD.MOV.U32 R3, RZ, RZ, RZ ;  /* 0x000000ffff037224 */ /* 0x000fc600078e00ff */
[----:B------:R-:W-:Y:S01]  /*5100*/  LOP3.LUT R2, R5, 0x80000000, R2, 0xf8, !PT ;  /* 0x8000000005027812 */ /* 0x000fe200078ef802 */
[----:B------:R-:W-:Y:S06]  /*5110*/  BRA `(.L_x_8863) ;  /* 0x0000000400dc7947 */ /* 0x000fec0003800000 */
.L_x_8874:
[----:B---3--:R-:W2:Y:S02]  /*5120*/  LDG.E.U8 R3, desc[UR36][R4.64] ;  /* 0x0000002404037981 */ /* 0x008ea4000c1e1100 */
[C---:B--2---:R-:W-:Y:S01]  /*5130*/  SHF.L.U32 R0, R3.reuse, 0x19, RZ ;  /* 0x0000001903007819 */ /* 0x044fe200000006ff */
[----:B------:R-:W-:-:S03]  /*5140*/  IMAD.SHL.U32 R3, R3, 0x100, RZ ;  /* 0x0000010003037824 */ /* 0x000fc600078e00ff */
[----:B------:R-:W-:Y:S02]  /*5150*/  ISETP.GE.U32.AND P0, PT, R0, 0x8000000, PT ;  /* 0x080000000000780c */ /* 0x000fe40003f06070 */
[----:B------:R-:W-:-:S11]  /*5160*/  PRMT R7, R3, 0x9910, RZ ;  /* 0x0000991003077816 */ /* 0x000fd600000000ff */
[----:B------:R-:W-:Y:S01]  /*5170*/  @!P0 LOP3.LUT R2, R3, 0x7f00, RZ, 0xc0, !PT ;  /* 0x00007f0003028812 */ /* 0x000fe200078ec0ff */
[----:B------:R-:W-:Y:S01]  /*5180*/  IMAD.MOV.U32 R3, RZ, RZ, RZ ;  /* 0x000000ffff037224 */ /* 0x000fe200078e00ff */
[----:B------:R-:W-:Y:S02]  /*5190*/  @P0 LEA.HI R0, R0, 0x70000000, RZ, 0x1c ;  /* 0x7000000000000811 */ /* 0x000fe400078fe0ff */
[----:B------:R-:W-:-:S03]  /*51a0*/  @!P0 LOP3.LUT R2, R2, 0x3f000000, RZ, 0xfc, !PT ;  /* 0x3f00000002028812 */ /* 0x000fc600078efcff */
[----:B------:R-:W-:Y:S02]  /*51b0*/  @P0 FMUL.FTZ R0, R0, 1.9259299443872358531e-34 ;  /* 0x0780000000000820 */ /* 0x000fe40000410000 */
[----:B------:R-:W-:-:S05]  /*51c0*/  @!P0 FADD.FTZ R0, R2, -0.5 ;  /* 0xbf00000002008421 */ /* 0x000fca0000010000 */
[----:B------:R-:W-:Y:S01]  /*51d0*/  LOP3.LUT R2, R0, 0x80000000, R7, 0xf8, !PT ;  /* 0x8000000000027812 */ /* 0x000fe200078ef807 */
[----:B------:R-:W-:Y:S06]  /*51e0*/  BRA `(.L_x_8863) ;  /* 0x0000000400a87947 */ /* 0x000fec0003800000 */
.L_x_8873:
[----:B---3--:R-:W2:Y:S01]  /*51f0*/  LDG.E.U16 R2, desc[UR36][R4.64] ;  /* 0x0000002404027981 */ /* 0x008ea2000c1e1500 */
[----:B------:R-:W-:Y:S01]  /*5200*/  MOV R3, RZ ;  /* 0x000000ff00037202 */ /* 0x000fe20000000f00 */
[----:B--2---:R-:W-:Y:S01]  /*5210*/  IMAD.U32 R2, R2, 0x10000, RZ ;  /* 0x0001000002027824 */ /* 0x004fe200078e00ff */
[----:B------:R-:W-:Y:S06]  /*5220*/  BRA `(.L_x_8863) ;  /* 0x0000000400987947 */ /* 0x000fec0003800000 */
.L_x_8870:
        /* <DEDUP_REMOVED lines=8> */
[----:B---3--:R-:W2:Y:S01]  /*52b0*/  LDG.E.U16 R2, desc[UR36][R4.64] ;  /* 0x0000002404027981 */ /* 0x008ea2000c1e1500 */
[----:B------:R-:W-:Y:S01]  /*52c0*/  IMAD.MOV.U32 R3, RZ, RZ, RZ ;  /* 0x000000ffff037224 */ /* 0x000fe200078e00ff */
[----:B--2---:R-:W-:Y:S01]  /*52d0*/  I2FP.F32.U32 R2, R2 ;  /* 0x0000000200027245 */ /* 0x004fe20000201000 */
[----:B------:R-:W-:Y:S06]  /*52e0*/  BRA `(.L_x_8863) ;  /* 0x0000000400687947 */ /* 0x000fec0003800000 */
.L_x_8877:
[----:B------:R-:W2:Y:S01]  /*52f0*/  LDG.E.U8 R4, desc[UR36][R4.64] ;  /* 0x0000002404047981 */ /* 0x000ea2000c1e1100 */
[----:B---3--:R-:W-:Y:S02]  /*5300*/  CS2R R2, SRZ ;  /* 0x0000000000027805 */ /* 0x008fe4000001ff00 */
        /* <DEDUP_REMOVED lines=18> */
.L_x_8879:
[----:B------:R-:W-:Y:S05]  /*5430*/  BSYNC.RECONVERGENT B0 ;  /* 0x0000000000007941 */ /* 0x000fea0003800200 */
.L_x_8878:
[----:B------:R-:W-:Y:S02]  /*5440*/  SHF.L.U32 R0, R0, 0x14, RZ ;  /* 0x0000001400007819 */ /* 0x000fe400000006ff */
[----:B------:R-:W-:-:S04]  /*5450*/  LEA R2, R2, 0x3b800000, 0x17 ;  /* 0x3b80000002027811 */ /* 0x000fc800078eb8ff */
[----:B------:R-:W-:Y:S01]  /*5460*/  LOP3.LUT R2, R2, R0, R9, 0xfe, !PT ;  /* 0x0000000002027212 */ /* 0x000fe200078efe09 */
[----:B------:R-:W-:Y:S06]  /*5470*/  BRA `(.L_x_8863) ;  /* 0x0000000400047947 */ /* 0x000fec0003800000 */
.L_x_8876:
[----:B------:R-:W2:Y:S01]  /*5480*/  LDG.E.U8 R4, desc[UR36][R4.64] ;  /* 0x0000002404047981 */ /* 0x000ea2000c1e1100 */
[----:B---3--:R-:W-:Y:S02]  /*5490*/  CS2R R2, SRZ ;  /* 0x0000000000027805 */ /* 0x008fe4000001ff00 */
        /* <DEDUP_REMOVED lines=18> */
.L_x_8881:
[----:B------:R-:W-:Y:S05]  /*55c0*/  BSYNC.RECONVERGENT B0 ;  /* 0x0000000000007941 */ /* 0x000fea0003800200 */
.L_x_8880:
[----:B------:R-:W-:Y:S01]  /*55d0*/  IMAD.SHL.U32 R0, R0, 0x200000, RZ ;  /* 0x0020000000007824 */ /* 0x000fe200078e00ff */
[----:B------:R-:W-:-:S04]  /*55e0*/  LEA R2, R2, 0x37800000, 0x17 ;  /* 0x3780000002027811 */ /* 0x000fc800078eb8ff */
[----:B------:R-:W-:Y:S01]  /*55f0*/  LOP3.LUT R2, R2, R0, R9, 0xfe, !PT ;  /* 0x0000000002027212 */ /* 0x000fe200078efe09 */
[----:B------:R-:W-:Y:S06]  /*5600*/  BRA `(.L_x_8863) ;  /* 0x0000000000a07947 */ /* 0x000fec0003800000 */
.L_x_8875:
[----:B------:R-:W-:-:S09]  /*5610*/  UISETP.NE.AND UP0, UPT, UR4, 0x1c, UPT ;  /* 0x0000001c0400788c */ /* 0x000fd2000bf05270 */
[----:B------:R-:W-:Y:S05]  /*5620*/  BRA.U !UP0, `(.L_x_8882) ;  /* 0x00000001088c7547 */ /* 0x000fea000b800000 */
[----:B------:R-:W-:-:S09]  /*5630*/  UISETP.NE.AND UP0, UPT, UR4, 0x1d, UPT ;  /* 0x0000001d0400788c */ /* 0x000fd2000bf05270 */
[----:B------:R-:W-:Y:S05]  /*5640*/  BRA.U !UP0, `(.L_x_8883) ;  /* 0x0000000108747547 */ /* 0x000fea000b800000 */
[----:B------:R-:W-:-:S09]  /*5650*/  UISETP.NE.AND UP0, UPT, UR4, 0x2c, UPT ;  /* 0x0000002c0400788c */ /* 0x000fd2000bf05270 */
[----:B------:R-:W-:Y:S05]  /*5660*/  BRA.U UP0, `(.L_x_8862) ;  /* 0x0000000100247547 */ /* 0x000fea000b800000 */
[----:B------:R-:W2:Y:S01]  /*5670*/  LDG.E.U8 R4, desc[UR36][R4.64] ;  /* 0x0000002404047981 */ /* 0x000ea2000c1e1100 */
[----:B---3--:R-:W-:Y:S02]  /*5680*/  HFMA2 R3, -RZ, RZ, 0, 0 ;  /* 0x00000000ff037431 */ /* 0x008fe400000001ff */
[----:B------:R-:W-:Y:S01]  /*5690*/  IMAD.MOV.U32 R2, RZ, RZ, 0x400000 ;  /* 0x00400000ff027424 */ /* 0x000fe200078e00ff */
[----:B--2---:R-:W-:-:S13]  /*56a0*/  ISETP.NE.AND P0, PT, R4, RZ, PT ;  /* 0x000000ff0400720c */ /* 0x004fda0003f05270 */
[----:B------:R-:W-:Y:S05]  /*56b0*/  @!P0 BRA `(.L_x_8863) ;  /* 0x0000000000748947 */ /* 0x000fea0003800000 */
[----:B------:R-:W-:-:S13]  /*56c0*/  ISETP.NE.AND P0, PT, R4, 0xff, PT ;  /* 0x000000ff0400780c */ /* 0x000fda0003f05270 */
[----:B------:R-:W-:Y:S02]  /*56d0*/  @!P0 IMAD.MOV.U32 R2, RZ, RZ, 0x7f800001 ;  /* 0x7f800001ff028424 */ /* 0x000fe400078e00ff */
[----:B------:R-:W-:Y:S01]  /*56e0*/  @P0 IMAD.SHL.U32 R2, R4, 0x800000, RZ ;  /* 0x0080000004020824 */ /* 0x000fe200078e00ff */
[----:B------:R-:W-:Y:S06]  /*56f0*/  BRA `(.L_x_8863) ;  /* 0x0000000000647947 */ /* 0x000fec0003800000 */
.L_x_8862:
[----:B---3--:R-:W-:Y:S01]  /*5700*/  MOV R2, 0x0 ;  /* 0x0000000000027802 */ /* 0x008fe20000000f00 */
        /* <DEDUP_REMOVED lines=15> */
.L_x_8884:
[----:B------:R-:W-:Y:S01]  /*5800*/  CS2R R2, SRZ ;  /* 0x0000000000027805 */ /* 0x000fe2000001ff00 */
[----:B------:R-:W-:Y:S06]  /*5810*/  BRA `(.L_x_8863) ;  /* 0x00000000001c7947 */ /* 0x000fec0003800000 */
.L_x_8883:
[----:B------:R-:W2:Y:S01]  /*5820*/  LDG.E.64 R4, desc[UR36][R4.64] ;  /* 0x0000002404047981 */ /* 0x000ea2000c1e1b00 */
[----:B---3--:R-:W-:Y:S01]  /*5830*/  MOV R3, RZ ;  /* 0x000000ff00037202 */ /* 0x008fe20000000f00 */
[----:B--2---:R4:W0:Y:S02]  /*5840*/  I2F.U64 R2, R4 ;  /* 0x0000000400027312 */ /* 0x0048240000301000 */
[----:B0---4-:R-:W-:Y:S05]  /*5850*/  BRA `(.L_x_8863) ;  /* 0x00000000000c7947 */ /* 0x011fea0003800000 */
.L_x_8882:
[----:B---3--:R-:W2:Y:S01]  /*5860*/  LDG.E R2, desc[UR36][R4.64] ;  /* 0x0000002404027981 */ /* 0x008ea2000c1e1900 */
[----:B------:R-:W-:Y:S01]  /*5870*/  IMAD.MOV.U32 R3, RZ, RZ, RZ ;  /* 0x000000ffff037224 */ /* 0x000fe200078e00ff */
[----:B--2---:R-:W-:-:S07]  /*5880*/  I2FP.F32.U32 R2, R2 ;  /* 0x0000000200027245 */ /* 0x004fce0000201000 */
.L_x_8863:
[----:B------:R-:W-:Y:S05]  /*5890*/  BSYNC.RECONVERGENT B6 ;  /* 0x0000000000067941 */ /* 0x000fea0003800200 */
.L_x_8857:
[C---:B01---5:R-:W-:Y:S01]  /*58a0*/  FSETP.NAN.FTZ.AND P2, PT, |R2|.reuse, |R2|, PT ;  /* 0x400000020200720b */ /* 0x063fe20003f58200 */
[----:B------:R-:W-:Y:S01]  /*58b0*/  BSSY.RECONVERGENT B0, `(.L_x_8885) ;  /* 0x0000029000007945 */ /* 0x000fe20003800200 */
[C---:B------:R-:W-:Y:S01]  /*58c0*/  FSETP.NAN.FTZ.AND P3, PT, |R3|.reuse, |R3|, PT ;  /* 0x400000030300720b */ /* 0x040fe20003f78200 */
[----:B--23--:R-:W-:Y:S01]  /*58d0*/  IMAD.MOV.U32 R4, RZ, RZ, 0x7fc00000 ;  /* 0x7fc00000ff047424 */ /* 0x00cfe200078e00ff */
[----:B------:R-:W-:Y:S02]  /*58e0*/  FSETP.NEU.FTZ.AND P0, PT, |R2|, +INF , PT ;  /* 0x7f8000000200780b */ /* 0x000fe40003f1d200 */
[----:B------:R-:W-:Y:S02]  /*58f0*/  FSETP.NEU.FTZ.AND P1, PT, |R3|, +INF , PT ;  /* 0x7f8000000300780b */ /* 0x000fe40003f3d200 */
[----:B------:R-:W-:Y:S02]  /*5900*/  PLOP3.LUT P2, PT, P2, P3, PT, 0xf8, 0x8f ;  /* 0x00000000008f781c */ /* 0x000fe40001747f70 */
[----:B------:R-:W-:-:S02]  /*5910*/  MOV R5, 0x7fc00000 ;  /* 0x7fc0000000057802 */ /* 0x000fc40000000f00 */
        /* <DEDUP_REMOVED lines=10> */
[----:B------:R-:W-:-:S12]  /*59c0*/  FADD.FTZ R6, |R3|, -RZ ;  /* 0x800000ff03067221 */ /* 0x000fd80000010200 */
[----:B------:R-:W-:Y:S05]  /*59d0*/  @!P0 BRA !P1, `(.L_x_8888) ;  /* 0x0000000000248947 */ /* 0x000fea0004800000 */
        /* <DEDUP_REMOVED lines=9> */
.L_x_8888:
[----:B------:R-:W0:Y:S08]  /*5a70*/  MUFU.RCP R4, R0 ;  /* 0x0000000000047308 */ /* 0x000e300000001000 */
[----:B------:R-:W1:Y:S01]  /*5a80*/  MUFU.RCP R5, R6 ;  /* 0x0000000600057308 */ /* 0x000e620000001000 */
[----:B0-----:R-:W-:Y:S01]  /*5a90*/  FADD.FTZ R4, R4, -RZ ;  /* 0x800000ff04047221 */ /* 0x001fe20000010000 */
[----:B-1----:R-:W-:Y:S01]  /*5aa0*/  FMUL.FTZ R5, RZ, R5 ;  /* 0x00000005ff057220 */ /* 0x002fe20000410000 */
[----:B------:R-:W-:Y:S06]  /*5ab0*/  BRA `(.L_x_8886) ;  /* 0x0000000000207947 */ /* 0x000fec0003800000 */
.L_x_8887:
        /* <DEDUP_REMOVED lines=8> */
.L_x_8886:
[----:B------:R-:W-:Y:S05]  /*5b40*/  BSYNC.RECONVERGENT B0 ;  /* 0x0000000000007941 */ /* 0x000fea0003800200 */
.L_x_8885:
        /* <DEDUP_REMOVED lines=17> */
.L_x_8892:
[----:B------:R-:W0:Y:S02]  /*5c60*/  F2I.S64.TRUNC R4, R4 ;  /* 0x0000000400047311 */ /* 0x000e24000020d900 */
[----:B0-----:R-:W-:-:S05]  /*5c70*/  IMAD.MOV.U32 R7, RZ, RZ, R4 ;  /* 0x000000ffff077224 */ /* 0x001fca00078e0004 */
[----:B------:R0:W-:Y:S01]  /*5c80*/  STG.E.U8 desc[UR36][R2.64], R7 ;  /* 0x0000000702007986 */ /* 0x0001e2000c101124 */
[----:B------:R-:W-:Y:S05]  /*5c90*/  BRA `(.L_x_8894) ;  /* 0x0000000c003c7947 */ /* 0x000fea0003800000 */
.L_x_8891:
        /* <DEDUP_REMOVED lines=9> */
.L_x_8896:
[----:B------:R-:W0:Y:S02]  /*5d30*/  F2I.FTZ.TRUNC.NTZ R5, R4 ;  /* 0x0000000400057305 */ /* 0x000e24000021f100 */
[----:B0-----:R0:W-:Y:S01]  /*5d40*/  STG.E desc[UR36][R2.64], R5 ;  /* 0x0000000502007986 */ /* 0x0011e2000c101924 */
[----:B------:R-:W-:Y:S05]  /*5d50*/  BRA `(.L_x_8894) ;  /* 0x0000000c000c7947 */ /* 0x000fea0003800000 */
.L_x_8895:
[----:B------:R-:W0:Y:S02]  /*5d60*/  F2I.FTZ.TRUNC.NTZ R5, R4 ;  /* 0x0000000400057305 */ /* 0x000e24000021f100 */
[----:B0-----:R0:W-:Y:S01]  /*5d70*/  STG.E.U16 desc[UR36][R2.64], R5 ;  /* 0x0000000502007986 */ /* 0x0011e2000c101524 */
[----:B------:R-:W-:Y:S05]  /*5d80*/  BRA `(.L_x_8894) ;  /* 0x0000000c00007947 */ /* 0x000fea0003800000 */
.L_x_8890:
        /* <DEDUP_REMOVED lines=8> */
.L_x_8898:
[----:B------:R-:W-:-:S05]  /*5e10*/  F2FP.F16.F32.PACK_AB R4, RZ, R4 ;  /* 0x00000004ff04723e */ /* 0x000fca00000000ff */
[----:B------:R0:W-:Y:S01]  /*5e20*/  STG.E.U16 desc[UR36][R2.64], R4 ;  /* 0x0000000402007986 */ /* 0x0001e2000c101524 */
[----:B------:R-:W-:Y:S05]  /*5e30*/  BRA `(.L_x_8894) ;  /* 0x0000000800d47947 */ /* 0x000fea0003800000 */
.L_x_8897:
        /* <DEDUP_REMOVED lines=8> */
.L_x_8900:
[----:B------:R-:W-:-:S05]  /*5ec0*/  F2FP.F16.F32.PACK_AB R5, R5, R4 ;  /* 0x000000040505723e */ /* 0x000fca00000000ff */
[----:B------:R0:W-:Y:S01]  /*5ed0*/  STG.E desc[UR36][R2.64], R5 ;  /* 0x0000000502007986 */ /* 0x0001e2000c101924 */
[----:B------:R-:W-:Y:S05]  /*5ee0*/  BRA `(.L_x_8894) ;  /* 0x0000000800a87947 */ /* 0x000fea0003800000 */
.L_x_8899:
[----:B------:R-:W-:-:S06]  /*5ef0*/  FMUL.FTZ R4, R4, 1 ;  /* 0x3f80000004047820 */ /* 0x000fcc0000410000 */
[----:B------:R-:W0:Y:S02]  /*5f00*/  F2F.F64.F32 R4, R4 ;  /* 0x0000000400047310 */ /* 0x000e240000201800 */
[----:B0-----:R0:W-:Y:S01]  /*5f10*/  STG.E.64 desc[UR36][R2.64], R4 ;  /* 0x0000000402007986 */ /* 0x0011e2000c101b24 */
[----:B------:R-:W-:Y:S05]  /*5f20*/  BRA `(.L_x_8894) ;  /* 0x0000000800987947 */ /* 0x000fea0003800000 */
.L_x_8889:
        /* <DEDUP_REMOVED lines=13> */
.L_x_8904:
        /* <DEDUP_REMOVED lines=16> */
.L_x_8907:
[----:B------:R-:W-:-:S04]  /*6100*/  SHF.R.U32.HI R4, RZ, 0x18, R4 ;  /* 0x00000018ff047819 */ /* 0x000fc80000011604 */
[----:B------:R-:W-:-:S04]  /*6110*/  LOP3.LUT R4, R5, 0x80, R4, 0xf8, !PT ;  /* 0x0000008005047812 */ /* 0x000fc800078ef804 */
[----:B------:R-:W-:-:S07]  /*6120*/  PRMT R0, R4, 0x7610, R0 ;  /* 0x0000761004007816 */ /* 0x000fce0000000000 */
.L_x_8906:
[----:B------:R-:W-:Y:S05]  /*6130*/  BSYNC.RECONVERGENT B0 ;  /* 0x0000000000007941 */ /* 0x000fea0003800200 */
.L_x_8905:
[----:B------:R0:W-:Y:S01]  /*6140*/  STG.E.U8 desc[UR36][R2.64], R0 ;  /* 0x0000000002007986 */ /* 0x0001e2000c101124 */
[----:B------:R-:W-:Y:S05]  /*6150*/  BRA `(.L_x_8894) ;  /* 0x00000008000c7947 */ /* 0x000fea0003800000 */
.L_x_8903:
        /* <DEDUP_REMOVED lines=16> */
.L_x_8910:
[----:B------:R-:W-:-:S04]  /*6260*/  SHF.R.U32.HI R4, RZ, 0x18, R4 ;  /* 0x00000018ff047819 */ /* 0x000fc80000011604 */
[----:B------:R-:W-:-:S04]  /*6270*/  LOP3.LUT R5, R5, 0x80, R4, 0xf8, !PT ;  /* 0x0000008005057812 */ /* 0x000fc800078ef804 */
[----:B------:R-:W-:-:S07]  /*6280*/  PRMT R0, R5, 0x7610, R0 ;  /* 0x0000761005007816 */ /* 0x000fce0000000000 */
.L_x_8909:
[----:B------:R-:W-:Y:S05]  /*6290*/  BSYNC.RECONVERGENT B0 ;  /* 0x0000000000007941 */ /* 0x000fea0003800200 */
.L_x_8908:
[----:B------:R0:W-:Y:S01]  /*62a0*/  STG.E.U8 desc[UR36][R2.64], R0 ;  /* 0x0000000002007986 */ /* 0x0001e2000c101124 */
[----:B------:R-:W-:Y:S05]  /*62b0*/  BRA `(.L_x_8894) ;  /* 0x0000000400b47947 */ /* 0x000fea0003800000 */
.L_x_8902:
        /* <DEDUP_REMOVED lines=21> */
.L_x_8912:
[----:B------:R-:W0:Y:S02]  /*6410*/  F2I.U64.TRUNC R4, R4 ;  /* 0x0000000400047311 */ /* 0x000e24000020d800 */
[----:B0-----:R0:W-:Y:S01]  /*6420*/  STG.E.64 desc[UR36][R2.64], R4 ;  /* 0x0000000402007986 */ /* 0x0011e2000c101b24 */
[----:B------:R-:W-:Y:S05]  /*6430*/  BRA `(.L_x_8894) ;  /* 0x0000000400547947 */ /* 0x000fea0003800000 */
.L_x_8911:
[----:B------:R-:W0:Y:S02]  /*6440*/  F2I.FTZ.U32.TRUNC.NTZ R5, R4 ;  /* 0x0000000400057305 */ /* 0x000e24000021f000 */
[----:B0-----:R0:W-:Y:S01]  /*6450*/  STG.E desc[UR36][R2.64], R5 ;  /* 0x0000000502007986 */ /* 0x0011e2000c101924 */
[----:B------:R-:W-:Y:S05]  /*6460*/  BRA `(.L_x_8894) ;  /* 0x0000000400487947 */ /* 0x000fea0003800000 */
.L_x_8901:
        /* <DEDUP_REMOVED lines=12> */
.L_x_8914:
        /* <DEDUP_REMOVED lines=10> */
.L_x_8913:
[----:B------:R-:W-:-:S09]  /*65d0*/  UISETP.NE.AND UP0, UPT, UR4, 0xf, UPT ;  /* 0x0000000f0400788c */ /* 0x000fd2000bf05270 */
[----:B------:R-:W-:Y:S05]  /*65e0*/  BRA.U !UP0, `(.L_x_8915) ;  /* 0x0000000108e07547 */ /* 0x000fea000b800000 */
[----:B------:R-:W-:-:S09]  /*65f0*/  UISETP.NE.AND UP0, UPT, UR4, 0x17, UPT ;  /* 0x000000170400788c */ /* 0x000fd2000bf05270 */
[----:B------:R-:W-:Y:S05]  /*6600*/  BRA.U !UP0, `(.L_x_8916) ;  /* 0x00000001088c7547 */ /* 0x000fea000b800000 */
[----:B------:R-:W-:-:S09]  /*6610*/  UISETP.NE.AND UP0, UPT, UR4, 0x18, UPT ;  /* 0x000000180400788c */ /* 0x000fd2000bf05270 */
[----:B------:R-:W-:Y:S05]  /*6620*/  BRA.U !UP0, `(.L_x_8917) ;  /* 0x0000000108447547 */ /* 0x000fea000b800000 */
.L_x_8893:
        /* <DEDUP_REMOVED lines=16> */
.L_x_8918:
[----:B------:R-:W-:Y:S05]  /*6730*/  BRA `(.L_x_8894) ;  /* 0x0000000000947947 */ /* 0x000fea0003800000 */
.L_x_8917:
        /* <DEDUP_REMOVED lines=12> */
.L_x_8920:
[----:B------:R-:W-:Y:S05]  /*6800*/  BSYNC.RECONVERGENT B0 ;  /* 0x0000000000007941 */ /* 0x000fea0003800200 */
.L_x_8919:
[----:B------:R-:W-:-:S05]  /*6810*/  LOP3.LUT R5, R0, 0x80, R7, 0xf8, !PT ;  /* 0x0000008000057812 */ /* 0x000fca00078ef807 */
[----:B------:R1:W-:Y:S01]  /*6820*/  STG.E.U8 desc[UR36][R2.64], R5 ;  /* 0x0000000502007986 */ /* 0x0003e2000c101124 */
[----:B------:R-:W-:Y:S05]  /*6830*/  BRA `(.L_x_8894) ;  /* 0x0000000000547947 */ /* 0x000fea0003800000 */
.L_x_8916:
        /* <DEDUP_REMOVED lines=11> */
.L_x_8922:
[----:B------:R-:W-:Y:S01]  /*68f0*/  IMAD.MOV.U32 R0, RZ, RZ, 0x7f ;  /* 0x0000007fff007424 */ /* 0x000fe200078e00ff */
[----:B------:R-:W-:-:S04]  /*6900*/  ISETP.GT.U32.AND P0, PT, R6, 0x7f800000, PT ;  /* 0x7f8000000600780c */ /* 0x000fc80003f04070 */
[----:B------:R-:W-:-:S09]  /*6910*/  SEL R0, R0, 0x7c, P0 ;  /* 0x0000007c00007807 */ /* 0x000fd20000000000 */
.L_x_8923:
[----:B------:R-:W-:Y:S05]  /*6920*/  BSYNC.RECONVERGENT B0 ;  /* 0x0000000000007941 */ /* 0x000fea0003800200 */
.L_x_8921:
[----:B------:R-:W-:-:S04]  /*6930*/  SHF.R.U32.HI R5, RZ, 0x18, R4 ;  /* 0x00000018ff057819 */ /* 0x000fc80000011604 */
[----:B------:R-:W-:-:S05]  /*6940*/  LOP3.LUT R5, R0, 0x80, R5, 0xf8, !PT ;  /* 0x0000008000057812 */ /* 0x000fca00078ef805 */
[----:B------:R2:W-:Y:S01]  /*6950*/  STG.E.U8 desc[UR36][R2.64], R5 ;  /* 0x0000000502007986 */ /* 0x0005e2000c101124 */
[----:B------:R-:W-:Y:S05]  /*6960*/  BRA `(.L_x_8894) ;  /* 0x0000000000087947 */ /* 0x000fea0003800000 */
.L_x_8915:
[----:B------:R-:W-:-:S05]  /*6970*/  F2FP.BF16.F32.PACK_AB R4, RZ, R4 ;  /* 0x00000004ff04723e */ /* 0x000fca00000010ff */
[----:B------:R0:W-:Y:S02]  /*6980*/  STG.E.U16 desc[UR36][R2.64], R4 ;  /* 0x0000000402007986 */ /* 0x0001e4000c101524 */
.L_x_8894:
[----:B------:R-:W-:-:S07]  /*6990*/  VIADD R17, R17, 0x80 ;  /* 0x0000008011117836 */ /* 0x000fce0000000000 */
.L_x_8855:
[----:B------:R-:W-:Y:S05]  /*69a0*/  BSYNC.RECONVERGENT B7 ;  /* 0x0000000000077941 */ /* 0x000fea0003800200 */
.L_x_8854:
        /* <DEDUP_REMOVED lines=307> */
.L_x_8926:
[----:B------:R-:W2:Y:S01]  /*7ce0*/  LDCU.64 UR6, c[0x0][0x588] ;  /* 0x0000b100ff0677ac */ /* 0x000ea20008000a00 */
[----:B------:R-:W-:Y:S01]  /*7cf0*/  BSSY.RECONVERGENT B6, `(.L_x_8927) ;  /* 0x0000101000067945 */ /* 0x000fe20003800200 */
[----:B------:R-:W-:-:S04]  /*7d00*/  UPRMT UR4, UR41, 0x9910, URZ ;  /* 0x0000991029047896 */ /* 0x000fc800080000ff */
[----:B------:R-:W-:Y:S01]  /*7d10*/  UISETP.GT.AND UP0, UPT, UR4, 0x9, UPT ;  /* 0x000000090400788c */ /* 0x000fe2000bf04270 */
[----:B--2---:R-:W-:-:S04]  /*7d20*/  IADD3 R4, P0, PT, R0, UR6, RZ ;  /* 0x0000000600047c10 */ /* 0x004fc8000ff1e0ff */
[----:B-1-34-:R-:W-:-:S04]  /*7d30*/  IADD3.X R5, PT, PT, RZ, UR7, RZ, P0, !PT ;  /* 0x00000007ff057c10 */ /* 0x01afc800087fe4ff */
        /* <DEDUP_REMOVED lines=10> */
[----:B------:R-:W-:Y:S01]  /*7de0*/  IMAD.MOV.U32 R3, RZ, RZ, RZ ;  /* 0x000000ffff037224 */ /* 0x000fe200078e00ff */
[----:B--2---:R-:W1:Y:S01]  /*7df0*/  I2F.S16 R2, R2 ;  /* 0x0000000200027306 */ /* 0x004e620000101400 */
[----:B------:R-:W-:Y:S05]  /*7e00*/  BRA `(.L_x_8933) ;  /* 0x0000000c00bc7947 */ /* 0x000fea0003800000 */
.L_x_8931:
[----:B------:R-:W2:Y:S01]  /*7e10*/  LDG.E.U8 R2, desc[UR36][R4.64] ;  /* 0x0000002404027981 */ /* 0x000ea2000c1e1100 */
[----:B------:R-:W-:Y:S02]  /*7e20*/  MOV R3, RZ ;  /* 0x000000ff00037202 */ /* 0x000fe40000000f00 */
[----:B--2---:R-:W-:Y:S01]  /*7e30*/  I2FP.F32.U32 R2, R2 ;  /* 0x0000000200027245 */ /* 0x004fe20000201000 */
[----:B------:R-:W-:Y:S06]  /*7e40*/  BRA `(.L_x_8933) ;  /* 0x0000000c00ac7947 */ /* 0x000fec0003800000 */
.L_x_8930:
        /* <DEDUP_REMOVED lines=8> */
[----:B--2---:R1:W2:Y:S02]  /*7ed0*/  I2F.S64 R2, R4 ;  /* 0x0000000400027312 */ /* 0x0042a40000301400 */
[----:B-12---:R-:W-:Y:S05]  /*7ee0*/  BRA `(.L_x_8933) ;  /* 0x0000000c00847947 */ /* 0x006fea0003800000 */
.L_x_8935:
[----:B------:R-:W2:Y:S01]  /*7ef0*/  LDG.E R2, desc[UR36][R4.64] ;  /* 0x0000002404027981 */ /* 0x000ea2000c1e1900 */
[----:B------:R-:W-:Y:S01]  /*7f00*/  HFMA2 R3, -RZ, RZ, 0, 0 ;  /* 0x00000000ff037431 */ /* 0x000fe200000001ff */
[----:B--2---:R-:W-:Y:S01]  /*7f10*/  I2FP.F32.S32 R2, R2 ;  /* 0x0000000200027245 */ /* 0x004fe20000201400 */
[----:B------:R-:W-:Y:S06]  /*7f20*/  BRA `(.L_x_8933) ;  /* 0x0000000c00747947 */ /* 0x000fec0003800000 */
.L_x_8934:
[----:B------:R-:W2:Y:S01]  /*7f30*/  LDG.E.U16 R2, desc[UR36][R4.64] ;  /* 0x0000002404027981 */ /* 0x000ea2000c1e1500 */
[----:B------:R-:W-:Y:S01]  /*7f40*/  IMAD.MOV.U32 R3, RZ, RZ, RZ ;  /* 0x000000ffff037224 */ /* 0x000fe200078e00ff */
[----:B--2---:R-:W0:Y:S01]  /*7f50*/  I2F.S16 R2, R2 ;  /* 0x0000000200027306 */ /* 0x004e220000101400 */
[----:B------:R-:W-:Y:S05]  /*7f60*/  BRA `(.L_x_8933) ;  /* 0x0000000c00647947 */ /* 0x000fea0003800000 */
.L_x_8929:
[----:B------:R-:W-:-:S09]  /*7f70*/  UISETP.GT.AND UP0, UPT, UR4, 0x6, UPT ;  /* 0x000000060400788c */ /* 0x000fd2000bf04270 */
[----:B------:R-:W-:Y:S05]  /*7f80*/  BRA.U UP0, `(.L_x_8936) ;  /* 0x00000001002c7547 */ /* 0x000fea000b800000 */
[----:B------:R-:W-:-:S09]  /*7f90*/  UISETP.NE.AND UP0, UPT, UR4, 0x5, UPT ;  /* 0x000000050400788c */ /* 0x000fd2000bf05270 */
[----:B------:R-:W-:Y:S05]  /*7fa0*/  BRA.U !UP0, `(.L_x_8937) ;  /* 0x0000000108147547 */ /* 0x000fea000b800000 */
[----:B------:R-:W-:-:S09]  /*7fb0*/  UISETP.NE.AND UP0, UPT, UR4, 0x6, UPT ;  /* 0x000000060400788c */ /* 0x000fd2000bf05270 */
[----:B------:R-:W-:Y:S05]  /*7fc0*/  BRA.U UP0, `(.L_x_8932) ;  /* 0x0000000900e87547 */ /* 0x000fea000b800000 */
[----:B------:R3:W5:Y:S01]  /*7fd0*/  LDG.E R2, desc[UR36][R4.64] ;  /* 0x0000002404027981 */ /* 0x000762000c1e1900 */
[----:B------:R-:W-:Y:S01]  /*7fe0*/  MOV R3, RZ ;  /* 0x000000ff00037202 */ /* 0x000fe20000000f00 */
[----:B------:R-:W-:Y:S06]  /*7ff0*/  BRA `(.L_x_8933) ;  /* 0x0000000c00407947 */ /* 0x000fec0003800000 */
.L_x_8937:
[----:B------:R-:W2:Y:S01]  /*8000*/  LDG.E.U16 R2, desc[UR36][R4.64] ;  /* 0x0000002404027981 */ /* 0x000ea2000c1e1500 */
[----:B------:R-:W-:Y:S02]  /*8010*/  IMAD.MOV.U32 R3, RZ, RZ, RZ ;  /* 0x000000ffff037224 */ /* 0x000fe400078e00ff */
[----:B--2---:R-:W-:Y:S01]  /*8020*/  HADD2.F32 R2, -RZ, R2.H0_H0 ;  /* 0x20000002ff027230 */ /* 0x004fe20000004100 */
[----:B------:R-:W-:Y:S06]  /*8030*/  BRA `(.L_x_8933) ;  /* 0x0000000c00307947 */ /* 0x000fec0003800000 */
.L_x_8936:
        /* <DEDUP_REMOVED lines=8> */
.L_x_8939:
[----:B------:R-:W2:Y:S02]  /*80c0*/  LDG.E R3, desc[UR36][R4.64] ;  /* 0x0000002404037981 */ /* 0x000ea4000c1e1900 */
[--C-:B--2---:R-:W-:Y:S02]  /*80d0*/  HADD2.F32 R2, -RZ, R3.reuse.H0_H0 ;  /* 0x20000003ff027230 */ /* 0x104fe40000004100 */
[----:B------:R-:W-:Y:S01]  /*80e0*/  HADD2.F32 R3, -RZ, R3.H1_H1 ;  /* 0x30000003ff037230 */ /* 0x000fe20000004100 */
[----:B------:R-:W-:Y:S06]  /*80f0*/  BRA `(.L_x_8933) ;  /* 0x0000000c00007947 */ /* 0x000fec0003800000 */
.L_x_8938:
[----:B------:R-:W2:Y:S01]  /*8100*/  LDG.E.64 R4, desc[UR36][R4.64] ;  /* 0x0000002404047981 */ /* 0x000ea2000c1e1b00 */
[----:B------:R-:W-:Y:S01]  /*8110*/  UMOV UR4, 0xf0000000 ;  /* 0xf000000000047882 */ /* 0x000fe20000000000 */
[----:B------:R-:W-:Y:S01]  /*8120*/  UMOV UR5, 0x380fffff ;  /* 0x380fffff00057882 */ /* 0x000fe20000000000 */
[----:B------:R-:W-:Y:S01]  /*8130*/  MOV R3, RZ ;  /* 0x000000ff00037202 */ /* 0x000fe20000000f00 */
        /* <DEDUP_REMOVED lines=8> */
.L_x_8928:
        /* <DEDUP_REMOVED lines=13> */
.L_x_8942:
        /* <DEDUP_REMOVED lines=22> */
.L_x_8941:
        /* <DEDUP_REMOVED lines=26> */
.L_x_8944:
[----:B------:R-:W2:Y:S02]  /*8590*/  LDG.E.U8 R3, desc[UR36][R4.64] ;  /* 0x0000002404037981 */ /* 0x000ea4000c1e1100 */
[C---:B--2---:R-:W-:Y:S01]  /*85a0*/  SHF.L.U32 R0, R3.reuse, 0x19, RZ ;  /* 0x0000001903007819 */ /* 0x044fe200000006ff */
[----:B------:R-:W-:-:S03]  /*85b0*/  IMAD.SHL.U32 R3, R3, 0x100, RZ ;  /* 0x0000010003037824 */ /* 0x000fc600078e00ff */
[----:B------:R-:W-:Y:S02]  /*85c0*/  ISETP.GE.U32.AND P0, PT, R0, 0x8000000, PT ;  /* 0x080000000000780c */ /* 0x000fe40003f06070 */
[----:B------:R-:W-:-:S11]  /*85d0*/  PRMT R7, R3, 0x9910, RZ ;  /* 0x0000991003077816 */ /* 0x000fd600000000ff */
[----:B------:R-:W-:Y:S02]  /*85e0*/  @!P0 LOP3.LUT R2, R3, 0x7f00, RZ, 0xc0, !PT ;  /* 0x00007f0003028812 */ /* 0x000fe400078ec0ff */
[----:B------:R-:W-:Y:S02]  /*85f0*/  @P0 LEA.HI R0, R0, 0x70000000, RZ, 0x1c ;  /* 0x7000000000000811 */ /* 0x000fe400078fe0ff */
[----:B------:R-:W-:Y:S02]  /*8600*/  @!P0 LOP3.LUT R2, R2, 0x3f000000, RZ, 0xfc, !PT ;  /* 0x3f00000002028812 */ /* 0x000fe400078efcff */
[----:B------:R-:W-:Y:S01]  /*8610*/  MOV R3, RZ ;  /* 0x000000ff00037202 */ /* 0x000fe20000000f00 */
[----:B------:R-:W-:Y:S02]  /*8620*/  @P0 FMUL.FTZ R0, R0, 1.9259299443872358531e-34 ;  /* 0x0780000000000820 */ /* 0x000fe40000410000 */
[----:B------:R-:W-:-:S05]  /*8630*/  @!P0 FADD.FTZ R0, R2, -0.5 ;  /* 0xbf00000002008421 */ /* 0x000fca0000010000 */
[----:B------:R-:W-:Y:S01]  /*8640*/  LOP3.LUT R2, R0, 0x80000000, R7, 0xf8, !PT ;  /* 0x8000000000027812 */ /* 0x000fe200078ef807 */
[----:B------:R-:W-:Y:S06]  /*8650*/  BRA `(.L_x_8933) ;  /* 0x0000000400a87947 */ /* 0x000fec0003800000 */
.L_x_8943:
[----:B------:R-:W2:Y:S01]  /*8660*/  LDG.E.U16 R2, desc[UR36][R4.64] ;  /* 0x0000002404027981 */ /* 0x000ea2000c1e1500 */
[----:B------:R-:W-:Y:S01]  /*8670*/  IMAD.MOV.U32 R3, RZ, RZ, RZ ;  /* 0x000000ffff037224 */ /* 0x000fe200078e00ff */
[----:B--2---:R-:W-:Y:S01]  /*8680*/  SHF.L.U32 R2, R2, 0x10, RZ ;  /* 0x0000001002027819 */ /* 0x004fe200000006ff */
[----:B------:R-:W-:Y:S06]  /*8690*/  BRA `(.L_x_8933) ;  /* 0x0000000400987947 */ /* 0x000fec0003800000 */
.L_x_8940:
        /* <DEDUP_REMOVED lines=12> */
.L_x_8947:
        /* <DEDUP_REMOVED lines=20> */
.L_x_8949:
[----:B------:R-:W-:Y:S05]  /*88a0*/  BSYNC.RECONVERGENT B0 ;  /* 0x0000000000007941 */ /* 0x000fea0003800200 */
.L_x_8948:
[----:B------:R-:W-:Y:S01]  /*88b0*/  IMAD.SHL.U32 R0, R0, 0x100000, RZ ;  /* 0x0010000000007824 */ /* 0x000fe200078e00ff */
[----:B------:R-:W-:-:S04]  /*88c0*/  LEA R2, R2, 0x3b800000, 0x17 ;  /* 0x3b80000002027811 */ /* 0x000fc800078eb8ff */
[----:B------:R-:W-:Y:S01]  /*88d0*/  LOP3.LUT R2, R2, R0, R9, 0xfe, !PT ;  /* 0x0000000002027212 */ /* 0x000fe200078efe09 */
[----:B------:R-:W-:Y:S06]  /*88e0*/  BRA `(.L_x_8933) ;  /* 0x0000000400047947 */ /* 0x000fec0003800000 */
.L_x_8946:
        /* <DEDUP_REMOVED lines=20> */
.L_x_8951:
[----:B------:R-:W-:Y:S05]  /*8a30*/  BSYNC.RECONVERGENT B0 ;  /* 0x0000000000007941 */ /* 0x000fea0003800200 */
.L_x_8950:
[----:B------:R-:W-:Y:S01]  /*8a40*/  IMAD.SHL.U32 R0, R0, 0x200000, RZ ;  /* 0x0020000000007824 */ /* 0x000fe200078e00ff */
[----:B------:R-:W-:-:S04]  /*8a50*/  LEA R2, R2, 0x37800000, 0x17 ;  /* 0x3780000002027811 */ /* 0x000fc800078eb8ff */
[----:B------:R-:W-:Y:S01]  /*8a60*/  LOP3.LUT R2, R2, R0, R9, 0xfe, !PT ;  /* 0x0000000002027212 */ /* 0x000fe200078efe09 */
[----:B------:R-:W-:Y:S06]  /*8a70*/  BRA `(.L_x_8933) ;  /* 0x0000000000a07947 */ /* 0x000fec0003800000 */
.L_x_8945:
[----:B------:R-:W-:-:S09]  /*8a80*/  UISETP.NE.AND UP0, UPT, UR4, 0x1c, UPT ;  /* 0x0000001c0400788c */ /* 0x000fd2000bf05270 */
[----:B------:R-:W-:Y:S05]  /*8a90*/  BRA.U !UP0, `(.L_x_8952) ;  /* 0x00000001088c7547 */ /* 0x000fea000b800000 */
[----:B------:R-:W-:-:S09]  /*8aa0*/  UISETP.NE.AND UP0, UPT, UR4, 0x1d, UPT ;  /* 0x0000001d0400788c */ /* 0x000fd2000bf05270 */
[----:B------:R-:W-:Y:S05]  /*8ab0*/  BRA.U !UP0, `(.L_x_8953) ;  /* 0x0000000108747547 */ /* 0x000fea000b800000 */
[----:B------:R-:W-:-:S09]  /*8ac0*/  UISETP.NE.AND UP0, UPT, UR4, 0x2c, UPT ;  /* 0x0000002c0400788c */ /* 0x000fd2000bf05270 */
[----:B------:R-:W-:Y:S05]  /*8ad0*/  BRA.U UP0, `(.L_x_8932) ;  /* 0x0000000100247547 */ /* 0x000fea000b800000 */
[----:B------:R-:W2:Y:S01]  /*8ae0*/  LDG.E.U8 R4, desc[UR36][R4.64] ;  /* 0x0000002404047981 */ /* 0x000ea2000c1e1100 */
[----:B------:R-:W-:Y:S02]  /*8af0*/  HFMA2 R2, -RZ, RZ, 3.814697265625e-06, 0 ;  /* 0x00400000ff027431 */ /* 0x000fe400000001ff */
[----:B------:R-:W-:Y:S01]  /*8b00*/  IMAD.MOV.U32 R3, RZ, RZ, RZ ;  /* 0x000000ffff037224 */ /* 0x000fe200078e00ff */
[----:B--2---:R-:W-:-:S13]  /*8b10*/  ISETP.NE.AND P0, PT, R4, RZ, PT ;  /* 0x000000ff0400720c */ /* 0x004fda0003f05270 */
[----:B------:R-:W-:Y:S05]  /*8b20*/  @!P0 BRA `(.L_x_8933) ;  /* 0x0000000000748947 */ /* 0x000fea0003800000 */
[----:B------:R-:W-:-:S13]  /*8b30*/  ISETP.NE.AND P0, PT, R4, 0xff, PT ;  /* 0x000000ff0400780c */ /* 0x000fda0003f05270 */
[----:B------:R-:W-:Y:S01]  /*8b40*/  @!P0 MOV R2, 0x7f800001 ;  /* 0x7f80000100028802 */ /* 0x000fe20000000f00 */
[----:B------:R-:W-:Y:S01]  /*8b50*/  @P0 IMAD.SHL.U32 R2, R4, 0x800000, RZ ;  /* 0x0080000004020824 */ /* 0x000fe200078e00ff */
[----:B------:R-:W-:Y:S06]  /*8b60*/  BRA `(.L_x_8933) ;  /* 0x0000000000647947 */ /* 0x000fec0003800000 */
.L_x_8932:
        /* <DEDUP_REMOVED lines=16> */
.L_x_8954:
[----:B------:R-:W-:Y:S01]  /*8c70*/  CS2R R2, SRZ ;  /* 0x0000000000027805 */ /* 0x000fe2000001ff00 */
[----:B------:R-:W-:Y:S06]  /*8c80*/  BRA `(.L_x_8933) ;  /* 0x00000000001c7947 */ /* 0x000fec0003800000 */
.L_x_8953:
[----:B------:R-:W2:Y:S01]  /*8c90*/  LDG.E.64 R4, desc[UR36][R4.64] ;  /* 0x0000002404047981 */ /* 0x000ea2000c1e1b00 */
[----:B------:R-:W-:Y:S01]  /*8ca0*/  IMAD.MOV.U32 R3, RZ, RZ, RZ ;  /* 0x000000ffff037224 */ /* 0x000fe200078e00ff */
[----:B--2---:R0:W1:Y:S02]  /*8cb0*/  I2F.U64 R2, R4 ;  /* 0x0000000400027312 */ /* 0x0040640000301000 */
[----:B01----:R-:W-:Y:S05]  /*8cc0*/  BRA `(.L_x_8933) ;  /* 0x00000000000c7947 */ /* 0x003fea0003800000 */
.L_x_8952:
[----:B------:R-:W2:Y:S01]  /*8cd0*/  LDG.E R2, desc[UR36][R4.64] ;  /* 0x0000002404027981 */ /* 0x000ea2000c1e1900 */
[----:B------:R-:W-:Y:S01]  /*8ce0*/  HFMA2 R3, -RZ, RZ, 0, 0 ;  /* 0x00000000ff037431 */ /* 0x000fe200000001ff */
[----:B--2---:R-:W-:-:S07]  /*8cf0*/  I2FP.F32.U32 R2, R2 ;  /* 0x0000000200027245 */ /* 0x004fce0000201000 */
.L_x_8933:
[----:B------:R-:W-:Y:S05]  /*8d00*/  BSYNC.RECONVERGENT B6 ;  /* 0x0000000000067941 */ /* 0x000fea0003800200 */
.L_x_8927:
        /* <DEDUP_REMOVED lines=29> */
.L_x_8958:
[----:B------:R-:W0:Y:S08]  /*8ee0*/  MUFU.RCP R4, R0 ;  /* 0x0000000000047308 */ /* 0x000e300000001000 */
[----:B------:R-:W1:Y:S01]  /*8ef0*/  MUFU.RCP R5, R6 ;  /* 0x0000000600057308 */ /* 0x000e620000001000 */
[----:B0-----:R-:W-:Y:S01]  /*8f00*/  FADD.FTZ R4, R4, -RZ ;  /* 0x800000ff04047221 */ /* 0x001fe20000010000 */
[----:B-1----:R-:W-:Y:S01]  /*8f10*/  FMUL.FTZ R5, RZ, R5 ;  /* 0x00000005ff057220 */ /* 0x002fe20000410000 */
[----:B------:R-:W-:Y:S06]  /*8f20*/  BRA `(.L_x_8956) ;  /* 0x0000000000207947 */ /* 0x000fec0003800000 */
.L_x_8957:
        /* <DEDUP_REMOVED lines=8> */
.L_x_8956:
[----:B------:R-:W-:Y:S05]  /*8fb0*/  BSYNC.RECONVERGENT B0 ;  /* 0x0000000000007941 */ /* 0x000fea0003800200 */
.L_x_8955:
        /* <DEDUP_REMOVED lines=17> */
.L_x_8962:
[----:B------:R-:W0:Y:S02]  /*90d0*/  F2I.S64.TRUNC R4, R4 ;  /* 0x0000000400047311 */ /* 0x000e24000020d900 */
[----:B0-----:R-:W-:-:S05]  /*90e0*/  MOV R7, R4 ;  /* 0x0000000400077202 */ /* 0x001fca0000000f00 */
[----:B------:R0:W-:Y:S01]  /*90f0*/  STG.E.U8 desc[UR36][R2.64], R7 ;  /* 0x0000000702007986 */ /* 0x0001e2000c101124 */
[----:B------:R-:W-:Y:S05]  /*9100*/  BRA `(.L_x_8964) ;  /* 0x0000000c003c7947 */ /* 0x000fea0003800000 */
.L_x_8961:
        /* <DEDUP_REMOVED lines=9> */
.L_x_8966:
[----:B------:R-:W0:Y:S02]  /*91a0*/  F2I.FTZ.TRUNC.NTZ R5, R4 ;  /* 0x0000000400057305 */ /* 0x000e24000021f100 */
[----:B0-----:R3:W-:Y:S01]  /*91b0*/  STG.E desc[UR36][R2.64], R5 ;  /* 0x0000000502007986 */ /* 0x0017e2000c101924 */
[----:B------:R-:W-:Y:S05]  /*91c0*/  BRA `(.L_x_8964) ;  /* 0x0000000c000c7947 */ /* 0x000fea0003800000 */
.L_x_8965:
[----:B------:R-:W0:Y:S02]  /*91d0*/  F2I.FTZ.TRUNC.NTZ R5, R4 ;  /* 0x0000000400057305 */ /* 0x000e24000021f100 */
[----:B0-----:R2:W-:Y:S01]  /*91e0*/  STG.E.U16 desc[UR36][R2.64], R5 ;  /* 0x0000000502007986 */ /* 0x0015e2000c101524 */
[----:B------:R-:W-:Y:S05]  /*91f0*/  BRA `(.L_x_8964) ;  /* 0x0000000c00007947 */ /* 0x000fea0003800000 */
.L_x_8960:
        /* <DEDUP_REMOVED lines=8> */
.L_x_8968:
[----:B------:R-:W-:-:S05]  /*9280*/  F2FP.F16.F32.PACK_AB R4, RZ, R4 ;  /* 0x00000004ff04723e */ /* 0x000fca00000000ff */
[----:B------:R0:W-:Y:S01]  /*9290*/  STG.E.U16 desc[UR36][R2.64], R4 ;  /* 0x0000000402007986 */ /* 0x0001e2000c101524 */
[----:B------:R-:W-:Y:S05]  /*92a0*/  BRA `(.L_x_8964) ;  /* 0x0000000800d47947 */ /* 0x000fea0003800000 */
.L_x_8967:
        /* <DEDUP_REMOVED lines=8> */
.L_x_8970:
[----:B------:R-:W-:-:S05]  /*9330*/  F2FP.F16.F32.PACK_AB R5, R5, R4 ;  /* 0x000000040505723e */ /* 0x000fca00000000ff */
[----:B------:R0:W-:Y:S01]  /*9340*/  STG.E desc[UR36][R2.64], R5 ;  /* 0x0000000502007986 */ /* 0x0001e2000c101924 */
[----:B------:R-:W-:Y:S05]  /*9350*/  BRA `(.L_x_8964) ;  /* 0x0000000800a87947 */ /* 0x000fea0003800000 */
.L_x_8969:
[----:B------:R-:W-:-:S06]  /*9360*/  FMUL.FTZ R4, R4, 1 ;  /* 0x3f80000004047820 */ /* 0x000fcc0000410000 */
[----:B------:R-:W0:Y:S02]  /*9370*/  F2F.F64.F32 R4, R4 ;  /* 0x0000000400047310 */ /* 0x000e240000201800 */
[----:B0-----:R0:W-:Y:S01]  /*9380*/  STG.E.64 desc[UR36][R2.64], R4 ;  /* 0x0000000402007986 */ /* 0x0011e2000c101b24 */
[----:B------:R-:W-:Y:S05]  /*9390*/  BRA `(.L_x_8964) ;  /* 0x0000000800987947 */ /* 0x000fea0003800000 */
.L_x_8959:
        /* <DEDUP_REMOVED lines=13> */
.L_x_8974:
        /* <DEDUP_REMOVED lines=16> */
.L_x_8977:
[----:B------:R-:W-:-:S04]  /*9570*/  SHF.R.U32.HI R4, RZ, 0x18, R4 ;  /* 0x00000018ff047819 */ /* 0x000fc80000011604 */
[----:B------:R-:W-:-:S04]  /*9580*/  LOP3.LUT R4, R5, 0x80, R4, 0xf8, !PT ;  /* 0x0000008005047812 */ /* 0x000fc800078ef804 */
[----:B------:R-:W-:-:S07]  /*9590*/  PRMT R0, R4, 0x7610, R0 ;  /* 0x0000761004007816 */ /* 0x000fce0000000000 */
.L_x_8976:
[----:B------:R-:W-:Y:S05]  /*95a0*/  BSYNC.RECONVERGENT B0 ;  /* 0x0000000000007941 */ /* 0x000fea0003800200 */
.L_x_8975:
[----:B------:R0:W-:Y:S01]  /*95b0*/  STG.E.U8 desc[UR36][R2.64], R0 ;  /* 0x0000000002007986 */ /* 0x0001e2000c101124 */
[----:B------:R-:W-:Y:S05]  /*95c0*/  BRA `(.L_x_8964) ;  /* 0x00000008000c7947 */ /* 0x000fea0003800000 */
.L_x_8973:
        /* <DEDUP_REMOVED lines=16> */
.L_x_8980:
[----:B------:R-:W-:-:S04]  /*96d0*/  SHF.R.U32.HI R4, RZ, 0x18, R4 ;  /* 0x00000018ff047819 */ /* 0x000fc80000011604 */
[----:B------:R-:W-:-:S04]  /*96e0*/  LOP3.LUT R5, R5, 0x80, R4, 0xf8, !PT ;  /* 0x0000008005057812 */ /* 0x000fc800078ef804 */
[----:B------:R-:W-:-:S07]  /*96f0*/  PRMT R0, R5, 0x7610, R0 ;  /* 0x0000761005007816 */ /* 0x000fce0000000000 */
.L_x_8979:
[----:B------:R-:W-:Y:S05]  /*9700*/  BSYNC.RECONVERGENT B0 ;  /* 0x0000000000007941 */ /* 0x000fea0003800200 */
.L_x_8978:
[----:B------:R0:W-:Y:S01]  /*9710*/  STG.E.U8 desc[UR36][R2.64], R0 ;  /* 0x0000000002007986 */ /* 0x0001e2000c101124 */
[----:B------:R-:W-:Y:S05]  /*9720*/  BRA `(.L_x_8964) ;  /* 0x0000000400b47947 */ /* 0x000fea0003800000 */
.L_x_8972:
        /* <DEDUP_REMOVED lines=21> */
.L_x_8982:
[----:B------:R-:W0:Y:S02]  /*9880*/  F2I.U64.TRUNC R4, R4 ;  /* 0x0000000400047311 */ /* 0x000e24000020d800 */
[----:B0-----:R0:W-:Y:S01]  /*9890*/  STG.E.64 desc[UR36][R2.64], R4 ;  /* 0x0000000402007986 */ /* 0x0011e2000c101b24 */
[----:B------:R-:W-:Y:S05]  /*98a0*/  BRA `(.L_x_8964) ;  /* 0x0000000400547947 */ /* 0x000fea0003800000 */
.L_x_8981:
[----:B------:R-:W0:Y:S02]  /*98b0*/  F2I.FTZ.U32.TRUNC.NTZ R5, R4 ;  /* 0x0000000400057305 */ /* 0x000e24000021f000 */
[----:B0-----:R0:W-:Y:S01]  /*98c0*/  STG.E desc[UR36][R2.64], R5 ;  /* 0x0000000502007986 */ /* 0x0011e2000c101924 */
[----:B------:R-:W-:Y:S05]  /*98d0*/  BRA `(.L_x_8964) ;  /* 0x0000000400487947 */ /* 0x000fea0003800000 */
.L_x_8971:
        /* <DEDUP_REMOVED lines=12> */
.L_x_8984:
        /* <DEDUP_REMOVED lines=10> */
.L_x_8983:
[----:B------:R-:W-:-:S09]  /*9a40*/  UISETP.NE.AND UP0, UPT, UR4, 0xf, UPT ;  /* 0x0000000f0400788c */ /* 0x000fd2000bf05270 */
[----:B------:R-:W-:Y:S05]  /*9a50*/  BRA.U !UP0, `(.L_x_8985) ;  /* 0x0000000108e07547 */ /* 0x000fea000b800000 */
[----:B------:R-:W-:-:S09]  /*9a60*/  UISETP.NE.AND UP0, UPT, UR4, 0x17, UPT ;  /* 0x000000170400788c */ /* 0x000fd2000bf05270 */
[----:B------:R-:W-:Y:S05]  /*9a70*/  BRA.U !UP0, `(.L_x_8986) ;  /* 0x00000001088c7547 */ /* 0x000fea000b800000 */
[----:B------:R-:W-:-:S09]  /*9a80*/  UISETP.NE.AND UP0, UPT, UR4, 0x18, UPT ;  /* 0x000000180400788c */ /* 0x000fd2000bf05270 */
[----:B------:R-:W-:Y:S05]  /*9a90*/  BRA.U !UP0, `(.L_x_8987) ;  /* 0x0000000108447547 */ /* 0x000fea000b800000 */
.L_x_8963:
        /* <DEDUP_REMOVED lines=16> */
.L_x_8988:
[----:B------:R-:W-:Y:S05]  /*9ba0*/  BRA `(.L_x_8964) ;  /* 0x0000000000947947 */ /* 0x000fea0003800000 */
.L_x_8987:
        /* <DEDUP_REMOVED lines=12> */
.L_x_8990:
[----:B------:R-:W-:Y:S05]  /*9c70*/  BSYNC.RECONVERGENT B0 ;  /* 0x0000000000007941 */ /* 0x000fea0003800200 */
.L_x_8989:
[----:B------:R-:W-:-:S05]  /*9c80*/  LOP3.LUT R5, R0, 0x80, R7, 0xf8, !PT ;  /* 0x0000008000057812 */ /* 0x000fca00078ef807 */
[----:B------:R0:W-:Y:S01]  /*9c90*/  STG.E.U8 desc[UR36][R2.64], R5 ;  /* 0x0000000502007986 */ /* 0x0001e2000c101124 */
[----:B------:R-:W-:Y:S05]  /*9ca0*/  BRA `(.L_x_8964) ;  /* 0x0000000000547947 */ /* 0x000fea0003800000 */
.L_x_8986:
        /* <DEDUP_REMOVED lines=11> */
.L_x_8992:
[----:B------:R-:W-:Y:S01]  /*9d60*/  IMAD.MOV.U32 R0, RZ, RZ, 0x7f ;  /* 0x0000007fff007424 */ /* 0x000fe200078e00ff */
[----:B------:R-:W-:-:S04]  /*9d70*/  ISETP.GT.U32.AND P0, PT, R6, 0x7f800000, PT ;  /* 0x7f8000000600780c */ /* 0x000fc80003f04070 */
[----:B------:R-:W-:-:S09]  /*9d80*/  SEL R0, R0, 0x7c, P0 ;  /* 0x0000007c00007807 */ /* 0x000fd20000000000 */
.L_x_8993:
[----:B------:R-:W-:Y:S05]  /*9d90*/  BSYNC.RECONVERGENT B0 ;  /* 0x0000000000007941 */ /* 0x000fea0003800200 */
.L_x_8991:
[----:B------:R-:W-:-:S04]  /*9da0*/  SHF.R.U32.HI R5, RZ, 0x18, R4 ;  /* 0x00000018ff057819 */ /* 0x000fc80000011604 */
[----:B------:R-:W-:-:S05]  /*9db0*/  LOP3.LUT R5, R0, 0x80, R5, 0xf8, !PT ;  /* 0x0000008000057812 */ /* 0x000fca00078ef805 */
[----:B------:R0:W-:Y:S01]  /*9dc0*/  STG.E.U8 desc[UR36][R2.64], R5 ;  /* 0x0000000502007986 */ /* 0x0001e2000c101124 */
[----:B------:R-:W-:Y:S05]  /*9dd0*/  BRA `(.L_x_8964) ;  /* 0x0000000000087947 */ /* 0x000fea0003800000 */
.L_x_8985:
[----:B------:R-:W-:-:S05]  /*9de0*/  F2FP.BF16.F32.PACK_AB R4, RZ, R4 ;  /* 0x00000004ff04723e */ /* 0x000fca00000010ff */
[----:B------:R0:W-:Y:S02]  /*9df0*/  STG.E.U16 desc[UR36][R2.64], R4 ;  /* 0x0000000402007986 */ /* 0x0001e4000c101524 */
.L_x_8964:
[----:B------:R-:W-:-:S07]  /*9e00*/  IADD3 R17, PT, PT, R17, 0x80, RZ ;  /* 0x0000008011117810 */ /* 0x000fce0007ffe0ff */
.L_x_8925:
[----:B------:R-:W-:Y:S05]  /*9e10*/  BSYNC.RECONVERGENT B7 ;  /* 0x0000000000077941 */ /* 0x000fea0003800200 */
.L_x_8924:
        /* <DEDUP_REMOVED lines=306> */
.L_x_8994:
[----:B------:R-:W0:Y:S01]  /*b140*/  LDCU.128 UR8, c[0x0][0x580] ;  /* 0x0000b000ff0877ac */ /* 0x000e220008000c00 */
[----:B------:R-:W-:Y:S01]  /*b150*/  BSSY.RECONVERGENT B6, `(.L_x_8995) ;  /* 0x0000103000067945 */ /* 0x000fe20003800200 */
[----:B------:R-:W-:-:S04]  /*b160*/  UPRMT UR4, UR41, 0x9910, URZ ;  /* 0x0000991029047896 */ /* 0x000fc800080000ff */
[----:B------:R-:W-:Y:S01]  /*b170*/  UISETP.GT.AND UP0, UPT, UR4, 0x9, UPT ;  /* 0x000000090400788c */ /* 0x000fe2000bf04270 */
[----:B0-----:R-:W-:Y:S02]  /*b180*/  IADD3 R16, P0, PT, R16, UR8, RZ ;  /* 0x0000000810107c10 */ /* 0x001fe4000ff1e0ff */
[----:B--2-4-:R-:W-:-:S03]  /*b190*/  IADD3 R4, P1, PT, R0, UR10, RZ ;  /* 0x0000000a00047c10 */ /* 0x014fc6000ff3e0ff */
[----:B------:R-:W-:Y:S01]  /*b1a0*/  IMAD.X R17, RZ, RZ, UR9, P0 ;  /* 0x00000009ff117e24 */ /* 0x000fe200080e06ff */
[----:B-1-3--:R-:W-:Y:S02]  /*b1b0*/  IADD3.X R5, PT, PT, RZ, UR11, RZ, P1, !PT ;  /* 0x0000000bff057c10 */ /* 0x00afe40008ffe4ff */
        /* <DEDUP_REMOVED lines=11> */
[----:B--2---:R-:W3:Y:S01]  /*b270*/  I2F.S16 R2, R2 ;  /* 0x0000000200027306 */ /* 0x004ee20000101400 */
[----:B------:R-:W-:Y:S05]  /*b280*/  BRA `(.L_x_9001) ;  /* 0x0000000c00bc7947 */ /* 0x000fea0003800000 */
.L_x_8999:
[----:B------:R-:W2:Y:S01]  /*b290*/  LDG.E.U8 R2, desc[UR36][R4.64] ;  /* 0x0000002404027981 */ /* 0x000ea2000c1e1100 */
[----:B------:R-:W-:Y:S02]  /*b2a0*/  MOV R3, RZ ;  /* 0x000000ff00037202 */ /* 0x000fe40000000f00 */
[----:B--2---:R-:W-:Y:S01]  /*b2b0*/  I2FP.F32.U32 R2, R2 ;  /* 0x0000000200027245 */ /* 0x004fe20000201000 */
[----:B------:R-:W-:Y:S06]  /*b2c0*/  BRA `(.L_x_9001) ;  /* 0x0000000c00ac7947 */ /* 0x000fec0003800000 */
.L_x_8998:
        /* <DEDUP_REMOVED lines=8> */
[----:B--2---:R3:W4:Y:S02]  /*b350*/  I2F.S64 R2, R4 ;  /* 0x0000000400027312 */ /* 0x0047240000301400 */
[----:B---34-:R-:W-:Y:S05]  /*b360*/  BRA `(.L_x_9001) ;  /* 0x0000000c00847947 */ /* 0x018fea0003800000 */
.L_x_9003:
[----:B------:R-:W2:Y:S01]  /*b370*/  LDG.E R2, desc[UR36][R4.64] ;  /* 0x0000002404027981 */ /* 0x000ea2000c1e1900 */
[----:B------:R-:W-:Y:S01]  /*b380*/  HFMA2 R3, -RZ, RZ, 0, 0 ;  /* 0x00000000ff037431 */ /* 0x000fe200000001ff */
[----:B--2---:R-:W-:Y:S01]  /*b390*/  I2FP.F32.S32 R2, R2 ;  /* 0x0000000200027245 */ /* 0x004fe20000201400 */
[----:B------:R-:W-:Y:S06]  /*b3a0*/  BRA `(.L_x_9001) ;  /* 0x0000000c00747947 */ /* 0x000fec0003800000 */
.L_x_9002:
[----:B------:R-:W2:Y:S01]  /*b3b0*/  LDG.E.U16 R2, desc[UR36][R4.64] ;  /* 0x0000002404027981 */ /* 0x000ea2000c1e1500 */
[----:B------:R-:W-:Y:S01]  /*b3c0*/  IMAD.MOV.U32 R3, RZ, RZ, RZ ;  /* 0x000000ffff037224 */ /* 0x000fe200078e00ff */
[----:B--2---:R-:W2:Y:S01]  /*b3d0*/  I2F.S16 R2, R2 ;  /* 0x0000000200027306 */ /* 0x004ea20000101400 */
[----:B------:R-:W-:Y:S05]  /*b3e0*/  BRA `(.L_x_9001) ;  /* 0x0000000c00647947 */ /* 0x000fea0003800000 */
.L_x_8997:
        /* <DEDUP_REMOVED lines=9> */
.L_x_9005:
[----:B------:R-:W2:Y:S01]  /*b480*/  LDG.E.U16 R2, desc[UR36][R4.64] ;  /* 0x0000002404027981 */ /* 0x000ea2000c1e1500 */
[----:B------:R-:W-:Y:S02]  /*b490*/  IMAD.MOV.U32 R3, RZ, RZ, RZ ;  /* 0x000000ffff037224 */ /* 0x000fe400078e00ff */
[----:B--2---:R-:W-:Y:S01]  /*b4a0*/  HADD2.F32 R2, -RZ, R2.H0_H0 ;  /* 0x20000002ff027230 */ /* 0x004fe20000004100 */
[----:B------:R-:W-:Y:S06]  /*b4b0*/  BRA `(.L_x_9001) ;  /* 0x0000000c00307947 */ /* 0x000fec0003800000 */
.L_x_9004:
        /* <DEDUP_REMOVED lines=8> */
.L_x_9007:
[----:B------:R-:W2:Y:S02]  /*b540*/  LDG.E R3, desc[UR36][R4.64] ;  /* 0x0000002404037981 */ /* 0x000ea4000c1e1900 */
[--C-:B--2---:R-:W-:Y:S02]  /*b550*/  HADD2.F32 R2, -RZ, R3.reuse.H0_H0 ;  /* 0x20000003ff027230 */ /* 0x104fe40000004100 */
[----:B------:R-:W-:Y:S01]  /*b560*/  HADD2.F32 R3, -RZ, R3.H1_H1 ;  /* 0x30000003ff037230 */ /* 0x000fe20000004100 */
[----:B------:R-:W-:Y:S06]  /*b570*/  BRA `(.L_x_9001) ;  /* 0x0000000c00007947 */ /* 0x000fec0003800000 */
.L_x_9006:
        /* <DEDUP_REMOVED lines=12> */
.L_x_8996:
        /* <DEDUP_REMOVED lines=13> */
.L_x_9010:
        /* <DEDUP_REMOVED lines=22> */
.L_x_9009:
        /* <DEDUP_REMOVED lines=26> */
.L_x_9012:
        /* <DEDUP_REMOVED lines=13> */
.L_x_9011:
[----:B------:R-:W2:Y:S01]  /*bae0*/  LDG.E.U16 R2, desc[UR36][R4.64] ;  /* 0x0000002404027981 */ /* 0x000ea2000c1e1500 */
[----:B------:R-:W-:Y:S01]  /*baf0*/  IMAD.MOV.U32 R3, RZ, RZ, RZ ;  /* 0x000000ffff037224 */ /* 0x000fe200078e00ff */
[----:B--2---:R-:W-:Y:S01]  /*bb00*/  SHF.L.U32 R2, R2, 0x10, RZ ;  /* 0x0000001002027819 */ /* 0x004fe200000006ff */
[----:B------:R-:W-:Y:S06]  /*bb10*/  BRA `(.L_x_9001) ;  /* 0x0000000400987947 */ /* 0x000fec0003800000 */
.L_x_9008:
        /* <DEDUP_REMOVED lines=12> */
.L_x_9015:
        /* <DEDUP_REMOVED lines=20> */
.L_x_9017:
[----:B------:R-:W-:Y:S05]  /*bd20*/  BSYNC.RECONVERGENT B0 ;  /* 0x0000000000007941 */ /* 0x000fea0003800200 */
.L_x_9016:
[----:B------:R-:W-:Y:S01]  /*bd30*/  IMAD.SHL.U32 R0, R0, 0x100000, RZ ;  /* 0x0010000000007824 */ /* 0x000fe200078e00ff */
[----:B------:R-:W-:-:S04]  /*bd40*/  LEA R2, R2, 0x3b800000, 0x17 ;  /* 0x3b80000002027811 */ /* 0x000fc800078eb8ff */
[----:B------:R-:W-:Y:S01]  /*bd50*/  LOP3.LUT R2, R2, R0, R9, 0xfe, !PT ;  /* 0x0000000002027212 */ /* 0x000fe200078efe09 */
[----:B------:R-:W-:Y:S06]  /*bd60*/  BRA `(.L_x_9001) ;  /* 0x0000000400047947 */ /* 0x000fec0003800000 */
.L_x_9014:
        /* <DEDUP_REMOVED lines=20> */
.L_x_9019:
[----:B------:R-:W-:Y:S05]  /*beb0*/  BSYNC.RECONVERGENT B0 ;  /* 0x0000000000007941 */ /* 0x000fea0003800200 */
.L_x_9018:
[----:B------:R-:W-:Y:S01]  /*bec0*/  IMAD.SHL.U32 R0, R0, 0x200000, RZ ;  /* 0x0020000000007824 */ /* 0x000fe200078e00ff */
[----:B------:R-:W-:-:S04]  /*bed0*/  LEA R2, R2, 0x37800000, 0x17 ;  /* 0x3780000002027811 */ /* 0x000fc800078eb8ff */
[----:B------:R-:W-:Y:S01]  /*bee0*/  LOP3.LUT R2, R2, R0, R9, 0xfe, !PT ;  /* 0x0000000002027212 */ /* 0x000fe200078efe09 */
[----:B------:R-:W-:Y:S06]  /*bef0*/  BRA `(.L_x_9001) ;  /* 0x0000000000a07947 */ /* 0x000fec0003800000 */
.L_x_9013:
        /* <DEDUP_REMOVED lines=15> */
.L_x_9000:
        /* <DEDUP_REMOVED lines=16> */
.L_x_9022:
[----:B------:R-:W-:Y:S01]  /*c0f0*/  CS2R R2, SRZ ;  /* 0x0000000000027805 */ /* 0x000fe2000001ff00 */
[----:B------:R-:W-:Y:S06]  /*c100*/  BRA `(.L_x_9001) ;  /* 0x00000000001c7947 */ /* 0x000fec0003800000 */
.L_x_9021:
[----:B------:R-:W2:Y:S01]  /*c110*/  LDG.E.64 R4, desc[UR36][R4.64] ;  /* 0x0000002404047981 */ /* 0x000ea2000c1e1b00 */
[----:B------:R-:W-:Y:S01]  /*c120*/  IMAD.MOV.U32 R3, RZ, RZ, RZ ;  /* 0x000000ffff037224 */ /* 0x000fe200078e00ff */
[----:B--2---:R4:W0:Y:S02]  /*c130*/  I2F.U64 R2, R4 ;  /* 0x0000000400027312 */ /* 0x0048240000301000 */
[----:B0---4-:R-:W-:Y:S05]  /*c140*/  BRA `(.L_x_9001) ;  /* 0x00000000000c7947 */ /* 0x011fea0003800000 */
.L_x_9020:
[----:B------:R-:W2:Y:S01]  /*c150*/  LDG.E R2, desc[UR36][R4.64] ;  /* 0x0000002404027981 */ /* 0x000ea2000c1e1900 */
[----:B------:R-:W-:Y:S01]  /*c160*/  HFMA2 R3, -RZ, RZ, 0, 0 ;  /* 0x00000000ff037431 */ /* 0x000fe200000001ff */
[----:B--2---:R-:W-:-:S07]  /*c170*/  I2FP.F32.U32 R2, R2 ;  /* 0x0000000200027245 */ /* 0x004fce0000201000 */
.L_x_9001:
[----:B------:R-:W-:Y:S05]  /*c180*/  BSYNC.RECONVERGENT B6 ;  /* 0x0000000000067941 */ /* 0x000fea0003800200 */
.L_x_8995:
[C---:B--23-5:R-:W-:Y:S01]  /*c190*/  FSETP.NAN.FTZ.AND P2, PT, |R2|.reuse, |R2|, PT ;  /* 0x400000020200720b */ /* 0x06cfe20003f58200 */
[----:B------:R-:W-:Y:S01]  /*c1a0*/  BSSY.RECONVERGENT B0, `(.L_x_9023) ;  /* 0x0000029000007945 */ /* 0x000fe20003800200 */
[C---:B------:R-:W-:Y:S01]  /*c1b0*/  FSETP.NAN.FTZ.AND P3, PT, |R3|.reuse, |R3|, PT ;  /* 0x400000030300720b */ /* 0x040fe20003f78200 */
[----:B01----:R-:W-:Y:S01]  /*c1c0*/  IMAD.MOV.U32 R4, RZ, RZ, 0x7fc00000 ;  /* 0x7fc00000ff047424 */ /* 0x003fe200078e00ff */
        /* <DEDUP_REMOVED lines=25> */
.L_x_9026:
[----:B------:R-:W0:Y:S08]  /*c360*/  MUFU.RCP R4, R0 ;  /* 0x0000000000047308 */ /* 0x000e300000001000 */
[----:B------:R-:W1:Y:S01]  /*c370*/  MUFU.RCP R5, R6 ;  /* 0x0000000600057308 */ /* 0x000e620000001000 */
[----:B0-----:R-:W-:Y:S01]  /*c380*/  FADD.FTZ R4, R4, -RZ ;  /* 0x800000ff04047221 */ /* 0x001fe20000010000 */
[----:B-1----:R-:W-:Y:S01]  /*c390*/  FMUL.FTZ R5, RZ, R5 ;  /* 0x00000005ff057220 */ /* 0x002fe20000410000 */
[----:B------:R-:W-:Y:S06]  /*c3a0*/  BRA `(.L_x_9024) ;  /* 0x0000000000207947 */ /* 0x000fec0003800000 */
.L_x_9025:
        /* <DEDUP_REMOVED lines=8> */
.L_x_9024:
[----:B------:R-:W-:Y:S05]  /*c430*/  BSYNC.RECONVERGENT B0 ;  /* 0x0000000000007941 */ /* 0x000fea0003800200 */
.L_x_9023:
        /* <DEDUP_REMOVED lines=14> */
.L_x_9030:
[----:B------:R-:W0:Y:S02]  /*c520*/  F2I.S64.TRUNC R4, R4 ;  /* 0x0000000400047311 */ /* 0x000e24000020d900 */
[----:B0-----:R-:W-:-:S05]  /*c530*/  IMAD.MOV.U32 R3, RZ, RZ, R4 ;  /* 0x000000ffff037224 */ /* 0x001fca00078e0004 */
[----:B------:R-:W-:Y:S01]  /*c540*/  STG.E.U8 desc[UR36][R16.64], R3 ;  /* 0x0000000310007986 */ /* 0x000fe2000c101124 */
[----:B------:R-:W-:Y:S05]  /*c550*/  EXIT ;  /* 0x000000000000794d */ /* 0x000fea0003800000 */
.L_x_9029:
        /* <DEDUP_REMOVED lines=9> */
.L_x_9033:
[----:B------:R-:W0:Y:S02]  /*c5f0*/  F2I.FTZ.TRUNC.NTZ R3, R4 ;  /* 0x0000000400037305 */ /* 0x000e24000021f100 */
[----:B0-----:R-:W-:Y:S01]  /*c600*/  STG.E desc[UR36][R16.64], R3 ;  /* 0x0000000310007986 */ /* 0x001fe2000c101924 */
[----:B------:R-:W-:Y:S05]  /*c610*/  EXIT ;  /* 0x000000000000794d */ /* 0x000fea0003800000 */
.L_x_9032:
[----:B------:R-:W0:Y:S02]  /*c620*/  F2I.FTZ.TRUNC.NTZ R3, R4 ;  /* 0x0000000400037305 */ /* 0x000e24000021f100 */
[----:B0-----:R-:W-:Y:S01]  /*c630*/  STG.E.U16 desc[UR36][R16.64], R3 ;  /* 0x0000000310007986 */ /* 0x001fe2000c101524 */
[----:B------:R-:W-:Y:S05]  /*c640*/  EXIT ;  /* 0x000000000000794d */ /* 0x000fea0003800000 */
.L_x_9028:
        /* <DEDUP_REMOVED lines=8> */
.L_x_9035:
[----:B------:R-:W-:-:S05]  /*c6d0*/  F2FP.F16.F32.PACK_AB R4, RZ, R4 ;  /* 0x00000004ff04723e */ /* 0x000fca00000000ff */
[----:B------:R-:W-:Y:S01]  /*c6e0*/  STG.E.U16 desc[UR36][R16.64], R4 ;  /* 0x0000000410007986 */ /* 0x000fe2000c101524 */
[----:B------:R-:W-:Y:S05]  /*c6f0*/  EXIT ;  /* 0x000000000000794d */ /* 0x000fea0003800000 */
.L_x_9034:
[----:B------:R-:W-:-:S09]  /*c700*/  UISETP.NE.AND UP0, UPT, UR4, 0x7, UPT ;  /* 0x000000070400788c */ /* 0x000fd2000bf05270 */
[----:B------:R-:W-:Y:S05]  /*c710*/  BRA.U !UP0, `(.L_x_9036) ;  /* 0x0000000108247547 */ /* 0x000fea000b800000 */
[----:B------:R-:W-:-:S09]  /*c720*/  UISETP.NE.AND UP0, UPT, UR4, 0x8, UPT ;  /* 0x000000080400788c */ /* 0x000fd2000bf05270 */
[----:B------:R-:W-:Y:S05]  /*c730*/  BRA.U !UP0, `(.L_x_9037) ;  /* 0x0000000108107547 */ /* 0x000fea000b800000 */
[----:B------:R-:W-:-:S09]  /*c740*/  UISETP.NE.AND UP0, UPT, UR4, 0x9, UPT ;  /* 0x000000090400788c */ /* 0x000fd2000bf05270 */
[----:B------:R-:W-:Y:S05]  /*c750*/  BRA.U UP0, `(.L_x_9031) ;  /* 0x0000000500e47547 */ /* 0x000fea000b800000 */
[----:B------:R-:W-:Y:S01]  /*c760*/  STG.E.64 desc[UR36][R16.64], R4 ;  /* 0x0000000410007986 */ /* 0x000fe2000c101b24 */
[----:B------:R-:W-:Y:S05]  /*c770*/  EXIT ;  /* 0x000000000000794d */ /* 0x000fea0003800000 */
.L_x_9037:
[----:B------:R-:W-:-:S05]  /*c780*/  F2FP.F16.F32.PACK_AB R5, R5, R4 ;  /* 0x000000040505723e */ /* 0x000fca00000000ff */
[----:B------:R-:W-:Y:S01]  /*c790*/  STG.E desc[UR36][R16.64], R5 ;  /* 0x0000000510007986 */ /* 0x000fe2000c101924 */
[----:B------:R-:W-:Y:S05]  /*c7a0*/  EXIT ;  /* 0x000000000000794d */ /* 0x000fea0003800000 */
.L_x_9036:
[----:B------:R-:W-:-:S06]  /*c7b0*/  FMUL.FTZ R2, R4, 1 ;  /* 0x3f80000004027820 */ /* 0x000fcc0000410000 */
[----:B------:R-:W0:Y:S02]  /*c7c0*/  F2F.F64.F32 R2, R2 ;  /* 0x0000000200027310 */ /* 0x000e240000201800 */
[----:B0-----:R-:W-:Y:S01]  /*c7d0*/  STG.E.64 desc[UR36][R16.64], R2 ;  /* 0x0000000210007986 */ /* 0x001fe2000c101b24 */
[----:B------:R-:W-:Y:S05]  /*c7e0*/  EXIT ;  /* 0x000000000000794d */ /* 0x000fea0003800000 */
.L_x_9027:
        /* <DEDUP_REMOVED lines=13> */
.L_x_9041:
        /* <DEDUP_REMOVED lines=16> */
.L_x_9044:
[----:B------:R-:W-:-:S04]  /*c9c0*/  SHF.R.U32.HI R4, RZ, 0x18, R4 ;  /* 0x00000018ff047819 */ /* 0x000fc80000011604 */
[----:B------:R-:W-:-:S04]  /*c9d0*/  LOP3.LUT R3, R3, 0x80, R4, 0xf8, !PT ;  /* 0x0000008003037812 */ /* 0x000fc800078ef804 */
[----:B------:R-:W-:-:S07]  /*c9e0*/  PRMT R8, R3, 0x7610, R8 ;  /* 0x0000761003087816 */ /* 0x000fce0000000008 */
.L_x_9043:
[----:B------:R-:W-:Y:S05]  /*c9f0*/  BSYNC.RECONVERGENT B0 ;  /* 0x0000000000007941 */ /* 0x000fea0003800200 */
.L_x_9042:
[----:B------:R-:W-:Y:S01]  /*ca00*/  STG.E.U8 desc[UR36][R16.64], R8 ;  /* 0x0000000810007986 */ /* 0x000fe2000c101124 */
[----:B------:R-:W-:Y:S05]  /*ca10*/  EXIT ;  /* 0x000000000000794d */ /* 0x000fea0003800000 */
.L_x_9040:
        /* <DEDUP_REMOVED lines=16> */
.L_x_9047:
[----:B------:R-:W-:-:S04]  /*cb20*/  SHF.R.U32.HI R4, RZ, 0x18, R4 ;  /* 0x00000018ff047819 */ /* 0x000fc80000011604 */
[----:B------:R-:W-:-:S04]  /*cb30*/  LOP3.LUT R3, R3, 0x80, R4, 0xf8, !PT ;  /* 0x0000008003037812 */ /* 0x000fc800078ef804 */
[----:B------:R-:W-:-:S07]  /*cb40*/  PRMT R8, R3, 0x7610, R8 ;  /* 0x0000761003087816 */ /* 0x000fce0000000008 */
.L_x_9046:
[----:B------:R-:W-:Y:S05]  /*cb50*/  BSYNC.RECONVERGENT B0 ;  /* 0x0000000000007941 */ /* 0x000fea0003800200 */
.L_x_9045:
[----:B------:R-:W-:Y:S01]  /*cb60*/  STG.E.U8 desc[UR36][R16.64], R8 ;  /* 0x0000000810007986 */ /* 0x000fe2000c101124 */
[----:B------:R-:W-:Y:S05]  /*cb70*/  EXIT ;  /* 0x000000000000794d */ /* 0x000fea0003800000 */
.L_x_9039:
        /* <DEDUP_REMOVED lines=21> */
.L_x_9049:
[----:B------:R-:W0:Y:S02]  /*ccd0*/  F2I.U64.TRUNC R4, R4 ;  /* 0x0000000400047311 */ /* 0x000e24000020d800 */
[----:B0-----:R-:W-:Y:S01]  /*cce0*/  STG.E.64 desc[UR36][R16.64], R4 ;  /* 0x0000000410007986 */ /* 0x001fe2000c101b24 */
[----:B------:R-:W-:Y:S05]  /*ccf0*/  EXIT ;  /* 0x000000000000794d */ /* 0x000fea0003800000 */
.L_x_9048:
[----:B------:R-:W0:Y:S02]  /*cd00*/  F2I.FTZ.U32.TRUNC.NTZ R3, R4 ;  /* 0x0000000400037305 */ /* 0x000e24000021f000 */
[----:B0-----:R-:W-:Y:S01]  /*cd10*/  STG.E desc[UR36][R16.64], R3 ;  /* 0x0000000310007986 */ /* 0x001fe2000c101924 */
[----:B------:R-:W-:Y:S05]  /*cd20*/  EXIT ;  /* 0x000000000000794d */ /* 0x000fea0003800000 */
.L_x_9038:
        /* <DEDUP_REMOVED lines=10> */
[----:B------:R-:W-:Y:S01]  /*cdd0*/  STG.E.U8 desc[UR36][R16.64], R3 ;  /* 0x0000000310007986 */ /* 0x000fe2000c101124 */
[----:B------:R-:W-:Y:S05]  /*cde0*/  EXIT ;  /* 0x000000000000794d */ /* 0x000fea0003800000 */
.L_x_9051:
        /* <DEDUP_REMOVED lines=8> */
[----:B0-----:R-:W-:Y:S01]  /*ce70*/  STG.E.128 desc[UR36][R16.64], R8 ;  /* 0x0000000810007986 */ /* 0x001fe2000c101d24 */
[----:B------:R-:W-:Y:S05]  /*ce80*/  EXIT ;  /* 0x000000000000794d */ /* 0x000fea0003800000 */
.L_x_9050:
[----:B------:R-:W-:-:S09]  /*ce90*/  UISETP.NE.AND UP0, UPT, UR4, 0xf, UPT ;  /* 0x0000000f0400788c */ /* 0x000fd2000bf05270 */
[----:B------:R-:W-:Y:S05]  /*cea0*/  BRA.U !UP0, `(.L_x_9052) ;  /* 0x0000000108e07547 */ /* 0x000fea000b800000 */
[----:B------:R-:W-:-:S09]  /*ceb0*/  UISETP.NE.AND UP0, UPT, UR4, 0x17, UPT ;  /* 0x000000170400788c */ /* 0x000fd2000bf05270 */
[----:B------:R-:W-:Y:S05]  /*cec0*/  BRA.U !UP0, `(.L_x_9053) ;  /* 0x00000001088c7547 */ /* 0x000fea000b800000 */
[----:B------:R-:W-:-:S09]  /*ced0*/  UISETP.NE.AND UP0, UPT, UR4, 0x18, UPT ;  /* 0x000000180400788c */ /* 0x000fd2000bf05270 */
[----:B------:R-:W-:Y:S05]  /*cee0*/  BRA.U !UP0, `(.L_x_9054) ;  /* 0x0000000108447547 */ /* 0x000fea000b800000 */
.L_x_9031:
        /* <DEDUP_REMOVED lines=16> */
.L_x_9055:
[----:B------:R-:W-:Y:S05]  /*cff0*/  EXIT ;  /* 0x000000000000794d */ /* 0x000fea0003800000 */
.L_x_9054:
        /* <DEDUP_REMOVED lines=12> */
.L_x_9057:
[----:B------:R-:W-:Y:S05]  /*d0c0*/  BSYNC.RECONVERGENT B0 ;  /* 0x0000000000007941 */ /* 0x000fea0003800200 */
.L_x_9056:
[----:B------:R-:W-:-:S05]  /*d0d0*/  LOP3.LUT R3, R0, 0x80, R5, 0xf8, !PT ;  /* 0x0000008000037812 */ /* 0x000fca00078ef805 */
[----:B------:R-:W-:Y:S01]  /*d0e0*/  STG.E.U8 desc[UR36][R16.64], R3 ;  /* 0x0000000310007986 */ /* 0x000fe2000c101124 */
[----:B------:R-:W-:Y:S05]  /*d0f0*/  EXIT ;  /* 0x000000000000794d */ /* 0x000fea0003800000 */
.L_x_9053:
        /* <DEDUP_REMOVED lines=11> */
.L_x_9059:
[----:B------:R-:W-:Y:S01]  /*d1b0*/  HFMA2 R0, -RZ, RZ, 0, 7.569789886474609375e-06 ;  /* 0x0000007fff007431 */ /* 0x000fe200000001ff */
[----:B------:R-:W-:-:S04]  /*d1c0*/  ISETP.GT.U32.AND P0, PT, R2, 0x7f800000, PT ;  /* 0x7f8000000200780c */ /* 0x000fc80003f04070 */
[----:B------:R-:W-:-:S09]  /*d1d0*/  SEL R0, R0, 0x7c, P0 ;  /* 0x0000007c00007807 */ /* 0x000fd20000000000 */
.L_x_9060:
[----:B------:R-:W-:Y:S05]  /*d1e0*/  BSYNC.RECONVERGENT B0 ;  /* 0x0000000000007941 */ /* 0x000fea0003800200 */
.L_x_9058:
[----:B------:R-:W-:-:S04]  /*d1f0*/  SHF.R.U32.HI R3, RZ, 0x18, R4 ;  /* 0x00000018ff037819 */ /* 0x000fc80000011604 */
[----:B------:R-:W-:-:S05]  /*d200*/  LOP3.LUT R3, R0, 0x80, R3, 0xf8, !PT ;  /* 0x0000008000037812 */ /* 0x000fca00078ef803 */
[----:B------:R-:W-:Y:S01]  /*d210*/  STG.E.U8 desc[UR36][R16.64], R3 ;  /* 0x0000000310007986 */ /* 0x000fe2000c101124 */
[----:B------:R-:W-:Y:S05]  /*d220*/  EXIT ;  /* 0x000000000000794d */ /* 0x000fea0003800000 */
.L_x_9052:
[----:B------:R-:W-:-:S05]  /*d230*/  F2FP.BF16.F32.PACK_AB R4, RZ, R4 ;  /* 0x00000004ff04723e */ /* 0x000fca00000010ff */
[----:B------:R-:W-:Y:S01]  /*d240*/  STG.E.U16 desc[UR36][R16.64], R4 ;  /* 0x0000000410007986 */ /* 0x000fe2000c101524 */
[----:B------:R-:W-:Y:S05]  /*d250*/  EXIT ;  /* 0x000000000000794d */ /* 0x000fea0003800000 */
.L_x_9061:
        /* <DEDUP_REMOVED lines=10> */
.L_x_19155:


//--------------------- .text._ZN2at6native27unrolled_elementwise_kernelIZZZNS0_22reciprocal_kernel_cudaERNS_18TensorIteratorBaseEENKUlvE_clEvENKUlvE2_clEvEUlN3c107complexIfEEE_St5arrayIPcLm2EELi4E23TrivialOffsetCalculatorILi1EjESE_NS0_6memory12LoadWithCastILi1EEENSF_13StoreWithCastILi1EEEEEviT_T0_T2_T3_T4_T5_ --------------------------
	.section	.text._ZN2at6native27unrolled_elementwise_kernelIZZZNS0_22reciprocal_kernel_cudaERNS_18TensorIteratorBaseEENKUlvE_clEvENKUlvE2_clEvEUlN3c107complexIfEEE_St5arrayIPcLm2EELi4E23TrivialOffsetCalculatorILi1EjESE_NS0_6memory12LoadWithCastILi1EEENSF_13StoreWithCastILi1EEEEEviT_T0_T2_T3_T4_T5_,"ax",@progbits
	.align	128
        .global         _ZN2at6native27unrolled_elementwise_kernelIZZZNS0_22reciprocal_kernel_cudaERNS_18TensorIteratorBaseEENKUlvE_clEvENKUlvE2_clEvEUlN3c107complexIfEEE_St5arrayIPcLm2EELi4E23TrivialOffsetCalculatorILi1EjESE_NS0_6memory12LoadWithCastILi1EEENSF_13StoreWithCastILi1EEEEEviT_T0_T2_T3_T4_T5_
        .type           _ZN2at6native27unrolled_elementwise_kernelIZZZNS0_22reciprocal_kernel_cudaERNS_18TensorIteratorBaseEENKUlvE_clEvENKUlvE2_clEvEUlN3c107complexIfEEE_St5arrayIPcLm2EELi4E23TrivialOffsetCalculatorILi1EjESE_NS0_6memory12LoadWithCastILi1EEENSF_13StoreWithCastILi1EEEEEviT_T0_T2_T3_T4_T5_,@function
        .size           _ZN2at6native27unrolled_elementwise_kernelIZZZNS0_22reciprocal_kernel_cudaERNS_18TensorIteratorBaseEENKUlvE_clEvENKUlvE2_clEvEUlN3c107complexIfEEE_St5arrayIPcLm2EELi4E23TrivialOffsetCalculatorILi1EjESE_NS0_6memory12LoadWithCastILi1EEENSF_13StoreWithCastILi1EEEEEviT_T0_T2_T3_T4_T5_,(.L_x_19156 - _ZN2at6native27unrolled_elementwise_kernelIZZZNS0_22reciprocal_kernel_cudaERNS_18TensorIteratorBaseEENKUlvE_clEvENKUlvE2_clEvEUlN3c107complexIfEEE_St5arrayIPcLm2EELi4E23TrivialOffsetCalculatorILi1EjESE_NS0_6memory12LoadWithCastILi1EEENSF_13StoreWithCastILi1EEEEEviT_T0_T2_T3_T4_T5_)
        .other          _ZN2at6native27unrolled_elementwise_kernelIZZZNS0_22reciprocal_kernel_cudaERNS_18TensorIteratorBaseEENKUlvE_clEvENKUlvE2_clEvEUlN3c107complexIfEEE_St5arrayIPcLm2EELi4E23TrivialOffsetCalculatorILi1EjESE_NS0_6memory12LoadWithCastILi1EEENSF_13StoreWithCastILi1EEEEEviT_T0_T2_T3_T4_T5_,@"STO_CUDA_ENTRY STV_DEFAULT"
_ZN2at6native27unrolled_elementwise_kernelIZZZNS0_22reciprocal_kernel_cudaERNS_18TensorIteratorBaseEENKUlvE_clEvENKUlvE2_clEvEUlN3c107complexIfEEE_St5arrayIPcLm2EELi4E23TrivialOffsetCalculatorILi1EjESE_NS0_6memory12LoadWithCastILi1EEENSF_13StoreWithCastILi1EEEEEviT_T0_T2_T3_T4_T5_:
.text._ZN2at6native27unrolled_elementwise_kernelIZZZNS0_22reciprocal_kernel_cudaERNS_18TensorIteratorBaseEENKUlvE_clEvENKUlvE2_clEvEUlN3c107complexIfEEE_St5arrayIPcLm2EELi4E23TrivialOffsetCalculatorILi1EjESE_NS0_6memory12LoadWithCastILi1EEENSF_13StoreWithCastILi1EEEEEviT_T0_T2_T3_T4_T5_:
        /* <DEDUP_REMOVED lines=32> */
[----:B--2---:R2:W3:Y:S01]  /*0200*/  I2F.S16 R16, R4 ;  /* 0x0000000400107306 */ /* 0x0044e20000101400 */
[----:B------:R-:W-:Y:S05]  /*0210*/  BRA `(.L_x_9070) ;  /* 0x0000000c00c07947 */ /* 0x000fea0003800000 */
.L_x_9068:
[----:B------:R-:W2:Y:S01]  /*0220*/  LDG.E.U8 R4, desc[UR36][R4.64] ;  /* 0x0000002404047981 */ /* 0x000ea2000c1e1100 */
[----:B------:R-:W-:Y:S01]  /*0230*/  IMAD.MOV.U32 R17, RZ, RZ, RZ ;  /* 0x000000ffff117224 */ /* 0x000fe200078e00ff */
[----:B--2---:R-:W-:Y:S01]  /*0240*/  I2FP.F32.U32 R16, R4 ;  /* 0x0000000400107245 */ /* 0x004fe20000201000 */
[----:B------:R-:W-:Y:S06]  /*0250*/  BRA `(.L_x_9070) ;  /* 0x0000000c00b07947 */ /* 0x000fec0003800000 */
.L_x_9067:
        /* <DEDUP_REMOVED lines=8> */
[----:B--2---:R0:W1:Y:S02]  /*02e0*/  I2F.S64 R16, R4 ;  /* 0x0000000400107312 */ /* 0x0040640000301400 */
[----:B01----:R-:W-:Y:S05]  /*02f0*/  BRA `(.L_x_9070) ;  /* 0x0000000c00887947 */ /* 0x003fea0003800000 */
.L_x_9072:
[----:B------:R-:W2:Y:S01]  /*0300*/  LDG.E R4, desc[UR36][R4.64] ;  /* 0x0000002404047981 */ /* 0x000ea2000c1e1900 */
[----:B------:R-:W-:Y:S01]  /*0310*/  IMAD.MOV.U32 R17, RZ, RZ, RZ ;  /* 0x000000ffff117224 */ /* 0x000fe200078e00ff */
[----:B--2---:R-:W-:Y:S01]  /*0320*/  I2FP.F32.S32 R16, R4 ;  /* 0x0000000400107245 */ /* 0x004fe20000201400 */
[----:B------:R-:W-:Y:S06]  /*0330*/  BRA `(.L_x_9070) ;  /* 0x0000000c00787947 */ /* 0x000fec0003800000 */
.L_x_9071:
[----:B------:R-:W2:Y:S01]  /*0340*/  LDG.E.U16 R4, desc[UR36][R4.64] ;  /* 0x0000002404047981 */ /* 0x000ea2000c1e1500 */
[----:B------:R-:W-:Y:S01]  /*0350*/  IMAD.MOV.U32 R17, RZ, RZ, RZ ;  /* 0x000000ffff117224 */ /* 0x000fe200078e00ff */
[----:B--2---:R0:W1:Y:S01]  /*0360*/  I2F.S16 R16, R4 ;  /* 0x0000000400107306 */ /* 0x0040620000101400 */
[----:B------:R-:W-:Y:S05]  /*0370*/  BRA `(.L_x_9070) ;  /* 0x0000000c00687947 */ /* 0x000fea0003800000 */
.L_x_9066:
        /* <DEDUP_REMOVED lines=9> */
.L_x_9074:
[----:B------:R-:W2:Y:S01]  /*0410*/  LDG.E.U16 R4, desc[UR36][R4.64] ;  /* 0x0000002404047981 */ /* 0x000ea2000c1e1500 */
[----:B------:R-:W-:Y:S02]  /*0420*/  IMAD.MOV.U32 R17, RZ, RZ, RZ ;  /* 0x000000ffff117224 */ /* 0x000fe400078e00ff */
[----:B--2---:R-:W-:Y:S01]  /*0430*/  HADD2.F32 R16, -RZ, R4.H0_H0 ;  /* 0x20000004ff107230 */ /* 0x004fe20000004100 */
[----:B------:R-:W-:Y:S06]  /*0440*/  BRA `(.L_x_9070) ;  /* 0x0000000c00347947 */ /* 0x000fec0003800000 */
.L_x_9073:
        /* <DEDUP_REMOVED lines=8> */
.L_x_9076:
[----:B------:R-:W2:Y:S02]  /*04d0*/  LDG.E R4, desc[UR36][R4.64] ;  /* 0x0000002404047981 */ /* 0x000ea4000c1e1900 */
[--C-:B--2---:R-:W-:Y:S02]  /*04e0*/  HADD2.F32 R16, -RZ, R4.reuse.H0_H0 ;  /* 0x20000004ff107230 */ /* 0x104fe40000004100 */
[----:B------:R-:W-:Y:S01]  /*04f0*/  HADD2.F32 R17, -RZ, R4.H1_H1 ;  /* 0x30000004ff117230 */ /* 0x000fe20000004100 */
[----:B------:R-:W-:Y:S06]  /*0500*/  BRA `(.L_x_9070) ;  /* 0x0000000c00047947 */ /* 0x000fec0003800000 */
.L_x_9075:
        /* <DEDUP_REMOVED lines=12> */
.L_x_9065:
        /* <DEDUP_REMOVED lines=13> */
.L_x_9079:
        /* <DEDUP_REMOVED lines=22> */
.L_x_9078:
        /* <DEDUP_REMOVED lines=8> */
[----:B------:R-:W-:Y:S02]  /*0880*/  IMAD.MOV.U32 R17, RZ, RZ, RZ ;  /* 0x000000ffff117224 */ /* 0x000fe400078e00ff */
        /* <DEDUP_REMOVED lines=17> */
.L_x_9081:
[----:B------:R-:W2:Y:S01]  /*09a0*/  LDG.E.U8 R4, desc[UR36][R4.64] ;  /* 0x0000002404047981 */ /* 0x000ea2000c1e1100 */
[----:B------:R-:W-:Y:S02]  /*09b0*/  IMAD.MOV.U32 R17, RZ, RZ, RZ ;  /* 0x000000ffff117224 */ /* 0x000fe400078e00ff */
        /* <DEDUP_REMOVED lines=12> */
.L_x_9080:
[----:B------:R-:W2:Y:S01]  /*0a80*/  LDG.E.U16 R4, desc[UR36][R4.64] ;  /* 0x0000002404047981 */ /* 0x000ea2000c1e1500 */
[----:B------:R-:W-:Y:S02]  /*0a90*/  IMAD.MOV.U32 R17, RZ, RZ, RZ ;  /* 0x000000ffff117224 */ /* 0x000fe400078e00ff */
[----:B--2---:R-:W-:Y:S01]  /*0aa0*/  IMAD.U32 R16, R4, 0x10000, RZ ;  /* 0x0001000004107824 */ /* 0x004fe200078e00ff */
[----:B------:R-:W-:Y:S06]  /*0ab0*/  BRA `(.L_x_9070) ;  /* 0x0000000400987947 */ /* 0x000fec0003800000 */
.L_x_9077:
        /* <DEDUP_REMOVED lines=12> */
.L_x_9084:
        /* <DEDUP_REMOVED lines=20> */
.L_x_9086:
[----:B------:R-:W-:Y:S05]  /*0cc0*/  BSYNC.RECONVERGENT B0 ;  /* 0x0000000000007941 */ /* 0x000fea0003800200 */
.L_x_9085:
[----:B------:R-:W-:Y:S01]  /*0cd0*/  IMAD.SHL.U32 R0, R0, 0x100000, RZ ;  /* 0x0010000000007824 */ /* 0x000fe200078e00ff */
[----:B------:R-:W-:-:S04]  /*0ce0*/  LEA R3, R3, 0x3b800000, 0x17 ;  /* 0x3b80000003037811 */ /* 0x000fc800078eb8ff */
[----:B------:R-:W-:Y:S01]  /*0cf0*/  LOP3.LUT R16, R3, R0, R7, 0xfe, !PT ;  /* 0x0000000003107212 */ /* 0x000fe200078efe07 */
[----:B------:R-:W-:Y:S06]  /*0d00*/  BRA `(.L_x_9070) ;  /* 0x0000000400047947 */ /* 0x000fec0003800000 */
.L_x_9083:
        /* <DEDUP_REMOVED lines=20> */
.L_x_9088:
[----:B------:R-:W-:Y:S05]  /*0e50*/  BSYNC.RECONVERGENT B0 ;  /* 0x0000000000007941 */ /* 0x000fea0003800200 */
.L_x_9087:
[----:B------:R-:W-:Y:S01]  /*0e60*/  IMAD.SHL.U32 R0, R0, 0x200000, RZ ;  /* 0x0020000000007824 */ /* 0x000fe200078e00ff */
[----:B------:R-:W-:-:S04]  /*0e70*/  LEA R3, R3, 0x37800000, 0x17 ;  /* 0x3780000003037811 */ /* 0x000fc800078eb8ff */
[----:B------:R-:W-:Y:S01]  /*0e80*/  LOP3.LUT R16, R3, R0, R7, 0xfe, !PT ;  /* 0x0000000003107212 */ /* 0x000fe200078efe07 */
[----:B------:R-:W-:Y:S06]  /*0e90*/  BRA `(.L_x_9070) ;  /* 0x0000000000a07947 */ /* 0x000fec0003800000 */
.L_x_9082:
[----:B------:R-:W-:-:S09]  /*0ea0*/  UISETP.NE.AND UP0, UPT, UR4, 0x1c, UPT ;  /* 0x0000001c0400788c */ /* 0x000fd2000bf05270 */
[----:B------:R-:W-:Y:S05]  /*0eb0*/  BRA.U !UP0, `(.L_x_9089) ;  /* 0x00000001088c7547 */ /* 0x000fea000b800000 */
[----:B------:R-:W-:-:S09]  /*0ec0*/  UISETP.NE.AND UP0, UPT, UR4, 0x1d, UPT ;  /* 0x0000001d0400788c */ /* 0x000fd2000bf05270 */
[----:B------:R-:W-:Y:S05]  /*0ed0*/  BRA.U !UP0, `(.L_x_9090) ;  /* 0x0000000108747547 */ /* 0x000fea000b800000 */
[----:B------:R-:W-:-:S09]  /*0ee0*/  UISETP.NE.AND UP0, UPT, UR4, 0x2c, UPT ;  /* 0x0000002c0400788c */ /* 0x000fd2000bf05270 */
[----:B------:R-:W-:Y:S05]  /*0ef0*/  BRA.U !UP0, `(.L_x_9091) ;  /* 0x0000000108487547 */ /* 0x000fea000b800000 */
.L_x_9069:
        /* <DEDUP_REMOVED lines=16> */
.L_x_9092:
[----:B------:R-:W-:Y:S01]  /*1000*/  CS2R R16, SRZ ;  /* 0x0000000000107805 */ /* 0x000fe2000001ff00 */
[----:B------:R-:W-:Y:S06]  /*1010*/  BRA `(.L_x_9070) ;  /* 0x0000000000407947 */ /* 0x000fec0003800000 */
.L_x_9091:
[----:B------:R-:W2:Y:S01]  /*1020*/  LDG.E.U8 R4, desc[UR36][R4.64] ;  /* 0x0000002404047981 */ /* 0x000ea2000c1e1100 */
[----:B------:R-:W-:Y:S02]  /*1030*/  IMAD.MOV.U32 R17, RZ, RZ, RZ ;  /* 0x000000ffff117224 */ /* 0x000fe400078e00ff */
[----:B------:R-:W-:Y:S01]  /*1040*/  IMAD.MOV.U32 R16, RZ, RZ, 0x400000 ;  /* 0x00400000ff107424 */ /* 0x000fe200078e00ff */
[----:B--2---:R-:W-:-:S13]  /*1050*/  ISETP.NE.AND P0, PT, R4, RZ, PT ;  /* 0x000000ff0400720c */ /* 0x004fda0003f05270 */
[----:B------:R-:W-:Y:S05]  /*1060*/  @!P0 BRA `(.L_x_9070) ;  /* 0x00000000002c8947 */ /* 0x000fea0003800000 */
[----:B------:R-:W-:-:S13]  /*1070*/  ISETP.NE.AND P0, PT, R4, 0xff, PT ;  /* 0x000000ff0400780c */ /* 0x000fda0003f05270 */
[----:B------:R-:W-:Y:S02]  /*1080*/  @!P0 IMAD.MOV.U32 R16, RZ, RZ, 0x7f800001 ;  /* 0x7f800001ff108424 */ /* 0x000fe400078e00ff */
[----:B------:R-:W-:Y:S01]  /*1090*/  @P0 IMAD.SHL.U32 R16, R4, 0x800000, RZ ;  /* 0x0080000004100824 */ /* 0x000fe200078e00ff */
[----:B------:R-:W-:Y:S06]  /*10a0*/  BRA `(.L_x_9070) ;  /* 0x00000000001c7947 */ /* 0x000fec0003800000 */
.L_x_9090:
[----:B------:R-:W2:Y:S01]  /*10b0*/  LDG.E.64 R4, desc[UR36][R4.64] ;  /* 0x0000002404047981 */ /* 0x000ea2000c1e1b00 */
[----:B------:R-:W-:Y:S01]  /*10c0*/  IMAD.MOV.U32 R17, RZ, RZ, RZ ;  /* 0x000000ffff117224 */ /* 0x000fe200078e00ff */
[----:B--2---:R0:W1:Y:S02]  /*10d0*/  I2F.U64 R16, R4 ;  /* 0x0000000400107312 */ /* 0x0040640000301000 */
[----:B01----:R-:W-:Y:S05]  /*10e0*/  BRA `(.L_x_9070) ;  /* 0x00000000000c7947 */ /* 0x003fea0003800000 */
.L_x_9089:
[----:B------:R-:W2:Y:S01]  /*10f0*/  LDG.E R4, desc[UR36][R4.64] ;  /* 0x0000002404047981 */ /* 0x000ea2000c1e1900 */
[----:B------:R-:W-:Y:S01]  /*1100*/  IMAD.MOV.U32 R17, RZ, RZ, RZ ;  /* 0x000000ffff117224 */ /* 0x000fe200078e00ff */
[----:B--2---:R-:W-:-:S07]  /*1110*/  I2FP.F32.U32 R16, R4 ;  /* 0x0000000400107245 */ /* 0x004fce0000201000 */
.L_x_9070:
[----:B------:R-:W-:Y:S05]  /*1120*/  BSYNC.RECONVERGENT B6 ;  /* 0x0000000000067941 */ /* 0x000fea0003800200 */
.L_x_9064:
[----:B------:R-:W-:-:S07]  /*1130*/  VIADD R29, R27, 0x80 ;  /* 0x000000801b1d7836 */ /* 0x000fce0000000000 */
.L_x_9063:
[----:B------:R-:W-:Y:S05]  /*1140*/  BSYNC.RECONVERGENT B7 ;  /* 0x0000000000077941 */ /* 0x000fea0003800200 */
.L_x_9062:
[----:B------:R-:W-:Y:S01]  /*1150*/  ISETP.GE.AND P0, PT, R29, R26, PT ;  /* 0x0000001a1d00720c */ /* 0x000fe20003f06270 */
[----:B------:R-:W-:Y:S01]  /*1160*/  BSSY.RECONVERGENT B7, `(.L_x_9093) ;  /* 0x000010b000077945 */ /* 0x000fe20003800200 */
[----:B------:R-:W-:-:S11]  /*1170*/  CS2R R24, SRZ ;  /* 0x0000000000187805 */ /* 0x000fd6000001ff00 */
        /* <DEDUP_REMOVED lines=21> */
[----:B--2---:R4:W0:Y:S01]  /*12d0*/  I2F.S16 R24, R4 ;  /* 0x0000000400187306 */ /* 0x0048220000101400 */
[----:B------:R-:W-:Y:S05]  /*12e0*/  BRA `(.L_x_9101) ;  /* 0x0000000c00c07947 */ /* 0x000fea0003800000 */
.L_x_9099:
[----:B------:R-:W2:Y:S01]  /*12f0*/  LDG.E.U8 R4, desc[UR36][R4.64] ;  /* 0x0000002404047981 */ /* 0x000ea2000c1e1100 */
[----:B------:R-:W-:Y:S01]  /*1300*/  IMAD.MOV.U32 R25, RZ, RZ, RZ ;  /* 0x000000ffff197224 */ /* 0x000fe200078e00ff */
[----:B--2---:R-:W-:Y:S01]  /*1310*/  I2FP.F32.U32 R24, R4 ;  /* 0x0000000400187245 */ /* 0x004fe20000201000 */
[----:B------:R-:W-:Y:S06]  /*1320*/  BRA `(.L_x_9101) ;  /* 0x0000000c00b07947 */ /* 0x000fec0003800000 */
.L_x_9098:
        /* <DEDUP_REMOVED lines=9> */
[----:B0-2---:R-:W-:Y:S05]  /*13c0*/  BRA `(.L_x_9101) ;  /* 0x0000000c00887947 */ /* 0x005fea0003800000 */
.L_x_9103:
[----:B------:R-:W2:Y:S01]  /*13d0*/  LDG.E R4, desc[UR36][R4.64] ;  /* 0x0000002404047981 */ /* 0x000ea2000c1e1900 */
[----:B------:R-:W-:Y:S01]  /*13e0*/  IMAD.MOV.U32 R25, RZ, RZ, RZ ;  /* 0x000000ffff197224 */ /* 0x000fe200078e00ff */
[----:B--2---:R-:W-:Y:S01]  /*13f0*/  I2FP.F32.S32 R24, R4 ;  /* 0x0000000400187245 */ /* 0x004fe20000201400 */
[----:B------:R-:W-:Y:S06]  /*1400*/  BRA `(.L_x_9101) ;  /* 0x0000000c00787947 */ /* 0x000fec0003800000 */
.L_x_9102:
[----:B------:R-:W2:Y:S01]  /*1410*/  LDG.E.U16 R4, desc[UR36][R4.64] ;  /* 0x0000002404047981 */ /* 0x000ea2000c1e1500 */
[----:B------:R-:W-:Y:S01]  /*1420*/  IMAD.MOV.U32 R25, RZ, RZ, RZ ;  /* 0x000000ffff197224 */ /* 0x000fe200078e00ff */
[----:B--2---:R0:W2:Y:S01]  /*1430*/  I2F.S16 R24, R4 ;  /* 0x0000000400187306 */ /* 0x0040a20000101400 */
[----:B------:R-:W-:Y:S05]  /*1440*/  BRA `(.L_x_9101) ;  /* 0x0000000c00687947 */ /* 0x000fea0003800000 */
.L_x_9097:
        /* <DEDUP_REMOVED lines=9> */
.L_x_9105:
[----:B------:R-:W2:Y:S01]  /*14e0*/  LDG.E.U16 R4, desc[UR36][R4.64] ;  /* 0x0000002404047981 */ /* 0x000ea2000c1e1500 */
[----:B------:R-:W-:Y:S02]  /*14f0*/  IMAD.MOV.U32 R25, RZ, RZ, RZ ;  /* 0x000000ffff197224 */ /* 0x000fe400078e00ff */
[----:B--2---:R-:W-:Y:S01]  /*1500*/  HADD2.F32 R24, -RZ, R4.H0_H0 ;  /* 0x20000004ff187230 */ /* 0x004fe20000004100 */
[----:B------:R-:W-:Y:S06]  /*1510*/  BRA `(.L_x_9101) ;  /* 0x0000000c00347947 */ /* 0x000fec0003800000 */
.L_x_9104:
        /* <DEDUP_REMOVED lines=8> */
.L_x_9107:
[----:B------:R-:W2:Y:S02]  /*15a0*/  LDG.E R4, desc[UR36][R4.64] ;  /* 0x0000002404047981 */ /* 0x000ea4000c1e1900 */
[--C-:B--2---:R-:W-:Y:S02]  /*15b0*/  HADD2.F32 R24, -RZ, R4.reuse.H0_H0 ;  /* 0x20000004ff187230 */ /* 0x104fe40000004100 */
[----:B------:R-:W-:Y:S01]  /*15c0*/  HADD2.F32 R25, -RZ, R4.H1_H1 ;  /* 0x30000004ff197230 */ /* 0x000fe20000004100 */
[----:B------:R-:W-:Y:S06]  /*15d0*/  BRA `(.L_x_9101) ;  /* 0x0000000c00047947 */ /* 0x000fec0003800000 */
.L_x_9106:
        /* <DEDUP_REMOVED lines=12> */
.L_x_9096:
        /* <DEDUP_REMOVED lines=13> */
.L_x_9110:
        /* <DEDUP_REMOVED lines=22> */
.L_x_9109:
        /* <DEDUP_REMOVED lines=26> */
.L_x_9112:
[----:B------:R-:W2:Y:S01]  /*1a70*/  LDG.E.U8 R4, desc[UR36][R4.64] ;  /* 0x0000002404047981 */ /* 0x000ea2000c1e1100 */
[----:B------:R-:W-:Y:S02]  /*1a80*/  IMAD.MOV.U32 R25, RZ, RZ, RZ ;  /* 0x000000ffff197224 */ /* 0x000fe400078e00ff */
        /* <DEDUP_REMOVED lines=12> */
.L_x_9111:
[----:B------:R-:W2:Y:S01]  /*1b50*/  LDG.E.U16 R4, desc[UR36][R4.64] ;  /* 0x0000002404047981 */ /* 0x000ea2000c1e1500 */
[----:B------:R-:W-:Y:S02]  /*1b60*/  IMAD.MOV.U32 R25, RZ, RZ, RZ ;  /* 0x000000ffff197224 */ /* 0x000fe400078e00ff */
[----:B--2---:R-:W-:Y:S01]  /*1b70*/  IMAD.U32 R24, R4, 0x10000, RZ ;  /* 0x0001000004187824 */ /* 0x004fe200078e00ff */
[----:B------:R-:W-:Y:S06]  /*1b80*/  BRA `(.L_x_9101) ;  /* 0x0000000400987947 */ /* 0x000fec0003800000 */
.L_x_9108:
        /* <DEDUP_REMOVED lines=12> */
.L_x_9115:
        /* <DEDUP_REMOVED lines=20> */
.L_x_9117:
[----:B------:R-:W-:Y:S05]  /*1d90*/  BSYNC.RECONVERGENT B0 ;  /* 0x0000000000007941 */ /* 0x000fea0003800200 */
.L_x_9116:
[----:B------:R-:W-:Y:S01]  /*1da0*/  IMAD.SHL.U32 R0, R0, 0x100000, RZ ;  /* 0x0010000000007824 */ /* 0x000fe200078e00ff */
[----:B------:R-:W-:-:S04]  /*1db0*/  LEA R3, R3, 0x3b800000, 0x17 ;  /* 0x3b80000003037811 */ /* 0x000fc800078eb8ff */
[----:B------:R-:W-:Y:S01]  /*1dc0*/  LOP3.LUT R24, R3, R0, R7, 0xfe, !PT ;  /* 0x0000000003187212 */ /* 0x000fe200078efe07 */
[----:B------:R-:W-:Y:S06]  /*1dd0*/  BRA `(.L_x_9101) ;  /* 0x0000000400047947 */ /* 0x000fec0003800000 */
.L_x_9114:
        /* <DEDUP_REMOVED lines=20> */
.L_x_9119:
[----:B------:R-:W-:Y:S05]  /*1f20*/  BSYNC.RECONVERGENT B0 ;  /* 0x0000000000007941 */ /* 0x000fea0003800200 */
.L_x_9118:
[----:B------:R-:W-:Y:S01]  /*1f30*/  IMAD.SHL.U32 R0, R0, 0x200000, RZ ;  /* 0x0020000000007824 */ /* 0x000fe200078e00ff */
[----:B------:R-:W-:-:S04]  /*1f40*/  LEA R3, R3, 0x37800000, 0x17 ;  /* 0x3780000003037811 */ /* 0x000fc800078eb8ff */
[----:B------:R-:W-:Y:S01]  /*1f50*/  LOP3.LUT R24, R3, R0, R7, 0xfe, !PT ;  /* 0x0000000003187212 */ /* 0x000fe200078efe07 */
[----:B------:R-:W-:Y:S06]  /*1f60*/  BRA `(.L_x_9101) ;  /* 0x0000000000a07947 */ /* 0x000fec0003800000 */
.L_x_9113:
[----:B------:R-:W-:-:S09]  /*1f70*/  UISETP.NE.AND UP0, UPT, UR4, 0x1c, UPT ;  /* 0x0000001c0400788c */ /* 0x000fd2000bf05270 */
[----:B------:R-:W-:Y:S05]  /*1f80*/  BRA.U !UP0, `(.L_x_9120) ;  /* 0x00000001088c7547 */ /* 0x000fea000b800000 */
[----:B------:R-:W-:-:S09]  /*1f90*/  UISETP.NE.AND UP0, UPT, UR4, 0x1d, UPT ;  /* 0x0000001d0400788c */ /* 0x000fd2000bf05270 */
[----:B------:R-:W-:Y:S05]  /*1fa0*/  BRA.U !UP0, `(.L_x_9121) ;  /* 0x0000000108747547 */ /* 0x000fea000b800000 */
[----:B------:R-:W-:-:S09]  /*1fb0*/  UISETP.NE.AND UP0, UPT, UR4, 0x2c, UPT ;  /* 0x0000002c0400788c */ /* 0x000fd2000bf05270 */
[----:B------:R-:W-:Y:S05]  /*1fc0*/  BRA.U UP0, `(.L_x_9100) ;  /* 0x0000000100247547 */ /* 0x000fea000b800000 */
        /* <DEDUP_REMOVED lines=9> */
.L_x_9100:
        /* <DEDUP_REMOVED lines=16> */
.L_x_9122:
[----:B------:R-:W-:Y:S01]  /*2160*/  CS2R R24, SRZ ;  /* 0x0000000000187805 */ /* 0x000fe2000001ff00 */
[----:B------:R-:W-:Y:S06]  /*2170*/  BRA `(.L_x_9101) ;  /* 0x00000000001c7947 */ /* 0x000fec0003800000 */
.L_x_9121:
[----:B------:R-:W2:Y:S01]  /*2180*/  LDG.E.64 R4, desc[UR36][R4.64] ;  /* 0x0000002404047981 */ /* 0x000ea2000c1e1b00 */
[----:B------:R-:W-:Y:S01]  /*2190*/  IMAD.MOV.U32 R25, RZ, RZ, RZ ;  /* 0x000000ffff197224 */ /* 0x000fe200078e00ff */
[----:B--2---:R0:W2:Y:S02]  /*21a0*/  I2F.U64 R24, R4 ;  /* 0x0000000400187312 */ /* 0x0040a40000301000 */
[----:B0-2---:R-:W-:Y:S05]  /*21b0*/  BRA `(.L_x_9101) ;  /* 0x00000000000c7947 */ /* 0x005fea0003800000 */
.L_x_9120:
[----:B------:R-:W2:Y:S01]  /*21c0*/  LDG.E R4, desc[UR36][R4.64] ;  /* 0x0000002404047981 */ /* 0x000ea2000c1e1900 */
[----:B------:R-:W-:Y:S01]  /*21d0*/  IMAD.MOV.U32 R25, RZ, RZ, RZ ;  /* 0x000000ffff197224 */ /* 0x000fe200078e00ff */
[----:B--2---:R-:W-:-:S07]  /*21e0*/  I2FP.F32.U32 R24, R4 ;  /* 0x0000000400187245 */ /* 0x004fce0000201000 */
.L_x_9101:
[----:B------:R-:W-:Y:S05]  /*21f0*/  BSYNC.RECONVERGENT B6 ;  /* 0x0000000000067941 */ /* 0x000fea0003800200 */
.L_x_9095:
[----:B------:R-:W-:-:S07]  /*2200*/  VIADD R29, R29, 0x80 ;  /* 0x000000801d1d7836 */ /* 0x000fce0000000000 */
.L_x_9094:
[----:B------:R-:W-:Y:S05]  /*2210*/  BSYNC.RECONVERGENT B7 ;  /* 0x0000000000077941 */ /* 0x000fea0003800200 */
.L_x_9093:
        /* <DEDUP_REMOVED lines=26> */
.L_x_9129:
[----:B------:R-:W2:Y:S01]  /*23c0*/  LDG.E.U8 R4, desc[UR36][R4.64] ;  /* 0x0000002404047981 */ /* 0x000ea2000c1e1100 */
[----:B------:R-:W-:Y:S01]  /*23d0*/  IMAD.MOV.U32 R23, RZ, RZ, RZ ;  /* 0x000000ffff177224 */ /* 0x000fe200078e00ff */
[----:B--2---:R-:W-:Y:S01]  /*23e0*/  I2FP.F32.U32 R22, R4 ;  /* 0x0000000400167245 */ /* 0x004fe20000201000 */
[----:B------:R-:W-:Y:S06]  /*23f0*/  BRA `(.L_x_9131) ;  /* 0x0000000c00b07947 */ /* 0x000fec0003800000 */
.L_x_9128:
        /* <DEDUP_REMOVED lines=10> */
.L_x_9133:
[----:B------:R-:W2:Y:S01]  /*24a0*/  LDG.E R4, desc[UR36][R4.64] ;  /* 0x0000002404047981 */ /* 0x000ea2000c1e1900 */
[----:B------:R-:W-:Y:S01]  /*24b0*/  IMAD.MOV.U32 R23, RZ, RZ, RZ ;  /* 0x000000ffff177224 */ /* 0x000fe200078e00ff */
[----:B--2---:R-:W-:Y:S01]  /*24c0*/  I2FP.F32.S32 R22, R4 ;  /* 0x0000000400167245 */ /* 0x004fe20000201400 */
[----:B------:R-:W-:Y:S06]  /*24d0*/  BRA `(.L_x_9131) ;  /* 0x0000000c00787947 */ /* 0x000fec0003800000 */
.L_x_9132:
[----:B------:R-:W2:Y:S01]  /*24e0*/  LDG.E.U16 R4, desc[UR36][R4.64] ;  /* 0x0000002404047981 */ /* 0x000ea2000c1e1500 */
[----:B------:R-:W-:Y:S01]  /*24f0*/  IMAD.MOV.U32 R23, RZ, RZ, RZ ;  /* 0x000000ffff177224 */ /* 0x000fe200078e00ff */
[----:B--2---:R0:W2:Y:S01]  /*2500*/  I2F.S16 R22, R4 ;  /* 0x0000000400167306 */ /* 0x0040a20000101400 */
[----:B------:R-:W-:Y:S05]  /*2510*/  BRA `(.L_x_9131) ;  /* 0x0000000c00687947 */ /* 0x000fea0003800000 */
.L_x_9127:
        /* <DEDUP_REMOVED lines=9> */
.L_x_9135:
[----:B------:R-:W2:Y:S01]  /*25b0*/  LDG.E.U16 R4, desc[UR36][R4.64] ;  /* 0x0000002404047981 */ /* 0x000ea2000c1e1500 */
[----:B------:R-:W-:Y:S02]  /*25c0*/  IMAD.MOV.U32 R23, RZ, RZ, RZ ;  /* 0x000000ffff177224 */ /* 0x000fe400078e00ff */
[----:B--2---:R-:W-:Y:S01]  /*25d0*/  HADD2.F32 R22, -RZ, R4.H0_H0 ;  /* 0x20000004ff167230 */ /* 0x004fe20000004100 */
[----:B------:R-:W-:Y:S06]  /*25e0*/  BRA `(.L_x_9131) ;  /* 0x0000000c00347947 */ /* 0x000fec0003800000 */
.L_x_9134:
        /* <DEDUP_REMOVED lines=8> */
.L_x_9137:
[----:B------:R-:W2:Y:S02]  /*2670*/  LDG.E R4, desc[UR36][R4.64] ;  /* 0x0000002404047981 */ /* 0x000ea4000c1e1900 */
[--C-:B--2---:R-:W-:Y:S02]  /*2680*/  HADD2.F32 R22, -RZ, R4.reuse.H0_H0 ;  /* 0x20000004ff167230 */ /* 0x104fe40000004100 */
[----:B------:R-:W-:Y:S01]  /*2690*/  HADD2.F32 R23, -RZ, R4.H1_H1 ;  /* 0x30000004ff177230 */ /* 0x000fe20000004100 */
[----:B------:R-:W-:Y:S06]  /*26a0*/  BRA `(.L_x_9131) ;  /* 0x0000000c00047947 */ /* 0x000fec0003800000 */
.L_x_9136:
        /* <DEDUP_REMOVED lines=12> */
.L_x_9126:
        /* <DEDUP_REMOVED lines=13> */
.L_x_9140:
        /* <DEDUP_REMOVED lines=22> */
.L_x_9139:
        /* <DEDUP_REMOVED lines=26> */
.L_x_9142:
        /* <DEDUP_REMOVED lines=14> */
.L_x_9141:
[----:B------:R-:W2:Y:S01]  /*2c20*/  LDG.E.U16 R4, desc[UR36][R4.64] ;  /* 0x0000002404047981 */ /* 0x000ea2000c1e1500 */
[----:B------:R-:W-:Y:S02]  /*2c30*/  IMAD.MOV.U32 R23, RZ, RZ, RZ ;  /* 0x000000ffff177224 */ /* 0x000fe400078e00ff */
[----:B--2---:R-:W-:Y:S01]  /*2c40*/  IMAD.U32 R22, R4, 0x10000, RZ ;  /* 0x0001000004167824 */ /* 0x004fe200078e00ff */
[----:B------:R-:W-:Y:S06]  /*2c50*/  BRA `(.L_x_9131) ;  /* 0x0000000400987947 */ /* 0x000fec0003800000 */
.L_x_9138:
        /* <DEDUP_REMOVED lines=12> */
.L_x_9145:
        /* <DEDUP_REMOVED lines=20> */
.L_x_9147:
[----:B------:R-:W-:Y:S05]  /*2e60*/  BSYNC.RECONVERGENT B0 ;  /* 0x0000000000007941 */ /* 0x000fea0003800200 */
.L_x_9146:
[----:B------:R-:W-:Y:S01]  /*2e70*/  IMAD.SHL.U32 R0, R0, 0x100000, RZ ;  /* 0x0010000000007824 */ /* 0x000fe200078e00ff */
[----:B------:R-:W-:-:S04]  /*2e80*/  LEA R3, R3, 0x3b800000, 0x17 ;  /* 0x3b80000003037811 */ /* 0x000fc800078eb8ff */
[----:B------:R-:W-:Y:S01]  /*2e90*/  LOP3.LUT R22, R3, R0, R7, 0xfe, !PT ;  /* 0x0000000003167212 */ /* 0x000fe200078efe07 */
[----:B------:R-:W-:Y:S06]  /*2ea0*/  BRA `(.L_x_9131) ;  /* 0x0000000400047947 */ /* 0x000fec0003800000 */
.L_x_9144:
        /* <DEDUP_REMOVED lines=20> */
.L_x_9149:
[----:B------:R-:W-:Y:S05]  /*2ff0*/  BSYNC.RECONVERGENT B0 ;  /* 0x0000000000007941 */ /* 0x000fea0003800200 */
.L_x_9148:
[----:B------:R-:W-:Y:S01]  /*3000*/  IMAD.SHL.U32 R0, R0, 0x200000, RZ ;  /* 0x0020000000007824 */ /* 0x000fe200078e00ff */
[----:B------:R-:W-:-:S04]  /*3010*/  LEA R3, R3, 0x37800000, 0x17 ;  /* 0x3780000003037811 */ /* 0x000fc800078eb8ff */
[----:B------:R-:W-:Y:S01]  /*3020*/  LOP3.LUT R22, R3, R0, R7, 0xfe, !PT ;  /* 0x0000000003167212 */ /* 0x000fe200078efe07 */
[----:B------:R-:W-:Y:S06]  /*3030*/  BRA `(.L_x_9131) ;  /* 0x0000000000a07947 */ /* 0x000fec0003800000 */
.L_x_9143:
        /* <DEDUP_REMOVED lines=15> */
.L_x_9130:
        /* <DEDUP_REMOVED lines=16> */
.L_x_9152:
[----:B------:R-:W-:Y:S01]  /*3230*/  CS2R R22, SRZ ;  /* 0x0000000000167805 */ /* 0x000fe2000001ff00 */
[----:B------:R-:W-:Y:S06]  /*3240*/  BRA `(.L_x_9131) ;  /* 0x00000000001c7947 */ /* 0x000fec0003800000 */
.L_x_9151:
[----:B------:R-:W2:Y:S01]  /*3250*/  LDG.E.64 R4, desc[UR36][R4.64] ;  /* 0x0000002404047981 */ /* 0x000ea2000c1e1b00 */
[----:B------:R-:W-:Y:S01]  /*3260*/  IMAD.MOV.U32 R23, RZ, RZ, RZ ;  /* 0x000000ffff177224 */ /* 0x000fe200078e00ff */
[----:B--2---:R0:W2:Y:S02]  /*3270*/  I2F.U64 R22, R4 ;  /* 0x0000000400167312 */ /* 0x0040a40000301000 */
[----:B0-2---:R-:W-:Y:S05]  /*3280*/  BRA `(.L_x_9131) ;  /* 0x00000000000c7947 */ /* 0x005fea0003800000 */
.L_x_9150:
[----:B------:R-:W2:Y:S01]  /*3290*/  LDG.E R4, desc[UR36][R4.64] ;  /* 0x0000002404047981 */ /* 0x000ea2000c1e1900 */
[----:B------:R-:W-:Y:S01]  /*32a0*/  IMAD.MOV.U32 R23, RZ, RZ, RZ ;  /* 0x000000ffff177224 */ /* 0x000fe200078e00ff */
[----:B--2---:R-:W-:-:S07]  /*32b0*/  I2FP.F32.U32 R22, R4 ;  /* 0x0000000400167245 */ /* 0x004fce0000201000 */
.L_x_9131:
[----:B------:R-:W-:Y:S05]  /*32c0*/  BSYNC.RECONVERGENT B6 ;  /* 0x0000000000067941 */ /* 0x000fea0003800200 */
.L_x_9125:
[----:B------:R-:W-:-:S07]  /*32d0*/  VIADD R29, R29, 0x80 ;  /* 0x000000801d1d7836 */ /* 0x000fce0000000000 */
.L_x_9124:
[----:B------:R-:W-:Y:S05]  /*32e0*/  BSYNC.RECONVERGENT B7 ;  /* 0x0000000000077941 */ /* 0x000fea0003800200 */
.L_x_9123:
[----:B------:R-:W-:Y:S01]  /*32f0*/  ISETP.GE.AND P0, PT, R29, R26, PT ;  /* 0x0000001a1d00720c */ /* 0x000fe20003f06270 */
[----:B------:R-:W-:Y:S01]  /*3300*/  BSSY.RECONVERGENT B6, `(.L_x_9153) ;  /* 0x00000f8000067945 */ /* 0x000fe20003800200 */
[----:B------:R-:W-:-:S11]  /*3310*/  CS2R R18, SRZ ;  /* 0x0000000000127805 */ /* 0x000fd6000001ff00 */
        /* <DEDUP_REMOVED lines=21> */
.L_x_9158:
[----:B------:R-:W2:Y:S02]  /*3470*/  LDG.E.U8 R4, desc[UR36][R4.64] ;  /* 0x0000002404047981 */ /* 0x000ea4000c1e1100 */
[----:B--2---:R-:W-:Y:S01]  /*3480*/  I2FP.F32.U32 R18, R4 ;  /* 0x0000000400127245 */ /* 0x004fe20000201000 */
[----:B------:R-:W-:Y:S06]  /*3490*/  BRA `(.L_x_9154) ;  /* 0x0000000c00787947 */ /* 0x000fec0003800000 */
.L_x_9157:
        /* <DEDUP_REMOVED lines=9> */
.L_x_9161:
[----:B------:R-:W2:Y:S02]  /*3530*/  LDG.E R4, desc[UR36][R4.64] ;  /* 0x0000002404047981 */ /* 0x000ea4000c1e1900 */
[----:B--2---:R-:W-:Y:S01]  /*3540*/  I2FP.F32.S32 R18, R4 ;  /* 0x0000000400127245 */ /* 0x004fe20000201400 */
[----:B------:R-:W-:Y:S06]  /*3550*/  BRA `(.L_x_9154) ;  /* 0x0000000c00487947 */ /* 0x000fec0003800000 */
.L_x_9160:
[----:B------:R-:W2:Y:S02]  /*3560*/  LDG.E.U16 R4, desc[UR36][R4.64] ;  /* 0x0000002404047981 */ /* 0x000ea4000c1e1500 */
[----:B--2---:R0:W2:Y:S01]  /*3570*/  I2F.S16 R18, R4 ;  /* 0x0000000400127306 */ /* 0x0040a20000101400 */
[----:B------:R-:W-:Y:S05]  /*3580*/  BRA `(.L_x_9154) ;  /* 0x0000000c003c7947 */ /* 0x000fea0003800000 */
.L_x_9156:
        /* <DEDUP_REMOVED lines=8> */
.L_x_9163:
[----:B------:R-:W2:Y:S02]  /*3610*/  LDG.E.U16 R4, desc[UR36][R4.64] ;  /* 0x0000002404047981 */ /* 0x000ea4000c1e1500 */
[----:B--2---:R-:W-:Y:S01]  /*3620*/  HADD2.F32 R18, -RZ, R4.H0_H0 ;  /* 0x20000004ff127230 */ /* 0x004fe20000004100 */
[----:B------:R-:W-:Y:S06]  /*3630*/  BRA `(.L_x_9154) ;  /* 0x0000000c00107947 */ /* 0x000fec0003800000 */
.L_x_9162:
        /* <DEDUP_REMOVED lines=8> */
.L_x_9165:
[----:B------:R-:W2:Y:S02]  /*36c0*/  LDG.E R4, desc[UR36][R4.64] ;  /* 0x0000002404047981 */ /* 0x000ea4000c1e1900 */
[--C-:B--2---:R-:W-:Y:S02]  /*36d0*/  HADD2.F32 R18, -RZ, R4.reuse.H0_H0 ;  /* 0x20000004ff127230 */ /* 0x104fe40000004100 */
[----:B------:R-:W-:Y:S01]  /*36e0*/  HADD2.F32 R19, -RZ, R4.H1_H1 ;  /* 0x30000004ff137230 */ /* 0x000fe20000004100 */
[----:B------:R-:W-:Y:S06]  /*36f0*/  BRA `(.L_x_9154) ;  /* 0x0000000800e07947 */ /* 0x000fec0003800000 */
.L_x_9164:
        /* <DEDUP_REMOVED lines=11> */
.L_x_9155:
        /* <DEDUP_REMOVED lines=12> */
.L_x_9168:
        /* <DEDUP_REMOVED lines=22> */
.L_x_9167:
        /* <DEDUP_REMOVED lines=25> */
.L_x_9170:
        /* <DEDUP_REMOVED lines=13> */
.L_x_9169:
[----:B------:R-:W2:Y:S02]  /*3c30*/  LDG.E.U16 R4, desc[UR36][R4.64] ;  /* 0x0000002404047981 */ /* 0x000ea4000c1e1500 */
[----:B--2---:R-:W-:Y:S01]  /*3c40*/  IMAD.U32 R18, R4, 0x10000, RZ ;  /* 0x0001000004127824 */ /* 0x004fe200078e00ff */
[----:B------:R-:W-:Y:S06]  /*3c50*/  BRA `(.L_x_9154) ;  /* 0x0000000400887947 */ /* 0x000fec0003800000 */
.L_x_9166:
        /* <DEDUP_REMOVED lines=11> */
.L_x_9173:
        /* <DEDUP_REMOVED lines=20> */
.L_x_9175:
[----:B------:R-:W-:Y:S05]  /*3e50*/  BSYNC.RECONVERGENT B0 ;  /* 0x0000000000007941 */ /* 0x000fea0003800200 */
.L_x_9174:
[----:B------:R-:W-:Y:S01]  /*3e60*/  IMAD.SHL.U32 R0, R0, 0x100000, RZ ;  /* 0x0010000000007824 */ /* 0x000fe200078e00ff */
[----:B------:R-:W-:-:S04]  /*3e70*/  LEA R3, R3, 0x3b800000, 0x17 ;  /* 0x3b80000003037811 */ /* 0x000fc800078eb8ff */
[----:B------:R-:W-:Y:S01]  /*3e80*/  LOP3.LUT R18, R3, R0, R7, 0xfe, !PT ;  /* 0x0000000003127212 */ /* 0x000fe200078efe07 */
[----:B------:R-:W-:Y:S06]  /*3e90*/  BRA `(.L_x_9154) ;  /* 0x0000000000f87947 */ /* 0x000fec0003800000 */
.L_x_9172:
        /* <DEDUP_REMOVED lines=20> */
.L_x_9177:
[----:B------:R-:W-:Y:S05]  /*3fe0*/  BSYNC.RECONVERGENT B0 ;  /* 0x0000000000007941 */ /* 0x000fea0003800200 */
.L_x_9176:
[----:B------:R-:W-:Y:S01]  /*3ff0*/  IMAD.SHL.U32 R0, R0, 0x200000, RZ ;  /* 0x0020000000007824 */ /* 0x000fe200078e00ff */
[----:B------:R-:W-:-:S04]  /*4000*/  LEA R3, R3, 0x37800000, 0x17 ;  /* 0x3780000003037811 */ /* 0x000fc800078eb8ff */
[----:B------:R-:W-:Y:S01]  /*4010*/  LOP3.LUT R18, R3, R0, R7, 0xfe, !PT ;  /* 0x0000000003127212 */ /* 0x000fe200078efe07 */
[----:B------:R-:W-:Y:S06]  /*4020*/  BRA `(.L_x_9154) ;  /* 0x0000000000947947 */ /* 0x000fec0003800000 */
.L_x_9171:
        /* <DEDUP_REMOVED lines=14> */
.L_x_9159:
        /* <DEDUP_REMOVED lines=16> */
.L_x_9180:
[----:B------:R-:W-:Y:S01]  /*4210*/  IMAD.MOV.U32 R18, RZ, RZ, RZ ;  /* 0x000000ffff127224 */ /* 0x000fe200078e00ff */
[----:B------:R-:W-:Y:S06]  /*4220*/  BRA `(.L_x_9154) ;  /* 0x0000000000147947 */ /* 0x000fec0003800000 */
.L_x_9179:
[----:B------:R-:W2:Y:S02]  /*4230*/  LDG.E.64 R4, desc[UR36][R4.64] ;  /* 0x0000002404047981 */ /* 0x000ea4000c1e1b00 */
[----:B--2---:R0:W2:Y:S02]  /*4240*/  I2F.U64 R18, R4 ;  /* 0x0000000400127312 */ /* 0x0040a40000301000 */
[----:B0-2---:R-:W-:Y:S05]  /*4250*/  BRA `(.L_x_9154) ;  /* 0x0000000000087947 */ /* 0x005fea0003800000 */
.L_x_9178:
[----:B------:R-:W2:Y:S02]  /*4260*/  LDG.E R4, desc[UR36][R4.64] ;  /* 0x0000002404047981 */ /* 0x000ea4000c1e1900 */
[----:B--2---:R-:W-:-:S07]  /*4270*/  I2FP.F32.U32 R18, R4 ;  /* 0x0000000400127245 */ /* 0x004fce0000201000 */
.L_x_9154:
[----:B------:R-:W-:Y:S05]  /*4280*/  BSYNC.RECONVERGENT B6 ;  /* 0x0000000000067941 */ /* 0x000fea0003800200 */
.L_x_9153:
[----:B------:R-:W-:Y:S01]  /*4290*/  ISETP.GE.AND P2, PT, R27, R26, PT ;  /* 0x0000001a1b00720c */ /* 0x000fe20003f46270 */
[----:B------:R-:W-:Y:S01]  /*42a0*/  BSSY.RECONVERGENT B0, `(.L_x_9181) ;  /* 0x000002f000007945 */ /* 0x000fe20003800200 */
[----:B------:R-:W-:-:S11]  /*42b0*/  CS2R R6, SRZ ;  /* 0x0000000000067805 */ /* 0x000fd6000001ff00 */
[----:B------:R-:W-:Y:S05]  /*42c0*/  @P2 BRA `(.L_x_9182) ;  /* 0x0000000000b02947 */ /* 0x000fea0003800000 */
[----:B-1-3-5:R-:W-:Y:S01]  /*42d0*/  FSETP.NAN.FTZ.AND P0, PT, |R16|, |R16|, PT ;  /* 0x400000101000720b */ /* 0x02afe20003f18200 */
[----:B------:R-:W-:Y:S01]  /*42e0*/  IMAD.MOV.U32 R7, RZ, RZ, 0x7fc00000 ;  /* 0x7fc00000ff077424 */ /* 0x000fe200078e00ff */
[----:B------:R-:W-:Y:S01]  /*42f0*/  FSETP.NAN.FTZ.AND P1, PT, |R17|, |R17|, PT ;  /* 0x400000111100720b */ /* 0x000fe20003f38200 */
[----:B------:R-:W-:-:S03]  /*4300*/  IMAD.MOV.U32 R6, RZ, RZ, 0x7fc00000 ;  /* 0x7fc00000ff067424 */ /* 0x000fc600078e00ff */
[----:B------:R-:W-:-:S13]  /*4310*/  PLOP3.LUT P0, PT, P0, P1, PT, 0xf8, 0x8f ;  /* 0x00000000008f781c */ /* 0x000fda0000703f70 */
[----:B------:R-:W-:Y:S05]  /*4320*/  @P0 BRA `(.L_x_9182) ;  /* 0x0000000000980947 */ /* 0x000fea0003800000 */
[C---:B------:R-:W-:Y:S01]  /*4330*/  FSETP.NEU.FTZ.AND P3, PT, |R16|.reuse, +INF , PT ;  /* 0x7f8000001000780b */ /* 0x040fe20003f7d200 */
[C---:B------:R-:W-:Y:S01]  /*4340*/  FADD.FTZ R0, |R16|.reuse, -RZ ;  /* 0x800000ff10007221 */ /* 0x040fe20000010200 */
[C---:B------:R-:W-:Y:S01]  /*4350*/  FSETP.NEU.FTZ.AND P1, PT, |R17|.reuse, +INF , PT ;  /* 0x7f8000001100780b */ /* 0x040fe20003f3d200 */
[----:B------:R-:W-:Y:S01]  /*4360*/  FADD.FTZ R3, |R17|, -RZ ;  /* 0x800000ff11037221 */ /* 0x000fe20000010200 */
[----:B------:R-:W-:Y:S01]  /*4370*/  FSETP.NEU.FTZ.AND P0, PT, |R16|, +INF , PT ;  /* 0x7f8000001000780b */ /* 0x000fe20003f1d200 */
[----:B------:R-:W-:Y:S02]  /*4380*/  IMAD.MOV.U32 R7, RZ, RZ, 0x7fc00000 ;  /* 0x7fc00000ff077424 */ /* 0x000fe400078e00ff */
[----:B------:R-:W-:-:S08]  /*4390*/  IMAD.MOV.U32 R6, RZ, RZ, 0x7fc00000 ;  /* 0x7fc00000ff067424 */ /* 0x000fd000078e00ff */
[----:B------:R-:W-:Y:S05]  /*43a0*/  @!P1 BRA !P3, `(.L_x_9182) ;  /* 0x0000000000789947 */ /* 0x000fea0005800000 */
[----:B------:R-:W-:Y:S02]  /*43b0*/  PLOP3.LUT P0, PT, P0, P1, PT, 0x2f, 0xf2 ;  /* 0x0000000000f2781c */ /* 0x000fe40000702577 */
[----:B------:R-:W-:-:S11]  /*43c0*/  CS2R R6, SRZ ;  /* 0x0000000000067805 */ /* 0x000fd6000001ff00 */
[----:B------:R-:W-:Y:S05]  /*43d0*/  @P0 BRA `(.L_x_9182) ;  /* 0x00000000006c0947 */ /* 0x000fea0003800000 */
[----:B------:R-:W-:-:S13]  /*43e0*/  FSETP.GE.FTZ.AND P0, PT, |R16|, |R17|, PT ;  /* 0x400000111000720b */ /* 0x000fda0003f16200 */
[----:B------:R-:W-:Y:S05]  /*43f0*/  @!P0 BRA `(.L_x_9183) ;  /* 0x0000000000448947 */ /* 0x000fea0003800000 */
[----:B------:R-:W-:Y:S02]  /*4400*/  FSETP.NEU.FTZ.AND P0, PT, |R16|, RZ, PT ;  /* 0x000000ff1000720b */ /* 0x000fe40003f1d200 */
[----:B------:R-:W-:-:S04]  /*4410*/  FSETP.NEU.FTZ.AND P1, PT, |R17|, RZ, PT ;  /* 0x000000ff1100720b */ /* 0x000fc80003f3d200 */
[----:B------:R-:W-:-:S13]  /*4420*/  PLOP3.LUT P0, PT, P0, P1, PT, 0xf8, 0x8f ;  /* 0x00000000008f781c */ /* 0x000fda0000703f70 */
[----:B------:R-:W1:Y:S08]  /*4430*/  @!P0 MUFU.RCP R6, R0 ;  /* 0x0000000000068308 */ /* 0x000e700000001000 */
[----:B------:R-:W3:Y:S01]  /*4440*/  @!P0 MUFU.RCP R7, R3 ;  /* 0x0000000300078308 */ /* 0x000ee20000001000 */
[----:B-1----:R-:W-:Y:S01]  /*4450*/  @!P0 FADD.FTZ R6, R6, -RZ ;  /* 0x800000ff06068221 */ /* 0x002fe20000010000 */
[----:B---3--:R-:W-:Y:S01]  /*4460*/  @!P0 FMUL.FTZ R7, RZ, R7 ;  /* 0x00000007ff078220 */ /* 0x008fe20000410000 */
[----:B------:R-:W-:Y:S06]  /*4470*/  @!P0 BRA `(.L_x_9182) ;  /* 0x0000000000448947 */ /* 0x000fec0003800000 */
[----:B------:R-:W1:Y:S02]  /*4480*/  MUFU.RCP R0, R16 ;  /* 0x0000001000007308 */ /* 0x000e640000001000 */
[----:B-1----:R-:W-:-:S04]  /*4490*/  FMUL.FTZ R3, R0, R17 ;  /* 0x0000001100037220 */ /* 0x002fc80000410000 */
[----:B------:R-:W-:Y:S01]  /*44a0*/  FFMA.FTZ R17, R3, R17, R16 ;  /* 0x0000001103117223 */ /* 0x000fe20000010010 */
[----:B------:R-:W-:Y:S01]  /*44b0*/  FFMA.FTZ R6, RZ, R3, 1 ;  /* 0x3f800000ff067423 */ /* 0x000fe20000010003 */
[----:B------:R-:W-:-:S04]  /*44c0*/  FADD.FTZ R0, RZ, -R3 ;  /* 0x80000003ff007221 */ /* 0x000fc80000010000 */
[----:B------:R-:W1:Y:S02]  /*44d0*/  MUFU.RCP R17, R17 ;  /* 0x0000001100117308 */ /* 0x000e640000001000 */
[C---:B-1----:R-:W-:Y:S01]  /*44e0*/  FMUL.FTZ R6, R17.reuse, R6 ;  /* 0x0000000611067220 */ /* 0x042fe20000410000 */
[----:B------:R-:W-:Y:S01]  /*44f0*/  FMUL.FTZ R7, R17, R0 ;  /* 0x0000000011077220 */ /* 0x000fe20000410000 */
[----:B------:R-:W-:Y:S06]  /*4500*/  BRA `(.L_x_9182) ;  /* 0x0000000000207947 */ /* 0x000fec0003800000 */
.L_x_9183:
[----:B------:R-:W1:Y:S02]  /*4510*/  MUFU.RCP R3, R17 ;  /* 0x0000001100037308 */ /* 0x000e640000001000 */
[----:B-1----:R-:W-:-:S04]  /*4520*/  FMUL.FTZ R0, R3, R16 ;  /* 0x0000001003007220 */ /* 0x002fc80000410000 */
[----:B------:R-:W-:Y:S01]  /*4530*/  FFMA.FTZ R16, R0, R16, R17 ;  /* 0x0000001000107223 */ /* 0x000fe20000010011 */
[----:B------:R-:W-:Y:S01]  /*4540*/  FADD.FTZ R3, RZ, R0 ;  /* 0x00000000ff037221 */ /* 0x000fe20000010000 */
[----:B------:R-:W-:-:S04]  /*4550*/  FFMA.FTZ R7, RZ, R0, -1 ;  /* 0xbf800000ff077423 */ /* 0x000fc80000010000 */
[----:B------:R-:W1:Y:S02]  /*4560*/  MUFU.RCP R16, R16 ;  /* 0x0000001000107308 */ /* 0x000e640000001000 */
[C---:B-1----:R-:W-:Y:S01]  /*4570*/  FMUL.FTZ R6, R16.reuse, R3 ;  /* 0x0000000310067220 */ /* 0x042fe20000410000 */
[----:B------:R-:W-:-:S07]  /*4580*/  FMUL.FTZ R7, R16, R7 ;  /* 0x0000000710077220 */ /* 0x000fce0000410000 */
.L_x_9182:
[----:B------:R-:W-:Y:S05]  /*4590*/  BSYNC.RECONVERGENT B0 ;  /* 0x0000000000007941 */ /* 0x000fea0003800200 */
.L_x_9181:
[----:B------:R-:W-:Y:S01]  /*45a0*/  VIADD R29, R27, 0x80 ;  /* 0x000000801b1d7836 */ /* 0x000fe20000000000 */
[----:B------:R-:W-:Y:S01]  /*45b0*/  BSSY.RECONVERGENT B0, `(.L_x_9184) ;  /* 0x0000030000007945 */ /* 0x000fe20003800200 */
[----:B-1-3-5:R-:W-:-:S03]  /*45c0*/  CS2R R16, SRZ ;  /* 0x0000000000107805 */ /* 0x02afc6000001ff00 */
[----:B------:R-:W-:-:S13]  /*45d0*/  ISETP.GE.AND P0, PT, R29, R26, PT ;  /* 0x0000001a1d00720c */ /* 0x000fda0003f06270 */
[----:B------:R-:W-:Y:S05]  /*45e0*/  @P0 BRA `(.L_x_9185) ;  /* 0x0000000000b00947 */ /* 0x000fea0003800000 */
[----:B0-2---:R-:W-:Y:S01]  /*45f0*/  FSETP.NAN.FTZ.AND P0, PT, |R24|, |R24|, PT ;  /* 0x400000181800720b */ /* 0x005fe20003f18200 */
        /* <DEDUP_REMOVED lines=19> */
[----:B------:R-:W-:-:S13]  /*4730*/  FSETP.NEU.FTZ.AND P0, PT, |R25|, RZ, PT ;  /* 0x000000ff1900720b */ /* 0x000fda0003f1d200 */
        /* <DEDUP_REMOVED lines=10> */
.L_x_9187:
[----:B------:R-:W0:Y:S08]  /*47e0*/  MUFU.RCP R16, R0 ;  /* 0x0000000000107308 */ /* 0x000e300000001000 */
[----:B------:R-:W1:Y:S01]  /*47f0*/  MUFU.RCP R17, R3 ;  /* 0x0000000300117308 */ /* 0x000e620000001000 */
[----:B0-----:R-:W-:Y:S01]  /*4800*/  FADD.FTZ R16, R16, -RZ ;  /* 0x800000ff10107221 */ /* 0x001fe20000010000 */
[----:B-1----:R-:W-:Y:S01]  /*4810*/  FMUL.FTZ R17, RZ, R17 ;  /* 0x00000011ff117220 */ /* 0x002fe20000410000 */
[----:B------:R-:W-:Y:S06]  /*4820*/  BRA `(.L_x_9185) ;  /* 0x0000000000207947 */ /* 0x000fec0003800000 */
.L_x_9186:
        /* <DEDUP_REMOVED lines=8> */
.L_x_9185:
[----:B------:R-:W-:Y:S05]  /*48b0*/  BSYNC.RECONVERGENT B0 ;  /* 0x0000000000007941 */ /* 0x000fea0003800200 */
.L_x_9184:
[----:B------:R-:W-:Y:S01]  /*48c0*/  VIADD R3, R27, 0x100 ;  /* 0x000001001b037836 */ /* 0x000fe20000000000 */
[----:B------:R-:W-:Y:S01]  /*48d0*/  BSSY.RECONVERGENT B0, `(.L_x_9188) ;  /* 0x0000030000007945 */ /* 0x000fe20003800200 */
[----:B0-2---:R-:W-:-:S03]  /*48e0*/  CS2R R24, SRZ ;  /* 0x0000000000187805 */ /* 0x005fc6000001ff00 */
[----:B------:R-:W-:-:S13]  /*48f0*/  ISETP.GE.AND P0, PT, R3, R26, PT ;  /* 0x0000001a0300720c */ /* 0x000fda0003f06270 */
[----:B------:R-:W-:Y:S05]  /*4900*/  @P0 BRA `(.L_x_9189) ;  /* 0x0000000000b00947 */ /* 0x000fea0003800000 */
[----:B------:R-:W-:Y:S01]  /*4910*/  FSETP.NAN.FTZ.AND P0, PT, |R22|, |R22|, PT ;  /* 0x400000161600720b */ /* 0x000fe20003f18200 */
        /* <DEDUP_REMOVED lines=30> */
.L_x_9191:
[----:B------:R-:W0:Y:S08]  /*4b00*/  MUFU.RCP R24, R0 ;  /* 0x0000000000187308 */ /* 0x000e300000001000 */
[----:B------:R-:W1:Y:S01]  /*4b10*/  MUFU.RCP R25, R3 ;  /* 0x0000000300197308 */ /* 0x000e620000001000 */
[----:B0-----:R-:W-:Y:S01]  /*4b20*/  FADD.FTZ R24, R24, -RZ ;  /* 0x800000ff18187221 */ /* 0x001fe20000010000 */
[----:B-1----:R-:W-:Y:S01]  /*4b30*/  FMUL.FTZ R25, RZ, R25 ;  /* 0x00000019ff197220 */ /* 0x002fe20000410000 */
[----:B------:R-:W-:Y:S06]  /*4b40*/  BRA `(.L_x_9189) ;  /* 0x0000000000207947 */ /* 0x000fec0003800000 */
.L_x_9190:
        /* <DEDUP_REMOVED lines=8> */
.L_x_9189:
[----:B------:R-:W-:Y:S05]  /*4bd0*/  BSYNC.RECONVERGENT B0 ;  /* 0x0000000000007941 */ /* 0x000fea0003800200 */
.L_x_9188:
[----:B------:R-:W-:Y:S01]  /*4be0*/  VIADD R3, R27, 0x180 ;  /* 0x000001801b037836 */ /* 0x000fe20000000000 */
[----:B------:R-:W-:Y:S01]  /*4bf0*/  BSSY.RECONVERGENT B0, `(.L_x_9192) ;  /* 0x0000030000007945 */ /* 0x000fe20003800200 */
[----:B------:R-:W-:-:S03]  /*4c00*/  CS2R R22, SRZ ;  /* 0x0000000000167805 */ /* 0x000fc6000001ff00 */
        /* <DEDUP_REMOVED lines=33> */
.L_x_9195:
[----:B------:R-:W0:Y:S08]  /*4e20*/  MUFU.RCP R22, R0 ;  /* 0x0000000000167308 */ /* 0x000e300000001000 */
[----:B------:R-:W1:Y:S01]  /*4e30*/  MUFU.RCP R23, R3 ;  /* 0x0000000300177308 */ /* 0x000e620000001000 */
[----:B0-----:R-:W-:Y:S01]  /*4e40*/  FADD.FTZ R22, R22, -RZ ;  /* 0x800000ff16167221 */ /* 0x001fe20000010000 */
[----:B-1----:R-:W-:Y:S01]  /*4e50*/  FMUL.FTZ R23, RZ, R23 ;  /* 0x00000017ff177220 */ /* 0x002fe20000410000 */
[----:B------:R-:W-:Y:S06]  /*4e60*/  BRA `(.L_x_9193) ;  /* 0x0000000000207947 */ /* 0x000fec0003800000 */
.L_x_9194:
        /* <DEDUP_REMOVED lines=8> */
.L_x_9193:
[----:B------:R-:W-:Y:S05]  /*4ef0*/  BSYNC.RECONVERGENT B0 ;  /* 0x0000000000007941 */ /* 0x000fea0003800200 */
.L_x_9192:
[----:B------:R-:W0:Y:S01]  /*4f00*/  LDC.U8 R18, c[0x0][0x3a4] ;  /* 0x0000e900ff127b82 */ /* 0x000e220000000000 */
[----:B------:R-:W-:Y:S04]  /*4f10*/  BSSY.RECONVERGENT B6, `(.L_x_9196) ;  /* 0x0000101000067945 */ /* 0x000fe80003800200 */
[----:B------:R-:W-:Y:S05]  /*4f20*/  @P2 BRA `(.L_x_9197) ;  /* 0x0000000c00fc2947 */ /* 0x000fea0003800000 */
[----:B------:R-:W1:Y:S01]  /*4f30*/  LDCU UR4, c[0x0][0x3a8] ;  /* 0x00007500ff0477ac */ /* 0x000e620008000800 */
[----:B------:R-:W2:Y:S01]  /*4f40*/  LDC.64 R8, c[0x0][0x388] ;  /* 0x0000e200ff087b82 */ /* 0x000ea20000000a00 */
[----:B------:R-:W-:Y:S01]  /*4f50*/  IMAD R0, R2, 0x200, R27 ;  /* 0x0000020002007824 */ /* 0x000fe200078e021b */
[----:B0---4-:R-:W-:-:S03]  /*4f60*/  PRMT R4, R18, 0x9910, RZ ;  /* 0x0000991012047816 */ /* 0x011fc600000000ff */
        /* <DEDUP_REMOVED lines=14> */
[----:B------:R-:W0:Y:S01]  /*5050*/  F2I.FTZ.TRUNC.NTZ R3, R6 ;  /* 0x0000000600037305 */ /* 0x000e22000021f100 */
[----:B------:R-:W-:Y:S01]  /*5060*/  IMAD.MOV.U32 R27, RZ, RZ, R29 ;  /* 0x000000ffff1b7224 */ /* 0x000fe200078e001d */
[----:B0-----:R2:W-:Y:S01]  /*5070*/  STG.E.U8 desc[UR36][R8.64], R3 ;  /* 0x0000000308007986 */ /* 0x0015e2000c101124 */
[----:B------:R-:W-:Y:S05]  /*5080*/  BRA `(.L_x_9197) ;  /* 0x0000000c00a47947 */ /* 0x000fea0003800000 */
.L_x_9201:
[----:B------:R-:W0:Y:S01]  /*5090*/  F2I.S64.TRUNC R6, R6 ;  /* 0x0000000600067311 */ /* 0x000e22000020d900 */
[----:B------:R-:W-:Y:S02]  /*50a0*/  IMAD.MOV.U32 R27, RZ, RZ, R29 ;  /* 0x000000ffff1b7224 */ /* 0x000fe400078e001d */
[----:B0-----:R-:W-:-:S05]  /*50b0*/  IMAD.MOV.U32 R3, RZ, RZ, R6 ;  /* 0x000000ffff037224 */ /* 0x001fca00078e0006 */
[----:B------:R1:W-:Y:S01]  /*50c0*/  STG.E.U8 desc[UR36][R8.64], R3 ;  /* 0x0000000308007986 */ /* 0x0003e2000c101124 */
[----:B------:R-:W-:Y:S05]  /*50d0*/  BRA `(.L_x_9197) ;  /* 0x0000000c00907947 */ /* 0x000fea0003800000 */
.L_x_9200:
[----:B------:R-:W-:-:S13]  /*50e0*/  ISETP.NE.AND P0, PT, R0, 0x2, PT ;  /* 0x000000020000780c */ /* 0x000fda0003f05270 */
[----:B------:R-:W-:Y:S05]  /*50f0*/  @!P0 BRA `(.L_x_9203) ;  /* 0x0000000000308947 */ /* 0x000fea0003800000 */
[----:B------:R-:W-:-:S13]  /*5100*/  ISETP.NE.AND P0, PT, R0, 0x3, PT ;  /* 0x000000030000780c */ /* 0x000fda0003f05270 */
[----:B------:R-:W-:Y:S05]  /*5110*/  @!P0 BRA `(.L_x_9204) ;  /* 0x0000000000188947 */ /* 0x000fea0003800000 */
[----:B------:R-:W-:-:S13]  /*5120*/  ISETP.NE.AND P0, PT, R0, 0x4, PT ;  /* 0x000000040000780c */ /* 0x000fda0003f05270 */
[----:B------:R-:W-:Y:S05]  /*5130*/  @P0 BRA `(.L_x_9202) ;  /* 0x0000000800d40947 */ /* 0x000fea0003800000 */
[----:B------:R-:W0:Y:S01]  /*5140*/  F2I.S64.TRUNC R6, R6 ;  /* 0x0000000600067311 */ /* 0x000e22000020d900 */
[----:B------:R-:W-:Y:S01]  /*5150*/  IMAD.MOV.U32 R27, RZ, RZ, R29 ;  /* 0x000000ffff1b7224 */ /* 0x000fe200078e001d */
[----:B0-----:R0:W-:Y:S01]  /*5160*/  STG.E.64 desc[UR36][R8.64], R6 ;  /* 0x0000000608007986 */ /* 0x0011e2000c101b24 */
[----:B------:R-:W-:Y:S05]  /*5170*/  BRA `(.L_x_9197) ;  /* 0x0000000c00687947 */ /* 0x000fea0003800000 */
.L_x_9204:
[----:B------:R-:W0:Y:S01]  /*5180*/  F2I.FTZ.TRUNC.NTZ R3, R6 ;  /* 0x0000000600037305 */ /* 0x000e22000021f100 */
[----:B------:R-:W-:Y:S01]  /*5190*/  IMAD.MOV.U32 R27, RZ, RZ, R29 ;  /* 0x000000ffff1b7224 */ /* 0x000fe200078e001d */
[----:B0-----:R0:W-:Y:S01]  /*51a0*/  STG.E desc[UR36][R8.64], R3 ;  /* 0x0000000308007986 */ /* 0x0011e2000c101924 */
[----:B------:R-:W-:Y:S05]  /*51b0*/  BRA `(.L_x_9197) ;  /* 0x0000000c00587947 */ /* 0x000fea0003800000 */
.L_x_9203:
[----:B------:R-:W0:Y:S01]  /*51c0*/  F2I.FTZ.TRUNC.NTZ R3, R6 ;  /* 0x0000000600037305 */ /* 0x000e22000021f100 */
[----:B------:R-:W-:Y:S01]  /*51d0*/  IMAD.MOV.U32 R27, RZ, RZ, R29 ;  /* 0x000000ffff1b7224 */ /* 0x000fe200078e001d */
[----:B0-----:R3:W-:Y:S01]  /*51e0*/  STG.E.U16 desc[UR36][R8.64], R3 ;  /* 0x0000000308007986 */ /* 0x0017e2000c101524 */
[----:B------:R-:W-:Y:S05]  /*51f0*/  BRA `(.L_x_9197) ;  /* 0x0000000c00487947 */ /* 0x000fea0003800000 */
.L_x_9199:
[----:B------:R-:W-:-:S13]  /*5200*/  ISETP.GT.AND P0, PT, R0, 0x6, PT ;  /* 0x000000060000780c */ /* 0x000fda0003f04270 */
[----:B------:R-:W-:Y:S05]  /*5210*/  @P0 BRA `(.L_x_9205) ;  /* 0x00000000002c0947 */ /* 0x000fea0003800000 */
[----:B------:R-:W-:-:S13]  /*5220*/  ISETP.NE.AND P0, PT, R0, 0x5, PT ;  /* 0x000000050000780c */ /* 0x000fda0003f05270 */
[----:B------:R-:W-:Y:S05]  /*5230*/  @!P0 BRA `(.L_x_9206) ;  /* 0x0000000000148947 */ /* 0x000fea0003800000 */
[----:B------:R-:W-:-:S13]  /*5240*/  ISETP.NE.AND P0, PT, R0, 0x6, PT ;  /* 0x000000060000780c */ /* 0x000fda0003f05270 */
[----:B------:R-:W-:Y:S05]  /*5250*/  @P0 BRA `(.L_x_9202) ;  /* 0x00000008008c0947 */ /* 0x000fea0003800000 */
[----:B------:R0:W-:Y:S01]  /*5260*/  STG.E desc[UR36][R8.64], R6 ;  /* 0x0000000608007986 */ /* 0x0001e2000c101924 */
[----:B------:R-:W-:Y:S01]  /*5270*/  IMAD.MOV.U32 R27, RZ, RZ, R29 ;  /* 0x000000ffff1b7224 */ /* 0x000fe200078e001d */
[----:B------:R-:W-:Y:S06]  /*5280*/  BRA `(.L_x_9197) ;  /* 0x0000000c00247947 */ /* 0x000fec0003800000 */
.L_x_9206:
[----:B------:R-:W-:Y:S01]  /*5290*/  F2FP.F16.F32.PACK_AB R6, RZ, R6 ;  /* 0x00000006ff06723e */ /* 0x000fe200000000ff */
[----:B------:R-:W-:-:S04]  /*52a0*/  IMAD.MOV.U32 R27, RZ, RZ, R29 ;  /* 0x000000ffff1b7224 */ /* 0x000fc800078e001d */
[----:B------:R0:W-:Y:S01]  /*52b0*/  STG.E.U16 desc[UR36][R8.64], R6 ;  /* 0x0000000608007986 */ /* 0x0001e2000c101524 */
[----:B------:R-:W-:Y:S05]  /*52c0*/  BRA `(.L_x_9197) ;  /* 0x0000000c00147947 */ /* 0x000fea0003800000 */
.L_x_9205:
[----:B------:R-:W-:-:S13]  /*52d0*/  ISETP.NE.AND P0, PT, R0, 0x7, PT ;  /* 0x000000070000780c */ /* 0x000fda0003f05270 */
[----:B------:R-:W-:Y:S05]  /*52e0*/  @!P0 BRA `(.L_x_9207) ;  /* 0x00000000002c8947 */ /* 0x000fea0003800000 */
[----:B------:R-:W-:-:S13]  /*52f0*/  ISETP.NE.AND P0, PT, R0, 0x8, PT ;  /* 0x000000080000780c */ /* 0x000fda0003f05270 */
[----:B------:R-:W-:Y:S05]  /*5300*/  @!P0 BRA `(.L_x_9208) ;  /* 0x0000000000148947 */ /* 0x000fea0003800000 */
[----:B------:R-:W-:-:S13]  /*5310*/  ISETP.NE.AND P0, PT, R0, 0x9, PT ;  /* 0x000000090000780c */ /* 0x000fda0003f05270 */
[----:B------:R-:W-:Y:S05]  /*5320*/  @P0 BRA `(.L_x_9202) ;  /* 0x0000000800580947 */ /* 0x000fea0003800000 */
[----:B------:R0:W-:Y:S01]  /*5330*/  STG.E.64 desc[UR36][R8.64], R6 ;  /* 0x0000000608007986 */ /* 0x0001e2000c101b24 */
[----:B------:R-:W-:Y:S01]  /*5340*/  IMAD.MOV.U32 R27, RZ, RZ, R29 ;  /* 0x000000ffff1b7224 */ /* 0x000fe200078e001d */
[----:B------:R-:W-:Y:S06]  /*5350*/  BRA `(.L_x_9197) ;  /* 0x0000000800f07947 */ /* 0x000fec0003800000 */
.L_x_9208:
[----:B------:R-:W-:Y:S01]  /*5360*/  F2FP.F16.F32.PACK_AB R7, R7, R6 ;  /* 0x000000060707723e */ /* 0x000fe200000000ff */
[----:B------:R-:W-:-:S04]  /*5370*/  IMAD.MOV.U32 R27, RZ, RZ, R29 ;  /* 0x000000ffff1b7224 */ /* 0x000fc800078e001d */
[----:B------:R0:W-:Y:S01]  /*5380*/  STG.E desc[UR36][R8.64], R7 ;  /* 0x0000000708007986 */ /* 0x0001e2000c101924 */
[----:B------:R-:W-:Y:S05]  /*5390*/  BRA `(.L_x_9197) ;  /* 0x0000000800e07947 */ /* 0x000fea0003800000 */
.L_x_9207:
[----:B------:R-:W-:Y:S01]  /*53a0*/  FMUL.FTZ R4, R6, 1 ;  /* 0x3f80000006047820 */ /* 0x000fe20000410000 */
[----:B------:R-:W-:-:S05]  /*53b0*/  IMAD.MOV.U32 R27, RZ, RZ, R29 ;  /* 0x000000ffff1b7224 */ /* 0x000fca00078e001d */
[----:B------:R-:W0:Y:S02]  /*53c0*/  F2F.F64.F32 R4, R4 ;  /* 0x0000000400047310 */ /* 0x000e240000201800 */
[----:B0-----:R0:W-:Y:S01]  /*53d0*/  STG.E.64 desc[UR36][R8.64], R4 ;  /* 0x0000000408007986 */ /* 0x0011e2000c101b24 */
[----:B------:R-:W-:Y:S05]  /*53e0*/  BRA `(.L_x_9197) ;  /* 0x0000000800cc7947 */ /* 0x000fea0003800000 */
.L_x_9198:
        /* <DEDUP_REMOVED lines=8> */
[----:B------:R-:W-:Y:S01]  /*5470*/  FSETP.NEU.FTZ.AND P0, PT, R6, RZ, PT ;  /* 0x000000ff0600720b */ /* 0x000fe20003f1d000 */
[----:B------:R-:W-:Y:S01]  /*5480*/  IMAD.MOV.U32 R27, RZ, RZ, R29 ;  /* 0x000000ffff1b7224 */ /* 0x000fe200078e001d */
[----:B------:R-:W-:-:S04]  /*5490*/  FSETP.NEU.FTZ.AND P1, PT, R7, RZ, PT ;  /* 0x000000ff0700720b */ /* 0x000fc80003f3d000 */
[----:B------:R-:W-:-:S04]  /*54a0*/  PLOP3.LUT P0, PT, P0, P1, PT, 0xf8, 0x8f ;  /* 0x00000000008f781c */ /* 0x000fc80000703f70 */
[----:B------:R-:W-:-:S05]  /*54b0*/  SEL R3, RZ, 0x1, !P0 ;  /* 0x00000001ff037807 */ /* 0x000fca0004000000 */
[----:B------:R0:W-:Y:S01]  /*54c0*/  STG.E.U8 desc[UR36][R8.64], R3 ;  /* 0x0000000308007986 */ /* 0x0001e2000c101124 */
[----:B------:R-:W-:Y:S05]  /*54d0*/  BRA `(.L_x_9197) ;  /* 0x0000000800907947 */ /* 0x000fea0003800000 */
.L_x_9211:
[----:B------:R-:W-:Y:S01]  /*54e0*/  FMUL.FTZ R4, R6, 1 ;  /* 0x3f80000006047820 */ /* 0x000fe20000410000 */
[----:B------:R-:W-:Y:S01]  /*54f0*/  FMUL.FTZ R7, R7, 1 ;  /* 0x3f80000007077820 */ /* 0x000fe20000410000 */
[----:B------:R-:W-:-:S04]  /*5500*/  IMAD.MOV.U32 R27, RZ, RZ, R29 ;  /* 0x000000ffff1b7224 */ /* 0x000fc800078e001d */
        /* <DEDUP_REMOVED lines=8> */
.L_x_9210:
        /* <DEDUP_REMOVED lines=18> */
.L_x_9215:
[----:B------:R-:W-:Y:S05]  /*56b0*/  BSYNC.RECONVERGENT B0 ;  /* 0x0000000000007941 */ /* 0x000fea0003800200 */
.L_x_9214:
[----:B------:R-:W-:Y:S01]  /*56c0*/  LOP3.LUT R5, R0, 0x80, R5, 0xf8, !PT ;  /* 0x0000008000057812 */ /* 0x000fe200078ef805 */
[----:B------:R-:W-:-:S04]  /*56d0*/  IMAD.MOV.U32 R27, RZ, RZ, R29 ;  /* 0x000000ffff1b7224 */ /* 0x000fc800078e001d */
[----:B------:R0:W-:Y:S01]  /*56e0*/  STG.E.U8 desc[UR36][R8.64], R5 ;  /* 0x0000000508007986 */ /* 0x0001e2000c101124 */
[----:B------:R-:W-:Y:S05]  /*56f0*/  BRA `(.L_x_9197) ;  /* 0x0000000800087947 */ /* 0x000fea0003800000 */
.L_x_9213:
        /* <DEDUP_REMOVED lines=14> */
.L_x_9217:
[----:B------:R-:W-:Y:S05]  /*57e0*/  BSYNC.RECONVERGENT B0 ;  /* 0x0000000000007941 */ /* 0x000fea0003800200 */
.L_x_9216:
[----:B------:R-:W-:Y:S01]  /*57f0*/  LOP3.LUT R3, R0, 0x80, R5, 0xf8, !PT ;  /* 0x0000008000037812 */ /* 0x000fe200078ef805 */
[----:B------:R-:W-:-:S04]  /*5800*/  IMAD.MOV.U32 R27, RZ, RZ, R29 ;  /* 0x000000ffff1b7224 */ /* 0x000fc800078e001d */
[----:B------:R0:W-:Y:S01]  /*5810*/  STG.E.U8 desc[UR36][R8.64], R3 ;  /* 0x0000000308007986 */ /* 0x0001e2000c101124 */
[----:B------:R-:W-:Y:S05]  /*5820*/  BRA `(.L_x_9197) ;  /* 0x0000000400bc7947 */ /* 0x000fea0003800000 */
.L_x_9212:
[----:B------:R-:W-:Y:S01]  /*5830*/  F2FP.BF16.F32.PACK_AB R6, RZ, R6 ;  /* 0x00000006ff06723e */ /* 0x000fe200000010ff */
[----:B------:R-:W-:-:S04]  /*5840*/  IMAD.MOV.U32 R27, RZ, RZ, R29 ;  /* 0x000000ffff1b7224 */ /* 0x000fc800078e001d */
[----:B------:R0:W-:Y:S01]  /*5850*/  STG.E.U16 desc[UR36][R8.64], R6 ;  /* 0x0000000608007986 */ /* 0x0001e2000c101524 */
[----:B------:R-:W-:Y:S05]  /*5860*/  BRA `(.L_x_9197) ;  /* 0x0000000400ac7947 */ /* 0x000fea0003800000 */
.L_x_9209:
        /* <DEDUP_REMOVED lines=8> */
[----:B------:R-:W0:Y:S01]  /*58f0*/  F2I.FTZ.U32.TRUNC.NTZ R3, R6 ;  /* 0x0000000600037305 */ /* 0x000e22000021f000 */
[----:B------:R-:W-:Y:S01]  /*5900*/  IMAD.MOV.U32 R27, RZ, RZ, R29 ;  /* 0x000000ffff1b7224 */ /* 0x000fe200078e001d */
[----:B0-----:R0:W-:Y:S01]  /*5910*/  STG.E.U16 desc[UR36][R8.64], R3 ;  /* 0x0000000308007986 */ /* 0x0011e2000c101524 */
[----:B------:R-:W-:Y:S05]  /*5920*/  BRA `(.L_x_9197) ;  /* 0x00000004007c7947 */ /* 0x000fea0003800000 */
.L_x_9220:
[----:B------:R-:W-:Y:S01]  /*5930*/  LOP3.LUT R0, R6, 0x7fffffff, RZ, 0xc0, !PT ;  /* 0x7fffffff06007812 */ /* 0x000fe200078ec0ff */
[----:B------:R-:W-:Y:S01]  /*5940*/  BSSY.RECONVERGENT B0, `(.L_x_9221) ;  /* 0x0000013000007945 */ /* 0x000fe20003800200 */
[----:B------:R-:W-:Y:S02]  /*5950*/  IMAD.MOV.U32 R4, RZ, RZ, 0x80 ;  /* 0x00000080ff047424 */ /* 0x000fe400078e00ff */
        /* <DEDUP_REMOVED lines=9> */
.L_x_9223:
[----:B------:R-:W-:-:S04]  /*59f0*/  SHF.R.U32.HI R0, RZ, 0x14, R6 ;  /* 0x00000014ff007819 */ /* 0x000fc80000011606 */
[----:B------:R-:W-:-:S04]  /*5a00*/  LOP3.LUT R3, R0, 0x1, RZ, 0xc0, !PT ;  /* 0x0000000100037812 */ /* 0x000fc800078ec0ff */
[----:B------:R-:W-:-:S04]  /*5a10*/  IADD3 R0, PT, PT, R6, 0x487ffff, R3 ;  /* 0x0487ffff06007810 */ /* 0x000fc80007ffe003 */
[----:B------:R-:W-:-:S04]  /*5a20*/  SHF.R.U32.HI R0, RZ, 0x14, R0 ;  /* 0x00000014ff007819 */ /* 0x000fc80000011600 */
[----:B------:R-:W-:-:S07]  /*5a30*/  LOP3.LUT R0, R0, 0xff, RZ, 0xc0, !PT ;  /* 0x000000ff00007812 */ /* 0x000fce00078ec0ff */
.L_x_9224:
[----:B------:R-:W-:-:S04]  /*5a40*/  SHF.R.U32.HI R3, RZ, 0x18, R6 ;  /* 0x00000018ff037819 */ /* 0x000fc80000011606 */
[----:B------:R-:W-:-:S04]  /*5a50*/  LOP3.LUT R0, R0, 0x80, R3, 0xf8, !PT ;  /* 0x0000008000007812 */ /* 0x000fc800078ef803 */
[----:B------:R-:W-:-:S07]  /*5a60*/  PRMT R4, R0, 0x7610, R4 ;  /* 0x0000761000047816 */ /* 0x000fce0000000004 */
.L_x_9222:
[----:B------:R-:W-:Y:S05]  /*5a70*/  BSYNC.RECONVERGENT B0 ;  /* 0x0000000000007941 */ /* 0x000fea0003800200 */
.L_x_9221:
[----:B------:R0:W-:Y:S01]  /*5a80*/  STG.E.U8 desc[UR36][R8.64], R4 ;  /* 0x0000000408007986 */ /* 0x0001e2000c101124 */
[----:B------:R-:W-:Y:S01]  /*5a90*/  IMAD.MOV.U32 R27, RZ, RZ, R29 ;  /* 0x000000ffff1b7224 */ /* 0x000fe200078e001d */
[----:B------:R-:W-:Y:S06]  /*5aa0*/  BRA `(.L_x_9197) ;  /* 0x00000004001c7947 */ /* 0x000fec0003800000 */
.L_x_9219:
        /* <DEDUP_REMOVED lines=12> */
.L_x_9227:
[----:B------:R-:W-:-:S04]  /*5b70*/  SHF.R.U32.HI R0, RZ, 0x15, R6 ;  /* 0x00000015ff007819 */ /* 0x000fc80000011606 */
[----:B------:R-:W-:-:S04]  /*5b80*/  LOP3.LUT R3, R0, 0x1, RZ, 0xc0, !PT ;  /* 0x0000000100037812 */ /* 0x000fc800078ec0ff */
[----:B------:R-:W-:-:S04]  /*5b90*/  IADD3 R0, PT, PT, R6, 0x88fffff, R3 ;  /* 0x088fffff06007810 */ /* 0x000fc80007ffe003 */
[----:B------:R-:W-:-:S04]  /*5ba0*/  SHF.R.U32.HI R0, RZ, 0x15, R0 ;  /* 0x00000015ff007819 */ /* 0x000fc80000011600 */
[----:B------:R-:W-:-:S07]  /*5bb0*/  LOP3.LUT R0, R0, 0xff, RZ, 0xc0, !PT ;  /* 0x000000ff00007812 */ /* 0x000fce00078ec0ff */
.L_x_9228:
[----:B------:R-:W-:-:S04]  /*5bc0*/  SHF.R.U32.HI R3, RZ, 0x18, R6 ;  /* 0x00000018ff037819 */ /* 0x000fc80000011606 */
[----:B------:R-:W-:-:S04]  /*5bd0*/  LOP3.LUT R0, R0, 0x80, R3, 0xf8, !PT ;  /* 0x0000008000007812 */ /* 0x000fc800078ef803 */
[----:B------:R-:W-:-:S07]  /*5be0*/  PRMT R4, R0, 0x7610, R4 ;  /* 0x0000761000047816 */ /* 0x000fce0000000004 */
.L_x_9226:
[----:B------:R-:W-:Y:S05]  /*5bf0*/  BSYNC.RECONVERGENT B0 ;  /* 0x0000000000007941 */ /* 0x000fea0003800200 */
.L_x_9225:
[----:B------:R0:W-:Y:S01]  /*5c00*/  STG.E.U8 desc[UR36][R8.64], R4 ;  /* 0x0000000408007986 */ /* 0x0001e2000c101124 */
[----:B------:R-:W-:Y:S01]  /*5c10*/  IMAD.MOV.U32 R27, RZ, RZ, R29 ;  /* 0x000000ffff1b7224 */ /* 0x000fe200078e001d */
[----:B------:R-:W-:Y:S06]  /*5c20*/  BRA `(.L_x_9197) ;  /* 0x0000000000bc7947 */ /* 0x000fec0003800000 */
.L_x_9218:
[----:B------:R-:W-:-:S13]  /*5c30*/  ISETP.NE.AND P0, PT, R0, 0x1c, PT ;  /* 0x0000001c0000780c */ /* 0x000fda0003f05270 */
[----:B------:R-:W-:Y:S05]  /*5c40*/  @!P0 BRA `(.L_x_9229) ;  /* 0x0000000000a88947 */ /* 0x000fea0003800000 */
[----:B------:R-:W-:-:S13]  /*5c50*/  ISETP.NE.AND P0, PT, R0, 0x1d, PT ;  /* 0x0000001d0000780c */ /* 0x000fda0003f05270 */
[----:B------:R-:W-:Y:S05]  /*5c60*/  @!P0 BRA `(.L_x_9230) ;  /* 0x0000000000908947 */ /* 0x000fea0003800000 */
[----:B------:R-:W-:-:S13]  /*5c70*/  ISETP.NE.AND P0, PT, R0, 0x2c, PT ;  /* 0x0000002c0000780c */ /* 0x000fda0003f05270 */
[----:B------:R-:W-:Y:S05]  /*5c80*/  @!P0 BRA `(.L_x_9231) ;  /* 0x0000000000488947 */ /* 0x000fea0003800000 */
.L_x_9202:
        /* <DEDUP_REMOVED lines=16> */
.L_x_9232:
[----:B------:R-:W-:Y:S01]  /*5d90*/  IMAD.MOV.U32 R27, RZ, RZ, R29 ;  /* 0x000000ffff1b7224 */ /* 0x000fe200078e001d */
[----:B------:R-:W-:Y:S06]  /*5da0*/  BRA `(.L_x_9197) ;  /* 0x00000000005c7947 */ /* 0x000fec0003800000 */
.L_x_9231:
[----:B------:R-:W-:Y:S01]  /*5db0*/  SHF.R.U32.HI R4, RZ, 0x17, R6 ;  /* 0x00000017ff047819 */ /* 0x000fe20000011606 */
[----:B------:R-:W-:-:S03]  /*5dc0*/  IMAD.MOV.U32 R27, RZ, RZ, R29 ;  /* 0x000000ffff1b7224 */ /* 0x000fc600078e001d */
        /* <DEDUP_REMOVED lines=14> */
.L_x_9230:
[----:B------:R-:W0:Y:S01]  /*5eb0*/  F2I.U64.TRUNC R6, R6 ;  /* 0x0000000600067311 */ /* 0x000e22000020d800 */
[----:B------:R-:W-:Y:S01]  /*5ec0*/  IMAD.MOV.U32 R27, RZ, RZ, R29 ;  /* 0x000000ffff1b7224 */ /* 0x000fe200078e001d */
[----:B0-----:R0:W-:Y:S01]  /*5ed0*/  STG.E.64 desc[UR36][R8.64], R6 ;  /* 0x0000000608007986 */ /* 0x0011e2000c101b24 */
[----:B------:R-:W-:Y:S05]  /*5ee0*/  BRA `(.L_x_9197) ;  /* 0x00000000000c7947 */ /* 0x000fea0003800000 */
.L_x_9229:
[----:B------:R-:W0:Y:S01]  /*5ef0*/  F2I.FTZ.U32.TRUNC.NTZ R3, R6 ;  /* 0x0000000600037305 */ /* 0x000e22000021f000 */
[----:B------:R-:W-:Y:S01]  /*5f00*/  IMAD.MOV.U32 R27, RZ, RZ, R29 ;  /* 0x000000ffff1b7224 */ /* 0x000fe200078e001d */
[----:B0-----:R0:W-:Y:S06]  /*5f10*/  STG.E desc[UR36][R8.64], R3 ;  /* 0x0000000308007986 */ /* 0x0011ec000c101924 */
.L_x_9197:
[----:B------:R-:W-:Y:S05]  /*5f20*/  BSYNC.RECONVERGENT B6 ;  /* 0x0000000000067941 */ /* 0x000fea0003800200 */
.L_x_9196:
[----:B------:R-:W-:Y:S01]  /*5f30*/  ISETP.GE.AND P0, PT, R27, R26, PT ;  /* 0x0000001a1b00720c */ /* 0x000fe20003f06270 */
[----:B------:R-:W-:-:S12]  /*5f40*/  BSSY.RECONVERGENT B6, `(.L_x_9233) ;  /* 0x00001d6000067945 */ /* 0x000fd80003800200 */
[----:B------:R-:W-:Y:S05]  /*5f50*/  @P0 BRA `(.L_x_9234) ;  /* 0x0000001c00500947 */ /* 0x000fea0003800000 */
[----:B------:R-:W5:Y:S01]  /*5f60*/  LDCU UR4, c[0x0][0x3a8] ;  /* 0x00007500ff0477ac */ /* 0x000f620008000800 */
[----:B0123--:R-:W0:Y:S01]  /*5f70*/  LDC.64 R8, c[0x0][0x388] ;  /* 0x0000e200ff087b82 */ /* 0x00fe220000000a00 */
[----:B------:R-:W-:Y:S01]  /*5f80*/  IMAD R0, R2, 0x200, R27 ;  /* 0x0000020002007824 */ /* 0x000fe200078e021b */
[----:B----4-:R-:W-:-:S03]  /*5f90*/  PRMT R4, R18, 0x9910, RZ ;  /* 0x0000991012047816 */ /* 0x010fc600000000ff */
        /* <DEDUP_REMOVED lines=17> */
.L_x_9238:
[----:B------:R-:W0:Y:S02]  /*60b0*/  F2I.S64.TRUNC R16, R16 ;  /* 0x0000001000107311 */ /* 0x000e24000020d900 */
[----:B0-----:R-:W-:-:S05]  /*60c0*/  IMAD.MOV.U32 R3, RZ, RZ, R16 ;  /* 0x000000ffff037224 */ /* 0x001fca00078e0010 */
[----:B------:R0:W-:Y:S01]  /*60d0*/  STG.E.U8 desc[UR36][R8.64], R3 ;  /* 0x0000000308007986 */ /* 0x0001e2000c101124 */
[----:B------:R-:W-:Y:S05]  /*60e0*/  BRA `(.L_x_9240) ;  /* 0x0000000c003c7947 */ /* 0x000fea0003800000 */
.L_x_9237:
        /* <DEDUP_REMOVED lines=9> */
.L_x_9242:
[----:B------:R-:W0:Y:S02]  /*6180*/  F2I.FTZ.TRUNC.NTZ R3, R16 ;  /* 0x0000001000037305 */ /* 0x000e24000021f100 */
[----:B0-----:R0:W-:Y:S01]  /*6190*/  STG.E desc[UR36][R8.64], R3 ;  /* 0x0000000308007986 */ /* 0x0011e2000c101924 */
[----:B------:R-:W-:Y:S05]  /*61a0*/  BRA `(.L_x_9240) ;  /* 0x0000000c000c7947 */ /* 0x000fea0003800000 */
.L_x_9241:
[----:B------:R-:W0:Y:S02]  /*61b0*/  F2I.FTZ.TRUNC.NTZ R3, R16 ;  /* 0x0000001000037305 */ /* 0x000e24000021f100 */
[----:B0-----:R0:W-:Y:S01]  /*61c0*/  STG.E.U16 desc[UR36][R8.64], R3 ;  /* 0x0000000308007986 */ /* 0x0011e2000c101524 */
[----:B------:R-:W-:Y:S05]  /*61d0*/  BRA `(.L_x_9240) ;  /* 0x0000000c00007947 */ /* 0x000fea0003800000 */
.L_x_9236:
        /* <DEDUP_REMOVED lines=8> */
.L_x_9244:
[----:B------:R-:W-:-:S05]  /*6260*/  F2FP.F16.F32.PACK_AB R16, RZ, R16 ;  /* 0x00000010ff10723e */ /* 0x000fca00000000ff */
[----:B------:R0:W-:Y:S01]  /*6270*/  STG.E.U16 desc[UR36][R8.64], R16 ;  /* 0x0000001008007986 */ /* 0x0001e2000c101524 */
[----:B------:R-:W-:Y:S05]  /*6280*/  BRA `(.L_x_9240) ;  /* 0x0000000800d47947 */ /* 0x000fea0003800000 */
.L_x_9243:
[----:B------:R-:W-:-:S13]  /*6290*/  ISETP.NE.AND P0, PT, R0, 0x7, PT ;  /* 0x000000070000780c */ /* 0x000fda0003f05270 */
[----:B------:R-:W-:Y:S05]  /*62a0*/  @!P0 BRA `(.L_x_9245) ;  /* 0x0000000000248947 */ /* 0x000fea0003800000 */
[----:B------:R-:W-:-:S13]  /*62b0*/  ISETP.NE.AND P0, PT, R0, 0x8, PT ;  /* 0x000000080000780c */ /* 0x000fda0003f05270 */
[----:B------:R-:W-:Y:S05]  /*62c0*/  @!P0 BRA `(.L_x_9246) ;  /* 0x0000000000108947 */ /* 0x000fea0003800000 */
[----:B------:R-:W-:-:S13]  /*62d0*/  ISETP.NE.AND P0, PT, R0, 0x9, PT ;  /* 0x000000090000780c */ /* 0x000fda0003f05270 */
[----:B------:R-:W-:Y:S05]  /*62e0*/  @P0 BRA `(.L_x_9239) ;  /* 0x0000000400e40947 */ /* 0x000fea0003800000 */
[----:B------:R0:W-:Y:S01]  /*62f0*/  STG.E.64 desc[UR36][R8.64], R16 ;  /* 0x0000001008007986 */ /* 0x0001e2000c101b24 */
[----:B------:R-:W-:Y:S05]  /*6300*/  BRA `(.L_x_9240) ;  /* 0x0000000800b47947 */ /* 0x000fea0003800000 */
.L_x_9246:
[----:B------:R-:W-:-:S05]  /*6310*/  F2FP.F16.F32.PACK_AB R17, R17, R16 ;  /* 0x000000101111723e */ /* 0x000fca00000000ff */
[----:B------:R0:W-:Y:S01]  /*6320*/  STG.E desc[UR36][R8.64], R17 ;  /* 0x0000001108007986 */ /* 0x0001e2000c101924 */
[----:B------:R-:W-:Y:S05]  /*6330*/  BRA `(.L_x_9240) ;  /* 0x0000000800a87947 */ /* 0x000fea0003800000 */
.L_x_9245:
[----:B------:R-:W-:-:S06]  /*6340*/  FMUL.FTZ R4, R16, 1 ;  /* 0x3f80000010047820 */ /* 0x000fcc0000410000 */
[----:B------:R-:W0:Y:S02]  /*6350*/  F2F.F64.F32 R4, R4 ;  /* 0x0000000400047310 */ /* 0x000e240000201800 */
[----:B0-----:R0:W-:Y:S01]  /*6360*/  STG.E.64 desc[UR36][R8.64], R4 ;  /* 0x0000000408007986 */ /* 0x0011e2000c101b24 */
[----:B------:R-:W-:Y:S05]  /*6370*/  BRA `(.L_x_9240) ;  /* 0x0000000800987947 */ /* 0x000fea0003800000 */
.L_x_9235:
        /* <DEDUP_REMOVED lines=13> */
.L_x_9250:
        /* <DEDUP_REMOVED lines=16> */
.L_x_9253:
[----:B------:R-:W-:-:S04]  /*6550*/  SHF.R.U32.HI R16, RZ, 0x18, R16 ;  /* 0x00000018ff107819 */ /* 0x000fc80000011610 */
[----:B------:R-:W-:-:S04]  /*6560*/  LOP3.LUT R3, R3, 0x80, R16, 0xf8, !PT ;  /* 0x0000008003037812 */ /* 0x000fc800078ef810 */
[----:B------:R-:W-:-:S07]  /*6570*/  PRMT R4, R3, 0x7610, R4 ;  /* 0x0000761003047816 */ /* 0x000fce0000000004 */
.L_x_9252:
[----:B------:R-:W-:Y:S05]  /*6580*/  BSYNC.RECONVERGENT B0 ;  /* 0x0000000000007941 */ /* 0x000fea0003800200 */
.L_x_9251:
[----:B------:R0:W-:Y:S01]  /*6590*/  STG.E.U8 desc[UR36][R8.64], R4 ;  /* 0x0000000408007986 */ /* 0x0001e2000c101124 */
[----:B------:R-:W-:Y:S05]  /*65a0*/  BRA `(.L_x_9240) ;  /* 0x00000008000c7947 */ /* 0x000fea0003800000 */
.L_x_9249:
        /* <DEDUP_REMOVED lines=16> */
.L_x_9256:
[----:B------:R-:W-:-:S04]  /*66b0*/  SHF.R.U32.HI R16, RZ, 0x18, R16 ;  /* 0x00000018ff107819 */ /* 0x000fc80000011610 */
[----:B------:R-:W-:-:S04]  /*66c0*/  LOP3.LUT R3, R3, 0x80, R16, 0xf8, !PT ;  /* 0x0000008003037812 */ /* 0x000fc800078ef810 */
[----:B------:R-:W-:-:S07]  /*66d0*/  PRMT R4, R3, 0x7610, R4 ;  /* 0x0000761003047816 */ /* 0x000fce0000000004 */
.L_x_9255:
[----:B------:R-:W-:Y:S05]  /*66e0*/  BSYNC.RECONVERGENT B0 ;  /* 0x0000000000007941 */ /* 0x000fea0003800200 */
.L_x_9254:
[----:B------:R0:W-:Y:S01]  /*66f0*/  STG.E.U8 desc[UR36][R8.64], R4 ;  /* 0x0000000408007986 */ /* 0x0001e2000c101124 */
[----:B------:R-:W-:Y:S05]  /*6700*/  BRA `(.L_x_9240) ;  /* 0x0000000400b47947 */ /* 0x000fea0003800000 */
.L_x_9248:
        /* <DEDUP_REMOVED lines=21> */
.L_x_9258:
[----:B------:R-:W0:Y:S02]  /*6860*/  F2I.U64.TRUNC R16, R16 ;  /* 0x0000001000107311 */ /* 0x000e24000020d800 */
[----:B0-----:R0:W-:Y:S01]  /*6870*/  STG.E.64 desc[UR36][R8.64], R16 ;  /* 0x0000001008007986 */ /* 0x0011e2000c101b24 */
[----:B------:R-:W-:Y:S05]  /*6880*/  BRA `(.L_x_9240) ;  /* 0x0000000400547947 */ /* 0x000fea0003800000 */
.L_x_9257:
[----:B------:R-:W0:Y:S02]  /*6890*/  F2I.FTZ.U32.TRUNC.NTZ R3, R16 ;  /* 0x0000001000037305 */ /* 0x000e24000021f000 */
[----:B0-----:R0:W-:Y:S01]  /*68a0*/  STG.E desc[UR36][R8.64], R3 ;  /* 0x0000000308007986 */ /* 0x0011e2000c101924 */
[----:B------:R-:W-:Y:S05]  /*68b0*/  BRA `(.L_x_9240) ;  /* 0x0000000400487947 */ /* 0x000fea0003800000 */
.L_x_9247:
[----:B------:R-:W-:-:S13]  /*68c0*/  ISETP.GT.AND P0, PT, R0, 0xe, PT ;  /* 0x0000000e0000780c */ /* 0x000fda0003f04270 */
[----:B------:R-:W-:Y:S05]  /*68d0*/  @P0 BRA `(.L_x_9259) ;  /* 0x0000000000500947 */ /* 0x000fea0003800000 */
[----:B------:R-:W-:-:S13]  /*68e0*/  ISETP.NE.AND P0, PT, R0, 0xa, PT ;  /* 0x0000000a0000780c */ /* 0x000fda0003f05270 */
[----:B------:R-:W-:Y:S05]  /*68f0*/  @!P0 BRA `(.L_x_9260) ;  /* 0x0000000000208947 */ /* 0x000fea0003800000 */
[----:B------:R-:W-:-:S13]  /*6900*/  ISETP.NE.AND P0, PT, R0, 0xb, PT ;  /* 0x0000000b0000780c */ /* 0x000fda0003f05270 */
[----:B------:R-:W-:Y:S05]  /*6910*/  @P0 BRA `(.L_x_9239) ;  /* 0x0000000000580947 */ /* 0x000fea0003800000 */
[----:B------:R-:W-:Y:S02]  /*6920*/  FSETP.NEU.FTZ.AND P0, PT, R16, RZ, PT ;  /* 0x000000ff1000720b */ /* 0x000fe40003f1d000 */
[----:B------:R-:W-:-:S04]  /*6930*/  FSETP.NEU.FTZ.AND P1, PT, R17, RZ, PT ;  /* 0x000000ff1100720b */ /* 0x000fc80003f3d000 */
[----:B------:R-:W-:-:S04]  /*6940*/  PLOP3.LUT P0, PT, P0, P1, PT, 0xf8, 0x8f ;  /* 0x00000000008f781c */ /* 0x000fc80000703f70 */
[----:B------:R-:W-:-:S05]  /*6950*/  SEL R3, RZ, 0x1, !P0 ;  /* 0x00000001ff037807 */ /* 0x000fca0004000000 */
[----:B------:R1:W-:Y:S01]  /*6960*/  STG.E.U8 desc[UR36][R8.64], R3 ;  /* 0x0000000308007986 */ /* 0x0003e2000c101124 */
[----:B------:R-:W-:Y:S05]  /*6970*/  BRA `(.L_x_9240) ;  /* 0x0000000400187947 */ /* 0x000fea0003800000 */
.L_x_9260:
        /* <DEDUP_REMOVED lines=10> */
.L_x_9259:
[----:B------:R-:W-:-:S13]  /*6a20*/  ISETP.NE.AND P0, PT, R0, 0xf, PT ;  /* 0x0000000f0000780c */ /* 0x000fda0003f05270 */
[----:B------:R-:W-:Y:S05]  /*6a30*/  @!P0 BRA `(.L_x_9261) ;  /* 0x0000000000e08947 */ /* 0x000fea0003800000 */
[----:B------:R-:W-:-:S13]  /*6a40*/  ISETP.NE.AND P0, PT, R0, 0x17, PT ;  /* 0x000000170000780c */ /* 0x000fda0003f05270 */
[----:B------:R-:W-:Y:S05]  /*6a50*/  @!P0 BRA `(.L_x_9262) ;  /* 0x00000000008c8947 */ /* 0x000fea0003800000 */
[----:B------:R-:W-:-:S13]  /*6a60*/  ISETP.NE.AND P0, PT, R0, 0x18, PT ;  /* 0x000000180000780c */ /* 0x000fda0003f05270 */
[----:B------:R-:W-:Y:S05]  /*6a70*/  @!P0 BRA `(.L_x_9263) ;  /* 0x0000000000448947 */ /* 0x000fea0003800000 */
.L_x_9239:
        /* <DEDUP_REMOVED lines=16> */
.L_x_9264:
[----:B------:R-:W-:Y:S05]  /*6b80*/  BRA `(.L_x_9240) ;  /* 0x0000000000947947 */ /* 0x000fea0003800000 */
.L_x_9263:
        /* <DEDUP_REMOVED lines=12> */
.L_x_9266:
[----:B------:R-:W-:Y:S05]  /*6c50*/  BSYNC.RECONVERGENT B0 ;  /* 0x0000000000007941 */ /* 0x000fea0003800200 */
.L_x_9265:
[----:B------:R-:W-:-:S05]  /*6c60*/  LOP3.LUT R3, R0, 0x80, R5, 0xf8, !PT ;  /* 0x0000008000037812 */ /* 0x000fca00078ef805 */
[----:B------:R3:W-:Y:S01]  /*6c70*/  STG.E.U8 desc[UR36][R8.64], R3 ;  /* 0x0000000308007986 */ /* 0x0007e2000c101124 */
[----:B------:R-:W-:Y:S05]  /*6c80*/  BRA `(.L_x_9240) ;  /* 0x0000000000547947 */ /* 0x000fea0003800000 */
.L_x_9262:
        /* <DEDUP_REMOVED lines=11> */
.L_x_9268:
[----:B------:R-:W-:Y:S01]  /*6d40*/  IMAD.MOV.U32 R0, RZ, RZ, 0x7f ;  /* 0x0000007fff007424 */ /* 0x000fe200078e00ff */
[----:B------:R-:W-:-:S04]  /*6d50*/  ISETP.GT.U32.AND P0, PT, R4, 0x7f800000, PT ;  /* 0x7f8000000400780c */ /* 0x000fc80003f04070 */
[----:B------:R-:W-:-:S09]  /*6d60*/  SEL R0, R0, 0x7c, P0 ;  /* 0x0000007c00007807 */ /* 0x000fd20000000000 */
.L_x_9269:
[----:B------:R-:W-:Y:S05]  /*6d70*/  BSYNC.RECONVERGENT B0 ;  /* 0x0000000000007941 */ /* 0x000fea0003800200 */
.L_x_9267:
[----:B------:R-:W-:-:S04]  /*6d80*/  SHF.R.U32.HI R3, RZ, 0x18, R16 ;  /* 0x00000018ff037819 */ /* 0x000fc80000011610 */
[----:B------:R-:W-:-:S05]  /*6d90*/  LOP3.LUT R3, R0, 0x80, R3, 0xf8, !PT ;  /* 0x0000008000037812 */ /* 0x000fca00078ef803 */
[----:B------:R2:W-:Y:S01]  /*6da0*/  STG.E.U8 desc[UR36][R8.64], R3 ;  /* 0x0000000308007986 */ /* 0x0005e2000c101124 */
[----:B------:R-:W-:Y:S05]  /*6db0*/  BRA `(.L_x_9240) ;  /* 0x0000000000087947 */ /* 0x000fea0003800000 */
.L_x_9261:
[----:B------:R-:W-:-:S05]  /*6dc0*/  F2FP.BF16.F32.PACK_AB R16, RZ, R16 ;  /* 0x00000010ff10723e */ /* 0x000fca00000010ff */
[----:B------:R4:W-:Y:S02]  /*6dd0*/  STG.E.U16 desc[UR36][R8.64], R16 ;  /* 0x0000001008007986 */ /* 0x0009e4000c101524 */
.L_x_9240:
        /* <DEDUP_REMOVED lines=24> */
.L_x_9273:
[----:B------:R-:W0:Y:S02]  /*6f60*/  F2I.S64.TRUNC R24, R24 ;  /* 0x0000001800187311 */ /* 0x000e24000020d900 */
[----:B0-----:R-:W-:-:S05]  /*6f70*/  IMAD.MOV.U32 R3, RZ, RZ, R24 ;  /* 0x000000ffff037224 */ /* 0x001fca00078e0018 */
[----:B------:R4:W-:Y:S01]  /*6f80*/  STG.E.U8 desc[UR36][R8.64], R3 ;  /* 0x0000000308007986 */ /* 0x0009e2000c101124 */
[----:B------:R-:W-:Y:S05]  /*6f90*/  BRA `(.L_x_9275) ;  /* 0x0000000c003c7947 */ /* 0x000fea0003800000 */
.L_x_9272:
        /* <DEDUP_REMOVED lines=9> */
.L_x_9277:
[----:B------:R-:W0:Y:S02]  /*7030*/  F2I.FTZ.TRUNC.NTZ R3, R24 ;  /* 0x0000001800037305 */ /* 0x000e24000021f100 */
[----:B0-----:R2:W-:Y:S01]  /*7040*/  STG.E desc[UR36][R8.64], R3 ;  /* 0x0000000308007986 */ /* 0x0015e2000c101924 */
[----:B------:R-:W-:Y:S05]  /*7050*/  BRA `(.L_x_9275) ;  /* 0x0000000c000c7947 */ /* 0x000fea0003800000 */
.L_x_9276:
[----:B------:R-:W0:Y:S02]  /*7060*/  F2I.FTZ.TRUNC.NTZ R3, R24 ;  /* 0x0000001800037305 */ /* 0x000e24000021f100 */
[----:B0-----:R0:W-:Y:S01]  /*7070*/  STG.E.U16 desc[UR36][R8.64], R3 ;  /* 0x0000000308007986 */ /* 0x0011e2000c101524 */
[----:B------:R-:W-:Y:S05]  /*7080*/  BRA `(.L_x_9275) ;  /* 0x0000000c00007947 */ /* 0x000fea0003800000 */
.L_x_9271:
        /* <DEDUP_REMOVED lines=8> */
.L_x_9279:
[----:B------:R-:W-:-:S05]  /*7110*/  F2FP.F16.F32.PACK_AB R24, RZ, R24 ;  /* 0x00000018ff18723e */ /* 0x000fca00000000ff */
[----:B------:R0:W-:Y:S01]  /*7120*/  STG.E.U16 desc[UR36][R8.64], R24 ;  /* 0x0000001808007986 */ /* 0x0001e2000c101524 */
[----:B------:R-:W-:Y:S05]  /*7130*/  BRA `(.L_x_9275) ;  /* 0x0000000800d47947 */ /* 0x000fea0003800000 */
.L_x_9278:
        /* <DEDUP_REMOVED lines=8> */
.L_x_9281:
[----:B------:R-:W-:-:S05]  /*71c0*/  F2FP.F16.F32.PACK_AB R25, R25, R24 ;  /* 0x000000181919723e */ /* 0x000fca00000000ff */
[----:B------:R0:W-:Y:S01]  /*71d0*/  STG.E desc[UR36][R8.64], R25 ;  /* 0x0000001908007986 */ /* 0x0001e2000c101924 */
[----:B------:R-:W-:Y:S05]  /*71e0*/  BRA `(.L_x_9275) ;  /* 0x0000000800a87947 */ /* 0x000fea0003800000 */
.L_x_9280:
[----:B------:R-:W-:-:S06]  /*71f0*/  FMUL.FTZ R4, R24, 1 ;  /* 0x3f80000018047820 */ /* 0x000fcc0000410000 */
[----:B------:R-:W0:Y:S02]  /*7200*/  F2F.F64.F32 R4, R4 ;  /* 0x0000000400047310 */ /* 0x000e240000201800 */
[----:B0-----:R0:W-:Y:S01]  /*7210*/  STG.E.64 desc[UR36][R8.64], R4 ;  /* 0x0000000408007986 */ /* 0x0011e2000c101b24 */
[----:B------:R-:W-:Y:S05]  /*7220*/  BRA `(.L_x_9275) ;  /* 0x0000000800987947 */ /* 0x000fea0003800000 */
.L_x_9270:
        /* <DEDUP_REMOVED lines=13> */
.L_x_9285:
        /* <DEDUP_REMOVED lines=16> */
.L_x_9288:
[----:B------:R-:W-:-:S04]  /*7400*/  SHF.R.U32.HI R24, RZ, 0x18, R24 ;  /* 0x00000018ff187819 */ /* 0x000fc80000011618 */
[----:B------:R-:W-:-:S04]  /*7410*/  LOP3.LUT R3, R3, 0x80, R24, 0xf8, !PT ;  /* 0x0000008003037812 */ /* 0x000fc800078ef818 */
[----:B------:R-:W-:-:S07]  /*7420*/  PRMT R4, R3, 0x7610, R4 ;  /* 0x0000761003047816 */ /* 0x000fce0000000004 */
.L_x_9287:
[----:B------:R-:W-:Y:S05]  /*7430*/  BSYNC.RECONVERGENT B0 ;  /* 0x0000000000007941 */ /* 0x000fea0003800200 */
.L_x_9286:
[----:B------:R0:W-:Y:S01]  /*7440*/  STG.E.U8 desc[UR36][R8.64], R4 ;  /* 0x0000000408007986 */ /* 0x0001e2000c101124 */
[----:B------:R-:W-:Y:S05]  /*7450*/  BRA `(.L_x_9275) ;  /* 0x00000008000c7947 */ /* 0x000fea0003800000 */
.L_x_9284:
        /* <DEDUP_REMOVED lines=16> */
.L_x_9291:
[----:B------:R-:W-:-:S04]  /*7560*/  SHF.R.U32.HI R24, RZ, 0x18, R24 ;  /* 0x00000018ff187819 */ /* 0x000fc80000011618 */
[----:B------:R-:W-:-:S04]  /*7570*/  LOP3.LUT R3, R3, 0x80, R24, 0xf8, !PT ;  /* 0x0000008003037812 */ /* 0x000fc800078ef818 */
[----:B------:R-:W-:-:S07]  /*7580*/  PRMT R4, R3, 0x7610, R4 ;  /* 0x0000761003047816 */ /* 0x000fce0000000004 */
.L_x_9290:
[----:B------:R-:W-:Y:S05]  /*7590*/  BSYNC.RECONVERGENT B0 ;  /* 0x0000000000007941 */ /* 0x000fea0003800200 */
.L_x_9289:
[----:B------:R0:W-:Y:S01]  /*75a0*/  STG.E.U8 desc[UR36][R8.64], R4 ;  /* 0x0000000408007986 */ /* 0x0001e2000c101124 */
[----:B------:R-:W-:Y:S05]  /*75b0*/  BRA `(.L_x_9275) ;  /* 0x0000000400b47947 */ /* 0x000fea0003800000 */
.L_x_9283:
        /* <DEDUP_REMOVED lines=21> */
.L_x_9293:
[----:B------:R-:W0:Y:S02]  /*7710*/  F2I.U64.TRUNC R24, R24 ;  /* 0x0000001800187311 */ /* 0x000e24000020d800 */
[----:B0-----:R0:W-:Y:S01]  /*7720*/  STG.E.64 desc[UR36][R8.64], R24 ;  /* 0x0000001808007986 */ /* 0x0011e2000c101b24 */
[----:B------:R-:W-:Y:S05]  /*7730*/  BRA `(.L_x_9275) ;  /* 0x0000000400547947 */ /* 0x000fea0003800000 */
.L_x_9292:
[----:B------:R-:W0:Y:S02]  /*7740*/  F2I.FTZ.U32.TRUNC.NTZ R3, R24 ;  /* 0x0000001800037305 */ /* 0x000e24000021f000 */
[----:B0-----:R0:W-:Y:S01]  /*7750*/  STG.E desc[UR36][R8.64], R3 ;  /* 0x0000000308007986 */ /* 0x0011e2000c101924 */
[----:B------:R-:W-:Y:S05]  /*7760*/  BRA `(.L_x_9275) ;  /* 0x0000000400487947 */ /* 0x000fea0003800000 */
.L_x_9282:
        /* <DEDUP_REMOVED lines=12> */
.L_x_9295:
        /* <DEDUP_REMOVED lines=10> */
.L_x_9294:
[----:B------:R-:W-:-:S13]  /*78d0*/  ISETP.NE.AND P0, PT, R0, 0xf, PT ;  /* 0x0000000f0000780c */ /* 0x000fda0003f05270 */
[----:B------:R-:W-:Y:S05]  /*78e0*/  @!P0 BRA `(.L_x_9296) ;  /* 0x0000000000e08947 */ /* 0x000fea0003800000 */
[----:B------:R-:W-:-:S13]  /*78f0*/  ISETP.NE.AND P0, PT, R0, 0x17, PT ;  /* 0x000000170000780c */ /* 0x000fda0003f05270 */
[----:B------:R-:W-:Y:S05]  /*7900*/  @!P0 BRA `(.L_x_9297) ;  /* 0x00000000008c8947 */ /* 0x000fea0003800000 */
[----:B------:R-:W-:-:S13]  /*7910*/  ISETP.NE.AND P0, PT, R0, 0x18, PT ;  /* 0x000000180000780c */ /* 0x000fda0003f05270 */
[----:B------:R-:W-:Y:S05]  /*7920*/  @!P0 BRA `(.L_x_9298) ;  /* 0x0000000000448947 */ /* 0x000fea0003800000 */
.L_x_9274:
        /* <DEDUP_REMOVED lines=16> */
.L_x_9299:
[----:B------:R-:W-:Y:S05]  /*7a30*/  BRA `(.L_x_9275) ;  /* 0x0000000000947947 */ /* 0x000fea0003800000 */
.L_x_9298:
        /* <DEDUP_REMOVED lines=12> */
.L_x_9301:
[----:B------:R-:W-:Y:S05]  /*7b00*/  BSYNC.RECONVERGENT B0 ;  /* 0x0000000000007941 */ /* 0x000fea0003800200 */
.L_x_9300:
[----:B------:R-:W-:-:S05]  /*7b10*/  LOP3.LUT R3, R0, 0x80, R5, 0xf8, !PT ;  /* 0x0000008000037812 */ /* 0x000fca00078ef805 */
[----:B------:R0:W-:Y:S01]  /*7b20*/  STG.E.U8 desc[UR36][R8.64], R3 ;  /* 0x0000000308007986 */ /* 0x0001e2000c101124 */
[----:B------:R-:W-:Y:S05]  /*7b30*/  BRA `(.L_x_9275) ;  /* 0x0000000000547947 */ /* 0x000fea0003800000 */
.L_x_9297:
        /* <DEDUP_REMOVED lines=11> */
.L_x_9303:
[----:B------:R-:W-:Y:S01]  /*7bf0*/  IMAD.MOV.U32 R0, RZ, RZ, 0x7f ;  /* 0x0000007fff007424 */ /* 0x000fe200078e00ff */
[----:B------:R-:W-:-:S04]  /*7c00*/  ISETP.GT.U32.AND P0, PT, R4, 0x7f800000, PT ;  /* 0x7f8000000400780c */ /* 0x000fc80003f04070 */
[----:B------:R-:W-:-:S09]  /*7c10*/  SEL R0, R0, 0x7c, P0 ;  /* 0x0000007c00007807 */ /* 0x000fd20000000000 */
.L_x_9304:
[----:B------:R-:W-:Y:S05]  /*7c20*/  BSYNC.RECONVERGENT B0 ;  /* 0x0000000000007941 */ /* 0x000fea0003800200 */
.L_x_9302:
[----:B------:R-:W-:-:S04]  /*7c30*/  SHF.R.U32.HI R3, RZ, 0x18, R24 ;  /* 0x00000018ff037819 */ /* 0x000fc80000011618 */
[----:B------:R-:W-:-:S05]  /*7c40*/  LOP3.LUT R3, R0, 0x80, R3, 0xf8, !PT ;  /* 0x0000008000037812 */ /* 0x000fca00078ef803 */
[----:B------:R0:W-:Y:S01]  /*7c50*/  STG.E.U8 desc[UR36][R8.64], R3 ;  /* 0x0000000308007986 */ /* 0x0001e2000c101124 */
[----:B------:R-:W-:Y:S05]  /*7c60*/  BRA `(.L_x_9275) ;  /* 0x0000000000087947 */ /* 0x000fea0003800000 */
.L_x_9296:
[----:B------:R-:W-:-:S05]  /*7c70*/  F2FP.BF16.F32.PACK_AB R24, RZ, R24 ;  /* 0x00000018ff18723e */ /* 0x000fca00000010ff */
[----:B------:R0:W-:Y:S02]  /*7c80*/  STG.E.U16 desc[UR36][R8.64], R24 ;  /* 0x0000001808007986 */ /* 0x0001e4000c101524 */
.L_x_9275:
[----:B------:R-:W-:-:S07]  /*7c90*/  VIADD R27, R27, 0x80 ;  /* 0x000000801b1b7836 */ /* 0x000fce0000000000 */
.L_x_9234:
[----:B------:R-:W-:Y:S05]  /*7ca0*/  BSYNC.RECONVERGENT B6 ;  /* 0x0000000000067941 */ /* 0x000fea0003800200 */
.L_x_9233:
[----:B------:R-:W-:-:S13]  /*7cb0*/  ISETP.GE.AND P0, PT, R27, R26, PT ;  /* 0x0000001a1b00720c */ /* 0x000fda0003f06270 */
[----:B------:R-:W-:Y:S05]  /*7cc0*/  @P0 EXIT ;  /* 0x000000000000094d */ /* 0x000fea0003800000 */
[----:B0---4-:R-:W0:Y:S01]  /*7cd0*/  LDC.64 R4, c[0x0][0x388] ;  /* 0x0000e200ff047b82 */ /* 0x011e220000000a00 */
[----:B------:R-:W1:Y:S01]  /*7ce0*/  LDCU UR4, c[0x0][0x3a8] ;  /* 0x00007500ff0477ac */ /* 0x000e620008000800 */
[----:B------:R-:W-:Y:S01]  /*7cf0*/  PRMT R0, R18, 0x9910, RZ ;  /* 0x0000991012007816 */ /* 0x000fe200000000ff */
[----:B------:R-:W-:-:S03]  /*7d00*/  IMAD R2, R2, 0x200, R27 ;  /* 0x0000020002027824 */ /* 0x000fc600078e021b */
[----:B------:R-:W-:Y:S01]  /*7d10*/  ISETP.GT.AND P1, PT, R0, 0x9, PT ;  /* 0x000000090000780c */ /* 0x000fe20003f24270 */
[----:B-123--:R-:W-:-:S05]  /*7d20*/  IMAD R3, R2, UR4, RZ ;  /* 0x0000000402037c24 */ /* 0x00efca000f8e02ff */
        /* <DEDUP_REMOVED lines=14> */
.L_x_9308:
[----:B------:R-:W0:Y:S02]  /*7e10*/  F2I.S64.TRUNC R22, R22 ;  /* 0x0000001600167311 */ /* 0x000e24000020d900 */
[----:B0-----:R-:W-:-:S05]  /*7e20*/  IMAD.MOV.U32 R5, RZ, RZ, R22 ;  /* 0x000000ffff057224 */ /* 0x001fca00078e0016 */
[----:B------:R-:W-:Y:S01]  /*7e30*/  STG.E.U8 desc[UR36][R2.64], R5 ;  /* 0x0000000502007986 */ /* 0x000fe2000c101124 */
[----:B------:R-:W-:Y:S05]  /*7e40*/  EXIT ;  /* 0x000000000000794d */ /* 0x000fea0003800000 */
.L_x_9307:
        /* <DEDUP_REMOVED lines=9> */
.L_x_9311:
[----:B------:R-:W0:Y:S02]  /*7ee0*/  F2I.FTZ.TRUNC.NTZ R5, R22 ;  /* 0x0000001600057305 */ /* 0x000e24000021f100 */
[----:B0-----:R-:W-:Y:S01]  /*7ef0*/  STG.E desc[UR36][R2.64], R5 ;  /* 0x0000000502007986 */ /* 0x001fe2000c101924 */
[----:B------:R-:W-:Y:S05]  /*7f00*/  EXIT ;  /* 0x000000000000794d */ /* 0x000fea0003800000 */
.L_x_9310:
[----:B------:R-:W0:Y:S02]  /*7f10*/  F2I.FTZ.TRUNC.NTZ R5, R22 ;  /* 0x0000001600057305 */ /* 0x000e24000021f100 */
[----:B0-----:R-:W-:Y:S01]  /*7f20*/  STG.E.U16 desc[UR36][R2.64], R5 ;  /* 0x0000000502007986 */ /* 0x001fe2000c101524 */
[----:B------:R-:W-:Y:S05]  /*7f30*/  EXIT ;  /* 0x000000000000794d */ /* 0x000fea0003800000 */
.L_x_9306:
        /* <DEDUP_REMOVED lines=8> */
.L_x_9313:
[----:B------:R-:W-:-:S05]  /*7fc0*/  F2FP.F16.F32.PACK_AB R22, RZ, R22 ;  /* 0x00000016ff16723e */ /* 0x000fca00000000ff */
[----:B------:R-:W-:Y:S01]  /*7fd0*/  STG.E.U16 desc[UR36][R2.64], R22 ;  /* 0x0000001602007986 */ /* 0x000fe2000c101524 */
[----:B------:R-:W-:Y:S05]  /*7fe0*/  EXIT ;  /* 0x000000000000794d */ /* 0x000fea0003800000 */
.L_x_9312:
[----:B------:R-:W-:-:S13]  /*7ff0*/  ISETP.NE.AND P0, PT, R0, 0x7, PT ;  /* 0x000000070000780c */ /* 0x000fda0003f05270 */
[----:B------:R-:W-:Y:S05]  /*8000*/  @!P0 BRA `(.L_x_9314) ;  /* 0x0000000000248947 */ /* 0x000fea0003800000 */
[----:B------:R-:W-:-:S13]  /*8010*/  ISETP.NE.AND P0, PT, R0, 0x8, PT ;  /* 0x000000080000780c */ /* 0x000fda0003f05270 */
[----:B------:R-:W-:Y:S05]  /*8020*/  @!P0 BRA `(.L_x_9315) ;  /* 0x0000000000108947 */ /* 0x000fea0003800000 */
[----:B------:R-:W-:-:S13]  /*8030*/  ISETP.NE.AND P0, PT, R0, 0x9, PT ;  /* 0x000000090000780c */ /* 0x000fda0003f05270 */
[----:B------:R-:W-:Y:S05]  /*8040*/  @P0 BRA `(.L_x_9309) ;  /* 0x0000000400e40947 */ /* 0x000fea0003800000 */
[----:B------:R-:W-:Y:S01]  /*8050*/  STG.E.64 desc[UR36][R2.64], R22 ;  /* 0x0000001602007986 */ /* 0x000fe2000c101b24 */
[----:B------:R-:W-:Y:S05]  /*8060*/  EXIT ;  /* 0x000000000000794d */ /* 0x000fea0003800000 */
.L_x_9315:
[----:B------:R-:W-:-:S05]  /*8070*/  F2FP.F16.F32.PACK_AB R23, R23, R22 ;  /* 0x000000161717723e */ /* 0x000fca00000000ff */
[----:B------:R-:W-:Y:S01]  /*8080*/  STG.E desc[UR36][R2.64], R23 ;  /* 0x0000001702007986 */ /* 0x000fe2000c101924 */
[----:B------:R-:W-:Y:S05]  /*8090*/  EXIT ;  /* 0x000000000000794d */ /* 0x000fea0003800000 */
.L_x_9314:
[----:B------:R-:W-:-:S06]  /*80a0*/  FMUL.FTZ R4, R22, 1 ;  /* 0x3f80000016047820 */ /* 0x000fcc0000410000 */
[----:B------:R-:W0:Y:S02]  /*80b0*/  F2F.F64.F32 R4, R4 ;  /* 0x0000000400047310 */ /* 0x000e240000201800 */
[----:B0-----:R-:W-:Y:S01]  /*80c0*/  STG.E.64 desc[UR36][R2.64], R4 ;  /* 0x0000000402007986 */ /* 0x001fe2000c101b24 */
[----:B------:R-:W-:Y:S05]  /*80d0*/  EXIT ;  /* 0x000000000000794d */ /* 0x000fea0003800000 */
.L_x_9305:
        /* <DEDUP_REMOVED lines=13> */
.L_x_9319:
        /* <DEDUP_REMOVED lines=16> */
.L_x_9322:
[----:B------:R-:W-:-:S04]  /*82b0*/  SHF.R.U32.HI R22, RZ, 0x18, R22 ;  /* 0x00000018ff167819 */ /* 0x000fc80000011616 */
[----:B------:R-:W-:-:S04]  /*82c0*/  LOP3.LUT R5, R5, 0x80, R22, 0xf8, !PT ;  /* 0x0000008005057812 */ /* 0x000fc800078ef816 */
[----:B------:R-:W-:-:S07]  /*82d0*/  PRMT R0, R5, 0x7610, R0 ;  /* 0x0000761005007816 */ /* 0x000fce0000000000 */
.L_x_9321:
[----:B------:R-:W-:Y:S05]  /*82e0*/  BSYNC.RECONVERGENT B0 ;  /* 0x0000000000007941 */ /* 0x000fea0003800200 */
.L_x_9320:
[----:B------:R-:W-:Y:S01]  /*82f0*/  STG.E.U8 desc[UR36][R2.64], R0 ;  /* 0x0000000002007986 */ /* 0x000fe2000c101124 */
[----:B------:R-:W-:Y:S05]  /*8300*/  EXIT ;  /* 0x000000000000794d */ /* 0x000fea0003800000 */
.L_x_9318:
        /* <DEDUP_REMOVED lines=16> */
.L_x_9325:
[----:B------:R-:W-:-:S04]  /*8410*/  SHF.R.U32.HI R22, RZ, 0x18, R22 ;  /* 0x00000018ff167819 */ /* 0x000fc80000011616 */
[----:B------:R-:W-:-:S04]  /*8420*/  LOP3.LUT R5, R5, 0x80, R22, 0xf8, !PT ;  /* 0x0000008005057812 */ /* 0x000fc800078ef816 */
[----:B------:R-:W-:-:S07]  /*8430*/  PRMT R0, R5, 0x7610, R0 ;  /* 0x0000761005007816 */ /* 0x000fce0000000000 */
.L_x_9324:
[----:B------:R-:W-:Y:S05]  /*8440*/  BSYNC.RECONVERGENT B0 ;  /* 0x0000000000007941 */ /* 0x000fea0003800200 */
.L_x_9323:
[----:B------:R-:W-:Y:S01]  /*8450*/  STG.E.U8 desc[UR36][R2.64], R0 ;  /* 0x0000000002007986 */ /* 0x000fe2000c101124 */
[----:B------:R-:W-:Y:S05]  /*8460*/  EXIT ;  /* 0x000000000000794d */ /* 0x000fea0003800000 */
.L_x_9317:
        /* <DEDUP_REMOVED lines=21> */
.L_x_9327:
[----:B------:R-:W0:Y:S02]  /*85c0*/  F2I.U64.TRUNC R22, R22 ;  /* 0x0000001600167311 */ /* 0x000e24000020d800 */
[----:B0-----:R-:W-:Y:S01]  /*85d0*/  STG.E.64 desc[UR36][R2.64], R22 ;  /* 0x0000001602007986 */ /* 0x001fe2000c101b24 */
[----:B------:R-:W-:Y:S05]  /*85e0*/  EXIT ;  /* 0x000000000000794d */ /* 0x000fea0003800000 */
.L_x_9326:
[----:B------:R-:W0:Y:S02]  /*85f0*/  F2I.FTZ.U32.TRUNC.NTZ R5, R22 ;  /* 0x0000001600057305 */ /* 0x000e24000021f000 */
[----:B0-----:R-:W-:Y:S01]  /*8600*/  STG.E desc[UR36][R2.64], R5 ;  /* 0x0000000502007986 */ /* 0x001fe2000c101924 */
[----:B------:R-:W-:Y:S05]  /*8610*/  EXIT ;  /* 0x000000000000794d */ /* 0x000fea0003800000 */
.L_x_9316:
        /* <DEDUP_REMOVED lines=10> */
[----:B------:R-:W-:Y:S01]  /*86c0*/  STG.E.U8 desc[UR36][R2.64], R5 ;  /* 0x0000000502007986 */ /* 0x000fe2000c101124 */
[----:B------:R-:W-:Y:S05]  /*86d0*/  EXIT ;  /* 0x000000000000794d */ /* 0x000fea0003800000 */
.L_x_9329:
        /* <DEDUP_REMOVED lines=10> */
.L_x_9328:
[----:B------:R-:W-:-:S13]  /*8780*/  ISETP.NE.AND P0, PT, R0, 0xf, PT ;  /* 0x0000000f0000780c */ /* 0x000fda0003f05270 */
[----:B------:R-:W-:Y:S05]  /*8790*/  @!P0 BRA `(.L_x_9330) ;  /* 0x0000000000e08947 */ /* 0x000fea0003800000 */
[----:B------:R-:W-:-:S13]  /*87a0*/  ISETP.NE.AND P0, PT, R0, 0x17, PT ;  /* 0x000000170000780c */ /* 0x000fda0003f05270 */
[----:B------:R-:W-:Y:S05]  /*87b0*/  @!P0 BRA `(.L_x_9331) ;  /* 0x00000000008c8947 */ /* 0x000fea0003800000 */
[----:B------:R-:W-:-:S13]  /*87c0*/  ISETP.NE.AND P0, PT, R0, 0x18, PT ;  /* 0x000000180000780c */ /* 0x000fda0003f05270 */
[----:B------:R-:W-:Y:S05]  /*87d0*/  @!P0 BRA `(.L_x_9332) ;  /* 0x0000000000448947 */ /* 0x000fea0003800000 */
.L_x_9309:
        /* <DEDUP_REMOVED lines=16> */
.L_x_9333:
[----:B------:R-:W-:Y:S05]  /*88e0*/  EXIT ;  /* 0x000000000000794d */ /* 0x000fea0003800000 */
.L_x_9332:
        /* <DEDUP_REMOVED lines=12> */
.L_x_9335:
[----:B------:R-:W-:Y:S05]  /*89b0*/  BSYNC.RECONVERGENT B0 ;  /* 0x0000000000007941 */ /* 0x000fea0003800200 */
.L_x_9334:
[----:B------:R-:W-:-:S05]  /*89c0*/  LOP3.LUT R5, R0, 0x80, R7, 0xf8, !PT ;  /* 0x0000008000057812 */ /* 0x000fca00078ef807 */
[----:B------:R-:W-:Y:S01]  /*89d0*/  STG.E.U8 desc[UR36][R2.64], R5 ;  /* 0x0000000502007986 */ /* 0x000fe2000c101124 */
[----:B------:R-:W-:Y:S05]  /*89e0*/  EXIT ;  /* 0x000000000000794d */ /* 0x000fea0003800000 */
.L_x_9331:
        /* <DEDUP_REMOVED lines=11> */
.L_x_9337:
[----:B------:R-:W-:Y:S01]  /*8aa0*/  IMAD.MOV.U32 R0, RZ, RZ, 0x7f ;  /* 0x0000007fff007424 */ /* 0x000fe200078e00ff */
[----:B------:R-:W-:-:S04]  /*8ab0*/  ISETP.GT.U32.AND P0, PT, R4, 0x7f800000, PT ;  /* 0x7f8000000400780c */ /* 0x000fc80003f04070 */
[----:B------:R-:W-:-:S09]  /*8ac0*/  SEL R0, R0, 0x7c, P0 ;  /* 0x0000007c00007807 */ /* 0x000fd20000000000 */
.L_x_9338:
[----:B------:R-:W-:Y:S05]  /*8ad0*/  BSYNC.RECONVERGENT B0 ;  /* 0x0000000000007941 */ /* 0x000fea0003800200 */
.L_x_9336:
[----:B------:R-:W-:-:S04]  /*8ae0*/  SHF.R.U32.HI R5, RZ, 0x18, R22 ;  /* 0x00000018ff057819 */ /* 0x000fc80000011616 */
[----:B------:R-:W-:-:S05]  /*8af0*/  LOP3.LUT R5, R0, 0x80, R5, 0xf8, !PT ;  /* 0x0000008000057812 */ /* 0x000fca00078ef805 */
[----:B------:R-:W-:Y:S01]  /*8b00*/  STG.E.U8 desc[UR36][R2.64], R5 ;  /* 0x0000000502007986 */ /* 0x000fe2000c101124 */
[----:B------:R-:W-:Y:S05]  /*8b10*/  EXIT ;  /* 0x000000000000794d */ /* 0x000fea0003800000 */
.L_x_9330:
[----:B------:R-:W-:-:S05]  /*8b20*/  F2FP.BF16.F32.PACK_AB R22, RZ, R22 ;  /* 0x00000016ff16723e */ /* 0x000fca00000010ff */
[----:B------:R-:W-:Y:S01]  /*8b30*/  STG.E.U16 desc[UR36][R2.64], R22 ;  /* 0x0000001602007986 */ /* 0x000fe2000c101524 */
[----:B------:R-:W-:Y:S05]  /*8b40*/  EXIT ;  /* 0x000000000000794d */ /* 0x000fea0003800000 */
.L_x_9339:
        /* <DEDUP_REMOVED lines=11> */
.L_x_19156:


//--------------------- .text._ZN2at6native18elementwise_kernelILi128ELi2EZNS0_22gpu_kernel_impl_nocastIZZZNS0_22reciprocal_kernel_cudaERNS_18TensorIteratorBaseEENKUlvE_clEvENKUlvE2_clEvEUlN3c107complexIfEEE_EEvS4_RKT_EUliE_EEviT1_ --------------------------
	.section	.text._ZN2at6native18elementwise_kernelILi128ELi2EZNS0_22gpu_kernel_impl_nocastIZZZNS0_22reciprocal_kernel_cudaERNS_18TensorIteratorBaseEENKUlvE_clEvENKUlvE2_clEvEUlN3c107complexIfEEE_EEvS4_RKT_EUliE_EEviT1_,"ax",@progbits
	.align	128
        .global         _ZN2at6native18elementwise_kernelILi128ELi2EZNS0_22gpu_kernel_impl_nocastIZZZNS0_22reciprocal_kernel_cudaERNS_18TensorIteratorBaseEENKUlvE_clEvENKUlvE2_clEvEUlN3c107complexIfEEE_EEvS4_RKT_EUliE_EEviT1_
        .type           _ZN2at6native18elementwise_kernelILi128ELi2EZNS0_22gpu_kernel_impl_nocastIZZZNS0_22reciprocal_kernel_cudaERNS_18TensorIteratorBaseEENKUlvE_clEvENKUlvE2_clEvEUlN3c107complexIfEEE_EEvS4_RKT_EUliE_EEviT1_,@function
        .size           _ZN2at6native18elementwise_kernelILi128ELi2EZNS0_22gpu_kernel_impl_nocastIZZZNS0_22reciprocal_kernel_cudaERNS_18TensorIteratorBaseEENKUlvE_clEvENKUlvE2_clEvEUlN3c107complexIfEEE_EEvS4_RKT_EUliE_EEviT1_,(.L_x_19157 - _ZN2at6native18elementwise_kernelILi128ELi2EZNS0_22gpu_kernel_impl_nocastIZZZNS0_22reciprocal_kernel_cudaERNS_18TensorIteratorBaseEENKUlvE_clEvENKUlvE2_clEvEUlN3c107complexIfEEE_EEvS4_RKT_EUliE_EEviT1_)
        .other          _ZN2at6native18elementwise_kernelILi128ELi2EZNS0_22gpu_kernel_impl_nocastIZZZNS0_22reciprocal_kernel_cudaERNS_18TensorIteratorBaseEENKUlvE_clEvENKUlvE2_clEvEUlN3c107complexIfEEE_EEvS4_RKT_EUliE_EEviT1_,@"STO_CUDA_ENTRY STV_DEFAULT"
_ZN2at6native18elementwise_kernelILi128ELi2EZNS0_22gpu_kernel_impl_nocastIZZZNS0_22reciprocal_kernel_cudaERNS_18TensorIteratorBaseEENKUlvE_clEvENKUlvE2_clEvEUlN3c107complexIfEEE_EEvS4_RKT_EUliE_EEviT1_:
.text._ZN2at6native18elementwise_kernelILi128ELi2EZNS0_22gpu_kernel_impl_nocastIZZZNS0_22reciprocal_kernel_cudaERNS_18TensorIteratorBaseEENKUlvE_clEvENKUlvE2_clEvEUlN3c107complexIfEEE_EEvS4_RKT_EUliE_EEviT1_:
        /* <DEDUP_REMOVED lines=14> */
[----:B0-----:R-:W2:Y:S01]  /*00e0*/  LDG.E.64 R4, desc[UR6][R4.64] ;  /* 0x0000000604047981 */ /* 0x001ea2000c1e1b00 */
[----:B------:R-:W-:Y:S02]  /*00f0*/  MOV R6, 0x7fc00000 ;  /* 0x7fc0000000067802 */ /* 0x000fe40000000f00 */
[----:B------:R-:W-:Y:S02]  /*0100*/  MOV R7, 0x7fc00000 ;  /* 0x7fc0000000077802 */ /* 0x000fe40000000f00 */
[C---:B--2---:R-:W-:Y:S02]  /*0110*/  FSETP.NAN.FTZ.AND P2, PT, |R4|.reuse, |R4|, PT ;  /* 0x400000040400720b */ /* 0x044fe40003f58200 */
[----:B------:R-:W-:Y:S02]  /*0120*/  FSETP.NAN.FTZ.AND P3, PT, |R5|, |R5|, PT ;  /* 0x400000050500720b */ /* 0x000fe40003f78200 */
[----:B------:R-:W-:-:S02]  /*0130*/  FSETP.NEU.FTZ.AND P0, PT, |R4|, +INF , PT ;  /* 0x7f8000000400780b */ /* 0x000fc40003f1d200 */
        /* <DEDUP_REMOVED lines=16> */
[-C--:B------:R-:W-:Y:S01]  /*0240*/  FFMA.FTZ R5, R5, R0.reuse, R4 ;  /* 0x0000000005057223 */ /* 0x080fe20000010004 */
[----:B------:R-:W-:Y:S01]  /*0250*/  FFMA.FTZ R6, RZ, R0, 1 ;  /* 0x3f800000ff067423 */ /* 0x000fe20000010000 */
[----:B------:R-:W-:-:S04]  /*0260*/  FADD.FTZ R0, RZ, -R0 ;  /* 0x80000000ff007221 */ /* 0x000fc80000010000 */
[----:B------:R-:W0:Y:S02]  /*0270*/  MUFU.RCP R5, R5 ;  /* 0x0000000500057308 */ /* 0x000e240000001000 */
[C---:B0-----:R-:W-:Y:S01]  /*0280*/  FMUL.FTZ R6, R5.reuse, R6 ;  /* 0x0000000605067220 */ /* 0x041fe20000410000 */
[----:B------:R-:W-:Y:S01]  /*0290*/  FMUL.FTZ R7, R5, R0 ;  /* 0x0000000005077220 */ /* 0x000fe20000410000 */
[----:B------:R-:W-:Y:S06]  /*02a0*/  BRA `(.L_x_9343) ;  /* 0x0000000000347947 */ /* 0x000fec0003800000 */
.L_x_9345:
[----:B------:R-:W0:Y:S08]  /*02b0*/  MUFU.RCP R0, R0 ;  /* 0x0000000000007308 */ /* 0x000e300000001000 */
[----:B------:R-:W1:Y:S01]  /*02c0*/  MUFU.RCP R2, R2 ;  /* 0x0000000200027308 */ /* 0x000e620000001000 */
[----:B0-----:R-:W-:Y:S01]  /*02d0*/  FADD.FTZ R6, R0, -RZ ;  /* 0x800000ff00067221 */ /* 0x001fe20000010000 */
[----:B-1----:R-:W-:Y:S01]  /*02e0*/  FMUL.FTZ R7, RZ, R2 ;  /* 0x00000002ff077220 */ /* 0x002fe20000410000 */
[----:B------:R-:W-:Y:S06]  /*02f0*/  BRA `(.L_x_9343) ;  /* 0x0000000000207947 */ /* 0x000fec0003800000 */
.L_x_9344:
[----:B------:R-:W0:Y:S02]  /*0300*/  MUFU.RCP R7, R5 ;  /* 0x0000000500077308 */ /* 0x000e240000001000 */
[----:B0-----:R-:W-:-:S04]  /*0310*/  FMUL.FTZ R0, R4, R7 ;  /* 0x0000000704007220 */ /* 0x001fc80000410000 */
[-C--:B------:R-:W-:Y:S01]  /*0320*/  FFMA.FTZ R4, R4, R0.reuse, R5 ;  /* 0x0000000004047223 */ /* 0x080fe20000010005 */
[----:B------:R-:W-:Y:S01]  /*0330*/  FADD.FTZ R7, RZ, R0 ;  /* 0x00000000ff077221 */ /* 0x000fe20000010000 */
[----:B------:R-:W-:-:S04]  /*0340*/  FFMA.FTZ R9, RZ, R0, -1 ;  /* 0xbf800000ff097423 */ /* 0x000fc80000010000 */
[----:B------:R-:W0:Y:S02]  /*0350*/  MUFU.RCP R4, R4 ;  /* 0x0000000400047308 */ /* 0x000e240000001000 */
[C---:B0-----:R-:W-:Y:S01]  /*0360*/  FMUL.FTZ R6, R4.reuse, R7 ;  /* 0x0000000704067220 */ /* 0x041fe20000410000 */
[----:B------:R-:W-:-:S07]  /*0370*/  FMUL.FTZ R7, R4, R9 ;  /* 0x0000000904077220 */ /* 0x000fce0000410000 */
.L_x_9343:
[----:B------:R-:W0:Y:S01]  /*0380*/  LDC.64 R4, c[0x0][0x580] ;  /* 0x00016000ff047b82 */ /* 0x000e220000000a00 */
[----:B------:R-:W-:Y:S01]  /*0390*/  IADD3 R3, PT, PT, R3, 0x80, RZ ;  /* 0x0000008003037810 */ /* 0x000fe20007ffe0ff */
[----:B0-----:R0:W-:Y:S06]  /*03a0*/  STG.E.64 desc[UR6][R4.64], R6 ;  /* 0x0000000604007986 */ /* 0x0011ec000c101b06 */
.L_x_9342:
[----:B------:R-:W-:Y:S05]  /*03b0*/  BSYNC.RECONVERGENT B0 ;  /* 0x0000000000007941 */ /* 0x000fea0003800200 */
.L_x_9341:
[----:B------:R-:W-:-:S13]  /*03c0*/  ISETP.GE.AND P0, PT, R3, UR4, PT ;  /* 0x0000000403007c0c */ /* 0x000fda000bf06270 */
[----:B------:R-:W-:Y:S05]  /*03d0*/  @P0 EXIT ;  /* 0x000000000000094d */ /* 0x000fea0003800000 */
[----:B------:R-:W1:Y:S02]  /*03e0*/  LDC.64 R2, c[0x0][0x588] ;  /* 0x00016200ff027b82 */ /* 0x000e640000000a00 */
[----:B-1----:R-:W2:Y:S01]  /*03f0*/  LDG.E.64 R2, desc[UR6][R2.64] ;  /* 0x0000000602027981 */ /* 0x002ea2000c1e1b00 */
[----:B0-----:R-:W-:Y:S02]  /*0400*/  MOV R4, 0x7fc00000 ;  /* 0x7fc0000000047802 */ /* 0x001fe40000000f00 */
        /* <DEDUP_REMOVED lines=27> */
.L_x_9348:
[----:B------:R-:W0:Y:S08]  /*05c0*/  MUFU.RCP R0, R0 ;  /* 0x0000000000007308 */ /* 0x000e300000001000 */
[----:B------:R-:W1:Y:S01]  /*05d0*/  MUFU.RCP R6, R6 ;  /* 0x0000000600067308 */ /* 0x000e620000001000 */
[----:B0-----:R-:W-:Y:S01]  /*05e0*/  FADD.FTZ R4, R0, -RZ ;  /* 0x800000ff00047221 */ /* 0x001fe20000010000 */
[----:B-1----:R-:W-:Y:S01]  /*05f0*/  FMUL.FTZ R5, RZ, R6 ;  /* 0x00000006ff057220 */ /* 0x002fe20000410000 */
[----:B------:R-:W-:Y:S06]  /*0600*/  BRA `(.L_x_9346) ;  /* 0x0000000000207947 */ /* 0x000fec0003800000 */
.L_x_9347:
        /* <DEDUP_REMOVED lines=8> */
.L_x_9346:
[----:B------:R-:W0:Y:S02]  /*0690*/  LDC.64 R2, c[0x0][0x580] ;  /* 0x00016000ff027b82 */ /* 0x000e240000000a00 */
[----:B0-----:R-:W-:Y:S01]  /*06a0*/  STG.E.64 desc[UR6][R2.64], R4 ;  /* 0x0000000402007986 */ /* 0x001fe2000c101b06 */
[----:B------:R-:W-:Y:S05]  /*06b0*/  EXIT ;  /* 0x000000000000794d */ /* 0x000fea0003800000 */
.L_x_9340:
        /* <DEDUP_REMOVED lines=305> */
.L_x_9351:
[----:B------:R-:W0:Y:S02]  /*19d0*/  LDCU.64 UR8, c[0x0][0x588] ;  /* 0x0000b100ff0877ac */ /* 0x000e240008000a00 */
[----:B0-----:R-:W-:-:S04]  /*19e0*/  IADD3 R6, P0, PT, R4, UR8, RZ ;  /* 0x0000000804067c10 */ /* 0x001fc8000ff1e0ff */
[----:B------:R-:W-:-:S05]  /*19f0*/  IADD3.X R7, PT, PT, RZ, UR9, RZ, P0, !PT ;  /* 0x00000009ff077c10 */ /* 0x000fca00087fe4ff */
[----:B------:R-:W2:Y:S01]  /*1a00*/  LDG.E.64 R10, desc[UR6][R6.64] ;  /* 0x00000006060a7981 */ /* 0x000ea2000c1e1b00 */
[----:B------:R-:W-:Y:S01]  /*1a10*/  BSSY.RECONVERGENT B1, `(.L_x_9352) ;  /* 0x000002a000017945 */ /* 0x000fe20003800200 */
        /* <DEDUP_REMOVED lines=33> */
.L_x_9354:
        /* <DEDUP_REMOVED lines=8> */
.L_x_9353:
[----:B------:R-:W-:Y:S05]  /*1cb0*/  BSYNC.RECONVERGENT B1 ;  /* 0x0000000000017941 */ /* 0x000fea0003800200 */
.L_x_9352:
[----:B------:R-:W0:Y:S01]  /*1cc0*/  LDCU.64 UR8, c[0x0][0x580] ;  /* 0x0000b000ff0877ac */ /* 0x000e220008000a00 */
[----:B------:R-:W-:Y:S02]  /*1cd0*/  IADD3 R3, PT, PT, R3, 0x80, RZ ;  /* 0x0000008003037810 */ /* 0x000fe40007ffe0ff */
[----:B0-----:R-:W-:-:S04]  /*1ce0*/  IADD3 R4, P0, PT, R5, UR8, RZ ;  /* 0x0000000805047c10 */ /* 0x001fc8000ff1e0ff */
[----:B------:R-:W-:-:S05]  /*1cf0*/  IADD3.X R5, PT, PT, RZ, UR9, RZ, P0, !PT ;  /* 0x00000009ff057c10 */ /* 0x000fca00087fe4ff */
[----:B------:R0:W-:Y:S04]  /*1d00*/  STG.E.64 desc[UR6][R4.64], R8 ;  /* 0x0000000804007986 */ /* 0x0001e8000c101b06 */
.L_x_9350:
[----:B------:R-:W-:Y:S05]  /*1d10*/  BSYNC.RECONVERGENT B0 ;  /* 0x0000000000007941 */ /* 0x000fea0003800200 */
.L_x_9349:
[----:B------:R-:W-:-:S13]  /*1d20*/  ISETP.GE.AND P0, PT, R3, UR4, PT ;  /* 0x0000000403007c0c */ /* 0x000fda000bf06270 */
[----:B------:R-:W-:Y:S05]  /*1d30*/  @P0 EXIT ;  /* 0x000000000000094d */ /* 0x000fea0003800000 */
        /* <DEDUP_REMOVED lines=298> */
.L_x_9355:
[----:B------:R-:W0:Y:S02]  /*2fe0*/  LDCU.128 UR8, c[0x0][0x580] ;  /* 0x0000b000ff0877ac */ /* 0x000e240008000c00 */
        /* <DEDUP_REMOVED lines=10> */
[----:B------:R-:W-:Y:S02]  /*3090*/  PLOP3.LUT P2, PT, P2, P3, PT, 0xf8, 0x8f ;  /* 0x00000000008f781c */ /* 0x000fe40001747f70 */
[----:B------:R-:W-:Y:S02]  /*30a0*/  IADD3 R2, P3, PT, R3, UR8, RZ ;  /* 0x0000000803027c10 */ /* 0x000fe4000ff7e0ff */
[----:B------:R-:W-:Y:S02]  /*30b0*/  PLOP3.LUT P2, PT, P2, P0, P1, 0xf1, 0x0 ;  /* 0x000000000000781c */ /* 0x000fe40001741e11 */
[----:B------:R-:W-:-:S11]  /*30c0*/  IADD3.X R3, PT, PT, RZ, UR9, RZ, P3, !PT ;  /* 0x00000009ff037c10 */ /* 0x000fd60009ffe4ff */
        /* <DEDUP_REMOVED lines=20> */
.L_x_9359:
[----:B------:R-:W0:Y:S08]  /*3210*/  MUFU.RCP R6, R0 ;  /* 0x0000000000067308 */ /* 0x000e300000001000 */
[----:B------:R-:W1:Y:S01]  /*3220*/  MUFU.RCP R7, R4 ;  /* 0x0000000400077308 */ /* 0x000e620000001000 */
[----:B0-----:R-:W-:Y:S01]  /*3230*/  FADD.FTZ R6, R6, -RZ ;  /* 0x800000ff06067221 */ /* 0x001fe20000010000 */
[----:B-1----:R-:W-:Y:S01]  /*3240*/  FMUL.FTZ R7, RZ, R7 ;  /* 0x00000007ff077220 */ /* 0x002fe20000410000 */
[----:B------:R-:W-:Y:S06]  /*3250*/  BRA `(.L_x_9357) ;  /* 0x0000000000207947 */ /* 0x000fec0003800000 */
.L_x_9358:
        /* <DEDUP_REMOVED lines=8> */
.L_x_9357:
[----:B------:R-:W-:Y:S05]  /*32e0*/  BSYNC.RECONVERGENT B0 ;  /* 0x0000000000007941 */ /* 0x000fea0003800200 */
.L_x_9356:
[----:B------:R-:W-:Y:S01]  /*32f0*/  STG.E.64 desc[UR6][R2.64], R6 ;  /* 0x0000000602007986 */ /* 0x000fe2000c101b06 */
[----:B------:R-:W-:Y:S05]  /*3300*/  EXIT ;  /* 0x000000000000794d */ /* 0x000fea0003800000 */
.L_x_9360:
        /* <DEDUP_REMOVED lines=15> */
.L_x_19157:


//--------------------- .text._ZN2at6native27unrolled_elementwise_kernelIZZZNS0_22reciprocal_kernel_cudaERNS_18TensorIteratorBaseEENKUlvE_clEvENKUlvE2_clEvEUlN3c107complexIfEEE_St5arrayIPcLm2EELi4E23TrivialOffsetCalculatorILi1EjESE_NS0_6memory15LoadWithoutCastENSF_16StoreWithoutCastEEEviT_T0_T2_T3_T4_T5_ --------------------------
	.section	.text._ZN2at6native27unrolled_elementwise_kernelIZZZNS0_22reciprocal_kernel_cudaERNS_18TensorIteratorBaseEENKUlvE_clEvENKUlvE2_clEvEUlN3c107complexIfEEE_St5arrayIPcLm2EELi4E23TrivialOffsetCalculatorILi1EjESE_NS0_6memory15LoadWithoutCastENSF_16StoreWithoutCastEEEviT_T0_T2_T3_T4_T5_,"ax",@progbits
	.align	128
        .global         _ZN2at6native27unrolled_elementwise_kernelIZZZNS0_22reciprocal_kernel_cudaERNS_18TensorIteratorBaseEENKUlvE_clEvENKUlvE2_clEvEUlN3c107complexIfEEE_St5arrayIPcLm2EELi4E23TrivialOffsetCalculatorILi1EjESE_NS0_6memory15LoadWithoutCastENSF_16StoreWithoutCastEEEviT_T0_T2_T3_T4_T5_
        .type           _ZN2at6native27unrolled_elementwise_kernelIZZZNS0_22reciprocal_kernel_cudaERNS_18TensorIteratorBaseEENKUlvE_clEvENKUlvE2_clEvEUlN3c107complexIfEEE_St5arrayIPcLm2EELi4E23TrivialOffsetCalculatorILi1EjESE_NS0_6memory15LoadWithoutCastENSF_16StoreWithoutCastEEEviT_T0_T2_T3_T4_T5_,@function
        .size           _ZN2at6native27unrolled_elementwise_kernelIZZZNS0_22reciprocal_kernel_cudaERNS_18TensorIteratorBaseEENKUlvE_clEvENKUlvE2_clEvEUlN3c107complexIfEEE_St5arrayIPcLm2EELi4E23TrivialOffsetCalculatorILi1EjESE_NS0_6memory15LoadWithoutCastENSF_16StoreWithoutCastEEEviT_T0_T2_T3_T4_T5_,(.L_x_19158 - _ZN2at6native27unrolled_elementwise_kernelIZZZNS0_22reciprocal_kernel_cudaERNS_18TensorIteratorBaseEENKUlvE_clEvENKUlvE2_clEvEUlN3c107complexIfEEE_St5arrayIPcLm2EELi4E23TrivialOffsetCalculatorILi1EjESE_NS0_6memory15LoadWithoutCastENSF_16StoreWithoutCastEEEviT_T0_T2_T3_T4_T5_)
        .other          _ZN2at6native27unrolled_elementwise_kernelIZZZNS0_22reciprocal_kernel_cudaERNS_18TensorIteratorBaseEENKUlvE_clEvENKUlvE2_clEvEUlN3c107complexIfEEE_St5arrayIPcLm2EELi4E23TrivialOffsetCalculatorILi1EjESE_NS0_6memory15LoadWithoutCastENSF_16StoreWithoutCastEEEviT_T0_T2_T3_T4_T5_,@"STO_CUDA_ENTRY STV_DEFAULT"
_ZN2at6native27unrolled_elementwise_kernelIZZZNS0_22reciprocal_kernel_cudaERNS_18TensorIteratorBaseEENKUlvE_clEvENKUlvE2_clEvEUlN3c107complexIfEEE_St5arrayIPcLm2EELi4E23TrivialOffsetCalculatorILi1EjESE_NS0_6memory15LoadWithoutCastENSF_16StoreWithoutCastEEEviT_T0_T2_T3_T4_T5_:
.text._ZN2at6native27unrolled_elementwise_kernelIZZZNS0_22reciprocal_kernel_cudaERNS_18TensorIteratorBaseEENKUlvE_clEvENKUlvE2_clEvEUlN3c107complexIfEEE_St5arrayIPcLm2EELi4E23TrivialOffsetCalculatorILi1EjESE_NS0_6memory15LoadWithoutCastENSF_16StoreWithoutCastEEEviT_T0_T2_T3_T4_T5_:
        /* <DEDUP_REMOVED lines=16> */
[----:B0-----:R-:W-:-:S12]  /*0100*/  @!P0 IMAD.WIDE.U32 R8, R13, 0x8, R8 ;  /* 0x000000080d088825 */ /* 0x001fd800078e0008 */
[----:B------:R-:W0:Y:S01]  /*0110*/  @!P3 LDC.64 R6, c[0x0][0x390] ;  /* 0x0000e400ff06bb82 */ /* 0x000e220000000a00 */
[----:B------:R-:W-:Y:S01]  /*0120*/  @!P3 LEA R21, R0, R11, 0x9 ;  /* 0x0000000b0015b211 */ /* 0x000fe200078e48ff */
[----:B------:R-:W-:-:S05]  /*0130*/  @!P3 VIADD R11, R11, 0x80 ;  /* 0x000000800b0bb836 */ /* 0x000fca0000000000 */
[----:B------:R-:W-:Y:S01]  /*0140*/  ISETP.GE.AND P2, PT, R11, R4, PT ;  /* 0x000000040b00720c */ /* 0x000fe20003f46270 */
[----:B--2---:R-:W-:Y:S01]  /*0150*/  @!P1 IMAD.WIDE.U32 R16, R15, 0x8, R16 ;  /* 0x000000080f109825 */ /* 0x004fe200078e0010 */
[----:B------:R-:W-:-:S06]  /*0160*/  CS2R R14, SRZ ;  /* 0x00000000000e7805 */ /* 0x000fcc000001ff00 */
[----:B-1----:R1:W5:Y:S05]  /*0170*/  @!P0 LDG.E.64 R14, desc[UR4][R8.64] ;  /* 0x00000004080e8981 */ /* 0x00236a000c1e1b00 */
[----:B------:R-:W-:Y:S02]  /*0180*/  @!P2 LEA R19, R0, R11, 0x9 ;  /* 0x0000000b0013a211 */ /* 0x000fe400078e48ff */
[----:B------:R-:W-:Y:S01]  /*0190*/  CS2R R10, SRZ ;  /* 0x00000000000a7805 */ /* 0x000fe2000001ff00 */
[----:B------:R-:W2:Y:S01]  /*01a0*/  @!P2 LDC.64 R2, c[0x0][0x390] ;  /* 0x0000e400ff02ab82 */ /* 0x000ea20000000a00 */
[----:B0-----:R-:W-:Y:S01]  /*01b0*/  @!P3 IMAD.WIDE.U32 R20, R21, 0x8, R6 ;  /* 0x000000081514b825 */ /* 0x001fe200078e0006 */
[----:B------:R-:W-:-:S03]  /*01c0*/  CS2R R6, SRZ ;  /* 0x0000000000067805 */ /* 0x000fc6000001ff00 */
[----:B------:R1:W5:Y:S04]  /*01d0*/  @!P1 LDG.E.64 R10, desc[UR4][R16.64] ;  /* 0x00000004100a9981 */ /* 0x000368000c1e1b00 */
[----:B------:R1:W5:Y:S01]  /*01e0*/  @!P3 LDG.E.64 R6, desc[UR4][R20.64] ;  /* 0x000000041406b981 */ /* 0x000362000c1e1b00 */
[----:B--2---:R-:W-:Y:S01]  /*01f0*/  @!P2 IMAD.WIDE.U32 R18, R19, 0x8, R2 ;  /* 0x000000081312a825 */ /* 0x004fe200078e0002 */
[----:B------:R-:W-:-:S06]  /*0200*/  CS2R R2, SRZ ;  /* 0x0000000000027805 */ /* 0x000fcc000001ff00 */
[----:B------:R1:W5:Y:S01]  /*0210*/  @!P2 LDG.E.64 R2, desc[UR4][R18.64] ;  /* 0x000000041202a981 */ /* 0x000362000c1e1b00 */
[----:B------:R-:W-:Y:S01]  /*0220*/  ISETP.GE.AND P2, PT, R5, R4, PT ;  /* 0x000000040500720c */ /* 0x000fe20003f46270 */
[----:B------:R-:W-:Y:S01]  /*0230*/  BSSY.RECONVERGENT B0, `(.L_x_9361) ;  /* 0x000002d000007945 */ /* 0x000fe20003800200 */
[----:B------:R-:W-:-:S11]  /*0240*/  CS2R R12, SRZ ;  /* 0x00000000000c7805 */ /* 0x000fd6000001ff00 */
[----:B-1----:R-:W-:Y:S05]  /*0250*/  @P2 BRA `(.L_x_9362) ;  /* 0x0000000000a82947 */ /* 0x002fea0003800000 */
[----:B-----5:R-:W-:Y:S01]  /*0260*/  FSETP.NAN.FTZ.AND P0, PT, |R14|, |R14|, PT ;  /* 0x4000000e0e00720b */ /* 0x020fe20003f18200 */
[----:B------:R-:W-:Y:S01]  /*0270*/  IMAD.MOV.U32 R13, RZ, RZ, 0x7fc00000 ;  /* 0x7fc00000ff0d7424 */ /* 0x000fe200078e00ff */
[----:B------:R-:W-:Y:S02]  /*0280*/  FSETP.NAN.FTZ.AND P1, PT, |R15|, |R15|, PT ;  /* 0x4000000f0f00720b */ /* 0x000fe40003f38200 */
[----:B------:R-:W-:Y:S02]  /*0290*/  MOV R12, 0x7fc00000 ;  /* 0x7fc00000000c7802 */ /* 0x000fe40000000f00 */
[----:B------:R-:W-:-:S13]  /*02a0*/  PLOP3.LUT P0, PT, P0, P1, PT, 0xf8, 0x8f ;  /* 0x00000000008f781c */ /* 0x000fda0000703f70 */
[----:B------:R-:W-:Y:S05]  /*02b0*/  @P0 BRA `(.L_x_9362) ;  /* 0x0000000000900947 */ /* 0x000fea0003800000 */
[C---:B------:R-:W-:Y:S01]  /*02c0*/  FSETP.NEU.FTZ.AND P3, PT, |R14|.reuse, +INF , PT ;  /* 0x7f8000000e00780b */ /* 0x040fe20003f7d200 */
[C---:B------:R-:W-:Y:S01]  /*02d0*/  FADD.FTZ R8, |R14|.reuse, -RZ ;  /* 0x800000ff0e087221 */ /* 0x040fe20000010200 */
[C---:B------:R-:W-:Y:S01]  /*02e0*/  FSETP.NEU.FTZ.AND P1, PT, |R15|.reuse, +INF , PT ;  /* 0x7f8000000f00780b */ /* 0x040fe20003f3d200 */
[----:B------:R-:W-:Y:S01]  /*02f0*/  FADD.FTZ R9, |R15|, -RZ ;  /* 0x800000ff0f097221 */ /* 0x000fe20000010200 */
[----:B------:R-:W-:-:S11]  /*0300*/  FSETP.NEU.FTZ.AND P0, PT, |R14|, +INF , PT ;  /* 0x7f8000000e00780b */ /* 0x000fd60003f1d200 */
        /* <DEDUP_REMOVED lines=23> */
.L_x_9363:
        /* <DEDUP_REMOVED lines=8> */
.L_x_9362:
[----:B------:R-:W-:Y:S05]  /*0500*/  BSYNC.RECONVERGENT B0 ;  /* 0x0000000000007941 */ /* 0x000fea0003800200 */
.L_x_9361:
[----:B-----5:R-:W-:Y:S01]  /*0510*/  IADD3 R15, PT, PT, R5, 0x80, RZ ;  /* 0x00000080050f7810 */ /* 0x020fe20007ffe0ff */
[----:B------:R-:W-:Y:S01]  /*0520*/  BSSY.RECONVERGENT B0, `(.L_x_9364) ;  /* 0x000002e000007945 */ /* 0x000fe20003800200 */
[----:B------:R-:W-:Y:S02]  /*0530*/  CS2R R8, SRZ ;  /* 0x0000000000087805 */ /* 0x000fe4000001ff00 */
[----:B------:R-:W-:-:S13]  /*0540*/  ISETP.GE.AND P0, PT, R15, R4, PT ;  /* 0x000000040f00720c */ /* 0x000fda0003f06270 */
[----:B------:R-:W-:Y:S05]  /*0550*/  @P0 BRA `(.L_x_9365) ;  /* 0x0000000000a80947 */ /* 0x000fea0003800000 */
[----:B------:R-:W-:Y:S01]  /*0560*/  FSETP.NAN.FTZ.AND P0, PT, |R10|, |R10|, PT ;  /* 0x4000000a0a00720b */ /* 0x000fe20003f18200 */
        /* <DEDUP_REMOVED lines=28> */
.L_x_9367:
[----:B------:R-:W0:Y:S08]  /*0730*/  MUFU.RCP R8, R14 ;  /* 0x0000000e00087308 */ /* 0x000e300000001000 */
[----:B------:R-:W1:Y:S01]  /*0740*/  MUFU.RCP R9, R16 ;  /* 0x0000001000097308 */ /* 0x000e620000001000 */
[----:B0-----:R-:W-:Y:S01]  /*0750*/  FADD.FTZ R8, R8, -RZ ;  /* 0x800000ff08087221 */ /* 0x001fe20000010000 */
[----:B-1----:R-:W-:Y:S01]  /*0760*/  FMUL.FTZ R9, RZ, R9 ;  /* 0x00000009ff097220 */ /* 0x002fe20000410000 */
[----:B------:R-:W-:Y:S06]  /*0770*/  BRA `(.L_x_9365) ;  /* 0x0000000000207947 */ /* 0x000fec0003800000 */
.L_x_9366:
        /* <DEDUP_REMOVED lines=8> */
.L_x_9365:
[----:B------:R-:W-:Y:S05]  /*0800*/  BSYNC.RECONVERGENT B0 ;  /* 0x0000000000007941 */ /* 0x000fea0003800200 */
.L_x_9364:
[----:B------:R-:W-:Y:S01]  /*0810*/  IADD3 R11, PT, PT, R5, 0x100, RZ ;  /* 0x00000100050b7810 */ /* 0x000fe20007ffe0ff */
[----:B------:R-:W-:Y:S03]  /*0820*/  BSSY.RECONVERGENT B0, `(.L_x_9368) ;  /* 0x000002e000007945 */ /* 0x000fe60003800200 */
[----:B------:R-:W-:Y:S02]  /*0830*/  ISETP.GE.AND P0, PT, R11, R4, PT ;  /* 0x000000040b00720c */ /* 0x000fe40003f06270 */
[----:B------:R-:W-:-:S11]  /*0840*/  CS2R R10, SRZ ;  /* 0x00000000000a7805 */ /* 0x000fd6000001ff00 */
        /* <DEDUP_REMOVED lines=30> */
.L_x_9371:
[----:B------:R-:W0:Y:S08]  /*0a30*/  MUFU.RCP R10, R14 ;  /* 0x0000000e000a7308 */ /* 0x000e300000001000 */
[----:B------:R-:W1:Y:S01]  /*0a40*/  MUFU.RCP R11, R16 ;  /* 0x00000010000b7308 */ /* 0x000e620000001000 */
[----:B0-----:R-:W-:Y:S01]  /*0a50*/  FADD.FTZ R10, R10, -RZ ;  /* 0x800000ff0a0a7221 */ /* 0x001fe20000010000 */
[----:B-1----:R-:W-:Y:S01]  /*0a60*/  FMUL.FTZ R11, RZ, R11 ;  /* 0x0000000bff0b7220 */ /* 0x002fe20000410000 */
[----:B------:R-:W-:Y:S06]  /*0a70*/  BRA `(.L_x_9369) ;  /* 0x0000000000207947 */ /* 0x000fec0003800000 */
.L_x_9370:
        /* <DEDUP_REMOVED lines=8> */
.L_x_9369:
[----:B------:R-:W-:Y:S05]  /*0b00*/  BSYNC.RECONVERGENT B0 ;  /* 0x0000000000007941 */ /* 0x000fea0003800200 */
.L_x_9368:
        /* <DEDUP_REMOVED lines=34> */
.L_x_9375:
[----:B------:R-:W0:Y:S08]  /*0d30*/  MUFU.RCP R6, R14 ;  /* 0x0000000e00067308 */ /* 0x000e300000001000 */
[----:B------:R-:W1:Y:S01]  /*0d40*/  MUFU.RCP R7, R16 ;  /* 0x0000001000077308 */ /* 0x000e620000001000 */
[----:B0-----:R-:W-:Y:S01]  /*0d50*/  FADD.FTZ R6, R6, -RZ ;  /* 0x800000ff06067221 */ /* 0x001fe20000010000 */
[----:B-1----:R-:W-:Y:S01]  /*0d60*/  FMUL.FTZ R7, RZ, R7 ;  /* 0x00000007ff077220 */ /* 0x002fe20000410000 */
[----:B------:R-:W-:Y:S06]  /*0d70*/  BRA `(.L_x_9373) ;  /* 0x0000000000207947 */ /* 0x000fec0003800000 */
.L_x_9374:
        /* <DEDUP_REMOVED lines=8> */
.L_x_9373:
[----:B------:R-:W-:Y:S05]  /*0e00*/  BSYNC.RECONVERGENT B0 ;  /* 0x0000000000007941 */ /* 0x000fea0003800200 */
.L_x_9372:
[----:B------:R-:W0:Y:S01]  /*0e10*/  @!P2 LDC.64 R2, c[0x0][0x388] ;  /* 0x0000e200ff02ab82 */ /* 0x000e220000000a00 */
[----:B------:R-:W-:Y:S01]  /*0e20*/  @!P2 LEA R17, R0, R5, 0x9 ;  /* 0x000000050011a211 */ /* 0x000fe200078e48ff */
[----:B------:R-:W-:Y:S01]  /*0e30*/  @!P2 IMAD.MOV.U32 R5, RZ, RZ, R15 ;  /* 0x000000ffff05a224 */ /* 0x000fe200078e000f */
[----:B------:R-:W-:Y:S04]  /*0e40*/  BSSY.RECONVERGENT B0, `(.L_x_9376) ;  /* 0x000000f000007945 */ /* 0x000fe80003800200 */
[----:B------:R-:W-:Y:S01]  /*0e50*/  ISETP.GE.AND P0, PT, R5, R4, PT ;  /* 0x000000040500720c */ /* 0x000fe20003f06270 */
[----:B0-----:R-:W-:-:S05]  /*0e60*/  @!P2 IMAD.WIDE.U32 R2, R17, 0x8, R2 ;  /* 0x000000081102a825 */ /* 0x001fca00078e0002 */
[----:B------:R0:W-:Y:S07]  /*0e70*/  @!P2 STG.E.64 desc[UR4][R2.64], R12 ;  /* 0x0000000c0200a986 */ /* 0x0001ee000c101b04 */
        /* <DEDUP_REMOVED lines=9> */
[----:B------:R1:W-:Y:S04]  /*0f10*/  STG.E.64 desc[UR4][R12.64], R8 ;  /* 0x000000080c007986 */ /* 0x0003e8000c101b04 */
[----:B------:R1:W-:Y:S02]  /*0f20*/  @!P0 STG.E.64 desc[UR4][R2.64], R10 ;  /* 0x0000000a02008986 */ /* 0x0003e4000c101b04 */
.L_x_9377:
[----:B------:R-:W-:Y:S05]  /*0f30*/  BSYNC.RECONVERGENT B0 ;  /* 0x0000000000007941 */ /* 0x000fea0003800200 */
.L_x_9376:
[----:B------:R-:W-:-:S13]  /*0f40*/  ISETP.GE.AND P0, PT, R5, R4, PT ;  /* 0x000000040500720c */ /* 0x000fda0003f06270 */
[----:B------:R-:W-:Y:S05]  /*0f50*/  @P0 EXIT ;  /* 0x000000000000094d */ /* 0x000fea0003800000 */
[----:B01----:R-:W0:Y:S01]  /*0f60*/  LDC.64 R2, c[0x0][0x388] ;  /* 0x0000e200ff027b82 */ /* 0x003e220000000a00 */
[----:B------:R-:W-:-:S05]  /*0f70*/  LEA R5, R0, R5, 0x9 ;  /* 0x0000000500057211 */ /* 0x000fca00078e48ff */
[----:B0-----:R-:W-:-:S05]  /*0f80*/  IMAD.WIDE.U32 R2, R5, 0x8, R2 ;  /* 0x0000000805027825 */ /* 0x001fca00078e0002 */
[----:B------:R-:W-:Y:S01]  /*0f90*/  STG.E.64 desc[UR4][R2.64], R6 ;  /* 0x0000000602007986 */ /* 0x000fe2000c101b04 */
[----:B------:R-:W-:Y:S05]  /*0fa0*/  EXIT ;  /* 0x000000000000794d */ /* 0x000fea0003800000 */
.L_x_9378:
        /* <DEDUP_REMOVED lines=13> */
.L_x_19158:


//--------------------- .text._ZN2at6native29vectorized_elementwise_kernelILi2EZZZNS0_22reciprocal_kernel_cudaERNS_18TensorIteratorBaseEENKUlvE_clEvENKUlvE2_clEvEUlN3c107complexIfEEE_St5arrayIPcLm2EEEEviT0_T1_ --------------------------
	.section	.text._ZN2at6native29vectorized_elementwise_kernelILi2EZZZNS0_22reciprocal_kernel_cudaERNS_18TensorIteratorBaseEENKUlvE_clEvENKUlvE2_clEvEUlN3c107complexIfEEE_St5arrayIPcLm2EEEEviT0_T1_,"ax",@progbits
	.align	128
        .global         _ZN2at6native29vectorized_elementwise_kernelILi2EZZZNS0_22reciprocal_kernel_cudaERNS_18TensorIteratorBaseEENKUlvE_clEvENKUlvE2_clEvEUlN3c107complexIfEEE_St5arrayIPcLm2EEEEviT0_T1_
        .type           _ZN2at6native29vectorized_elementwise_kernelILi2EZZZNS0_22reciprocal_kernel_cudaERNS_18TensorIteratorBaseEENKUlvE_clEvENKUlvE2_clEvEUlN3c107complexIfEEE_St5arrayIPcLm2EEEEviT0_T1_,@function
        .size           _ZN2at6native29vectorized_elementwise_kernelILi2EZZZNS0_22reciprocal_kernel_cudaERNS_18TensorIteratorBaseEENKUlvE_clEvENKUlvE2_clEvEUlN3c107complexIfEEE_St5arrayIPcLm2EEEEviT0_T1_,(.L_x_19159 - _ZN2at6native29vectorized_elementwise_kernelILi2EZZZNS0_22reciprocal_kernel_cudaERNS_18TensorIteratorBaseEENKUlvE_clEvENKUlvE2_clEvEUlN3c107complexIfEEE_St5arrayIPcLm2EEEEviT0_T1_)
        .other          _ZN2at6native29vectorized_elementwise_kernelILi2EZZZNS0_22reciprocal_kernel_cudaERNS_18TensorIteratorBaseEENKUlvE_clEvENKUlvE2_clEvEUlN3c107complexIfEEE_St5arrayIPcLm2EEEEviT0_T1_,@"STO_CUDA_ENTRY STV_DEFAULT"
_ZN2at6native29vectorized_elementwise_kernelILi2EZZZNS0_22reciprocal_kernel_cudaERNS_18TensorIteratorBaseEENKUlvE_clEvENKUlvE2_clEvEUlN3c107complexIfEEE_St5arrayIPcLm2EEEEviT0_T1_:
.text._ZN2at6native29vectorized_elementwise_kernelILi2EZZZNS0_22reciprocal_kernel_cudaERNS_18TensorIteratorBaseEENKUlvE_clEvENKUlvE2_clEvEUlN3c107complexIfEEE_St5arrayIPcLm2EEEEviT0_T1_:
[----:B------:R-:W-:Y:S01]  /*0000*/  LDC R1, c[0x0][0x37c] ;  /* 0x0000df00ff017b82 */ /* 0x000fe20000000800 */
[----:B------:R-:W0:Y:S01]  /*0010*/  S2R R2, SR_CTAID.X ;  /* 0x0000000000027919 */ /* 0x000e220000002500 */
[----:B------:R-:W1:Y:S01]  /*0020*/  LDCU UR6, c[0x0][0x380] ;  /* 0x00007000ff0677ac */ /* 0x000e620008000800 */
[----:B------:R-:W-:Y:S02]  /*0030*/  MOV R20, 0x7fc00000 ;  /* 0x7fc0000000147802 */ /* 0x000fe40000000f00 */
[----:B------:R-:W-:Y:S01]  /*0040*/  MOV R21, 0x7fc00000 ;  /* 0x7fc0000000157802 */ /* 0x000fe20000000f00 */
[----:B------:R-:W2:Y:S01]  /*0050*/  LDCU.64 UR4, c[0x0][0x358] ;  /* 0x00006b00ff0477ac */ /* 0x000ea20008000a00 */
[----:B0-----:R-:W-:-:S04]  /*0060*/  SHF.L.U32 R2, R2, 0xa, RZ ;  /* 0x0000000a02027819 */ /* 0x001fc800000006ff */
[----:B-1----:R-:W-:-:S04]  /*0070*/  IADD3 R0, PT, PT, -R2, UR6, RZ ;  /* 0x0000000602007c10 */ /* 0x002fc8000fffe1ff */
[----:B------:R-:W-:-:S13]  /*0080*/  ISETP.GT.U32.AND P0, PT, R0, 0x3ff, PT ;  /* 0x000003ff0000780c */ /* 0x000fda0003f04070 */
[----:B--2---:R-:W-:Y:S05]  /*0090*/  @P0 BRA `(.L_x_9379) ;  /* 0x0000001c00cc0947 */ /* 0x004fea0003800000 */
[----:B------:R-:W0:Y:S01]  /*00a0*/  S2R R27, SR_TID.X ;  /* 0x00000000001b7919 */ /* 0x000e220000002100 */
[----:B------:R-:W-:Y:S02]  /*00b0*/  CS2R R8, SRZ ;  /* 0x0000000000087805 */ /* 0x000fe4000001ff00 */
        /* <DEDUP_REMOVED lines=11> */
[----:B------:R-:W5:Y:S07]  /*0170*/  @!P6 LDG.E.64 R8, desc[UR4][R12.64] ;  /* 0x000000040c08e981 */ /* 0x000f6e000c1e1b00 */
[----:B------:R-:W-:Y:S01]  /*0180*/  @!P4 IADD3 R4, PT, PT, R2, R27, RZ ;  /* 0x0000001b0204c210 */ /* 0x000fe20007ffe0ff */
[----:B------:R-:W0:Y:S01]  /*0190*/  @!P4 LDC.64 R22, c[0x0][0x390] ;  /* 0x0000e400ff16cb82 */ /* 0x000e220000000a00 */
[----:B------:R-:W-:-:S04]  /*01a0*/  @!P4 IADD3 R27, PT, PT, R27, 0x80, RZ ;  /* 0x000000801b1bc810 */ /* 0x000fc80007ffe0ff */
[----:B------:R-:W-:-:S13]  /*01b0*/  ISETP.GE.U32.AND P3, PT, R27, R0, PT ;  /* 0x000000001b00720c */ /* 0x000fda0003f66070 */
[----:B------:R-:W-:Y:S01]  /*01c0*/  @!P3 IMAD.IADD R5, R2, 0x1, R27 ;  /* 0x000000010205b824 */ /* 0x000fe200078e021b */
[----:B------:R-:W-:Y:S01]  /*01d0*/  @!P3 IADD3 R27, PT, PT, R27, 0x80, RZ ;  /* 0x000000801b1bb810 */ /* 0x000fe20007ffe0ff */
[----:B------:R-:W2:Y:S03]  /*01e0*/  @!P3 LDC.64 R14, c[0x0][0x390] ;  /* 0x0000e400ff0ebb82 */ /* 0x000ea60000000a00 */
[----:B------:R-:W-:-:S13]  /*01f0*/  ISETP.GE.U32.AND P2, PT, R27, R0, PT ;  /* 0x000000001b00720c */ /* 0x000fda0003f46070 */
[----:B------:R-:W-:Y:S02]  /*0200*/  @!P2 IADD3 R29, PT, PT, R2, R27, RZ ;  /* 0x0000001b021da210 */ /* 0x000fe40007ffe0ff */
[----:B------:R-:W-:-:S04]  /*0210*/  @!P2 IADD3 R27, PT, PT, R27, 0x80, RZ ;  /* 0x000000801b1ba810 */ /* 0x000fc80007ffe0ff */
[----:B------:R-:W-:-:S13]  /*0220*/  ISETP.GE.U32.AND P1, PT, R27, R0, PT ;  /* 0x000000001b00720c */ /* 0x000fda0003f26070 */
[----:B------:R-:W-:Y:S01]  /*0230*/  @!P1 IADD3 R21, PT, PT, R2, R27, RZ ;  /* 0x0000001b02159210 */ /* 0x000fe20007ffe0ff */
[----:B-1----:R-:W-:Y:S01]  /*0240*/  @!P5 IMAD.WIDE.U32 R10, R17, 0x8, R10 ;  /* 0x00000008110ad825 */ /* 0x002fe200078e000a */
[----:B------:R-:W-:Y:S02]  /*0250*/  @!P1 IADD3 R27, PT, PT, R27, 0x80, RZ ;  /* 0x000000801b1b9810 */ /* 0x000fe40007ffe0ff */
[----:B------:R-:W-:Y:S01]  /*0260*/  CS2R R6, SRZ ;  /* 0x0000000000067805 */ /* 0x000fe2000001ff00 */
[----:B------:R-:W1:Y:S01]  /*0270*/  @!P2 LDC.64 R16, c[0x0][0x390] ;  /* 0x0000e400ff10ab82 */ /* 0x000e620000000a00 */
[----:B------:R-:W-:-:S04]  /*0280*/  ISETP.GE.U32.AND P0, PT, R27, R0, PT ;  /* 0x000000001b00720c */ /* 0x000fc80003f06070 */
[----:B------:R3:W5:Y:S03]  /*0290*/  @!P5 LDG.E.64 R6, desc[UR4][R10.64] ;  /* 0x000000040a06d981 */ /* 0x000766000c1e1b00 */
[----:B------:R-:W4:Y:S06]  /*02a0*/  @!P1 LDC.64 R18, c[0x0][0x390] ;  /* 0x0000e400ff129b82 */ /* 0x000f2c0000000a00 */
[----:B------:R-:W-:Y:S01]  /*02b0*/  @!P0 IADD3 R25, PT, PT, R2, R27, RZ ;  /* 0x0000001b02198210 */ /* 0x000fe20007ffe0ff */
[----:B------:R-:W-:Y:S01]  /*02c0*/  @!P0 VIADD R27, R27, 0x80 ;  /* 0x000000801b1b8836 */ /* 0x000fe20000000000 */
[----:B---3--:R-:W3:Y:S04]  /*02d0*/  @!P0 LDC.64 R10, c[0x0][0x390] ;  /* 0x0000e400ff0a8b82 */ /* 0x008ee80000000a00 */
[----:B------:R-:W-:-:S13]  /*02e0*/  ISETP.GE.U32.AND P6, PT, R27, R0, PT ;  /* 0x000000001b00720c */ /* 0x000fda0003fc6070 */
[----:B------:R-:W4:Y:S01]  /*02f0*/  @!P6 LDC.64 R12, c[0x0][0x390] ;  /* 0x0000e400ff0ceb82 */ /* 0x000f220000000a00 */
[----:B0-----:R-:W-:-:S04]  /*0300*/  @!P4 IMAD.WIDE.U32 R22, R4, 0x8, R22 ;  /* 0x000000080416c825 */ /* 0x001fc800078e0016 */
[----:B--2---:R-:W-:Y:S01]  /*0310*/  @!P3 IMAD.WIDE.U32 R14, R5, 0x8, R14 ;  /* 0x00000008050eb825 */ /* 0x004fe200078e000e */
[----:B------:R-:W-:-:S03]  /*0320*/  CS2R R4, SRZ ;  /* 0x0000000000047805 */ /* 0x000fc6000001ff00 */
[----:B-1----:R-:W-:Y:S01]  /*0330*/  @!P2 IMAD.WIDE.U32 R16, R29, 0x8, R16 ;  /* 0x000000081d10a825 */ /* 0x002fe200078e0010 */
[----:B------:R-:W-:Y:S02]  /*0340*/  @!P6 IADD3 R29, PT, PT, R2, R27, RZ ;  /* 0x0000001b021de210 */ /* 0x000fe40007ffe0ff */
[----:B------:R0:W5:Y:S01]  /*0350*/  @!P4 LDG.E.64 R4, desc[UR4][R22.64] ;  /* 0x000000041604c981 */ /* 0x000162000c1e1b00 */
[----:B---3--:R-:W-:Y:S01]  /*0360*/  @!P0 IMAD.WIDE.U32 R10, R25, 0x8, R10 ;  /* 0x00000008190a8825 */ /* 0x008fe200078e000a */
[----:B------:R-:W-:-:S03]  /*0370*/  CS2R R24, SRZ ;  /* 0x0000000000187805 */ /* 0x000fc6000001ff00 */
[----:B----4-:R-:W-:-:S03]  /*0380*/  @!P1 IMAD.WIDE.U32 R18, R21, 0x8, R18 ;  /* 0x0000000815129825 */ /* 0x010fc600078e0012 */
[----:B------:R-:W5:Y:S01]  /*0390*/  @!P0 LDG.E.64 R24, desc[UR4][R10.64] ;  /* 0x000000040a188981 */ /* 0x000f62000c1e1b00 */
[----:B0-----:R-:W-:Y:S01]  /*03a0*/  CS2R R22, SRZ ;  /* 0x0000000000167805 */ /* 0x001fe2000001ff00 */
[----:B------:R-:W-:Y:S01]  /*03b0*/  @!P6 IMAD.WIDE.U32 R12, R29, 0x8, R12 ;  /* 0x000000081d0ce825 */ /* 0x000fe200078e000c */
[----:B------:R-:W-:-:S04]  /*03c0*/  CS2R R28, SRZ ;  /* 0x00000000001c7805 */ /* 0x000fc8000001ff00 */
[----:B------:R-:W5:Y:S04]  /*03d0*/  @!P6 LDG.E.64 R22, desc[UR4][R12.64] ;  /* 0x000000040c16e981 */ /* 0x000f68000c1e1b00 */
[----:B------:R-:W5:Y:S01]  /*03e0*/  @!P1 LDG.E.64 R28, desc[UR4][R18.64] ;  /* 0x00000004121c9981 */ /* 0x000f62000c1e1b00 */
[----:B------:R-:W-:-:S06]  /*03f0*/  CS2R R26, SRZ ;  /* 0x00000000001a7805 */ /* 0x000fcc000001ff00 */
[----:B------:R-:W5:Y:S01]  /*0400*/  @!P2 LDG.E.64 R26, desc[UR4][R16.64] ;  /* 0x00000004101aa981 */ /* 0x000f62000c1e1b00 */
[----:B------:R-:W-:Y:S02]  /*0410*/  ISETP.GE.U32.AND P2, PT, R3, R0, PT ;  /* 0x000000000300720c */ /* 0x000fe40003f46070 */
[----:B------:R-:W-:Y:S01]  /*0420*/  CS2R R20, SRZ ;  /* 0x0000000000147805 */ /* 0x000fe2000001ff00 */
[----:B------:R-:W-:Y:S05]  /*0430*/  BSSY.RECONVERGENT B0, `(.L_x_9380) ;  /* 0x000002e000007945 */ /* 0x000fea0003800200 */
[----:B------:R0:W5:Y:S02]  /*0440*/  @!P3 LDG.E.64 R20, desc[UR4][R14.64] ;  /* 0x000000040e14b981 */ /* 0x000164000c1e1b00 */
[----:B0-----:R-:W-:-:S03]  /*0450*/  CS2R R14, SRZ ;  /* 0x00000000000e7805 */ /* 0x001fc6000001ff00 */
[----:B------:R-:W-:Y:S05]  /*0460*/  @P2 BRA `(.L_x_9381) ;  /* 0x0000000000a82947 */ /* 0x000fea0003800000 */
[----:B-----5:R-:W-:Y:S02]  /*0470*/  FSETP.NAN.FTZ.AND P0, PT, |R8|, |R8|, PT ;  /* 0x400000080800720b */ /* 0x020fe40003f18200 */
[----:B------:R-:W-:Y:S02]  /*0480*/  FSETP.NAN.FTZ.AND P1, PT, |R9|, |R9|, PT ;  /* 0x400000090900720b */ /* 0x000fe40003f38200 */
[----:B------:R-:W-:Y:S02]  /*0490*/  MOV R15, 0x7fc00000 ;  /* 0x7fc00000000f7802 */ /* 0x000fe40000000f00 */
[----:B------:R-:W-:Y:S02]  /*04a0*/  PLOP3.LUT P0, PT, P0, P1, PT, 0xf8, 0x8f ;  /* 0x00000000008f781c */ /* 0x000fe40000703f70 */
[----:B------:R-:W-:-:S11]  /*04b0*/  MOV R14, 0x7fc00000 ;  /* 0x7fc00000000e7802 */ /* 0x000fd60000000f00 */
        /* <DEDUP_REMOVED lines=29> */
.L_x_9382:
        /* <DEDUP_REMOVED lines=8> */
.L_x_9381:
[----:B------:R-:W-:Y:S05]  /*0710*/  BSYNC.RECONVERGENT B0 ;  /* 0x0000000000007941 */ /* 0x000fea0003800200 */
.L_x_9380:
[----:B------:R-:W-:Y:S01]  /*0720*/  IADD3 R11, PT, PT, R3, 0x80, RZ ;  /* 0x00000080030b7810 */ /* 0x000fe20007ffe0ff */
[----:B------:R-:W-:Y:S01]  /*0730*/  BSSY.RECONVERGENT B0, `(.L_x_9383) ;  /* 0x000002e000007945 */ /* 0x000fe20003800200 */
[----:B-----5:R-:W-:Y:S02]  /*0740*/  CS2R R8, SRZ ;  /* 0x0000000000087805 */ /* 0x020fe4000001ff00 */
[----:B------:R-:W-:-:S13]  /*0750*/  ISETP.GE.U32.AND P0, PT, R11, R0, PT ;  /* 0x000000000b00720c */ /* 0x000fda0003f06070 */
[----:B------:R-:W-:Y:S05]  /*0760*/  @P0 BRA `(.L_x_9384) ;  /* 0x0000000000a80947 */ /* 0x000fea0003800000 */
[----:B------:R-:W-:Y:S02]  /*0770*/  FSETP.NAN.FTZ.AND P0, PT, |R6|, |R6|, PT ;  /* 0x400000060600720b */ /* 0x000fe40003f18200 */
        /* <DEDUP_REMOVED lines=28> */
.L_x_9386:
[----:B------:R-:W0:Y:S08]  /*0940*/  MUFU.RCP R8, R10 ;  /* 0x0000000a00087308 */ /* 0x000e300000001000 */
[----:B------:R-:W1:Y:S01]  /*0950*/  MUFU.RCP R9, R12 ;  /* 0x0000000c00097308 */ /* 0x000e620000001000 */
[----:B0-----:R-:W-:Y:S01]  /*0960*/  FADD.FTZ R8, R8, -RZ ;  /* 0x800000ff08087221 */ /* 0x001fe20000010000 */
[----:B-1----:R-:W-:Y:S01]  /*0970*/  FMUL.FTZ R9, RZ, R9 ;  /* 0x00000009ff097220 */ /* 0x002fe20000410000 */
[----:B------:R-:W-:Y:S06]  /*0980*/  BRA `(.L_x_9384) ;  /* 0x0000000000207947 */ /* 0x000fec0003800000 */
.L_x_9385:
        /* <DEDUP_REMOVED lines=8> */
.L_x_9384:
[----:B------:R-:W-:Y:S05]  /*0a10*/  BSYNC.RECONVERGENT B0 ;  /* 0x0000000000007941 */ /* 0x000fea0003800200 */
.L_x_9383:
[----:B------:R-:W-:Y:S01]  /*0a20*/  IADD3 R7, PT, PT, R3, 0x100, RZ ;  /* 0x0000010003077810 */ /* 0x000fe20007ffe0ff */
[----:B------:R-:W-:Y:S03]  /*0a30*/  BSSY.RECONVERGENT B0, `(.L_x_9387) ;  /* 0x000002e000007945 */ /* 0x000fe60003800200 */
[----:B------:R-:W-:Y:S02]  /*0a40*/  ISETP.GE.U32.AND P0, PT, R7, R0, PT ;  /* 0x000000000700720c */ /* 0x000fe40003f06070 */
        /* <DEDUP_REMOVED lines=31> */
.L_x_9390:
[----:B------:R-:W0:Y:S08]  /*0c40*/  MUFU.RCP R6, R10 ;  /* 0x0000000a00067308 */ /* 0x000e300000001000 */
[----:B------:R-:W1:Y:S01]  /*0c50*/  MUFU.RCP R7, R12 ;  /* 0x0000000c00077308 */ /* 0x000e620000001000 */
[----:B0-----:R-:W-:Y:S01]  /*0c60*/  FADD.FTZ R6, R6, -RZ ;  /* 0x800000ff06067221 */ /* 0x001fe20000010000 */
[----:B-1----:R-:W-:Y:S01]  /*0c70*/  FMUL.FTZ R7, RZ, R7 ;  /* 0x00000007ff077220 */ /* 0x002fe20000410000 */
[----:B------:R-:W-:Y:S06]  /*0c80*/  BRA `(.L_x_9388) ;  /* 0x0000000000207947 */ /* 0x000fec0003800000 */
.L_x_9389:
        /* <DEDUP_REMOVED lines=8> */
.L_x_9388:
[----:B------:R-:W-:Y:S05]  /*0d10*/  BSYNC.RECONVERGENT B0 ;  /* 0x0000000000007941 */ /* 0x000fea0003800200 */
.L_x_9387:
[----:B------:R-:W-:Y:S01]  /*0d20*/  IADD3 R5, PT, PT, R3, 0x180, RZ ;  /* 0x0000018003057810 */ /* 0x000fe20007ffe0ff */
[----:B------:R-:W-:Y:S03]  /*0d30*/  BSSY.RECONVERGENT B0, `(.L_x_9391) ;  /* 0x000002e000007945 */ /* 0x000fe60003800200 */
[----:B------:R-:W-:Y:S02]  /*0d40*/  ISETP.GE.U32.AND P0, PT, R5, R0, PT ;  /* 0x000000000500720c */ /* 0x000fe40003f06070 */
[----:B------:R-:W-:-:S11]  /*0d50*/  CS2R R4, SRZ ;  /* 0x0000000000047805 */ /* 0x000fd6000001ff00 */
        /* <DEDUP_REMOVED lines=30> */
.L_x_9394:
[----:B------:R-:W0:Y:S08]  /*0f40*/  MUFU.RCP R4, R10 ;  /* 0x0000000a00047308 */ /* 0x000e300000001000 */
[----:B------:R-:W1:Y:S01]  /*0f50*/  MUFU.RCP R5, R12 ;  /* 0x0000000c00057308 */ /* 0x000e620000001000 */
[----:B0-----:R-:W-:Y:S01]  /*0f60*/  FADD.FTZ R4, R4, -RZ ;  /* 0x800000ff04047221 */ /* 0x001fe20000010000 */
[----:B-1----:R-:W-:Y:S01]  /*0f70*/  FMUL.FTZ R5, RZ, R5 ;  /* 0x00000005ff057220 */ /* 0x002fe20000410000 */
[----:B------:R-:W-:Y:S06]  /*0f80*/  BRA `(.L_x_9392) ;  /* 0x0000000000207947 */ /* 0x000fec0003800000 */
.L_x_9393:
        /* <DEDUP_REMOVED lines=8> */
.L_x_9392:
[----:B------:R-:W-:Y:S05]  /*1010*/  BSYNC.RECONVERGENT B0 ;  /* 0x0000000000007941 */ /* 0x000fea0003800200 */
.L_x_9391:
        /* <DEDUP_REMOVED lines=34> */
.L_x_9398:
[----:B------:R-:W0:Y:S08]  /*1240*/  MUFU.RCP R12, R10 ;  /* 0x0000000a000c7308 */ /* 0x000e300000001000 */
[----:B------:R-:W1:Y:S01]  /*1250*/  MUFU.RCP R13, R16 ;  /* 0x00000010000d7308 */ /* 0x000e620000001000 */
[----:B0-----:R-:W-:Y:S01]  /*1260*/  FADD.FTZ R12, R12, -RZ ;  /* 0x800000ff0c0c7221 */ /* 0x001fe20000010000 */
[----:B-1----:R-:W-:Y:S01]  /*1270*/  FMUL.FTZ R13, RZ, R13 ;  /* 0x0000000dff0d7220 */ /* 0x002fe20000410000 */
[----:B------:R-:W-:Y:S06]  /*1280*/  BRA `(.L_x_9396) ;  /* 0x0000000000207947 */ /* 0x000fec0003800000 */
.L_x_9397:
        /* <DEDUP_REMOVED lines=8> */
.L_x_9396:
[----:B------:R-:W-:Y:S05]  /*1310*/  BSYNC.RECONVERGENT B0 ;  /* 0x0000000000007941 */ /* 0x000fea0003800200 */
.L_x_9395:
        /* <DEDUP_REMOVED lines=34> */
.L_x_9402:
[----:B------:R-:W0:Y:S08]  /*1540*/  MUFU.RCP R16, R10 ;  /* 0x0000000a00107308 */ /* 0x000e300000001000 */
[----:B------:R-:W1:Y:S01]  /*1550*/  MUFU.RCP R17, R18 ;  /* 0x0000001200117308 */ /* 0x000e620000001000 */
[----:B0-----:R-:W-:Y:S01]  /*1560*/  FADD.FTZ R16, R16, -RZ ;  /* 0x800000ff10107221 */ /* 0x001fe20000010000 */
[----:B-1----:R-:W-:Y:S01]  /*1570*/  FMUL.FTZ R17, RZ, R17 ;  /* 0x00000011ff117220 */ /* 0x002fe20000410000 */
[----:B------:R-:W-:Y:S06]  /*1580*/  BRA `(.L_x_9400) ;  /* 0x0000000000207947 */ /* 0x000fec0003800000 */
.L_x_9401:
        /* <DEDUP_REMOVED lines=8> */
.L_x_9400:
[----:B------:R-:W-:Y:S05]  /*1610*/  BSYNC.RECONVERGENT B0 ;  /* 0x0000000000007941 */ /* 0x000fea0003800200 */
.L_x_9399:
        /* <DEDUP_REMOVED lines=34> */
.L_x_9406:
[----:B------:R-:W0:Y:S08]  /*1840*/  MUFU.RCP R18, R10 ;  /* 0x0000000a00127308 */ /* 0x000e300000001000 */
[----:B------:R-:W1:Y:S01]  /*1850*/  MUFU.RCP R19, R20 ;  /* 0x0000001400137308 */ /* 0x000e620000001000 */
[----:B0-----:R-:W-:Y:S01]  /*1860*/  FADD.FTZ R18, R18, -RZ ;  /* 0x800000ff12127221 */ /* 0x001fe20000010000 */
[----:B-1----:R-:W-:Y:S01]  /*1870*/  FMUL.FTZ R19, RZ, R19 ;  /* 0x00000013ff137220 */ /* 0x002fe20000410000 */
[----:B------:R-:W-:Y:S06]  /*1880*/  BRA `(.L_x_9404) ;  /* 0x0000000000207947 */ /* 0x000fec0003800000 */
.L_x_9405:
        /* <DEDUP_REMOVED lines=8> */
.L_x_9404:
[----:B------:R-:W-:Y:S05]  /*1910*/  BSYNC.RECONVERGENT B0 ;  /* 0x0000000000007941 */ /* 0x000fea0003800200 */
.L_x_9403:
        /* <DEDUP_REMOVED lines=34> */
.L_x_9410:
[----:B------:R-:W0:Y:S08]  /*1b40*/  MUFU.RCP R20, R10 ;  /* 0x0000000a00147308 */ /* 0x000e300000001000 */
[----:B------:R-:W1:Y:S01]  /*1b50*/  MUFU.RCP R21, R24 ;  /* 0x0000001800157308 */ /* 0x000e620000001000 */
[----:B0-----:R-:W-:Y:S01]  /*1b60*/  FADD.FTZ R20, R20, -RZ ;  /* 0x800000ff14147221 */ /* 0x001fe20000010000 */
[----:B-1----:R-:W-:Y:S01]  /*1b70*/  FMUL.FTZ R21, RZ, R21 ;  /* 0x00000015ff157220 */ /* 0x002fe20000410000 */
[----:B------:R-:W-:Y:S06]  /*1b80*/  BRA `(.L_x_9408) ;  /* 0x0000000000207947 */ /* 0x000fec0003800000 */
.L_x_9409:
        /* <DEDUP_REMOVED lines=8> */
.L_x_9408:
[----:B------:R-:W-:Y:S05]  /*1c10*/  BSYNC.RECONVERGENT B0 ;  /* 0x0000000000007941 */ /* 0x000fea0003800200 */
.L_x_9407:
[----:B------:R-:W0:Y:S01]  /*1c20*/  @!P2 LDC.64 R22, c[0x0][0x388] ;  /* 0x0000e200ff16ab82 */ /* 0x000e220000000a00 */
[----:B------:R-:W-:Y:S01]  /*1c30*/  @!P2 IADD3 R25, PT, PT, R2, R3, RZ ;  /* 0x000000030219a210 */ /* 0x000fe20007ffe0ff */
[----:B------:R-:W-:Y:S01]  /*1c40*/  BSSY.RECONVERGENT B0, `(.L_x_9411) ;  /* 0x0000030000007945 */ /* 0x000fe20003800200 */
[----:B------:R-:W-:-:S03]  /*1c50*/  @!P2 MOV R3, R11 ;  /* 0x0000000b0003a202 */ /* 0x000fc60000000f00 */
[----:B------:R-:W-:Y:S01]  /*1c60*/  BSSY.RELIABLE B1, `(.L_x_9412) ;  /* 0x0000027000017945 */ /* 0x000fe20003800100 */
[----:B------:R-:W-:Y:S01]  /*1c70*/  ISETP.GE.U32.AND P0, PT, R3, R0, PT ;  /* 0x000000000300720c */ /* 0x000fe20003f06070 */
[----:B0-----:R-:W-:-:S05]  /*1c80*/  @!P2 IMAD.WIDE.U32 R22, R25, 0x8, R22 ;  /* 0x000000081916a825 */ /* 0x001fca00078e0016 */
[----:B------:R0:W-:Y:S07]  /*1c90*/  @!P2 STG.E.64 desc[UR4][R22.64], R14 ;  /* 0x0000000e1600a986 */ /* 0x0001ee000c101b04 */
[----:B------:R-:W-:Y:S05]  /*1ca0*/  @P0 BRA `(.L_x_9413) ;  /* 0x0000000000300947 */ /* 0x000fea0003800000 */
[----:B------:R-:W1:Y:S01]  /*1cb0*/  LDC.64 R10, c[0x0][0x388] ;  /* 0x0000e200ff0a7b82 */ /* 0x000e620000000a00 */
[----:B0-----:R-:W-:Y:S01]  /*1cc0*/  IMAD.IADD R15, R2, 0x1, R3 ;  /* 0x00000001020f7824 */ /* 0x001fe200078e0203 */
[----:B------:R-:W-:-:S04]  /*1cd0*/  IADD3 R3, PT, PT, R3, 0x80, RZ ;  /* 0x0000008003037810 */ /* 0x000fc80007ffe0ff */
[----:B------:R-:W-:Y:S01]  /*1ce0*/  ISETP.GE.U32.AND P0, PT, R3, R0, PT ;  /* 0x000000000300720c */ /* 0x000fe20003f06070 */
[----:B-1----:R-:W-:-:S05]  /*1cf0*/  IMAD.WIDE.U32 R10, R15, 0x8, R10 ;  /* 0x000000080f0a7825 */ /* 0x002fca00078e000a */
[----:B------:R0:W-:Y:S07]  /*1d00*/  STG.E.64 desc[UR4][R10.64], R8 ;  /* 0x000000080a007986 */ /* 0x0001ee000c101b04 */
[----:B------:R-:W-:Y:S05]  /*1d10*/  @P0 BRA `(.L_x_9414) ;  /* 0x0000000000300947 */ /* 0x000fea0003800000 */
[----:B0-----:R-:W0:Y:S01]  /*1d20*/  LDC.64 R8, c[0x0][0x388] ;  /* 0x0000e200ff087b82 */ /* 0x001e220000000a00 */
[----:B------:R-:W-:Y:S02]  /*1d30*/  IADD3 R11, PT, PT, R2, R3, RZ ;  /* 0x00000003020b7210 */ /* 0x000fe40007ffe0ff */
[----:B------:R-:W-:-:S03]  /*1d40*/  IADD3 R3, PT, PT, R3, 0x80, RZ ;  /* 0x0000008003037810 */ /* 0x000fc60007ffe0ff */
[----:B0-----:R-:W-:-:S05]  /*1d50*/  IMAD.WIDE.U32 R8, R11, 0x8, R8 ;  /* 0x000000080b087825 */ /* 0x001fca00078e0008 */
[----:B------:R1:W-:Y:S02]  /*1d60*/  STG.E.64 desc[UR4][R8.64], R6 ;  /* 0x0000000608007986 */ /* 0x0003e4000c101b04 */
.L_x_9413:
[----:B------:R-:W-:-:S13]  /*1d70*/  ISETP.GE.U32.AND P0, PT, R3, R0, PT ;  /* 0x000000000300720c */ /* 0x000fda0003f06070 */
[----:B------:R-:W-:Y:S05]  /*1d80*/  @P0 BRA `(.L_x_9415) ;  /* 0x0000000000300947 */ /* 0x000fea0003800000 */
[----:B-1----:R-:W1:Y:S01]  /*1d90*/  LDC.64 R6, c[0x0][0x388] ;  /* 0x0000e200ff067b82 */ /* 0x002e620000000a00 */
[----:B------:R-:W-:Y:S02]  /*1da0*/  IADD3 R9, PT, PT, R2, R3, RZ ;  /* 0x0000000302097210 */ /* 0x000fe40007ffe0ff */
[----:B------:R-:W-:-:S03]  /*1db0*/  IADD3 R3, PT, PT, R3, 0x80, RZ ;  /* 0x0000008003037810 */ /* 0x000fc60007ffe0ff */
[----:B-1----:R-:W-:-:S05]  /*1dc0*/  IMAD.WIDE.U32 R6, R9, 0x8, R6 ;  /* 0x0000000809067825 */ /* 0x002fca00078e0006 */
[----:B------:R1:W-:Y:S02]  /*1dd0*/  STG.E.64 desc[UR4][R6.64], R4 ;  /* 0x0000000406007986 */ /* 0x0003e4000c101b04 */
.L_x_9414:
[----:B------:R-:W-:-:S13]  /*1de0*/  ISETP.GE.U32.AND P0, PT, R3, R0, PT ;  /* 0x000000000300720c */ /* 0x000fda0003f06070 */
[----:B------:R-:W-:Y:S05]  /*1df0*/  @P0 BRA `(.L_x_9416) ;  /* 0x0000000000340947 */ /* 0x000fea0003800000 */
[----:B-1----:R-:W1:Y:S01]  /*1e00*/  LDC.64 R4, c[0x0][0x388] ;  /* 0x0000e200ff047b82 */ /* 0x002e620000000a00 */
[----:B------:R-:W-:Y:S02]  /*1e10*/  IADD3 R7, PT, PT, R2, R3, RZ ;  /* 0x0000000302077210 */ /* 0x000fe40007ffe0ff */
[----:B------:R-:W-:-:S03]  /*1e20*/  IADD3 R3, PT, PT, R3, 0x80, RZ ;  /* 0x0000008003037810 */ /* 0x000fc60007ffe0ff */
[----:B-1----:R-:W-:-:S05]  /*1e30*/  IMAD.WIDE.U32 R4, R7, 0x8, R4 ;  /* 0x0000000807047825 */ /* 0x002fca00078e0004 */
[----:B------:R2:W-:Y:S02]  /*1e40*/  STG.E.64 desc[UR4][R4.64], R12 ;  /* 0x0000000c04007986 */ /* 0x0005e4000c101b04 */
.L_x_9415:
[----:B------:R-:W-:-:S13]  /*1e50*/  ISETP.GE.U32.AND P0, PT, R3, R0, PT ;  /* 0x000000000300720c */ /* 0x000fda0003f06070 */
[----:B------:R-:W-:Y:S05]  /*1e60*/  @P0 BREAK.RELIABLE B1 ;  /* 0x0000000000010942 */ /* 0x000fea0003800100 */
[----:B------:R-:W-:Y:S05]  /*1e70*/  @P0 BRA `(.L_x_9417) ;  /* 0x0000000000300947 */ /* 0x000fea0003800000 */
[----:B--2---:R-:W2:Y:S01]  /*1e80*/  LDC.64 R4, c[0x0][0x388] ;  /* 0x0000e200ff047b82 */ /* 0x004ea20000000a00 */
[----:B-1----:R-:W-:Y:S01]  /*1e90*/  IADD3 R7, PT, PT, R2, R3, RZ ;  /* 0x0000000302077210 */ /* 0x002fe20007ffe0ff */
[----:B------:R-:W-:-:S04]  /*1ea0*/  VIADD R3, R3, 0x80 ;  /* 0x0000008003037836 */ /* 0x000fc80000000000 */
[----:B--2---:R-:W-:-:S05]  /*1eb0*/  IMAD.WIDE.U32 R4, R7, 0x8, R4 ;  /* 0x0000000807047825 */ /* 0x004fca00078e0004 */
[----:B------:R2:W-:Y:S02]  /*1ec0*/  STG.E.64 desc[UR4][R4.64], R16 ;  /* 0x0000001004007986 */ /* 0x0005e4000c101b04 */
.L_x_9416:
[----:B------:R-:W-:Y:S05]  /*1ed0*/  BSYNC.RELIABLE B1 ;  /* 0x0000000000017941 */ /* 0x000fea0003800100 */
.L_x_9412:
[----:B------:R-:W-:-:S13]  /*1ee0*/  ISETP.GE.U32.AND P0, PT, R3, R0, PT ;  /* 0x000000000300720c */ /* 0x000fda0003f06070 */
[----:B-12---:R-:W1:Y:S01]  /*1ef0*/  @!P0 LDC.64 R4, c[0x0][0x388] ;  /* 0x0000e200ff048b82 */ /* 0x006e620000000a00 */
[----:B------:R-:W-:Y:S02]  /*1f00*/  @!P0 IADD3 R7, PT, PT, R2, R3, RZ ;  /* 0x0000000302078210 */ /* 0x000fe40007ffe0ff */
[----:B------:R-:W-:-:S03]  /*1f10*/  @!P0 IADD3 R3, PT, PT, R3, 0x80, RZ ;  /* 0x0000008003038810 */ /* 0x000fc60007ffe0ff */
[----:B-1----:R-:W-:-:S05]  /*1f20*/  @!P0 IMAD.WIDE.U32 R4, R7, 0x8, R4 ;  /* 0x0000000807048825 */ /* 0x002fca00078e0004 */
[----:B------:R3:W-:Y:S02]  /*1f30*/  @!P0 STG.E.64 desc[UR4][R4.64], R18 ;  /* 0x0000001204008986 */ /* 0x0007e4000c101b04 */
.L_x_9417:
[----:B------:R-:W-:Y:S05]  /*1f40*/  BSYNC.RECONVERGENT B0 ;  /* 0x0000000000007941 */ /* 0x000fea0003800200 */
.L_x_9411:
[----:B------:R-:W-:Y:S05]  /*1f50*/  WARPSYNC.ALL ;  /* 0x0000000000007948 */ /* 0x000fea0003800000 */
[----:B------:R-:W-:-:S13]  /*1f60*/  ISETP.GE.U32.AND P0, PT, R3, R0, PT ;  /* 0x000000000300720c */ /* 0x000fda0003f06070 */
[----:B------:R-:W-:Y:S05]  /*1f70*/  @P0 EXIT ;  /* 0x000000000000094d */ /* 0x000fea0003800000 */
[----:B--23--:R-:W2:Y:S01]  /*1f80*/  LDC.64 R4, c[0x0][0x388] ;  /* 0x0000e200ff047b82 */ /* 0x00cea20000000a00 */
[----:B------:R-:W-:-:S05]  /*1f90*/  IADD3 R3, PT, PT, R2, R3, RZ ;  /* 0x0000000302037210 */ /* 0x000fca0007ffe0ff */
[----:B--2---:R-:W-:-:S05]  /*1fa0*/  IMAD.WIDE.U32 R2, R3, 0x8, R4 ;  /* 0x0000000803027825 */ /* 0x004fca00078e0004 */
[----:B------:R-:W-:Y:S01]  /*1fb0*/  STG.E.64 desc[UR4][R2.64], R20 ;  /* 0x0000001402007986 */ /* 0x000fe2000c101b04 */
[----:B------:R-:W-:Y:S05]  /*1fc0*/  EXIT ;  /* 0x000000000000794d */ /* 0x000fea0003800000 */
.L_x_9379:
[----:B------:R-:W0:Y:S01]  /*1fd0*/  S2R R0, SR_TID.X ;  /* 0x0000000000007919 */ /* 0x000e220000002100 */
[----:B------:R-:W1:Y:S02]  /*1fe0*/  LDC.64 R4, c[0x0][0x390] ;  /* 0x0000e400ff047b82 */ /* 0x000e640000000a00 */
[----:B-1----:R-:W-:-:S04]  /*1ff0*/  IMAD.WIDE.U32 R4, R2, 0x8, R4 ;  /* 0x0000000802047825 */ /* 0x002fc800078e0004 */
[----:B0-----:R-:W-:-:S05]  /*2000*/  IMAD.WIDE.U32 R22, R0, 0x10, R4 ;  /* 0x0000001000167825 */ /* 0x001fca00078e0004 */
[----:B------:R-:W2:Y:S04]  /*2010*/  LDG.E.128 R4, desc[UR4][R22.64] ;  /* 0x0000000416047981 */ /* 0x000ea8000c1e1d00 */
[----:B------:R0:W5:Y:S04]  /*2020*/  LDG.E.128 R8, desc[UR4][R22.64+0x800] ;  /* 0x0008000416087981 */ /* 0x000168000c1e1d00 */
[----:B------:R0:W5:Y:S04]  /*2030*/  LDG.E.128 R12, desc[UR4][R22.64+0x1000] ;  /* 0x00100004160c7981 */ /* 0x000168000c1e1d00 */
[----:B------:R0:W5:Y:S01]  /*2040*/  LDG.E.128 R16, desc[UR4][R22.64+0x1800] ;  /* 0x0018000416107981 */ /* 0x000162000c1e1d00 */
[----:B------:R-:W-:Y:S01]  /*2050*/  BSSY.RECONVERGENT B0, `(.L_x_9418) ;  /* 0x0000028000007945 */ /* 0x000fe20003800200 */
[----:B--2---:R-:W-:-:S02]  /*2060*/  FSETP.NAN.FTZ.AND P0, PT, |R4|, |R4|, PT ;  /* 0x400000040400720b */ /* 0x004fc40003f18200 */
[C---:B------:R-:W-:Y:S02]  /*2070*/  FSETP.NAN.FTZ.AND P1, PT, |R5|.reuse, |R5|, PT ;  /* 0x400000050500720b */ /* 0x040fe40003f38200 */
[----:B------:R-:W-:Y:S02]  /*2080*/  FSETP.NEU.FTZ.AND P2, PT, |R4|, +INF , PT ;  /* 0x7f8000000400780b */ /* 0x000fe40003f5d200 */
[----:B------:R-:W-:Y:S02]  /*2090*/  FSETP.NEU.FTZ.AND P3, PT, |R5|, +INF , PT ;  /* 0x7f8000000500780b */ /* 0x000fe40003f7d200 */
[----:B------:R-:W-:-:S04]  /*20a0*/  PLOP3.LUT P0, PT, P0, P1, PT, 0xf8, 0x8f ;  /* 0x00000000008f781c */ /* 0x000fc80000703f70 */
[----:B------:R-:W-:-:S13]  /*20b0*/  PLOP3.LUT P0, PT, P0, P2, P3, 0xf1, 0x0 ;  /* 0x000000000000781c */ /* 0x000fda0000705e31 */
[----:B0-----:R-:W-:Y:S05]  /*20c0*/  @P0 BRA `(.L_x_9419) ;  /* 0x0000000000800947 */ /* 0x001fea0003800000 */
        /* <DEDUP_REMOVED lines=24> */
.L_x_9420:
        /* <DEDUP_REMOVED lines=8> */
.L_x_9419:
[----:B------:R-:W-:Y:S05]  /*22d0*/  BSYNC.RECONVERGENT B0 ;  /* 0x0000000000007941 */ /* 0x000fea0003800200 */
.L_x_9418:
[C---:B------:R-:W-:Y:S01]  /*22e0*/  FSETP.NAN.FTZ.AND P0, PT, |R6|.reuse, |R6|, PT ;  /* 0x400000060600720b */ /* 0x040fe20003f18200 */
[----:B------:R-:W-:Y:S01]  /*22f0*/  BSSY.RECONVERGENT B0, `(.L_x_9421) ;  /* 0x0000029000007945 */ /* 0x000fe20003800200 */
[C---:B------:R-:W-:Y:S02]  /*2300*/  FSETP.NAN.FTZ.AND P1, PT, |R7|.reuse, |R7|, PT ;  /* 0x400000070700720b */ /* 0x040fe40003f38200 */
[----:B------:R-:W-:Y:S02]  /*2310*/  FSETP.NEU.FTZ.AND P2, PT, |R6|, +INF , PT ;  /* 0x7f8000000600780b */ /* 0x000fe40003f5d200 */
[----:B------:R-:W-:Y:S02]  /*2320*/  FSETP.NEU.FTZ.AND P3, PT, |R7|, +INF , PT ;  /* 0x7f8000000700780b */ /* 0x000fe40003f7d200 */
[----:B------:R-:W-:Y:S02]  /*2330*/  PLOP3.LUT P0, PT, P0, P1, PT, 0xf8, 0x8f ;  /* 0x00000000008f781c */ /* 0x000fe40000703f70 */
[----:B------:R-:W-:-:S02]  /*2340*/  MOV R22, 0x7fc00000 ;  /* 0x7fc0000000167802 */ /* 0x000fc40000000f00 */
[----:B------:R-:W-:Y:S02]  /*2350*/  PLOP3.LUT P0, PT, P0, P2, P3, 0xf1, 0x0 ;  /* 0x000000000000781c */ /* 0x000fe40000705e31 */
[----:B------:R-:W-:-:S11]  /*2360*/  MOV R23, 0x7fc00000 ;  /* 0x7fc0000000177802 */ /* 0x000fd60000000f00 */
        /* <DEDUP_REMOVED lines=20> */
.L_x_9424:
[----:B------:R-:W0:Y:S08]  /*24b0*/  MUFU.RCP R3, R3 ;  /* 0x0000000300037308 */ /* 0x000e300000001000 */
[----:B------:R-:W1:Y:S01]  /*24c0*/  MUFU.RCP R4, R4 ;  /* 0x0000000400047308 */ /* 0x000e620000001000 */
[----:B0-----:R-:W-:Y:S01]  /*24d0*/  FADD.FTZ R22, R3, -RZ ;  /* 0x800000ff03167221 */ /* 0x001fe20000010000 */
[----:B-1----:R-:W-:Y:S01]  /*24e0*/  FMUL.FTZ R23, RZ, R4 ;  /* 0x00000004ff177220 */ /* 0x002fe20000410000 */
[----:B------:R-:W-:Y:S06]  /*24f0*/  BRA `(.L_x_9422) ;  /* 0x0000000000207947 */ /* 0x000fec0003800000 */
.L_x_9423:
        /* <DEDUP_REMOVED lines=8> */
.L_x_9422:
[----:B------:R-:W-:Y:S05]  /*2580*/  BSYNC.RECONVERGENT B0 ;  /* 0x0000000000007941 */ /* 0x000fea0003800200 */
.L_x_9421:
[C---:B-----5:R-:W-:Y:S01]  /*2590*/  FSETP.NAN.FTZ.AND P0, PT, |R8|.reuse, |R8|, PT ;  /* 0x400000080800720b */ /* 0x060fe20003f18200 */
        /* <DEDUP_REMOVED lines=28> */
.L_x_9428:
[----:B------:R-:W0:Y:S08]  /*2760*/  MUFU.RCP R3, R3 ;  /* 0x0000000300037308 */ /* 0x000e300000001000 */
[----:B------:R-:W1:Y:S01]  /*2770*/  MUFU.RCP R6, R6 ;  /* 0x0000000600067308 */ /* 0x000e620000001000 */
[----:B0-----:R-:W-:Y:S01]  /*2780*/  FADD.FTZ R4, R3, -RZ ;  /* 0x800000ff03047221 */ /* 0x001fe20000010000 */
[----:B-1----:R-:W-:Y:S01]  /*2790*/  FMUL.FTZ R5, RZ, R6 ;  /* 0x00000006ff057220 */ /* 0x002fe20000410000 */
[----:B------:R-:W-:Y:S06]  /*27a0*/  BRA `(.L_x_9426) ;  /* 0x0000000000207947 */ /* 0x000fec0003800000 */
.L_x_9427:
        /* <DEDUP_REMOVED lines=8> */
.L_x_9426:
[----:B------:R-:W-:Y:S05]  /*2830*/  BSYNC.RECONVERGENT B0 ;  /* 0x0000000000007941 */ /* 0x000fea0003800200 */
.L_x_9425:
[C---:B------:R-:W-:Y:S01]  /*2840*/  FSETP.NAN.FTZ.AND P0, PT, |R10|.reuse, |R10|, PT ;  /* 0x4000000a0a00720b */ /* 0x040fe20003f18200 */
[----:B------:R-:W-:Y:S01]  /*2850*/  BSSY.RECONVERGENT B0, `(.L_x_9429) ;  /* 0x0000029000007945 */ /* 0x000fe20003800200 */
[C---:B------:R-:W-:Y:S01]  /*2860*/  FSETP.NAN.FTZ.AND P1, PT, |R11|.reuse, |R11|, PT ;  /* 0x4000000b0b00720b */ /* 0x040fe20003f38200 */
[----:B------:R-:W-:Y:S01]  /*2870*/  IMAD.MOV.U32 R7, RZ, RZ, 0x7fc00000 ;  /* 0x7fc00000ff077424 */ /* 0x000fe200078e00ff */
        /* <DEDUP_REMOVED lines=25> */
.L_x_9432:
[----:B------:R-:W0:Y:S08]  /*2a10*/  MUFU.RCP R3, R3 ;  /* 0x0000000300037308 */ /* 0x000e300000001000 */
[----:B------:R-:W1:Y:S01]  /*2a20*/  MUFU.RCP R8, R8 ;  /* 0x0000000800087308 */ /* 0x000e620000001000 */
[----:B0-----:R-:W-:Y:S01]  /*2a30*/  FADD.FTZ R6, R3, -RZ ;  /* 0x800000ff03067221 */ /* 0x001fe20000010000 */
[----:B-1----:R-:W-:Y:S01]  /*2a40*/  FMUL.FTZ R7, RZ, R8 ;  /* 0x00000008ff077220 */ /* 0x002fe20000410000 */
[----:B------:R-:W-:Y:S06]  /*2a50*/  BRA `(.L_x_9430) ;  /* 0x0000000000207947 */ /* 0x000fec0003800000 */
.L_x_9431:
        /* <DEDUP_REMOVED lines=8> */
.L_x_9430:
[----:B------:R-:W-:Y:S05]  /*2ae0*/  BSYNC.RECONVERGENT B0 ;  /* 0x0000000000007941 */ /* 0x000fea0003800200 */
.L_x_9429:
        /* <DEDUP_REMOVED lines=29> */
.L_x_9436:
[----:B------:R-:W0:Y:S08]  /*2cc0*/  MUFU.RCP R3, R3 ;  /* 0x0000000300037308 */ /* 0x000e300000001000 */
[----:B------:R-:W1:Y:S01]  /*2cd0*/  MUFU.RCP R10, R10 ;  /* 0x0000000a000a7308 */ /* 0x000e620000001000 */
[----:B0-----:R-:W-:Y:S01]  /*2ce0*/  FADD.FTZ R8, R3, -RZ ;  /* 0x800000ff03087221 */ /* 0x001fe20000010000 */
[----:B-1----:R-:W-:Y:S01]  /*2cf0*/  FMUL.FTZ R9, RZ, R10 ;  /* 0x0000000aff097220 */ /* 0x002fe20000410000 */
[----:B------:R-:W-:Y:S06]  /*2d00*/  BRA `(.L_x_9434) ;  /* 0x0000000000207947 */ /* 0x000fec0003800000 */
.L_x_9435:
        /* <DEDUP_REMOVED lines=8> */
.L_x_9434:
[----:B------:R-:W-:Y:S05]  /*2d90*/  BSYNC.RECONVERGENT B0 ;  /* 0x0000000000007941 */ /* 0x000fea0003800200 */
.L_x_9433:
        /* <DEDUP_REMOVED lines=29> */
.L_x_9440:
[----:B------:R-:W0:Y:S08]  /*2f70*/  MUFU.RCP R3, R3 ;  /* 0x0000000300037308 */ /* 0x000e300000001000 */
[----:B------:R-:W1:Y:S01]  /*2f80*/  MUFU.RCP R12, R12 ;  /* 0x0000000c000c7308 */ /* 0x000e620000001000 */
[----:B0-----:R-:W-:Y:S01]  /*2f90*/  FADD.FTZ R10, R3, -RZ ;  /* 0x800000ff030a7221 */ /* 0x001fe20000010000 */
[----:B-1----:R-:W-:Y:S01]  /*2fa0*/  FMUL.FTZ R11, RZ, R12 ;  /* 0x0000000cff0b7220 */ /* 0x002fe20000410000 */
[----:B------:R-:W-:Y:S06]  /*2fb0*/  BRA `(.L_x_9438) ;  /* 0x0000000000207947 */ /* 0x000fec0003800000 */
.L_x_9439:
        /* <DEDUP_REMOVED lines=8> */
.L_x_9438:
[----:B------:R-:W-:Y:S05]  /*3040*/  BSYNC.RECONVERGENT B0 ;  /* 0x0000000000007941 */ /* 0x000fea0003800200 */
.L_x_9437:
        /* <DEDUP_REMOVED lines=29> */
.L_x_9444:
[----:B------:R-:W0:Y:S08]  /*3220*/  MUFU.RCP R3, R3 ;  /* 0x0000000300037308 */ /* 0x000e300000001000 */
[----:B------:R-:W1:Y:S01]  /*3230*/  MUFU.RCP R14, R14 ;  /* 0x0000000e000e7308 */ /* 0x000e620000001000 */
[----:B0-----:R-:W-:Y:S01]  /*3240*/  FADD.FTZ R12, R3, -RZ ;  /* 0x800000ff030c7221 */ /* 0x001fe20000010000 */
[----:B-1----:R-:W-:Y:S01]  /*3250*/  FMUL.FTZ R13, RZ, R14 ;  /* 0x0000000eff0d7220 */ /* 0x002fe20000410000 */
[----:B------:R-:W-:Y:S06]  /*3260*/  BRA `(.L_x_9442) ;  /* 0x0000000000207947 */ /* 0x000fec0003800000 */
.L_x_9443:
        /* <DEDUP_REMOVED lines=8> */
.L_x_9442:
[----:B------:R-:W-:Y:S05]  /*32f0*/  BSYNC.RECONVERGENT B0 ;  /* 0x0000000000007941 */ /* 0x000fea0003800200 */
.L_x_9441:
        /* <DEDUP_REMOVED lines=29> */
.L_x_9448:
[----:B------:R-:W0:Y:S08]  /*34d0*/  MUFU.RCP R3, R3 ;  /* 0x0000000300037308 */ /* 0x000e300000001000 */
[----:B------:R-:W1:Y:S01]  /*34e0*/  MUFU.RCP R16, R16 ;  /* 0x0000001000107308 */ /* 0x000e620000001000 */
[----:B0-----:R-:W-:Y:S01]  /*34f0*/  FADD.FTZ R14, R3, -RZ ;  /* 0x800000ff030e7221 */ /* 0x001fe20000010000 */
[----:B-1----:R-:W-:Y:S01]  /*3500*/  FMUL.FTZ R15, RZ, R16 ;  /* 0x00000010ff0f7220 */ /* 0x002fe20000410000 */
[----:B------:R-:W-:Y:S06]  /*3510*/  BRA `(.L_x_9446) ;  /* 0x0000000000207947 */ /* 0x000fec0003800000 */
.L_x_9447:
        /* <DEDUP_REMOVED lines=8> */
.L_x_9446:
[----:B------:R-:W-:Y:S05]  /*35a0*/  BSYNC.RECONVERGENT B0 ;  /* 0x0000000000007941 */ /* 0x000fea0003800200 */
.L_x_9445:
[----:B------:R-:W0:Y:S02]  /*35b0*/  LDC.64 R16, c[0x0][0x388] ;  /* 0x0000e200ff107b82 */ /* 0x000e240000000a00 */
[----:B0-----:R-:W-:-:S04]  /*35c0*/  IMAD.WIDE.U32 R2, R2, 0x8, R16 ;  /* 0x0000000802027825 */ /* 0x001fc800078e0010 */
[----:B------:R-:W-:-:S05]  /*35d0*/  IMAD.WIDE.U32 R2, R0, 0x10, R2 ;  /* 0x0000001000027825 */ /* 0x000fca00078e0002 */
[----:B------:R-:W-:Y:S04]  /*35e0*/  STG.E.128 desc[UR4][R2.64], R20 ;  /* 0x0000001402007986 */ /* 0x000fe8000c101d04 */
[----:B------:R-:W-:Y:S04]  /*35f0*/  STG.E.128 desc[UR4][R2.64+0x800], R4 ;  /* 0x0008000402007986 */ /* 0x000fe8000c101d04 */
[----:B------:R-:W-:Y:S04]  /*3600*/  STG.E.128 desc[UR4][R2.64+0x1000], R8 ;  /* 0x0010000802007986 */ /* 0x000fe8000c101d04 */
[----:B------:R-:W-:Y:S01]  /*3610*/  STG.E.128 desc[UR4][R2.64+0x1800], R12 ;  /* 0x0018000c02007986 */ /* 0x000fe2000c101d04 */
[----:B------:R-:W-:Y:S05]  /*3620*/  EXIT ;  /* 0x000000000000794d */ /* 0x000fea0003800000 */
.L_x_9449:
        /* <DEDUP_REMOVED lines=13> */
.L_x_19159:


//--------------------- .text._ZN2at6native29vectorized_elementwise_kernelILi4EZZZNS0_22reciprocal_kernel_cudaERNS_18TensorIteratorBaseEENKUlvE_clEvENKUlvE2_clEvEUlN3c107complexIfEEE_St5arrayIPcLm2EEEEviT0_T1_ --------------------------
	.section	.text._ZN2at6native29vectorized_elementwise_kernelILi4EZZZNS0_22reciprocal_kernel_cudaERNS_18TensorIteratorBaseEENKUlvE_clEvENKUlvE2_clEvEUlN3c107complexIfEEE_St5arrayIPcLm2EEEEviT0_T1_,"ax",@progbits
	.align	128
        .global         _ZN2at6native29vectorized_elementwise_kernelILi4EZZZNS0_22reciprocal_kernel_cudaERNS_18TensorIteratorBaseEENKUlvE_clEvENKUlvE2_clEvEUlN3c107complexIfEEE_St5arrayIPcLm2EEEEviT0_T1_
        .type           _ZN2at6native29vectorized_elementwise_kernelILi4EZZZNS0_22reciprocal_kernel_cudaERNS_18TensorIteratorBaseEENKUlvE_clEvENKUlvE2_clEvEUlN3c107complexIfEEE_St5arrayIPcLm2EEEEviT0_T1_,@function
        .size           _ZN2at6native29vectorized_elementwise_kernelILi4EZZZNS0_22reciprocal_kernel_cudaERNS_18TensorIteratorBaseEENKUlvE_clEvENKUlvE2_clEvEUlN3c107complexIfEEE_St5arrayIPcLm2EEEEviT0_T1_,(.L_x_19160 - _ZN2at6native29vectorized_elementwise_kernelILi4EZZZNS0_22reciprocal_kernel_cudaERNS_18TensorIteratorBaseEENKUlvE_clEvENKUlvE2_clEvEUlN3c107complexIfEEE_St5arrayIPcLm2EEEEviT0_T1_)
        .other          _ZN2at6native29vectorized_elementwise_kernelILi4EZZZNS0_22reciprocal_kernel_cudaERNS_18TensorIteratorBaseEENKUlvE_clEvENKUlvE2_clEvEUlN3c107complexIfEEE_St5arrayIPcLm2EEEEviT0_T1_,@"STO_CUDA_ENTRY STV_DEFAULT"
_ZN2at6native29vectorized_elementwise_kernelILi4EZZZNS0_22reciprocal_kernel_cudaERNS_18TensorIteratorBaseEENKUlvE_clEvENKUlvE2_clEvEUlN3c107complexIfEEE_St5arrayIPcLm2EEEEviT0_T1_:
.text._ZN2at6native29vectorized_elementwise_kernelILi4EZZZNS0_22reciprocal_kernel_cudaERNS_18TensorIteratorBaseEENKUlvE_clEvENKUlvE2_clEvEUlN3c107complexIfEEE_St5arrayIPcLm2EEEEviT0_T1_:
        /* <DEDUP_REMOVED lines=105> */
.L_x_9453:
        /* <DEDUP_REMOVED lines=8> */
.L_x_9452:
[----:B------:R-:W-:Y:S05]  /*0710*/  BSYNC.RECONVERGENT B0 ;  /* 0x0000000000007941 */ /* 0x000fea0003800200 */
.L_x_9451:
        /* <DEDUP_REMOVED lines=34> */
.L_x_9457:
[----:B------:R-:W0:Y:S08]  /*0940*/  MUFU.RCP R8, R10 ;  /* 0x0000000a00087308 */ /* 0x000e300000001000 */
[----:B------:R-:W1:Y:S01]  /*0950*/  MUFU.RCP R9, R12 ;  /* 0x0000000c00097308 */ /* 0x000e620000001000 */
[----:B0-----:R-:W-:Y:S01]  /*0960*/  FADD.FTZ R8, R8, -RZ ;  /* 0x800000ff08087221 */ /* 0x001fe20000010000 */
[----:B-1----:R-:W-:Y:S01]  /*0970*/  FMUL.FTZ R9, RZ, R9 ;  /* 0x00000009ff097220 */ /* 0x002fe20000410000 */
[----:B------:R-:W-:Y:S06]  /*0980*/  BRA `(.L_x_9455) ;  /* 0x0000000000207947 */ /* 0x000fec0003800000 */
.L_x_9456:
        /* <DEDUP_REMOVED lines=8> */
.L_x_9455:
[----:B------:R-:W-:Y:S05]  /*0a10*/  BSYNC.RECONVERGENT B0 ;  /* 0x0000000000007941 */ /* 0x000fea0003800200 */
.L_x_9454:
        /* <DEDUP_REMOVED lines=34> */
.L_x_9461:
[----:B------:R-:W0:Y:S08]  /*0c40*/  MUFU.RCP R6, R10 ;  /* 0x0000000a00067308 */ /* 0x000e300000001000 */
[----:B------:R-:W1:Y:S01]  /*0c50*/  MUFU.RCP R7, R12 ;  /* 0x0000000c00077308 */ /* 0x000e620000001000 */
[----:B0-----:R-:W-:Y:S01]  /*0c60*/  FADD.FTZ R6, R6, -RZ ;  /* 0x800000ff06067221 */ /* 0x001fe20000010000 */
[----:B-1----:R-:W-:Y:S01]  /*0c70*/  FMUL.FTZ R7, RZ, R7 ;  /* 0x00000007ff077220 */ /* 0x002fe20000410000 */
[----:B------:R-:W-:Y:S06]  /*0c80*/  BRA `(.L_x_9459) ;  /* 0x0000000000207947 */ /* 0x000fec0003800000 */
.L_x_9460:
        /* <DEDUP_REMOVED lines=8> */
.L_x_9459:
[----:B------:R-:W-:Y:S05]  /*0d10*/  BSYNC.RECONVERGENT B0 ;  /* 0x0000000000007941 */ /* 0x000fea0003800200 */
.L_x_9458:
        /* <DEDUP_REMOVED lines=34> */
.L_x_9465:
[----:B------:R-:W0:Y:S08]  /*0f40*/  MUFU.RCP R4, R10 ;  /* 0x0000000a00047308 */ /* 0x000e300000001000 */
[----:B------:R-:W1:Y:S01]  /*0f50*/  MUFU.RCP R5, R12 ;  /* 0x0000000c00057308 */ /* 0x000e620000001000 */
[----:B0-----:R-:W-:Y:S01]  /*0f60*/  FADD.FTZ R4, R4, -RZ ;  /* 0x800000ff04047221 */ /* 0x001fe20000010000 */
[----:B-1----:R-:W-:Y:S01]  /*0f70*/  FMUL.FTZ R5, RZ, R5 ;  /* 0x00000005ff057220 */ /* 0x002fe20000410000 */
[----:B------:R-:W-:Y:S06]  /*0f80*/  BRA `(.L_x_9463) ;  /* 0x0000000000207947 */ /* 0x000fec0003800000 */
.L_x_9464:
        /* <DEDUP_REMOVED lines=8> */
.L_x_9463:
[----:B------:R-:W-:Y:S05]  /*1010*/  BSYNC.RECONVERGENT B0 ;  /* 0x0000000000007941 */ /* 0x000fea0003800200 */
.L_x_9462:
        /* <DEDUP_REMOVED lines=34> */
.L_x_9469:
[----:B------:R-:W0:Y:S08]  /*1240*/  MUFU.RCP R12, R10 ;  /* 0x0000000a000c7308 */ /* 0x000e300000001000 */
[----:B------:R-:W1:Y:S01]  /*1250*/  MUFU.RCP R13, R16 ;  /* 0x00000010000d7308 */ /* 0x000e620000001000 */
[----:B0-----:R-:W-:Y:S01]  /*1260*/  FADD.FTZ R12, R12, -RZ ;  /* 0x800000ff0c0c7221 */ /* 0x001fe20000010000 */
[----:B-1----:R-:W-:Y:S01]  /*1270*/  FMUL.FTZ R13, RZ, R13 ;  /* 0x0000000dff0d7220 */ /* 0x002fe20000410000 */
[----:B------:R-:W-:Y:S06]  /*1280*/  BRA `(.L_x_9467) ;  /* 0x0000000000207947 */ /* 0x000fec0003800000 */
.L_x_9468:
        /* <DEDUP_REMOVED lines=8> */
.L_x_9467:
[----:B------:R-:W-:Y:S05]  /*1310*/  BSYNC.RECONVERGENT B0 ;  /* 0x0000000000007941 */ /* 0x000fea0003800200 */
.L_x_9466:
        /* <DEDUP_REMOVED lines=34> */
.L_x_9473:
[----:B------:R-:W0:Y:S08]  /*1540*/  MUFU.RCP R16, R10 ;  /* 0x0000000a00107308 */ /* 0x000e300000001000 */
[----:B------:R-:W1:Y:S01]  /*1550*/  MUFU.RCP R17, R18 ;  /* 0x0000001200117308 */ /* 0x000e620000001000 */
[----:B0-----:R-:W-:Y:S01]  /*1560*/  FADD.FTZ R16, R16, -RZ ;  /* 0x800000ff10107221 */ /* 0x001fe20000010000 */
[----:B-1----:R-:W-:Y:S01]  /*1570*/  FMUL.FTZ R17, RZ, R17 ;  /* 0x00000011ff117220 */ /* 0x002fe20000410000 */
[----:B------:R-:W-:Y:S06]  /*1580*/  BRA `(.L_x_9471) ;  /* 0x0000000000207947 */ /* 0x000fec0003800000 */
.L_x_9472:
        /* <DEDUP_REMOVED lines=8> */
.L_x_9471:
[----:B------:R-:W-:Y:S05]  /*1610*/  BSYNC.RECONVERGENT B0 ;  /* 0x0000000000007941 */ /* 0x000fea0003800200 */
.L_x_9470:
        /* <DEDUP_REMOVED lines=34> */
.L_x_9477:
[----:B------:R-:W0:Y:S08]  /*1840*/  MUFU.RCP R18, R10 ;  /* 0x0000000a00127308 */ /* 0x000e300000001000 */
[----:B------:R-:W1:Y:S01]  /*1850*/  MUFU.RCP R19, R20 ;  /* 0x0000001400137308 */ /* 0x000e620000001000 */
[----:B0-----:R-:W-:Y:S01]  /*1860*/  FADD.FTZ R18, R18, -RZ ;  /* 0x800000ff12127221 */ /* 0x001fe20000010000 */
[----:B-1----:R-:W-:Y:S01]  /*1870*/  FMUL.FTZ R19, RZ, R19 ;  /* 0x00000013ff137220 */ /* 0x002fe20000410000 */
[----:B------:R-:W-:Y:S06]  /*1880*/  BRA `(.L_x_9475) ;  /* 0x0000000000207947 */ /* 0x000fec0003800000 */
.L_x_9476:
        /* <DEDUP_REMOVED lines=8> */
.L_x_9475:
[----:B------:R-:W-:Y:S05]  /*1910*/  BSYNC.RECONVERGENT B0 ;  /* 0x0000000000007941 */ /* 0x000fea0003800200 */
.L_x_9474:
        /* <DEDUP_REMOVED lines=34> */
.L_x_9481:
[----:B------:R-:W0:Y:S08]  /*1b40*/  MUFU.RCP R20, R10 ;  /* 0x0000000a00147308 */ /* 0x000e300000001000 */
[----:B------:R-:W1:Y:S01]  /*1b50*/  MUFU.RCP R21, R24 ;  /* 0x0000001800157308 */ /* 0x000e620000001000 */
[----:B0-----:R-:W-:Y:S01]  /*1b60*/  FADD.FTZ R20, R20, -RZ ;  /* 0x800000ff14147221 */ /* 0x001fe20000010000 */
[----:B-1----:R-:W-:Y:S01]  /*1b70*/  FMUL.FTZ R21, RZ, R21 ;  /* 0x00000015ff157220 */ /* 0x002fe20000410000 */
[----:B------:R-:W-:Y:S06]  /*1b80*/  BRA `(.L_x_9479) ;  /* 0x0000000000207947 */ /* 0x000fec0003800000 */
.L_x_9480:
        /* <DEDUP_REMOVED lines=8> */
.L_x_9479:
[----:B------:R-:W-:Y:S05]  /*1c10*/  BSYNC.RECONVERGENT B0 ;  /* 0x0000000000007941 */ /* 0x000fea0003800200 */
.L_x_9478:
        /* <DEDUP_REMOVED lines=21> */
.L_x_9484:
[----:B------:R-:W-:-:S13]  /*1d70*/  ISETP.GE.U32.AND P0, PT, R3, R0, PT ;  /* 0x000000000300720c */ /* 0x000fda0003f06070 */
[----:B------:R-:W-:Y:S05]  /*1d80*/  @P0 BRA `(.L_x_9486) ;  /* 0x0000000000300947 */ /* 0x000fea0003800000 */
[----:B-1----:R-:W1:Y:S01]  /*1d90*/  LDC.64 R6, c[0x0][0x388] ;  /* 0x0000e200ff067b82 */ /* 0x002e620000000a00 */
[----:B------:R-:W-:Y:S02]  /*1da0*/  IADD3 R9, PT, PT, R2, R3, RZ ;  /* 0x0000000302097210 */ /* 0x000fe40007ffe0ff */
[----:B------:R-:W-:-:S03]  /*1db0*/  IADD3 R3, PT, PT, R3, 0x80, RZ ;  /* 0x0000008003037810 */ /* 0x000fc60007ffe0ff */
[----:B-1----:R-:W-:-:S05]  /*1dc0*/  IMAD.WIDE.U32 R6, R9, 0x8, R6 ;  /* 0x0000000809067825 */ /* 0x002fca00078e0006 */
[----:B------:R1:W-:Y:S02]  /*1dd0*/  STG.E.64 desc[UR4][R6.64], R4 ;  /* 0x0000000406007986 */ /* 0x0003e4000c101b04 */
.L_x_9485:
[----:B------:R-:W-:-:S13]  /*1de0*/  ISETP.GE.U32.AND P0, PT, R3, R0, PT ;  /* 0x000000000300720c */ /* 0x000fda0003f06070 */
[----:B------:R-:W-:Y:S05]  /*1df0*/  @P0 BRA `(.L_x_9487) ;  /* 0x0000000000340947 */ /* 0x000fea0003800000 */
[----:B-1----:R-:W1:Y:S01]  /*1e00*/  LDC.64 R4, c[0x0][0x388] ;  /* 0x0000e200ff047b82 */ /* 0x002e620000000a00 */
[----:B------:R-:W-:Y:S02]  /*1e10*/  IADD3 R7, PT, PT, R2, R3, RZ ;  /* 0x0000000302077210 */ /* 0x000fe40007ffe0ff */
[----:B------:R-:W-:-:S03]  /*1e20*/  IADD3 R3, PT, PT, R3, 0x80, RZ ;  /* 0x0000008003037810 */ /* 0x000fc60007ffe0ff */
[----:B-1----:R-:W-:-:S05]  /*1e30*/  IMAD.WIDE.U32 R4, R7, 0x8, R4 ;  /* 0x0000000807047825 */ /* 0x002fca00078e0004 */
[----:B------:R2:W-:Y:S02]  /*1e40*/  STG.E.64 desc[UR4][R4.64], R12 ;  /* 0x0000000c04007986 */ /* 0x0005e4000c101b04 */
.L_x_9486:
        /* <DEDUP_REMOVED lines=8> */
.L_x_9487:
[----:B------:R-:W-:Y:S05]  /*1ed0*/  BSYNC.RELIABLE B1 ;  /* 0x0000000000017941 */ /* 0x000fea0003800100 */
.L_x_9483:
[----:B------:R-:W-:-:S13]  /*1ee0*/  ISETP.GE.U32.AND P0, PT, R3, R0, PT ;  /* 0x000000000300720c */ /* 0x000fda0003f06070 */
[----:B-12---:R-:W1:Y:S01]  /*1ef0*/  @!P0 LDC.64 R4, c[0x0][0x388] ;  /* 0x0000e200ff048b82 */ /* 0x006e620000000a00 */
[----:B------:R-:W-:Y:S02]  /*1f00*/  @!P0 IADD3 R7, PT, PT, R2, R3, RZ ;  /* 0x0000000302078210 */ /* 0x000fe40007ffe0ff */
[----:B------:R-:W-:-:S03]  /*1f10*/  @!P0 IADD3 R3, PT, PT, R3, 0x80, RZ ;  /* 0x0000008003038810 */ /* 0x000fc60007ffe0ff */
[----:B-1----:R-:W-:-:S05]  /*1f20*/  @!P0 IMAD.WIDE.U32 R4, R7, 0x8, R4 ;  /* 0x0000000807048825 */ /* 0x002fca00078e0004 */
[----:B------:R3:W-:Y:S02]  /*1f30*/  @!P0 STG.E.64 desc[UR4][R4.64], R18 ;  /* 0x0000001204008986 */ /* 0x0007e4000c101b04 */
.L_x_9488:
[----:B------:R-:W-:Y:S05]  /*1f40*/  BSYNC.RECONVERGENT B0 ;  /* 0x0000000000007941 */ /* 0x000fea0003800200 */
.L_x_9482:
        /* <DEDUP_REMOVED lines=8> */
.L_x_9450:
[----:B------:R-:W0:Y:S01]  /*1fd0*/  S2R R0, SR_TID.X ;  /* 0x0000000000007919 */ /* 0x000e220000002100 */
[----:B------:R-:W1:Y:S02]  /*1fe0*/  LDC.64 R4, c[0x0][0x390] ;  /* 0x0000e400ff047b82 */ /* 0x000e640000000a00 */
[----:B-1----:R-:W-:-:S04]  /*1ff0*/  IMAD.WIDE.U32 R4, R2, 0x8, R4 ;  /* 0x0000000802047825 */ /* 0x002fc800078e0004 */
[----:B0-----:R-:W-:-:S05]  /*2000*/  IMAD.WIDE.U32 R22, R0, 0x20, R4 ;  /* 0x0000002000167825 */ /* 0x001fca00078e0004 */
[----:B------:R-:W2:Y:S04]  /*2010*/  LDG.E.ENL2.256 R8, R4, desc[UR4][R22.64] ;  /* 0xfe0000041604797e */ /* 0x000ea80008121908 */
[----:B------:R0:W5:Y:S01]  /*2020*/  LDG.E.ENL2.256 R16, R12, desc[UR4][R22.64+0x1000] ;  /* 0xfe008004160c797e */ /* 0x0001620008121910 */
[----:B------:R-:W-:Y:S01]  /*2030*/  BSSY.RECONVERGENT B0, `(.L_x_9489) ;  /* 0x0000028000007945 */ /* 0x000fe20003800200 */
[C---:B--2---:R-:W-:Y:S02]  /*2040*/  FSETP.NAN.FTZ.AND P0, PT, |R4|.reuse, |R4|, PT ;  /* 0x400000040400720b */ /* 0x044fe40003f18200 */
[----:B------:R-:W-:Y:S02]  /*2050*/  FSETP.NAN.FTZ.AND P1, PT, |R5|, |R5|, PT ;  /* 0x400000050500720b */ /* 0x000fe40003f38200 */
[----:B------:R-:W-:-:S02]  /*2060*/  FSETP.NEU.FTZ.AND P2, PT, |R4|, +INF , PT ;  /* 0x7f8000000400780b */ /* 0x000fc40003f5d200 */
        /* <DEDUP_REMOVED lines=28> */
.L_x_9491:
        /* <DEDUP_REMOVED lines=8> */
.L_x_9490:
[----:B------:R-:W-:Y:S05]  /*22b0*/  BSYNC.RECONVERGENT B0 ;  /* 0x0000000000007941 */ /* 0x000fea0003800200 */
.L_x_9489:
        /* <DEDUP_REMOVED lines=29> */
.L_x_9495:
[----:B------:R-:W0:Y:S08]  /*2490*/  MUFU.RCP R3, R3 ;  /* 0x0000000300037308 */ /* 0x000e300000001000 */
[----:B------:R-:W1:Y:S01]  /*24a0*/  MUFU.RCP R4, R4 ;  /* 0x0000000400047308 */ /* 0x000e620000001000 */
[----:B0-----:R-:W-:Y:S01]  /*24b0*/  FADD.FTZ R22, R3, -RZ ;  /* 0x800000ff03167221 */ /* 0x001fe20000010000 */
[----:B-1----:R-:W-:Y:S01]  /*24c0*/  FMUL.FTZ R23, RZ, R4 ;  /* 0x00000004ff177220 */ /* 0x002fe20000410000 */
[----:B------:R-:W-:Y:S06]  /*24d0*/  BRA `(.L_x_9493) ;  /* 0x0000000000207947 */ /* 0x000fec0003800000 */
.L_x_9494:
        /* <DEDUP_REMOVED lines=8> */
.L_x_9493:
[----:B------:R-:W-:Y:S05]  /*2560*/  BSYNC.RECONVERGENT B0 ;  /* 0x0000000000007941 */ /* 0x000fea0003800200 */
.L_x_9492:
        /* <DEDUP_REMOVED lines=29> */
.L_x_9499:
[----:B------:R-:W0:Y:S08]  /*2740*/  MUFU.RCP R3, R3 ;  /* 0x0000000300037308 */ /* 0x000e300000001000 */
[----:B------:R-:W1:Y:S01]  /*2750*/  MUFU.RCP R6, R6 ;  /* 0x0000000600067308 */ /* 0x000e620000001000 */
[----:B0-----:R-:W-:Y:S01]  /*2760*/  FADD.FTZ R4, R3, -RZ ;  /* 0x800000ff03047221 */ /* 0x001fe20000010000 */
[----:B-1----:R-:W-:Y:S01]  /*2770*/  FMUL.FTZ R5, RZ, R6 ;  /* 0x00000006ff057220 */ /* 0x002fe20000410000 */
[----:B------:R-:W-:Y:S06]  /*2780*/  BRA `(.L_x_9497) ;  /* 0x0000000000207947 */ /* 0x000fec0003800000 */
.L_x_9498:
        /* <DEDUP_REMOVED lines=8> */
.L_x_9497:
[----:B------:R-:W-:Y:S05]  /*2810*/  BSYNC.RECONVERGENT B0 ;  /* 0x0000000000007941 */ /* 0x000fea0003800200 */
.L_x_9496:
        /* <DEDUP_REMOVED lines=29> */
.L_x_9503:
[----:B------:R-:W0:Y:S08]  /*29f0*/  MUFU.RCP R3, R3 ;  /* 0x0000000300037308 */ /* 0x000e300000001000 */
[----:B------:R-:W1:Y:S01]  /*2a00*/  MUFU.RCP R8, R8 ;  /* 0x0000000800087308 */ /* 0x000e620000001000 */
[----:B0-----:R-:W-:Y:S01]  /*2a10*/  FADD.FTZ R6, R3, -RZ ;  /* 0x800000ff03067221 */ /* 0x001fe20000010000 */
[----:B-1----:R-:W-:Y:S01]  /*2a20*/  FMUL.FTZ R7, RZ, R8 ;  /* 0x00000008ff077220 */ /* 0x002fe20000410000 */
[----:B------:R-:W-:Y:S06]  /*2a30*/  BRA `(.L_x_9501) ;  /* 0x0000000000207947 */ /* 0x000fec0003800000 */
.L_x_9502:
        /* <DEDUP_REMOVED lines=8> */
.L_x_9501:
[----:B------:R-:W-:Y:S05]  /*2ac0*/  BSYNC.RECONVERGENT B0 ;  /* 0x0000000000007941 */ /* 0x000fea0003800200 */
.L_x_9500:
        /* <DEDUP_REMOVED lines=29> */
.L_x_9507:
[----:B------:R-:W0:Y:S08]  /*2ca0*/  MUFU.RCP R3, R3 ;  /* 0x0000000300037308 */ /* 0x000e300000001000 */
[----:B------:R-:W1:Y:S01]  /*2cb0*/  MUFU.RCP R10, R10 ;  /* 0x0000000a000a7308 */ /* 0x000e620000001000 */
[----:B0-----:R-:W-:Y:S01]  /*2cc0*/  FADD.FTZ R8, R3, -RZ ;  /* 0x800000ff03087221 */ /* 0x001fe20000010000 */
[----:B-1----:R-:W-:Y:S01]  /*2cd0*/  FMUL.FTZ R9, RZ, R10 ;  /* 0x0000000aff097220 */ /* 0x002fe20000410000 */
[----:B------:R-:W-:Y:S06]  /*2ce0*/  BRA `(.L_x_9505) ;  /* 0x0000000000207947 */ /* 0x000fec0003800000 */
.L_x_9506:
        /* <DEDUP_REMOVED lines=8> */
.L_x_9505:
[----:B------:R-:W-:Y:S05]  /*2d70*/  BSYNC.RECONVERGENT B0 ;  /* 0x0000000000007941 */ /* 0x000fea0003800200 */
.L_x_9504:
        /* <DEDUP_REMOVED lines=29> */
.L_x_9511:
[----:B------:R-:W0:Y:S08]  /*2f50*/  MUFU.RCP R3, R3 ;  /* 0x0000000300037308 */ /* 0x000e300000001000 */
[----:B------:R-:W1:Y:S01]  /*2f60*/  MUFU.RCP R12, R12 ;  /* 0x0000000c000c7308 */ /* 0x000e620000001000 */
[----:B0-----:R-:W-:Y:S01]  /*2f70*/  FADD.FTZ R10, R3, -RZ ;  /* 0x800000ff030a7221 */ /* 0x001fe20000010000 */
[----:B-1----:R-:W-:Y:S01]  /*2f80*/  FMUL.FTZ R11, RZ, R12 ;  /* 0x0000000cff0b7220 */ /* 0x002fe20000410000 */
[----:B------:R-:W-:Y:S06]  /*2f90*/  BRA `(.L_x_9509) ;  /* 0x0000000000207947 */ /* 0x000fec0003800000 */
.L_x_9510:
        /* <DEDUP_REMOVED lines=8> */
.L_x_9509:
[----:B------:R-:W-:Y:S05]  /*3020*/  BSYNC.RECONVERGENT B0 ;  /* 0x0000000000007941 */ /* 0x000fea0003800200 */
.L_x_9508:
        /* <DEDUP_REMOVED lines=29> */
.L_x_9515:
[----:B------:R-:W0:Y:S08]  /*3200*/  MUFU.RCP R3, R3 ;  /* 0x0000000300037308 */ /* 0x000e300000001000 */
[----:B------:R-:W1:Y:S01]  /*3210*/  MUFU.RCP R14, R14 ;  /* 0x0000000e000e7308 */ /* 0x000e620000001000 */
[----:B0-----:R-:W-:Y:S01]  /*3220*/  FADD.FTZ R12, R3, -RZ ;  /* 0x800000ff030c7221 */ /* 0x001fe20000010000 */
[----:B-1----:R-:W-:Y:S01]  /*3230*/  FMUL.FTZ R13, RZ, R14 ;  /* 0x0000000eff0d7220 */ /* 0x002fe20000410000 */
[----:B------:R-:W-:Y:S06]  /*3240*/  BRA `(.L_x_9513) ;  /* 0x0000000000207947 */ /* 0x000fec0003800000 */
.L_x_9514:
        /* <DEDUP_REMOVED lines=8> */
.L_x_9513:
[----:B------:R-:W-:Y:S05]  /*32d0*/  BSYNC.RECONVERGENT B0 ;  /* 0x0000000000007941 */ /* 0x000fea0003800200 */
.L_x_9512:
        /* <DEDUP_REMOVED lines=29> */
.L_x_9519:
[----:B------:R-:W0:Y:S08]  /*34b0*/  MUFU.RCP R3, R3 ;  /* 0x0000000300037308 */ /* 0x000e300000001000 */
[----:B------:R-:W1:Y:S01]  /*34c0*/  MUFU.RCP R16, R16 ;  /* 0x0000001000107308 */ /* 0x000e620000001000 */
[----:B0-----:R-:W-:Y:S01]  /*34d0*/  FADD.FTZ R14, R3, -RZ ;  /* 0x800000ff030e7221 */ /* 0x001fe20000010000 */
[----:B-1----:R-:W-:Y:S01]  /*34e0*/  FMUL.FTZ R15, RZ, R16 ;  /* 0x00000010ff0f7220 */ /* 0x002fe20000410000 */
[----:B------:R-:W-:Y:S06]  /*34f0*/  BRA `(.L_x_9517) ;  /* 0x0000000000207947 */ /* 0x000fec0003800000 */
.L_x_9518:
        /* <DEDUP_REMOVED lines=8> */
.L_x_9517:
[----:B------:R-:W-:Y:S05]  /*3580*/  BSYNC.RECONVERGENT B0 ;  /* 0x0000000000007941 */ /* 0x000fea0003800200 */
.L_x_9516:
[----:B------:R-:W0:Y:S02]  /*3590*/  LDC.64 R16, c[0x0][0x388] ;  /* 0x0000e200ff107b82 */ /* 0x000e240000000a00 */
[----:B0-----:R-:W-:-:S04]  /*35a0*/  IMAD.WIDE.U32 R2, R2, 0x8, R16 ;  /* 0x0000000802027825 */ /* 0x001fc800078e0010 */
[----:B------:R-:W-:-:S05]  /*35b0*/  IMAD.WIDE.U32 R2, R0, 0x20, R2 ;  /* 0x0000002000027825 */ /* 0x000fca00078e0002 */
[----:B------:R-:W-:Y:S04]  /*35c0*/  STG.E.ENL2.256 desc[UR4][R2.64], R20, R4 ;  /* 0xf80000140204797f */ /* 0x000fe8000f121804 */
[----:B------:R-:W-:Y:S01]  /*35d0*/  STG.E.ENL2.256 desc[UR4][R2.64+0x1000], R8, R12 ;  /* 0xf8008008020c797f */ /* 0x000fe2000f121804 */
[----:B------:R-:W-:Y:S05]  /*35e0*/  EXIT ;  /* 0x000000000000794d */ /* 0x000fea0003800000 */
.L_x_9520:
        /* <DEDUP_REMOVED lines=9> */
.L_x_19160:


//--------------------- .text._ZN2at6native29vectorized_elementwise_kernelILi8EZZZNS0_22reciprocal_kernel_cudaERNS_18TensorIteratorBaseEENKUlvE_clEvENKUlvE2_clEvEUlN3c107complexIfEEE_St5arrayIPcLm2EEEEviT0_T1_ --------------------------
	.section	.text._ZN2at6native29vectorized_elementwise_kernelILi8EZZZNS0_22reciprocal_kernel_cudaERNS_18TensorIteratorBaseEENKUlvE_clEvENKUlvE2_clEvEUlN3c107complexIfEEE_St5arrayIPcLm2EEEEviT0_T1_,"ax",@progbits
	.align	128
        .global         _ZN2at6native29vectorized_elementwise_kernelILi8EZZZNS0_22reciprocal_kernel_cudaERNS_18TensorIteratorBaseEENKUlvE_clEvENKUlvE2_clEvEUlN3c107complexIfEEE_St5arrayIPcLm2EEEEviT0_T1_
        .type           _ZN2at6native29vectorized_elementwise_kernelILi8EZZZNS0_22reciprocal_kernel_cudaERNS_18TensorIteratorBaseEENKUlvE_clEvENKUlvE2_clEvEUlN3c107complexIfEEE_St5arrayIPcLm2EEEEviT0_T1_,@function
        .size           _ZN2at6native29vectorized_elementwise_kernelILi8EZZZNS0_22reciprocal_kernel_cudaERNS_18TensorIteratorBaseEENKUlvE_clEvENKUlvE2_clEvEUlN3c107complexIfEEE_St5arrayIPcLm2EEEEviT0_T1_,(.L_x_19161 - _ZN2at6native29vectorized_elementwise_kernelILi8EZZZNS0_22reciprocal_kernel_cudaERNS_18TensorIteratorBaseEENKUlvE_clEvENKUlvE2_clEvEUlN3c107complexIfEEE_St5arrayIPcLm2EEEEviT0_T1_)
        .other          _ZN2at6native29vectorized_elementwise_kernelILi8EZZZNS0_22reciprocal_kernel_cudaERNS_18TensorIteratorBaseEENKUlvE_clEvENKUlvE2_clEvEUlN3c107complexIfEEE_St5arrayIPcLm2EEEEviT0_T1_,@"STO_CUDA_ENTRY STV_DEFAULT"
_ZN2at6native29vectorized_elementwise_kernelILi8EZZZNS0_22reciprocal_kernel_cudaERNS_18TensorIteratorBaseEENKUlvE_clEvENKUlvE2_clEvEUlN3c107complexIfEEE_St5arrayIPcLm2EEEEviT0_T1_:
.text._ZN2at6native29vectorized_elementwise_kernelILi8EZZZNS0_22reciprocal_kernel_cudaERNS_18TensorIteratorBaseEENKUlvE_clEvENKUlvE2_clEvEUlN3c107complexIfEEE_St5arrayIPcLm2EEEEviT0_T1_:
[----:B------:R-:W-:Y:S01]  /*0000*/  LDC R1, c[0x0][0x37c] ;  /* 0x0000df00ff017b82 */ /* 0x000fe20000000800 */
[----:B------:R-:W-:Y:S05]  /*0010*/  EXIT ;  /* 0x000000000000794d */ /* 0x000fea0003800000 */
.L_x_9521:
        /* <DEDUP_REMOVED lines=14> */
.L_x_19161:


//--------------------- .text._ZN2at6native18elementwise_kernelILi128ELi4EZNS0_15gpu_kernel_implIZZZNS0_22reciprocal_kernel_cudaERNS_18TensorIteratorBaseEENKUlvE_clEvENKUlvE1_clEvEUlN3c107complexIdEEE_EEvS4_RKT_EUliE_EEviT1_ --------------------------
	.section	.text._ZN2at6native18elementwise_kernelILi128ELi4EZNS0_15gpu_kernel_implIZZZNS0_22reciprocal_kernel_cudaERNS_18TensorIteratorBaseEENKUlvE_clEvENKUlvE1_clEvEUlN3c107complexIdEEE_EEvS4_RKT_EUliE_EEviT1_,"ax",@progbits
	.align	128
        .global         _ZN2at6native18elementwise_kernelILi128ELi4EZNS0_15gpu_kernel_implIZZZNS0_22reciprocal_kernel_cudaERNS_18TensorIteratorBaseEENKUlvE_clEvENKUlvE1_clEvEUlN3c107complexIdEEE_EEvS4_RKT_EUliE_EEviT1_
        .type           _ZN2at6native18elementwise_kernelILi128ELi4EZNS0_15gpu_kernel_implIZZZNS0_22reciprocal_kernel_cudaERNS_18TensorIteratorBaseEENKUlvE_clEvENKUlvE1_clEvEUlN3c107complexIdEEE_EEvS4_RKT_EUliE_EEviT1_,@function
        .size           _ZN2at6native18elementwise_kernelILi128ELi4EZNS0_15gpu_kernel_implIZZZNS0_22reciprocal_kernel_cudaERNS_18TensorIteratorBaseEENKUlvE_clEvENKUlvE1_clEvEUlN3c107complexIdEEE_EEvS4_RKT_EUliE_EEviT1_,(.L_x_19040 - _ZN2at6native18elementwise_kernelILi128ELi4EZNS0_15gpu_kernel_implIZZZNS0_22reciprocal_kernel_cudaERNS_18TensorIteratorBaseEENKUlvE_clEvENKUlvE1_clEvEUlN3c107complexIdEEE_EEvS4_RKT_EUliE_EEviT1_)
        .other          _ZN2at6native18elementwise_kernelILi128ELi4EZNS0_15gpu_kernel_implIZZZNS0_22reciprocal_kernel_cudaERNS_18TensorIteratorBaseEENKUlvE_clEvENKUlvE1_clEvEUlN3c107complexIdEEE_EEvS4_RKT_EUliE_EEviT1_,@"STO_CUDA_ENTRY STV_DEFAULT"
_ZN2at6native18elementwise_kernelILi128ELi4EZNS0_15gpu_kernel_implIZZZNS0_22reciprocal_kernel_cudaERNS_18TensorIteratorBaseEENKUlvE_clEvENKUlvE1_clEvEUlN3c107complexIdEEE_EEvS4_RKT_EUliE_EEviT1_:
.text._ZN2at6native18elementwise_kernelILi128ELi4EZNS0_15gpu_kernel_implIZZZNS0_22reciprocal_kernel_cudaERNS_18TensorIteratorBaseEENKUlvE_clEvENKUlvE1_clEvEUlN3c107complexIdEEE_EEvS4_RKT_EUliE_EEviT1_:
        /* <DEDUP_REMOVED lines=319> */
.L_x_9524:
        /* <DEDUP_REMOVED lines=16> */
[----:B------:R-:W-:Y:S01]  /*14f0*/  CS2R R14, SRZ ;  /* 0x00000000000e7805 */ /* 0x000fe2000001ff00 */
[----:B--2---:R4:W0:Y:S02]  /*1500*/  I2F.F64.S16 R12, R2 ;  /* 0x00000002000c7312 */ /* 0x0048240000101c00 */
[----:B0---4-:R-:W-:Y:S05]  /*1510*/  BRA `(.L_x_9531) ;  /* 0x0000000c00e87947 */ /* 0x011fea0003800000 */
.L_x_9529:
[----:B------:R-:W2:Y:S01]  /*1520*/  LDG.E.U8 R2, desc[UR36][R2.64] ;  /* 0x0000002402027981 */ /* 0x000ea2000c1e1100 */
[----:B------:R-:W-:Y:S01]  /*1530*/  CS2R R14, SRZ ;  /* 0x00000000000e7805 */ /* 0x000fe2000001ff00 */
[----:B--2---:R4:W0:Y:S02]  /*1540*/  I2F.F64.U16 R12, R2 ;  /* 0x00000002000c7312 */ /* 0x0048240000101800 */
[----:B0---4-:R-:W-:Y:S05]  /*1550*/  BRA `(.L_x_9531) ;  /* 0x0000000c00d87947 */ /* 0x011fea0003800000 */
.L_x_9528:
[----:B------:R-:W-:-:S09]  /*1560*/  UISETP.NE.AND UP0, UPT, UR4, 0x2, UPT ;  /* 0x000000020400788c */ /* 0x000fd2000bf05270 */
[----:B------:R-:W-:Y:S05]  /*1570*/  BRA.U !UP0, `(.L_x_9532) ;  /* 0x0000000108307547 */ /* 0x000fea000b800000 */
[----:B------:R-:W-:-:S09]  /*1580*/  UISETP.NE.AND UP0, UPT, UR4, 0x3, UPT ;  /* 0x000000030400788c */ /* 0x000fd2000bf05270 */
[----:B------:R-:W-:Y:S05]  /*1590*/  BRA.U !UP0, `(.L_x_9533) ;  /* 0x0000000108187547 */ /* 0x000fea000b800000 */
[----:B------:R-:W-:-:S09]  /*15a0*/  UISETP.NE.AND UP0, UPT, UR4, 0x4, UPT ;  /* 0x000000040400788c */ /* 0x000fd2000bf05270 */
[----:B------:R-:W-:Y:S05]  /*15b0*/  BRA.U UP0, `(.L_x_9530) ;  /* 0x0000000d00247547 */ /* 0x000fea000b800000 */
[----:B------:R-:W2:Y:S01]  /*15c0*/  LDG.E.64 R12, desc[UR36][R2.64] ;  /* 0x00000024020c7981 */ /* 0x000ea2000c1e1b00 */
[----:B------:R-:W-:Y:S01]  /*15d0*/  CS2R R14, SRZ ;  /* 0x00000000000e7805 */ /* 0x000fe2000001ff00 */
[----:B--2---:R-:W4:Y:S02]  /*15e0*/  I2F.F64.S64 R12, R12 ;  /* 0x0000000c000c7312 */ /* 0x004f240000301c00 */
[----:B----4-:R-:W-:Y:S05]  /*15f0*/  BRA `(.L_x_9531) ;  /* 0x0000000c00b07947 */ /* 0x010fea0003800000 */
.L_x_9533:
[----:B------:R-:W2:Y:S01]  /*1600*/  LDG.E R2, desc[UR36][R2.64] ;  /* 0x0000002402027981 */ /* 0x000ea2000c1e1900 */
[----:B------:R-:W-:Y:S01]  /*1610*/  CS2R R14, SRZ ;  /* 0x00000000000e7805 */ /* 0x000fe2000001ff00 */
[----:B--2---:R4:W0:Y:S02]  /*1620*/  I2F.F64 R12, R2 ;  /* 0x00000002000c7312 */ /* 0x0048240000201c00 */
[----:B0---4-:R-:W-:Y:S05]  /*1630*/  BRA `(.L_x_9531) ;  /* 0x0000000c00a07947 */ /* 0x011fea0003800000 */
.L_x_9532:
[----:B------:R-:W2:Y:S01]  /*1640*/  LDG.E.U16 R2, desc[UR36][R2.64] ;  /* 0x0000002402027981 */ /* 0x000ea2000c1e1500 */
[----:B------:R-:W-:Y:S01]  /*1650*/  CS2R R14, SRZ ;  /* 0x00000000000e7805 */ /* 0x000fe2000001ff00 */
[----:B--2---:R4:W0:Y:S02]  /*1660*/  I2F.F64.S16 R12, R2 ;  /* 0x00000002000c7312 */ /* 0x0048240000101c00 */
[----:B0---4-:R-:W-:Y:S05]  /*1670*/  BRA `(.L_x_9531) ;  /* 0x0000000c00907947 */ /* 0x011fea0003800000 */
.L_x_9527:
[----:B------:R-:W-:-:S09]  /*1680*/  UISETP.GT.AND UP0, UPT, UR4, 0x6, UPT ;  /* 0x000000060400788c */ /* 0x000fd2000bf04270 */
[----:B------:R-:W-:Y:S05]  /*1690*/  BRA.U UP0, `(.L_x_9534) ;  /* 0x00000001003c7547 */ /* 0x000fea000b800000 */
[----:B------:R-:W-:-:S09]  /*16a0*/  UISETP.NE.AND UP0, UPT, UR4, 0x5, UPT ;  /* 0x000000050400788c */ /* 0x000fd2000bf05270 */
[----:B------:R-:W-:Y:S05]  /*16b0*/  BRA.U !UP0, `(.L_x_9535) ;  /* 0x00000001081c7547 */ /* 0x000fea000b800000 */
[----:B------:R-:W-:-:S09]  /*16c0*/  UISETP.NE.AND UP0, UPT, UR4, 0x6, UPT ;  /* 0x000000060400788c */ /* 0x000fd2000bf05270 */
[----:B------:R-:W-:Y:S05]  /*16d0*/  BRA.U UP0, `(.L_x_9530) ;  /* 0x0000000900dc7547 */ /* 0x000fea000b800000 */
[----:B------:R-:W2:Y:S01]  /*16e0*/  LDG.E R12, desc[UR36][R2.64] ;  /* 0x00000024020c7981 */ /* 0x000ea2000c1e1900 */
[----:B------:R-:W-:Y:S01]  /*16f0*/  CS2R R14, SRZ ;  /* 0x00000000000e7805 */ /* 0x000fe2000001ff00 */
[----:B--2---:R-:W-:-:S06]  /*1700*/  FMUL.FTZ R12, R12, 1 ;  /* 0x3f8000000c0c7820 */ /* 0x004fcc0000410000 */
[----:B------:R-:W3:Y:S02]  /*1710*/  F2F.F64.F32 R12, R12 ;  /* 0x0000000c000c7310 */ /* 0x000ee40000201800 */
[----:B---3--:R-:W-:Y:S05]  /*1720*/  BRA `(.L_x_9531) ;  /* 0x0000000c00647947 */ /* 0x008fea0003800000 */
.L_x_9535:
[----:B------:R-:W2:Y:S01]  /*1730*/  LDG.E.U16 R0, desc[UR36][R2.64] ;  /* 0x0000002402007981 */ /* 0x000ea2000c1e1500 */
[----:B------:R-:W-:Y:S01]  /*1740*/  CS2R R14, SRZ ;  /* 0x00000000000e7805 */ /* 0x000fe2000001ff00 */
[----:B--2---:R-:W-:-:S05]  /*1750*/  HADD2.F32 R0, -RZ, R0.H0_H0 ;  /* 0x20000000ff007230 */ /* 0x004fca0000004100 */
[----:B------:R-:W-:-:S04]  /*1760*/  FMUL.FTZ R0, R0, 1 ;  /* 0x3f80000000007820 */ /* 0x000fc80000410000 */
[----:B------:R3:W4:Y:S02]  /*1770*/  F2F.F64.F32 R12, R0 ;  /* 0x00000000000c7310 */ /* 0x0007240000201800 */
[----:B---34-:R-:W-:Y:S05]  /*1780*/  BRA `(.L_x_9531) ;  /* 0x0000000c004c7947 */ /* 0x018fea0003800000 */
.L_x_9534:
[----:B------:R-:W-:-:S09]  /*1790*/  UISETP.NE.AND UP0, UPT, UR4, 0x7, UPT ;  /* 0x000000070400788c */ /* 0x000fd2000bf05270 */
[----:B------:R-:W-:Y:S05]  /*17a0*/  BRA.U !UP0, `(.L_x_9536) ;  /* 0x0000000108687547 */ /* 0x000fea000b800000 */
[----:B------:R-:W-:-:S09]  /*17b0*/  UISETP.NE.AND UP0, UPT, UR4, 0x8, UPT ;  /* 0x000000080400788c */ /* 0x000fd2000bf05270 */
[----:B------:R-:W-:Y:S05]  /*17c0*/  BRA.U !UP0, `(.L_x_9537) ;  /* 0x0000000108307547 */ /* 0x000fea000b800000 */
[----:B------:R-:W-:-:S09]  /*17d0*/  UISETP.NE.AND UP0, UPT, UR4, 0x9, UPT ;  /* 0x000000090400788c */ /* 0x000fd2000bf05270 */
[----:B------:R-:W-:Y:S05]  /*17e0*/  BRA.U UP0, `(.L_x_9530) ;  /* 0x0000000900987547 */ /* 0x000fea000b800000 */
[----:B------:R-:W2:Y:S02]  /*17f0*/  LDG.E.64 R2, desc[UR36][R2.64] ;  /* 0x0000002402027981 */ /* 0x000ea4000c1e1b00 */
[----:B--2---:R-:W-:Y:S01]  /*1800*/  FMUL.FTZ R12, R2, 1 ;  /* 0x3f800000020c7820 */ /* 0x004fe20000410000 */
[----:B------:R-:W-:-:S05]  /*1810*/  FMUL.FTZ R14, R3, 1 ;  /* 0x3f800000030e7820 */ /* 0x000fca0000410000 */
[----:B------:R-:W4:-:S15]  /*1820*/  F2F.F64.F32 R12, R12 ;  /* 0x0000000c000c7310 */ /* 0x000f1e0000201800 */
[----:B------:R-:W-:-:S15]  /*1830*/  NOP ;  /* 0x0000000000007918 */ /* 0x000fde0000000000 */
[----:B------:R-:W-:-:S15]  /*1840*/  NOP ;  /* 0x0000000000007918 */ /* 0x000fde0000000000 */
[----:B------:R-:W-:-:S15]  /*1850*/  NOP ;  /* 0x0000000000007918 */ /* 0x000fde0000000000 */
[----:B------:R-:W-:-:S04]  /*1860*/  NOP ;  /* 0x0000000000007918 */ /* 0x000fc80000000000 */
[----:B------:R-:W0:Y:S02]  /*1870*/  F2F.F64.F32 R14, R14 ;  /* 0x0000000e000e7310 */ /* 0x000e240000201800 */
[----:B0---4-:R-:W-:Y:S05]  /*1880*/  BRA `(.L_x_9531) ;  /* 0x0000000c000c7947 */ /* 0x011fea0003800000 */
.L_x_9537:
[----:B------:R-:W2:Y:S02]  /*1890*/  LDG.E R2, desc[UR36][R2.64] ;  /* 0x0000002402027981 */ /* 0x000ea4000c1e1900 */
[----:B--2---:R-:W-:-:S05]  /*18a0*/  HADD2.F32 R0, -RZ, R2.H0_H0 ;  /* 0x20000002ff007230 */ /* 0x004fca0000004100 */
[----:B------:R-:W-:Y:S01]  /*18b0*/  FMUL.FTZ R12, R0, 1 ;  /* 0x3f800000000c7820 */ /* 0x000fe20000410000 */
[----:B------:R-:W-:-:S05]  /*18c0*/  HADD2.F32 R0, -RZ, R2.H1_H1 ;  /* 0x30000002ff007230 */ /* 0x000fca0000004100 */
[----:B------:R-:W-:Y:S01]  /*18d0*/  FMUL.FTZ R0, R0, 1 ;  /* 0x3f80000000007820 */ /* 0x000fe20000410000 */
[----:B------:R-:W4:-:S15]  /*18e0*/  F2F.F64.F32 R12, R12 ;  /* 0x0000000c000c7310 */ /* 0x000f1e0000201800 */
[----:B------:R-:W-:-:S15]  /*18f0*/  NOP ;  /* 0x0000000000007918 */ /* 0x000fde0000000000 */
[----:B------:R-:W-:-:S15]  /*1900*/  NOP ;  /* 0x0000000000007918 */ /* 0x000fde0000000000 */
[----:B------:R-:W-:-:S15]  /*1910*/  NOP ;  /* 0x0000000000007918 */ /* 0x000fde0000000000 */
[----:B------:R-:W-:-:S04]  /*1920*/  NOP ;  /* 0x0000000000007918 */ /* 0x000fc80000000000 */
[----:B------:R0:W1:Y:S02]  /*1930*/  F2F.F64.F32 R14, R0 ;  /* 0x00000000000e7310 */ /* 0x0000640000201800 */
[----:B01--4-:R-:W-:Y:S05]  /*1940*/  BRA `(.L_x_9531) ;  /* 0x0000000800dc7947 */ /* 0x013fea0003800000 */
.L_x_9536:
[----:B------:R3:W5:Y:S01]  /*1950*/  LDG.E.64 R12, desc[UR36][R2.64] ;  /* 0x00000024020c7981 */ /* 0x000762000c1e1b00 */
[----:B------:R-:W-:Y:S01]  /*1960*/  CS2R R14, SRZ ;  /* 0x00000000000e7805 */ /* 0x000fe2000001ff00 */
[----:B------:R-:W-:Y:S06]  /*1970*/  BRA `(.L_x_9531) ;  /* 0x0000000800d07947 */ /* 0x000fec0003800000 */
.L_x_9526:
        /* <DEDUP_REMOVED lines=9> */
[----:B------:R-:W-:Y:S02]  /*1a10*/  CS2R R14, SRZ ;  /* 0x00000000000e7805 */ /* 0x000fe4000001ff00 */
[----:B------:R-:W-:Y:S02]  /*1a20*/  MOV R12, RZ ;  /* 0x000000ff000c7202 */ /* 0x000fe40000000f00 */
[----:B--2---:R-:W-:-:S04]  /*1a30*/  ISETP.NE.AND P0, PT, R2, RZ, PT ;  /* 0x000000ff0200720c */ /* 0x004fc80003f05270 */
[----:B------:R-:W-:Y:S01]  /*1a40*/  FSEL R13, RZ, 1.875, !P0 ;  /* 0x3ff00000ff0d7808 */ /* 0x000fe20004000000 */
[----:B------:R-:W-:Y:S08]  /*1a50*/  BRA `(.L_x_9531) ;  /* 0x0000000800987947 */ /* 0x000ff00003800000 */
.L_x_9540:
[----:B------:R2:W5:Y:S01]  /*1a60*/  LDG.E.128 R12, desc[UR36][R2.64] ;  /* 0x00000024020c7981 */ /* 0x000562000c1e1d00 */
[----:B------:R-:W-:Y:S05]  /*1a70*/  BRA `(.L_x_9531) ;  /* 0x0000000800907947 */ /* 0x000fea0003800000 */
.L_x_9539:
        /* <DEDUP_REMOVED lines=8> */
[----:B------:R-:W-:Y:S01]  /*1b00*/  CS2R R14, SRZ ;  /* 0x00000000000e7805 */ /* 0x000fe2000001ff00 */
        /* <DEDUP_REMOVED lines=19> */
.L_x_9542:
[----:B------:R-:W2:Y:S01]  /*1c40*/  LDG.E.U8 R2, desc[UR36][R2.64] ;  /* 0x0000002402027981 */ /* 0x000ea2000c1e1100 */
[----:B------:R-:W-:Y:S01]  /*1c50*/  CS2R R14, SRZ ;  /* 0x00000000000e7805 */ /* 0x000fe2000001ff00 */
        /* <DEDUP_REMOVED lines=13> */
.L_x_9541:
[----:B------:R-:W2:Y:S01]  /*1d30*/  LDG.E.U16 R0, desc[UR36][R2.64] ;  /* 0x0000002402007981 */ /* 0x000ea2000c1e1500 */
[----:B------:R-:W-:Y:S01]  /*1d40*/  CS2R R14, SRZ ;  /* 0x00000000000e7805 */ /* 0x000fe2000001ff00 */
[----:B--2---:R-:W-:-:S04]  /*1d50*/  IMAD.U32 R0, R0, 0x10000, RZ ;  /* 0x0001000000007824 */ /* 0x004fc800078e00ff */
[----:B------:R-:W-:-:S04]  /*1d60*/  FMUL.FTZ R0, R0, 1 ;  /* 0x3f80000000007820 */ /* 0x000fc80000410000 */
[----:B------:R2:W3:Y:S02]  /*1d70*/  F2F.F64.F32 R12, R0 ;  /* 0x00000000000c7310 */ /* 0x0004e40000201800 */
[----:B--23--:R-:W-:Y:S05]  /*1d80*/  BRA `(.L_x_9531) ;  /* 0x0000000400cc7947 */ /* 0x00cfea0003800000 */
.L_x_9538:
        /* <DEDUP_REMOVED lines=9> */
[----:B------:R-:W-:Y:S01]  /*1e20*/  CS2R R14, SRZ ;  /* 0x00000000000e7805 */ /* 0x000fe2000001ff00 */
[----:B--2---:R2:W3:Y:S02]  /*1e30*/  I2F.F64.U16 R12, R2 ;  /* 0x00000002000c7312 */ /* 0x0044e40000101800 */
[----:B--23--:R-:W-:Y:S05]  /*1e40*/  BRA `(.L_x_9531) ;  /* 0x00000004009c7947 */ /* 0x00cfea0003800000 */
.L_x_9545:
[----:B------:R-:W2:Y:S01]  /*1e50*/  LDG.E.U8 R3, desc[UR36][R2.64] ;  /* 0x0000002402037981 */ /* 0x000ea2000c1e1100 */
[----:B------:R-:W-:Y:S02]  /*1e60*/  CS2R R14, SRZ ;  /* 0x00000000000e7805 */ /* 0x000fe4000001ff00 */
        /* <DEDUP_REMOVED lines=20> */
.L_x_9547:
[----:B------:R-:W-:Y:S05]  /*1fb0*/  BSYNC.RECONVERGENT B0 ;  /* 0x0000000000007941 */ /* 0x000fea0003800200 */
.L_x_9546:
[----:B------:R-:W-:Y:S02]  /*1fc0*/  SHF.L.U32 R0, R0, 0x14, RZ ;  /* 0x0000001400007819 */ /* 0x000fe400000006ff */
[----:B------:R-:W-:-:S04]  /*1fd0*/  LEA R2, R2, 0x3b800000, 0x17 ;  /* 0x3b80000002027811 */ /* 0x000fc800078eb8ff */
[----:B------:R-:W-:-:S05]  /*1fe0*/  LOP3.LUT R0, R2, R0, R7, 0xfe, !PT ;  /* 0x0000000002007212 */ /* 0x000fca00078efe07 */
[----:B------:R-:W-:-:S04]  /*1ff0*/  FMUL.FTZ R0, R0, 1 ;  /* 0x3f80000000007820 */ /* 0x000fc80000410000 */
[----:B------:R2:W3:Y:S02]  /*2000*/  F2F.F64.F32 R12, R0 ;  /* 0x00000000000c7310 */ /* 0x0004e40000201800 */
[----:B--23--:R-:W-:Y:S05]  /*2010*/  BRA `(.L_x_9531) ;  /* 0x0000000400287947 */ /* 0x00cfea0003800000 */
.L_x_9544:
[----:B------:R-:W2:Y:S01]  /*2020*/  LDG.E.U8 R3, desc[UR36][R2.64] ;  /* 0x0000002402037981 */ /* 0x000ea2000c1e1100 */
[----:B------:R-:W-:Y:S02]  /*2030*/  CS2R R14, SRZ ;  /* 0x00000000000e7805 */ /* 0x000fe4000001ff00 */
        /* <DEDUP_REMOVED lines=20> */
.L_x_9549:
[----:B------:R-:W-:Y:S05]  /*2180*/  BSYNC.RECONVERGENT B0 ;  /* 0x0000000000007941 */ /* 0x000fea0003800200 */
.L_x_9548:
[----:B------:R-:W-:Y:S01]  /*2190*/  IMAD.SHL.U32 R0, R0, 0x200000, RZ ;  /* 0x0020000000007824 */ /* 0x000fe200078e00ff */
[----:B------:R-:W-:-:S04]  /*21a0*/  LEA R2, R2, 0x37800000, 0x17 ;  /* 0x3780000002027811 */ /* 0x000fc800078eb8ff */
[----:B------:R-:W-:-:S05]  /*21b0*/  LOP3.LUT R0, R2, R0, R7, 0xfe, !PT ;  /* 0x0000000002007212 */ /* 0x000fca00078efe07 */
[----:B------:R-:W-:-:S04]  /*21c0*/  FMUL.FTZ R0, R0, 1 ;  /* 0x3f80000000007820 */ /* 0x000fc80000410000 */
[----:B------:R2:W3:Y:S02]  /*21d0*/  F2F.F64.F32 R12, R0 ;  /* 0x00000000000c7310 */ /* 0x0004e40000201800 */
[----:B--23--:R-:W-:Y:S05]  /*21e0*/  BRA `(.L_x_9531) ;  /* 0x0000000000b47947 */ /* 0x00cfea0003800000 */
.L_x_9543:
[----:B------:R-:W-:-:S09]  /*21f0*/  UISETP.NE.AND UP0, UPT, UR4, 0x1c, UPT ;  /* 0x0000001c0400788c */ /* 0x000fd2000bf05270 */
[----:B------:R-:W-:Y:S05]  /*2200*/  BRA.U !UP0, `(.L_x_9550) ;  /* 0x0000000108a07547 */ /* 0x000fea000b800000 */
[----:B------:R-:W-:-:S09]  /*2210*/  UISETP.NE.AND UP0, UPT, UR4, 0x1d, UPT ;  /* 0x0000001d0400788c */ /* 0x000fd2000bf05270 */
[----:B------:R-:W-:Y:S05]  /*2220*/  BRA.U !UP0, `(.L_x_9551) ;  /* 0x0000000108887547 */ /* 0x000fea000b800000 */
[----:B------:R-:W-:-:S09]  /*2230*/  UISETP.NE.AND UP0, UPT, UR4, 0x2c, UPT ;  /* 0x0000002c0400788c */ /* 0x000fd2000bf05270 */
[----:B------:R-:W-:Y:S05]  /*2240*/  BRA.U !UP0, `(.L_x_9552) ;  /* 0x00000001084c7547 */ /* 0x000fea000b800000 */
.L_x_9530:
[----:B------:R-:W-:Y:S01]  /*2250*/  MOV R0, 0x0 ;  /* 0x0000000000007802 */ /* 0x000fe20000000f00 */
[----:B------:R-:W0:Y:S01]  /*2260*/  LDCU.64 UR4, c[0x4][0x148] ;  /* 0x01002900ff0477ac */ /* 0x000e220008000a00 */
[----:B------:R-:W-:Y:S02]  /*2270*/  HFMA2 R8, -RZ, RZ, 0, 4.64916229248046875e-06 ;  /* 0x0000004eff087431 */ /* 0x000fe400000001ff */
        /* <DEDUP_REMOVED lines=13> */
.L_x_9553:
[----:B------:R-:W-:Y:S02]  /*2350*/  CS2R R14, SRZ ;  /* 0x00000000000e7805 */ /* 0x000fe4000001ff00 */
[----:B------:R-:W-:Y:S01]  /*2360*/  CS2R R12, SRZ ;  /* 0x00000000000c7805 */ /* 0x000fe2000001ff00 */
[----:B------:R-:W-:Y:S06]  /*2370*/  BRA `(.L_x_9531) ;  /* 0x0000000000507947 */ /* 0x000fec0003800000 */
.L_x_9552:
[----:B------:R-:W2:Y:S01]  /*2380*/  LDG.E.U8 R0, desc[UR36][R2.64] ;  /* 0x0000002402007981 */ /* 0x000ea2000c1e1100 */
[----:B------:R-:W-:Y:S01]  /*2390*/  MOV R12, 0x0 ;  /* 0x00000000000c7802 */ /* 0x000fe20000000f00 */
[----:B------:R-:W-:Y:S01]  /*23a0*/  IMAD.MOV.U32 R13, RZ, RZ, 0x38000000 ;  /* 0x38000000ff0d7424 */ /* 0x000fe200078e00ff */
[----:B------:R-:W-:Y:S02]  /*23b0*/  CS2R R14, SRZ ;  /* 0x00000000000e7805 */ /* 0x000fe4000001ff00 */
        /* <DEDUP_REMOVED lines=9> */
.L_x_9551:
[----:B------:R-:W2:Y:S01]  /*2450*/  LDG.E.64 R12, desc[UR36][R2.64] ;  /* 0x00000024020c7981 */ /* 0x000ea2000c1e1b00 */
[----:B------:R-:W-:Y:S01]  /*2460*/  CS2R R14, SRZ ;  /* 0x00000000000e7805 */ /* 0x000fe2000001ff00 */
[----:B--2---:R-:W2:Y:S02]  /*2470*/  I2F.F64.U64 R12, R12 ;  /* 0x0000000c000c7312 */ /* 0x004ea40000301800 */
[----:B--2---:R-:W-:Y:S05]  /*2480*/  BRA `(.L_x_9531) ;  /* 0x00000000000c7947 */ /* 0x004fea0003800000 */
.L_x_9550:
[----:B------:R-:W2:Y:S01]  /*2490*/  LDG.E R2, desc[UR36][R2.64] ;  /* 0x0000002402027981 */ /* 0x000ea2000c1e1900 */
[----:B------:R-:W-:Y:S01]  /*24a0*/  CS2R R14, SRZ ;  /* 0x00000000000e7805 */ /* 0x000fe2000001ff00 */
[----:B--2---:R0:W1:Y:S06]  /*24b0*/  I2F.F64.U32 R12, R2 ;  /* 0x00000002000c7312 */ /* 0x00406c0000201800 */
.L_x_9531:
[----:B------:R-:W-:Y:S05]  /*24c0*/  BSYNC.RECONVERGENT B7 ;  /* 0x0000000000077941 */ /* 0x000fea0003800200 */
.L_x_9525:
[----:B-----5:R-:W1:Y:S01]  /*24d0*/  DSETP.NAN.AND P0, PT, R14, R14, PT ;  /* 0x0000000e0e00722a */ /* 0x020e620003f08000 */
[----:B------:R-:W-:Y:S01]  /*24e0*/  BSSY.RECONVERGENT B1, `(.L_x_9554) ;  /* 0x0000120000017945 */ /* 0x000fe20003800200 */
[----:B------:R-:W-:Y:S01]  /*24f0*/  IMAD.MOV.U32 R20, RZ, RZ, 0x0 ;  /* 0x00000000ff147424 */ /* 0x000fe200078e00ff */
[----:B------:R-:W-:Y:S01]  /*2500*/  MOV R21, 0x7ff80000 ;  /* 0x7ff8000000157802 */ /* 0x000fe20000000f00 */
[----:B------:R-:W-:Y:S02]  /*2510*/  IMAD.MOV.U32 R22, RZ, RZ, 0x0 ;  /* 0x00000000ff167424 */ /* 0x000fe400078e00ff */
[----:B------:R-:W-:-:S15]  /*2520*/  IMAD.MOV.U32 R23, RZ, RZ, 0x7ff80000 ;  /* 0x7ff80000ff177424 */ /* 0x000fde00078e00ff */
[----:B------:R-:W-:-:S15]  /*2530*/  NOP ;  /* 0x0000000000007918 */ /* 0x000fde0000000000 */
[----:B------:R-:W-:-:S15]  /*2540*/  NOP ;  /* 0x0000000000007918 */ /* 0x000fde0000000000 */
[----:B------:R-:W-:-:S13]  /*2550*/  NOP ;  /* 0x0000000000007918 */ /* 0x000fda0000000000 */
[----:B-1----:R-:W1:Y:S02]  /*2560*/  DSETP.NAN.OR P0, PT, R12, R12, P0 ;  /* 0x0000000c0c00722a */ /* 0x002e640000708400 */
[----:B-1----:R-:W-:Y:S05]  /*2570*/  @P0 BRA `(.L_x_9555) ;  /* 0x0000001000580947 */ /* 0x002fea0003800000 */
[----:B------:R-:W-:-:S15]  /*2580*/  DSETP.NEU.AND P0, PT, |R14|, +INF , PT ;  /* 0x7ff000000e00742a */ /* 0x000fde0003f0d200 */
[----:B------:R-:W-:-:S15]  /*2590*/  NOP ;  /* 0x0000000000007918 */ /* 0x000fde0000000000 */
[----:B------:R-:W-:-:S15]  /*25a0*/  NOP ;  /* 0x0000000000007918 */ /* 0x000fde0000000000 */
[----:B------:R-:W-:-:S15]  /*25b0*/  NOP ;  /* 0x0000000000007918 */ /* 0x000fde0000000000 */
[----:B------:R-:W-:-:S04]  /*25c0*/  NOP ;  /* 0x0000000000007918 */ /* 0x000fc80000000000 */
[----:B------:R-:W1:-:S15]  /*25d0*/  DSETP.EQ.AND P1, PT, |R12|, +INF , PT ;  /* 0x7ff000000c00742a */ /* 0x000e5e0003f22200 */
[----:B------:R-:W-:-:S15]  /*25e0*/  NOP ;  /* 0x0000000000007918 */ /* 0x000fde0000000000 */
[----:B------:R-:W-:-:S15]  /*25f0*/  NOP ;  /* 0x0000000000007918 */ /* 0x000fde0000000000 */
[----:B------:R-:W-:-:S15]  /*2600*/  NOP ;  /* 0x0000000000007918 */ /* 0x000fde0000000000 */
[----:B------:R-:W-:-:S04]  /*2610*/  NOP ;  /* 0x0000000000007918 */ /* 0x000fc80000000000 */
[----:B------:R4:W0:Y:S02]  /*2620*/  DADD R6, -RZ, |R12| ;  /* 0x00000000ff067229 */ /* 0x000824000000050c */
[----:B01--4-:R-:W-:Y:S05]  /*2630*/  @!P0 BRA P1, `(.L_x_9555) ;  /* 0x0000001000288947 */ /* 0x013fea0000800000 */
[----:B------:R-:W0:Y:S01]  /*2640*/  DSETP.EQ.OR P0, PT, |R12|, +INF , !P0 ;  /* 0x7ff000000c00742a */ /* 0x000e220004702600 */
[----:B------:R-:W-:Y:S02]  /*2650*/  CS2R R20, SRZ ;  /* 0x0000000000147805 */ /* 0x000fe4000001ff00 */
[----:B------:R-:W-:Y:S01]  /*2660*/  CS2R R22, SRZ ;  /* 0x0000000000167805 */ /* 0x000fe2000001ff00 */
[----:B0-----:R-:W-:Y:S06]  /*2670*/  @P0 BRA `(.L_x_9555) ;  /* 0x0000001000180947 */ /* 0x001fec0003800000 */
[----:B------:R-:W0:Y:S02]  /*2680*/  DSETP.GE.AND P0, PT, |R12|, |R14|, PT ;  /* 0x4000000e0c00722a */ /* 0x000e240003f06200 */
[----:B0-----:R-:W-:Y:S05]  /*2690*/  @!P0 BRA `(.L_x_9556) ;  /* 0x0000000800648947 */ /* 0x001fea0003800000 */
[----:B------:R-:W0:-:S15]  /*26a0*/  DSETP.NEU.AND P0, PT, R12, RZ, PT ;  /* 0x000000ff0c00722a */ /* 0x000e1e0003f0d000 */
[----:B------:R-:W-:-:S15]  /*26b0*/  NOP ;  /* 0x0000000000007918 */ /* 0x000fde0000000000 */
[----:B------:R-:W-:-:S15]  /*26c0*/  NOP ;  /* 0x0000000000007918 */ /* 0x000fde0000000000 */
[----:B------:R-:W-:-:S15]  /*26d0*/  NOP ;  /* 0x0000000000007918 */ /* 0x000fde0000000000 */
[----:B------:R-:W-:-:S04]  /*26e0*/  NOP ;  /* 0x0000000000007918 */ /* 0x000fc80000000000 */
[----:B0-----:R-:W0:Y:S02]  /*26f0*/  DSETP.NEU.OR P0, PT, R14, RZ, P0 ;  /* 0x000000ff0e00722a */ /* 0x001e24000070d400 */
[----:B0-----:R-:W-:Y:S05]  /*2700*/  @P0 BRA `(.L_x_9557) ;  /* 0x0000000000980947 */ /* 0x001fea0003800000 */
[----:B--23--:R-:W0:Y:S01]  /*2710*/  MUFU.RCP64H R3, R7 ;  /* 0x0000000700037308 */ /* 0x00ce220000001800 */
[----:B------:R-:W-:Y:S01]  /*2720*/  IADD3 R2, PT, PT, R7, 0x300402, RZ ;  /* 0x0030040207027810 */ /* 0x000fe20007ffe0ff */
[----:B------:R-:W-:Y:S03]  /*2730*/  BSSY.RECONVERGENT B2, `(.L_x_9558) ;  /* 0x000001e000027945 */ /* 0x000fe60003800200 */
[----:B------:R-:W-:Y:S02]  /*2740*/  FSETP.GEU.AND P0, PT, |R2|, 5.8789094863358348022e-39, PT ;  /* 0x004004020200780b */ /* 0x000fe40003f0e200 */
[----:B0-----:R-:W0:-:S15]  /*2750*/  DFMA R4, R2, -|R12|, 1 ;  /* 0x3ff000000204742b */ /* 0x001e1e0000000c0c */
        /* <DEDUP_REMOVED lines=14> */
[----:B0-----:R-:W0:-:S15]  /*2840*/  DFMA R12, R4, -|R12|, 1 ;  /* 0x3ff00000040c742b */ /* 0x001e1e0000000c0c */
[----:B------:R-:W-:-:S15]  /*2850*/  NOP ;  /* 0x0000000000007918 */ /* 0x000fde0000000000 */
[----:B------:R-:W-:-:S15]  /*2860*/  NOP ;  /* 0x0000000000007918 */ /* 0x000fde0000000000 */
[----:B------:R-:W-:-:S15]  /*2870*/  NOP ;  /* 0x0000000000007918 */ /* 0x000fde0000000000 */
[----:B------:R-:W-:-:S04]  /*2880*/  NOP ;  /* 0x0000000000007918 */ /* 0x000fc80000000000 */
[----:B0-----:R0:W1:Y:S02]  /*2890*/  DFMA R20, R4, R12, R4 ;  /* 0x0000000c0414722b */ /* 0x0010640000000004 */
[----:B01----:R-:W-:Y:S05]  /*28a0*/  @P0 BRA `(.L_x_9559) ;  /* 0x0000000000180947 */ /* 0x003fea0003800000 */
[----:B------:R-:W-:Y:S01]  /*28b0*/  LOP3.LUT R0, R7, 0x7fffffff, RZ, 0xc0, !PT ;  /* 0x7fffffff07007812 */ /* 0x000fe200078ec0ff */
[----:B------:R-:W-:Y:S01]  /*28c0*/  IMAD.MOV.U32 R4, RZ, RZ, R6 ;  /* 0x000000ffff047224 */ /* 0x000fe200078e0006 */
[----:B------:R-:W-:Y:S01]  /*28d0*/  MOV R6, 0x2910 ;  /* 0x0000291000067802 */ /* 0x000fe20000000f00 */
[----:B------:R-:W-:Y:S01]  /*28e0*/  IMAD.MOV.U32 R5, RZ, RZ, R7 ;  /* 0x000000ffff057224 */ /* 0x000fe200078e0007 */
[----:B------:R-:W-:-:S07]  /*28f0*/  IADD3 R0, PT, PT, R0, -0x100000, RZ ;  /* 0xfff0000000007810 */ /* 0x000fce0007ffe0ff */
[----:B------:R-:W-:Y:S05]  /*2900*/  CALL.REL.NOINC `($__internal_6_$__cuda_sm20_dblrcp_rn_slowpath_v3) ;  /* 0x0000010400047944 */ /* 0x000fea0003c00000 */
.L_x_9559:
[----:B------:R-:W-:Y:S05]  /*2910*/  BSYNC.RECONVERGENT B2 ;  /* 0x0000000000027941 */ /* 0x000fea0003800200 */
.L_x_9558:
[----:B------:R0:W1:Y:S01]  /*2920*/  DADD R6, -RZ, |R14| ;  /* 0x00000000ff067229 */ /* 0x000062000000050e */
[----:B------:R-:W-:Y:S02]  /*2930*/  CS2R R4, SRZ ;  /* 0x0000000000047805 */ /* 0x000fe4000001ff00 */
[----:B01----:R-:W-:-:S07]  /*2940*/  MOV R0, 0x2960 ;  /* 0x0000296000007802 */ /* 0x003fce0000000f00 */
[----:B------:R-:W-:Y:S05]  /*2950*/  CALL.REL.NOINC `($__internal_7_$__cuda_sm20_div_rn_f64_full) ;  /* 0x0000010800787944 */ /* 0x000fea0003c00000 */
[----:B------:R-:W-:Y:S05]  /*2960*/  BRA `(.L_x_9555) ;  /* 0x0000000c005c7947 */ /* 0x000fea0003800000 */
.L_x_9557:
[----:B--23--:R-:W0:Y:S01]  /*2970*/  MUFU.RCP64H R3, R13 ;  /* 0x0000000d00037308 */ /* 0x00ce220000001800 */
[----:B------:R-:W-:Y:S01]  /*2980*/  IMAD.MOV.U32 R2, RZ, RZ, 0x1 ;  /* 0x00000001ff027424 */ /* 0x000fe200078e00ff */
[----:B------:R-:W-:Y:S01]  /*2990*/  FSETP.GEU.AND P1, PT, |R15|, 6.5827683646048100446e-37, PT ;  /* 0x036000000f00780b */ /* 0x000fe20003f2e200 */
[----:B------:R-:W-:Y:S04]  /*29a0*/  BSSY.RECONVERGENT B2, `(.L_x_9560) ;  /* 0x0000030000027945 */ /* 0x000fe80003800200 */
        /* <DEDUP_REMOVED lines=36> */
[----:B0-----:R-:W-:-:S05]  /*2bf0*/  FFMA R0, RZ, R13, R3 ;  /* 0x0000000dff007223 */ /* 0x001fca0000000003 */
[----:B------:R-:W-:-:S13]  /*2c00*/  FSETP.GT.AND P0, PT, |R0|, 1.469367938527859385e-39, PT ;  /* 0x001000000000780b */ /* 0x000fda0003f04200 */
[----:B------:R-:W-:Y:S05]  /*2c10*/  @P0 BRA P1, `(.L_x_9561) ;  /* 0x0000000000200947 */ /* 0x000fea0000800000 */
[----:B------:R-:W-:Y:S01]  /*2c20*/  IMAD.MOV.U32 R4, RZ, RZ, R14 ;  /* 0x000000ffff047224 */ /* 0x000fe200078e000e */
[----:B------:R-:W-:Y:S01]  /*2c30*/  MOV R5, R15 ;  /* 0x0000000f00057202 */ /* 0x000fe20000000f00 */
[----:B------:R-:W-:Y:S01]  /*2c40*/  IMAD.MOV.U32 R6, RZ, RZ, R12 ;  /* 0x000000ffff067224 */ /* 0x000fe200078e000c */
[----:B------:R-:W-:Y:S01]  /*2c50*/  MOV R0, 0x2c80 ;  /* 0x00002c8000007802 */ /* 0x000fe20000000f00 */
[----:B------:R-:W-:-:S07]  /*2c60*/  IMAD.MOV.U32 R7, RZ, RZ, R13 ;  /* 0x000000ffff077224 */ /* 0x000fce00078e000d */
[----:B------:R-:W-:Y:S05]  /*2c70*/  CALL.REL.NOINC `($__internal_7_$__cuda_sm20_div_rn_f64_full) ;  /* 0x0000010400b07944 */ /* 0x000fea0003c00000 */
[----:B------:R-:W-:Y:S01]  /*2c80*/  MOV R2, R22 ;  /* 0x0000001600027202 */ /* 0x000fe20000000f00 */
[----:B------:R-:W-:-:S07]  /*2c90*/  IMAD.MOV.U32 R3, RZ, RZ, R23 ;  /* 0x000000ffff037224 */ /* 0x000fce00078e0017 */
.L_x_9561:
[----:B------:R-:W-:Y:S05]  /*2ca0*/  BSYNC.RECONVERGENT B2 ;  /* 0x0000000000027941 */ /* 0x000fea0003800200 */
.L_x_9560:
[----:B------:R-:W0:Y:S01]  /*2cb0*/  DFMA R12, R2, R14, R12 ;  /* 0x0000000e020c722b */ /* 0x000e22000000000c */
[----:B------:R-:W-:Y:S01]  /*2cc0*/  BSSY.RECONVERGENT B2, `(.L_x_9562) ;  /* 0x0000025000027945 */ /* 0x000fe20003800200 */
[----:B0-----:R-:W0:Y:S01]  /*2cd0*/  MUFU.RCP64H R5, R13 ;  /* 0x0000000d00057308 */ /* 0x001e220000001800 */
[----:B------:R-:W-:-:S05]  /*2ce0*/  VIADD R4, R13, 0x300402 ;  /* 0x003004020d047836 */ /* 0x000fca0000000000 */
[----:B------:R-:W-:-:S15]  /*2cf0*/  FSETP.GEU.AND P0, PT, |R4|, 5.8789094863358348022e-39, PT ;  /* 0x004004020400780b */ /* 0x000fde0003f0e200 */
[----:B------:R-:W-:-:S15]  /*2d00*/  NOP ;  /* 0x0000000000007918 */ /* 0x000fde0000000000 */
[----:B------:R-:W-:-:S15]  /*2d10*/  NOP ;  /* 0x0000000000007918 */ /* 0x000fde0000000000 */
[----:B------:R-:W-:-:S11]  /*2d20*/  NOP ;  /* 0x0000000000007918 */ /* 0x000fd60000000000 */
[----:B0-----:R-:W0:-:S15]  /*2d30*/  DFMA R6, -R12, R4, 1 ;  /* 0x3ff000000c06742b */ /* 0x001e1e0000000104 */
        /* <DEDUP_REMOVED lines=14> */
[----:B0-----:R-:W0:-:S15]  /*2e20*/  DFMA R8, -R12, R6, 1 ;  /* 0x3ff000000c08742b */ /* 0x001e1e0000000106 */
        /* <DEDUP_REMOVED lines=8> */
[----:B------:R-:W-:Y:S02]  /*2eb0*/  MOV R4, R12 ;  /* 0x0000000c00047202 */ /* 0x000fe40000000f00 */
[----:B------:R-:W-:Y:S01]  /*2ec0*/  MOV R6, 0x2ef0 ;  /* 0x00002ef000067802 */ /* 0x000fe20000000f00 */
[----:B------:R-:W-:-:S07]  /*2ed0*/  VIADD R0, R0, 0xfff00000 ;  /* 0xfff0000000007836 */ /* 0x000fce0000000000 */
[----:B------:R-:W-:Y:S05]  /*2ee0*/  CALL.REL.NOINC `($__internal_6_$__cuda_sm20_dblrcp_rn_slowpath_v3) ;  /* 0x000000fc008c7944 */ /* 0x000fea0003c00000 */
[----:B------:R-:W-:Y:S01]  /*2ef0*/  MOV R6, R20 ;  /* 0x0000001400067202 */ /* 0x000fe20000000f00 */
[----:B------:R-:W-:-:S07]  /*2f00*/  IMAD.MOV.U32 R7, RZ, RZ, R21 ;  /* 0x000000ffff077224 */ /* 0x000fce00078e0015 */
.L_x_9563:
[----:B------:R-:W-:Y:S05]  /*2f10*/  BSYNC.RECONVERGENT B2 ;  /* 0x0000000000027941 */ /* 0x000fea0003800200 */
.L_x_9562:
[----:B------:R-:W0:-:S15]  /*2f20*/  DFMA R20, RZ, R2, 1 ;  /* 0x3ff00000ff14742b */ /* 0x000e1e0000000002 */
[----:B------:R-:W-:-:S15]  /*2f30*/  NOP ;  /* 0x0000000000007918 */ /* 0x000fde0000000000 */
[----:B------:R-:W-:-:S15]  /*2f40*/  NOP ;  /* 0x0000000000007918 */ /* 0x000fde0000000000 */
[----:B------:R-:W-:-:S15]  /*2f50*/  NOP ;  /* 0x0000000000007918 */ /* 0x000fde0000000000 */
[----:B------:R-:W-:-:S04]  /*2f60*/  NOP ;  /* 0x0000000000007918 */ /* 0x000fc80000000000 */
[----:B------:R-:W1:-:S15]  /*2f70*/  DADD R2, RZ, -R2 ;  /* 0x00000000ff027229 */ /* 0x000e5e0000000802 */
[----:B------:R-:W-:-:S15]  /*2f80*/  NOP ;  /* 0x0000000000007918 */ /* 0x000fde0000000000 */
[----:B------:R-:W-:-:S15]  /*2f90*/  NOP ;  /* 0x0000000000007918 */ /* 0x000fde0000000000 */
[----:B------:R-:W-:-:S15]  /*2fa0*/  NOP ;  /* 0x0000000000007918 */ /* 0x000fde0000000000 */
[----:B------:R-:W-:-:S04]  /*2fb0*/  NOP ;  /* 0x0000000000007918 */ /* 0x000fc80000000000 */
[----:B0-----:R0:W2:-:S15]  /*2fc0*/  DMUL R20, R20, R6 ;  /* 0x0000000614147228 */ /* 0x00109e0000000000 */
[----:B------:R-:W-:-:S15]  /*2fd0*/  NOP ;  /* 0x0000000000007918 */ /* 0x000fde0000000000 */
[----:B------:R-:W-:-:S15]  /*2fe0*/  NOP ;  /* 0x0000000000007918 */ /* 0x000fde0000000000 */
[----:B------:R-:W-:-:S15]  /*2ff0*/  NOP ;  /* 0x0000000000007918 */ /* 0x000fde0000000000 */
[----:B------:R-:W-:-:S04]  /*3000*/  NOP ;  /* 0x0000000000007918 */ /* 0x000fc80000000000 */
[----:B-1----:R0:W1:Y:S02]  /*3010*/  DMUL R22, R2, R6 ;  /* 0x0000000602167228 */ /* 0x0020640000000000 */
[----:B012---:R-:W-:Y:S05]  /*3020*/  BRA `(.L_x_9555) ;  /* 0x0000000400ac7947 */ /* 0x007fea0003800000 */
.L_x_9556:
        /* <DEDUP_REMOVED lines=43> */
[----:B------:R-:W-:Y:S01]  /*32e0*/  MOV R4, R12 ;  /* 0x0000000c00047202 */ /* 0x000fe20000000f00 */
[----:B------:R-:W-:Y:S01]  /*32f0*/  IMAD.MOV.U32 R5, RZ, RZ, R13 ;  /* 0x000000ffff057224 */ /* 0x000fe200078e000d */
[----:B------:R-:W-:Y:S01]  /*3300*/  MOV R7, R15 ;  /* 0x0000000f00077202 */ /* 0x000fe20000000f00 */
[----:B------:R-:W-:Y:S01]  /*3310*/  IMAD.MOV.U32 R6, RZ, RZ, R14 ;  /* 0x000000ffff067224 */ /* 0x000fe200078e000e */
[----:B------:R-:W-:-:S07]  /*3320*/  MOV R0, 0x3340 ;  /* 0x0000334000007802 */ /* 0x000fce0000000f00 */
[----:B------:R-:W-:Y:S05]  /*3330*/  CALL.REL.NOINC `($__internal_7_$__cuda_sm20_div_rn_f64_full) ;  /* 0x0000010000007944 */ /* 0x000fea0003c00000 */
[----:B------:R-:W-:Y:S02]  /*3340*/  IMAD.MOV.U32 R2, RZ, RZ, R22 ;  /* 0x000000ffff027224 */ /* 0x000fe400078e0016 */
[----:B------:R-:W-:-:S07]  /*3350*/  IMAD.MOV.U32 R3, RZ, RZ, R23 ;  /* 0x000000ffff037224 */ /* 0x000fce00078e0017 */
.L_x_9565:
[----:B------:R-:W-:Y:S05]  /*3360*/  BSYNC.RECONVERGENT B2 ;  /* 0x0000000000027941 */ /* 0x000fea0003800200 */
.L_x_9564:
[----:B------:R-:W0:Y:S01]  /*3370*/  DFMA R12, R2, R12, R14 ;  /* 0x0000000c020c722b */ /* 0x000e22000000000e */
[----:B------:R-:W-:Y:S01]  /*3380*/  BSSY.RECONVERGENT B2, `(.L_x_9566) ;  /* 0x0000025000027945 */ /* 0x000fe20003800200 */
[----:B0-----:R-:W0:Y:S01]  /*3390*/  MUFU.RCP64H R5, R13 ;  /* 0x0000000d00057308 */ /* 0x001e220000001800 */
[----:B------:R-:W-:-:S04]  /*33a0*/  IADD3 R4, PT, PT, R13, 0x300402, RZ ;  /* 0x003004020d047810 */ /* 0x000fc80007ffe0ff */
[----:B------:R-:W-:-:S15]  /*33b0*/  FSETP.GEU.AND P0, PT, |R4|, 5.8789094863358348022e-39, PT ;  /* 0x004004020400780b */ /* 0x000fde0003f0e200 */
[----:B------:R-:W-:-:S15]  /*33c0*/  NOP ;  /* 0x0000000000007918 */ /* 0x000fde0000000000 */
[----:B------:R-:W-:-:S15]  /*33d0*/  NOP ;  /* 0x0000000000007918 */ /* 0x000fde0000000000 */
[----:B------:R-:W-:-:S12]  /*33e0*/  NOP ;  /* 0x0000000000007918 */ /* 0x000fd80000000000 */
        /* <DEDUP_REMOVED lines=28> */
[----:B------:R-:W-:Y:S02]  /*35b0*/  IMAD.MOV.U32 R6, RZ, RZ, R20 ;  /* 0x000000ffff067224 */ /* 0x000fe400078e0014 */
[----:B------:R-:W-:-:S07]  /*35c0*/  IMAD.MOV.U32 R7, RZ, RZ, R21 ;  /* 0x000000ffff077224 */ /* 0x000fce00078e0015 */
.L_x_9567:
[----:B------:R-:W-:Y:S05]  /*35d0*/  BSYNC.RECONVERGENT B2 ;  /* 0x0000000000027941 */ /* 0x000fea0003800200 */
.L_x_9566:
[----:B------:R-:W0:-:S15]  /*35e0*/  DADD R20, RZ, R2 ;  /* 0x00000000ff147229 */ /* 0x000e1e0000000002 */
[----:B------:R-:W-:-:S15]  /*35f0*/  NOP ;  /* 0x0000000000007918 */ /* 0x000fde0000000000 */
[----:B------:R-:W-:-:S15]  /*3600*/  NOP ;  /* 0x0000000000007918 */ /* 0x000fde0000000000 */
[----:B------:R-:W-:-:S15]  /*3610*/  NOP ;  /* 0x0000000000007918 */ /* 0x000fde0000000000 */
[----:B------:R-:W-:-:S04]  /*3620*/  NOP ;  /* 0x0000000000007918 */ /* 0x000fc80000000000 */
[----:B------:R-:W1:-:S15]  /*3630*/  DFMA R2, RZ, R2, -1 ;  /* 0xbff00000ff02742b */ /* 0x000e5e0000000002 */
[----:B------:R-:W-:-:S15]  /*3640*/  NOP ;  /* 0x0000000000007918 */ /* 0x000fde0000000000 */
[----:B------:R-:W-:-:S15]  /*3650*/  NOP ;  /* 0x0000000000007918 */ /* 0x000fde0000000000 */
[----:B------:R-:W-:-:S15]  /*3660*/  NOP ;  /* 0x0000000000007918 */ /* 0x000fde0000000000 */
[----:B------:R-:W-:-:S04]  /*3670*/  NOP ;  /* 0x0000000000007918 */ /* 0x000fc80000000000 */
[----:B0-----:R4:W0:-:S15]  /*3680*/  DMUL R20, R20, R6 ;  /* 0x0000000614147228 */ /* 0x00181e0000000000 */
[----:B------:R-:W-:-:S15]  /*3690*/  NOP ;  /* 0x0000000000007918 */ /* 0x000fde0000000000 */
[----:B------:R-:W-:-:S15]  /*36a0*/  NOP ;  /* 0x0000000000007918 */ /* 0x000fde0000000000 */
[----:B------:R-:W-:-:S15]  /*36b0*/  NOP ;  /* 0x0000000000007918 */ /* 0x000fde0000000000 */
[----:B------:R-:W-:-:S04]  /*36c0*/  NOP ;  /* 0x0000000000007918 */ /* 0x000fc80000000000 */
[----:B01----:R4:W1:Y:S02]  /*36d0*/  DMUL R22, R2, R6 ;  /* 0x0000000602167228 */ /* 0x0038640000000000 */
.L_x_9555:
[----:B------:R-:W-:Y:S05]  /*36e0*/  BSYNC.RECONVERGENT B1 ;  /* 0x0000000000017941 */ /* 0x000fea0003800200 */
.L_x_9554:
[----:B------:R-:W0:Y:S01]  /*36f0*/  LDCU.64 UR6, c[0x0][0x580] ;  /* 0x0000b000ff0677ac */ /* 0x000e220008000a00 */
[----:B------:R-:W-:-:S04]  /*3700*/  UPRMT UR4, UR42, 0x9910, URZ ;  /* 0x000099102a047896 */ /* 0x000fc800080000ff */
[----:B------:R-:W-:Y:S01]  /*3710*/  UISETP.GT.AND UP0, UPT, UR4, 0x9, UPT ;  /* 0x000000090400788c */ /* 0x000fe2000bf04270 */
[----:B0-234-:R-:W-:-:S04]  /*3720*/  IADD3 R2, P0, PT, R16, UR6, RZ ;  /* 0x0000000610027c10 */ /* 0x01dfc8000ff1e0ff */
        /* <DEDUP_REMOVED lines=13> */
.L_x_9571:
[----:B------:R-:W0:Y:S02]  /*3800*/  F2I.S64.F64.TRUNC R20, R20 ;  /* 0x0000001400147311 */ /* 0x000e24000030d900 */
[----:B0-----:R-:W-:-:S05]  /*3810*/  IMAD.MOV.U32 R5, RZ, RZ, R20 ;  /* 0x000000ffff057224 */ /* 0x001fca00078e0014 */
[----:B------:R2:W-:Y:S01]  /*3820*/  STG.E.U8 desc[UR36][R2.64], R5 ;  /* 0x0000000502007986 */ /* 0x0005e2000c101124 */
[----:B------:R-:W-:Y:S05]  /*3830*/  BRA `(.L_x_9573) ;  /* 0x0000001000e47947 */ /* 0x000fea0003800000 */
.L_x_9570:
        /* <DEDUP_REMOVED lines=9> */
.L_x_9575:
[----:B------:R-:W0:Y:S02]  /*38d0*/  F2I.F64.TRUNC R21, R20 ;  /* 0x0000001400157311 */ /* 0x000e24000030d100 */
[----:B0-----:R4:W-:Y:S01]  /*38e0*/  STG.E desc[UR36][R2.64], R21 ;  /* 0x0000001502007986 */ /* 0x0019e2000c101924 */
[----:B------:R-:W-:Y:S05]  /*38f0*/  BRA `(.L_x_9573) ;  /* 0x0000001000b47947 */ /* 0x000fea0003800000 */
.L_x_9574:
[----:B------:R-:W0:Y:S02]  /*3900*/  F2I.F64.TRUNC R21, R20 ;  /* 0x0000001400157311 */ /* 0x000e24000030d100 */
[----:B0-----:R3:W-:Y:S01]  /*3910*/  STG.E.U16 desc[UR36][R2.64], R21 ;  /* 0x0000001502007986 */ /* 0x0017e2000c101524 */
[----:B------:R-:W-:Y:S05]  /*3920*/  BRA `(.L_x_9573) ;  /* 0x0000001000a87947 */ /* 0x000fea0003800000 */
.L_x_9569:
        /* <DEDUP_REMOVED lines=17> */
.L_x_9577:
        /* <DEDUP_REMOVED lines=12> */
.L_x_9576:
        /* <DEDUP_REMOVED lines=14> */
[----:B0-----:R-:W-:-:S15]  /*3be0*/  @!P1 FMUL R4, R4, 1.175494350822287508e-38 ;  /* 0x0080000004049820 */ /* 0x001fde0000400000 */
[----:B------:R-:W-:-:S15]  /*3bf0*/  NOP ;  /* 0x0000000000007918 */ /* 0x000fde0000000000 */
[----:B------:R-:W-:-:S15]  /*3c00*/  NOP ;  /* 0x0000000000007918 */ /* 0x000fde0000000000 */
[----:B------:R-:W-:-:S15]  /*3c10*/  NOP ;  /* 0x0000000000007918 */ /* 0x000fde0000000000 */
[----:B------:R-:W-:-:S02]  /*3c20*/  NOP ;  /* 0x0000000000007918 */ /* 0x000fc40000000000 */
[----:B-1----:R-:W0:-:S15]  /*3c30*/  F2F.F32.F64 R5, R22 ;  /* 0x0000001600057310 */ /* 0x002e1e0000301000 */
[----:B------:R-:W-:-:S15]  /*3c40*/  NOP ;  /* 0x0000000000007918 */ /* 0x000fde0000000000 */
[----:B------:R-:W-:-:S15]  /*3c50*/  NOP ;  /* 0x0000000000007918 */ /* 0x000fde0000000000 */
[----:B------:R-:W-:-:S15]  /*3c60*/  NOP ;  /* 0x0000000000007918 */ /* 0x000fde0000000000 */
[----:B------:R-:W-:-:S04]  /*3c70*/  NOP ;  /* 0x0000000000007918 */ /* 0x000fc80000000000 */
[----:B------:R-:W0:Y:S02]  /*3c80*/  DSETP.GEU.AND P0, PT, |R22|, UR4, PT ;  /* 0x0000000416007e2a */ /* 0x000e24000bf0e200 */
[----:B0-----:R-:W-:-:S05]  /*3c90*/  @!P0 FMUL R5, R5, 1.175494350822287508e-38 ;  /* 0x0080000005058820 */ /* 0x001fca0000400000 */
[----:B------:R0:W-:Y:S01]  /*3ca0*/  STG.E.64 desc[UR36][R2.64], R4 ;  /* 0x0000000402007986 */ /* 0x0001e2000c101b24 */
[----:B------:R-:W-:Y:S05]  /*3cb0*/  BRA `(.L_x_9573) ;  /* 0x0000000c00c47947 */ /* 0x000fea0003800000 */
.L_x_9579:
        /* <DEDUP_REMOVED lines=20> */
[----:B------:R-:W-:-:S05]  /*3e00*/  F2FP.F16.F32.PACK_AB R5, R0, R5 ;  /* 0x000000050005723e */ /* 0x000fca00000000ff */
[----:B------:R0:W-:Y:S01]  /*3e10*/  STG.E desc[UR36][R2.64], R5 ;  /* 0x0000000502007986 */ /* 0x0001e2000c101924 */
[----:B------:R-:W-:Y:S05]  /*3e20*/  BRA `(.L_x_9573) ;  /* 0x0000000c00687947 */ /* 0x000fea0003800000 */
.L_x_9578:
[----:B------:R0:W-:Y:S01]  /*3e30*/  STG.E.64 desc[UR36][R2.64], R20 ;  /* 0x0000001402007986 */ /* 0x0001e2000c101b24 */
[----:B------:R-:W-:Y:S05]  /*3e40*/  BRA `(.L_x_9573) ;  /* 0x0000000c00607947 */ /* 0x000fea0003800000 */
.L_x_9568:
        /* <DEDUP_REMOVED lines=8> */
[----:B-1----:R-:W0:-:S15]  /*3ed0*/  DSETP.NEU.AND P0, PT, R22, RZ, PT ;  /* 0x000000ff1600722a */ /* 0x002e1e0003f0d000 */
[----:B------:R-:W-:-:S15]  /*3ee0*/  NOP ;  /* 0x0000000000007918 */ /* 0x000fde0000000000 */
[----:B------:R-:W-:-:S15]  /*3ef0*/  NOP ;  /* 0x0000000000007918 */ /* 0x000fde0000000000 */
[----:B------:R-:W-:-:S15]  /*3f00*/  NOP ;  /* 0x0000000000007918 */ /* 0x000fde0000000000 */
[----:B------:R-:W-:-:S04]  /*3f10*/  NOP ;  /* 0x0000000000007918 */ /* 0x000fc80000000000 */
[----:B0-----:R-:W0:Y:S02]  /*3f20*/  DSETP.NEU.OR P0, PT, R20, RZ, P0 ;  /* 0x000000ff1400722a */ /* 0x001e24000070d400 */
[----:B0-----:R-:W-:-:S05]  /*3f30*/  SEL R5, RZ, 0x1, !P0 ;  /* 0x00000001ff057807 */ /* 0x001fca0004000000 */
[----:B------:R0:W-:Y:S01]  /*3f40*/  STG.E.U8 desc[UR36][R2.64], R5 ;  /* 0x0000000502007986 */ /* 0x0001e2000c101124 */
[----:B------:R-:W-:Y:S05]  /*3f50*/  BRA `(.L_x_9573) ;  /* 0x0000000c001c7947 */ /* 0x000fea0003800000 */
.L_x_9582:
[----:B-1----:R0:W-:Y:S01]  /*3f60*/  STG.E.128 desc[UR36][R2.64], R20 ;  /* 0x0000001402007986 */ /* 0x0021e2000c101d24 */
[----:B------:R-:W-:Y:S05]  /*3f70*/  BRA `(.L_x_9573) ;  /* 0x0000000c00147947 */ /* 0x000fea0003800000 */
.L_x_9581:
        /* <DEDUP_REMOVED lines=27> */
.L_x_9586:
[----:B------:R-:W-:Y:S05]  /*4130*/  BSYNC.RECONVERGENT B0 ;  /* 0x0000000000007941 */ /* 0x000fea0003800200 */
.L_x_9585:
[----:B------:R-:W-:-:S05]  /*4140*/  LOP3.LUT R5, R0, 0x80, R5, 0xf8, !PT ;  /* 0x0000008000057812 */ /* 0x000fca00078ef805 */
[----:B------:R0:W-:Y:S01]  /*4150*/  STG.E.U8 desc[UR36][R2.64], R5 ;  /* 0x0000000502007986 */ /* 0x0001e2000c101124 */
[----:B------:R-:W-:Y:S05]  /*4160*/  BRA `(.L_x_9573) ;  /* 0x0000000800987947 */ /* 0x000fea0003800000 */
.L_x_9584:
        /* <DEDUP_REMOVED lines=23> */
.L_x_9588:
[----:B------:R-:W-:Y:S05]  /*42e0*/  BSYNC.RECONVERGENT B0 ;  /* 0x0000000000007941 */ /* 0x000fea0003800200 */
.L_x_9587:
[----:B------:R-:W-:-:S05]  /*42f0*/  LOP3.LUT R5, R0, 0x80, R5, 0xf8, !PT ;  /* 0x0000008000057812 */ /* 0x000fca00078ef805 */
[----:B------:R0:W-:Y:S01]  /*4300*/  STG.E.U8 desc[UR36][R2.64], R5 ;  /* 0x0000000502007986 */ /* 0x0001e2000c101124 */
[----:B------:R-:W-:Y:S05]  /*4310*/  BRA `(.L_x_9573) ;  /* 0x00000008002c7947 */ /* 0x000fea0003800000 */
.L_x_9583:
        /* <DEDUP_REMOVED lines=12> */
.L_x_9580:
        /* <DEDUP_REMOVED lines=11> */
.L_x_9591:
        /* <DEDUP_REMOVED lines=21> */
.L_x_9594:
[----:B------:R-:W-:-:S04]  /*45e0*/  SHF.R.U32.HI R0, RZ, 0x14, R5 ;  /* 0x00000014ff007819 */ /* 0x000fc80000011605 */
[----:B------:R-:W-:-:S04]  /*45f0*/  LOP3.LUT R0, R0, 0x1, RZ, 0xc0, !PT ;  /* 0x0000000100007812 */ /* 0x000fc800078ec0ff */
[----:B------:R-:W-:-:S04]  /*4600*/  IADD3 R0, PT, PT, R5, 0x487ffff, R0 ;  /* 0x0487ffff05007810 */ /* 0x000fc80007ffe000 */
[----:B------:R-:W-:-:S04]  /*4610*/  SHF.R.U32.HI R0, RZ, 0x14, R0 ;  /* 0x00000014ff007819 */ /* 0x000fc80000011600 */
[----:B------:R-:W-:-:S07]  /*4620*/  LOP3.LUT R4, R0, 0xff, RZ, 0xc0, !PT ;  /* 0x000000ff00047812 */ /* 0x000fce00078ec0ff */
.L_x_9595:
[----:B------:R-:W-:-:S04]  /*4630*/  SHF.R.U32.HI R5, RZ, 0x18, R5 ;  /* 0x00000018ff057819 */ /* 0x000fc80000011605 */
[----:B------:R-:W-:-:S04]  /*4640*/  LOP3.LUT R4, R4, 0x80, R5, 0xf8, !PT ;  /* 0x0000008004047812 */ /* 0x000fc800078ef805 */
[----:B------:R-:W-:-:S07]  /*4650*/  PRMT R0, R4, 0x7610, R0 ;  /* 0x0000761004007816 */ /* 0x000fce0000000000 */
.L_x_9593:
[----:B------:R-:W-:Y:S05]  /*4660*/  BSYNC.RECONVERGENT B0 ;  /* 0x0000000000007941 */ /* 0x000fea0003800200 */
.L_x_9592:
[----:B------:R0:W-:Y:S01]  /*4670*/  STG.E.U8 desc[UR36][R2.64], R0 ;  /* 0x0000000002007986 */ /* 0x0001e2000c101124 */
[----:B------:R-:W-:Y:S05]  /*4680*/  BRA `(.L_x_9573) ;  /* 0x0000000400507947 */ /* 0x000fea0003800000 */
.L_x_9590:
        /* <DEDUP_REMOVED lines=21> */
.L_x_9598:
[----:B------:R-:W-:-:S04]  /*47e0*/  SHF.R.U32.HI R0, RZ, 0x15, R5 ;  /* 0x00000015ff007819 */ /* 0x000fc80000011605 */
[----:B------:R-:W-:-:S04]  /*47f0*/  LOP3.LUT R0, R0, 0x1, RZ, 0xc0, !PT ;  /* 0x0000000100007812 */ /* 0x000fc800078ec0ff */
[----:B------:R-:W-:-:S04]  /*4800*/  IADD3 R0, PT, PT, R5, 0x88fffff, R0 ;  /* 0x088fffff05007810 */ /* 0x000fc80007ffe000 */
[----:B------:R-:W-:-:S04]  /*4810*/  SHF.R.U32.HI R0, RZ, 0x15, R0 ;  /* 0x00000015ff007819 */ /* 0x000fc80000011600 */
[----:B------:R-:W-:-:S07]  /*4820*/  LOP3.LUT R4, R0, 0xff, RZ, 0xc0, !PT ;  /* 0x000000ff00047812 */ /* 0x000fce00078ec0ff */
.L_x_9599:
[----:B------:R-:W-:-:S04]  /*4830*/  SHF.R.U32.HI R5, RZ, 0x18, R5 ;  /* 0x00000018ff057819 */ /* 0x000fc80000011605 */
[----:B------:R-:W-:-:S04]  /*4840*/  LOP3.LUT R4, R4, 0x80, R5, 0xf8, !PT ;  /* 0x0000008004047812 */ /* 0x000fc800078ef805 */
[----:B------:R-:W-:-:S07]  /*4850*/  PRMT R0, R4, 0x7610, R0 ;  /* 0x0000761004007816 */ /* 0x000fce0000000000 */
.L_x_9597:
[----:B------:R-:W-:Y:S05]  /*4860*/  BSYNC.RECONVERGENT B0 ;  /* 0x0000000000007941 */ /* 0x000fea0003800200 */
.L_x_9596:
[----:B------:R0:W-:Y:S01]  /*4870*/  STG.E.U8 desc[UR36][R2.64], R0 ;  /* 0x0000000002007986 */ /* 0x0001e2000c101124 */
[----:B------:R-:W-:Y:S05]  /*4880*/  BRA `(.L_x_9573) ;  /* 0x0000000000d07947 */ /* 0x000fea0003800000 */
.L_x_9589:
[----:B------:R-:W-:-:S09]  /*4890*/  UISETP.NE.AND UP0, UPT, UR4, 0x1c, UPT ;  /* 0x0000001c0400788c */ /* 0x000fd2000bf05270 */
[----:B------:R-:W-:Y:S05]  /*48a0*/  BRA.U !UP0, `(.L_x_9600) ;  /* 0x0000000108c07547 */ /* 0x000fea000b800000 */
[----:B------:R-:W-:-:S09]  /*48b0*/  UISETP.NE.AND UP0, UPT, UR4, 0x1d, UPT ;  /* 0x0000001d0400788c */ /* 0x000fd2000bf05270 */
[----:B------:R-:W-:Y:S05]  /*48c0*/  BRA.U !UP0, `(.L_x_9601) ;  /* 0x0000000108ac7547 */ /* 0x000fea000b800000 */
[----:B------:R-:W-:-:S09]  /*48d0*/  UISETP.NE.AND UP0, UPT, UR4, 0x2c, UPT ;  /* 0x0000002c0400788c */ /* 0x000fd2000bf05270 */
[----:B------:R-:W-:Y:S05]  /*48e0*/  BRA.U !UP0, `(.L_x_9602) ;  /* 0x0000000108447547 */ /* 0x000fea000b800000 */
.L_x_9572:
[----:B------:R-:W-:Y:S01]  /*48f0*/  MOV R0, 0x0 ;  /* 0x0000000000007802 */ /* 0x000fe20000000f00 */
[----:B------:R-:W0:Y:S01]  /*4900*/  LDCU.64 UR6, c[0x4][0x148] ;  /* 0x01002900ff0677ac */ /* 0x000e220008000a00 */
[----:B------:R-:W-:Y:S02]  /*4910*/  HFMA2 R8, -RZ, RZ, 0, 6.020069122314453125e-06 ;  /* 0x00000065ff087431 */ /* 0x000fe400000001ff */
[----:B------:R-:W-:Y:S01]  /*4920*/  IMAD.MOV.U32 R12, RZ, RZ, 0x1 ;  /* 0x00000001ff0c7424 */ /* 0x000fe200078e00ff */
[----:B------:R2:W3:Y:S01]  /*4930*/  LDC.64 R2, c[0x4][R0] ;  /* 0x0100000000027b82 */ /* 0x0004e20000000a00 */
[----:B------:R-:W4:Y:S01]  /*4940*/  LDCU.64 UR8, c[0x4][0x150] ;  /* 0x01002a00ff0877ac */ /* 0x000f220008000a00 */
[----:B------:R-:W-:Y:S01]  /*4950*/  IMAD.MOV.U32 R13, RZ, RZ, RZ ;  /* 0x000000ffff0d7224 */ /* 0x000fe200078e00ff */
[----:B------:R-:W5:Y:S01]  /*4960*/  LDCU.64 UR4, c[0x4][0x50] ;  /* 0x01000a00ff0477ac */ /* 0x000f620008000a00 */
[----:B0-----:R-:W-:Y:S01]  /*4970*/  MOV R4, UR6 ;  /* 0x0000000600047c02 */ /* 0x001fe20008000f00 */
[----:B------:R-:W-:-:S02]  /*4980*/  IMAD.U32 R5, RZ, RZ, UR7 ;  /* 0x00000007ff057e24 */ /* 0x000fc4000f8e00ff */
[----:B----4-:R-:W-:Y:S01]  /*4990*/  IMAD.U32 R6, RZ, RZ, UR8 ;  /* 0x00000008ff067e24 */ /* 0x010fe2000f8e00ff */
[----:B------:R-:W-:Y:S01]  /*49a0*/  MOV R7, UR9 ;  /* 0x0000000900077c02 */ /* 0x000fe20008000f00 */
[----:B-----5:R-:W-:Y:S02]  /*49b0*/  IMAD.U32 R10, RZ, RZ, UR4 ;  /* 0x00000004ff0a7e24 */ /* 0x020fe4000f8e00ff */
[----:B--2---:R-:W-:-:S07]  /*49c0*/  IMAD.U32 R11, RZ, RZ, UR5 ;  /* 0x00000005ff0b7e24 */ /* 0x004fce000f8e00ff */
[----:B------:R-:W-:-:S07]  /*49d0*/  LEPC R20, `(.L_x_9603) ;  /* 0x000000001014794e */ /* 0x000fce0000000000 */
[----:B-1-3--:R-:W-:Y:S05]  /*49e0*/  CALL.ABS.NOINC R2 ;  /* 0x0000000002007343 */ /* 0x00afea0003c00000 */
.L_x_9603:
[----:B------:R-:W-:Y:S05]  /*49f0*/  BRA `(.L_x_9573) ;  /* 0x0000000000747947 */ /* 0x000fea0003800000 */
.L_x_9602:
        /* <DEDUP_REMOVED lines=24> */
.L_x_9601:
[----:B------:R-:W0:Y:S02]  /*4b80*/  F2I.U64.F64.TRUNC R20, R20 ;  /* 0x0000001400147311 */ /* 0x000e24000030d800 */
[----:B0-----:R0:W-:Y:S01]  /*4b90*/  STG.E.64 desc[UR36][R2.64], R20 ;  /* 0x0000001402007986 */ /* 0x0011e2000c101b24 */
[----:B------:R-:W-:Y:S05]  /*4ba0*/  BRA `(.L_x_9573) ;  /* 0x0000000000087947 */ /* 0x000fea0003800000 */
.L_x_9600:
[----:B------:R-:W0:Y:S02]  /*4bb0*/  F2I.U32.F64.TRUNC R21, R20 ;  /* 0x0000001400157311 */ /* 0x000e24000030d000 */
[----:B0-----:R0:W-:Y:S02]  /*4bc0*/  STG.E desc[UR36][R2.64], R21 ;  /* 0x0000001502007986 */ /* 0x0011e4000c101924 */
.L_x_9573:
[----:B------:R-:W-:-:S07]  /*4bd0*/  VIADD R17, R17, 0x80 ;  /* 0x0000008011117836 */ /* 0x000fce0000000000 */
.L_x_9523:
[----:B------:R-:W-:Y:S05]  /*4be0*/  BSYNC.RECONVERGENT B6 ;  /* 0x0000000000067941 */ /* 0x000fea0003800200 */
.L_x_9522:
        /* <DEDUP_REMOVED lines=9> */
[----:B------:R-:W2:Y:S01]  /*4c80*/  LDCU.64 UR4, c[0x0][0x390] ;  /* 0x00007200ff0477ac */ /* 0x000ea20008000a00 */
[----:B------:R-:W-:Y:S01]  /*4c90*/  IMAD.MOV.U32 R16, RZ, RZ, RZ ;  /* 0x000000ffff107224 */ /* 0x000fe200078e00ff */
[----:B------:R-:W0:Y:S01]  /*4ca0*/  LDCU UR6, c[0x0][0x38c] ;  /* 0x00007180ff0677ac */ /* 0x000e220008000800 */
[----:B------:R-:W5:Y:S01]  /*4cb0*/  LDCU.64 UR8, c[0x0][0x4b8] ;  /* 0x00009700ff0877ac */ /* 0x000f620008000a00 */
[----:B------:R-:W-:Y:S01]  /*4cc0*/  UISETP.NE.AND UP0, UPT, UR40, URZ, UPT ;  /* 0x000000ff2800728c */ /* 0x000fe2000bf05270 */
[----:B--234-:R-:W-:-:S05]  /*4cd0*/  IMAD.HI.U32 R2, R17, UR4, R16 ;  /* 0x0000000411027c27 */ /* 0x01cfca000f8e0010 */
        /* <DEDUP_REMOVED lines=8> */
[----:B------:R-:W2:Y:S01]  /*4d60*/  LDCU UR4, c[0x0][0x3a0] ;  /* 0x00007400ff0477ac */ /* 0x000ea20008000800 */
[----:B------:R-:W3:Y:S01]  /*4d70*/  LDCU.64 UR8, c[0x0][0x4c0] ;  /* 0x00009800ff0877ac */ /* 0x000ee20008000a00 */
[----:B------:R-:W-:Y:S02]  /*4d80*/  UISETP.NE.AND UP0, UPT, UR38, 0x2, UPT ;  /* 0x000000022600788c */ /* 0x000fe4000bf05270 */
[----:B0-----:R-:W-:-:S05]  /*4d90*/  IMAD.HI.U32 R4, R3, UR7, R2 ;  /* 0x0000000703047c27 */ /* 0x001fca000f8e0002 */
[----:B--2---:R-:W-:-:S05]  /*4da0*/  SHF.R.U32.HI R5, RZ, UR4, R4 ;  /* 0x00000004ff057c19 */ /* 0x004fca0008011604 */
[----:B------:R-:W-:-:S04]  /*4db0*/  IMAD.MOV R2, RZ, RZ, -R5 ;  /* 0x000000ffff027224 */ /* 0x000fc800078e0a05 */
[----:B------:R-:W-:-:S04]  /*4dc0*/  IMAD R3, R2, UR6, R3 ;  /* 0x0000000602037c24 */ /* 0x000fc8000f8e0203 */
[C---:B---3--:R-:W-:Y:S02]  /*4dd0*/  IMAD R16, R3.reuse, UR8, R16 ;  /* 0x0000000803107c24 */ /* 0x048fe4000f8e0210 */
[----:B------:R-:W-:Y:S01]  /*4de0*/  IMAD R0, R3, UR9, R0 ;  /* 0x0000000903007c24 */ /* 0x000fe2000f8e0200 */
[----:B------:R-:W-:Y:S06]  /*4df0*/  BRA.U !UP0, `(.L_x_9606) ;  /* 0x0000001108487547 */ /* 0x000fec000b800000 */
[----:B------:R-:W0:Y:S01]  /*4e00*/  LDCU.64 UR4, c[0x0][0x3a8] ;  /* 0x00007500ff0477ac */ /* 0x000e220008000a00 */
[----:B------:R-:W-:Y:S01]  /*4e10*/  IMAD.MOV.U32 R4, RZ, RZ, RZ ;  /* 0x000000ffff047224 */ /* 0x000fe200078e00ff */
[----:B------:R-:W2:Y:S01]  /*4e20*/  LDCU UR6, c[0x0][0x3a4] ;  /* 0x00007480ff0677ac */ /* 0x000ea20008000800 */
[----:B------:R-:W3:Y:S01]  /*4e30*/  LDCU.64 UR8, c[0x0][0x4c8] ;  /* 0x00009900ff0877ac */ /* 0x000ee20008000a00 */
[----:B------:R-:W-:Y:S01]  /*4e40*/  UISETP.NE.AND UP0, UPT, UR38, 0x3, UPT ;  /* 0x000000032600788c */ /* 0x000fe2000bf05270 */
[----:B0-----:R-:W-:-:S05]  /*4e50*/  IMAD.HI.U32 R2, R5, UR4, R4 ;  /* 0x0000000405027c27 */ /* 0x001fca000f8e0004 */
[----:B------:R-:W-:-:S04]  /*4e60*/  SHF.R.U32.HI R3, RZ, UR5, R2 ;  /* 0x00000005ff037c19 */ /* 0x000fc80008011602 */
[----:B------:R-:W-:-:S05]  /*4e70*/  IADD3 R4, PT, PT, -R3, RZ, RZ ;  /* 0x000000ff03047210 */ /* 0x000fca0007ffe1ff */
[----:B--2---:R-:W-:-:S04]  /*4e80*/  IMAD R5, R4, UR6, R5 ;  /* 0x0000000604057c24 */ /* 0x004fc8000f8e0205 */
        /* <DEDUP_REMOVED lines=16> */
[----:B------:R-:W-:Y:S01]  /*4f90*/  HFMA2 R4, -RZ, RZ, 0, 0 ;  /* 0x00000000ff047431 */ /* 0x000fe200000001ff */
[----:B------:R-:W2:Y:S01]  /*4fa0*/  LDCU UR6, c[0x0][0x3bc] ;  /* 0x00007780ff0677ac */ /* 0x000ea20008000800 */
[----:B------:R-:W3:Y:S01]  /*4fb0*/  LDCU.64 UR8, c[0x0][0x4d8] ;  /* 0x00009b00ff0877ac */ /* 0x000ee20008000a00 */
[----:B------:R-:W-:Y:S02]  /*4fc0*/  UISETP.NE.AND UP0, UPT, UR38, 0x5, UPT ;  /* 0x000000052600788c */ /* 0x000fe4000bf05270 */
[----:B0-----:R-:W-:-:S05]  /*4fd0*/  IMAD.HI.U32 R2, R5, UR4, R4 ;  /* 0x0000000405027c27 */ /* 0x001fca000f8e0004 */
[----:B------:R-:W-:-:S05]  /*4fe0*/  SHF.R.U32.HI R3, RZ, UR5, R2 ;  /* 0x00000005ff037c19 */ /* 0x000fca0008011602 */
[----:B------:R-:W-:-:S04]  /*4ff0*/  IMAD.MOV R4, RZ, RZ, -R3 ;  /* 0x000000ffff047224 */ /* 0x000fc800078e0a03 */
        /* <DEDUP_REMOVED lines=10> */
[----:B--2---:R-:W-:-:S04]  /*50a0*/  SHF.R.U32.HI R5, RZ, UR4, R4 ;  /* 0x00000004ff057c19 */ /* 0x004fc80008011604 */
[----:B------:R-:W-:-:S05]  /*50b0*/  IADD3 R2, PT, PT, -R5, RZ, RZ ;  /* 0x000000ff05027210 */ /* 0x000fca0007ffe1ff */
        /* <DEDUP_REMOVED lines=223> */
[----:B------:R-:W3:Y:S02]  /*5eb0*/  LDCU.64 UR8, c[0x0][0x578] ;  /* 0x0000af00ff0877ac */ /* 0x000ee40008000a00 */
[----:B0-----:R-:W-:-:S05]  /*5ec0*/  IMAD.HI.U32 R2, R5, UR4, R4 ;  /* 0x0000000405027c27 */ /* 0x001fca000f8e0004 */
[----:B------:R-:W-:-:S05]  /*5ed0*/  SHF.R.U32.HI R2, RZ, UR5, R2 ;  /* 0x00000005ff027c19 */ /* 0x000fca0008011602 */
[----:B------:R-:W-:-:S04]  /*5ee0*/  IMAD.MOV R3, RZ, RZ, -R2 ;  /* 0x000000ffff037224 */ /* 0x000fc800078e0a02 */
[----:B--2---:R-:W-:-:S04]  /*5ef0*/  IMAD R5, R3, UR6, R5 ;  /* 0x0000000603057c24 */ /* 0x004fc8000f8e0205 */
[C---:B---3--:R-:W-:Y:S02]  /*5f00*/  IMAD R16, R5.reuse, UR8, R16 ;  /* 0x0000000805107c24 */ /* 0x048fe4000f8e0210 */
[----:B------:R-:W-:-:S07]  /*5f10*/  IMAD R0, R5, UR9, R0 ;  /* 0x0000000905007c24 */ /* 0x000fce000f8e0200 */
.L_x_9606:
[----:B------:R-:W2:Y:S01]  /*5f20*/  LDCU.64 UR6, c[0x0][0x588] ;  /* 0x0000b100ff0677ac */ /* 0x000ea20008000a00 */
[----:B------:R-:W-:Y:S01]  /*5f30*/  BSSY.RECONVERGENT B7, `(.L_x_9607) ;  /* 0x000010c000077945 */ /* 0x000fe20003800200 */
        /* <DEDUP_REMOVED lines=15> */
[----:B--2---:R2:W3:Y:S02]  /*6030*/  I2F.F64.S16 R12, R2 ;  /* 0x00000002000c7312 */ /* 0x0044e40000101c00 */
[----:B--23--:R-:W-:Y:S05]  /*6040*/  BRA `(.L_x_9613) ;  /* 0x0000000c00e87947 */ /* 0x00cfea0003800000 */
.L_x_9611:
[----:B------:R-:W2:Y:S01]  /*6050*/  LDG.E.U8 R2, desc[UR36][R2.64] ;  /* 0x0000002402027981 */ /* 0x000ea2000c1e1100 */
[----:B------:R-:W-:Y:S01]  /*6060*/  CS2R R14, SRZ ;  /* 0x00000000000e7805 */ /* 0x000fe2000001ff00 */
[----:B--2---:R2:W3:Y:S02]  /*6070*/  I2F.F64.U16 R12, R2 ;  /* 0x00000002000c7312 */ /* 0x0044e40000101800 */
[----:B--23--:R-:W-:Y:S05]  /*6080*/  BRA `(.L_x_9613) ;  /* 0x0000000c00d87947 */ /* 0x00cfea0003800000 */
.L_x_9610:
        /* <DEDUP_REMOVED lines=8> */
[----:B--2---:R-:W2:Y:S02]  /*6110*/  I2F.F64.S64 R12, R12 ;  /* 0x0000000c000c7312 */ /* 0x004ea40000301c00 */
[----:B--2---:R-:W-:Y:S05]  /*6120*/  BRA `(.L_x_9613) ;  /* 0x0000000c00b07947 */ /* 0x004fea0003800000 */
.L_x_9615:
[----:B------:R-:W2:Y:S01]  /*6130*/  LDG.E R2, desc[UR36][R2.64] ;  /* 0x0000002402027981 */ /* 0x000ea2000c1e1900 */
[----:B------:R-:W-:Y:S01]  /*6140*/  CS2R R14, SRZ ;  /* 0x00000000000e7805 */ /* 0x000fe2000001ff00 */
[----:B--2---:R2:W3:Y:S02]  /*6150*/  I2F.F64 R12, R2 ;  /* 0x00000002000c7312 */ /* 0x0044e40000201c00 */
[----:B--23--:R-:W-:Y:S05]  /*6160*/  BRA `(.L_x_9613) ;  /* 0x0000000c00a07947 */ /* 0x00cfea0003800000 */
.L_x_9614:
[----:B------:R-:W2:Y:S01]  /*6170*/  LDG.E.U16 R2, desc[UR36][R2.64] ;  /* 0x0000002402027981 */ /* 0x000ea2000c1e1500 */
[----:B------:R-:W-:Y:S01]  /*6180*/  CS2R R14, SRZ ;  /* 0x00000000000e7805 */ /* 0x000fe2000001ff00 */
[----:B--2---:R2:W3:Y:S02]  /*6190*/  I2F.F64.S16 R12, R2 ;  /* 0x00000002000c7312 */ /* 0x0044e40000101c00 */
[----:B--23--:R-:W-:Y:S05]  /*61a0*/  BRA `(.L_x_9613) ;  /* 0x0000000c00907947 */ /* 0x00cfea0003800000 */
.L_x_9609:
        /* <DEDUP_REMOVED lines=9> */
[----:B------:R-:W0:Y:S02]  /*6240*/  F2F.F64.F32 R12, R12 ;  /* 0x0000000c000c7310 */ /* 0x000e240000201800 */
[----:B0-----:R-:W-:Y:S05]  /*6250*/  BRA `(.L_x_9613) ;  /* 0x0000000c00647947 */ /* 0x001fea0003800000 */
.L_x_9617:
[----:B------:R-:W2:Y:S01]  /*6260*/  LDG.E.U16 R0, desc[UR36][R2.64] ;  /* 0x0000002402007981 */ /* 0x000ea2000c1e1500 */
[----:B------:R-:W-:Y:S01]  /*6270*/  CS2R R14, SRZ ;  /* 0x00000000000e7805 */ /* 0x000fe2000001ff00 */
[----:B--2---:R-:W-:-:S05]  /*6280*/  HADD2.F32 R0, -RZ, R0.H0_H0 ;  /* 0x20000000ff007230 */ /* 0x004fca0000004100 */
[----:B------:R-:W-:-:S04]  /*6290*/  FMUL.FTZ R0, R0, 1 ;  /* 0x3f80000000007820 */ /* 0x000fc80000410000 */
[----:B------:R0:W2:Y:S02]  /*62a0*/  F2F.F64.F32 R12, R0 ;  /* 0x00000000000c7310 */ /* 0x0000a40000201800 */
[----:B0-2---:R-:W-:Y:S05]  /*62b0*/  BRA `(.L_x_9613) ;  /* 0x0000000c004c7947 */ /* 0x005fea0003800000 */
.L_x_9616:
        /* <DEDUP_REMOVED lines=9> */
[----:B------:R-:W0:-:S15]  /*6350*/  F2F.F64.F32 R12, R12 ;  /* 0x0000000c000c7310 */ /* 0x000e1e0000201800 */
[----:B------:R-:W-:-:S15]  /*6360*/  NOP ;  /* 0x0000000000007918 */ /* 0x000fde0000000000 */
[----:B------:R-:W-:-:S15]  /*6370*/  NOP ;  /* 0x0000000000007918 */ /* 0x000fde0000000000 */
[----:B------:R-:W-:-:S15]  /*6380*/  NOP ;  /* 0x0000000000007918 */ /* 0x000fde0000000000 */
[----:B------:R-:W-:-:S04]  /*6390*/  NOP ;  /* 0x0000000000007918 */ /* 0x000fc80000000000 */
[----:B------:R-:W2:Y:S02]  /*63a0*/  F2F.F64.F32 R14, R14 ;  /* 0x0000000e000e7310 */ /* 0x000ea40000201800 */
[----:B0-2---:R-:W-:Y:S05]  /*63b0*/  BRA `(.L_x_9613) ;  /* 0x0000000c000c7947 */ /* 0x005fea0003800000 */
.L_x_9619:
[----:B------:R-:W2:Y:S02]  /*63c0*/  LDG.E R2, desc[UR36][R2.64] ;  /* 0x0000002402027981 */ /* 0x000ea4000c1e1900 */
[----:B--2---:R-:W-:-:S05]  /*63d0*/  HADD2.F32 R0, -RZ, R2.H0_H0 ;  /* 0x20000002ff007230 */ /* 0x004fca0000004100 */
[----:B------:R-:W-:Y:S01]  /*63e0*/  FMUL.FTZ R12, R0, 1 ;  /* 0x3f800000000c7820 */ /* 0x000fe20000410000 */
[----:B------:R-:W-:-:S05]  /*63f0*/  HADD2.F32 R0, -RZ, R2.H1_H1 ;  /* 0x30000002ff007230 */ /* 0x000fca0000004100 */
[----:B------:R-:W-:Y:S01]  /*6400*/  FMUL.FTZ R0, R0, 1 ;  /* 0x3f80000000007820 */ /* 0x000fe20000410000 */
[----:B------:R-:W0:-:S15]  /*6410*/  F2F.F64.F32 R12, R12 ;  /* 0x0000000c000c7310 */ /* 0x000e1e0000201800 */
[----:B------:R-:W-:-:S15]  /*6420*/  NOP ;  /* 0x0000000000007918 */ /* 0x000fde0000000000 */
[----:B------:R-:W-:-:S15]  /*6430*/  NOP ;  /* 0x0000000000007918 */ /* 0x000fde0000000000 */
[----:B------:R-:W-:-:S15]  /*6440*/  NOP ;  /* 0x0000000000007918 */ /* 0x000fde0000000000 */
[----:B------:R-:W-:-:S04]  /*6450*/  NOP ;  /* 0x0000000000007918 */ /* 0x000fc80000000000 */
[----:B------:R2:W3:Y:S02]  /*6460*/  F2F.F64.F32 R14, R0 ;  /* 0x00000000000e7310 */ /* 0x0004e40000201800 */
[----:B0-23--:R-:W-:Y:S05]  /*6470*/  BRA `(.L_x_9613) ;  /* 0x0000000800dc7947 */ /* 0x00dfea0003800000 */
.L_x_9618:
[----:B------:R0:W5:Y:S01]  /*6480*/  LDG.E.64 R12, desc[UR36][R2.64] ;  /* 0x00000024020c7981 */ /* 0x000162000c1e1b00 */
[----:B------:R-:W-:Y:S01]  /*6490*/  CS2R R14, SRZ ;  /* 0x00000000000e7805 */ /* 0x000fe2000001ff00 */
[----:B------:R-:W-:Y:S06]  /*64a0*/  BRA `(.L_x_9613) ;  /* 0x0000000800d07947 */ /* 0x000fec0003800000 */
.L_x_9608:
        /* <DEDUP_REMOVED lines=9> */
[----:B------:R-:W-:Y:S01]  /*6540*/  CS2R R14, SRZ ;  /* 0x00000000000e7805 */ /* 0x000fe2000001ff00 */
[----:B------:R-:W-:Y:S01]  /*6550*/  IMAD.MOV.U32 R12, RZ, RZ, RZ ;  /* 0x000000ffff0c7224 */ /* 0x000fe200078e00ff */
[----:B--2---:R-:W-:-:S04]  /*6560*/  ISETP.NE.AND P0, PT, R2, RZ, PT ;  /* 0x000000ff0200720c */ /* 0x004fc80003f05270 */
[----:B------:R-:W-:Y:S01]  /*6570*/  FSEL R13, RZ, 1.875, !P0 ;  /* 0x3ff00000ff0d7808 */ /* 0x000fe20004000000 */
[----:B------:R-:W-:Y:S08]  /*6580*/  BRA `(.L_x_9613) ;  /* 0x0000000800987947 */ /* 0x000ff00003800000 */
.L_x_9622:
[----:B------:R4:W5:Y:S01]  /*6590*/  LDG.E.128 R12, desc[UR36][R2.64] ;  /* 0x00000024020c7981 */ /* 0x000962000c1e1d00 */
[----:B------:R-:W-:Y:S05]  /*65a0*/  BRA `(.L_x_9613) ;  /* 0x0000000800907947 */ /* 0x000fea0003800000 */
.L_x_9621:
[----:B------:R-:W-:-:S09]  /*65b0*/  UISETP.NE.AND UP0, UPT, UR4, 0xf, UPT ;  /* 0x0000000f0400788c */ /* 0x000fd2000bf05270 */
[----:B------:R-:W-:Y:S05]  /*65c0*/  BRA.U !UP0, `(.L_x_9623) ;  /* 0x0000000108a47547 */ /* 0x000fea000b800000 */
[----:B------:R-:W-:-:S09]  /*65d0*/  UISETP.NE.AND UP0, UPT, UR4, 0x17, UPT ;  /* 0x000000170400788c */ /* 0x000fd2000bf05270 */
[----:B------:R-:W-:Y:S05]  /*65e0*/  BRA.U !UP0, `(.L_x_9624) ;  /* 0x0000000108607547 */ /* 0x000fea000b800000 */
[----:B------:R-:W-:-:S09]  /*65f0*/  UISETP.NE.AND UP0, UPT, UR4, 0x18, UPT ;  /* 0x000000180400788c */ /* 0x000fd2000bf05270 */
[----:B------:R-:W-:Y:S05]  /*6600*/  BRA.U UP0, `(.L_x_9612) ;  /* 0x0000000900107547 */ /* 0x000fea000b800000 */
[----:B------:R-:W2:Y:S01]  /*6610*/  LDG.E.U8 R0, desc[UR36][R2.64] ;  /* 0x0000002402007981 */ /* 0x000ea2000c1e1100 */
[----:B------:R-:W-:Y:S02]  /*6620*/  MOV R6, 0x1f ;  /* 0x0000001f00067802 */ /* 0x000fe40000000f00 */
[----:B------:R-:W-:Y:S01]  /*6630*/  CS2R R14, SRZ ;  /* 0x00000000000e7805 */ /* 0x000fe2000001ff00 */
        /* <DEDUP_REMOVED lines=17> */
[----:B------:R0:W2:Y:S02]  /*6750*/  F2F.F64.F32 R12, R5 ;  /* 0x00000005000c7310 */ /* 0x0000a40000201800 */
[----:B0-2---:R-:W-:Y:S05]  /*6760*/  BRA `(.L_x_9613) ;  /* 0x0000000800207947 */ /* 0x005fea0003800000 */
.L_x_9624:
[----:B------:R-:W2:Y:S01]  /*6770*/  LDG.E.U8 R2, desc[UR36][R2.64] ;  /* 0x0000002402027981 */ /* 0x000ea2000c1e1100 */
[----:B------:R-:W-:Y:S02]  /*6780*/  CS2R R14, SRZ ;  /* 0x00000000000e7805 */ /* 0x000fe4000001ff00 */
        /* <DEDUP_REMOVED lines=11> */
[----:B------:R0:W2:Y:S02]  /*6840*/  F2F.F64.F32 R12, R0 ;  /* 0x00000000000c7310 */ /* 0x0000a40000201800 */
[----:B0-2---:R-:W-:Y:S05]  /*6850*/  BRA `(.L_x_9613) ;  /* 0x0000000400e47947 */ /* 0x005fea0003800000 */
.L_x_9623:
[----:B------:R-:W2:Y:S01]  /*6860*/  LDG.E.U16 R0, desc[UR36][R2.64] ;  /* 0x0000002402007981 */ /* 0x000ea2000c1e1500 */
[----:B------:R-:W-:Y:S01]  /*6870*/  CS2R R14, SRZ ;  /* 0x00000000000e7805 */ /* 0x000fe2000001ff00 */
[----:B--2---:R-:W-:-:S04]  /*6880*/  IMAD.U32 R0, R0, 0x10000, RZ ;  /* 0x0001000000007824 */ /* 0x004fc800078e00ff */
[----:B------:R-:W-:-:S04]  /*6890*/  FMUL.FTZ R0, R0, 1 ;  /* 0x3f80000000007820 */ /* 0x000fc80000410000 */
[----:B------:R0:W2:Y:S02]  /*68a0*/  F2F.F64.F32 R12, R0 ;  /* 0x00000000000c7310 */ /* 0x0000a40000201800 */
[----:B0-2---:R-:W-:Y:S05]  /*68b0*/  BRA `(.L_x_9613) ;  /* 0x0000000400cc7947 */ /* 0x005fea0003800000 */
.L_x_9620:
        /* <DEDUP_REMOVED lines=10> */
[----:B--2---:R4:W0:Y:S02]  /*6960*/  I2F.F64.U16 R12, R2 ;  /* 0x00000002000c7312 */ /* 0x0048240000101800 */
[----:B0---4-:R-:W-:Y:S05]  /*6970*/  BRA `(.L_x_9613) ;  /* 0x00000004009c7947 */ /* 0x011fea0003800000 */
.L_x_9627:
[----:B------:R-:W2:Y:S01]  /*6980*/  LDG.E.U8 R3, desc[UR36][R2.64] ;  /* 0x0000002402037981 */ /* 0x000ea2000c1e1100 */
[----:B------:R-:W-:Y:S02]  /*6990*/  CS2R R14, SRZ ;  /* 0x00000000000e7805 */ /* 0x000fe4000001ff00 */
        /* <DEDUP_REMOVED lines=20> */
.L_x_9629:
[----:B------:R-:W-:Y:S05]  /*6ae0*/  BSYNC.RECONVERGENT B0 ;  /* 0x0000000000007941 */ /* 0x000fea0003800200 */
.L_x_9628:
[----:B------:R-:W-:Y:S01]  /*6af0*/  IMAD.SHL.U32 R0, R0, 0x100000, RZ ;  /* 0x0010000000007824 */ /* 0x000fe200078e00ff */
[----:B------:R-:W-:-:S04]  /*6b00*/  LEA R2, R2, 0x3b800000, 0x17 ;  /* 0x3b80000002027811 */ /* 0x000fc800078eb8ff */
[----:B------:R-:W-:-:S05]  /*6b10*/  LOP3.LUT R0, R2, R0, R7, 0xfe, !PT ;  /* 0x0000000002007212 */ /* 0x000fca00078efe07 */
[----:B------:R-:W-:-:S04]  /*6b20*/  FMUL.FTZ R0, R0, 1 ;  /* 0x3f80000000007820 */ /* 0x000fc80000410000 */
[----:B------:R4:W0:Y:S02]  /*6b30*/  F2F.F64.F32 R12, R0 ;  /* 0x00000000000c7310 */ /* 0x0008240000201800 */
[----:B0---4-:R-:W-:Y:S05]  /*6b40*/  BRA `(.L_x_9613) ;  /* 0x0000000400287947 */ /* 0x011fea0003800000 */
.L_x_9626:
        /* <DEDUP_REMOVED lines=22> */
.L_x_9631:
[----:B------:R-:W-:Y:S05]  /*6cb0*/  BSYNC.RECONVERGENT B0 ;  /* 0x0000000000007941 */ /* 0x000fea0003800200 */
.L_x_9630:
[----:B------:R-:W-:Y:S02]  /*6cc0*/  SHF.L.U32 R0, R0, 0x15, RZ ;  /* 0x0000001500007819 */ /* 0x000fe400000006ff */
[----:B------:R-:W-:-:S04]  /*6cd0*/  LEA R2, R2, 0x37800000, 0x17 ;  /* 0x3780000002027811 */ /* 0x000fc800078eb8ff */
[----:B------:R-:W-:-:S05]  /*6ce0*/  LOP3.LUT R0, R2, R0, R7, 0xfe, !PT ;  /* 0x0000000002007212 */ /* 0x000fca00078efe07 */
[----:B------:R-:W-:-:S04]  /*6cf0*/  FMUL.FTZ R0, R0, 1 ;  /* 0x3f80000000007820 */ /* 0x000fc80000410000 */
[----:B------:R4:W0:Y:S02]  /*6d00*/  F2F.F64.F32 R12, R0 ;  /* 0x00000000000c7310 */ /* 0x0008240000201800 */
[----:B0---4-:R-:W-:Y:S05]  /*6d10*/  BRA `(.L_x_9613) ;  /* 0x0000000000b47947 */ /* 0x011fea0003800000 */
.L_x_9625:
        /* <DEDUP_REMOVED lines=17> */
[----:B------:R4:W0:Y:S02]  /*6e30*/  @P0 F2F.F64.F32 R12, R0 ;  /* 0x00000000000c0310 */ /* 0x0008240000201800 */
[----:B0---4-:R-:W-:Y:S05]  /*6e40*/  BRA `(.L_x_9613) ;  /* 0x0000000000687947 */ /* 0x011fea0003800000 */
.L_x_9612:
[----:B------:R-:W-:Y:S01]  /*6e50*/  MOV R0, 0x0 ;  /* 0x0000000000007802 */ /* 0x000fe20000000f00 */
[----:B------:R-:W0:Y:S01]  /*6e60*/  LDCU.64 UR4, c[0x4][0x148] ;  /* 0x01002900ff0477ac */ /* 0x000e220008000a00 */
[----:B------:R-:W-:Y:S02]  /*6e70*/  HFMA2 R8, -RZ, RZ, 0, 4.64916229248046875e-06 ;  /* 0x0000004eff087431 */ /* 0x000fe400000001ff */
        /* <DEDUP_REMOVED lines=13> */
.L_x_9634:
[----:B------:R-:W-:Y:S02]  /*6f50*/  CS2R R14, SRZ ;  /* 0x00000000000e7805 */ /* 0x000fe4000001ff00 */
[----:B------:R-:W-:Y:S01]  /*6f60*/  CS2R R12, SRZ ;  /* 0x00000000000c7805 */ /* 0x000fe2000001ff00 */
[----:B------:R-:W-:Y:S06]  /*6f70*/  BRA `(.L_x_9613) ;  /* 0x00000000001c7947 */ /* 0x000fec0003800000 */
.L_x_9633:
[----:B------:R-:W2:Y:S01]  /*6f80*/  LDG.E.64 R12, desc[UR36][R2.64] ;  /* 0x00000024020c7981 */ /* 0x000ea2000c1e1b00 */
[----:B------:R-:W-:Y:S01]  /*6f90*/  CS2R R14, SRZ ;  /* 0x00000000000e7805 */ /* 0x000fe2000001ff00 */
[----:B--2---:R-:W4:Y:S02]  /*6fa0*/  I2F.F64.U64 R12, R12 ;  /* 0x0000000c000c7312 */ /* 0x004f240000301800 */
[----:B----4-:R-:W-:Y:S05]  /*6fb0*/  BRA `(.L_x_9613) ;  /* 0x00000000000c7947 */ /* 0x010fea0003800000 */
.L_x_9632:
[----:B------:R-:W2:Y:S01]  /*6fc0*/  LDG.E R2, desc[UR36][R2.64] ;  /* 0x0000002402027981 */ /* 0x000ea2000c1e1900 */
[----:B------:R-:W-:Y:S01]  /*6fd0*/  CS2R R14, SRZ ;  /* 0x00000000000e7805 */ /* 0x000fe2000001ff00 */
[----:B--2---:R2:W3:Y:S06]  /*6fe0*/  I2F.F64.U32 R12, R2 ;  /* 0x00000002000c7312 */ /* 0x0044ec0000201800 */
.L_x_9613:
[----:B------:R-:W-:Y:S05]  /*6ff0*/  BSYNC.RECONVERGENT B7 ;  /* 0x0000000000077941 */ /* 0x000fea0003800200 */
.L_x_9607:
[----:B-----5:R-:W3:Y:S01]  /*7000*/  DSETP.NAN.AND P0, PT, R14, R14, PT ;  /* 0x0000000e0e00722a */ /* 0x020ee20003f08000 */
[----:B------:R-:W-:Y:S01]  /*7010*/  BSSY.RECONVERGENT B1, `(.L_x_9635) ;  /* 0x0000120000017945 */ /* 0x000fe20003800200 */
[----:B------:R-:W-:Y:S01]  /*7020*/  MOV R20, 0x0 ;  /* 0x0000000000147802 */ /* 0x000fe20000000f00 */
[----:B------:R-:W-:Y:S01]  /*7030*/  IMAD.MOV.U32 R21, RZ, RZ, 0x7ff80000 ;  /* 0x7ff80000ff157424 */ /* 0x000fe200078e00ff */
[----:B-1----:R-:W-:Y:S01]  /*7040*/  MOV R23, 0x7ff80000 ;  /* 0x7ff8000000177802 */ /* 0x002fe20000000f00 */
[----:B------:R-:W-:-:S15]  /*7050*/  IMAD.MOV.U32 R22, RZ, RZ, 0x0 ;  /* 0x00000000ff167424 */ /* 0x000fde00078e00ff */
[----:B------:R-:W-:-:S15]  /*7060*/  NOP ;  /* 0x0000000000007918 */ /* 0x000fde0000000000 */
[----:B------:R-:W-:-:S15]  /*7070*/  NOP ;  /* 0x0000000000007918 */ /* 0x000fde0000000000 */
[----:B------:R-:W-:-:S14]  /*7080*/  NOP ;  /* 0x0000000000007918 */ /* 0x000fdc0000000000 */
[----:B---3--:R-:W1:Y:S02]  /*7090*/  DSETP.NAN.OR P0, PT, R12, R12, P0 ;  /* 0x0000000c0c00722a */ /* 0x008e640000708400 */
        /* <DEDUP_REMOVED lines=12> */
[----:B01-3--:R-:W-:Y:S05]  /*7160*/  @!P0 BRA P1, `(.L_x_9636) ;  /* 0x0000001000288947 */ /* 0x00bfea0000800000 */
[----:B------:R-:W0:Y:S01]  /*7170*/  DSETP.EQ.OR P0, PT, |R12|, +INF , !P0 ;  /* 0x7ff000000c00742a */ /* 0x000e220004702600 */
[----:B------:R-:W-:Y:S02]  /*7180*/  CS2R R20, SRZ ;  /* 0x0000000000147805 */ /* 0x000fe4000001ff00 */
[----:B------:R-:W-:Y:S01]  /*7190*/  CS2R R22, SRZ ;  /* 0x0000000000167805 */ /* 0x000fe2000001ff00 */
[----:B0-----:R-:W-:Y:S06]  /*71a0*/  @P0 BRA `(.L_x_9636) ;  /* 0x0000001000180947 */ /* 0x001fec0003800000 */
[----:B------:R-:W0:Y:S02]  /*71b0*/  DSETP.GE.AND P0, PT, |R12|, |R14|, PT ;  /* 0x4000000e0c00722a */ /* 0x000e240003f06200 */
[----:B0-----:R-:W-:Y:S05]  /*71c0*/  @!P0 BRA `(.L_x_9637) ;  /* 0x0000000800648947 */ /* 0x001fea0003800000 */
[----:B------:R-:W-:-:S15]  /*71d0*/  DSETP.NEU.AND P0, PT, R12, RZ, PT ;  /* 0x000000ff0c00722a */ /* 0x000fde0003f0d000 */
[----:B------:R-:W-:-:S15]  /*71e0*/  NOP ;  /* 0x0000000000007918 */ /* 0x000fde0000000000 */
[----:B------:R-:W-:-:S15]  /*71f0*/  NOP ;  /* 0x0000000000007918 */ /* 0x000fde0000000000 */
[----:B------:R-:W-:-:S15]  /*7200*/  NOP ;  /* 0x0000000000007918 */ /* 0x000fde0000000000 */
[----:B------:R-:W-:-:S04]  /*7210*/  NOP ;  /* 0x0000000000007918 */ /* 0x000fc80000000000 */
[----:B------:R-:W0:Y:S02]  /*7220*/  DSETP.EQ.AND P1, PT, R14, RZ, PT ;  /* 0x000000ff0e00722a */ /* 0x000e240003f22000 */
[----:B0-----:R-:W-:Y:S05]  /*7230*/  @!P0 BRA P1, `(.L_x_9638) ;  /* 0x0000000400b08947 */ /* 0x001fea0000800000 */
[----:B----4-:R-:W0:Y:S01]  /*7240*/  MUFU.RCP64H R3, R13 ;  /* 0x0000000d00037308 */ /* 0x010e220000001800 */
[----:B--2---:R-:W-:Y:S01]  /*7250*/  IMAD.MOV.U32 R2, RZ, RZ, 0x1 ;  /* 0x00000001ff027424 */ /* 0x004fe200078e00ff */
        /* <DEDUP_REMOVED lines=49> */
.L_x_9640:
[----:B------:R-:W-:Y:S05]  /*7570*/  BSYNC.RECONVERGENT B2 ;  /* 0x0000000000027941 */ /* 0x000fea0003800200 */
.L_x_9639:
        /* <DEDUP_REMOVED lines=38> */
.L_x_9642:
[----:B------:R-:W-:Y:S05]  /*77e0*/  BSYNC.RECONVERGENT B2 ;  /* 0x0000000000027941 */ /* 0x000fea0003800200 */
.L_x_9641:
        /* <DEDUP_REMOVED lines=15> */
[----:B-1----:R3:W1:Y:S02]  /*78e0*/  DMUL R22, R2, R6 ;  /* 0x0000000602167228 */ /* 0x0026640000000000 */
[----:B01-3--:R-:W-:Y:S05]  /*78f0*/  BRA `(.L_x_9636) ;  /* 0x0000000800447947 */ /* 0x00bfea0003800000 */
.L_x_9638:
[----:B----4-:R-:W0:Y:S01]  /*7900*/  MUFU.RCP64H R3, R7 ;  /* 0x0000000700037308 */ /* 0x010e220000001800 */
[----:B--2---:R-:W-:Y:S01]  /*7910*/  VIADD R2, R7, 0x300402 ;  /* 0x0030040207027836 */ /* 0x004fe20000000000 */
[----:B------:R-:W-:Y:S04]  /*7920*/  BSSY.RECONVERGENT B2, `(.L_x_9643) ;  /* 0x000001e000027945 */ /* 0x000fe80003800200 */
[----:B------:R-:W-:Y:S01]  /*7930*/  FSETP.GEU.AND P0, PT, |R2|, 5.8789094863358348022e-39, PT ;  /* 0x004004020200780b */ /* 0x000fe20003f0e200 */
        /* <DEDUP_REMOVED lines=28> */
.L_x_9644:
[----:B------:R-:W-:Y:S05]  /*7b00*/  BSYNC.RECONVERGENT B2 ;  /* 0x0000000000027941 */ /* 0x000fea0003800200 */
.L_x_9643:
[----:B------:R0:W1:Y:S01]  /*7b10*/  DADD R6, -RZ, |R14| ;  /* 0x00000000ff067229 */ /* 0x000062000000050e */
[----:B------:R-:W-:Y:S02]  /*7b20*/  CS2R R4, SRZ ;  /* 0x0000000000047805 */ /* 0x000fe4000001ff00 */
[----:B01----:R-:W-:-:S07]  /*7b30*/  MOV R0, 0x7b50 ;  /* 0x00007b5000007802 */ /* 0x003fce0000000f00 */
[----:B------:R-:W-:Y:S05]  /*7b40*/  CALL.REL.NOINC `($__internal_7_$__cuda_sm20_div_rn_f64_full) ;  /* 0x000000b400fc7944 */ /* 0x000fea0003c00000 */
[----:B------:R-:W-:Y:S05]  /*7b50*/  BRA `(.L_x_9636) ;  /* 0x0000000400ac7947 */ /* 0x000fea0003800000 */
.L_x_9637:
[----:B----4-:R-:W0:Y:S01]  /*7b60*/  MUFU.RCP64H R3, R15 ;  /* 0x0000000f00037308 */ /* 0x010e220000001800 */
[----:B--2---:R-:W-:Y:S01]  /*7b70*/  MOV R2, 0x1 ;  /* 0x0000000100027802 */ /* 0x004fe20000000f00 */
[----:B------:R-:W-:Y:S01]  /*7b80*/  BSSY.RECONVERGENT B2, `(.L_x_9645) ;  /* 0x0000031000027945 */ /* 0x000fe20003800200 */
[----:B------:R-:W-:-:S04]  /*7b90*/  FSETP.GEU.AND P1, PT, |R13|, 6.5827683646048100446e-37, PT ;  /* 0x036000000d00780b */ /* 0x000fc80003f2e200 */
        /* <DEDUP_REMOVED lines=45> */
[----:B------:R-:W-:Y:S01]  /*7e70*/  IMAD.MOV.U32 R2, RZ, RZ, R22 ;  /* 0x000000ffff027224 */ /* 0x000fe200078e0016 */
[----:B------:R-:W-:-:S07]  /*7e80*/  MOV R3, R23 ;  /* 0x0000001700037202 */ /* 0x000fce0000000f00 */
.L_x_9646:
[----:B------:R-:W-:Y:S05]  /*7e90*/  BSYNC.RECONVERGENT B2 ;  /* 0x0000000000027941 */ /* 0x000fea0003800200 */
.L_x_9645:
        /* <DEDUP_REMOVED lines=36> */
[----:B------:R-:W-:Y:S01]  /*80e0*/  IMAD.MOV.U32 R6, RZ, RZ, R20 ;  /* 0x000000ffff067224 */ /* 0x000fe200078e0014 */
[----:B------:R-:W-:-:S07]  /*80f0*/  MOV R7, R21 ;  /* 0x0000001500077202 */ /* 0x000fce0000000f00 */
.L_x_9648:
[----:B------:R-:W-:Y:S05]  /*8100*/  BSYNC.RECONVERGENT B2 ;  /* 0x0000000000027941 */ /* 0x000fea0003800200 */
.L_x_9647:
        /* <DEDUP_REMOVED lines=16> */
.L_x_9636:
[----:B------:R-:W-:Y:S05]  /*8210*/  BSYNC.RECONVERGENT B1 ;  /* 0x0000000000017941 */ /* 0x000fea0003800200 */
.L_x_9635:
[----:B------:R-:W0:Y:S01]  /*8220*/  LDCU.64 UR6, c[0x0][0x580] ;  /* 0x0000b000ff0677ac */ /* 0x000e220008000a00 */
[----:B------:R-:W-:-:S04]  /*8230*/  UPRMT UR4, UR42, 0x9910, URZ ;  /* 0x000099102a047896 */ /* 0x000fc800080000ff */
[----:B------:R-:W-:Y:S01]  /*8240*/  UISETP.GT.AND UP0, UPT, UR4, 0x9, UPT ;  /* 0x000000090400788c */ /* 0x000fe2000bf04270 */
[----:B0-234-:R-:W-:-:S05]  /*8250*/  IADD3 R2, P0, PT, R16, UR6, RZ ;  /* 0x0000000610027c10 */ /* 0x01dfca000ff1e0ff */
        /* <DEDUP_REMOVED lines=13> */
.L_x_9652:
[----:B------:R-:W0:Y:S02]  /*8330*/  F2I.S64.F64.TRUNC R20, R20 ;  /* 0x0000001400147311 */ /* 0x000e24000030d900 */
[----:B0-----:R-:W-:-:S05]  /*8340*/  IMAD.MOV.U32 R5, RZ, RZ, R20 ;  /* 0x000000ffff057224 */ /* 0x001fca00078e0014 */
[----:B------:R0:W-:Y:S01]  /*8350*/  STG.E.U8 desc[UR36][R2.64], R5 ;  /* 0x0000000502007986 */ /* 0x0001e2000c101124 */
[----:B------:R-:W-:Y:S05]  /*8360*/  BRA `(.L_x_9654) ;  /* 0x0000001000e07947 */ /* 0x000fea0003800000 */
.L_x_9651:
        /* <DEDUP_REMOVED lines=9> */
.L_x_9656:
[----:B------:R-:W0:Y:S02]  /*8400*/  F2I.F64.TRUNC R21, R20 ;  /* 0x0000001400157311 */ /* 0x000e24000030d100 */
[----:B0-----:R0:W-:Y:S01]  /*8410*/  STG.E desc[UR36][R2.64], R21 ;  /* 0x0000001502007986 */ /* 0x0011e2000c101924 */
[----:B------:R-:W-:Y:S05]  /*8420*/  BRA `(.L_x_9654) ;  /* 0x0000001000b07947 */ /* 0x000fea0003800000 */
.L_x_9655:
[----:B------:R-:W0:Y:S02]  /*8430*/  F2I.F64.TRUNC R21, R20 ;  /* 0x0000001400157311 */ /* 0x000e24000030d100 */
[----:B0-----:R0:W-:Y:S01]  /*8440*/  STG.E.U16 desc[UR36][R2.64], R21 ;  /* 0x0000001502007986 */ /* 0x0011e2000c101524 */
[----:B------:R-:W-:Y:S05]  /*8450*/  BRA `(.L_x_9654) ;  /* 0x0000001000a47947 */ /* 0x000fea0003800000 */
.L_x_9650:
        /* <DEDUP_REMOVED lines=17> */
.L_x_9658:
        /* <DEDUP_REMOVED lines=12> */
.L_x_9657:
        /* <DEDUP_REMOVED lines=28> */
.L_x_9660:
        /* <DEDUP_REMOVED lines=23> */
.L_x_9659:
[----:B------:R0:W-:Y:S01]  /*8960*/  STG.E.64 desc[UR36][R2.64], R20 ;  /* 0x0000001402007986 */ /* 0x0001e2000c101b24 */
[----:B------:R-:W-:Y:S05]  /*8970*/  BRA `(.L_x_9654) ;  /* 0x0000000c005c7947 */ /* 0x000fea0003800000 */
.L_x_9649:
        /* <DEDUP_REMOVED lines=13> */
.L_x_9664:
        /* <DEDUP_REMOVED lines=26> */
.L_x_9667:
[----:B------:R-:W-:-:S04]  /*8bf0*/  SHF.R.U32.HI R5, RZ, 0x18, R5 ;  /* 0x00000018ff057819 */ /* 0x000fc80000011605 */
[----:B------:R-:W-:-:S07]  /*8c00*/  LOP3.LUT R0, R0, 0x80, R5, 0xf8, !PT ;  /* 0x0000008000007812 */ /* 0x000fce00078ef805 */
.L_x_9666:
[----:B------:R-:W-:Y:S05]  /*8c10*/  BSYNC.RECONVERGENT B0 ;  /* 0x0000000000007941 */ /* 0x000fea0003800200 */
.L_x_9665:
[----:B------:R4:W-:Y:S01]  /*8c20*/  STG.E.U8 desc[UR36][R2.64], R0 ;  /* 0x0000000002007986 */ /* 0x0009e2000c101124 */
[----:B------:R-:W-:Y:S05]  /*8c30*/  BRA `(.L_x_9654) ;  /* 0x0000000800ac7947 */ /* 0x000fea0003800000 */
.L_x_9663:
        /* <DEDUP_REMOVED lines=26> */
.L_x_9670:
[----:B------:R-:W-:-:S04]  /*8de0*/  SHF.R.U32.HI R5, RZ, 0x18, R5 ;  /* 0x00000018ff057819 */ /* 0x000fc80000011605 */
[----:B------:R-:W-:-:S07]  /*8df0*/  LOP3.LUT R0, R0, 0x80, R5, 0xf8, !PT ;  /* 0x0000008000007812 */ /* 0x000fce00078ef805 */
.L_x_9669:
[----:B------:R-:W-:Y:S05]  /*8e00*/  BSYNC.RECONVERGENT B0 ;  /* 0x0000000000007941 */ /* 0x000fea0003800200 */
.L_x_9668:
[----:B------:R0:W-:Y:S01]  /*8e10*/  STG.E.U8 desc[UR36][R2.64], R0 ;  /* 0x0000000002007986 */ /* 0x0001e2000c101124 */
[----:B------:R-:W-:Y:S05]  /*8e20*/  BRA `(.L_x_9654) ;  /* 0x0000000800307947 */ /* 0x000fea0003800000 */
.L_x_9662:
        /* <DEDUP_REMOVED lines=30> */
.L_x_9672:
[----:B------:R-:W0:Y:S02]  /*9010*/  F2I.U64.F64.TRUNC R20, R20 ;  /* 0x0000001400147311 */ /* 0x000e24000030d800 */
[----:B0-----:R2:W-:Y:S01]  /*9020*/  STG.E.64 desc[UR36][R2.64], R20 ;  /* 0x0000001402007986 */ /* 0x0015e2000c101b24 */
[----:B------:R-:W-:Y:S05]  /*9030*/  BRA `(.L_x_9654) ;  /* 0x0000000400ac7947 */ /* 0x000fea0003800000 */
.L_x_9671:
[----:B------:R-:W0:Y:S02]  /*9040*/  F2I.U32.F64.TRUNC R21, R20 ;  /* 0x0000001400157311 */ /* 0x000e24000030d000 */
[----:B0-----:R0:W-:Y:S01]  /*9050*/  STG.E desc[UR36][R2.64], R21 ;  /* 0x0000001502007986 */ /* 0x0011e2000c101924 */
[----:B------:R-:W-:Y:S05]  /*9060*/  BRA `(.L_x_9654) ;  /* 0x0000000400a07947 */ /* 0x000fea0003800000 */
.L_x_9661:
        /* <DEDUP_REMOVED lines=15> */
.L_x_9674:
[----:B-1----:R0:W-:Y:S01]  /*9160*/  STG.E.128 desc[UR36][R2.64], R20 ;  /* 0x0000001402007986 */ /* 0x0021e2000c101d24 */
[----:B------:R-:W-:Y:S05]  /*9170*/  BRA `(.L_x_9654) ;  /* 0x00000004005c7947 */ /* 0x000fea0003800000 */
.L_x_9673:
[----:B------:R-:W-:-:S09]  /*9180*/  UISETP.NE.AND UP0, UPT, UR4, 0xf, UPT ;  /* 0x0000000f0400788c */ /* 0x000fd2000bf05270 */
[----:B------:R-:W-:Y:S05]  /*9190*/  BRA.U !UP0, `(.L_x_9675) ;  /* 0x0000000508287547 */ /* 0x000fea000b800000 */
[----:B------:R-:W-:-:S09]  /*91a0*/  UISETP.NE.AND UP0, UPT, UR4, 0x17, UPT ;  /* 0x000000170400788c */ /* 0x000fd2000bf05270 */
[----:B------:R-:W-:Y:S05]  /*91b0*/  BRA.U !UP0, `(.L_x_9676) ;  /* 0x0000000108b07547 */ /* 0x000fea000b800000 */
[----:B------:R-:W-:-:S09]  /*91c0*/  UISETP.NE.AND UP0, UPT, UR4, 0x18, UPT ;  /* 0x000000180400788c */ /* 0x000fd2000bf05270 */
[----:B------:R-:W-:Y:S05]  /*91d0*/  BRA.U !UP0, `(.L_x_9677) ;  /* 0x0000000108447547 */ /* 0x000fea000b800000 */
.L_x_9653:
        /* <DEDUP_REMOVED lines=9> */
[----:B------:R-:W-:Y:S01]  /*9270*/  MOV R5, UR5 ;  /* 0x0000000500057c02 */ /* 0x000fe20008000f00 */
[----:B----4-:R-:W-:-:S02]  /*9280*/  IMAD.U32 R6, RZ, RZ, UR6 ;  /* 0x00000006ff067e24 */ /* 0x010fc4000f8e00ff */
[----:B------:R-:W-:Y:S01]  /*9290*/  IMAD.U32 R7, RZ, RZ, UR7 ;  /* 0x00000007ff077e24 */ /* 0x000fe2000f8e00ff */
[----:B-----5:R-:W-:Y:S01]  /*92a0*/  MOV R10, UR8 ;  /* 0x00000008000a7c02 */ /* 0x020fe20008000f00 */
[----:B--2---:R-:W-:-:S07]  /*92b0*/  IMAD.U32 R11, RZ, RZ, UR9 ;  /* 0x00000009ff0b7e24 */ /* 0x004fce000f8e00ff */
[----:B------:R-:W-:-:S07]  /*92c0*/  LEPC R20, `(.L_x_9678) ;  /* 0x000000001014794e */ /* 0x000fce0000000000 */
[----:B-1-3--:R-:W-:Y:S05]  /*92d0*/  CALL.ABS.NOINC R2 ;  /* 0x0000000002007343 */ /* 0x00afea0003c00000 */
.L_x_9678:
[----:B------:R-:W-:Y:S05]  /*92e0*/  BRA `(.L_x_9654) ;  /* 0x0000000400007947 */ /* 0x000fea0003800000 */
.L_x_9677:
        /* <DEDUP_REMOVED lines=21> */
.L_x_9680:
[----:B------:R-:W-:Y:S05]  /*9440*/  BSYNC.RECONVERGENT B0 ;  /* 0x0000000000007941 */ /* 0x000fea0003800200 */
.L_x_9679:
[----:B------:R-:W-:-:S05]  /*9450*/  LOP3.LUT R5, R0, 0x80, R5, 0xf8, !PT ;  /* 0x0000008000057812 */ /* 0x000fca00078ef805 */
[----:B------:R0:W-:Y:S01]  /*9460*/  STG.E.U8 desc[UR36][R2.64], R5 ;  /* 0x0000000502007986 */ /* 0x0001e2000c101124 */
[----:B------:R-:W-:Y:S05]  /*9470*/  BRA `(.L_x_9654) ;  /* 0x00000000009c7947 */ /* 0x000fea0003800000 */
.L_x_9676:
        /* <DEDUP_REMOVED lines=20> */
.L_x_9682:
[----:B------:R-:W-:Y:S02]  /*95c0*/  ISETP.GT.U32.AND P0, PT, R4, 0x7f800000, PT ;  /* 0x7f8000000400780c */ /* 0x000fe40003f04070 */
[----:B------:R-:W-:-:S04]  /*95d0*/  MOV R0, 0x7f ;  /* 0x0000007f00007802 */ /* 0x000fc80000000f00 */
[----:B------:R-:W-:-:S07]  /*95e0*/  SEL R0, R0, 0x7c, P0 ;  /* 0x0000007c00007807 */ /* 0x000fce0000000000 */
.L_x_9683:
[----:B------:R-:W-:Y:S05]  /*95f0*/  BSYNC.RECONVERGENT B0 ;  /* 0x0000000000007941 */ /* 0x000fea0003800200 */
.L_x_9681:
[----:B------:R-:W-:-:S04]  /*9600*/  SHF.R.U32.HI R5, RZ, 0x18, R5 ;  /* 0x00000018ff057819 */ /* 0x000fc80000011605 */
[----:B------:R-:W-:-:S05]  /*9610*/  LOP3.LUT R5, R0, 0x80, R5, 0xf8, !PT ;  /* 0x0000008000057812 */ /* 0x000fca00078ef805 */
[----:B------:R0:W-:Y:S01]  /*9620*/  STG.E.U8 desc[UR36][R2.64], R5 ;  /* 0x0000000502007986 */ /* 0x0001e2000c101124 */
[----:B------:R-:W-:Y:S05]  /*9630*/  BRA `(.L_x_9654) ;  /* 0x00000000002c7947 */ /* 0x000fea0003800000 */
.L_x_9675:
        /* <DEDUP_REMOVED lines=11> */
.L_x_9654:
[----:B------:R-:W-:-:S07]  /*96f0*/  VIADD R17, R17, 0x80 ;  /* 0x0000008011117836 */ /* 0x000fce0000000000 */
.L_x_9605:
[----:B------:R-:W-:Y:S05]  /*9700*/  BSYNC.RECONVERGENT B6 ;  /* 0x0000000000067941 */ /* 0x000fea0003800200 */
.L_x_9604:
[----:B------:R-:W5:Y:S01]  /*9710*/  LDCU UR4, c[0x0][0x380] ;  /* 0x00007000ff0477ac */ /* 0x000f620008000800 */
[----:B------:R-:W-:Y:S01]  /*9720*/  BSSY.RECONVERGENT B6, `(.L_x_9684) ;  /* 0x00004b0000067945 */ /* 0x000fe20003800200 */
[----:B-----5:R-:W-:-:S13]  /*9730*/  ISETP.GE.AND P0, PT, R17, UR4, PT ;  /* 0x0000000411007c0c */ /* 0x020fda000bf06270 */
[----:B------:R-:W-:Y:S05]  /*9740*/  @P0 BRA `(.L_x_9685) ;  /* 0x0000004800b40947 */ /* 0x000fea0003800000 */
[----:B------:R-:W5:Y:S01]  /*9750*/  LDCU UR4, c[0x0][0x388] ;  /* 0x00007100ff0477ac */ /* 0x000f620008000800 */
[----:B0---4-:R-:W-:Y:S01]  /*9760*/  IMAD.MOV.U32 R0, RZ, RZ, RZ ;  /* 0x000000ffff007224 */ /* 0x011fe200078e00ff */
[----:B------:R-:W-:Y:S01]  /*9770*/  MOV R16, RZ ;  /* 0x000000ff00107202 */ /* 0x000fe20000000f00 */
[----:B-----5:R-:W-:-:S09]  /*9780*/  UISETP.NE.AND UP0, UPT, UR4, URZ, UPT ;  /* 0x000000ff0400728c */ /* 0x020fd2000bf05270 */
[----:B------:R-:W-:Y:S05]  /*9790*/  BRA.U !UP0, `(.L_x_9686) ;  /* 0x0000001108a87547 */ /* 0x000fea000b800000 */
[----:B------:R-:W2:Y:S01]  /*97a0*/  LDCU.64 UR4, c[0x0][0x390] ;  /* 0x00007200ff0477ac */ /* 0x000ea20008000a00 */
[----:B------:R-:W-:Y:S01]  /*97b0*/  IMAD.MOV.U32 R16, RZ, RZ, RZ ;  /* 0x000000ffff107224 */ /* 0x000fe200078e00ff */
[----:B------:R-:W0:Y:S01]  /*97c0*/  LDCU UR6, c[0x0][0x38c] ;  /* 0x00007180ff0677ac */ /* 0x000e220008000800 */
[----:B------:R-:W4:Y:S01]  /*97d0*/  LDCU.64 UR8, c[0x0][0x4b8] ;  /* 0x00009700ff0877ac */ /* 0x000f220008000a00 */
[----:B------:R-:W-:Y:S01]  /*97e0*/  UISETP.NE.AND UP0, UPT, UR40, URZ, UPT ;  /* 0x000000ff2800728c */ /* 0x000fe2000bf05270 */
[----:B--23--:R-:W-:-:S05]  /*97f0*/  IMAD.HI.U32 R2, R17, UR4, R16 ;  /* 0x0000000411027c27 */ /* 0x00cfca000f8e0010 */
[----:B------:R-:W-:-:S05]  /*9800*/  SHF.R.U32.HI R3, RZ, UR5, R2 ;  /* 0x00000005ff037c19 */ /* 0x000fca0008011602 */
[----:B------:R-:W-:-:S04]  /*9810*/  IMAD.MOV R0, RZ, RZ, -R3 ;  /* 0x000000ffff007224 */ /* 0x000fc800078e0a03 */
[----:B0-----:R-:W-:-:S04]  /*9820*/  IMAD R0, R0, UR6, R17 ;  /* 0x0000000600007c24 */ /* 0x001fc8000f8e0211 */
[C---:B----4-:R-:W-:Y:S02]  /*9830*/  IMAD R16, R0.reuse, UR8, RZ ;  /* 0x0000000800107c24 */ /* 0x050fe4000f8e02ff */
[----:B------:R-:W-:Y:S01]  /*9840*/  IMAD R0, R0, UR9, RZ ;  /* 0x0000000900007c24 */ /* 0x000fe2000f8e02ff */
[----:B------:R-:W-:Y:S06]  /*9850*/  BRA.U !UP0, `(.L_x_9686) ;  /* 0x0000001108787547 */ /* 0x000fec000b800000 */
[----:B------:R-:W0:Y:S01]  /*9860*/  LDCU.64 UR6, c[0x0][0x398] ;  /* 0x00007300ff0677ac */ /* 0x000e220008000a00 */
[----:B------:R-:W-:Y:S01]  /*9870*/  HFMA2 R2, -RZ, RZ, 0, 0 ;  /* 0x00000000ff027431 */ /* 0x000fe200000001ff */
        /* <DEDUP_REMOVED lines=284> */
.L_x_9686:
[----:B------:R-:W2:Y:S01]  /*aa40*/  LDCU.64 UR6, c[0x0][0x588] ;  /* 0x0000b100ff0677ac */ /* 0x000ea20008000a00 */
[----:B------:R-:W-:Y:S01]  /*aa50*/  BSSY.RECONVERGENT B7, `(.L_x_9687) ;  /* 0x000010c000077945 */ /* 0x000fe20003800200 */
[----:B------:R-:W-:-:S04]  /*aa60*/  UPRMT UR4, UR41, 0x9910, URZ ;  /* 0x0000991029047896 */ /* 0x000fc800080000ff */
[----:B------:R-:W-:Y:S01]  /*aa70*/  UISETP.GT.AND UP0, UPT, UR4, 0x9, UPT ;  /* 0x000000090400788c */ /* 0x000fe2000bf04270 */
[----:B--23--:R-:W-:-:S04]  /*aa80*/  IADD3 R2, P0, PT, R0, UR6, RZ ;  /* 0x0000000600027c10 */ /* 0x00cfc8000ff1e0ff */
        /* <DEDUP_REMOVED lines=12> */
[----:B--2---:R0:W2:Y:S02]  /*ab50*/  I2F.F64.S16 R12, R2 ;  /* 0x00000002000c7312 */ /* 0x0040a40000101c00 */
[----:B0-2---:R-:W-:Y:S05]  /*ab60*/  BRA `(.L_x_9693) ;  /* 0x0000000c00e87947 */ /* 0x005fea0003800000 */
.L_x_9691:
[----:B------:R-:W2:Y:S01]  /*ab70*/  LDG.E.U8 R2, desc[UR36][R2.64] ;  /* 0x0000002402027981 */ /* 0x000ea2000c1e1100 */
[----:B------:R-:W-:Y:S01]  /*ab80*/  CS2R R14, SRZ ;  /* 0x00000000000e7805 */ /* 0x000fe2000001ff00 */
[----:B--2---:R0:W2:Y:S02]  /*ab90*/  I2F.F64.U16 R12, R2 ;  /* 0x00000002000c7312 */ /* 0x0040a40000101800 */
[----:B0-2---:R-:W-:Y:S05]  /*aba0*/  BRA `(.L_x_9693) ;  /* 0x0000000c00d87947 */ /* 0x005fea0003800000 */
.L_x_9690:
        /* <DEDUP_REMOVED lines=8> */
[----:B--2---:R-:W0:Y:S02]  /*ac30*/  I2F.F64.S64 R12, R12 ;  /* 0x0000000c000c7312 */ /* 0x004e240000301c00 */
[----:B0-----:R-:W-:Y:S05]  /*ac40*/  BRA `(.L_x_9693) ;  /* 0x0000000c00b07947 */ /* 0x001fea0003800000 */
.L_x_9695:
[----:B------:R-:W2:Y:S01]  /*ac50*/  LDG.E R2, desc[UR36][R2.64] ;  /* 0x0000002402027981 */ /* 0x000ea2000c1e1900 */
[----:B------:R-:W-:Y:S01]  /*ac60*/  CS2R R14, SRZ ;  /* 0x00000000000e7805 */ /* 0x000fe2000001ff00 */
[----:B--2---:R0:W2:Y:S02]  /*ac70*/  I2F.F64 R12, R2 ;  /* 0x00000002000c7312 */ /* 0x0040a40000201c00 */
[----:B0-2---:R-:W-:Y:S05]  /*ac80*/  BRA `(.L_x_9693) ;  /* 0x0000000c00a07947 */ /* 0x005fea0003800000 */
.L_x_9694:
[----:B------:R-:W2:Y:S01]  /*ac90*/  LDG.E.U16 R2, desc[UR36][R2.64] ;  /* 0x0000002402027981 */ /* 0x000ea2000c1e1500 */
[----:B------:R-:W-:Y:S01]  /*aca0*/  CS2R R14, SRZ ;  /* 0x00000000000e7805 */ /* 0x000fe2000001ff00 */
[----:B--2---:R0:W2:Y:S02]  /*acb0*/  I2F.F64.S16 R12, R2 ;  /* 0x00000002000c7312 */ /* 0x0040a40000101c00 */
[----:B0-2---:R-:W-:Y:S05]  /*acc0*/  BRA `(.L_x_9693) ;  /* 0x0000000c00907947 */ /* 0x005fea0003800000 */
.L_x_9689:
        /* <DEDUP_REMOVED lines=11> */
.L_x_9697:
[----:B------:R-:W2:Y:S01]  /*ad80*/  LDG.E.U16 R0, desc[UR36][R2.64] ;  /* 0x0000002402007981 */ /* 0x000ea2000c1e1500 */
[----:B------:R-:W-:Y:S01]  /*ad90*/  CS2R R14, SRZ ;  /* 0x00000000000e7805 */ /* 0x000fe2000001ff00 */
[----:B--2---:R-:W-:-:S05]  /*ada0*/  HADD2.F32 R0, -RZ, R0.H0_H0 ;  /* 0x20000000ff007230 */ /* 0x004fca0000004100 */
[----:B------:R-:W-:-:S04]  /*adb0*/  FMUL.FTZ R0, R0, 1 ;  /* 0x3f80000000007820 */ /* 0x000fc80000410000 */
[----:B------:R0:W2:Y:S02]  /*adc0*/  F2F.F64.F32 R12, R0 ;  /* 0x00000000000c7310 */ /* 0x0000a40000201800 */
[----:B0-2---:R-:W-:Y:S05]  /*add0*/  BRA `(.L_x_9693) ;  /* 0x0000000c004c7947 */ /* 0x005fea0003800000 */
.L_x_9696:
        /* <DEDUP_REMOVED lines=16> */
.L_x_9699:
        /* <DEDUP_REMOVED lines=12> */
.L_x_9698:
[----:B------:R0:W5:Y:S01]  /*afa0*/  LDG.E.64 R12, desc[UR36][R2.64] ;  /* 0x00000024020c7981 */ /* 0x000162000c1e1b00 */
[----:B------:R-:W-:Y:S01]  /*afb0*/  CS2R R14, SRZ ;  /* 0x00000000000e7805 */ /* 0x000fe2000001ff00 */
[----:B------:R-:W-:Y:S06]  /*afc0*/  BRA `(.L_x_9693) ;  /* 0x0000000800d07947 */ /* 0x000fec0003800000 */
.L_x_9688:
        /* <DEDUP_REMOVED lines=14> */
.L_x_9702:
[----:B------:R2:W5:Y:S01]  /*b0b0*/  LDG.E.128 R12, desc[UR36][R2.64] ;  /* 0x00000024020c7981 */ /* 0x000562000c1e1d00 */
[----:B------:R-:W-:Y:S05]  /*b0c0*/  BRA `(.L_x_9693) ;  /* 0x0000000800907947 */ /* 0x000fea0003800000 */
.L_x_9701:
[----:B------:R-:W-:-:S09]  /*b0d0*/  UISETP.NE.AND UP0, UPT, UR4, 0xf, UPT ;  /* 0x0000000f0400788c */ /* 0x000fd2000bf05270 */
[----:B------:R-:W-:Y:S05]  /*b0e0*/  BRA.U !UP0, `(.L_x_9703) ;  /* 0x0000000108a47547 */ /* 0x000fea000b800000 */
[----:B------:R-:W-:-:S09]  /*b0f0*/  UISETP.NE.AND UP0, UPT, UR4, 0x17, UPT ;  /* 0x000000170400788c */ /* 0x000fd2000bf05270 */
[----:B------:R-:W-:Y:S05]  /*b100*/  BRA.U !UP0, `(.L_x_9704) ;  /* 0x0000000108607547 */ /* 0x000fea000b800000 */
[----:B------:R-:W-:-:S09]  /*b110*/  UISETP.NE.AND UP0, UPT, UR4, 0x18, UPT ;  /* 0x000000180400788c */ /* 0x000fd2000bf05270 */
[----:B------:R-:W-:Y:S05]  /*b120*/  BRA.U UP0, `(.L_x_9692) ;  /* 0x0000000900107547 */ /* 0x000fea000b800000 */
[----:B------:R-:W2:Y:S01]  /*b130*/  LDG.E.U8 R0, desc[UR36][R2.64] ;  /* 0x0000002402007981 */ /* 0x000ea2000c1e1100 */
[----:B------:R-:W-:Y:S01]  /*b140*/  HFMA2 R6, -RZ, RZ, 0, 1.847743988037109375e-06 ;  /* 0x0000001fff067431 */ /* 0x000fe200000001ff */
        /* <DEDUP_REMOVED lines=20> */
.L_x_9704:
        /* <DEDUP_REMOVED lines=15> */
.L_x_9703:
[----:B------:R-:W2:Y:S01]  /*b380*/  LDG.E.U16 R0, desc[UR36][R2.64] ;  /* 0x0000002402007981 */ /* 0x000ea2000c1e1500 */
[----:B------:R-:W-:Y:S01]  /*b390*/  CS2R R14, SRZ ;  /* 0x00000000000e7805 */ /* 0x000fe2000001ff00 */
[----:B--2---:R-:W-:-:S04]  /*b3a0*/  IMAD.U32 R0, R0, 0x10000, RZ ;  /* 0x0001000000007824 */ /* 0x004fc800078e00ff */
[----:B------:R-:W-:-:S04]  /*b3b0*/  FMUL.FTZ R0, R0, 1 ;  /* 0x3f80000000007820 */ /* 0x000fc80000410000 */
[----:B------:R2:W3:Y:S02]  /*b3c0*/  F2F.F64.F32 R12, R0 ;  /* 0x00000000000c7310 */ /* 0x0004e40000201800 */
[----:B--23--:R-:W-:Y:S05]  /*b3d0*/  BRA `(.L_x_9693) ;  /* 0x0000000400cc7947 */ /* 0x00cfea0003800000 */
.L_x_9700:
        /* <DEDUP_REMOVED lines=10> */
[----:B--2---:R0:W2:Y:S02]  /*b480*/  I2F.F64.U16 R12, R2 ;  /* 0x00000002000c7312 */ /* 0x0040a40000101800 */
[----:B0-2---:R-:W-:Y:S05]  /*b490*/  BRA `(.L_x_9693) ;  /* 0x00000004009c7947 */ /* 0x005fea0003800000 */
.L_x_9707:
        /* <DEDUP_REMOVED lines=22> */
.L_x_9709:
[----:B------:R-:W-:Y:S05]  /*b600*/  BSYNC.RECONVERGENT B0 ;  /* 0x0000000000007941 */ /* 0x000fea0003800200 */
.L_x_9708:
[----:B------:R-:W-:Y:S01]  /*b610*/  IMAD.SHL.U32 R0, R0, 0x100000, RZ ;  /* 0x0010000000007824 */ /* 0x000fe200078e00ff */
[----:B------:R-:W-:-:S04]  /*b620*/  LEA R2, R2, 0x3b800000, 0x17 ;  /* 0x3b80000002027811 */ /* 0x000fc800078eb8ff */
[----:B------:R-:W-:-:S05]  /*b630*/  LOP3.LUT R0, R2, R0, R7, 0xfe, !PT ;  /* 0x0000000002007212 */ /* 0x000fca00078efe07 */
[----:B------:R-:W-:-:S04]  /*b640*/  FMUL.FTZ R0, R0, 1 ;  /* 0x3f80000000007820 */ /* 0x000fc80000410000 */
[----:B------:R0:W2:Y:S02]  /*b650*/  F2F.F64.F32 R12, R0 ;  /* 0x00000000000c7310 */ /* 0x0000a40000201800 */
[----:B0-2---:R-:W-:Y:S05]  /*b660*/  BRA `(.L_x_9693) ;  /* 0x0000000400287947 */ /* 0x005fea0003800000 */
.L_x_9706:
        /* <DEDUP_REMOVED lines=22> */
.L_x_9711:
[----:B------:R-:W-:Y:S05]  /*b7d0*/  BSYNC.RECONVERGENT B0 ;  /* 0x0000000000007941 */ /* 0x000fea0003800200 */
.L_x_9710:
[----:B------:R-:W-:Y:S02]  /*b7e0*/  SHF.L.U32 R0, R0, 0x15, RZ ;  /* 0x0000001500007819 */ /* 0x000fe400000006ff */
[----:B------:R-:W-:-:S04]  /*b7f0*/  LEA R2, R2, 0x37800000, 0x17 ;  /* 0x3780000002027811 */ /* 0x000fc800078eb8ff */
[----:B------:R-:W-:-:S05]  /*b800*/  LOP3.LUT R0, R2, R0, R7, 0xfe, !PT ;  /* 0x0000000002007212 */ /* 0x000fca00078efe07 */
[----:B------:R-:W-:-:S04]  /*b810*/  FMUL.FTZ R0, R0, 1 ;  /* 0x3f80000000007820 */ /* 0x000fc80000410000 */
[----:B------:R0:W2:Y:S02]  /*b820*/  F2F.F64.F32 R12, R0 ;  /* 0x00000000000c7310 */ /* 0x0000a40000201800 */
[----:B0-2---:R-:W-:Y:S05]  /*b830*/  BRA `(.L_x_9693) ;  /* 0x0000000000b47947 */ /* 0x005fea0003800000 */
.L_x_9705:
        /* <DEDUP_REMOVED lines=17> */
[----:B------:R3:W4:Y:S02]  /*b950*/  @P0 F2F.F64.F32 R12, R0 ;  /* 0x00000000000c0310 */ /* 0x0007240000201800 */
[----:B---34-:R-:W-:Y:S05]  /*b960*/  BRA `(.L_x_9693) ;  /* 0x0000000000687947 */ /* 0x018fea0003800000 */
.L_x_9692:
        /* <DEDUP_REMOVED lines=16> */
.L_x_9714:
[----:B------:R-:W-:Y:S02]  /*ba70*/  CS2R R14, SRZ ;  /* 0x00000000000e7805 */ /* 0x000fe4000001ff00 */
[----:B------:R-:W-:Y:S01]  /*ba80*/  CS2R R12, SRZ ;  /* 0x00000000000c7805 */ /* 0x000fe2000001ff00 */
[----:B------:R-:W-:Y:S06]  /*ba90*/  BRA `(.L_x_9693) ;  /* 0x00000000001c7947 */ /* 0x000fec0003800000 */
.L_x_9713:
[----:B------:R-:W2:Y:S01]  /*baa0*/  LDG.E.64 R12, desc[UR36][R2.64] ;  /* 0x00000024020c7981 */ /* 0x000ea2000c1e1b00 */
[----:B------:R-:W-:Y:S01]  /*bab0*/  CS2R R14, SRZ ;  /* 0x00000000000e7805 */ /* 0x000fe2000001ff00 */
[----:B--2---:R-:W3:Y:S02]  /*bac0*/  I2F.F64.U64 R12, R12 ;  /* 0x0000000c000c7312 */ /* 0x004ee40000301800 */
[----:B---3--:R-:W-:Y:S05]  /*bad0*/  BRA `(.L_x_9693) ;  /* 0x00000000000c7947 */ /* 0x008fea0003800000 */
.L_x_9712:
[----:B------:R-:W2:Y:S01]  /*bae0*/  LDG.E R2, desc[UR36][R2.64] ;  /* 0x0000002402027981 */ /* 0x000ea2000c1e1900 */
[----:B------:R-:W-:Y:S01]  /*baf0*/  CS2R R14, SRZ ;  /* 0x00000000000e7805 */ /* 0x000fe2000001ff00 */
[----:B--2---:R3:W4:Y:S06]  /*bb00*/  I2F.F64.U32 R12, R2 ;  /* 0x00000002000c7312 */ /* 0x00472c0000201800 */
.L_x_9693:
[----:B------:R-:W-:Y:S05]  /*bb10*/  BSYNC.RECONVERGENT B7 ;  /* 0x0000000000077941 */ /* 0x000fea0003800200 */
.L_x_9687:
[----:B-----5:R-:W4:Y:S01]  /*bb20*/  DSETP.NAN.AND P0, PT, R14, R14, PT ;  /* 0x0000000e0e00722a */ /* 0x020f220003f08000 */
        /* <DEDUP_REMOVED lines=8> */
[----:B----4-:R-:W1:Y:S02]  /*bbb0*/  DSETP.NAN.OR P0, PT, R12, R12, P0 ;  /* 0x0000000c0c00722a */ /* 0x010e640000708400 */
        /* <DEDUP_REMOVED lines=26> */
[----:B--2---:R-:W0:Y:S01]  /*bd60*/  MUFU.RCP64H R3, R13 ;  /* 0x0000000d00037308 */ /* 0x004e220000001800 */
[----:B---3--:R-:W-:Y:S01]  /*bd70*/  IMAD.MOV.U32 R2, RZ, RZ, 0x1 ;  /* 0x00000001ff027424 */ /* 0x008fe200078e00ff */
        /* <DEDUP_REMOVED lines=49> */
.L_x_9720:
[----:B------:R-:W-:Y:S05]  /*c090*/  BSYNC.RECONVERGENT B2 ;  /* 0x0000000000027941 */ /* 0x000fea0003800200 */
.L_x_9719:
        /* <DEDUP_REMOVED lines=38> */
.L_x_9722:
[----:B------:R-:W-:Y:S05]  /*c300*/  BSYNC.RECONVERGENT B2 ;  /* 0x0000000000027941 */ /* 0x000fea0003800200 */
.L_x_9721:
        /* <DEDUP_REMOVED lines=17> */
.L_x_9718:
[----:B--2---:R-:W0:Y:S01]  /*c420*/  MUFU.RCP64H R3, R7 ;  /* 0x0000000700037308 */ /* 0x004e220000001800 */
[----:B---3--:R-:W-:Y:S01]  /*c430*/  VIADD R2, R7, 0x300402 ;  /* 0x0030040207027836 */ /* 0x008fe20000000000 */
        /* <DEDUP_REMOVED lines=30> */
.L_x_9724:
[----:B------:R-:W-:Y:S05]  /*c620*/  BSYNC.RECONVERGENT B2 ;  /* 0x0000000000027941 */ /* 0x000fea0003800200 */
.L_x_9723:
[----:B------:R0:W1:Y:S01]  /*c630*/  DADD R6, -RZ, |R14| ;  /* 0x00000000ff067229 */ /* 0x000062000000050e */
[----:B------:R-:W-:Y:S02]  /*c640*/  CS2R R4, SRZ ;  /* 0x0000000000047805 */ /* 0x000fe4000001ff00 */
[----:B01----:R-:W-:-:S07]  /*c650*/  MOV R0, 0xc670 ;  /* 0x0000c67000007802 */ /* 0x003fce0000000f00 */
[----:B------:R-:W-:Y:S05]  /*c660*/  CALL.REL.NOINC `($__internal_7_$__cuda_sm20_div_rn_f64_full) ;  /* 0x0000006c00347944 */ /* 0x000fea0003c00000 */
[----:B------:R-:W-:Y:S05]  /*c670*/  BRA `(.L_x_9716) ;  /* 0x0000000400ac7947 */ /* 0x000fea0003800000 */
.L_x_9717:
[----:B--2---:R-:W0:Y:S01]  /*c680*/  MUFU.RCP64H R3, R15 ;  /* 0x0000000f00037308 */ /* 0x004e220000001800 */
[----:B---3--:R-:W-:Y:S01]  /*c690*/  MOV R2, 0x1 ;  /* 0x0000000100027802 */ /* 0x008fe20000000f00 */
        /* <DEDUP_REMOVED lines=49> */
.L_x_9726:
[----:B------:R-:W-:Y:S05]  /*c9b0*/  BSYNC.RECONVERGENT B2 ;  /* 0x0000000000027941 */ /* 0x000fea0003800200 */
.L_x_9725:
        /* <DEDUP_REMOVED lines=38> */
.L_x_9728:
[----:B------:R-:W-:Y:S05]  /*cc20*/  BSYNC.RECONVERGENT B2 ;  /* 0x0000000000027941 */ /* 0x000fea0003800200 */
.L_x_9727:
        /* <DEDUP_REMOVED lines=16> */
.L_x_9716:
[----:B------:R-:W-:Y:S05]  /*cd30*/  BSYNC.RECONVERGENT B1 ;  /* 0x0000000000017941 */ /* 0x000fea0003800200 */
.L_x_9715:
        /* <DEDUP_REMOVED lines=17> */
.L_x_9732:
[----:B------:R-:W0:Y:S02]  /*ce50*/  F2I.S64.F64.TRUNC R20, R20 ;  /* 0x0000001400147311 */ /* 0x000e24000030d900 */
[----:B0-----:R-:W-:-:S05]  /*ce60*/  IMAD.MOV.U32 R5, RZ, RZ, R20 ;  /* 0x000000ffff057224 */ /* 0x001fca00078e0014 */
[----:B------:R0:W-:Y:S01]  /*ce70*/  STG.E.U8 desc[UR36][R2.64], R5 ;  /* 0x0000000502007986 */ /* 0x0001e2000c101124 */
[----:B------:R-:W-:Y:S05]  /*ce80*/  BRA `(.L_x_9734) ;  /* 0x0000001000e07947 */ /* 0x000fea0003800000 */
.L_x_9731:
        /* <DEDUP_REMOVED lines=9> */
.L_x_9736:
[----:B------:R-:W0:Y:S02]  /*cf20*/  F2I.F64.TRUNC R21, R20 ;  /* 0x0000001400157311 */ /* 0x000e24000030d100 */
[----:B0-----:R0:W-:Y:S01]  /*cf30*/  STG.E desc[UR36][R2.64], R21 ;  /* 0x0000001502007986 */ /* 0x0011e2000c101924 */
[----:B------:R-:W-:Y:S05]  /*cf40*/  BRA `(.L_x_9734) ;  /* 0x0000001000b07947 */ /* 0x000fea0003800000 */
.L_x_9735:
[----:B------:R-:W0:Y:S02]  /*cf50*/  F2I.F64.TRUNC R21, R20 ;  /* 0x0000001400157311 */ /* 0x000e24000030d100 */
[----:B0-----:R0:W-:Y:S01]  /*cf60*/  STG.E.U16 desc[UR36][R2.64], R21 ;  /* 0x0000001502007986 */ /* 0x0011e2000c101524 */
[----:B------:R-:W-:Y:S05]  /*cf70*/  BRA `(.L_x_9734) ;  /* 0x0000001000a47947 */ /* 0x000fea0003800000 */
.L_x_9730:
        /* <DEDUP_REMOVED lines=17> */
.L_x_9738:
        /* <DEDUP_REMOVED lines=12> */
.L_x_9737:
        /* <DEDUP_REMOVED lines=28> */
.L_x_9740:
        /* <DEDUP_REMOVED lines=23> */
.L_x_9739:
[----:B------:R0:W-:Y:S01]  /*d480*/  STG.E.64 desc[UR36][R2.64], R20 ;  /* 0x0000001402007986 */ /* 0x0001e2000c101b24 */
[----:B------:R-:W-:Y:S05]  /*d490*/  BRA `(.L_x_9734) ;  /* 0x0000000c005c7947 */ /* 0x000fea0003800000 */
.L_x_9729:
        /* <DEDUP_REMOVED lines=13> */
.L_x_9744:
        /* <DEDUP_REMOVED lines=26> */
.L_x_9747:
[----:B------:R-:W-:-:S04]  /*d710*/  SHF.R.U32.HI R5, RZ, 0x18, R5 ;  /* 0x00000018ff057819 */ /* 0x000fc80000011605 */
[----:B------:R-:W-:-:S07]  /*d720*/  LOP3.LUT R0, R0, 0x80, R5, 0xf8, !PT ;  /* 0x0000008000007812 */ /* 0x000fce00078ef805 */
.L_x_9746:
[----:B------:R-:W-:Y:S05]  /*d730*/  BSYNC.RECONVERGENT B0 ;  /* 0x0000000000007941 */ /* 0x000fea0003800200 */
.L_x_9745:
[----:B------:R0:W-:Y:S01]  /*d740*/  STG.E.U8 desc[UR36][R2.64], R0 ;  /* 0x0000000002007986 */ /* 0x0001e2000c101124 */
[----:B------:R-:W-:Y:S05]  /*d750*/  BRA `(.L_x_9734) ;  /* 0x0000000800ac7947 */ /* 0x000fea0003800000 */
.L_x_9743:
        /* <DEDUP_REMOVED lines=26> */
.L_x_9750:
[----:B------:R-:W-:-:S04]  /*d900*/  SHF.R.U32.HI R5, RZ, 0x18, R5 ;  /* 0x00000018ff057819 */ /* 0x000fc80000011605 */
[----:B------:R-:W-:-:S07]  /*d910*/  LOP3.LUT R0, R0, 0x80, R5, 0xf8, !PT ;  /* 0x0000008000007812 */ /* 0x000fce00078ef805 */
.L_x_9749:
[----:B------:R-:W-:Y:S05]  /*d920*/  BSYNC.RECONVERGENT B0 ;  /* 0x0000000000007941 */ /* 0x000fea0003800200 */
.L_x_9748:
[----:B------:R0:W-:Y:S01]  /*d930*/  STG.E.U8 desc[UR36][R2.64], R0 ;  /* 0x0000000002007986 */ /* 0x0001e2000c101124 */
[----:B------:R-:W-:Y:S05]  /*d940*/  BRA `(.L_x_9734) ;  /* 0x0000000800307947 */ /* 0x000fea0003800000 */
.L_x_9742:
        /* <DEDUP_REMOVED lines=30> */
.L_x_9752:
[----:B------:R-:W0:Y:S02]  /*db30*/  F2I.U64.F64.TRUNC R20, R20 ;  /* 0x0000001400147311 */ /* 0x000e24000030d800 */
[----:B0-----:R0:W-:Y:S01]  /*db40*/  STG.E.64 desc[UR36][R2.64], R20 ;  /* 0x0000001402007986 */ /* 0x0011e2000c101b24 */
[----:B------:R-:W-:Y:S05]  /*db50*/  BRA `(.L_x_9734) ;  /* 0x0000000400ac7947 */ /* 0x000fea0003800000 */
.L_x_9751:
[----:B------:R-:W0:Y:S02]  /*db60*/  F2I.U32.F64.TRUNC R21, R20 ;  /* 0x0000001400157311 */ /* 0x000e24000030d000 */
[----:B0-----:R0:W-:Y:S01]  /*db70*/  STG.E desc[UR36][R2.64], R21 ;  /* 0x0000001502007986 */ /* 0x0011e2000c101924 */
[----:B------:R-:W-:Y:S05]  /*db80*/  BRA `(.L_x_9734) ;  /* 0x0000000400a07947 */ /* 0x000fea0003800000 */
.L_x_9741:
        /* <DEDUP_REMOVED lines=15> */
.L_x_9754:
[----:B-1----:R0:W-:Y:S01]  /*dc80*/  STG.E.128 desc[UR36][R2.64], R20 ;  /* 0x0000001402007986 */ /* 0x0021e2000c101d24 */
[----:B------:R-:W-:Y:S05]  /*dc90*/  BRA `(.L_x_9734) ;  /* 0x00000004005c7947 */ /* 0x000fea0003800000 */
.L_x_9753:
[----:B------:R-:W-:-:S09]  /*dca0*/  UISETP.NE.AND UP0, UPT, UR4, 0xf, UPT ;  /* 0x0000000f0400788c */ /* 0x000fd2000bf05270 */
[----:B------:R-:W-:Y:S05]  /*dcb0*/  BRA.U !UP0, `(.L_x_9755) ;  /* 0x0000000508287547 */ /* 0x000fea000b800000 */
[----:B------:R-:W-:-:S09]  /*dcc0*/  UISETP.NE.AND UP0, UPT, UR4, 0x17, UPT ;  /* 0x000000170400788c */ /* 0x000fd2000bf05270 */
[----:B------:R-:W-:Y:S05]  /*dcd0*/  BRA.U !UP0, `(.L_x_9756) ;  /* 0x0000000108b07547 */ /* 0x000fea000b800000 */
[----:B------:R-:W-:-:S09]  /*dce0*/  UISETP.NE.AND UP0, UPT, UR4, 0x18, UPT ;  /* 0x000000180400788c */ /* 0x000fd2000bf05270 */
[----:B------:R-:W-:Y:S05]  /*dcf0*/  BRA.U !UP0, `(.L_x_9757) ;  /* 0x0000000108447547 */ /* 0x000fea000b800000 */
.L_x_9733:
        /* <DEDUP_REMOVED lines=16> */
.L_x_9758:
[----:B------:R-:W-:Y:S05]  /*de00*/  BRA `(.L_x_9734) ;  /* 0x0000000400007947 */ /* 0x000fea0003800000 */
.L_x_9757:
        /* <DEDUP_REMOVED lines=21> */
.L_x_9760:
[----:B------:R-:W-:Y:S05]  /*df60*/  BSYNC.RECONVERGENT B0 ;  /* 0x0000000000007941 */ /* 0x000fea0003800200 */
.L_x_9759:
[----:B------:R-:W-:-:S05]  /*df70*/  LOP3.LUT R5, R0, 0x80, R5, 0xf8, !PT ;  /* 0x0000008000057812 */ /* 0x000fca00078ef805 */
[----:B------:R3:W-:Y:S01]  /*df80*/  STG.E.U8 desc[UR36][R2.64], R5 ;  /* 0x0000000502007986 */ /* 0x0007e2000c101124 */
[----:B------:R-:W-:Y:S05]  /*df90*/  BRA `(.L_x_9734) ;  /* 0x00000000009c7947 */ /* 0x000fea0003800000 */
.L_x_9756:
        /* <DEDUP_REMOVED lines=20> */
.L_x_9762:
[----:B------:R-:W-:Y:S02]  /*e0e0*/  ISETP.GT.U32.AND P0, PT, R4, 0x7f800000, PT ;  /* 0x7f8000000400780c */ /* 0x000fe40003f04070 */
[----:B------:R-:W-:-:S04]  /*e0f0*/  MOV R0, 0x7f ;  /* 0x0000007f00007802 */ /* 0x000fc80000000f00 */
[----:B------:R-:W-:-:S07]  /*e100*/  SEL R0, R0, 0x7c, P0 ;  /* 0x0000007c00007807 */ /* 0x000fce0000000000 */
.L_x_9763:
[----:B------:R-:W-:Y:S05]  /*e110*/  BSYNC.RECONVERGENT B0 ;  /* 0x0000000000007941 */ /* 0x000fea0003800200 */
.L_x_9761:
[----:B------:R-:W-:-:S04]  /*e120*/  SHF.R.U32.HI R5, RZ, 0x18, R5 ;  /* 0x00000018ff057819 */ /* 0x000fc80000011605 */
[----:B------:R-:W-:-:S05]  /*e130*/  LOP3.LUT R5, R0, 0x80, R5, 0xf8, !PT ;  /* 0x0000008000057812 */ /* 0x000fca00078ef805 */
[----:B------:R2:W-:Y:S01]  /*e140*/  STG.E.U8 desc[UR36][R2.64], R5 ;  /* 0x0000000502007986 */ /* 0x0005e2000c101124 */
[----:B------:R-:W-:Y:S05]  /*e150*/  BRA `(.L_x_9734) ;  /* 0x00000000002c7947 */ /* 0x000fea0003800000 */
.L_x_9755:
        /* <DEDUP_REMOVED lines=11> */
.L_x_9734:
[----:B------:R-:W-:-:S07]  /*e210*/  VIADD R17, R17, 0x80 ;  /* 0x0000008011117836 */ /* 0x000fce0000000000 */
.L_x_9685:
[----:B------:R-:W-:Y:S05]  /*e220*/  BSYNC.RECONVERGENT B6 ;  /* 0x0000000000067941 */ /* 0x000fea0003800200 */
.L_x_9684:
[----:B------:R-:W5:Y:S02]  /*e230*/  LDCU UR4, c[0x0][0x380] ;  /* 0x00007000ff0477ac */ /* 0x000f640008000800 */
[----:B-----5:R-:W-:-:S13]  /*e240*/  ISETP.GE.AND P0, PT, R17, UR4, PT ;  /* 0x0000000411007c0c */ /* 0x020fda000bf06270 */
[----:B------:R-:W-:Y:S05]  /*e250*/  @P0 EXIT ;  /* 0x000000000000094d */ /* 0x000fea0003800000 */
[----:B------:R-:W5:Y:S01]  /*e260*/  LDCU UR4, c[0x0][0x388] ;  /* 0x00007100ff0477ac */ /* 0x000f620008000800 */
[----:B0---4-:R-:W-:Y:S01]  /*e270*/  IMAD.MOV.U32 R0, RZ, RZ, RZ ;  /* 0x000000ffff007224 */ /* 0x011fe200078e00ff */
[----:B------:R-:W-:Y:S01]  /*e280*/  MOV R16, RZ ;  /* 0x000000ff00107202 */ /* 0x000fe20000000f00 */
[----:B-----5:R-:W-:-:S09]  /*e290*/  UISETP.NE.AND UP0, UPT, UR4, URZ, UPT ;  /* 0x000000ff0400728c */ /* 0x020fd2000bf05270 */
[----:B------:R-:W-:Y:S05]  /*e2a0*/  BRA.U !UP0, `(.L_x_9764) ;  /* 0x0000001108a87547 */ /* 0x000fea000b800000 */
[----:B------:R-:W1:Y:S01]  /*e2b0*/  LDCU.64 UR4, c[0x0][0x390] ;  /* 0x00007200ff0477ac */ /* 0x000e620008000a00 */
[----:B------:R-:W-:Y:S01]  /*e2c0*/  IMAD.MOV.U32 R16, RZ, RZ, RZ ;  /* 0x000000ffff107224 */ /* 0x000fe200078e00ff */
[----:B------:R-:W0:Y:S01]  /*e2d0*/  LDCU UR6, c[0x0][0x38c] ;  /* 0x00007180ff0677ac */ /* 0x000e220008000800 */
[----:B------:R-:W4:Y:S01]  /*e2e0*/  LDCU.64 UR8, c[0x0][0x4b8] ;  /* 0x00009700ff0877ac */ /* 0x000f220008000a00 */
[----:B------:R-:W-:Y:S01]  /*e2f0*/  UISETP.NE.AND UP0, UPT, UR40, URZ, UPT ;  /* 0x000000ff2800728c */ /* 0x000fe2000bf05270 */
[----:B-123--:R-:W-:-:S05]  /*e300*/  IMAD.HI.U32 R2, R17, UR4, R16 ;  /* 0x0000000411027c27 */ /* 0x00efca000f8e0010 */
        /* <DEDUP_REMOVED lines=292> */
.L_x_9764:
[----:B------:R-:W1:Y:S01]  /*f550*/  LDCU.128 UR8, c[0x0][0x580] ;  /* 0x0000b000ff0877ac */ /* 0x000e620008000c00 */
[----:B------:R-:W-:Y:S01]  /*f560*/  BSSY.RECONVERGENT B6, `(.L_x_9765) ;  /* 0x000010e000067945 */ /* 0x000fe20003800200 */
[----:B------:R-:W-:-:S04]  /*f570*/  UPRMT UR4, UR41, 0x9910, URZ ;  /* 0x0000991029047896 */ /* 0x000fc800080000ff */
[----:B------:R-:W-:Y:S01]  /*f580*/  UISETP.GT.AND UP0, UPT, UR4, 0x9, UPT ;  /* 0x000000090400788c */ /* 0x000fe2000bf04270 */
[----:B-123--:R-:W-:Y:S02]  /*f590*/  IADD3 R2, P1, PT, R0, UR10, RZ ;  /* 0x0000000a00027c10 */ /* 0x00efe4000ff3e0ff */
        /* <DEDUP_REMOVED lines=15> */
[----:B-12---:R-:W-:Y:S05]  /*f690*/  BRA `(.L_x_9771) ;  /* 0x0000000c00e87947 */ /* 0x006fea0003800000 */
.L_x_9769:
[----:B------:R-:W2:Y:S01]  /*f6a0*/  LDG.E.U8 R2, desc[UR36][R2.64] ;  /* 0x0000002402027981 */ /* 0x000ea2000c1e1100 */
[----:B------:R-:W-:Y:S01]  /*f6b0*/  CS2R R14, SRZ ;  /* 0x00000000000e7805 */ /* 0x000fe2000001ff00 */
[----:B--2---:R1:W2:Y:S02]  /*f6c0*/  I2F.F64.U16 R12, R2 ;  /* 0x00000002000c7312 */ /* 0x0042a40000101800 */
[----:B-12---:R-:W-:Y:S05]  /*f6d0*/  BRA `(.L_x_9771) ;  /* 0x0000000c00d87947 */ /* 0x006fea0003800000 */
.L_x_9768:
        /* <DEDUP_REMOVED lines=8> */
[----:B--2---:R-:W1:Y:S02]  /*f760*/  I2F.F64.S64 R12, R12 ;  /* 0x0000000c000c7312 */ /* 0x004e640000301c00 */
[----:B-1----:R-:W-:Y:S05]  /*f770*/  BRA `(.L_x_9771) ;  /* 0x0000000c00b07947 */ /* 0x002fea0003800000 */
.L_x_9773:
[----:B------:R-:W2:Y:S01]  /*f780*/  LDG.E R2, desc[UR36][R2.64] ;  /* 0x0000002402027981 */ /* 0x000ea2000c1e1900 */
[----:B------:R-:W-:Y:S01]  /*f790*/  CS2R R14, SRZ ;  /* 0x00000000000e7805 */ /* 0x000fe2000001ff00 */
[----:B--2---:R1:W2:Y:S02]  /*f7a0*/  I2F.F64 R12, R2 ;  /* 0x00000002000c7312 */ /* 0x0042a40000201c00 */
[----:B-12---:R-:W-:Y:S05]  /*f7b0*/  BRA `(.L_x_9771) ;  /* 0x0000000c00a07947 */ /* 0x006fea0003800000 */
.L_x_9772:
[----:B------:R-:W2:Y:S01]  /*f7c0*/  LDG.E.U16 R2, desc[UR36][R2.64] ;  /* 0x0000002402027981 */ /* 0x000ea2000c1e1500 */
[----:B------:R-:W-:Y:S01]  /*f7d0*/  CS2R R14, SRZ ;  /* 0x00000000000e7805 */ /* 0x000fe2000001ff00 */
[----:B--2---:R1:W2:Y:S02]  /*f7e0*/  I2F.F64.S16 R12, R2 ;  /* 0x00000002000c7312 */ /* 0x0042a40000101c00 */
[----:B-12---:R-:W-:Y:S05]  /*f7f0*/  BRA `(.L_x_9771) ;  /* 0x0000000c00907947 */ /* 0x006fea0003800000 */
.L_x_9767:
        /* <DEDUP_REMOVED lines=11> */
.L_x_9775:
[----:B------:R-:W2:Y:S01]  /*f8b0*/  LDG.E.U16 R0, desc[UR36][R2.64] ;  /* 0x0000002402007981 */ /* 0x000ea2000c1e1500 */
[----:B------:R-:W-:Y:S01]  /*f8c0*/  CS2R R14, SRZ ;  /* 0x00000000000e7805 */ /* 0x000fe2000001ff00 */
[----:B--2---:R-:W-:-:S05]  /*f8d0*/  HADD2.F32 R0, -RZ, R0.H0_H0 ;  /* 0x20000000ff007230 */ /* 0x004fca0000004100 */
[----:B------:R-:W-:-:S04]  /*f8e0*/  FMUL.FTZ R0, R0, 1 ;  /* 0x3f80000000007820 */ /* 0x000fc80000410000 */
[----:B------:R0:W1:Y:S02]  /*f8f0*/  F2F.F64.F32 R12, R0 ;  /* 0x00000000000c7310 */ /* 0x0000640000201800 */
[----:B01----:R-:W-:Y:S05]  /*f900*/  BRA `(.L_x_9771) ;  /* 0x0000000c004c7947 */ /* 0x003fea0003800000 */
.L_x_9774:
        /* <DEDUP_REMOVED lines=14> */
[----:B------:R-:W1:Y:S02]  /*f9f0*/  F2F.F64.F32 R14, R14 ;  /* 0x0000000e000e7310 */ /* 0x000e640000201800 */
[----:B01----:R-:W-:Y:S05]  /*fa00*/  BRA `(.L_x_9771) ;  /* 0x0000000c000c7947 */ /* 0x003fea0003800000 */
.L_x_9777:
        /* <DEDUP_REMOVED lines=10> */
[----:B------:R1:W2:Y:S02]  /*fab0*/  F2F.F64.F32 R14, R0 ;  /* 0x00000000000e7310 */ /* 0x0002a40000201800 */
[----:B012---:R-:W-:Y:S05]  /*fac0*/  BRA `(.L_x_9771) ;  /* 0x0000000800dc7947 */ /* 0x007fea0003800000 */
.L_x_9776:
[----:B------:R0:W5:Y:S01]  /*fad0*/  LDG.E.64 R12, desc[UR36][R2.64] ;  /* 0x00000024020c7981 */ /* 0x000162000c1e1b00 */
[----:B------:R-:W-:Y:S01]  /*fae0*/  CS2R R14, SRZ ;  /* 0x00000000000e7805 */ /* 0x000fe2000001ff00 */
[----:B------:R-:W-:Y:S06]  /*faf0*/  BRA `(.L_x_9771) ;  /* 0x0000000800d07947 */ /* 0x000fec0003800000 */
.L_x_9766:
        /* <DEDUP_REMOVED lines=14> */
.L_x_9780:
[----:B------:R1:W5:Y:S01]  /*fbe0*/  LDG.E.128 R12, desc[UR36][R2.64] ;  /* 0x00000024020c7981 */ /* 0x000362000c1e1d00 */
[----:B------:R-:W-:Y:S05]  /*fbf0*/  BRA `(.L_x_9771) ;  /* 0x0000000800907947 */ /* 0x000fea0003800000 */
.L_x_9779:
        /* <DEDUP_REMOVED lines=8> */
[----:B------:R-:W-:Y:S02]  /*fc80*/  CS2R R14, SRZ ;  /* 0x00000000000e7805 */ /* 0x000fe4000001ff00 */
        /* <DEDUP_REMOVED lines=17> */
[----:B------:R1:W2:Y:S02]  /*fda0*/  F2F.F64.F32 R12, R5 ;  /* 0x00000005000c7310 */ /* 0x0002a40000201800 */
[----:B-12---:R-:W-:Y:S05]  /*fdb0*/  BRA `(.L_x_9771) ;  /* 0x0000000800207947 */ /* 0x006fea0003800000 */
.L_x_9782:
[----:B------:R-:W2:Y:S01]  /*fdc0*/  LDG.E.U8 R2, desc[UR36][R2.64] ;  /* 0x0000002402027981 */ /* 0x000ea2000c1e1100 */
[----:B------:R-:W-:Y:S01]  /*fdd0*/  CS2R R14, SRZ ;  /* 0x00000000000e7805 */ /* 0x000fe2000001ff00 */
        /* <DEDUP_REMOVED lines=12> */
[----:B-12---:R-:W-:Y:S05]  /*fea0*/  BRA `(.L_x_9771) ;  /* 0x0000000400e47947 */ /* 0x006fea0003800000 */
.L_x_9781:
[----:B------:R-:W2:Y:S01]  /*feb0*/  LDG.E.U16 R0, desc[UR36][R2.64] ;  /* 0x0000002402007981 */ /* 0x000ea2000c1e1500 */
[----:B------:R-:W-:Y:S02]  /*fec0*/  CS2R R14, SRZ ;  /* 0x00000000000e7805 */ /* 0x000fe4000001ff00 */
[----:B--2---:R-:W-:-:S05]  /*fed0*/  SHF.L.U32 R0, R0, 0x10, RZ ;  /* 0x0000001000007819 */ /* 0x004fca00000006ff */
[----:B------:R-:W-:-:S04]  /*fee0*/  FMUL.FTZ R0, R0, 1 ;  /* 0x3f80000000007820 */ /* 0x000fc80000410000 */
[----:B------:R1:W2:Y:S02]  /*fef0*/  F2F.F64.F32 R12, R0 ;  /* 0x00000000000c7310 */ /* 0x0002a40000201800 */
[----:B-12---:R-:W-:Y:S05]  /*ff00*/  BRA `(.L_x_9771) ;  /* 0x0000000400cc7947 */ /* 0x006fea0003800000 */
.L_x_9778:
        /* <DEDUP_REMOVED lines=12> */
.L_x_9785:
        /* <DEDUP_REMOVED lines=22> */
.L_x_9787:
[----:B------:R-:W-:Y:S05]  /*10130*/  BSYNC.RECONVERGENT B0 ;  /* 0x0000000000007941 */ /* 0x000fea0003800200 */
.L_x_9786:
[----:B------:R-:W-:Y:S01]  /*10140*/  IMAD.SHL.U32 R0, R0, 0x100000, RZ ;  /* 0x0010000000007824 */ /* 0x000fe200078e00ff */
[----:B------:R-:W-:-:S04]  /*10150*/  LEA R2, R2, 0x3b800000, 0x17 ;  /* 0x3b80000002027811 */ /* 0x000fc800078eb8ff */
[----:B------:R-:W-:-:S05]  /*10160*/  LOP3.LUT R0, R2, R0, R7, 0xfe, !PT ;  /* 0x0000000002007212 */ /* 0x000fca00078efe07 */
[----:B------:R-:W-:-:S04]  /*10170*/  FMUL.FTZ R0, R0, 1 ;  /* 0x3f80000000007820 */ /* 0x000fc80000410000 */
[----:B------:R4:W0:Y:S02]  /*10180*/  F2F.F64.F32 R12, R0 ;  /* 0x00000000000c7310 */ /* 0x0008240000201800 */
[----:B0---4-:R-:W-:Y:S05]  /*10190*/  BRA `(.L_x_9771) ;  /* 0x0000000400287947 */ /* 0x011fea0003800000 */
.L_x_9784:
        /* <DEDUP_REMOVED lines=22> */
.L_x_9789:
[----:B------:R-:W-:Y:S05]  /*10300*/  BSYNC.RECONVERGENT B0 ;  /* 0x0000000000007941 */ /* 0x000fea0003800200 */
.L_x_9788:
[----:B------:R-:W-:Y:S01]  /*10310*/  IMAD.SHL.U32 R0, R0, 0x200000, RZ ;  /* 0x0020000000007824 */ /* 0x000fe200078e00ff */
[----:B------:R-:W-:-:S04]  /*10320*/  LEA R2, R2, 0x37800000, 0x17 ;  /* 0x3780000002027811 */ /* 0x000fc800078eb8ff */
[----:B------:R-:W-:-:S05]  /*10330*/  LOP3.LUT R0, R2, R0, R7, 0xfe, !PT ;  /* 0x0000000002007212 */ /* 0x000fca00078efe07 */
[----:B------:R-:W-:-:S04]  /*10340*/  FMUL.FTZ R0, R0, 1 ;  /* 0x3f80000000007820 */ /* 0x000fc80000410000 */
[----:B------:R4:W0:Y:S02]  /*10350*/  F2F.F64.F32 R12, R0 ;  /* 0x00000000000c7310 */ /* 0x0008240000201800 */
[----:B0---4-:R-:W-:Y:S05]  /*10360*/  BRA `(.L_x_9771) ;  /* 0x0000000000b47947 */ /* 0x011fea0003800000 */
.L_x_9783:
        /* <DEDUP_REMOVED lines=19> */
.L_x_9770:
        /* <DEDUP_REMOVED lines=16> */
.L_x_9792:
[----:B------:R-:W-:Y:S02]  /*105a0*/  CS2R R14, SRZ ;  /* 0x00000000000e7805 */ /* 0x000fe4000001ff00 */
[----:B------:R-:W-:Y:S01]  /*105b0*/  CS2R R12, SRZ ;  /* 0x00000000000c7805 */ /* 0x000fe2000001ff00 */
[----:B------:R-:W-:Y:S06]  /*105c0*/  BRA `(.L_x_9771) ;  /* 0x00000000001c7947 */ /* 0x000fec0003800000 */
.L_x_9791:
[----:B------:R-:W2:Y:S01]  /*105d0*/  LDG.E.64 R12, desc[UR36][R2.64] ;  /* 0x00000024020c7981 */ /* 0x000ea2000c1e1b00 */
[----:B------:R-:W-:Y:S01]  /*105e0*/  CS2R R14, SRZ ;  /* 0x00000000000e7805 */ /* 0x000fe2000001ff00 */
[----:B--2---:R-:W2:Y:S02]  /*105f0*/  I2F.F64.U64 R12, R12 ;  /* 0x0000000c000c7312 */ /* 0x004ea40000301800 */
[----:B--2---:R-:W-:Y:S05]  /*10600*/  BRA `(.L_x_9771) ;  /* 0x00000000000c7947 */ /* 0x004fea0003800000 */
.L_x_9790:
[----:B------:R-:W2:Y:S01]  /*10610*/  LDG.E R2, desc[UR36][R2.64] ;  /* 0x0000002402027981 */ /* 0x000ea2000c1e1900 */
[----:B------:R-:W-:Y:S01]  /*10620*/  CS2R R14, SRZ ;  /* 0x00000000000e7805 */ /* 0x000fe2000001ff00 */
[----:B--2---:R2:W3:Y:S06]  /*10630*/  I2F.F64.U32 R12, R2 ;  /* 0x00000002000c7312 */ /* 0x0044ec0000201800 */
.L_x_9771:
[----:B------:R-:W-:Y:S05]  /*10640*/  BSYNC.RECONVERGENT B6 ;  /* 0x0000000000067941 */ /* 0x000fea0003800200 */
.L_x_9765:
[----:B-----5:R-:W3:Y:S01]  /*10650*/  DSETP.NAN.AND P0, PT, R14, R14, PT ;  /* 0x0000000e0e00722a */ /* 0x020ee20003f08000 */
        /* <DEDUP_REMOVED lines=8> */
[----:B---3--:R-:W3:Y:S02]  /*106e0*/  DSETP.NAN.OR P0, PT, R12, R12, P0 ;  /* 0x0000000c0c00722a */ /* 0x008ee40000708400 */
[----:B---3--:R-:W-:Y:S05]  /*106f0*/  @P0 BRA `(.L_x_9794) ;  /* 0x0000001000580947 */ /* 0x008fea0003800000 */
[----:B------:R-:W-:-:S15]  /*10700*/  DSETP.NEU.AND P0, PT, |R14|, +INF , PT ;  /* 0x7ff000000e00742a */ /* 0x000fde0003f0d200 */
[----:B------:R-:W-:-:S15]  /*10710*/  NOP ;  /* 0x0000000000007918 */ /* 0x000fde0000000000 */
[----:B------:R-:W-:-:S15]  /*10720*/  NOP ;  /* 0x0000000000007918 */ /* 0x000fde0000000000 */
[----:B------:R-:W-:-:S15]  /*10730*/  NOP ;  /* 0x0000000000007918 */ /* 0x000fde0000000000 */
[----:B------:R-:W-:-:S04]  /*10740*/  NOP ;  /* 0x0000000000007918 */ /* 0x000fc80000000000 */
[----:B------:R-:W3:-:S15]  /*10750*/  DSETP.EQ.AND P1, PT, |R12|, +INF , PT ;  /* 0x7ff000000c00742a */ /* 0x000ede0003f22200 */
        /* <DEDUP_REMOVED lines=19> */
[----:B-1----:R-:W0:Y:S01]  /*10890*/  MUFU.RCP64H R3, R13 ;  /* 0x0000000d00037308 */ /* 0x002e220000001800 */
        /* <DEDUP_REMOVED lines=50> */
.L_x_9798:
[----:B------:R-:W-:Y:S05]  /*10bc0*/  BSYNC.RECONVERGENT B2 ;  /* 0x0000000000027941 */ /* 0x000fea0003800200 */
.L_x_9797:
        /* <DEDUP_REMOVED lines=38> */
.L_x_9800:
[----:B------:R-:W-:Y:S05]  /*10e30*/  BSYNC.RECONVERGENT B2 ;  /* 0x0000000000027941 */ /* 0x000fea0003800200 */
.L_x_9799:
        /* <DEDUP_REMOVED lines=16> */
[----:B01--4-:R-:W-:Y:S05]  /*10f40*/  BRA `(.L_x_9794) ;  /* 0x0000000800447947 */ /* 0x013fea0003800000 */
.L_x_9796:
[----:B-1----:R-:W0:Y:S01]  /*10f50*/  MUFU.RCP64H R3, R7 ;  /* 0x0000000700037308 */ /* 0x002e220000001800 */
[----:B--2---:R-:W-:Y:S01]  /*10f60*/  IADD3 R2, PT, PT, R7, 0x300402, RZ ;  /* 0x0030040207027810 */ /* 0x004fe20007ffe0ff */
        /* <DEDUP_REMOVED lines=30> */
.L_x_9802:
[----:B------:R-:W-:Y:S05]  /*11150*/  BSYNC.RECONVERGENT B2 ;  /* 0x0000000000027941 */ /* 0x000fea0003800200 */
.L_x_9801:
[----:B------:R0:W1:Y:S01]  /*11160*/  DADD R6, -RZ, |R14| ;  /* 0x00000000ff067229 */ /* 0x000062000000050e */
[----:B------:R-:W-:Y:S02]  /*11170*/  CS2R R4, SRZ ;  /* 0x0000000000047805 */ /* 0x000fe4000001ff00 */
[----:B01----:R-:W-:-:S07]  /*11180*/  MOV R0, 0x111a0 ;  /* 0x000111a000007802 */ /* 0x003fce0000000f00 */
[----:B------:R-:W-:Y:S05]  /*11190*/  CALL.REL.NOINC `($__internal_7_$__cuda_sm20_div_rn_f64_full) ;  /* 0x0000002000687944 */ /* 0x000fea0003c00000 */
[----:B------:R-:W-:Y:S05]  /*111a0*/  BRA `(.L_x_9794) ;  /* 0x0000000400ac7947 */ /* 0x000fea0003800000 */
.L_x_9795:
        /* <DEDUP_REMOVED lines=51> */
.L_x_9804:
[----:B------:R-:W-:Y:S05]  /*114e0*/  BSYNC.RECONVERGENT B2 ;  /* 0x0000000000027941 */ /* 0x000fea0003800200 */
.L_x_9803:
        /* <DEDUP_REMOVED lines=38> */
.L_x_9806:
[----:B------:R-:W-:Y:S05]  /*11750*/  BSYNC.RECONVERGENT B2 ;  /* 0x0000000000027941 */ /* 0x000fea0003800200 */
.L_x_9805:
        /* <DEDUP_REMOVED lines=10> */
[----:B0-----:R3:W4:-:S15]  /*11800*/  DMUL R20, R20, R6 ;  /* 0x0000000614147228 */ /* 0x00171e0000000000 */
[----:B------:R-:W-:-:S15]  /*11810*/  NOP ;  /* 0x0000000000007918 */ /* 0x000fde0000000000 */
[----:B------:R-:W-:-:S15]  /*11820*/  NOP ;  /* 0x0000000000007918 */ /* 0x000fde0000000000 */
[----:B------:R-:W-:-:S15]  /*11830*/  NOP ;  /* 0x0000000000007918 */ /* 0x000fde0000000000 */
[----:B------:R-:W-:-:S04]  /*11840*/  NOP ;  /* 0x0000000000007918 */ /* 0x000fc80000000000 */
[----:B-1--4-:R3:W0:Y:S02]  /*11850*/  DMUL R22, R2, R6 ;  /* 0x0000000602167228 */ /* 0x0126240000000000 */
.L_x_9794:
[----:B------:R-:W-:Y:S05]  /*11860*/  BSYNC.RECONVERGENT B1 ;  /* 0x0000000000017941 */ /* 0x000fea0003800200 */
.L_x_9793:
        /* <DEDUP_REMOVED lines=11> */
[----:B------:R-:W4:Y:S02]  /*11920*/  F2I.F64.TRUNC R21, R20 ;  /* 0x0000001400157311 */ /* 0x000f24000030d100 */
[----:B----4-:R-:W-:Y:S01]  /*11930*/  STG.E.U8 desc[UR36][R16.64], R21 ;  /* 0x0000001510007986 */ /* 0x010fe2000c101124 */
[----:B------:R-:W-:Y:S05]  /*11940*/  EXIT ;  /* 0x000000000000794d */ /* 0x000fea0003800000 */
.L_x_9810:
[----:B------:R-:W0:Y:S02]  /*11950*/  F2I.S64.F64.TRUNC R20, R20 ;  /* 0x0000001400147311 */ /* 0x000e24000030d900 */
[----:B01-3--:R-:W-:-:S05]  /*11960*/  IMAD.MOV.U32 R3, RZ, RZ, R20 ;  /* 0x000000ffff037224 */ /* 0x00bfca00078e0014 */
[----:B------:R-:W-:Y:S01]  /*11970*/  STG.E.U8 desc[UR36][R16.64], R3 ;  /* 0x0000000310007986 */ /* 0x000fe2000c101124 */
[----:B------:R-:W-:Y:S05]  /*11980*/  EXIT ;  /* 0x000000000000794d */ /* 0x000fea0003800000 */
.L_x_9809:
[----:B------:R-:W-:-:S09]  /*11990*/  UISETP.NE.AND UP0, UPT, UR4, 0x2, UPT ;  /* 0x000000020400788c */ /* 0x000fd2000bf05270 */
[----:B------:R-:W-:Y:S05]  /*119a0*/  BRA.U !UP0, `(.L_x_9812) ;  /* 0x0000000108287547 */ /* 0x000fea000b800000 */
[----:B------:R-:W-:-:S09]  /*119b0*/  UISETP.NE.AND UP0, UPT, UR4, 0x3, UPT ;  /* 0x000000030400788c */ /* 0x000fd2000bf05270 */
[----:B------:R-:W-:Y:S05]  /*119c0*/  BRA.U !UP0, `(.L_x_9813) ;  /* 0x0000000108147547 */ /* 0x000fea000b800000 */
[----:B------:R-:W-:-:S09]  /*119d0*/  UISETP.NE.AND UP0, UPT, UR4, 0x4, UPT ;  /* 0x000000040400788c */ /* 0x000fd2000bf05270 */
[----:B------:R-:W-:Y:S05]  /*119e0*/  BRA.U UP0, `(.L_x_9811) ;  /* 0x0000000d00847547 */ /* 0x000fea000b800000 */
[----:B------:R-:W4:Y:S02]  /*119f0*/  F2I.S64.F64.TRUNC R20, R20 ;  /* 0x0000001400147311 */ /* 0x000f24000030d900 */
[----:B----4-:R-:W-:Y:S01]  /*11a00*/  STG.E.64 desc[UR36][R16.64], R20 ;  /* 0x0000001410007986 */ /* 0x010fe2000c101b24 */
[----:B------:R-:W-:Y:S05]  /*11a10*/  EXIT ;  /* 0x000000000000794d */ /* 0x000fea0003800000 */
.L_x_9813:
[----:B------:R-:W4:Y:S02]  /*11a20*/  F2I.F64.TRUNC R21, R20 ;  /* 0x0000001400157311 */ /* 0x000f24000030d100 */
[----:B----4-:R-:W-:Y:S01]  /*11a30*/  STG.E desc[UR36][R16.64], R21 ;  /* 0x0000001510007986 */ /* 0x010fe2000c101924 */
[----:B------:R-:W-:Y:S05]  /*11a40*/  EXIT ;  /* 0x000000000000794d */ /* 0x000fea0003800000 */
.L_x_9812:
[----:B------:R-:W4:Y:S02]  /*11a50*/  F2I.F64.TRUNC R21, R20 ;  /* 0x0000001400157311 */ /* 0x000f24000030d100 */
[----:B----4-:R-:W-:Y:S01]  /*11a60*/  STG.E.U16 desc[UR36][R16.64], R21 ;  /* 0x0000001510007986 */ /* 0x010fe2000c101524 */
[----:B------:R-:W-:Y:S05]  /*11a70*/  EXIT ;  /* 0x000000000000794d */ /* 0x000fea0003800000 */
.L_x_9808:
        /* <DEDUP_REMOVED lines=8> */
[----:B01-3--:R-:W0:-:S15]  /*11b00*/  F2F.F32.F64 R3, R20 ;  /* 0x0000001400037310 */ /* 0x00be1e0000301000 */
        /* <DEDUP_REMOVED lines=8> */
.L_x_9815:
[----:B------:R-:W-:Y:S01]  /*11b90*/  UMOV UR4, 0xf0000000 ;  /* 0xf000000000047882 */ /* 0x000fe20000000000 */
[----:B------:R-:W-:Y:S01]  /*11ba0*/  UMOV UR5, 0x380fffff ;  /* 0x380fffff00057882 */ /* 0x000fe20000000000 */
[----:B------:R-:W4:-:S15]  /*11bb0*/  F2F.F32.F64 R0, R20 ;  /* 0x0000001400007310 */ /* 0x000f1e0000301000 */
[----:B------:R-:W-:-:S15]  /*11bc0*/  NOP ;  /* 0x0000000000007918 */ /* 0x000fde0000000000 */
[----:B------:R-:W-:-:S15]  /*11bd0*/  NOP ;  /* 0x0000000000007918 */ /* 0x000fde0000000000 */
[----:B------:R-:W-:-:S15]  /*11be0*/  NOP ;  /* 0x0000000000007918 */ /* 0x000fde0000000000 */
[----:B------:R-:W-:-:S04]  /*11bf0*/  NOP ;  /* 0x0000000000007918 */ /* 0x000fc80000000000 */
[----:B------:R-:W4:Y:S02]  /*11c00*/  DSETP.GEU.AND P0, PT, |R20|, UR4, PT ;  /* 0x0000000414007e2a */ /* 0x000f24000bf0e200 */
[----:B----4-:R-:W-:-:S05]  /*11c10*/  @!P0 FMUL R0, R0, 1.175494350822287508e-38 ;  /* 0x0080000000008820 */ /* 0x010fca0000400000 */
[----:B------:R-:W-:-:S05]  /*11c20*/  F2FP.F16.F32.PACK_AB R0, RZ, R0 ;  /* 0x00000000ff00723e */ /* 0x000fca00000000ff */
[----:B------:R-:W-:Y:S01]  /*11c30*/  STG.E.U16 desc[UR36][R16.64], R0 ;  /* 0x0000000010007986 */ /* 0x000fe2000c101524 */
[----:B------:R-:W-:Y:S05]  /*11c40*/  EXIT ;  /* 0x000000000000794d */ /* 0x000fea0003800000 */
.L_x_9814:
        /* <DEDUP_REMOVED lines=8> */
[----:B0123--:R-:W0:-:S15]  /*11cd0*/  F2F.F32.F64 R2, R20 ;  /* 0x0000001400027310 */ /* 0x00fe1e0000301000 */
        /* <DEDUP_REMOVED lines=10> */
[----:B------:R-:W0:-:S15]  /*11d80*/  F2F.F32.F64 R3, R22 ;  /* 0x0000001600037310 */ /* 0x000e1e0000301000 */
[----:B------:R-:W-:-:S15]  /*11d90*/  NOP ;  /* 0x0000000000007918 */ /* 0x000fde0000000000 */
[----:B------:R-:W-:-:S15]  /*11da0*/  NOP ;  /* 0x0000000000007918 */ /* 0x000fde0000000000 */
[----:B------:R-:W-:-:S15]  /*11db0*/  NOP ;  /* 0x0000000000007918 */ /* 0x000fde0000000000 */
[----:B------:R-:W-:-:S04]  /*11dc0*/  NOP ;  /* 0x0000000000007918 */ /* 0x000fc80000000000 */
[----:B------:R-:W0:Y:S02]  /*11dd0*/  DSETP.GEU.AND P0, PT, |R22|, UR4, PT ;  /* 0x0000000416007e2a */ /* 0x000e24000bf0e200 */
[----:B0-----:R-:W-:-:S05]  /*11de0*/  @!P0 FMUL R3, R3, 1.175494350822287508e-38 ;  /* 0x0080000003038820 */ /* 0x001fca0000400000 */
[----:B------:R-:W-:Y:S01]  /*11df0*/  STG.E.64 desc[UR36][R16.64], R2 ;  /* 0x0000000210007986 */ /* 0x000fe2000c101b24 */
[----:B------:R-:W-:Y:S05]  /*11e00*/  EXIT ;  /* 0x000000000000794d */ /* 0x000fea0003800000 */
.L_x_9817:
        /* <DEDUP_REMOVED lines=20> */
[----:B------:R-:W-:-:S05]  /*11f50*/  F2FP.F16.F32.PACK_AB R3, R0, R3 ;  /* 0x000000030003723e */ /* 0x000fca00000000ff */
[----:B------:R-:W-:Y:S01]  /*11f60*/  STG.E desc[UR36][R16.64], R3 ;  /* 0x0000000310007986 */ /* 0x000fe2000c101924 */
[----:B------:R-:W-:Y:S05]  /*11f70*/  EXIT ;  /* 0x000000000000794d */ /* 0x000fea0003800000 */
.L_x_9816:
[----:B------:R-:W-:Y:S01]  /*11f80*/  STG.E.64 desc[UR36][R16.64], R20 ;  /* 0x0000001410007986 */ /* 0x000fe2000c101b24 */
[----:B------:R-:W-:Y:S05]  /*11f90*/  EXIT ;  /* 0x000000000000794d */ /* 0x000fea0003800000 */
.L_x_9807:
        /* <DEDUP_REMOVED lines=10> */
[----:B------:R-:W4:Y:S02]  /*12040*/  F2I.U32.F64.TRUNC R21, R20 ;  /* 0x0000001400157311 */ /* 0x000f24000030d000 */
[----:B----4-:R-:W-:Y:S01]  /*12050*/  STG.E.U16 desc[UR36][R16.64], R21 ;  /* 0x0000001510007986 */ /* 0x010fe2000c101524 */
[----:B------:R-:W-:Y:S05]  /*12060*/  EXIT ;  /* 0x000000000000794d */ /* 0x000fea0003800000 */
.L_x_9821:
[----:B------:R-:W-:Y:S01]  /*12070*/  UMOV UR4, 0xf0000000 ;  /* 0xf000000000047882 */ /* 0x000fe20000000000 */
[----:B------:R-:W-:Y:S01]  /*12080*/  UMOV UR5, 0x380fffff ;  /* 0x380fffff00057882 */ /* 0x000fe20000000000 */
[----:B01-3--:R-:W0:-:S15]  /*12090*/  F2F.F32.F64 R3, R20 ;  /* 0x0000001400037310 */ /* 0x00be1e0000301000 */
        /* <DEDUP_REMOVED lines=8> */
[----:B--2---:R-:W-:-:S04]  /*12120*/  LOP3.LUT R2, R3, 0x7fffffff, RZ, 0xc0, !PT ;  /* 0x7fffffff03027812 */ /* 0x004fc800078ec0ff */
        /* <DEDUP_REMOVED lines=13> */
.L_x_9824:
[----:B------:R-:W-:-:S04]  /*12200*/  SHF.R.U32.HI R3, RZ, 0x18, R3 ;  /* 0x00000018ff037819 */ /* 0x000fc80000011603 */
[----:B------:R-:W-:-:S04]  /*12210*/  LOP3.LUT R0, R0, 0x80, R3, 0xf8, !PT ;  /* 0x0000008000007812 */ /* 0x000fc800078ef803 */
[----:B------:R-:W-:-:S07]  /*12220*/  PRMT R8, R0, 0x7610, R8 ;  /* 0x0000761000087816 */ /* 0x000fce0000000008 */
.L_x_9823:
[----:B------:R-:W-:Y:S05]  /*12230*/  BSYNC.RECONVERGENT B0 ;  /* 0x0000000000007941 */ /* 0x000fea0003800200 */
.L_x_9822:
[----:B------:R-:W-:Y:S01]  /*12240*/  STG.E.U8 desc[UR36][R16.64], R8 ;  /* 0x0000000810007986 */ /* 0x000fe2000c101124 */
[----:B------:R-:W-:Y:S05]  /*12250*/  EXIT ;  /* 0x000000000000794d */ /* 0x000fea0003800000 */
.L_x_9820:
        /* <DEDUP_REMOVED lines=25> */
.L_x_9827:
[----:B------:R-:W-:-:S04]  /*123f0*/  SHF.R.U32.HI R3, RZ, 0x18, R3 ;  /* 0x00000018ff037819 */ /* 0x000fc80000011603 */
[----:B------:R-:W-:-:S04]  /*12400*/  LOP3.LUT R0, R0, 0x80, R3, 0xf8, !PT ;  /* 0x0000008000007812 */ /* 0x000fc800078ef803 */
[----:B------:R-:W-:-:S07]  /*12410*/  PRMT R8, R0, 0x7610, R8 ;  /* 0x0000761000087816 */ /* 0x000fce0000000008 */
.L_x_9826:
[----:B------:R-:W-:Y:S05]  /*12420*/  BSYNC.RECONVERGENT B0 ;  /* 0x0000000000007941 */ /* 0x000fea0003800200 */
.L_x_9825:
[----:B------:R-:W-:Y:S01]  /*12430*/  STG.E.U8 desc[UR36][R16.64], R8 ;  /* 0x0000000810007986 */ /* 0x000fe2000c101124 */
[----:B------:R-:W-:Y:S05]  /*12440*/  EXIT ;  /* 0x000000000000794d */ /* 0x000fea0003800000 */
.L_x_9819:
        /* <DEDUP_REMOVED lines=15> */
[----:B0123--:R-:W-:-:S04]  /*12540*/  SHF.R.U32.HI R2, RZ, 0x17, R4 ;  /* 0x00000017ff027819 */ /* 0x00ffc80000011604 */
        /* <DEDUP_REMOVED lines=14> */
.L_x_9829:
[----:B------:R-:W4:Y:S02]  /*12630*/  F2I.U64.F64.TRUNC R20, R20 ;  /* 0x0000001400147311 */ /* 0x000f24000030d800 */
[----:B----4-:R-:W-:Y:S01]  /*12640*/  STG.E.64 desc[UR36][R16.64], R20 ;  /* 0x0000001410007986 */ /* 0x010fe2000c101b24 */
[----:B------:R-:W-:Y:S05]  /*12650*/  EXIT ;  /* 0x000000000000794d */ /* 0x000fea0003800000 */
.L_x_9828:
[----:B------:R-:W4:Y:S02]  /*12660*/  F2I.U32.F64.TRUNC R21, R20 ;  /* 0x0000001400157311 */ /* 0x000f24000030d000 */
[----:B----4-:R-:W-:Y:S01]  /*12670*/  STG.E desc[UR36][R16.64], R21 ;  /* 0x0000001510007986 */ /* 0x010fe2000c101924 */
[----:B------:R-:W-:Y:S05]  /*12680*/  EXIT ;  /* 0x000000000000794d */ /* 0x000fea0003800000 */
.L_x_9818:
[----:B------:R-:W-:-:S09]  /*12690*/  UISETP.GT.AND UP0, UPT, UR4, 0xe, UPT ;  /* 0x0000000e0400788c */ /* 0x000fd2000bf04270 */
[----:B------:R-:W-:Y:S05]  /*126a0*/  BRA.U UP0, `(.L_x_9830) ;  /* 0x00000001003c7547 */ /* 0x000fea000b800000 */
[----:B------:R-:W-:-:S09]  /*126b0*/  UISETP.NE.AND UP0, UPT, UR4, 0xa, UPT ;  /* 0x0000000a0400788c */ /* 0x000fd2000bf05270 */
[----:B------:R-:W-:Y:S05]  /*126c0*/  BRA.U !UP0, `(.L_x_9831) ;  /* 0x00000001082c7547 */ /* 0x000fea000b800000 */
[----:B------:R-:W-:-:S09]  /*126d0*/  UISETP.NE.AND UP0, UPT, UR4, 0xb, UPT ;  /* 0x0000000b0400788c */ /* 0x000fd2000bf05270 */
[----:B------:R-:W-:Y:S05]  /*126e0*/  BRA.U UP0, `(.L_x_9811) ;  /* 0x0000000100447547 */ /* 0x000fea000b800000 */
[----:B0-----:R-:W0:-:S15]  /*126f0*/  DSETP.NEU.AND P0, PT, R22, RZ, PT ;  /* 0x000000ff1600722a */ /* 0x001e1e0003f0d000 */
[----:B------:R-:W-:-:S15]  /*12700*/  NOP ;  /* 0x0000000000007918 */ /* 0x000fde0000000000 */
[----:B------:R-:W-:-:S15]  /*12710*/  NOP ;  /* 0x0000000000007918 */ /* 0x000fde0000000000 */
[----:B------:R-:W-:-:S15]  /*12720*/  NOP ;  /* 0x0000000000007918 */ /* 0x000fde0000000000 */
[----:B------:R-:W-:-:S04]  /*12730*/  NOP ;  /* 0x0000000000007918 */ /* 0x000fc80000000000 */
[----:B0-----:R-:W1:Y:S02]  /*12740*/  DSETP.NEU.OR P0, PT, R20, RZ, P0 ;  /* 0x000000ff1400722a */ /* 0x001e64000070d400 */
[----:B-1-3--:R-:W-:-:S05]  /*12750*/  SEL R3, RZ, 0x1, !P0 ;  /* 0x00000001ff037807 */ /* 0x00afca0004000000 */
[----:B------:R-:W-:Y:S01]  /*12760*/  STG.E.U8 desc[UR36][R16.64], R3 ;  /* 0x0000000310007986 */ /* 0x000fe2000c101124 */
[----:B------:R-:W-:Y:S05]  /*12770*/  EXIT ;  /* 0x000000000000794d */ /* 0x000fea0003800000 */
.L_x_9831:
[----:B0-----:R-:W-:Y:S01]  /*12780*/  STG.E.128 desc[UR36][R16.64], R20 ;  /* 0x0000001410007986 */ /* 0x001fe2000c101d24 */
[----:B------:R-:W-:Y:S05]  /*12790*/  EXIT ;  /* 0x000000000000794d */ /* 0x000fea0003800000 */
.L_x_9830:
[----:B------:R-:W-:-:S09]  /*127a0*/  UISETP.NE.AND UP0, UPT, UR4, 0xf, UPT ;  /* 0x0000000f0400788c */ /* 0x000fd2000bf05270 */
[----:B------:R-:W-:Y:S05]  /*127b0*/  BRA.U !UP0, `(.L_x_9832) ;  /* 0x0000000508287547 */ /* 0x000fea000b800000 */
[----:B------:R-:W-:-:S09]  /*127c0*/  UISETP.NE.AND UP0, UPT, UR4, 0x17, UPT ;  /* 0x000000170400788c */ /* 0x000fd2000bf05270 */
[----:B------:R-:W-:Y:S05]  /*127d0*/  BRA.U !UP0, `(.L_x_9833) ;  /* 0x0000000108b07547 */ /* 0x000fea000b800000 */
[----:B------:R-:W-:-:S09]  /*127e0*/  UISETP.NE.AND UP0, UPT, UR4, 0x18, UPT ;  /* 0x000000180400788c */ /* 0x000fd2000bf05270 */
[----:B------:R-:W-:Y:S05]  /*127f0*/  BRA.U !UP0, `(.L_x_9834) ;  /* 0x0000000108447547 */ /* 0x000fea000b800000 */
.L_x_9811:
[----:B------:R-:W-:Y:S01]  /*12800*/  MOV R0, 0x0 ;  /* 0x0000000000007802 */ /* 0x000fe20000000f00 */
[----:B------:R-:W4:Y:S01]  /*12810*/  LDCU.64 UR4, c[0x4][0x148] ;  /* 0x01002900ff0477ac */ /* 0x000f220008000a00 */
[----:B------:R-:W-:Y:S02]  /*12820*/  HFMA2 R8, -RZ, RZ, 0, 6.020069122314453125e-06 ;  /* 0x00000065ff087431 */ /* 0x000fe400000001ff */
[----:B------:R-:W-:Y:S01]  /*12830*/  IMAD.MOV.U32 R12, RZ, RZ, 0x1 ;  /* 0x00000001ff0c7424 */ /* 0x000fe200078e00ff */
[----:B0123--:R0:W1:Y:S01]  /*12840*/  LDC.64 R2, c[0x4][R0] ;  /* 0x0100000000027b82 */ /* 0x00f0620000000a00 */
[----:B------:R-:W2:Y:S01]  /*12850*/  LDCU.64 UR6, c[0x4][0x150] ;  /* 0x01002a00ff0677ac */ /* 0x000ea20008000a00 */
[----:B------:R-:W-:Y:S01]  /*12860*/  IMAD.MOV.U32 R13, RZ, RZ, RZ ;  /* 0x000000ffff0d7224 */ /* 0x000fe200078e00ff */
[----:B------:R-:W3:Y:S01]  /*12870*/  LDCU.64 UR8, c[0x4][0x50] ;  /* 0x01000a00ff0877ac */ /* 0x000ee20008000a00 */
[----:B----4-:R-:W-:Y:S01]  /*12880*/  MOV R4, UR4 ;  /* 0x0000000400047c02 */ /* 0x010fe20008000f00 */
[----:B------:R-:W-:-:S02]  /*12890*/  IMAD.U32 R5, RZ, RZ, UR5 ;  /* 0x00000005ff057e24 */ /* 0x000fc4000f8e00ff */
[----:B--2---:R-:W-:Y:S01]  /*128a0*/  IMAD.U32 R6, RZ, RZ, UR6 ;  /* 0x00000006ff067e24 */ /* 0x004fe2000f8e00ff */
[----:B------:R-:W-:Y:S01]  /*128b0*/  MOV R7, UR7 ;  /* 0x0000000700077c02 */ /* 0x000fe20008000f00 */
[----:B---3--:R-:W-:Y:S02]  /*128c0*/  IMAD.U32 R10, RZ, RZ, UR8 ;  /* 0x00000008ff0a7e24 */ /* 0x008fe4000f8e00ff */
[----:B0-----:R-:W-:-:S07]  /*128d0*/  IMAD.U32 R11, RZ, RZ, UR9 ;  /* 0x00000009ff0b7e24 */ /* 0x001fce000f8e00ff */
[----:B------:R-:W-:-:S07]  /*128e0*/  LEPC R20, `(.L_x_9835) ;  /* 0x000000001014794e */ /* 0x000fce0000000000 */
[----:B-1----:R-:W-:Y:S05]  /*128f0*/  CALL.ABS.NOINC R2 ;  /* 0x0000000002007343 */ /* 0x002fea0003c00000 */
.L_x_9835:
[----:B------:R-:W-:Y:S05]  /*12900*/  EXIT ;  /* 0x000000000000794d */ /* 0x000fea0003800000 */
.L_x_9834:
[----:B------:R-:W-:Y:S01]  /*12910*/  UMOV UR4, 0xf0000000 ;  /* 0xf000000000047882 */ /* 0x000fe20000000000 */
[----:B------:R-:W-:Y:S01]  /*12920*/  UMOV UR5, 0x380fffff ;  /* 0x380fffff00057882 */ /* 0x000fe20000000000 */
[----:B------:R-:W4:-:S15]  /*12930*/  F2F.F32.F64 R5, R20 ;  /* 0x0000001400057310 */ /* 0x000f1e0000301000 */
[----:B------:R-:W-:-:S15]  /*12940*/  NOP ;  /* 0x0000000000007918 */ /* 0x000fde0000000000 */
[----:B------:R-:W-:-:S15]  /*12950*/  NOP ;  /* 0x0000000000007918 */ /* 0x000fde0000000000 */
[----:B------:R-:W-:-:S15]  /*12960*/  NOP ;  /* 0x0000000000007918 */ /* 0x000fde0000000000 */
[----:B------:R-:W-:-:S04]  /*12970*/  NOP ;  /* 0x0000000000007918 */ /* 0x000fc80000000000 */
[----:B------:R-:W4:Y:S01]  /*12980*/  DSETP.GEU.AND P0, PT, |R20|, UR4, PT ;  /* 0x0000000414007e2a */ /* 0x000f22000bf0e200 */
[----:B------:R-:W-:Y:S01]  /*12990*/  BSSY.RECONVERGENT B0, `(.L_x_9836) ;  /* 0x000000d000007945 */ /* 0x000fe20003800200 */
[----:B----4-:R-:W-:Y:S01]  /*129a0*/  @!P0 FMUL R5, R5, 1.175494350822287508e-38 ;  /* 0x0080000005058820 */ /* 0x010fe20000400000 */
[----:B------:R-:W-:-:S04]  /*129b0*/  MOV R0, 0x7f ;  /* 0x0000007f00007802 */ /* 0x000fc80000000f00 */
[----:B0123--:R-:W-:Y:S02]  /*129c0*/  LOP3.LUT R2, R5, 0x7fffffff, RZ, 0xc0, !PT ;  /* 0x7fffffff05027812 */ /* 0x00ffe400078ec0ff */
        /* <DEDUP_REMOVED lines=9> */
.L_x_9837:
[----:B------:R-:W-:Y:S05]  /*12a60*/  BSYNC.RECONVERGENT B0 ;  /* 0x0000000000007941 */ /* 0x000fea0003800200 */
.L_x_9836:
[----:B------:R-:W-:-:S05]  /*12a70*/  LOP3.LUT R3, R0, 0x80, R3, 0xf8, !PT ;  /* 0x0000008000037812 */ /* 0x000fca00078ef803 */
[----:B------:R-:W-:Y:S01]  /*12a80*/  STG.E.U8 desc[UR36][R16.64], R3 ;  /* 0x0000000310007986 */ /* 0x000fe2000c101124 */
[----:B------:R-:W-:Y:S05]  /*12a90*/  EXIT ;  /* 0x000000000000794d */ /* 0x000fea0003800000 */
.L_x_9833:
        /* <DEDUP_REMOVED lines=9> */
[----:B0-----:R-:W-:-:S05]  /*12b30*/  @!P0 FMUL R3, R3, 1.175494350822287508e-38 ;  /* 0x0080000003038820 */ /* 0x001fca0000400000 */
[----:B--2---:R-:W-:-:S04]  /*12b40*/  LOP3.LUT R2, R3, 0x7fffffff, RZ, 0xc0, !PT ;  /* 0x7fffffff03027812 */ /* 0x004fc800078ec0ff */
        /* <DEDUP_REMOVED lines=9> */
.L_x_9839:
[----:B------:R-:W-:Y:S01]  /*12be0*/  IMAD.MOV.U32 R0, RZ, RZ, 0x7f ;  /* 0x0000007fff007424 */ /* 0x000fe200078e00ff */
[----:B------:R-:W-:-:S04]  /*12bf0*/  ISETP.GT.U32.AND P0, PT, R2, 0x7f800000, PT ;  /* 0x7f8000000200780c */ /* 0x000fc80003f04070 */
[----:B------:R-:W-:-:S09]  /*12c00*/  SEL R0, R0, 0x7c, P0 ;  /* 0x0000007c00007807 */ /* 0x000fd20000000000 */
.L_x_9840:
[----:B------:R-:W-:Y:S05]  /*12c10*/  BSYNC.RECONVERGENT B0 ;  /* 0x0000000000007941 */ /* 0x000fea0003800200 */
.L_x_9838:
[----:B------:R-:W-:-:S04]  /*12c20*/  SHF.R.U32.HI R3, RZ, 0x18, R3 ;  /* 0x00000018ff037819 */ /* 0x000fc80000011603 */
[----:B------:R-:W-:-:S05]  /*12c30*/  LOP3.LUT R3, R0, 0x80, R3, 0xf8, !PT ;  /* 0x0000008000037812 */ /* 0x000fca00078ef803 */
[----:B------:R-:W-:Y:S01]  /*12c40*/  STG.E.U8 desc[UR36][R16.64], R3 ;  /* 0x0000000310007986 */ /* 0x000fe2000c101124 */
[----:B------:R-:W-:Y:S05]  /*12c50*/  EXIT ;  /* 0x000000000000794d */ /* 0x000fea0003800000 */
.L_x_9832:
        /* <DEDUP_REMOVED lines=9> */
[----:B------:R-:W-:-:S05]  /*12cf0*/  F2FP.BF16.F32.PACK_AB R0, RZ, R0 ;  /* 0x00000000ff00723e */ /* 0x000fca00000010ff */
[----:B------:R-:W-:Y:S01]  /*12d00*/  STG.E.U16 desc[UR36][R16.64], R0 ;  /* 0x0000000010007986 */ /* 0x000fe2000c101524 */
[----:B------:R-:W-:Y:S05]  /*12d10*/  EXIT ;  /* 0x000000000000794d */ /* 0x000fea0003800000 */
        .weak           $__internal_6_$__cuda_sm20_dblrcp_rn_slowpath_v3
        .type           $__internal_6_$__cuda_sm20_dblrcp_rn_slowpath_v3,@function
        .size           $__internal_6_$__cuda_sm20_dblrcp_rn_slowpath_v3,($__internal_7_$__cuda_sm20_div_rn_f64_full - $__internal_6_$__cuda_sm20_dblrcp_rn_slowpath_v3)
$__internal_6_$__cuda_sm20_dblrcp_rn_slowpath_v3:
[----:B------:R-:W0:Y:S01]  /*12d20*/  DSETP.GTU.AND P0, PT, |R4|, +INF , PT ;  /* 0x7ff000000400742a */ /* 0x000e220003f0c200 */
[----:B------:R-:W-:Y:S04]  /*12d30*/  BSSY.RECONVERGENT B0, `(.L_x_9841) ;  /* 0x000005c000007945 */ /* 0x000fe80003800200 */
[----:B0-----:R-:W-:Y:S05]  /*12d40*/  @P0 BRA `(.L_x_9842) ;  /* 0x0000000400600947 */ /* 0x001fea0003800000 */
[----:B------:R-:W-:-:S05]  /*12d50*/  LOP3.LUT R10, R5, 0x7fffffff, RZ, 0xc0, !PT ;  /* 0x7fffffff050a7812 */ /* 0x000fca00078ec0ff */
[----:B------:R-:W-:-:S05]  /*12d60*/  VIADD R7, R10, 0xffffffff ;  /* 0xffffffff0a077836 */ /* 0x000fca0000000000 */
[----:B------:R-:W-:-:S13]  /*12d70*/  ISETP.GE.U32.AND P0, PT, R7, 0x7fefffff, PT ;  /* 0x7fefffff0700780c */ /* 0x000fda0003f06070 */
[----:B------:R-:W-:Y:S02]  /*12d80*/  @P0 LOP3.LUT R9, R5, 0x7ff00000, RZ, 0x3c, !PT ;  /* 0x7ff0000005090812 */ /* 0x000fe400078e3cff */
[----:B------:R-:W-:Y:S01]  /*12d90*/  @P0 MOV R8, RZ ;  /* 0x000000ff00080202 */ /* 0x000fe20000000f00 */
[----:B------:R-:W-:Y:S06]  /*12da0*/  @P0 BRA `(.L_x_9843) ;  /* 0x0000000400500947 */ /* 0x000fec0003800000 */
[----:B------:R-:W-:-:S13]  /*12db0*/  ISETP.GE.U32.AND P0, PT, R10, 0x1000001, PT ;  /* 0x010000010a00780c */ /* 0x000fda0003f06070 */
[----:B------:R-:W-:Y:S05]  /*12dc0*/  @!P0 BRA `(.L_x_9844) ;  /* 0x0000000000b88947 */ /* 0x000fea0003800000 */
[----:B------:R-:W-:Y:S01]  /*12dd0*/  VIADD R9, R5, 0xc0200000 ;  /* 0xc020000005097836 */ /* 0x000fe20000000000 */
[----:B------:R-:W-:Y:S01]  /*12de0*/  MOV R10, R0 ;  /* 0x00000000000a7202 */ /* 0x000fe20000000f00 */
[----:B------:R-:W-:Y:S02]  /*12df0*/  IMAD.MOV.U32 R8, RZ, RZ, R4 ;  /* 0x000000ffff087224 */ /* 0x000fe400078e0004 */
[----:B------:R-:W0:Y:S04]  /*12e00*/  MUFU.RCP64H R11, R9 ;  /* 0x00000009000b7308 */ /* 0x000e280000001800 */
        /* <DEDUP_REMOVED lines=25> */
[----:B0-----:R-:W0:-:S15]  /*12fa0*/  DMUL R10, R10, 2.2250738585072013831e-308 ;  /* 0x001000000a0a7828 */ /* 0x001e1e0000000000 */
        /* <DEDUP_REMOVED lines=14> */
[----:B0-----:R0:W1:Y:S02]  /*13090*/  DFMA R8, R10, R4, R10 ;  /* 0x000000040a08722b */ /* 0x001064000000000a */
[----:B01----:R-:W-:Y:S05]  /*130a0*/  BRA `(.L_x_9843) ;  /* 0x0000000000907947 */ /* 0x003fea0003800000 */
.L_x_9844:
[----:B------:R-:W0:Y:S01]  /*130b0*/  DMUL R4, R4, 8.11296384146066816958e+31 ;  /* 0x4690000004047828 */ /* 0x000e220000000000 */
[----:B------:R-:W-:Y:S01]  /*130c0*/  IMAD.MOV.U32 R8, RZ, RZ, R0 ;  /* 0x000000ffff087224 */ /* 0x000fe200078e0000 */
[----:B0-----:R-:W0:-:S15]  /*130d0*/  MUFU.RCP64H R9, R5 ;  /* 0x0000000500097308 */ /* 0x001e1e0000001800 */
[----:B------:R-:W-:-:S15]  /*130e0*/  NOP ;  /* 0x0000000000007918 */ /* 0x000fde0000000000 */
[----:B------:R-:W-:-:S15]  /*130f0*/  NOP ;  /* 0x0000000000007918 */ /* 0x000fde0000000000 */
[----:B------:R-:W-:-:S15]  /*13100*/  NOP ;  /* 0x0000000000007918 */ /* 0x000fde0000000000 */
[----:B------:R-:W-:-:S02]  /*13110*/  NOP ;  /* 0x0000000000007918 */ /* 0x000fc40000000000 */
        /* <DEDUP_REMOVED lines=25> */
[----:B0-----:R-:W0:Y:S02]  /*132b0*/  DMUL R8, R8, 8.11296384146066816958e+31 ;  /* 0x4690000008087828 */ /* 0x001e240000000000 */
[----:B0-----:R-:W-:Y:S05]  /*132c0*/  BRA `(.L_x_9843) ;  /* 0x0000000000087947 */ /* 0x001fea0003800000 */
.L_x_9842:
[----:B------:R-:W-:Y:S01]  /*132d0*/  LOP3.LUT R9, R5, 0x80000, RZ, 0xfc, !PT ;  /* 0x0008000005097812 */ /* 0x000fe200078efcff */
[----:B------:R-:W-:-:S07]  /*132e0*/  IMAD.MOV.U32 R8, RZ, RZ, R4 ;  /* 0x000000ffff087224 */ /* 0x000fce00078e0004 */
.L_x_9843:
[----:B------:R-:W-:Y:S05]  /*132f0*/  BSYNC.RECONVERGENT B0 ;  /* 0x0000000000007941 */ /* 0x000fea0003800200 */
.L_x_9841:
[----:B------:R-:W-:Y:S01]  /*13300*/  IMAD.MOV.U32 R7, RZ, RZ, 0x0 ;  /* 0x00000000ff077424 */ /* 0x000fe200078e00ff */
[----:B------:R-:W-:Y:S01]  /*13310*/  MOV R20, R8 ;  /* 0x0000000800147202 */ /* 0x000fe20000000f00 */
[----:B------:R-:W-:Y:S02]  /*13320*/  IMAD.MOV.U32 R21, RZ, RZ, R9 ;  /* 0x000000ffff157224 */ /* 0x000fe400078e0009 */
[----:B------:R-:W-:Y:S05]  /*13330*/  RET.REL.NODEC R6 `(_ZN2at6native18elementwise_kernelILi128ELi4EZNS0_15gpu_kernel_implIZZZNS0_22reciprocal_kernel_cudaERNS_18TensorIteratorBaseEENKUlvE_clEvENKUlvE1_clEvEUlN3c107complexIdEEE_EEvS4_RKT_EUliE_EEviT1_) ;  /* 0xfffffecc06307950 */ /* 0x000fea0003c3ffff */
        .weak           $__internal_7_$__cuda_sm20_div_rn_f64_full
        .type           $__internal_7_$__cuda_sm20_div_rn_f64_full,@function
        .size           $__internal_7_$__cuda_sm20_div_rn_f64_full,(.L_x_19040 - $__internal_7_$__cuda_sm20_div_rn_f64_full)
$__internal_7_$__cuda_sm20_div_rn_f64_full:
[C---:B------:R-:W-:Y:S01]  /*13340*/  FSETP.GEU.AND P2, PT, |R5|.reuse, 1.469367938527859385e-39, PT ;  /* 0x001000000500780b */ /* 0x040fe20003f4e200 */
[----:B------:R-:W-:Y:S01]  /*13350*/  IMAD.MOV.U32 R18, RZ, RZ, 0x1 ;  /* 0x00000001ff127424 */ /* 0x000fe200078e00ff */
[----:B------:R-:W-:Y:S01]  /*13360*/  LOP3.LUT R2, R5, 0x7ff00000, RZ, 0xc0, !PT ;  /* 0x7ff0000005027812 */ /* 0x000fe200078ec0ff */
[----:B------:R-:W-:Y:S01]  /*13370*/  BSSY.RECONVERGENT B0, `(.L_x_9845) ;  /* 0x000007a000007945 */ /* 0x000fe20003800200 */
[C---:B------:R-:W-:Y:S02]  /*13380*/  LOP3.LUT R23, R7.reuse, 0x7ff00000, RZ, 0xc0, !PT ;  /* 0x7ff0000007177812 */ /* 0x040fe400078ec0ff */
[C---:B------:R-:W-:Y:S01]  /*13390*/  FSETP.GEU.AND P0, PT, |R7|.reuse, 1.469367938527859385e-39, PT ;  /* 0x001000000700780b */ /* 0x040fe20003f0e200 */
[----:B------:R-:W-:Y:S01]  /*133a0*/  IMAD.MOV.U32 R22, RZ, RZ, R2 ;  /* 0x000000ffff167224 */ /* 0x000fe200078e0002 */
[----:B------:R-:W-:Y:S02]  /*133b0*/  ISETP.GE.U32.AND P1, PT, R2, R23, PT ;  /* 0x000000170200720c */ /* 0x000fe40003f26070 */
[----:B------:R-:W-:-:S02]  /*133c0*/  LOP3.LUT R28, R7, 0x800fffff, RZ, 0xc0, !PT ;  /* 0x800fffff071c7812 */ /* 0x000fc400078ec0ff */
[----:B------:R-:W-:Y:S02]  /*133d0*/  MOV R26, R4 ;  /* 0x00000004001a7202 */ /* 0x000fe40000000f00 */
[----:B------:R-:W-:Y:S02]  /*133e0*/  @!P2 LOP3.LUT R3, R7, 0x7ff00000, RZ, 0xc0, !PT ;  /* 0x7ff000000703a812 */ /* 0x000fe400078ec0ff */
[----:B------:R-:W-:Y:S02]  /*133f0*/  LOP3.LUT R29, R28, 0x3ff00000, RZ, 0xfc, !PT ;  /* 0x3ff000001c1d7812 */ /* 0x000fe400078efcff */
[----:B------:R-:W-:Y:S01]  /*13400*/  @!P2 ISETP.GE.U32.AND P3, PT, R2, R3, PT ;  /* 0x000000030200a20c */ /* 0x000fe20003f66070 */
[----:B------:R-:W-:Y:S01]  /*13410*/  IMAD.MOV.U32 R3, RZ, RZ, 0x1ca00000 ;  /* 0x1ca00000ff037424 */ /* 0x000fe200078e00ff */
[----:B------:R-:W-:-:S04]  /*13420*/  MOV R28, R6 ;  /* 0x00000006001c7202 */ /* 0x000fc80000000f00 */
[C---:B------:R-:W-:Y:S02]  /*13430*/  @!P2 SEL R11, R3.reuse, 0x63400000, !P3 ;  /* 0x63400000030ba807 */ /* 0x040fe40005800000 */
[----:B------:R-:W-:Y:S01]  /*13440*/  SEL R27, R3, 0x63400000, !P1 ;  /* 0x63400000031b7807 */ /* 0x000fe20004800000 */
[----:B------:R-:W0:Y:S01]  /*13450*/  @!P0 DMUL R28, R6, 8.98846567431157953865e+307 ;  /* 0x7fe00000061c8828 */ /* 0x000e220000000000 */
[--C-:B------:R-:W-:Y:S01]  /*13460*/  @!P2 LOP3.LUT R10, R11, 0x80000000, R5.reuse, 0xf8, !PT ;  /* 0x800000000b0aa812 */ /* 0x100fe200078ef805 */
[----:B0-----:R-:W0:Y:S01]  /*13470*/  MUFU.RCP64H R19, R29 ;  /* 0x0000001d00137308 */ /* 0x001e220000001800 */
[----:B------:R-:W-:Y:S02]  /*13480*/  LOP3.LUT R27, R27, 0x800fffff, R5, 0xf8, !PT ;  /* 0x800fffff1b1b7812 */ /* 0x000fe400078ef805 */
[----:B------:R-:W-:Y:S01]  /*13490*/  @!P2 LOP3.LUT R11, R10, 0x100000, RZ, 0xfc, !PT ;  /* 0x001000000a0ba812 */ /* 0x000fe200078efcff */
[----:B------:R-:W-:Y:S01]  /*134a0*/  @!P2 IMAD.MOV.U32 R10, RZ, RZ, RZ ;  /* 0x000000ffff0aa224 */ /* 0x000fe200078e00ff */
[----:B------:R-:W-:-:S05]  /*134b0*/  @!P0 LOP3.LUT R23, R29, 0x7ff00000, RZ, 0xc0, !PT ;  /* 0x7ff000001d178812 */ /* 0x000fca00078ec0ff */
[----:B------:R-:W-:-:S15]  /*134c0*/  VIADD R25, R23, 0xffffffff ;  /* 0xffffffff17197836 */ /* 0x000fde0000000000 */
[----:B------:R-:W-:-:S15]  /*134d0*/  NOP ;  /* 0x0000000000007918 */ /* 0x000fde0000000000 */
[----:B------:R-:W-:-:S15]  /*134e0*/  NOP ;  /* 0x0000000000007918 */ /* 0x000fde0000000000 */
[----:B------:R-:W-:-:S07]  /*134f0*/  NOP ;  /* 0x0000000000007918 */ /* 0x000fce0000000000 */
        /* <DEDUP_REMOVED lines=51> */
[----:B------:R-:W-:-:S03]  /*13830*/  IMAD.MOV.U32 R4, RZ, RZ, RZ ;  /* 0x000000ffff047224 */ /* 0x000fc600078e00ff */
        /* <DEDUP_REMOVED lines=11> */
[----:B------:R-:W-:Y:S01]  /*138f0*/  IMAD.MOV.U32 R4, RZ, RZ, RZ ;  /* 0x000000ffff047224 */ /* 0x000fe200078e00ff */
[----:B------:R-:W0:Y:S02]  /*13900*/  DMUL.RP R6, R18, R6 ;  /* 0x0000000612067228 */ /* 0x000e240000008000 */
        /* <DEDUP_REMOVED lines=11> */
.L_x_9846:
        /* <DEDUP_REMOVED lines=16> */
.L_x_9849:
[----:B------:R-:W-:Y:S01]  /*13ac0*/  LOP3.LUT R3, R7, 0x80000, RZ, 0xfc, !PT ;  /* 0x0008000007037812 */ /* 0x000fe200078efcff */
[----:B------:R-:W-:Y:S01]  /*13ad0*/  IMAD.MOV.U32 R2, RZ, RZ, R6 ;  /* 0x000000ffff027224 */ /* 0x000fe200078e0006 */
[----:B------:R-:W-:Y:S06]  /*13ae0*/  BRA `(.L_x_9847) ;  /* 0x0000000000087947 */ /* 0x000fec0003800000 */
.L_x_9848:
[----:B------:R-:W-:Y:S02]  /*13af0*/  LOP3.LUT R3, R5, 0x80000, RZ, 0xfc, !PT ;  /* 0x0008000005037812 */ /* 0x000fe400078efcff */
[----:B------:R-:W-:-:S07]  /*13b00*/  MOV R2, R4 ;  /* 0x0000000400027202 */ /* 0x000fce0000000f00 */
.L_x_9847:
[----:B------:R-:W-:Y:S05]  /*13b10*/  BSYNC.RECONVERGENT B0 ;  /* 0x0000000000007941 */ /* 0x000fea0003800200 */
.L_x_9845:
[----:B------:R-:W-:Y:S01]  /*13b20*/  IMAD.MOV.U32 R22, RZ, RZ, R2 ;  /* 0x000000ffff167224 */ /* 0x000fe200078e0002 */
[----:B------:R-:W-:Y:S01]  /*13b30*/  MOV R23, R3 ;  /* 0x0000000300177202 */ /* 0x000fe20000000f00 */
[----:B------:R-:W-:Y:S02]  /*13b40*/  IMAD.MOV.U32 R2, RZ, RZ, R0 ;  /* 0x000000ffff027224 */ /* 0x000fe400078e0000 */
[----:B------:R-:W-:-:S04]  /*13b50*/  HFMA2 R3, -RZ, RZ, 0, 0 ;  /* 0x00000000ff037431 */ /* 0x000fc800000001ff */
[----:B------:R-:W-:Y:S05]  /*13b60*/  RET.REL.NODEC R2 `(_ZN2at6native18elementwise_kernelILi128ELi4EZNS0_15gpu_kernel_implIZZZNS0_22reciprocal_kernel_cudaERNS_18TensorIteratorBaseEENKUlvE_clEvENKUlvE1_clEvEUlN3c107complexIdEEE_EEvS4_RKT_EUliE_EEviT1_) ;  /* 0xfffffec402247950 */ /* 0x000fea0003c3ffff */
.L_x_9850:
        /* <DEDUP_REMOVED lines=9> */
.L_x_19040:


//--------------------- .text._ZN2at6native27unrolled_elementwise_kernelIZZZNS0_22reciprocal_kernel_cudaERNS_18TensorIteratorBaseEENKUlvE_clEvENKUlvE1_clEvEUlN3c107complexIdEEE_St5arrayIPcLm2EELi4E23TrivialOffsetCalculatorILi1EjESE_NS0_6memory12LoadWithCastILi1EEENSF_13StoreWithCastILi1EEEEEviT_T0_T2_T3_T4_T5_ --------------------------
	.section	.text._ZN2at6native27unrolled_elementwise_kernelIZZZNS0_22reciprocal_kernel_cudaERNS_18TensorIteratorBaseEENKUlvE_clEvENKUlvE1_clEvEUlN3c107complexIdEEE_St5arrayIPcLm2EELi4E23TrivialOffsetCalculatorILi1EjESE_NS0_6memory12LoadWithCastILi1EEENSF_13StoreWithCastILi1EEEEEviT_T0_T2_T3_T4_T5_,"ax",@progbits
	.align	128
        .global         _ZN2at6native27unrolled_elementwise_kernelIZZZNS0_22reciprocal_kernel_cudaERNS_18TensorIteratorBaseEENKUlvE_clEvENKUlvE1_clEvEUlN3c107complexIdEEE_St5arrayIPcLm2EELi4E23TrivialOffsetCalculatorILi1EjESE_NS0_6memory12LoadWithCastILi1EEENSF_13StoreWithCastILi1EEEEEviT_T0_T2_T3_T4_T5_
        .type           _ZN2at6native27unrolled_elementwise_kernelIZZZNS0_22reciprocal_kernel_cudaERNS_18TensorIteratorBaseEENKUlvE_clEvENKUlvE1_clEvEUlN3c107complexIdEEE_St5arrayIPcLm2EELi4E23TrivialOffsetCalculatorILi1EjESE_NS0_6memory12LoadWithCastILi1EEENSF_13StoreWithCastILi1EEEEEviT_T0_T2_T3_T4_T5_,@function
        .size           _ZN2at6native27unrolled_elementwise_kernelIZZZNS0_22reciprocal_kernel_cudaERNS_18TensorIteratorBaseEENKUlvE_clEvENKUlvE1_clEvEUlN3c107complexIdEEE_St5arrayIPcLm2EELi4E23TrivialOffsetCalculatorILi1EjESE_NS0_6memory12LoadWithCastILi1EEENSF_13StoreWithCastILi1EEEEEviT_T0_T2_T3_T4_T5_,(.L_x_19042 - _ZN2at6native27unrolled_elementwise_kernelIZZZNS0_22reciprocal_kernel_cudaERNS_18TensorIteratorBaseEENKUlvE_clEvENKUlvE1_clEvEUlN3c107complexIdEEE_St5arrayIPcLm2EELi4E23TrivialOffsetCalculatorILi1EjESE_NS0_6memory12LoadWithCastILi1EEENSF_13StoreWithCastILi1EEEEEviT_T0_T2_T3_T4_T5_)
        .other          _ZN2at6native27unrolled_elementwise_kernelIZZZNS0_22reciprocal_kernel_cudaERNS_18TensorIteratorBaseEENKUlvE_clEvENKUlvE1_clEvEUlN3c107complexIdEEE_St5arrayIPcLm2EELi4E23TrivialOffsetCalculatorILi1EjESE_NS0_6memory12LoadWithCastILi1EEENSF_13StoreWithCastILi1EEEEEviT_T0_T2_T3_T4_T5_,@"STO_CUDA_ENTRY STV_DEFAULT"
_ZN2at6native27unrolled_elementwise_kernelIZZZNS0_22reciprocal_kernel_cudaERNS_18TensorIteratorBaseEENKUlvE_clEvENKUlvE1_clEvEUlN3c107complexIdEEE_St5arrayIPcLm2EELi4E23TrivialOffsetCalculatorILi1EjESE_NS0_6memory12LoadWithCastILi1EEENSF_13StoreWithCastILi1EEEEEviT_T0_T2_T3_T4_T5_:
.text._ZN2at6native27unrolled_elementwise_kernelIZZZNS0_22reciprocal_kernel_cudaERNS_18TensorIteratorBaseEENKUlvE_clEvENKUlvE1_clEvEUlN3c107complexIdEEE_St5arrayIPcLm2EELi4E23TrivialOffsetCalculatorILi1EjESE_NS0_6memory12LoadWithCastILi1EEENSF_13StoreWithCastILi1EEEEEviT_T0_T2_T3_T4_T5_:
        /* <DEDUP_REMOVED lines=8> */
[----:B------:R-:W-:Y:S01]  /*0080*/  CS2R R28, SRZ ;  /* 0x00000000001c7805 */ /* 0x000fe2000001ff00 */
        /* <DEDUP_REMOVED lines=24> */
[----:B--2---:R0:W1:Y:S02]  /*0210*/  I2F.F64.S16 R28, R4 ;  /* 0x00000004001c7312 */ /* 0x0040640000101c00 */
[----:B01----:R-:W-:Y:S05]  /*0220*/  BRA `(.L_x_9859) ;  /* 0x0000000c00ec7947 */ /* 0x003fea0003800000 */
.L_x_9857:
[----:B------:R-:W2:Y:S01]  /*0230*/  LDG.E.U8 R4, desc[UR36][R4.64] ;  /* 0x0000002404047981 */ /* 0x000ea2000c1e1100 */
[----:B------:R-:W-:Y:S01]  /*0240*/  CS2R R30, SRZ ;  /* 0x00000000001e7805 */ /* 0x000fe2000001ff00 */
[----:B--2---:R0:W1:Y:S02]  /*0250*/  I2F.F64.U16 R28, R4 ;  /* 0x00000004001c7312 */ /* 0x0040640000101800 */
[----:B01----:R-:W-:Y:S05]  /*0260*/  BRA `(.L_x_9859) ;  /* 0x0000000c00dc7947 */ /* 0x003fea0003800000 */
.L_x_9856:
        /* <DEDUP_REMOVED lines=10> */
.L_x_9861:
[----:B------:R-:W2:Y:S01]  /*0310*/  LDG.E R4, desc[UR36][R4.64] ;  /* 0x0000002404047981 */ /* 0x000ea2000c1e1900 */
[----:B------:R-:W-:Y:S01]  /*0320*/  CS2R R30, SRZ ;  /* 0x00000000001e7805 */ /* 0x000fe2000001ff00 */
[----:B--2---:R0:W1:Y:S02]  /*0330*/  I2F.F64 R28, R4 ;  /* 0x00000004001c7312 */ /* 0x0040640000201c00 */
[----:B01----:R-:W-:Y:S05]  /*0340*/  BRA `(.L_x_9859) ;  /* 0x0000000c00a47947 */ /* 0x003fea0003800000 */
.L_x_9860:
[----:B------:R-:W2:Y:S01]  /*0350*/  LDG.E.U16 R4, desc[UR36][R4.64] ;  /* 0x0000002404047981 */ /* 0x000ea2000c1e1500 */
[----:B------:R-:W-:Y:S01]  /*0360*/  CS2R R30, SRZ ;  /* 0x00000000001e7805 */ /* 0x000fe2000001ff00 */
[----:B--2---:R0:W1:Y:S02]  /*0370*/  I2F.F64.S16 R28, R4 ;  /* 0x00000004001c7312 */ /* 0x0040640000101c00 */
[----:B01----:R-:W-:Y:S05]  /*0380*/  BRA `(.L_x_9859) ;  /* 0x0000000c00947947 */ /* 0x003fea0003800000 */
.L_x_9855:
        /* <DEDUP_REMOVED lines=9> */
[----:B------:R-:W1:Y:S02]  /*0420*/  F2F.F64.F32 R28, R28 ;  /* 0x0000001c001c7310 */ /* 0x000e640000201800 */
[----:B-1----:R-:W-:Y:S05]  /*0430*/  BRA `(.L_x_9859) ;  /* 0x0000000c00687947 */ /* 0x002fea0003800000 */
.L_x_9863:
[----:B------:R-:W2:Y:S01]  /*0440*/  LDG.E.U16 R0, desc[UR36][R4.64] ;  /* 0x0000002404007981 */ /* 0x000ea2000c1e1500 */
[----:B------:R-:W-:Y:S01]  /*0450*/  CS2R R30, SRZ ;  /* 0x00000000001e7805 */ /* 0x000fe2000001ff00 */
[----:B--2---:R-:W-:-:S05]  /*0460*/  HADD2.F32 R0, -RZ, R0.H0_H0 ;  /* 0x20000000ff007230 */ /* 0x004fca0000004100 */
[----:B------:R-:W-:-:S04]  /*0470*/  FMUL.FTZ R0, R0, 1 ;  /* 0x3f80000000007820 */ /* 0x000fc80000410000 */
[----:B------:R1:W2:Y:S02]  /*0480*/  F2F.F64.F32 R28, R0 ;  /* 0x00000000001c7310 */ /* 0x0002a40000201800 */
[----:B-12---:R-:W-:Y:S05]  /*0490*/  BRA `(.L_x_9859) ;  /* 0x0000000c00507947 */ /* 0x006fea0003800000 */
.L_x_9862:
        /* <DEDUP_REMOVED lines=9> */
[----:B------:R-:W1:-:S15]  /*0530*/  F2F.F64.F32 R28, R28 ;  /* 0x0000001c001c7310 */ /* 0x000e5e0000201800 */
[----:B------:R-:W-:-:S15]  /*0540*/  NOP ;  /* 0x0000000000007918 */ /* 0x000fde0000000000 */
[----:B------:R-:W-:-:S15]  /*0550*/  NOP ;  /* 0x0000000000007918 */ /* 0x000fde0000000000 */
[----:B------:R-:W-:-:S15]  /*0560*/  NOP ;  /* 0x0000000000007918 */ /* 0x000fde0000000000 */
[----:B------:R-:W-:-:S04]  /*0570*/  NOP ;  /* 0x0000000000007918 */ /* 0x000fc80000000000 */
[----:B------:R-:W2:Y:S02]  /*0580*/  F2F.F64.F32 R30, R30 ;  /* 0x0000001e001e7310 */ /* 0x000ea40000201800 */
[----:B-12---:R-:W-:Y:S05]  /*0590*/  BRA `(.L_x_9859) ;  /* 0x0000000c00107947 */ /* 0x006fea0003800000 */
.L_x_9865:
[----:B------:R-:W2:Y:S02]  /*05a0*/  LDG.E R4, desc[UR36][R4.64] ;  /* 0x0000002404047981 */ /* 0x000ea4000c1e1900 */
[----:B--2---:R-:W-:-:S05]  /*05b0*/  HADD2.F32 R0, -RZ, R4.H0_H0 ;  /* 0x20000004ff007230 */ /* 0x004fca0000004100 */
[----:B------:R-:W-:Y:S01]  /*05c0*/  FMUL.FTZ R28, R0, 1 ;  /* 0x3f800000001c7820 */ /* 0x000fe20000410000 */
[----:B------:R-:W-:-:S05]  /*05d0*/  HADD2.F32 R0, -RZ, R4.H1_H1 ;  /* 0x30000004ff007230 */ /* 0x000fca0000004100 */
[----:B------:R-:W-:Y:S01]  /*05e0*/  FMUL.FTZ R0, R0, 1 ;  /* 0x3f80000000007820 */ /* 0x000fe20000410000 */
[----:B------:R-:W1:-:S15]  /*05f0*/  F2F.F64.F32 R28, R28 ;  /* 0x0000001c001c7310 */ /* 0x000e5e0000201800 */
[----:B------:R-:W-:-:S15]  /*0600*/  NOP ;  /* 0x0000000000007918 */ /* 0x000fde0000000000 */
[----:B------:R-:W-:-:S15]  /*0610*/  NOP ;  /* 0x0000000000007918 */ /* 0x000fde0000000000 */
[----:B------:R-:W-:-:S15]  /*0620*/  NOP ;  /* 0x0000000000007918 */ /* 0x000fde0000000000 */
[----:B------:R-:W-:-:S04]  /*0630*/  NOP ;  /* 0x0000000000007918 */ /* 0x000fc80000000000 */
[----:B------:R2:W3:Y:S02]  /*0640*/  F2F.F64.F32 R30, R0 ;  /* 0x00000000001e7310 */ /* 0x0004e40000201800 */
[----:B-123--:R-:W-:Y:S05]  /*0650*/  BRA `(.L_x_9859) ;  /* 0x0000000800e07947 */ /* 0x00efea0003800000 */
.L_x_9864:
[----:B------:R0:W5:Y:S01]  /*0660*/  LDG.E.64 R28, desc[UR36][R4.64] ;  /* 0x00000024041c7981 */ /* 0x000162000c1e1b00 */
[----:B------:R-:W-:Y:S01]  /*0670*/  CS2R R30, SRZ ;  /* 0x00000000001e7805 */ /* 0x000fe2000001ff00 */
[----:B------:R-:W-:Y:S06]  /*0680*/  BRA `(.L_x_9859) ;  /* 0x0000000800d47947 */ /* 0x000fec0003800000 */
.L_x_9854:
        /* <DEDUP_REMOVED lines=14> */
.L_x_9868:
[----:B------:R1:W5:Y:S01]  /*0770*/  LDG.E.128 R28, desc[UR36][R4.64] ;  /* 0x00000024041c7981 */ /* 0x000362000c1e1d00 */
[----:B------:R-:W-:Y:S05]  /*0780*/  BRA `(.L_x_9859) ;  /* 0x0000000800947947 */ /* 0x000fea0003800000 */
.L_x_9867:
        /* <DEDUP_REMOVED lines=28> */
.L_x_9870:
[----:B------:R-:W2:Y:S01]  /*0950*/  LDG.E.U8 R4, desc[UR36][R4.64] ;  /* 0x0000002404047981 */ /* 0x000ea2000c1e1100 */
[----:B------:R-:W-:Y:S01]  /*0960*/  CS2R R30, SRZ ;  /* 0x00000000001e7805 */ /* 0x000fe2000001ff00 */
        /* <DEDUP_REMOVED lines=14> */
.L_x_9869:
[----:B------:R-:W2:Y:S01]  /*0a50*/  LDG.E.U16 R0, desc[UR36][R4.64] ;  /* 0x0000002404007981 */ /* 0x000ea2000c1e1500 */
[----:B------:R-:W-:Y:S01]  /*0a60*/  CS2R R30, SRZ ;  /* 0x00000000001e7805 */ /* 0x000fe2000001ff00 */
[----:B--2---:R-:W-:-:S04]  /*0a70*/  IMAD.U32 R0, R0, 0x10000, RZ ;  /* 0x0001000000007824 */ /* 0x004fc800078e00ff */
[----:B------:R-:W-:-:S04]  /*0a80*/  FMUL.FTZ R0, R0, 1 ;  /* 0x3f80000000007820 */ /* 0x000fc80000410000 */
[----:B------:R2:W3:Y:S02]  /*0a90*/  F2F.F64.F32 R28, R0 ;  /* 0x00000000001c7310 */ /* 0x0004e40000201800 */
[----:B--23--:R-:W-:Y:S05]  /*0aa0*/  BRA `(.L_x_9859) ;  /* 0x0000000400cc7947 */ /* 0x00cfea0003800000 */
.L_x_9866:
        /* <DEDUP_REMOVED lines=12> */
.L_x_9873:
        /* <DEDUP_REMOVED lines=22> */
.L_x_9875:
[----:B------:R-:W-:Y:S05]  /*0cd0*/  BSYNC.RECONVERGENT B0 ;  /* 0x0000000000007941 */ /* 0x000fea0003800200 */
.L_x_9874:
[----:B------:R-:W-:Y:S01]  /*0ce0*/  IMAD.SHL.U32 R0, R0, 0x100000, RZ ;  /* 0x0010000000007824 */ /* 0x000fe200078e00ff */
[----:B------:R-:W-:-:S04]  /*0cf0*/  LEA R3, R3, 0x3b800000, 0x17 ;  /* 0x3b80000003037811 */ /* 0x000fc800078eb8ff */
[----:B------:R-:W-:-:S05]  /*0d00*/  LOP3.LUT R0, R3, R0, R7, 0xfe, !PT ;  /* 0x0000000003007212 */ /* 0x000fca00078efe07 */
[----:B------:R-:W-:-:S04]  /*0d10*/  FMUL.FTZ R0, R0, 1 ;  /* 0x3f80000000007820 */ /* 0x000fc80000410000 */
[----:B------:R4:W0:Y:S02]  /*0d20*/  F2F.F64.F32 R28, R0 ;  /* 0x00000000001c7310 */ /* 0x0008240000201800 */
[----:B0---4-:R-:W-:Y:S05]  /*0d30*/  BRA `(.L_x_9859) ;  /* 0x0000000400287947 */ /* 0x011fea0003800000 */
.L_x_9872:
        /* <DEDUP_REMOVED lines=22> */
.L_x_9877:
[----:B------:R-:W-:Y:S05]  /*0ea0*/  BSYNC.RECONVERGENT B0 ;  /* 0x0000000000007941 */ /* 0x000fea0003800200 */
.L_x_9876:
[----:B------:R-:W-:Y:S01]  /*0eb0*/  IMAD.SHL.U32 R0, R0, 0x200000, RZ ;  /* 0x0020000000007824 */ /* 0x000fe200078e00ff */
[----:B------:R-:W-:-:S04]  /*0ec0*/  LEA R3, R3, 0x37800000, 0x17 ;  /* 0x3780000003037811 */ /* 0x000fc800078eb8ff */
[----:B------:R-:W-:-:S05]  /*0ed0*/  LOP3.LUT R0, R3, R0, R7, 0xfe, !PT ;  /* 0x0000000003007212 */ /* 0x000fca00078efe07 */
[----:B------:R-:W-:-:S04]  /*0ee0*/  FMUL.FTZ R0, R0, 1 ;  /* 0x3f80000000007820 */ /* 0x000fc80000410000 */
[----:B------:R4:W0:Y:S02]  /*0ef0*/  F2F.F64.F32 R28, R0 ;  /* 0x00000000001c7310 */ /* 0x0008240000201800 */
[----:B0---4-:R-:W-:Y:S05]  /*0f00*/  BRA `(.L_x_9859) ;  /* 0x0000000000b47947 */ /* 0x011fea0003800000 */
.L_x_9871:
[----:B------:R-:W-:-:S09]  /*0f10*/  UISETP.NE.AND UP0, UPT, UR4, 0x1c, UPT ;  /* 0x0000001c0400788c */ /* 0x000fd2000bf05270 */
[----:B------:R-:W-:Y:S05]  /*0f20*/  BRA.U !UP0, `(.L_x_9878) ;  /* 0x0000000108a07547 */ /* 0x000fea000b800000 */
[----:B------:R-:W-:-:S09]  /*0f30*/  UISETP.NE.AND UP0, UPT, UR4, 0x1d, UPT ;  /* 0x0000001d0400788c */ /* 0x000fd2000bf05270 */
[----:B------:R-:W-:Y:S05]  /*0f40*/  BRA.U !UP0, `(.L_x_9879) ;  /* 0x0000000108887547 */ /* 0x000fea000b800000 */
[----:B------:R-:W-:-:S09]  /*0f50*/  UISETP.NE.AND UP0, UPT, UR4, 0x2c, UPT ;  /* 0x0000002c0400788c */ /* 0x000fd2000bf05270 */
[----:B------:R-:W-:Y:S05]  /*0f60*/  BRA.U !UP0, `(.L_x_9880) ;  /* 0x00000001084c7547 */ /* 0x000fea000b800000 */
.L_x_9858:
        /* <DEDUP_REMOVED lines=16> */
.L_x_9881:
[----:B------:R-:W-:Y:S02]  /*1070*/  CS2R R28, SRZ ;  /* 0x00000000001c7805 */ /* 0x000fe4000001ff00 */
[----:B------:R-:W-:Y:S01]  /*1080*/  CS2R R30, SRZ ;  /* 0x00000000001e7805 */ /* 0x000fe2000001ff00 */
[----:B------:R-:W-:Y:S06]  /*1090*/  BRA `(.L_x_9859) ;  /* 0x0000000000507947 */ /* 0x000fec0003800000 */
.L_x_9880:
[----:B------:R-:W2:Y:S01]  /*10a0*/  LDG.E.U8 R0, desc[UR36][R4.64] ;  /* 0x0000002404007981 */ /* 0x000ea2000c1e1100 */
[----:B------:R-:W-:Y:S01]  /*10b0*/  CS2R R30, SRZ ;  /* 0x00000000001e7805 */ /* 0x000fe2000001ff00 */
        /* <DEDUP_REMOVED lines=11> */
.L_x_9879:
[----:B------:R-:W2:Y:S01]  /*1170*/  LDG.E.64 R28, desc[UR36][R4.64] ;  /* 0x00000024041c7981 */ /* 0x000ea2000c1e1b00 */
[----:B------:R-:W-:Y:S01]  /*1180*/  CS2R R30, SRZ ;  /* 0x00000000001e7805 */ /* 0x000fe2000001ff00 */
[----:B--2---:R-:W4:Y:S02]  /*1190*/  I2F.F64.U64 R28, R28 ;  /* 0x0000001c001c7312 */ /* 0x004f240000301800 */
[----:B----4-:R-:W-:Y:S05]  /*11a0*/  BRA `(.L_x_9859) ;  /* 0x00000000000c7947 */ /* 0x010fea0003800000 */
.L_x_9878:
[----:B------:R-:W2:Y:S01]  /*11b0*/  LDG.E R4, desc[UR36][R4.64] ;  /* 0x0000002404047981 */ /* 0x000ea2000c1e1900 */
[----:B------:R-:W-:Y:S01]  /*11c0*/  CS2R R30, SRZ ;  /* 0x00000000001e7805 */ /* 0x000fe2000001ff00 */
[----:B--2---:R2:W3:Y:S06]  /*11d0*/  I2F.F64.U32 R28, R4 ;  /* 0x00000004001c7312 */ /* 0x0044ec0000201800 */
.L_x_9859:
[----:B------:R-:W-:Y:S05]  /*11e0*/  BSYNC.RECONVERGENT B7 ;  /* 0x0000000000077941 */ /* 0x000fea0003800200 */
.L_x_9853:
[----:B------:R-:W-:-:S07]  /*11f0*/  VIADD R35, R33, 0x80 ;  /* 0x0000008021237836 */ /* 0x000fce0000000000 */
.L_x_9852:
[----:B------:R-:W-:Y:S05]  /*1200*/  BSYNC.RECONVERGENT B6 ;  /* 0x0000000000067941 */ /* 0x000fea0003800200 */
.L_x_9851:
[----:B------:R-:W-:Y:S01]  /*1210*/  ISETP.GE.AND P0, PT, R35, R32, PT ;  /* 0x000000202300720c */ /* 0x000fe20003f06270 */
[----:B------:R-:W-:Y:S01]  /*1220*/  BSSY.RECONVERGENT B6, `(.L_x_9882) ;  /* 0x0000117000067945 */ /* 0x000fe20003800200 */
[----:B------:R-:W-:Y:S02]  /*1230*/  CS2R R26, SRZ ;  /* 0x00000000001a7805 */ /* 0x000fe4000001ff00 */
[----:B------:R-:W-:-:S09]  /*1240*/  CS2R R24, SRZ ;  /* 0x0000000000187805 */ /* 0x000fd2000001ff00 */
        /* <DEDUP_REMOVED lines=23> */
.L_x_9888:
[----:B------:R-:W2:Y:S01]  /*13c0*/  LDG.E.U8 R4, desc[UR36][R4.64] ;  /* 0x0000002404047981 */ /* 0x000ea2000c1e1100 */
[----:B------:R-:W-:Y:S01]  /*13d0*/  CS2R R26, SRZ ;  /* 0x00000000001a7805 */ /* 0x000fe2000001ff00 */
[----:B--2---:R1:W2:Y:S02]  /*13e0*/  I2F.F64.U16 R24, R4 ;  /* 0x0000000400187312 */ /* 0x0042a40000101800 */
[----:B-12---:R-:W-:Y:S05]  /*13f0*/  BRA `(.L_x_9890) ;  /* 0x0000000c00dc7947 */ /* 0x006fea0003800000 */
.L_x_9887:
        /* <DEDUP_REMOVED lines=10> */
.L_x_9892:
[----:B------:R-:W2:Y:S01]  /*14a0*/  LDG.E R4, desc[UR36][R4.64] ;  /* 0x0000002404047981 */ /* 0x000ea2000c1e1900 */
[----:B------:R-:W-:Y:S01]  /*14b0*/  CS2R R26, SRZ ;  /* 0x00000000001a7805 */ /* 0x000fe2000001ff00 */
[----:B--2---:R1:W2:Y:S02]  /*14c0*/  I2F.F64 R24, R4 ;  /* 0x0000000400187312 */ /* 0x0042a40000201c00 */
[----:B-12---:R-:W-:Y:S05]  /*14d0*/  BRA `(.L_x_9890) ;  /* 0x0000000c00a47947 */ /* 0x006fea0003800000 */
.L_x_9891:
[----:B------:R-:W2:Y:S01]  /*14e0*/  LDG.E.U16 R4, desc[UR36][R4.64] ;  /* 0x0000002404047981 */ /* 0x000ea2000c1e1500 */
[----:B------:R-:W-:Y:S01]  /*14f0*/  CS2R R26, SRZ ;  /* 0x00000000001a7805 */ /* 0x000fe2000001ff00 */
[----:B--2---:R1:W2:Y:S02]  /*1500*/  I2F.F64.S16 R24, R4 ;  /* 0x0000000400187312 */ /* 0x0042a40000101c00 */
[----:B-12---:R-:W-:Y:S05]  /*1510*/  BRA `(.L_x_9890) ;  /* 0x0000000c00947947 */ /* 0x006fea0003800000 */
.L_x_9886:
        /* <DEDUP_REMOVED lines=11> */
.L_x_9894:
[----:B------:R-:W2:Y:S01]  /*15d0*/  LDG.E.U16 R0, desc[UR36][R4.64] ;  /* 0x0000002404007981 */ /* 0x000ea2000c1e1500 */
[----:B------:R-:W-:Y:S01]  /*15e0*/  CS2R R26, SRZ ;  /* 0x00000000001a7805 */ /* 0x000fe2000001ff00 */
[----:B--2---:R-:W-:-:S05]  /*15f0*/  HADD2.F32 R0, -RZ, R0.H0_H0 ;  /* 0x20000000ff007230 */ /* 0x004fca0000004100 */
[----:B------:R-:W-:-:S04]  /*1600*/  FMUL.FTZ R0, R0, 1 ;  /* 0x3f80000000007820 */ /* 0x000fc80000410000 */
[----:B------:R0:W1:Y:S02]  /*1610*/  F2F.F64.F32 R24, R0 ;  /* 0x0000000000187310 */ /* 0x0000640000201800 */
[----:B01----:R-:W-:Y:S05]  /*1620*/  BRA `(.L_x_9890) ;  /* 0x0000000c00507947 */ /* 0x003fea0003800000 */
.L_x_9893:
        /* <DEDUP_REMOVED lines=16> */
.L_x_9896:
        /* <DEDUP_REMOVED lines=12> */
.L_x_9895:
[----:B------:R0:W5:Y:S01]  /*17f0*/  LDG.E.64 R24, desc[UR36][R4.64] ;  /* 0x0000002404187981 */ /* 0x000162000c1e1b00 */
[----:B------:R-:W-:Y:S01]  /*1800*/  CS2R R26, SRZ ;  /* 0x00000000001a7805 */ /* 0x000fe2000001ff00 */
[----:B------:R-:W-:Y:S06]  /*1810*/  BRA `(.L_x_9890) ;  /* 0x0000000800d47947 */ /* 0x000fec0003800000 */
.L_x_9885:
        /* <DEDUP_REMOVED lines=14> */
.L_x_9899:
[----:B------:R4:W5:Y:S01]  /*1900*/  LDG.E.128 R24, desc[UR36][R4.64] ;  /* 0x0000002404187981 */ /* 0x000962000c1e1d00 */
[----:B------:R-:W-:Y:S05]  /*1910*/  BRA `(.L_x_9890) ;  /* 0x0000000800947947 */ /* 0x000fea0003800000 */
.L_x_9898:
        /* <DEDUP_REMOVED lines=28> */
.L_x_9901:
[----:B------:R-:W2:Y:S01]  /*1ae0*/  LDG.E.U8 R4, desc[UR36][R4.64] ;  /* 0x0000002404047981 */ /* 0x000ea2000c1e1100 */
[----:B------:R-:W-:Y:S01]  /*1af0*/  CS2R R26, SRZ ;  /* 0x00000000001a7805 */ /* 0x000fe2000001ff00 */
        /* <DEDUP_REMOVED lines=14> */
.L_x_9900:
[----:B------:R-:W2:Y:S01]  /*1be0*/  LDG.E.U16 R0, desc[UR36][R4.64] ;  /* 0x0000002404007981 */ /* 0x000ea2000c1e1500 */
[----:B------:R-:W-:Y:S01]  /*1bf0*/  CS2R R26, SRZ ;  /* 0x00000000001a7805 */ /* 0x000fe2000001ff00 */
[----:B--2---:R-:W-:-:S04]  /*1c00*/  IMAD.U32 R0, R0, 0x10000, RZ ;  /* 0x0001000000007824 */ /* 0x004fc800078e00ff */
[----:B------:R-:W-:-:S04]  /*1c10*/  FMUL.FTZ R0, R0, 1 ;  /* 0x3f80000000007820 */ /* 0x000fc80000410000 */
[----:B------:R4:W0:Y:S02]  /*1c20*/  F2F.F64.F32 R24, R0 ;  /* 0x0000000000187310 */ /* 0x0008240000201800 */
[----:B0---4-:R-:W-:Y:S05]  /*1c30*/  BRA `(.L_x_9890) ;  /* 0x0000000400cc7947 */ /* 0x011fea0003800000 */
.L_x_9897:
        /* <DEDUP_REMOVED lines=12> */
.L_x_9904:
        /* <DEDUP_REMOVED lines=22> */
.L_x_9906:
[----:B------:R-:W-:Y:S05]  /*1e60*/  BSYNC.RECONVERGENT B0 ;  /* 0x0000000000007941 */ /* 0x000fea0003800200 */
.L_x_9905:
[----:B------:R-:W-:Y:S01]  /*1e70*/  IMAD.SHL.U32 R0, R0, 0x100000, RZ ;  /* 0x0010000000007824 */ /* 0x000fe200078e00ff */
[----:B------:R-:W-:-:S04]  /*1e80*/  LEA R3, R3, 0x3b800000, 0x17 ;  /* 0x3b80000003037811 */ /* 0x000fc800078eb8ff */
[----:B------:R-:W-:-:S05]  /*1e90*/  LOP3.LUT R0, R3, R0, R7, 0xfe, !PT ;  /* 0x0000000003007212 */ /* 0x000fca00078efe07 */
[----:B------:R-:W-:-:S04]  /*1ea0*/  FMUL.FTZ R0, R0, 1 ;  /* 0x3f80000000007820 */ /* 0x000fc80000410000 */
[----:B------:R4:W0:Y:S02]  /*1eb0*/  F2F.F64.F32 R24, R0 ;  /* 0x0000000000187310 */ /* 0x0008240000201800 */
[----:B0---4-:R-:W-:Y:S05]  /*1ec0*/  BRA `(.L_x_9890) ;  /* 0x0000000400287947 */ /* 0x011fea0003800000 */
.L_x_9903:
        /* <DEDUP_REMOVED lines=22> */
.L_x_9908:
[----:B------:R-:W-:Y:S05]  /*2030*/  BSYNC.RECONVERGENT B0 ;  /* 0x0000000000007941 */ /* 0x000fea0003800200 */
.L_x_9907:
[----:B------:R-:W-:Y:S01]  /*2040*/  IMAD.SHL.U32 R0, R0, 0x200000, RZ ;  /* 0x0020000000007824 */ /* 0x000fe200078e00ff */
[----:B------:R-:W-:-:S04]  /*2050*/  LEA R3, R3, 0x37800000, 0x17 ;  /* 0x3780000003037811 */ /* 0x000fc800078eb8ff */
[----:B------:R-:W-:-:S05]  /*2060*/  LOP3.LUT R0, R3, R0, R7, 0xfe, !PT ;  /* 0x0000000003007212 */ /* 0x000fca00078efe07 */
[----:B------:R-:W-:-:S04]  /*2070*/  FMUL.FTZ R0, R0, 1 ;  /* 0x3f80000000007820 */ /* 0x000fc80000410000 */
[----:B------:R4:W0:Y:S02]  /*2080*/  F2F.F64.F32 R24, R0 ;  /* 0x0000000000187310 */ /* 0x0008240000201800 */
[----:B0---4-:R-:W-:Y:S05]  /*2090*/  BRA `(.L_x_9890) ;  /* 0x0000000000b47947 */ /* 0x011fea0003800000 */
.L_x_9902:
[----:B------:R-:W-:-:S09]  /*20a0*/  UISETP.NE.AND UP0, UPT, UR4, 0x1c, UPT ;  /* 0x0000001c0400788c */ /* 0x000fd2000bf05270 */
[----:B------:R-:W-:Y:S05]  /*20b0*/  BRA.U !UP0, `(.L_x_9909) ;  /* 0x0000000108a07547 */ /* 0x000fea000b800000 */
[----:B------:R-:W-:-:S09]  /*20c0*/  UISETP.NE.AND UP0, UPT, UR4, 0x1d, UPT ;  /* 0x0000001d0400788c */ /* 0x000fd2000bf05270 */
[----:B------:R-:W-:Y:S05]  /*20d0*/  BRA.U !UP0, `(.L_x_9910) ;  /* 0x0000000108887547 */ /* 0x000fea000b800000 */
[----:B------:R-:W-:-:S09]  /*20e0*/  UISETP.NE.AND UP0, UPT, UR4, 0x2c, UPT ;  /* 0x0000002c0400788c */ /* 0x000fd2000bf05270 */
[----:B------:R-:W-:Y:S05]  /*20f0*/  BRA.U UP0, `(.L_x_9889) ;  /* 0x0000000100347547 */ /* 0x000fea000b800000 */
        /* <DEDUP_REMOVED lines=13> */
.L_x_9889:
        /* <DEDUP_REMOVED lines=16> */
.L_x_9911:
[----:B------:R-:W-:Y:S02]  /*22d0*/  CS2R R24, SRZ ;  /* 0x0000000000187805 */ /* 0x000fe4000001ff00 */
[----:B------:R-:W-:Y:S01]  /*22e0*/  CS2R R26, SRZ ;  /* 0x00000000001a7805 */ /* 0x000fe2000001ff00 */
[----:B------:R-:W-:Y:S06]  /*22f0*/  BRA `(.L_x_9890) ;  /* 0x00000000001c7947 */ /* 0x000fec0003800000 */
.L_x_9910:
[----:B------:R-:W2:Y:S01]  /*2300*/  LDG.E.64 R24, desc[UR36][R4.64] ;  /* 0x0000002404187981 */ /* 0x000ea2000c1e1b00 */
[----:B------:R-:W-:Y:S01]  /*2310*/  CS2R R26, SRZ ;  /* 0x00000000001a7805 */ /* 0x000fe2000001ff00 */
[----:B--2---:R-:W1:Y:S02]  /*2320*/  I2F.F64.U64 R24, R24 ;  /* 0x0000001800187312 */ /* 0x004e640000301800 */
[----:B-1----:R-:W-:Y:S05]  /*2330*/  BRA `(.L_x_9890) ;  /* 0x00000000000c7947 */ /* 0x002fea0003800000 */
.L_x_9909:
[----:B------:R-:W2:Y:S01]  /*2340*/  LDG.E R4, desc[UR36][R4.64] ;  /* 0x0000002404047981 */ /* 0x000ea2000c1e1900 */
[----:B------:R-:W-:Y:S01]  /*2350*/  CS2R R26, SRZ ;  /* 0x00000000001a7805 */ /* 0x000fe2000001ff00 */
[----:B--2---:R1:W2:Y:S06]  /*2360*/  I2F.F64.U32 R24, R4 ;  /* 0x0000000400187312 */ /* 0x0042ac0000201800 */
.L_x_9890:
[----:B------:R-:W-:Y:S05]  /*2370*/  BSYNC.RECONVERGENT B7 ;  /* 0x0000000000077941 */ /* 0x000fea0003800200 */
.L_x_9884:
[----:B------:R-:W-:-:S07]  /*2380*/  VIADD R35, R35, 0x80 ;  /* 0x0000008023237836 */ /* 0x000fce0000000000 */
.L_x_9883:
[----:B------:R-:W-:Y:S05]  /*2390*/  BSYNC.RECONVERGENT B6 ;  /* 0x0000000000067941 */ /* 0x000fea0003800200 */
.L_x_9882:
[----:B------:R-:W-:Y:S01]  /*23a0*/  ISETP.GE.AND P0, PT, R35, R32, PT ;  /* 0x000000202300720c */ /* 0x000fe20003f06270 */
[----:B------:R-:W-:Y:S01]  /*23b0*/  BSSY.RECONVERGENT B6, `(.L_x_9912) ;  /* 0x0000117000067945 */ /* 0x000fe20003800200 */
[----:B------:R-:W-:Y:S02]  /*23c0*/  CS2R R18, SRZ ;  /* 0x0000000000127805 */ /* 0x000fe4000001ff00 */
[----:B------:R-:W-:-:S09]  /*23d0*/  CS2R R16, SRZ ;  /* 0x0000000000107805 */ /* 0x000fd2000001ff00 */
        /* <DEDUP_REMOVED lines=23> */
.L_x_9918:
[----:B------:R-:W2:Y:S01]  /*2550*/  LDG.E.U8 R4, desc[UR36][R4.64] ;  /* 0x0000002404047981 */ /* 0x000ea2000c1e1100 */
[----:B------:R-:W-:Y:S01]  /*2560*/  CS2R R18, SRZ ;  /* 0x0000000000127805 */ /* 0x000fe2000001ff00 */
[----:B--2---:R0:W1:Y:S02]  /*2570*/  I2F.F64.U16 R16, R4 ;  /* 0x0000000400107312 */ /* 0x0040640000101800 */
[----:B01----:R-:W-:Y:S05]  /*2580*/  BRA `(.L_x_9920) ;  /* 0x0000000c00dc7947 */ /* 0x003fea0003800000 */
.L_x_9917:
        /* <DEDUP_REMOVED lines=10> */
.L_x_9922:
[----:B------:R-:W2:Y:S01]  /*2630*/  LDG.E R4, desc[UR36][R4.64] ;  /* 0x0000002404047981 */ /* 0x000ea2000c1e1900 */
[----:B------:R-:W-:Y:S01]  /*2640*/  CS2R R18, SRZ ;  /* 0x0000000000127805 */ /* 0x000fe2000001ff00 */
[----:B--2---:R0:W1:Y:S02]  /*2650*/  I2F.F64 R16, R4 ;  /* 0x0000000400107312 */ /* 0x0040640000201c00 */
[----:B01----:R-:W-:Y:S05]  /*2660*/  BRA `(.L_x_9920) ;  /* 0x0000000c00a47947 */ /* 0x003fea0003800000 */
.L_x_9921:
[----:B------:R-:W2:Y:S01]  /*2670*/  LDG.E.U16 R4, desc[UR36][R4.64] ;  /* 0x0000002404047981 */ /* 0x000ea2000c1e1500 */
[----:B------:R-:W-:Y:S01]  /*2680*/  CS2R R18, SRZ ;  /* 0x0000000000127805 */ /* 0x000fe2000001ff00 */
[----:B--2---:R0:W1:Y:S02]  /*2690*/  I2F.F64.S16 R16, R4 ;  /* 0x0000000400107312 */ /* 0x0040640000101c00 */
[----:B01----:R-:W-:Y:S05]  /*26a0*/  BRA `(.L_x_9920) ;  /* 0x0000000c00947947 */ /* 0x003fea0003800000 */
.L_x_9916:
        /* <DEDUP_REMOVED lines=11> */
.L_x_9924:
[----:B------:R-:W2:Y:S01]  /*2760*/  LDG.E.U16 R0, desc[UR36][R4.64] ;  /* 0x0000002404007981 */ /* 0x000ea2000c1e1500 */
[----:B------:R-:W-:Y:S01]  /*2770*/  CS2R R18, SRZ ;  /* 0x0000000000127805 */ /* 0x000fe2000001ff00 */
[----:B--2---:R-:W-:-:S05]  /*2780*/  HADD2.F32 R0, -RZ, R0.H0_H0 ;  /* 0x20000000ff007230 */ /* 0x004fca0000004100 */
[----:B------:R-:W-:-:S04]  /*2790*/  FMUL.FTZ R0, R0, 1 ;  /* 0x3f80000000007820 */ /* 0x000fc80000410000 */
[----:B------:R1:W2:Y:S02]  /*27a0*/  F2F.F64.F32 R16, R0 ;  /* 0x0000000000107310 */ /* 0x0002a40000201800 */
[----:B-12---:R-:W-:Y:S05]  /*27b0*/  BRA `(.L_x_9920) ;  /* 0x0000000c00507947 */ /* 0x006fea0003800000 */
.L_x_9923:
        /* <DEDUP_REMOVED lines=16> */
.L_x_9926:
        /* <DEDUP_REMOVED lines=10> */
[----:B------:R2:W4:Y:S02]  /*2960*/  F2F.F64.F32 R18, R0 ;  /* 0x0000000000127310 */ /* 0x0005240000201800 */
[----:B-12-4-:R-:W-:Y:S05]  /*2970*/  BRA `(.L_x_9920) ;  /* 0x0000000800e07947 */ /* 0x016fea0003800000 */
.L_x_9925:
[----:B------:R0:W5:Y:S01]  /*2980*/  LDG.E.64 R16, desc[UR36][R4.64] ;  /* 0x0000002404107981 */ /* 0x000162000c1e1b00 */
[----:B------:R-:W-:Y:S01]  /*2990*/  CS2R R18, SRZ ;  /* 0x0000000000127805 */ /* 0x000fe2000001ff00 */
[----:B------:R-:W-:Y:S06]  /*29a0*/  BRA `(.L_x_9920) ;  /* 0x0000000800d47947 */ /* 0x000fec0003800000 */
.L_x_9915:
        /* <DEDUP_REMOVED lines=14> */
.L_x_9929:
[----:B------:R1:W5:Y:S01]  /*2a90*/  LDG.E.128 R16, desc[UR36][R4.64] ;  /* 0x0000002404107981 */ /* 0x000362000c1e1d00 */
[----:B------:R-:W-:Y:S05]  /*2aa0*/  BRA `(.L_x_9920) ;  /* 0x0000000800947947 */ /* 0x000fea0003800000 */
.L_x_9928:
        /* <DEDUP_REMOVED lines=28> */
.L_x_9931:
        /* <DEDUP_REMOVED lines=16> */
.L_x_9930:
[----:B------:R-:W2:Y:S01]  /*2d70*/  LDG.E.U16 R0, desc[UR36][R4.64] ;  /* 0x0000002404007981 */ /* 0x000ea2000c1e1500 */
[----:B------:R-:W-:Y:S01]  /*2d80*/  CS2R R18, SRZ ;  /* 0x0000000000127805 */ /* 0x000fe2000001ff00 */
[----:B--2---:R-:W-:-:S04]  /*2d90*/  IMAD.U32 R0, R0, 0x10000, RZ ;  /* 0x0001000000007824 */ /* 0x004fc800078e00ff */
[----:B------:R-:W-:-:S04]  /*2da0*/  FMUL.FTZ R0, R0, 1 ;  /* 0x3f80000000007820 */ /* 0x000fc80000410000 */
[----:B------:R2:W4:Y:S02]  /*2db0*/  F2F.F64.F32 R16, R0 ;  /* 0x0000000000107310 */ /* 0x0005240000201800 */
[----:B--2-4-:R-:W-:Y:S05]  /*2dc0*/  BRA `(.L_x_9920) ;  /* 0x0000000400cc7947 */ /* 0x014fea0003800000 */
.L_x_9927:
        /* <DEDUP_REMOVED lines=10> */
[----:B--2---:R0:W1:Y:S02]  /*2e70*/  I2F.F64.U16 R16, R4 ;  /* 0x0000000400107312 */ /* 0x0040640000101800 */
[----:B01----:R-:W-:Y:S05]  /*2e80*/  BRA `(.L_x_9920) ;  /* 0x00000004009c7947 */ /* 0x003fea0003800000 */
.L_x_9934:
        /* <DEDUP_REMOVED lines=22> */
.L_x_9936:
[----:B------:R-:W-:Y:S05]  /*2ff0*/  BSYNC.RECONVERGENT B0 ;  /* 0x0000000000007941 */ /* 0x000fea0003800200 */
.L_x_9935:
[----:B------:R-:W-:Y:S01]  /*3000*/  IMAD.SHL.U32 R0, R0, 0x100000, RZ ;  /* 0x0010000000007824 */ /* 0x000fe200078e00ff */
[----:B------:R-:W-:-:S04]  /*3010*/  LEA R3, R3, 0x3b800000, 0x17 ;  /* 0x3b80000003037811 */ /* 0x000fc800078eb8ff */
[----:B------:R-:W-:-:S05]  /*3020*/  LOP3.LUT R0, R3, R0, R7, 0xfe, !PT ;  /* 0x0000000003007212 */ /* 0x000fca00078efe07 */
[----:B------:R-:W-:-:S04]  /*3030*/  FMUL.FTZ R0, R0, 1 ;  /* 0x3f80000000007820 */ /* 0x000fc80000410000 */
[----:B------:R0:W1:Y:S02]  /*3040*/  F2F.F64.F32 R16, R0 ;  /* 0x0000000000107310 */ /* 0x0000640000201800 */
[----:B01----:R-:W-:Y:S05]  /*3050*/  BRA `(.L_x_9920) ;  /* 0x0000000400287947 */ /* 0x003fea0003800000 */
.L_x_9933:
        /* <DEDUP_REMOVED lines=22> */
.L_x_9938:
[----:B------:R-:W-:Y:S05]  /*31c0*/  BSYNC.RECONVERGENT B0 ;  /* 0x0000000000007941 */ /* 0x000fea0003800200 */
.L_x_9937:
[----:B------:R-:W-:Y:S01]  /*31d0*/  IMAD.SHL.U32 R0, R0, 0x200000, RZ ;  /* 0x0020000000007824 */ /* 0x000fe200078e00ff */
[----:B------:R-:W-:-:S04]  /*31e0*/  LEA R3, R3, 0x37800000, 0x17 ;  /* 0x3780000003037811 */ /* 0x000fc800078eb8ff */
[----:B------:R-:W-:-:S05]  /*31f0*/  LOP3.LUT R0, R3, R0, R7, 0xfe, !PT ;  /* 0x0000000003007212 */ /* 0x000fca00078efe07 */
[----:B------:R-:W-:-:S04]  /*3200*/  FMUL.FTZ R0, R0, 1 ;  /* 0x3f80000000007820 */ /* 0x000fc80000410000 */
[----:B------:R0:W1:Y:S02]  /*3210*/  F2F.F64.F32 R16, R0 ;  /* 0x0000000000107310 */ /* 0x0000640000201800 */
[----:B01----:R-:W-:Y:S05]  /*3220*/  BRA `(.L_x_9920) ;  /* 0x0000000000b47947 */ /* 0x003fea0003800000 */
.L_x_9932:
        /* <DEDUP_REMOVED lines=19> */
.L_x_9919:
        /* <DEDUP_REMOVED lines=16> */
.L_x_9941:
[----:B------:R-:W-:Y:S02]  /*3460*/  CS2R R16, SRZ ;  /* 0x0000000000107805 */ /* 0x000fe4000001ff00 */
[----:B------:R-:W-:Y:S01]  /*3470*/  CS2R R18, SRZ ;  /* 0x0000000000127805 */ /* 0x000fe2000001ff00 */
[----:B------:R-:W-:Y:S06]  /*3480*/  BRA `(.L_x_9920) ;  /* 0x00000000001c7947 */ /* 0x000fec0003800000 */
.L_x_9940:
[----:B------:R-:W2:Y:S01]  /*3490*/  LDG.E.64 R16, desc[UR36][R4.64] ;  /* 0x0000002404107981 */ /* 0x000ea2000c1e1b00 */
[----:B------:R-:W-:Y:S01]  /*34a0*/  CS2R R18, SRZ ;  /* 0x0000000000127805 */ /* 0x000fe2000001ff00 */
[----:B--2---:R-:W0:Y:S02]  /*34b0*/  I2F.F64.U64 R16, R16 ;  /* 0x0000001000107312 */ /* 0x004e240000301800 */
[----:B0-----:R-:W-:Y:S05]  /*34c0*/  BRA `(.L_x_9920) ;  /* 0x00000000000c7947 */ /* 0x001fea0003800000 */
.L_x_9939:
[----:B------:R-:W2:Y:S01]  /*34d0*/  LDG.E R4, desc[UR36][R4.64] ;  /* 0x0000002404047981 */ /* 0x000ea2000c1e1900 */
[----:B------:R-:W-:Y:S01]  /*34e0*/  CS2R R18, SRZ ;  /* 0x0000000000127805 */ /* 0x000fe2000001ff00 */
[----:B--2---:R2:W4:Y:S06]  /*34f0*/  I2F.F64.U32 R16, R4 ;  /* 0x0000000400107312 */ /* 0x00452c0000201800 */
.L_x_9920:
[----:B------:R-:W-:Y:S05]  /*3500*/  BSYNC.RECONVERGENT B7 ;  /* 0x0000000000077941 */ /* 0x000fea0003800200 */
.L_x_9914:
[----:B------:R-:W-:-:S07]  /*3510*/  VIADD R35, R35, 0x80 ;  /* 0x0000008023237836 */ /* 0x000fce0000000000 */
.L_x_9913:
[----:B------:R-:W-:Y:S05]  /*3520*/  BSYNC.RECONVERGENT B6 ;  /* 0x0000000000067941 */ /* 0x000fea0003800200 */
.L_x_9912:
        /* <DEDUP_REMOVED lines=25> */
.L_x_9947:
[----:B------:R-:W2:Y:S02]  /*36c0*/  LDG.E.U8 R4, desc[UR36][R4.64] ;  /* 0x0000002404047981 */ /* 0x000ea4000c1e1100 */
[----:B--2---:R0:W1:Y:S02]  /*36d0*/  I2F.F64.U16 R20, R4 ;  /* 0x0000000400147312 */ /* 0x0040640000101800 */
[----:B01----:R-:W-:Y:S05]  /*36e0*/  BRA `(.L_x_9943) ;  /* 0x0000000c00987947 */ /* 0x003fea0003800000 */
.L_x_9946:
        /* <DEDUP_REMOVED lines=9> */
.L_x_9950:
[----:B------:R-:W2:Y:S02]  /*3780*/  LDG.E R4, desc[UR36][R4.64] ;  /* 0x0000002404047981 */ /* 0x000ea4000c1e1900 */
[----:B--2---:R0:W1:Y:S02]  /*3790*/  I2F.F64 R20, R4 ;  /* 0x0000000400147312 */ /* 0x0040640000201c00 */
[----:B01----:R-:W-:Y:S05]  /*37a0*/  BRA `(.L_x_9943) ;  /* 0x0000000c00687947 */ /* 0x003fea0003800000 */
.L_x_9949:
[----:B------:R-:W2:Y:S02]  /*37b0*/  LDG.E.U16 R4, desc[UR36][R4.64] ;  /* 0x0000002404047981 */ /* 0x000ea4000c1e1500 */
[----:B--2---:R0:W1:Y:S02]  /*37c0*/  I2F.F64.S16 R20, R4 ;  /* 0x0000000400147312 */ /* 0x0040640000101c00 */
[----:B01----:R-:W-:Y:S05]  /*37d0*/  BRA `(.L_x_9943) ;  /* 0x0000000c005c7947 */ /* 0x003fea0003800000 */
.L_x_9945:
        /* <DEDUP_REMOVED lines=10> */
.L_x_9952:
[----:B------:R-:W2:Y:S02]  /*3880*/  LDG.E.U16 R0, desc[UR36][R4.64] ;  /* 0x0000002404007981 */ /* 0x000ea4000c1e1500 */
[----:B--2---:R-:W-:-:S05]  /*3890*/  HADD2.F32 R0, -RZ, R0.H0_H0 ;  /* 0x20000000ff007230 */ /* 0x004fca0000004100 */
[----:B------:R-:W-:-:S04]  /*38a0*/  FMUL.FTZ R0, R0, 1 ;  /* 0x3f80000000007820 */ /* 0x000fc80000410000 */
[----:B------:R0:W1:Y:S02]  /*38b0*/  F2F.F64.F32 R20, R0 ;  /* 0x0000000000147310 */ /* 0x0000640000201800 */
[----:B01----:R-:W-:Y:S05]  /*38c0*/  BRA `(.L_x_9943) ;  /* 0x0000000c00207947 */ /* 0x003fea0003800000 */
.L_x_9951:
        /* <DEDUP_REMOVED lines=16> */
.L_x_9954:
        /* <DEDUP_REMOVED lines=12> */
.L_x_9953:
[----:B------:R0:W5:Y:S01]  /*3a90*/  LDG.E.64 R20, desc[UR36][R4.64] ;  /* 0x0000002404147981 */ /* 0x000162000c1e1b00 */
[----:B------:R-:W-:Y:S05]  /*3aa0*/  BRA `(.L_x_9943) ;  /* 0x0000000800a87947 */ /* 0x000fea0003800000 */
.L_x_9944:
        /* <DEDUP_REMOVED lines=13> */
.L_x_9957:
[----:B------:R0:W5:Y:S01]  /*3b80*/  LDG.E.128 R20, desc[UR36][R4.64] ;  /* 0x0000002404147981 */ /* 0x000162000c1e1d00 */
[----:B------:R-:W-:Y:S05]  /*3b90*/  BRA `(.L_x_9943) ;  /* 0x00000008006c7947 */ /* 0x000fea0003800000 */
.L_x_9956:
        /* <DEDUP_REMOVED lines=27> */
.L_x_9959:
        /* <DEDUP_REMOVED lines=15> */
.L_x_9958:
[----:B------:R-:W2:Y:S02]  /*3e40*/  LDG.E.U16 R0, desc[UR36][R4.64] ;  /* 0x0000002404007981 */ /* 0x000ea4000c1e1500 */
[----:B--2---:R-:W-:-:S04]  /*3e50*/  IMAD.U32 R0, R0, 0x10000, RZ ;  /* 0x0001000000007824 */ /* 0x004fc800078e00ff */
[----:B------:R-:W-:-:S04]  /*3e60*/  FMUL.FTZ R0, R0, 1 ;  /* 0x3f80000000007820 */ /* 0x000fc80000410000 */
[----:B------:R0:W1:Y:S02]  /*3e70*/  F2F.F64.F32 R20, R0 ;  /* 0x0000000000147310 */ /* 0x0000640000201800 */
[----:B01----:R-:W-:Y:S05]  /*3e80*/  BRA `(.L_x_9943) ;  /* 0x0000000400b07947 */ /* 0x003fea0003800000 */
.L_x_9955:
        /* <DEDUP_REMOVED lines=11> */
.L_x_9962:
        /* <DEDUP_REMOVED lines=21> */
.L_x_9964:
[----:B------:R-:W-:Y:S05]  /*4090*/  BSYNC.RECONVERGENT B0 ;  /* 0x0000000000007941 */ /* 0x000fea0003800200 */
.L_x_9963:
[----:B------:R-:W-:Y:S01]  /*40a0*/  IMAD.SHL.U32 R0, R0, 0x100000, RZ ;  /* 0x0010000000007824 */ /* 0x000fe200078e00ff */
[----:B------:R-:W-:-:S04]  /*40b0*/  LEA R3, R3, 0x3b800000, 0x17 ;  /* 0x3b80000003037811 */ /* 0x000fc800078eb8ff */
[----:B------:R-:W-:-:S05]  /*40c0*/  LOP3.LUT R0, R3, R0, R7, 0xfe, !PT ;  /* 0x0000000003007212 */ /* 0x000fca00078efe07 */
[----:B------:R-:W-:-:S04]  /*40d0*/  FMUL.FTZ R0, R0, 1 ;  /* 0x3f80000000007820 */ /* 0x000fc80000410000 */
[----:B------:R0:W1:Y:S02]  /*40e0*/  F2F.F64.F32 R20, R0 ;  /* 0x0000000000147310 */ /* 0x0000640000201800 */
[----:B01----:R-:W-:Y:S05]  /*40f0*/  BRA `(.L_x_9943) ;  /* 0x0000000400147947 */ /* 0x003fea0003800000 */
.L_x_9961:
        /* <DEDUP_REMOVED lines=21> */
.L_x_9966:
[----:B------:R-:W-:Y:S05]  /*4250*/  BSYNC.RECONVERGENT B0 ;  /* 0x0000000000007941 */ /* 0x000fea0003800200 */
.L_x_9965:
[----:B------:R-:W-:Y:S01]  /*4260*/  IMAD.SHL.U32 R0, R0, 0x200000, RZ ;  /* 0x0020000000007824 */ /* 0x000fe200078e00ff */
[----:B------:R-:W-:-:S04]  /*4270*/  LEA R3, R3, 0x37800000, 0x17 ;  /* 0x3780000003037811 */ /* 0x000fc800078eb8ff */
[----:B------:R-:W-:-:S05]  /*4280*/  LOP3.LUT R0, R3, R0, R7, 0xfe, !PT ;  /* 0x0000000003007212 */ /* 0x000fca00078efe07 */
[----:B------:R-:W-:-:S04]  /*4290*/  FMUL.FTZ R0, R0, 1 ;  /* 0x3f80000000007820 */ /* 0x000fc80000410000 */
[----:B------:R0:W1:Y:S02]  /*42a0*/  F2F.F64.F32 R20, R0 ;  /* 0x0000000000147310 */ /* 0x0000640000201800 */
[----:B01----:R-:W-:Y:S05]  /*42b0*/  BRA `(.L_x_9943) ;  /* 0x0000000000a47947 */ /* 0x003fea0003800000 */
.L_x_9960:
        /* <DEDUP_REMOVED lines=18> */
.L_x_9948:
        /* <DEDUP_REMOVED lines=16> */
.L_x_9969:
[----:B------:R-:W-:Y:S01]  /*44e0*/  CS2R R20, SRZ ;  /* 0x0000000000147805 */ /* 0x000fe2000001ff00 */
[----:B------:R-:W-:Y:S06]  /*44f0*/  BRA `(.L_x_9943) ;  /* 0x0000000000147947 */ /* 0x000fec0003800000 */
.L_x_9968:
[----:B------:R-:W2:Y:S02]  /*4500*/  LDG.E.64 R20, desc[UR36][R4.64] ;  /* 0x0000002404147981 */ /* 0x000ea4000c1e1b00 */
[----:B--2---:R-:W0:Y:S02]  /*4510*/  I2F.F64.U64 R20, R20 ;  /* 0x0000001400147312 */ /* 0x004e240000301800 */
[----:B0-----:R-:W-:Y:S05]  /*4520*/  BRA `(.L_x_9943) ;  /* 0x0000000000087947 */ /* 0x001fea0003800000 */
.L_x_9967:
[----:B------:R-:W2:Y:S02]  /*4530*/  LDG.E R4, desc[UR36][R4.64] ;  /* 0x0000002404047981 */ /* 0x000ea4000c1e1900 */
[----:B--2---:R0:W1:Y:S02]  /*4540*/  I2F.F64.U32 R20, R4 ;  /* 0x0000000400147312 */ /* 0x0040640000201800 */
.L_x_9943:
[----:B------:R-:W-:Y:S05]  /*4550*/  BSYNC.RECONVERGENT B6 ;  /* 0x0000000000067941 */ /* 0x000fea0003800200 */
.L_x_9942:
[----:B------:R-:W-:Y:S01]  /*4560*/  ISETP.GE.AND P0, PT, R33, R32, PT ;  /* 0x000000202100720c */ /* 0x000fe20003f06270 */
[----:B------:R-:W-:Y:S01]  /*4570*/  BSSY.RECONVERGENT B1, `(.L_x_9970) ;  /* 0x0000123000017945 */ /* 0x000fe20003800200 */
[----:B------:R-:W-:Y:S02]  /*4580*/  CS2R R6, SRZ ;  /* 0x0000000000067805 */ /* 0x000fe4000001ff00 */
[----:B012-4-:R-:W-:-:S09]  /*4590*/  CS2R R4, SRZ ;  /* 0x0000000000047805 */ /* 0x017fd2000001ff00 */
[----:B------:R-:W-:Y:S05]  /*45a0*/  @P0 BRA `(.L_x_9971) ;  /* 0x00000010007c0947 */ /* 0x000fea0003800000 */
[----:B-----5:R-:W3:Y:S01]  /*45b0*/  DSETP.NAN.AND P0, PT, R30, R30, PT ;  /* 0x0000001e1e00722a */ /* 0x020ee20003f08000 */
[----:B------:R-:W-:Y:S02]  /*45c0*/  IMAD.MOV.U32 R6, RZ, RZ, 0x0 ;  /* 0x00000000ff067424 */ /* 0x000fe400078e00ff */
[----:B------:R-:W-:Y:S02]  /*45d0*/  IMAD.MOV.U32 R7, RZ, RZ, 0x7ff80000 ;  /* 0x7ff80000ff077424 */ /* 0x000fe400078e00ff */
[----:B------:R-:W-:Y:S02]  /*45e0*/  IMAD.MOV.U32 R4, RZ, RZ, 0x0 ;  /* 0x00000000ff047424 */ /* 0x000fe400078e00ff */
[----:B------:R-:W-:-:S15]  /*45f0*/  IMAD.MOV.U32 R5, RZ, RZ, 0x7ff80000 ;  /* 0x7ff80000ff057424 */ /* 0x000fde00078e00ff */
[----:B------:R-:W-:-:S15]  /*4600*/  NOP ;  /* 0x0000000000007918 */ /* 0x000fde0000000000 */
[----:B------:R-:W-:-:S15]  /*4610*/  NOP ;  /* 0x0000000000007918 */ /* 0x000fde0000000000 */
[----:B------:R-:W-:-:S12]  /*4620*/  NOP ;  /* 0x0000000000007918 */ /* 0x000fd80000000000 */
[----:B---3--:R-:W0:Y:S02]  /*4630*/  DSETP.NAN.OR P0, PT, R28, R28, P0 ;  /* 0x0000001c1c00722a */ /* 0x008e240000708400 */
[----:B0-----:R-:W-:Y:S05]  /*4640*/  @P0 BRA `(.L_x_9971) ;  /* 0x0000001000540947 */ /* 0x001fea0003800000 */
[----:B------:R-:W-:Y:S01]  /*4650*/  DSETP.NEU.AND P0, PT, |R30|, +INF , PT ;  /* 0x7ff000001e00742a */ /* 0x000fe20003f0d200 */
[----:B------:R-:W-:Y:S02]  /*4660*/  IMAD.MOV.U32 R6, RZ, RZ, 0x0 ;  /* 0x00000000ff067424 */ /* 0x000fe400078e00ff */
[----:B------:R-:W-:Y:S02]  /*4670*/  IMAD.MOV.U32 R7, RZ, RZ, 0x7ff80000 ;  /* 0x7ff80000ff077424 */ /* 0x000fe400078e00ff */
[----:B------:R-:W-:Y:S02]  /*4680*/  IMAD.MOV.U32 R4, RZ, RZ, 0x0 ;  /* 0x00000000ff047424 */ /* 0x000fe400078e00ff */
[----:B------:R-:W-:-:S15]  /*4690*/  IMAD.MOV.U32 R5, RZ, RZ, 0x7ff80000 ;  /* 0x7ff80000ff057424 */ /* 0x000fde00078e00ff */
[----:B------:R-:W-:-:S15]  /*46a0*/  NOP ;  /* 0x0000000000007918 */ /* 0x000fde0000000000 */
[----:B------:R-:W-:-:S15]  /*46b0*/  NOP ;  /* 0x0000000000007918 */ /* 0x000fde0000000000 */
[----:B------:R-:W-:-:S12]  /*46c0*/  NOP ;  /* 0x0000000000007918 */ /* 0x000fd80000000000 */
[----:B------:R-:W0:-:S15]  /*46d0*/  DSETP.EQ.AND P1, PT, |R28|, +INF , PT ;  /* 0x7ff000001c00742a */ /* 0x000e1e0003f22200 */
[----:B------:R-:W-:-:S15]  /*46e0*/  NOP ;  /* 0x0000000000007918 */ /* 0x000fde0000000000 */
[----:B------:R-:W-:-:S15]  /*46f0*/  NOP ;  /* 0x0000000000007918 */ /* 0x000fde0000000000 */
[----:B------:R-:W-:-:S15]  /*4700*/  NOP ;  /* 0x0000000000007918 */ /* 0x000fde0000000000 */
[----:B------:R-:W-:-:S04]  /*4710*/  NOP ;  /* 0x0000000000007918 */ /* 0x000fc80000000000 */
[----:B------:R1:W2:Y:S02]  /*4720*/  DADD R8, -RZ, |R28| ;  /* 0x00000000ff087229 */ /* 0x0002a4000000051c */
[----:B012---:R-:W-:Y:S05]  /*4730*/  @!P0 BRA P1, `(.L_x_9971) ;  /* 0x0000001000188947 */ /* 0x007fea0000800000 */
        /* <DEDUP_REMOVED lines=13> */
[----:B------:R-:W0:Y:S01]  /*4810*/  MUFU.RCP64H R5, R9 ;  /* 0x0000000900057308 */ /* 0x000e220000001800 */
[----:B------:R-:W-:Y:S01]  /*4820*/  VIADD R4, R9, 0x300402 ;  /* 0x0030040209047836 */ /* 0x000fe20000000000 */
        /* <DEDUP_REMOVED lines=24> */
[----:B------:R-:W-:Y:S02]  /*49b0*/  LOP3.LUT R10, R9, 0x7fffffff, RZ, 0xc0, !PT ;  /* 0x7fffffff090a7812 */ /* 0x000fe400078ec0ff */
[----:B------:R-:W-:-:S03]  /*49c0*/  MOV R0, 0x49f0 ;  /* 0x000049f000007802 */ /* 0x000fc60000000f00 */
[----:B------:R-:W-:-:S07]  /*49d0*/  VIADD R10, R10, 0xfff00000 ;  /* 0xfff000000a0a7836 */ /* 0x000fce0000000000 */
[----:B------:R-:W-:Y:S05]  /*49e0*/  CALL.REL.NOINC `($__internal_8_$__cuda_sm20_dblrcp_rn_slowpath_v3) ;  /* 0x0000009800c87944 */ /* 0x000fea0003c00000 */
.L_x_9975:
[----:B------:R-:W-:Y:S05]  /*49f0*/  BSYNC.RECONVERGENT B2 ;  /* 0x0000000000027941 */ /* 0x000fea0003800200 */
.L_x_9974:
[----:B------:R-:W0:Y:S01]  /*4a00*/  DADD R10, -RZ, |R30| ;  /* 0x00000000ff0a7229 */ /* 0x000e22000000051e */
[----:B------:R-:W-:Y:S01]  /*4a10*/  IMAD.MOV.U32 R8, RZ, RZ, RZ ;  /* 0x000000ffff087224 */ /* 0x000fe200078e00ff */
[----:B------:R-:W-:Y:S01]  /*4a20*/  MOV R0, 0x4a80 ;  /* 0x00004a8000007802 */ /* 0x000fe20000000f00 */
[----:B0-----:R-:W-:Y:S02]  /*4a30*/  IMAD.MOV.U32 R9, RZ, RZ, R11 ;  /* 0x000000ffff097224 */ /* 0x001fe400078e000b */
[----:B------:R-:W-:Y:S02]  /*4a40*/  IMAD.MOV.U32 R3, RZ, RZ, RZ ;  /* 0x000000ffff037224 */ /* 0x000fe400078e00ff */
[----:B------:R-:W-:Y:S02]  /*4a50*/  IMAD.MOV.U32 R4, RZ, RZ, R12 ;  /* 0x000000ffff047224 */ /* 0x000fe400078e000c */
[----:B------:R-:W-:-:S07]  /*4a60*/  IMAD.MOV.U32 R5, RZ, RZ, R13 ;  /* 0x000000ffff057224 */ /* 0x000fce00078e000d */
[----:B------:R-:W-:Y:S05]  /*4a70*/  CALL.REL.NOINC `($__internal_9_$__cuda_sm20_div_rn_f64_full) ;  /* 0x000000a000207944 */ /* 0x000fea0003c00000 */
[----:B------:R-:W-:Y:S02]  /*4a80*/  IMAD.MOV.U32 R6, RZ, RZ, R8 ;  /* 0x000000ffff067224 */ /* 0x000fe400078e0008 */
[----:B------:R-:W-:Y:S01]  /*4a90*/  IMAD.MOV.U32 R7, RZ, RZ, R15 ;  /* 0x000000ffff077224 */ /* 0x000fe200078e000f */
[----:B------:R-:W-:Y:S06]  /*4aa0*/  BRA `(.L_x_9971) ;  /* 0x0000000c003c7947 */ /* 0x000fec0003800000 */
.L_x_9973:
[----:B------:R-:W0:Y:S01]  /*4ab0*/  MUFU.RCP64H R5, R29 ;  /* 0x0000001d00057308 */ /* 0x000e220000001800 */
        /* <DEDUP_REMOVED lines=43> */
[----:B------:R-:W-:Y:S01]  /*4d70*/  MOV R0, 0x4dc0 ;  /* 0x00004dc000007802 */ /* 0x000fe20000000f00 */
[----:B------:R-:W-:Y:S02]  /*4d80*/  IMAD.MOV.U32 R3, RZ, RZ, R31 ;  /* 0x000000ffff037224 */ /* 0x000fe400078e001f */
[----:B------:R-:W-:Y:S02]  /*4d90*/  IMAD.MOV.U32 R10, RZ, RZ, R28 ;  /* 0x000000ffff0a7224 */ /* 0x000fe400078e001c */
[----:B------:R-:W-:-:S07]  /*4da0*/  IMAD.MOV.U32 R9, RZ, RZ, R29 ;  /* 0x000000ffff097224 */ /* 0x000fce00078e001d */
[----:B------:R-:W-:Y:S05]  /*4db0*/  CALL.REL.NOINC `($__internal_9_$__cuda_sm20_div_rn_f64_full) ;  /* 0x0000009c00507944 */ /* 0x000fea0003c00000 */
[----:B------:R-:W-:Y:S02]  /*4dc0*/  IMAD.MOV.U32 R4, RZ, RZ, R8 ;  /* 0x000000ffff047224 */ /* 0x000fe400078e0008 */
[----:B------:R-:W-:-:S07]  /*4dd0*/  IMAD.MOV.U32 R5, RZ, RZ, R15 ;  /* 0x000000ffff057224 */ /* 0x000fce00078e000f */
.L_x_9977:
[----:B------:R-:W-:Y:S05]  /*4de0*/  BSYNC.RECONVERGENT B2 ;  /* 0x0000000000027941 */ /* 0x000fea0003800200 */
.L_x_9976:
        /* <DEDUP_REMOVED lines=34> */
.L_x_9979:
[----:B------:R-:W-:Y:S05]  /*5010*/  BSYNC.RECONVERGENT B2 ;  /* 0x0000000000027941 */ /* 0x000fea0003800200 */
.L_x_9978:
        /* <DEDUP_REMOVED lines=15> */
[----:B-1----:R2:W0:Y:S02]  /*5110*/  DMUL R6, R8, R12 ;  /* 0x0000000c08067228 */ /* 0x0024240000000000 */
[----:B0-2-4-:R-:W-:Y:S05]  /*5120*/  BRA `(.L_x_9971) ;  /* 0x00000004009c7947 */ /* 0x015fea0003800000 */
.L_x_9972:
        /* <DEDUP_REMOVED lines=51> */
.L_x_9981:
[----:B------:R-:W-:Y:S05]  /*5460*/  BSYNC.RECONVERGENT B2 ;  /* 0x0000000000027941 */ /* 0x000fea0003800200 */
.L_x_9980:
        /* <DEDUP_REMOVED lines=34> */
.L_x_9983:
[----:B------:R-:W-:Y:S05]  /*5690*/  BSYNC.RECONVERGENT B2 ;  /* 0x0000000000027941 */ /* 0x000fea0003800200 */
.L_x_9982:
        /* <DEDUP_REMOVED lines=15> */
[----:B-12---:R0:W1:Y:S02]  /*5790*/  DMUL R6, R8, R12 ;  /* 0x0000000c08067228 */ /* 0x0060640000000000 */
.L_x_9971:
[----:B------:R-:W-:Y:S05]  /*57a0*/  BSYNC.RECONVERGENT B1 ;  /* 0x0000000000017941 */ /* 0x000fea0003800200 */
.L_x_9970:
[----:B------:R-:W-:Y:S01]  /*57b0*/  VIADD R35, R33, 0x80 ;  /* 0x0000008021237836 */ /* 0x000fe20000000000 */
[----:B------:R-:W-:Y:S01]  /*57c0*/  BSSY.RECONVERGENT B1, `(.L_x_9984) ;  /* 0x0000122000017945 */ /* 0x000fe20003800200 */
[----:B-----5:R-:W-:Y:S02]  /*57d0*/  CS2R R30, SRZ ;  /* 0x00000000001e7805 */ /* 0x020fe4000001ff00 */
[----:B---3--:R-:W-:Y:S02]  /*57e0*/  CS2R R28, SRZ ;  /* 0x00000000001c7805 */ /* 0x008fe4000001ff00 */
[----:B------:R-:W-:-:S13]  /*57f0*/  ISETP.GE.AND P0, PT, R35, R32, PT ;  /* 0x000000202300720c */ /* 0x000fda0003f06270 */
[----:B------:R-:W-:Y:S05]  /*5800*/  @P0 BRA `(.L_x_9985) ;  /* 0x0000001000740947 */ /* 0x000fea0003800000 */
[----:B------:R-:W2:Y:S01]  /*5810*/  DSETP.NAN.AND P0, PT, R26, R26, PT ;  /* 0x0000001a1a00722a */ /* 0x000ea20003f08000 */
[----:B------:R-:W-:Y:S02]  /*5820*/  IMAD.MOV.U32 R30, RZ, RZ, 0x0 ;  /* 0x00000000ff1e7424 */ /* 0x000fe400078e00ff */
[----:B------:R-:W-:Y:S02]  /*5830*/  IMAD.MOV.U32 R31, RZ, RZ, 0x7ff80000 ;  /* 0x7ff80000ff1f7424 */ /* 0x000fe400078e00ff */
[----:B------:R-:W-:Y:S02]  /*5840*/  IMAD.MOV.U32 R28, RZ, RZ, 0x0 ;  /* 0x00000000ff1c7424 */ /* 0x000fe400078e00ff */
[----:B------:R-:W-:-:S15]  /*5850*/  IMAD.MOV.U32 R29, RZ, RZ, 0x7ff80000 ;  /* 0x7ff80000ff1d7424 */ /* 0x000fde00078e00ff */
[----:B------:R-:W-:-:S15]  /*5860*/  NOP ;  /* 0x0000000000007918 */ /* 0x000fde0000000000 */
[----:B------:R-:W-:-:S15]  /*5870*/  NOP ;  /* 0x0000000000007918 */ /* 0x000fde0000000000 */
[----:B------:R-:W-:-:S12]  /*5880*/  NOP ;  /* 0x0000000000007918 */ /* 0x000fd80000000000 */
[----:B--2---:R-:W2:Y:S02]  /*5890*/  DSETP.NAN.OR P0, PT, R24, R24, P0 ;  /* 0x000000181800722a */ /* 0x004ea40000708400 */
[----:B--2---:R-:W-:Y:S05]  /*58a0*/  @P0 BRA `(.L_x_9985) ;  /* 0x00000010004c0947 */ /* 0x004fea0003800000 */
        /* <DEDUP_REMOVED lines=8> */
[----:B------:R-:W2:-:S15]  /*5930*/  DSETP.EQ.AND P1, PT, |R24|, +INF , PT ;  /* 0x7ff000001800742a */ /* 0x000e9e0003f22200 */
[----:B------:R-:W-:-:S15]  /*5940*/  NOP ;  /* 0x0000000000007918 */ /* 0x000fde0000000000 */
[----:B------:R-:W-:-:S15]  /*5950*/  NOP ;  /* 0x0000000000007918 */ /* 0x000fde0000000000 */
[----:B------:R-:W-:-:S15]  /*5960*/  NOP ;  /* 0x0000000000007918 */ /* 0x000fde0000000000 */
[----:B------:R-:W-:-:S04]  /*5970*/  NOP ;  /* 0x0000000000007918 */ /* 0x000fc80000000000 */
[----:B0-----:R3:W4:Y:S02]  /*5980*/  DADD R8, -RZ, |R24| ;  /* 0x00000000ff087229 */ /* 0x0017240000000518 */
[----:B--234-:R-:W-:Y:S05]  /*5990*/  @!P0 BRA P1, `(.L_x_9985) ;  /* 0x0000001000108947 */ /* 0x01cfea0000800000 */
        /* <DEDUP_REMOVED lines=61> */
[----:B-1----:R-:W-:Y:S05]  /*5d70*/  CALL.REL.NOINC `($__internal_9_$__cuda_sm20_div_rn_f64_full) ;  /* 0x0000008c00607944 */ /* 0x002fea0003c00000 */
[----:B------:R-:W-:-:S07]  /*5d80*/  IMAD.MOV.U32 R14, RZ, RZ, R8 ;  /* 0x000000ffff0e7224 */ /* 0x000fce00078e0008 */
.L_x_9989:
[----:B------:R-:W-:Y:S05]  /*5d90*/  BSYNC.RECONVERGENT B2 ;  /* 0x0000000000027941 */ /* 0x000fea0003800200 */
.L_x_9988:
        /* <DEDUP_REMOVED lines=28> */
[----:B0-----:R0:W2:Y:S02]  /*5f60*/  DFMA R12, R12, R24, R12 ;  /* 0x000000180c0c722b */ /* 0x0010a4000000000c */
[----:B0-2---:R-:W-:Y:S05]  /*5f70*/  @P0 BRA `(.L_x_9991) ;  /* 0x0000000000100947 */ /* 0x005fea0003800000 */
[----:B------:R-:W-:Y:S02]  /*5f80*/  LOP3.LUT R10, R9, 0x7fffffff, RZ, 0xc0, !PT ;  /* 0x7fffffff090a7812 */ /* 0x000fe400078ec0ff */
[----:B------:R-:W-:-:S03]  /*5f90*/  MOV R0, 0x5fc0 ;  /* 0x00005fc000007802 */ /* 0x000fc60000000f00 */
[----:B------:R-:W-:-:S07]  /*5fa0*/  VIADD R10, R10, 0xfff00000 ;  /* 0xfff000000a0a7836 */ /* 0x000fce0000000000 */
[----:B-1----:R-:W-:Y:S05]  /*5fb0*/  CALL.REL.NOINC `($__internal_8_$__cuda_sm20_dblrcp_rn_slowpath_v3) ;  /* 0x0000008400547944 */ /* 0x002fea0003c00000 */
.L_x_9991:
[----:B------:R-:W-:Y:S05]  /*5fc0*/  BSYNC.RECONVERGENT B2 ;  /* 0x0000000000027941 */ /* 0x000fea0003800200 */
.L_x_9990:
[----:B------:R-:W0:-:S15]  /*5fd0*/  DFMA R28, RZ, R14, 1 ;  /* 0x3ff00000ff1c742b */ /* 0x000e1e000000000e */
[----:B------:R-:W-:-:S15]  /*5fe0*/  NOP ;  /* 0x0000000000007918 */ /* 0x000fde0000000000 */
[----:B------:R-:W-:-:S15]  /*5ff0*/  NOP ;  /* 0x0000000000007918 */ /* 0x000fde0000000000 */
[----:B------:R-:W-:-:S15]  /*6000*/  NOP ;  /* 0x0000000000007918 */ /* 0x000fde0000000000 */
[----:B------:R-:W-:-:S04]  /*6010*/  NOP ;  /* 0x0000000000007918 */ /* 0x000fc80000000000 */
[----:B------:R-:W2:-:S15]  /*6020*/  DADD R14, RZ, -R14 ;  /* 0x00000000ff0e7229 */ /* 0x000e9e000000080e */
        /* <DEDUP_REMOVED lines=9> */
[----:B--2---:R4:W2:Y:S02]  /*60c0*/  DMUL R30, R14, R12 ;  /* 0x0000000c0e1e7228 */ /* 0x0048a40000000000 */
[----:B0-2-4-:R-:W-:Y:S05]  /*60d0*/  BRA `(.L_x_9985) ;  /* 0x0000000800407947 */ /* 0x015fea0003800000 */
.L_x_9987:
        /* <DEDUP_REMOVED lines=30> */
.L_x_9993:
[----:B------:R-:W-:Y:S05]  /*62c0*/  BSYNC.RECONVERGENT B2 ;  /* 0x0000000000027941 */ /* 0x000fea0003800200 */
.L_x_9992:
[----:B------:R-:W0:Y:S01]  /*62d0*/  DADD R10, -RZ, |R26| ;  /* 0x00000000ff0a7229 */ /* 0x000e22000000051a */
[----:B------:R-:W-:Y:S01]  /*62e0*/  IMAD.MOV.U32 R8, RZ, RZ, RZ ;  /* 0x000000ffff087224 */ /* 0x000fe200078e00ff */
[----:B------:R-:W-:Y:S01]  /*62f0*/  MOV R0, 0x6350 ;  /* 0x0000635000007802 */ /* 0x000fe20000000f00 */
[----:B0-----:R-:W-:Y:S02]  /*6300*/  IMAD.MOV.U32 R9, RZ, RZ, R11 ;  /* 0x000000ffff097224 */ /* 0x001fe400078e000b */
[----:B------:R-:W-:Y:S02]  /*6310*/  IMAD.MOV.U32 R3, RZ, RZ, RZ ;  /* 0x000000ffff037224 */ /* 0x000fe400078e00ff */
[----:B------:R-:W-:Y:S02]  /*6320*/  IMAD.MOV.U32 R28, RZ, RZ, R12 ;  /* 0x000000ffff1c7224 */ /* 0x000fe400078e000c */
[----:B------:R-:W-:-:S07]  /*6330*/  IMAD.MOV.U32 R29, RZ, RZ, R13 ;  /* 0x000000ffff1d7224 */ /* 0x000fce00078e000d */
[----:B-1----:R-:W-:Y:S05]  /*6340*/  CALL.REL.NOINC `($__internal_9_$__cuda_sm20_div_rn_f64_full) ;  /* 0x0000008400ec7944 */ /* 0x002fea0003c00000 */
[----:B------:R-:W-:Y:S02]  /*6350*/  IMAD.MOV.U32 R30, RZ, RZ, R8 ;  /* 0x000000ffff1e7224 */ /* 0x000fe400078e0008 */
[----:B------:R-:W-:Y:S01]  /*6360*/  IMAD.MOV.U32 R31, RZ, RZ, R15 ;  /* 0x000000ffff1f7224 */ /* 0x000fe200078e000f */
[----:B------:R-:W-:Y:S06]  /*6370*/  BRA `(.L_x_9985) ;  /* 0x0000000400987947 */ /* 0x000fec0003800000 */
.L_x_9986:
        /* <DEDUP_REMOVED lines=50> */
.L_x_9995:
[----:B------:R-:W-:Y:S05]  /*66a0*/  BSYNC.RECONVERGENT B2 ;  /* 0x0000000000027941 */ /* 0x000fea0003800200 */
.L_x_9994:
        /* <DEDUP_REMOVED lines=34> */
.L_x_9997:
[----:B------:R-:W-:Y:S05]  /*68d0*/  BSYNC.RECONVERGENT B2 ;  /* 0x0000000000027941 */ /* 0x000fea0003800200 */
.L_x_9996:
[----:B------:R-:W0:-:S15]  /*68e0*/  DADD R28, RZ, R14 ;  /* 0x00000000ff1c7229 */ /* 0x000e1e000000000e */
[----:B------:R-:W-:-:S15]  /*68f0*/  NOP ;  /* 0x0000000000007918 */ /* 0x000fde0000000000 */
[----:B------:R-:W-:-:S15]  /*6900*/  NOP ;  /* 0x0000000000007918 */ /* 0x000fde0000000000 */
[----:B------:R-:W-:-:S15]  /*6910*/  NOP ;  /* 0x0000000000007918 */ /* 0x000fde0000000000 */
[----:B------:R-:W-:-:S04]  /*6920*/  NOP ;  /* 0x0000000000007918 */ /* 0x000fc80000000000 */
[----:B------:R-:W2:-:S15]  /*6930*/  DFMA R14, RZ, R14, -1 ;  /* 0xbff00000ff0e742b */ /* 0x000e9e000000000e */
        /* <DEDUP_REMOVED lines=9> */
[----:B--2-4-:R3:W2:Y:S02]  /*69d0*/  DMUL R30, R14, R12 ;  /* 0x0000000c0e1e7228 */ /* 0x0146a40000000000 */
.L_x_9985:
[----:B------:R-:W-:Y:S05]  /*69e0*/  BSYNC.RECONVERGENT B1 ;  /* 0x0000000000017941 */ /* 0x000fea0003800200 */
.L_x_9984:
[----:B------:R-:W-:Y:S01]  /*69f0*/  VIADD R3, R33, 0x100 ;  /* 0x0000010021037836 */ /* 0x000fe20000000000 */
[----:B------:R-:W-:Y:S01]  /*6a00*/  BSSY.RECONVERGENT B1, `(.L_x_9998) ;  /* 0x0000122000017945 */ /* 0x000fe20003800200 */
[----:B------:R-:W-:Y:S02]  /*6a10*/  CS2R R26, SRZ ;  /* 0x00000000001a7805 */ /* 0x000fe4000001ff00 */
[----:B------:R-:W-:Y:S02]  /*6a20*/  CS2R R24, SRZ ;  /* 0x0000000000187805 */ /* 0x000fe4000001ff00 */
[----:B------:R-:W-:-:S13]  /*6a30*/  ISETP.GE.AND P0, PT, R3, R32, PT ;  /* 0x000000200300720c */ /* 0x000fda0003f06270 */
[----:B------:R-:W-:Y:S05]  /*6a40*/  @P0 BRA `(.L_x_9999) ;  /* 0x0000001000740947 */ /* 0x000fea0003800000 */
[----:B------:R-:W4:Y:S01]  /*6a50*/  DSETP.NAN.AND P0, PT, R18, R18, PT ;  /* 0x000000121200722a */ /* 0x000f220003f08000 */
[----:B------:R-:W-:Y:S02]  /*6a60*/  IMAD.MOV.U32 R26, RZ, RZ, 0x0 ;  /* 0x00000000ff1a7424 */ /* 0x000fe400078e00ff */
[----:B------:R-:W-:Y:S02]  /*6a70*/  IMAD.MOV.U32 R27, RZ, RZ, 0x7ff80000 ;  /* 0x7ff80000ff1b7424 */ /* 0x000fe400078e00ff */
[----:B------:R-:W-:Y:S02]  /*6a80*/  IMAD.MOV.U32 R24, RZ, RZ, 0x0 ;  /* 0x00000000ff187424 */ /* 0x000fe400078e00ff */
[----:B------:R-:W-:-:S15]  /*6a90*/  IMAD.MOV.U32 R25, RZ, RZ, 0x7ff80000 ;  /* 0x7ff80000ff197424 */ /* 0x000fde00078e00ff */
[----:B------:R-:W-:-:S15]  /*6aa0*/  NOP ;  /* 0x0000000000007918 */ /* 0x000fde0000000000 */
[----:B------:R-:W-:-:S15]  /*6ab0*/  NOP ;  /* 0x0000000000007918 */ /* 0x000fde0000000000 */
[----:B------:R-:W-:-:S12]  /*6ac0*/  NOP ;  /* 0x0000000000007918 */ /* 0x000fd80000000000 */
[----:B----4-:R-:W4:Y:S02]  /*6ad0*/  DSETP.NAN.OR P0, PT, R16, R16, P0 ;  /* 0x000000101000722a */ /* 0x010f240000708400 */
[----:B----4-:R-:W-:Y:S05]  /*6ae0*/  @P0 BRA `(.L_x_9999) ;  /* 0x00000010004c0947 */ /* 0x010fea0003800000 */
        /* <DEDUP_REMOVED lines=8> */
[----:B------:R-:W4:-:S15]  /*6b70*/  DSETP.EQ.AND P1, PT, |R16|, +INF , PT ;  /* 0x7ff000001000742a */ /* 0x000f1e0003f22200 */
[----:B------:R-:W-:-:S15]  /*6b80*/  NOP ;  /* 0x0000000000007918 */ /* 0x000fde0000000000 */
[----:B------:R-:W-:-:S15]  /*6b90*/  NOP ;  /* 0x0000000000007918 */ /* 0x000fde0000000000 */
[----:B------:R-:W-:-:S15]  /*6ba0*/  NOP ;  /* 0x0000000000007918 */ /* 0x000fde0000000000 */
[----:B------:R-:W-:-:S04]  /*6bb0*/  NOP ;  /* 0x0000000000007918 */ /* 0x000fc80000000000 */
[----:B0-----:R0:W0:Y:S02]  /*6bc0*/  DADD R8, -RZ, |R16| ;  /* 0x00000000ff087229 */ /* 0x0010240000000510 */
[----:B0---4-:R-:W-:Y:S05]  /*6bd0*/  @!P0 BRA P1, `(.L_x_9999) ;  /* 0x0000001000108947 */ /* 0x011fea0000800000 */
        /* <DEDUP_REMOVED lines=61> */
[----:B-12---:R-:W-:Y:S05]  /*6fb0*/  CALL.REL.NOINC `($__internal_9_$__cuda_sm20_div_rn_f64_full) ;  /* 0x0000007800d07944 */ /* 0x006fea0003c00000 */
[----:B------:R-:W-:-:S07]  /*6fc0*/  IMAD.MOV.U32 R14, RZ, RZ, R8 ;  /* 0x000000ffff0e7224 */ /* 0x000fce00078e0008 */
.L_x_10003:
[----:B------:R-:W-:Y:S05]  /*6fd0*/  BSYNC.RECONVERGENT B2 ;  /* 0x0000000000027941 */ /* 0x000fea0003800200 */
.L_x_10002:
        /* <DEDUP_REMOVED lines=28> */
[----:B0-----:R0:W3:Y:S02]  /*71a0*/  DFMA R12, R12, R16, R12 ;  /* 0x000000100c0c722b */ /* 0x0010e4000000000c */
[----:B0--3--:R-:W-:Y:S05]  /*71b0*/  @P0 BRA `(.L_x_10005) ;  /* 0x0000000000100947 */ /* 0x009fea0003800000 */
[----:B------:R-:W-:Y:S02]  /*71c0*/  LOP3.LUT R10, R9, 0x7fffffff, RZ, 0xc0, !PT ;  /* 0x7fffffff090a7812 */ /* 0x000fe400078ec0ff */
[----:B------:R-:W-:-:S03]  /*71d0*/  MOV R0, 0x7200 ;  /* 0x0000720000007802 */ /* 0x000fc60000000f00 */
[----:B------:R-:W-:-:S07]  /*71e0*/  VIADD R10, R10, 0xfff00000 ;  /* 0xfff000000a0a7836 */ /* 0x000fce0000000000 */
[----:B-12---:R-:W-:Y:S05]  /*71f0*/  CALL.REL.NOINC `($__internal_8_$__cuda_sm20_dblrcp_rn_slowpath_v3) ;  /* 0x0000007000c47944 */ /* 0x006fea0003c00000 */
.L_x_10005:
[----:B------:R-:W-:Y:S05]  /*7200*/  BSYNC.RECONVERGENT B2 ;  /* 0x0000000000027941 */ /* 0x000fea0003800200 */
.L_x_10004:
[----:B------:R-:W0:-:S15]  /*7210*/  DFMA R24, RZ, R14, 1 ;  /* 0x3ff00000ff18742b */ /* 0x000e1e000000000e */
[----:B------:R-:W-:-:S15]  /*7220*/  NOP ;  /* 0x0000000000007918 */ /* 0x000fde0000000000 */
[----:B------:R-:W-:-:S15]  /*7230*/  NOP ;  /* 0x0000000000007918 */ /* 0x000fde0000000000 */
[----:B------:R-:W-:-:S15]  /*7240*/  NOP ;  /* 0x0000000000007918 */ /* 0x000fde0000000000 */
[----:B------:R-:W-:-:S04]  /*7250*/  NOP ;  /* 0x0000000000007918 */ /* 0x000fc80000000000 */
[----:B------:R-:W3:-:S15]  /*7260*/  DADD R14, RZ, -R14 ;  /* 0x00000000ff0e7229 */ /* 0x000ede000000080e */
        /* <DEDUP_REMOVED lines=9> */
[----:B---3--:R0:W3:Y:S02]  /*7300*/  DMUL R26, R14, R12 ;  /* 0x0000000c0e1a7228 */ /* 0x0080e40000000000 */
[----:B0--34-:R-:W-:Y:S05]  /*7310*/  BRA `(.L_x_9999) ;  /* 0x0000000800407947 */ /* 0x019fea0003800000 */
.L_x_10001:
[----:B------:R-:W3:Y:S01]  /*7320*/  MUFU.RCP64H R11, R9 ;  /* 0x00000009000b7308 */ /* 0x000ee20000001800 */
[----:B------:R-:W-:Y:S01]  /*7330*/  VIADD R10, R9, 0x300402 ;  /* 0x00300402090a7836 */ /* 0x000fe20000000000 */
[----:B------:R-:W-:Y:S04]  /*7340*/  BSSY.RECONVERGENT B2, `(.L_x_10006) ;  /* 0x000001c000027945 */ /* 0x000fe80003800200 */
[----:B------:R-:W-:Y:S01]  /*7350*/  FSETP.GEU.AND P0, PT, |R10|, 5.8789094863358348022e-39, PT ;  /* 0x004004020a00780b */ /* 0x000fe20003f0e200 */
[----:B---3--:R-:W0:-:S15]  /*7360*/  DFMA R12, R10, -|R16|, 1 ;  /* 0x3ff000000a0c742b */ /* 0x008e1e0000000c10 */
        /* <DEDUP_REMOVED lines=25> */
.L_x_10007:
[----:B------:R-:W-:Y:S05]  /*7500*/  BSYNC.RECONVERGENT B2 ;  /* 0x0000000000027941 */ /* 0x000fea0003800200 */
.L_x_10006:
[----:B------:R-:W0:Y:S01]  /*7510*/  DADD R10, -RZ, |R18| ;  /* 0x00000000ff0a7229 */ /* 0x000e220000000512 */
[----:B------:R-:W-:Y:S01]  /*7520*/  IMAD.MOV.U32 R8, RZ, RZ, RZ ;  /* 0x000000ffff087224 */ /* 0x000fe200078e00ff */
[----:B------:R-:W-:Y:S01]  /*7530*/  MOV R0, 0x7590 ;  /* 0x0000759000007802 */ /* 0x000fe20000000f00 */
[----:B0-----:R-:W-:Y:S02]  /*7540*/  IMAD.MOV.U32 R9, RZ, RZ, R11 ;  /* 0x000000ffff097224 */ /* 0x001fe400078e000b */
[----:B------:R-:W-:Y:S02]  /*7550*/  IMAD.MOV.U32 R3, RZ, RZ, RZ ;  /* 0x000000ffff037224 */ /* 0x000fe400078e00ff */
[----:B------:R-:W-:Y:S02]  /*7560*/  IMAD.MOV.U32 R24, RZ, RZ, R12 ;  /* 0x000000ffff187224 */ /* 0x000fe400078e000c */
[----:B------:R-:W-:-:S07]  /*7570*/  IMAD.MOV.U32 R25, RZ, RZ, R13 ;  /* 0x000000ffff197224 */ /* 0x000fce00078e000d */
[----:B-12---:R-:W-:Y:S05]  /*7580*/  CALL.REL.NOINC `($__internal_9_$__cuda_sm20_div_rn_f64_full) ;  /* 0x00000074005c7944 */ /* 0x006fea0003c00000 */
[----:B------:R-:W-:Y:S02]  /*7590*/  IMAD.MOV.U32 R26, RZ, RZ, R8 ;  /* 0x000000ffff1a7224 */ /* 0x000fe400078e0008 */
[----:B------:R-:W-:Y:S01]  /*75a0*/  IMAD.MOV.U32 R27, RZ, RZ, R15 ;  /* 0x000000ffff1b7224 */ /* 0x000fe200078e000f */
[----:B------:R-:W-:Y:S06]  /*75b0*/  BRA `(.L_x_9999) ;  /* 0x0000000400987947 */ /* 0x000fec0003800000 */
.L_x_10000:
        /* <DEDUP_REMOVED lines=50> */
.L_x_10009:
[----:B------:R-:W-:Y:S05]  /*78e0*/  BSYNC.RECONVERGENT B2 ;  /* 0x0000000000027941 */ /* 0x000fea0003800200 */
.L_x_10008:
        /* <DEDUP_REMOVED lines=34> */
.L_x_10011:
[----:B------:R-:W-:Y:S05]  /*7b10*/  BSYNC.RECONVERGENT B2 ;  /* 0x0000000000027941 */ /* 0x000fea0003800200 */
.L_x_10010:
[----:B------:R-:W0:-:S15]  /*7b20*/  DADD R24, RZ, R14 ;  /* 0x00000000ff187229 */ /* 0x000e1e000000000e */
[----:B------:R-:W-:-:S15]  /*7b30*/  NOP ;  /* 0x0000000000007918 */ /* 0x000fde0000000000 */
[----:B------:R-:W-:-:S15]  /*7b40*/  NOP ;  /* 0x0000000000007918 */ /* 0x000fde0000000000 */
[----:B------:R-:W-:-:S15]  /*7b50*/  NOP ;  /* 0x0000000000007918 */ /* 0x000fde0000000000 */
[----:B------:R-:W-:-:S04]  /*7b60*/  NOP ;  /* 0x0000000000007918 */ /* 0x000fc80000000000 */
[----:B------:R-:W3:-:S15]  /*7b70*/  DFMA R14, RZ, R14, -1 ;  /* 0xbff00000ff0e742b */ /* 0x000ede000000000e */
        /* <DEDUP_REMOVED lines=9> */
[----:B0--3--:R4:W3:Y:S02]  /*7c10*/  DMUL R26, R14, R12 ;  /* 0x0000000c0e1a7228 */ /* 0x0098e40000000000 */
.L_x_9999:
[----:B------:R-:W-:Y:S05]  /*7c20*/  BSYNC.RECONVERGENT B1 ;  /* 0x0000000000017941 */ /* 0x000fea0003800200 */
.L_x_9998:
[----:B------:R-:W-:Y:S01]  /*7c30*/  VIADD R3, R33, 0x180 ;  /* 0x0000018021037836 */ /* 0x000fe20000000000 */
[----:B------:R-:W-:Y:S01]  /*7c40*/  BSSY.RECONVERGENT B1, `(.L_x_10012) ;  /* 0x0000122000017945 */ /* 0x000fe20003800200 */
[----:B------:R-:W-:Y:S02]  /*7c50*/  CS2R R18, SRZ ;  /* 0x0000000000127805 */ /* 0x000fe4000001ff00 */
[----:B------:R-:W-:Y:S02]  /*7c60*/  CS2R R16, SRZ ;  /* 0x0000000000107805 */ /* 0x000fe4000001ff00 */
[----:B------:R-:W-:-:S13]  /*7c70*/  ISETP.GE.AND P0, PT, R3, R32, PT ;  /* 0x000000200300720c */ /* 0x000fda0003f06270 */
[----:B------:R-:W-:Y:S05]  /*7c80*/  @P0 BRA `(.L_x_10013) ;  /* 0x0000001000740947 */ /* 0x000fea0003800000 */
[----:B------:R-:W5:Y:S01]  /*7c90*/  DSETP.NAN.AND P0, PT, R22, R22, PT ;  /* 0x000000161600722a */ /* 0x000f620003f08000 */
[----:B------:R-:W-:Y:S02]  /*7ca0*/  IMAD.MOV.U32 R18, RZ, RZ, 0x0 ;  /* 0x00000000ff127424 */ /* 0x000fe400078e00ff */
[----:B------:R-:W-:Y:S02]  /*7cb0*/  IMAD.MOV.U32 R19, RZ, RZ, 0x7ff80000 ;  /* 0x7ff80000ff137424 */ /* 0x000fe400078e00ff */
[----:B------:R-:W-:Y:S02]  /*7cc0*/  IMAD.MOV.U32 R16, RZ, RZ, 0x0 ;  /* 0x00000000ff107424 */ /* 0x000fe400078e00ff */
[----:B------:R-:W-:-:S15]  /*7cd0*/  IMAD.MOV.U32 R17, RZ, RZ, 0x7ff80000 ;  /* 0x7ff80000ff117424 */ /* 0x000fde00078e00ff */
[----:B------:R-:W-:-:S15]  /*7ce0*/  NOP ;  /* 0x0000000000007918 */ /* 0x000fde0000000000 */
[----:B------:R-:W-:-:S15]  /*7cf0*/  NOP ;  /* 0x0000000000007918 */ /* 0x000fde0000000000 */
[----:B------:R-:W-:-:S12]  /*7d00*/  NOP ;  /* 0x0000000000007918 */ /* 0x000fd80000000000 */
[----:B-----5:R-:W5:Y:S02]  /*7d10*/  DSETP.NAN.OR P0, PT, R20, R20, P0 ;  /* 0x000000141400722a */ /* 0x020f640000708400 */
[----:B-----5:R-:W-:Y:S05]  /*7d20*/  @P0 BRA `(.L_x_10013) ;  /* 0x00000010004c0947 */ /* 0x020fea0003800000 */
        /* <DEDUP_REMOVED lines=8> */
[----:B------:R-:W5:-:S15]  /*7db0*/  DSETP.EQ.AND P1, PT, |R20|, +INF , PT ;  /* 0x7ff000001400742a */ /* 0x000f5e0003f22200 */
[----:B------:R-:W-:-:S15]  /*7dc0*/  NOP ;  /* 0x0000000000007918 */ /* 0x000fde0000000000 */
[----:B------:R-:W-:-:S15]  /*7dd0*/  NOP ;  /* 0x0000000000007918 */ /* 0x000fde0000000000 */
[----:B------:R-:W-:-:S15]  /*7de0*/  NOP ;  /* 0x0000000000007918 */ /* 0x000fde0000000000 */
[----:B------:R-:W-:-:S04]  /*7df0*/  NOP ;  /* 0x0000000000007918 */ /* 0x000fc80000000000 */
[----:B0-----:R0:W0:Y:S02]  /*7e00*/  DADD R8, -RZ, |R20| ;  /* 0x00000000ff087229 */ /* 0x0010240000000514 */
[----:B0----5:R-:W-:Y:S05]  /*7e10*/  @!P0 BRA P1, `(.L_x_10013) ;  /* 0x0000001000108947 */ /* 0x021fea0000800000 */
        /* <DEDUP_REMOVED lines=42> */
[----:B---34-:R-:W0:-:S15]  /*80c0*/  DMUL R14, R8, R22 ;  /* 0x00000016080e7228 */ /* 0x018e1e0000000000 */
        /* <DEDUP_REMOVED lines=20> */
.L_x_10017:
[----:B------:R-:W-:Y:S05]  /*8210*/  BSYNC.RECONVERGENT B2 ;  /* 0x0000000000027941 */ /* 0x000fea0003800200 */
.L_x_10016:
        /* <DEDUP_REMOVED lines=34> */
.L_x_10019:
[----:B------:R-:W-:Y:S05]  /*8440*/  BSYNC.RECONVERGENT B2 ;  /* 0x0000000000027941 */ /* 0x000fea0003800200 */
.L_x_10018:
        /* <DEDUP_REMOVED lines=17> */
.L_x_10015:
[----:B------:R-:W3:Y:S01]  /*8560*/  MUFU.RCP64H R11, R9 ;  /* 0x00000009000b7308 */ /* 0x000ee20000001800 */
[----:B------:R-:W-:Y:S01]  /*8570*/  VIADD R10, R9, 0x300402 ;  /* 0x00300402090a7836 */ /* 0x000fe20000000000 */
[----:B------:R-:W-:Y:S04]  /*8580*/  BSSY.RECONVERGENT B2, `(.L_x_10020) ;  /* 0x000001c000027945 */ /* 0x000fe80003800200 */
[----:B------:R-:W-:Y:S01]  /*8590*/  FSETP.GEU.AND P0, PT, |R10|, 5.8789094863358348022e-39, PT ;  /* 0x004004020a00780b */ /* 0x000fe20003f0e200 */
[----:B---34-:R-:W0:-:S15]  /*85a0*/  DFMA R12, R10, -|R20|, 1 ;  /* 0x3ff000000a0c742b */ /* 0x018e1e0000000c14 */
        /* <DEDUP_REMOVED lines=25> */
.L_x_10021:
[----:B------:R-:W-:Y:S05]  /*8740*/  BSYNC.RECONVERGENT B2 ;  /* 0x0000000000027941 */ /* 0x000fea0003800200 */
.L_x_10020:
        /* <DEDUP_REMOVED lines=11> */
.L_x_10014:
        /* <DEDUP_REMOVED lines=50> */
.L_x_10023:
[----:B------:R-:W-:Y:S05]  /*8b20*/  BSYNC.RECONVERGENT B2 ;  /* 0x0000000000027941 */ /* 0x000fea0003800200 */
.L_x_10022:
        /* <DEDUP_REMOVED lines=34> */
.L_x_10025:
[----:B------:R-:W-:Y:S05]  /*8d50*/  BSYNC.RECONVERGENT B2 ;  /* 0x0000000000027941 */ /* 0x000fea0003800200 */
.L_x_10024:
        /* <DEDUP_REMOVED lines=15> */
[----:B---34-:R0:W3:Y:S02]  /*8e50*/  DMUL R18, R14, R12 ;  /* 0x0000000c0e127228 */ /* 0x0180e40000000000 */
.L_x_10013:
[----:B------:R-:W-:Y:S05]  /*8e60*/  BSYNC.RECONVERGENT B1 ;  /* 0x0000000000017941 */ /* 0x000fea0003800200 */
.L_x_10012:
[----:B------:R-:W0:Y:S01]  /*8e70*/  LDC.U8 R22, c[0x0][0x3a4] ;  /* 0x0000e900ff167b82 */ /* 0x000e220000000000 */
[----:B------:R-:W-:Y:S01]  /*8e80*/  ISETP.GE.AND P0, PT, R33, R32, PT ;  /* 0x000000202100720c */ /* 0x000fe20003f06270 */
[----:B------:R-:W-:Y:S04]  /*8e90*/  BSSY.RECONVERGENT B7, `(.L_x_10026) ;  /* 0x0000414000077945 */ /* 0x000fe80003800200 */
[----:B------:R-:W-:Y:S08]  /*8ea0*/  BSSY.RELIABLE B6, `(.L_x_10027) ;  /* 0x00002c0000067945 */ /* 0x000ff00003800100 */
[----:B------:R-:W-:Y:S05]  /*8eb0*/  @P0 BRA `(.L_x_10028) ;  /* 0x0000002800ec0947 */ /* 0x000fea0003800000 */
[----:B------:R-:W5:Y:S01]  /*8ec0*/  LDCU UR4, c[0x0][0x3a8] ;  /* 0x00007500ff0477ac */ /* 0x000f620008000800 */
[----:B0-----:R-:W0:Y:S01]  /*8ed0*/  LDC.64 R8, c[0x0][0x388] ;  /* 0x0000e200ff087b82 */ /* 0x001e220000000a00 */
        /* <DEDUP_REMOVED lines=16> */
[----:B------:R-:W0:Y:S01]  /*8fe0*/  F2I.F64.TRUNC R5, R4 ;  /* 0x0000000400057311 */ /* 0x000e22000030d100 */
[----:B------:R-:W-:Y:S01]  /*8ff0*/  IMAD.MOV.U32 R33, RZ, RZ, R35 ;  /* 0x000000ffff217224 */ /* 0x000fe200078e0023 */
[----:B0-----:R0:W-:Y:S01]  /*9000*/  STG.E.U8 desc[UR36][R8.64], R5 ;  /* 0x0000000508007986 */ /* 0x0011e2000c101124 */
[----:B------:R-:W-:Y:S05]  /*9010*/  BRA `(.L_x_10034) ;  /* 0x0000001400407947 */ /* 0x000fea0003800000 */
.L_x_10032:
[----:B------:R-:W0:Y:S01]  /*9020*/  F2I.S64.F64.TRUNC R4, R4 ;  /* 0x0000000400047311 */ /* 0x000e22000030d900 */
[----:B------:R-:W-:Y:S02]  /*9030*/  IMAD.MOV.U32 R33, RZ, RZ, R35 ;  /* 0x000000ffff217224 */ /* 0x000fe400078e0023 */
[----:B0-----:R-:W-:-:S05]  /*9040*/  IMAD.MOV.U32 R3, RZ, RZ, R4 ;  /* 0x000000ffff037224 */ /* 0x001fca00078e0004 */
[----:B------:R0:W-:Y:S01]  /*9050*/  STG.E.U8 desc[UR36][R8.64], R3 ;  /* 0x0000000308007986 */ /* 0x0001e2000c101124 */
[----:B------:R-:W-:Y:S05]  /*9060*/  BRA `(.L_x_10034) ;  /* 0x00000014002c7947 */ /* 0x000fea0003800000 */
.L_x_10031:
[----:B------:R-:W-:-:S13]  /*9070*/  ISETP.NE.AND P0, PT, R0, 0x2, PT ;  /* 0x000000020000780c */ /* 0x000fda0003f05270 */
[----:B------:R-:W-:Y:S05]  /*9080*/  @!P0 BRA `(.L_x_10035) ;  /* 0x0000000000308947 */ /* 0x000fea0003800000 */
[----:B------:R-:W-:-:S13]  /*9090*/  ISETP.NE.AND P0, PT, R0, 0x3, PT ;  /* 0x000000030000780c */ /* 0x000fda0003f05270 */
[----:B------:R-:W-:Y:S05]  /*90a0*/  @!P0 BRA `(.L_x_10036) ;  /* 0x0000000000188947 */ /* 0x000fea0003800000 */
[----:B------:R-:W-:-:S13]  /*90b0*/  ISETP.NE.AND P0, PT, R0, 0x4, PT ;  /* 0x000000040000780c */ /* 0x000fda0003f05270 */
[----:B------:R-:W-:Y:S05]  /*90c0*/  @P0 BRA `(.L_x_10033) ;  /* 0x00000010004c0947 */ /* 0x000fea0003800000 */
[----:B------:R-:W0:Y:S01]  /*90d0*/  F2I.S64.F64.TRUNC R4, R4 ;  /* 0x0000000400047311 */ /* 0x000e22000030d900 */
[----:B------:R-:W-:Y:S01]  /*90e0*/  IMAD.MOV.U32 R33, RZ, RZ, R35 ;  /* 0x000000ffff217224 */ /* 0x000fe200078e0023 */
[----:B0-----:R0:W-:Y:S01]  /*90f0*/  STG.E.64 desc[UR36][R8.64], R4 ;  /* 0x0000000408007986 */ /* 0x0011e2000c101b24 */
[----:B------:R-:W-:Y:S05]  /*9100*/  BRA `(.L_x_10034) ;  /* 0x0000001400047947 */ /* 0x000fea0003800000 */
.L_x_10036:
[----:B------:R-:W0:Y:S01]  /*9110*/  F2I.F64.TRUNC R5, R4 ;  /* 0x0000000400057311 */ /* 0x000e22000030d100 */
[----:B------:R-:W-:Y:S01]  /*9120*/  IMAD.MOV.U32 R33, RZ, RZ, R35 ;  /* 0x000000ffff217224 */ /* 0x000fe200078e0023 */
[----:B0-----:R0:W-:Y:S01]  /*9130*/  STG.E desc[UR36][R8.64], R5 ;  /* 0x0000000508007986 */ /* 0x0011e2000c101924 */
[----:B------:R-:W-:Y:S05]  /*9140*/  BRA `(.L_x_10034) ;  /* 0x0000001000f47947 */ /* 0x000fea0003800000 */
.L_x_10035:
[----:B------:R-:W0:Y:S01]  /*9150*/  F2I.F64.TRUNC R5, R4 ;  /* 0x0000000400057311 */ /* 0x000e22000030d100 */
[----:B------:R-:W-:Y:S01]  /*9160*/  IMAD.MOV.U32 R33, RZ, RZ, R35 ;  /* 0x000000ffff217224 */ /* 0x000fe200078e0023 */
[----:B0-----:R0:W-:Y:S01]  /*9170*/  STG.E.U16 desc[UR36][R8.64], R5 ;  /* 0x0000000508007986 */ /* 0x0011e2000c101524 */
[----:B------:R-:W-:Y:S05]  /*9180*/  BRA `(.L_x_10034) ;  /* 0x0000001000e47947 */ /* 0x000fea0003800000 */
.L_x_10030:
        /* <DEDUP_REMOVED lines=14> */
[----:B------:R-:W-:Y:S02]  /*9270*/  IMAD.MOV.U32 R33, RZ, RZ, R35 ;  /* 0x000000ffff217224 */ /* 0x000fe400078e0023 */
[----:B0-----:R-:W-:-:S05]  /*9280*/  @!P0 FMUL R3, R3, 1.175494350822287508e-38 ;  /* 0x0080000003038820 */ /* 0x001fca0000400000 */
[----:B------:R0:W-:Y:S01]  /*9290*/  STG.E desc[UR36][R8.64], R3 ;  /* 0x0000000308007986 */ /* 0x0001e2000c101924 */
[----:B------:R-:W-:Y:S05]  /*92a0*/  BRA `(.L_x_10034) ;  /* 0x00000010009c7947 */ /* 0x000fea0003800000 */
.L_x_10038:
        /* <DEDUP_REMOVED lines=10> */
[----:B------:R-:W-:-:S05]  /*9350*/  F2FP.F16.F32.PACK_AB R0, RZ, R0 ;  /* 0x00000000ff00723e */ /* 0x000fca00000000ff */
[----:B------:R0:W-:Y:S01]  /*9360*/  STG.E.U16 desc[UR36][R8.64], R0 ;  /* 0x0000000008007986 */ /* 0x0001e2000c101524 */
[----:B------:R-:W-:Y:S05]  /*9370*/  BRA `(.L_x_10034) ;  /* 0x0000001000687947 */ /* 0x000fea0003800000 */
.L_x_10037:
        /* <DEDUP_REMOVED lines=15> */
[----:B0-----:R-:W-:-:S15]  /*9470*/  @!P1 FMUL R10, R10, 1.175494350822287508e-38 ;  /* 0x008000000a0a9820 */ /* 0x001fde0000400000 */
[----:B------:R-:W-:-:S15]  /*9480*/  NOP ;  /* 0x0000000000007918 */ /* 0x000fde0000000000 */
[----:B------:R-:W-:-:S15]  /*9490*/  NOP ;  /* 0x0000000000007918 */ /* 0x000fde0000000000 */
[----:B------:R-:W-:-:S15]  /*94a0*/  NOP ;  /* 0x0000000000007918 */ /* 0x000fde0000000000 */
[----:B------:R-:W-:-:S01]  /*94b0*/  NOP ;  /* 0x0000000000007918 */ /* 0x000fc20000000000 */
        /* <DEDUP_REMOVED lines=9> */
.L_x_10040:
        /* <DEDUP_REMOVED lines=24> */
.L_x_10039:
[----:B------:R0:W-:Y:S01]  /*96d0*/  STG.E.64 desc[UR36][R8.64], R4 ;  /* 0x0000000408007986 */ /* 0x0001e2000c101b24 */
[----:B------:R-:W-:Y:S01]  /*96e0*/  IMAD.MOV.U32 R33, RZ, RZ, R35 ;  /* 0x000000ffff217224 */ /* 0x000fe200078e0023 */
[----:B------:R-:W-:Y:S06]  /*96f0*/  BRA `(.L_x_10034) ;  /* 0x0000000c00887947 */ /* 0x000fec0003800000 */
.L_x_10029:
        /* <DEDUP_REMOVED lines=8> */
[----:B-1----:R-:W0:Y:S01]  /*9780*/  DSETP.NEU.AND P0, PT, R6, RZ, PT ;  /* 0x000000ff0600722a */ /* 0x002e220003f0d000 */
[----:B------:R-:W-:-:S15]  /*9790*/  IMAD.MOV.U32 R33, RZ, RZ, R35 ;  /* 0x000000ffff217224 */ /* 0x000fde00078e0023 */
[----:B------:R-:W-:-:S15]  /*97a0*/  NOP ;  /* 0x0000000000007918 */ /* 0x000fde0000000000 */
[----:B------:R-:W-:-:S15]  /*97b0*/  NOP ;  /* 0x0000000000007918 */ /* 0x000fde0000000000 */
[----:B------:R-:W-:-:S15]  /*97c0*/  NOP ;  /* 0x0000000000007918 */ /* 0x000fde0000000000 */
[----:B------:R-:W-:-:S03]  /*97d0*/  NOP ;  /* 0x0000000000007918 */ /* 0x000fc60000000000 */
[----:B0-----:R-:W0:Y:S02]  /*97e0*/  DSETP.NEU.OR P0, PT, R4, RZ, P0 ;  /* 0x000000ff0400722a */ /* 0x001e24000070d400 */
[----:B0-----:R-:W-:-:S05]  /*97f0*/  SEL R3, RZ, 0x1, !P0 ;  /* 0x00000001ff037807 */ /* 0x001fca0004000000 */
[----:B------:R0:W-:Y:S01]  /*9800*/  STG.E.U8 desc[UR36][R8.64], R3 ;  /* 0x0000000308007986 */ /* 0x0001e2000c101124 */
[----:B------:R-:W-:Y:S05]  /*9810*/  BRA `(.L_x_10034) ;  /* 0x0000000c00407947 */ /* 0x000fea0003800000 */
.L_x_10043:
[----:B-1----:R0:W-:Y:S01]  /*9820*/  STG.E.128 desc[UR36][R8.64], R4 ;  /* 0x0000000408007986 */ /* 0x0021e2000c101d24 */
[----:B------:R-:W-:Y:S01]  /*9830*/  IMAD.MOV.U32 R33, RZ, RZ, R35 ;  /* 0x000000ffff217224 */ /* 0x000fe200078e0023 */
[----:B------:R-:W-:Y:S06]  /*9840*/  BRA `(.L_x_10034) ;  /* 0x0000000c00347947 */ /* 0x000fec0003800000 */
.L_x_10042:
        /* <DEDUP_REMOVED lines=17> */
[----:B-1----:R-:W-:Y:S02]  /*9960*/  LOP3.LUT R6, R10, 0x7fffffff, RZ, 0xc0, !PT ;  /* 0x7fffffff0a067812 */ /* 0x002fe400078ec0ff */
        /* <DEDUP_REMOVED lines=9> */
.L_x_10047:
[----:B------:R-:W-:Y:S05]  /*9a00*/  BSYNC.RECONVERGENT B0 ;  /* 0x0000000000007941 */ /* 0x000fea0003800200 */
.L_x_10046:
[----:B------:R-:W-:Y:S01]  /*9a10*/  LOP3.LUT R7, R0, 0x80, R7, 0xf8, !PT ;  /* 0x0000008000077812 */ /* 0x000fe200078ef807 */
[----:B------:R-:W-:-:S04]  /*9a20*/  IMAD.MOV.U32 R33, RZ, RZ, R35 ;  /* 0x000000ffff217224 */ /* 0x000fc800078e0023 */
[----:B------:R0:W-:Y:S01]  /*9a30*/  STG.E.U8 desc[UR36][R8.64], R7 ;  /* 0x0000000708007986 */ /* 0x0001e2000c101124 */
[----:B------:R-:W-:Y:S05]  /*9a40*/  BRA `(.L_x_10034) ;  /* 0x0000000800b47947 */ /* 0x000fea0003800000 */
.L_x_10045:
        /* <DEDUP_REMOVED lines=10> */
[----:B-1----:R-:W-:Y:S02]  /*9af0*/  LOP3.LUT R6, R10, 0x7fffffff, RZ, 0xc0, !PT ;  /* 0x7fffffff0a067812 */ /* 0x002fe400078ec0ff */
        /* <DEDUP_REMOVED lines=12> */
.L_x_10049:
[----:B------:R-:W-:Y:S05]  /*9bc0*/  BSYNC.RECONVERGENT B0 ;  /* 0x0000000000007941 */ /* 0x000fea0003800200 */
.L_x_10048:
[----:B------:R-:W-:Y:S01]  /*9bd0*/  LOP3.LUT R7, R0, 0x80, R7, 0xf8, !PT ;  /* 0x0000008000077812 */ /* 0x000fe200078ef807 */
[----:B------:R-:W-:-:S04]  /*9be0*/  IMAD.MOV.U32 R33, RZ, RZ, R35 ;  /* 0x000000ffff217224 */ /* 0x000fc800078e0023 */
[----:B------:R0:W-:Y:S01]  /*9bf0*/  STG.E.U8 desc[UR36][R8.64], R7 ;  /* 0x0000000708007986 */ /* 0x0001e2000c101124 */
[----:B------:R-:W-:Y:S05]  /*9c00*/  BRA `(.L_x_10034) ;  /* 0x0000000800447947 */ /* 0x000fea0003800000 */
.L_x_10044:
        /* <DEDUP_REMOVED lines=10> */
[----:B------:R-:W-:-:S05]  /*9cb0*/  F2FP.BF16.F32.PACK_AB R0, RZ, R0 ;  /* 0x00000000ff00723e */ /* 0x000fca00000010ff */
[----:B------:R0:W-:Y:S01]  /*9cc0*/  STG.E.U16 desc[UR36][R8.64], R0 ;  /* 0x0000000008007986 */ /* 0x0001e2000c101524 */
[----:B------:R-:W-:Y:S05]  /*9cd0*/  BRA `(.L_x_10034) ;  /* 0x0000000800107947 */ /* 0x000fea0003800000 */
.L_x_10041:
        /* <DEDUP_REMOVED lines=8> */
[----:B------:R-:W0:Y:S01]  /*9d60*/  F2I.U32.F64.TRUNC R5, R4 ;  /* 0x0000000400057311 */ /* 0x000e22000030d000 */
[----:B------:R-:W-:Y:S01]  /*9d70*/  IMAD.MOV.U32 R33, RZ, RZ, R35 ;  /* 0x000000ffff217224 */ /* 0x000fe200078e0023 */
[----:B0-----:R0:W-:Y:S01]  /*9d80*/  STG.E.U16 desc[UR36][R8.64], R5 ;  /* 0x0000000508007986 */ /* 0x0011e2000c101524 */
[----:B------:R-:W-:Y:S05]  /*9d90*/  BRA `(.L_x_10034) ;  /* 0x0000000400e07947 */ /* 0x000fea0003800000 */
.L_x_10052:
[----:B------:R-:W-:Y:S01]  /*9da0*/  UMOV UR4, 0xf0000000 ;  /* 0xf000000000047882 */ /* 0x000fe20000000000 */
[----:B------:R-:W-:Y:S01]  /*9db0*/  UMOV UR5, 0x380fffff ;  /* 0x380fffff00057882 */ /* 0x000fe20000000000 */
[----:B-1----:R-:W0:-:S15]  /*9dc0*/  F2F.F32.F64 R7, R4 ;  /* 0x0000000400077310 */ /* 0x002e1e0000301000 */
        /* <DEDUP_REMOVED lines=18> */
.L_x_10055:
[----:B------:R-:W-:-:S04]  /*9ef0*/  SHF.R.U32.HI R0, RZ, 0x14, R7 ;  /* 0x00000014ff007819 */ /* 0x000fc80000011607 */
[----:B------:R-:W-:-:S04]  /*9f00*/  LOP3.LUT R0, R0, 0x1, RZ, 0xc0, !PT ;  /* 0x0000000100007812 */ /* 0x000fc800078ec0ff */
[----:B------:R-:W-:-:S04]  /*9f10*/  IADD3 R0, PT, PT, R7, 0x487ffff, R0 ;  /* 0x0487ffff07007810 */ /* 0x000fc80007ffe000 */
[----:B------:R-:W-:-:S04]  /*9f20*/  SHF.R.U32.HI R0, RZ, 0x14, R0 ;  /* 0x00000014ff007819 */ /* 0x000fc80000011600 */
[----:B------:R-:W-:-:S07]  /*9f30*/  LOP3.LUT R3, R0, 0xff, RZ, 0xc0, !PT ;  /* 0x000000ff00037812 */ /* 0x000fce00078ec0ff */
.L_x_10056:
[----:B------:R-:W-:-:S04]  /*9f40*/  SHF.R.U32.HI R0, RZ, 0x18, R7 ;  /* 0x00000018ff007819 */ /* 0x000fc80000011607 */
[----:B------:R-:W-:-:S07]  /*9f50*/  LOP3.LUT R0, R3, 0x80, R0, 0xf8, !PT ;  /* 0x0000008003007812 */ /* 0x000fce00078ef800 */
.L_x_10054:
[----:B------:R-:W-:Y:S05]  /*9f60*/  BSYNC.RECONVERGENT B0 ;  /* 0x0000000000007941 */ /* 0x000fea0003800200 */
.L_x_10053:
[----:B------:R0:W-:Y:S01]  /*9f70*/  STG.E.U8 desc[UR36][R8.64], R0 ;  /* 0x0000000008007986 */ /* 0x0001e2000c101124 */
[----:B------:R-:W-:Y:S01]  /*9f80*/  IMAD.MOV.U32 R33, RZ, RZ, R35 ;  /* 0x000000ffff217224 */ /* 0x000fe200078e0023 */
[----:B------:R-:W-:Y:S06]  /*9f90*/  BRA `(.L_x_10034) ;  /* 0x0000000400607947 */ /* 0x000fec0003800000 */
.L_x_10051:
        /* <DEDUP_REMOVED lines=21> */
.L_x_10059:
[----:B------:R-:W-:-:S04]  /*a0f0*/  SHF.R.U32.HI R0, RZ, 0x15, R7 ;  /* 0x00000015ff007819 */ /* 0x000fc80000011607 */
[----:B------:R-:W-:-:S04]  /*a100*/  LOP3.LUT R0, R0, 0x1, RZ, 0xc0, !PT ;  /* 0x0000000100007812 */ /* 0x000fc800078ec0ff */
[----:B------:R-:W-:-:S04]  /*a110*/  IADD3 R0, PT, PT, R7, 0x88fffff, R0 ;  /* 0x088fffff07007810 */ /* 0x000fc80007ffe000 */
[----:B------:R-:W-:-:S04]  /*a120*/  SHF.R.U32.HI R0, RZ, 0x15, R0 ;  /* 0x00000015ff007819 */ /* 0x000fc80000011600 */
[----:B------:R-:W-:-:S07]  /*a130*/  LOP3.LUT R3, R0, 0xff, RZ, 0xc0, !PT ;  /* 0x000000ff00037812 */ /* 0x000fce00078ec0ff */
.L_x_10060:
[----:B------:R-:W-:-:S04]  /*a140*/  SHF.R.U32.HI R0, RZ, 0x18, R7 ;  /* 0x00000018ff007819 */ /* 0x000fc80000011607 */
[----:B------:R-:W-:-:S07]  /*a150*/  LOP3.LUT R0, R3, 0x80, R0, 0xf8, !PT ;  /* 0x0000008003007812 */ /* 0x000fce00078ef800 */
.L_x_10058:
[----:B------:R-:W-:Y:S05]  /*a160*/  BSYNC.RECONVERGENT B0 ;  /* 0x0000000000007941 */ /* 0x000fea0003800200 */
.L_x_10057:
[----:B------:R0:W-:Y:S01]  /*a170*/  STG.E.U8 desc[UR36][R8.64], R0 ;  /* 0x0000000008007986 */ /* 0x0001e2000c101124 */
[----:B------:R-:W-:Y:S01]  /*a180*/  IMAD.MOV.U32 R33, RZ, RZ, R35 ;  /* 0x000000ffff217224 */ /* 0x000fe200078e0023 */
[----:B------:R-:W-:Y:S06]  /*a190*/  BRA `(.L_x_10034) ;  /* 0x0000000000e07947 */ /* 0x000fec0003800000 */
.L_x_10050:
[----:B------:R-:W-:-:S13]  /*a1a0*/  ISETP.NE.AND P0, PT, R0, 0x1c, PT ;  /* 0x0000001c0000780c */ /* 0x000fda0003f05270 */
[----:B------:R-:W-:Y:S05]  /*a1b0*/  @!P0 BRA `(.L_x_10061) ;  /* 0x0000000000cc8947 */ /* 0x000fea0003800000 */
[----:B------:R-:W-:-:S13]  /*a1c0*/  ISETP.NE.AND P0, PT, R0, 0x1d, PT ;  /* 0x0000001d0000780c */ /* 0x000fda0003f05270 */
[----:B------:R-:W-:Y:S05]  /*a1d0*/  @!P0 BRA `(.L_x_10062) ;  /* 0x0000000000b48947 */ /* 0x000fea0003800000 */
[----:B------:R-:W-:-:S13]  /*a1e0*/  ISETP.NE.AND P0, PT, R0, 0x2c, PT ;  /* 0x0000002c0000780c */ /* 0x000fda0003f05270 */
[----:B------:R-:W-:Y:S05]  /*a1f0*/  @!P0 BRA `(.L_x_10063) ;  /* 0x0000000000488947 */ /* 0x000fea0003800000 */
.L_x_10033:
[----:B---34-:R-:W-:Y:S01]  /*a200*/  MOV R14, 0x0 ;  /* 0x00000000000e7802 */ /* 0x018fe20000000f00 */
        /* <DEDUP_REMOVED lines=15> */
.L_x_10064:
[----:B------:R-:W-:Y:S01]  /*a300*/  IMAD.MOV.U32 R33, RZ, RZ, R35 ;  /* 0x000000ffff217224 */ /* 0x000fe200078e0023 */
[----:B------:R-:W-:Y:S06]  /*a310*/  BRA `(.L_x_10034) ;  /* 0x0000000000807947 */ /* 0x000fec0003800000 */
.L_x_10063:
        /* <DEDUP_REMOVED lines=10> */
[----:B-1----:R-:W-:-:S04]  /*a3c0*/  SHF.R.U32.HI R6, RZ, 0x17, R10 ;  /* 0x00000017ff067819 */ /* 0x002fc8000001160a */
        /* <DEDUP_REMOVED lines=14> */
.L_x_10062:
[----:B------:R-:W0:Y:S01]  /*a4b0*/  F2I.U64.F64.TRUNC R4, R4 ;  /* 0x0000000400047311 */ /* 0x000e22000030d800 */
[----:B------:R-:W-:Y:S01]  /*a4c0*/  IMAD.MOV.U32 R33, RZ, RZ, R35 ;  /* 0x000000ffff217224 */ /* 0x000fe200078e0023 */
[----:B0-----:R0:W-:Y:S01]  /*a4d0*/  STG.E.64 desc[UR36][R8.64], R4 ;  /* 0x0000000408007986 */ /* 0x0011e2000c101b24 */
[----:B------:R-:W-:Y:S05]  /*a4e0*/  BRA `(.L_x_10034) ;  /* 0x00000000000c7947 */ /* 0x000fea0003800000 */
.L_x_10061:
[----:B------:R-:W0:Y:S01]  /*a4f0*/  F2I.U32.F64.TRUNC R5, R4 ;  /* 0x0000000400057311 */ /* 0x000e22000030d000 */
[----:B------:R-:W-:Y:S01]  /*a500*/  IMAD.MOV.U32 R33, RZ, RZ, R35 ;  /* 0x000000ffff217224 */ /* 0x000fe200078e0023 */
[----:B0-----:R0:W-:Y:S06]  /*a510*/  STG.E desc[UR36][R8.64], R5 ;  /* 0x0000000508007986 */ /* 0x0011ec000c101924 */
.L_x_10034:
[----:B------:R-:W-:-:S13]  /*a520*/  ISETP.GE.AND P0, PT, R33, R32, PT ;  /* 0x000000202100720c */ /* 0x000fda0003f06270 */
[----:B------:R-:W-:Y:S05]  /*a530*/  @P0 BREAK.RELIABLE B6 ;  /* 0x0000000000060942 */ /* 0x000fea0003800100 */
[----:B------:R-:W-:Y:S05]  /*a540*/  @P0 BRA `(.L_x_10065) ;  /* 0x0000002800a00947 */ /* 0x000fea0003800000 */
[----:B------:R-:W5:Y:S01]  /*a550*/  LDCU UR4, c[0x0][0x3a8] ;  /* 0x00007500ff0477ac */ /* 0x000f620008000800 */
[----:B0-----:R-:W0:Y:S01]  /*a560*/  LDC.64 R4, c[0x0][0x388] ;  /* 0x0000e200ff047b82 */ /* 0x001e220000000a00 */
[----:B------:R-:W-:Y:S01]  /*a570*/  IMAD R0, R2, 0x200, R33 ;  /* 0x0000020002007824 */ /* 0x000fe200078e0221 */
[----:B-1----:R-:W-:-:S03]  /*a580*/  PRMT R6, R22, 0x9910, RZ ;  /* 0x0000991016067816 */ /* 0x002fc600000000ff */
        /* <DEDUP_REMOVED lines=17> */
.L_x_10069:
[----:B------:R-:W0:Y:S02]  /*a6a0*/  F2I.S64.F64.TRUNC R28, R28 ;  /* 0x0000001c001c7311 */ /* 0x000e24000030d900 */
[----:B0-----:R-:W-:-:S05]  /*a6b0*/  IMAD.MOV.U32 R3, RZ, RZ, R28 ;  /* 0x000000ffff037224 */ /* 0x001fca00078e001c */
[----:B------:R0:W-:Y:S01]  /*a6c0*/  STG.E.U8 desc[UR36][R4.64], R3 ;  /* 0x0000000304007986 */ /* 0x0001e2000c101124 */
[----:B------:R-:W-:Y:S05]  /*a6d0*/  BRA `(.L_x_10071) ;  /* 0x0000001000e07947 */ /* 0x000fea0003800000 */
.L_x_10068:
        /* <DEDUP_REMOVED lines=9> */
.L_x_10073:
[----:B------:R-:W0:Y:S02]  /*a770*/  F2I.F64.TRUNC R29, R28 ;  /* 0x0000001c001d7311 */ /* 0x000e24000030d100 */
[----:B0-----:R0:W-:Y:S01]  /*a780*/  STG.E desc[UR36][R4.64], R29 ;  /* 0x0000001d04007986 */ /* 0x0011e2000c101924 */
[----:B------:R-:W-:Y:S05]  /*a790*/  BRA `(.L_x_10071) ;  /* 0x0000001000b07947 */ /* 0x000fea0003800000 */
.L_x_10072:
[----:B------:R-:W0:Y:S02]  /*a7a0*/  F2I.F64.TRUNC R29, R28 ;  /* 0x0000001c001d7311 */ /* 0x000e24000030d100 */
[----:B0-----:R0:W-:Y:S01]  /*a7b0*/  STG.E.U16 desc[UR36][R4.64], R29 ;  /* 0x0000001d04007986 */ /* 0x0011e2000c101524 */
[----:B------:R-:W-:Y:S05]  /*a7c0*/  BRA `(.L_x_10071) ;  /* 0x0000001000a47947 */ /* 0x000fea0003800000 */
.L_x_10067:
        /* <DEDUP_REMOVED lines=17> */
.L_x_10075:
        /* <DEDUP_REMOVED lines=12> */
.L_x_10074:
        /* <DEDUP_REMOVED lines=19> */
[----:B--2---:R-:W0:-:S15]  /*aad0*/  F2F.F32.F64 R7, R30 ;  /* 0x0000001e00077310 */ /* 0x004e1e0000301000 */
        /* <DEDUP_REMOVED lines=8> */
.L_x_10077:
        /* <DEDUP_REMOVED lines=23> */
.L_x_10076:
[----:B------:R0:W-:Y:S01]  /*acd0*/  STG.E.64 desc[UR36][R4.64], R28 ;  /* 0x0000001c04007986 */ /* 0x0001e2000c101b24 */
[----:B------:R-:W-:Y:S05]  /*ace0*/  BRA `(.L_x_10071) ;  /* 0x0000000c005c7947 */ /* 0x000fea0003800000 */
.L_x_10066:
        /* <DEDUP_REMOVED lines=13> */
.L_x_10081:
        /* <DEDUP_REMOVED lines=26> */
.L_x_10084:
[----:B------:R-:W-:-:S04]  /*af60*/  SHF.R.U32.HI R3, RZ, 0x18, R7 ;  /* 0x00000018ff037819 */ /* 0x000fc80000011607 */
[----:B------:R-:W-:-:S07]  /*af70*/  LOP3.LUT R0, R0, 0x80, R3, 0xf8, !PT ;  /* 0x0000008000007812 */ /* 0x000fce00078ef803 */
.L_x_10083:
[----:B------:R-:W-:Y:S05]  /*af80*/  BSYNC.RECONVERGENT B0 ;  /* 0x0000000000007941 */ /* 0x000fea0003800200 */
.L_x_10082:
[----:B------:R0:W-:Y:S01]  /*af90*/  STG.E.U8 desc[UR36][R4.64], R0 ;  /* 0x0000000004007986 */ /* 0x0001e2000c101124 */
[----:B------:R-:W-:Y:S05]  /*afa0*/  BRA `(.L_x_10071) ;  /* 0x0000000800ac7947 */ /* 0x000fea0003800000 */
.L_x_10080:
        /* <DEDUP_REMOVED lines=26> */
.L_x_10087:
[----:B------:R-:W-:-:S04]  /*b150*/  SHF.R.U32.HI R3, RZ, 0x18, R7 ;  /* 0x00000018ff037819 */ /* 0x000fc80000011607 */
[----:B------:R-:W-:-:S07]  /*b160*/  LOP3.LUT R0, R0, 0x80, R3, 0xf8, !PT ;  /* 0x0000008000007812 */ /* 0x000fce00078ef803 */
.L_x_10086:
[----:B------:R-:W-:Y:S05]  /*b170*/  BSYNC.RECONVERGENT B0 ;  /* 0x0000000000007941 */ /* 0x000fea0003800200 */
.L_x_10085:
[----:B------:R0:W-:Y:S01]  /*b180*/  STG.E.U8 desc[UR36][R4.64], R0 ;  /* 0x0000000004007986 */ /* 0x0001e2000c101124 */
[----:B------:R-:W-:Y:S05]  /*b190*/  BRA `(.L_x_10071) ;  /* 0x0000000800307947 */ /* 0x000fea0003800000 */
.L_x_10079:
        /* <DEDUP_REMOVED lines=30> */
.L_x_10089:
[----:B------:R-:W0:Y:S02]  /*b380*/  F2I.U64.F64.TRUNC R28, R28 ;  /* 0x0000001c001c7311 */ /* 0x000e24000030d800 */
[----:B0-----:R0:W-:Y:S01]  /*b390*/  STG.E.64 desc[UR36][R4.64], R28 ;  /* 0x0000001c04007986 */ /* 0x0011e2000c101b24 */
[----:B------:R-:W-:Y:S05]  /*b3a0*/  BRA `(.L_x_10071) ;  /* 0x0000000400ac7947 */ /* 0x000fea0003800000 */
.L_x_10088:
[----:B------:R-:W0:Y:S02]  /*b3b0*/  F2I.U32.F64.TRUNC R29, R28 ;  /* 0x0000001c001d7311 */ /* 0x000e24000030d000 */
[----:B0-----:R0:W-:Y:S01]  /*b3c0*/  STG.E desc[UR36][R4.64], R29 ;  /* 0x0000001d04007986 */ /* 0x0011e2000c101924 */
[----:B------:R-:W-:Y:S05]  /*b3d0*/  BRA `(.L_x_10071) ;  /* 0x0000000400a07947 */ /* 0x000fea0003800000 */
.L_x_10078:
[----:B------:R-:W-:-:S13]  /*b3e0*/  ISETP.GT.AND P0, PT, R0, 0xe, PT ;  /* 0x0000000e0000780c */ /* 0x000fda0003f04270 */
[----:B------:R-:W-:Y:S05]  /*b3f0*/  @P0 BRA `(.L_x_10090) ;  /* 0x00000000003c0947 */ /* 0x000fea0003800000 */
[----:B------:R-:W-:-:S13]  /*b400*/  ISETP.NE.AND P0, PT, R0, 0xa, PT ;  /* 0x0000000a0000780c */ /* 0x000fda0003f05270 */
[----:B------:R-:W-:Y:S05]  /*b410*/  @!P0 BRA `(.L_x_10091) ;  /* 0x00000000002c8947 */ /* 0x000fea0003800000 */
[----:B------:R-:W-:-:S13]  /*b420*/  ISETP.NE.AND P0, PT, R0, 0xb, PT ;  /* 0x0000000b0000780c */ /* 0x000fda0003f05270 */
[----:B------:R-:W-:Y:S05]  /*b430*/  @P0 BRA `(.L_x_10070) ;  /* 0x0000000000440947 */ /* 0x000fea0003800000 */
[----:B--2---:R-:W0:-:S15]  /*b440*/  DSETP.NEU.AND P0, PT, R30, RZ, PT ;  /* 0x000000ff1e00722a */ /* 0x004e1e0003f0d000 */
        /* <DEDUP_REMOVED lines=8> */
.L_x_10091:
[----:B--2---:R0:W-:Y:S01]  /*b4d0*/  STG.E.128 desc[UR36][R4.64], R28 ;  /* 0x0000001c04007986 */ /* 0x0041e2000c101d24 */
[----:B------:R-:W-:Y:S05]  /*b4e0*/  BRA `(.L_x_10071) ;  /* 0x00000004005c7947 */ /* 0x000fea0003800000 */
.L_x_10090:
[----:B------:R-:W-:-:S13]  /*b4f0*/  ISETP.NE.AND P0, PT, R0, 0xf, PT ;  /* 0x0000000f0000780c */ /* 0x000fda0003f05270 */
[----:B------:R-:W-:Y:S05]  /*b500*/  @!P0 BRA `(.L_x_10092) ;  /* 0x0000000400288947 */ /* 0x000fea0003800000 */
[----:B------:R-:W-:-:S13]  /*b510*/  ISETP.NE.AND P0, PT, R0, 0x17, PT ;  /* 0x000000170000780c */ /* 0x000fda0003f05270 */
[----:B------:R-:W-:Y:S05]  /*b520*/  @!P0 BRA `(.L_x_10093) ;  /* 0x0000000000b08947 */ /* 0x000fea0003800000 */
[----:B------:R-:W-:-:S13]  /*b530*/  ISETP.NE.AND P0, PT, R0, 0x18, PT ;  /* 0x000000180000780c */ /* 0x000fda0003f05270 */
[----:B------:R-:W-:Y:S05]  /*b540*/  @!P0 BRA `(.L_x_10094) ;  /* 0x0000000000448947 */ /* 0x000fea0003800000 */
.L_x_10070:
        /* <DEDUP_REMOVED lines=16> */
.L_x_10095:
[----:B------:R-:W-:Y:S05]  /*b650*/  BRA `(.L_x_10071) ;  /* 0x0000000400007947 */ /* 0x000fea0003800000 */
.L_x_10094:
        /* <DEDUP_REMOVED lines=21> */
.L_x_10097:
[----:B------:R-:W-:Y:S05]  /*b7b0*/  BSYNC.RECONVERGENT B0 ;  /* 0x0000000000007941 */ /* 0x000fea0003800200 */
.L_x_10096:
[----:B------:R-:W-:-:S05]  /*b7c0*/  LOP3.LUT R3, R0, 0x80, R3, 0xf8, !PT ;  /* 0x0000008000037812 */ /* 0x000fca00078ef803 */
[----:B------:R0:W-:Y:S01]  /*b7d0*/  STG.E.U8 desc[UR36][R4.64], R3 ;  /* 0x0000000304007986 */ /* 0x0001e2000c101124 */
[----:B------:R-:W-:Y:S05]  /*b7e0*/  BRA `(.L_x_10071) ;  /* 0x00000000009c7947 */ /* 0x000fea0003800000 */
.L_x_10093:
        /* <DEDUP_REMOVED lines=20> */
.L_x_10099:
[----:B------:R-:W-:Y:S01]  /*b930*/  IMAD.MOV.U32 R0, RZ, RZ, 0x7f ;  /* 0x0000007fff007424 */ /* 0x000fe200078e00ff */
[----:B------:R-:W-:-:S04]  /*b940*/  ISETP.GT.U32.AND P0, PT, R3, 0x7f800000, PT ;  /* 0x7f8000000300780c */ /* 0x000fc80003f04070 */
[----:B------:R-:W-:-:S09]  /*b950*/  SEL R0, R0, 0x7c, P0 ;  /* 0x0000007c00007807 */ /* 0x000fd20000000000 */
.L_x_10100:
[----:B------:R-:W-:Y:S05]  /*b960*/  BSYNC.RECONVERGENT B0 ;  /* 0x0000000000007941 */ /* 0x000fea0003800200 */
.L_x_10098:
[----:B------:R-:W-:-:S04]  /*b970*/  SHF.R.U32.HI R3, RZ, 0x18, R7 ;  /* 0x00000018ff037819 */ /* 0x000fc80000011607 */
[----:B------:R-:W-:-:S05]  /*b980*/  LOP3.LUT R3, R0, 0x80, R3, 0xf8, !PT ;  /* 0x0000008000037812 */ /* 0x000fca00078ef803 */
[----:B------:R0:W-:Y:S01]  /*b990*/  STG.E.U8 desc[UR36][R4.64], R3 ;  /* 0x0000000304007986 */ /* 0x0001e2000c101124 */
[----:B------:R-:W-:Y:S05]  /*b9a0*/  BRA `(.L_x_10071) ;  /* 0x00000000002c7947 */ /* 0x000fea0003800000 */
.L_x_10092:
        /* <DEDUP_REMOVED lines=11> */
.L_x_10071:
[----:B------:R-:W-:-:S07]  /*ba60*/  VIADD R33, R33, 0x80 ;  /* 0x0000008021217836 */ /* 0x000fce0000000000 */
.L_x_10028:
[----:B------:R-:W-:-:S13]  /*ba70*/  ISETP.GE.AND P0, PT, R33, R32, PT ;  /* 0x000000202100720c */ /* 0x000fda0003f06270 */
[----:B------:R-:W-:Y:S05]  /*ba80*/  @P0 BREAK.RELIABLE B6 ;  /* 0x0000000000060942 */ /* 0x000fea0003800100 */
[----:B------:R-:W-:Y:S05]  /*ba90*/  @P0 BRA `(.L_x_10065) ;  /* 0x00000014004c0947 */ /* 0x000fea0003800000 */
[----:B------:R-:W-:Y:S05]  /*baa0*/  BSYNC.RELIABLE B6 ;  /* 0x0000000000067941 */ /* 0x000fea0003800100 */
.L_x_10027:
[----:B------:R-:W5:Y:S01]  /*bab0*/  LDCU UR4, c[0x0][0x3a8] ;  /* 0x00007500ff0477ac */ /* 0x000f620008000800 */
[----:B01----:R-:W0:Y:S01]  /*bac0*/  LDC.64 R4, c[0x0][0x388] ;  /* 0x0000e200ff047b82 */ /* 0x003e220000000a00 */
        /* <DEDUP_REMOVED lines=19> */
.L_x_10104:
[----:B------:R-:W0:Y:S02]  /*bc00*/  F2I.S64.F64.TRUNC R24, R24 ;  /* 0x0000001800187311 */ /* 0x000e24000030d900 */
[----:B0-----:R-:W-:-:S05]  /*bc10*/  IMAD.MOV.U32 R3, RZ, RZ, R24 ;  /* 0x000000ffff037224 */ /* 0x001fca00078e0018 */
[----:B------:R0:W-:Y:S01]  /*bc20*/  STG.E.U8 desc[UR36][R4.64], R3 ;  /* 0x0000000304007986 */ /* 0x0001e2000c101124 */
[----:B------:R-:W-:Y:S05]  /*bc30*/  BRA `(.L_x_10106) ;  /* 0x0000001000e07947 */ /* 0x000fea0003800000 */
.L_x_10103:
        /* <DEDUP_REMOVED lines=9> */
.L_x_10108:
[----:B------:R-:W0:Y:S02]  /*bcd0*/  F2I.F64.TRUNC R25, R24 ;  /* 0x0000001800197311 */ /* 0x000e24000030d100 */
[----:B0-----:R0:W-:Y:S01]  /*bce0*/  STG.E desc[UR36][R4.64], R25 ;  /* 0x0000001904007986 */ /* 0x0011e2000c101924 */
[----:B------:R-:W-:Y:S05]  /*bcf0*/  BRA `(.L_x_10106) ;  /* 0x0000001000b07947 */ /* 0x000fea0003800000 */
.L_x_10107:
[----:B------:R-:W0:Y:S02]  /*bd00*/  F2I.F64.TRUNC R25, R24 ;  /* 0x0000001800197311 */ /* 0x000e24000030d100 */
[----:B0-----:R0:W-:Y:S01]  /*bd10*/  STG.E.U16 desc[UR36][R4.64], R25 ;  /* 0x0000001904007986 */ /* 0x0011e2000c101524 */
[----:B------:R-:W-:Y:S05]  /*bd20*/  BRA `(.L_x_10106) ;  /* 0x0000001000a47947 */ /* 0x000fea0003800000 */
.L_x_10102:
        /* <DEDUP_REMOVED lines=17> */
.L_x_10110:
        /* <DEDUP_REMOVED lines=12> */
.L_x_10109:
        /* <DEDUP_REMOVED lines=19> */
[----:B---3--:R-:W0:-:S15]  /*c030*/  F2F.F32.F64 R7, R26 ;  /* 0x0000001a00077310 */ /* 0x008e1e0000301000 */
        /* <DEDUP_REMOVED lines=8> */
.L_x_10112:
        /* <DEDUP_REMOVED lines=23> */
.L_x_10111:
[----:B------:R0:W-:Y:S01]  /*c230*/  STG.E.64 desc[UR36][R4.64], R24 ;  /* 0x0000001804007986 */ /* 0x0001e2000c101b24 */
[----:B------:R-:W-:Y:S05]  /*c240*/  BRA `(.L_x_10106) ;  /* 0x0000000c005c7947 */ /* 0x000fea0003800000 */
.L_x_10101:
        /* <DEDUP_REMOVED lines=13> */
.L_x_10116:
        /* <DEDUP_REMOVED lines=26> */
.L_x_10119:
[----:B------:R-:W-:-:S04]  /*c4c0*/  SHF.R.U32.HI R3, RZ, 0x18, R7 ;  /* 0x00000018ff037819 */ /* 0x000fc80000011607 */
[----:B------:R-:W-:-:S07]  /*c4d0*/  LOP3.LUT R0, R0, 0x80, R3, 0xf8, !PT ;  /* 0x0000008000007812 */ /* 0x000fce00078ef803 */
.L_x_10118:
[----:B------:R-:W-:Y:S05]  /*c4e0*/  BSYNC.RECONVERGENT B0 ;  /* 0x0000000000007941 */ /* 0x000fea0003800200 */
.L_x_10117:
[----:B------:R0:W-:Y:S01]  /*c4f0*/  STG.E.U8 desc[UR36][R4.64], R0 ;  /* 0x0000000004007986 */ /* 0x0001e2000c101124 */
[----:B------:R-:W-:Y:S05]  /*c500*/  BRA `(.L_x_10106) ;  /* 0x0000000800ac7947 */ /* 0x000fea0003800000 */
.L_x_10115:
        /* <DEDUP_REMOVED lines=26> */
.L_x_10122:
[----:B------:R-:W-:-:S04]  /*c6b0*/  SHF.R.U32.HI R3, RZ, 0x18, R7 ;  /* 0x00000018ff037819 */ /* 0x000fc80000011607 */
[----:B------:R-:W-:-:S07]  /*c6c0*/  LOP3.LUT R0, R0, 0x80, R3, 0xf8, !PT ;  /* 0x0000008000007812 */ /* 0x000fce00078ef803 */
.L_x_10121:
[----:B------:R-:W-:Y:S05]  /*c6d0*/  BSYNC.RECONVERGENT B0 ;  /* 0x0000000000007941 */ /* 0x000fea0003800200 */
.L_x_10120:
[----:B------:R0:W-:Y:S01]  /*c6e0*/  STG.E.U8 desc[UR36][R4.64], R0 ;  /* 0x0000000004007986 */ /* 0x0001e2000c101124 */
[----:B------:R-:W-:Y:S05]  /*c6f0*/  BRA `(.L_x_10106) ;  /* 0x0000000800307947 */ /* 0x000fea0003800000 */
.L_x_10114:
        /* <DEDUP_REMOVED lines=30> */
.L_x_10124:
[----:B------:R-:W0:Y:S02]  /*c8e0*/  F2I.U64.F64.TRUNC R24, R24 ;  /* 0x0000001800187311 */ /* 0x000e24000030d800 */
[----:B0-----:R0:W-:Y:S01]  /*c8f0*/  STG.E.64 desc[UR36][R4.64], R24 ;  /* 0x0000001804007986 */ /* 0x0011e2000c101b24 */
[----:B------:R-:W-:Y:S05]  /*c900*/  BRA `(.L_x_10106) ;  /* 0x0000000400ac7947 */ /* 0x000fea0003800000 */
.L_x_10123:
[----:B------:R-:W0:Y:S02]  /*c910*/  F2I.U32.F64.TRUNC R25, R24 ;  /* 0x0000001800197311 */ /* 0x000e24000030d000 */
[----:B0-----:R0:W-:Y:S01]  /*c920*/  STG.E desc[UR36][R4.64], R25 ;  /* 0x0000001904007986 */ /* 0x0011e2000c101924 */
[----:B------:R-:W-:Y:S05]  /*c930*/  BRA `(.L_x_10106) ;  /* 0x0000000400a07947 */ /* 0x000fea0003800000 */
.L_x_10113:
[----:B------:R-:W-:-:S13]  /*c940*/  ISETP.GT.AND P0, PT, R0, 0xe, PT ;  /* 0x0000000e0000780c */ /* 0x000fda0003f04270 */
[----:B------:R-:W-:Y:S05]  /*c950*/  @P0 BRA `(.L_x_10125) ;  /* 0x00000000003c0947 */ /* 0x000fea0003800000 */
[----:B------:R-:W-:-:S13]  /*c960*/  ISETP.NE.AND P0, PT, R0, 0xa, PT ;  /* 0x0000000a0000780c */ /* 0x000fda0003f05270 */
[----:B------:R-:W-:Y:S05]  /*c970*/  @!P0 BRA `(.L_x_10126) ;  /* 0x00000000002c8947 */ /* 0x000fea0003800000 */
[----:B------:R-:W-:-:S13]  /*c980*/  ISETP.NE.AND P0, PT, R0, 0xb, PT ;  /* 0x0000000b0000780c */ /* 0x000fda0003f05270 */
[----:B------:R-:W-:Y:S05]  /*c990*/  @P0 BRA `(.L_x_10105) ;  /* 0x0000000000440947 */ /* 0x000fea0003800000 */
[----:B---3--:R-:W0:-:S15]  /*c9a0*/  DSETP.NEU.AND P0, PT, R26, RZ, PT ;  /* 0x000000ff1a00722a */ /* 0x008e1e0003f0d000 */
        /* <DEDUP_REMOVED lines=8> */
.L_x_10126:
[----:B---3--:R0:W-:Y:S01]  /*ca30*/  STG.E.128 desc[UR36][R4.64], R24 ;  /* 0x0000001804007986 */ /* 0x0081e2000c101d24 */
[----:B------:R-:W-:Y:S05]  /*ca40*/  BRA `(.L_x_10106) ;  /* 0x00000004005c7947 */ /* 0x000fea0003800000 */
.L_x_10125:
[----:B------:R-:W-:-:S13]  /*ca50*/  ISETP.NE.AND P0, PT, R0, 0xf, PT ;  /* 0x0000000f0000780c */ /* 0x000fda0003f05270 */
[----:B------:R-:W-:Y:S05]  /*ca60*/  @!P0 BRA `(.L_x_10127) ;  /* 0x0000000400288947 */ /* 0x000fea0003800000 */
[----:B------:R-:W-:-:S13]  /*ca70*/  ISETP.NE.AND P0, PT, R0, 0x17, PT ;  /* 0x000000170000780c */ /* 0x000fda0003f05270 */
[----:B------:R-:W-:Y:S05]  /*ca80*/  @!P0 BRA `(.L_x_10128) ;  /* 0x0000000000b08947 */ /* 0x000fea0003800000 */
[----:B------:R-:W-:-:S13]  /*ca90*/  ISETP.NE.AND P0, PT, R0, 0x18, PT ;  /* 0x000000180000780c */ /* 0x000fda0003f05270 */
[----:B------:R-:W-:Y:S05]  /*caa0*/  @!P0 BRA `(.L_x_10129) ;  /* 0x0000000000448947 */ /* 0x000fea0003800000 */
.L_x_10105:
        /* <DEDUP_REMOVED lines=16> */
.L_x_10130:
[----:B------:R-:W-:Y:S05]  /*cbb0*/  BRA `(.L_x_10106) ;  /* 0x0000000400007947 */ /* 0x000fea0003800000 */
.L_x_10129:
        /* <DEDUP_REMOVED lines=21> */
.L_x_10132:
[----:B------:R-:W-:Y:S05]  /*cd10*/  BSYNC.RECONVERGENT B0 ;  /* 0x0000000000007941 */ /* 0x000fea0003800200 */
.L_x_10131:
[----:B------:R-:W-:-:S05]  /*cd20*/  LOP3.LUT R3, R0, 0x80, R3, 0xf8, !PT ;  /* 0x0000008000037812 */ /* 0x000fca00078ef803 */
[----:B------:R0:W-:Y:S01]  /*cd30*/  STG.E.U8 desc[UR36][R4.64], R3 ;  /* 0x0000000304007986 */ /* 0x0001e2000c101124 */
[----:B------:R-:W-:Y:S05]  /*cd40*/  BRA `(.L_x_10106) ;  /* 0x00000000009c7947 */ /* 0x000fea0003800000 */
.L_x_10128:
        /* <DEDUP_REMOVED lines=20> */
.L_x_10134:
[----:B------:R-:W-:Y:S01]  /*ce90*/  IMAD.MOV.U32 R0, RZ, RZ, 0x7f ;  /* 0x0000007fff007424 */ /* 0x000fe200078e00ff */
[----:B------:R-:W-:-:S04]  /*cea0*/  ISETP.GT.U32.AND P0, PT, R3, 0x7f800000, PT ;  /* 0x7f8000000300780c */ /* 0x000fc80003f04070 */
[----:B------:R-:W-:-:S09]  /*ceb0*/  SEL R0, R0, 0x7c, P0 ;  /* 0x0000007c00007807 */ /* 0x000fd20000000000 */
.L_x_10135:
[----:B------:R-:W-:Y:S05]  /*cec0*/  BSYNC.RECONVERGENT B0 ;  /* 0x0000000000007941 */ /* 0x000fea0003800200 */
.L_x_10133:
[----:B------:R-:W-:-:S04]  /*ced0*/  SHF.R.U32.HI R3, RZ, 0x18, R7 ;  /* 0x00000018ff037819 */ /* 0x000fc80000011607 */
[----:B------:R-:W-:-:S05]  /*cee0*/  LOP3.LUT R3, R0, 0x80, R3, 0xf8, !PT ;  /* 0x0000008000037812 */ /* 0x000fca00078ef803 */
[----:B------:R0:W-:Y:S01]  /*cef0*/  STG.E.U8 desc[UR36][R4.64], R3 ;  /* 0x0000000304007986 */ /* 0x0001e2000c101124 */
[----:B------:R-:W-:Y:S05]  /*cf00*/  BRA `(.L_x_10106) ;  /* 0x00000000002c7947 */ /* 0x000fea0003800000 */
.L_x_10127:
        /* <DEDUP_REMOVED lines=11> */
.L_x_10106:
[----:B------:R-:W-:-:S07]  /*cfc0*/  VIADD R33, R33, 0x80 ;  /* 0x0000008021217836 */ /* 0x000fce0000000000 */
.L_x_10065:
[----:B------:R-:W-:Y:S05]  /*cfd0*/  BSYNC.RECONVERGENT B7 ;  /* 0x0000000000077941 */ /* 0x000fea0003800200 */
.L_x_10026:
[----:B------:R-:W-:-:S13]  /*cfe0*/  ISETP.GE.AND P0, PT, R33, R32, PT ;  /* 0x000000202100720c */ /* 0x000fda0003f06270 */
[----:B------:R-:W-:Y:S05]  /*cff0*/  @P0 EXIT ;  /* 0x000000000000094d */ /* 0x000fea0003800000 */
[----:B01----:R-:W0:Y:S01]  /*d000*/  LDC.64 R4, c[0x0][0x388] ;  /* 0x0000e200ff047b82 */ /* 0x003e220000000a00 */
        /* <DEDUP_REMOVED lines=19> */
.L_x_10139:
[----:B------:R-:W0:Y:S02]  /*d140*/  F2I.S64.F64.TRUNC R16, R16 ;  /* 0x0000001000107311 */ /* 0x000e24000030d900 */
[----:B0-----:R-:W-:-:S05]  /*d150*/  IMAD.MOV.U32 R5, RZ, RZ, R16 ;  /* 0x000000ffff057224 */ /* 0x001fca00078e0010 */
[----:B------:R-:W-:Y:S01]  /*d160*/  STG.E.U8 desc[UR36][R2.64], R5 ;  /* 0x0000000502007986 */ /* 0x000fe2000c101124 */
[----:B------:R-:W-:Y:S05]  /*d170*/  EXIT ;  /* 0x000000000000794d */ /* 0x000fea0003800000 */
.L_x_10138:
        /* <DEDUP_REMOVED lines=9> */
.L_x_10142:
[----:B------:R-:W0:Y:S02]  /*d210*/  F2I.F64.TRUNC R17, R16 ;  /* 0x0000001000117311 */ /* 0x000e24000030d100 */
[----:B0-----:R-:W-:Y:S01]  /*d220*/  STG.E desc[UR36][R2.64], R17 ;  /* 0x0000001102007986 */ /* 0x001fe2000c101924 */
[----:B------:R-:W-:Y:S05]  /*d230*/  EXIT ;  /* 0x000000000000794d */ /* 0x000fea0003800000 */
.L_x_10141:
[----:B------:R-:W0:Y:S02]  /*d240*/  F2I.F64.TRUNC R17, R16 ;  /* 0x0000001000117311 */ /* 0x000e24000030d100 */
[----:B0-----:R-:W-:Y:S01]  /*d250*/  STG.E.U16 desc[UR36][R2.64], R17 ;  /* 0x0000001102007986 */ /* 0x001fe2000c101524 */
[----:B------:R-:W-:Y:S05]  /*d260*/  EXIT ;  /* 0x000000000000794d */ /* 0x000fea0003800000 */
.L_x_10137:
        /* <DEDUP_REMOVED lines=17> */
.L_x_10144:
        /* <DEDUP_REMOVED lines=12> */
.L_x_10143:
        /* <DEDUP_REMOVED lines=28> */
.L_x_10146:
        /* <DEDUP_REMOVED lines=23> */
.L_x_10145:
[----:B------:R-:W-:Y:S01]  /*d770*/  STG.E.64 desc[UR36][R2.64], R16 ;  /* 0x0000001002007986 */ /* 0x000fe2000c101b24 */
[----:B------:R-:W-:Y:S05]  /*d780*/  EXIT ;  /* 0x000000000000794d */ /* 0x000fea0003800000 */
.L_x_10136:
        /* <DEDUP_REMOVED lines=13> */
.L_x_10150:
        /* <DEDUP_REMOVED lines=26> */
.L_x_10153:
[----:B------:R-:W-:-:S04]  /*da00*/  SHF.R.U32.HI R5, RZ, 0x18, R5 ;  /* 0x00000018ff057819 */ /* 0x000fc80000011605 */
[----:B------:R-:W-:-:S07]  /*da10*/  LOP3.LUT R0, R0, 0x80, R5, 0xf8, !PT ;  /* 0x0000008000007812 */ /* 0x000fce00078ef805 */
.L_x_10152:
[----:B------:R-:W-:Y:S05]  /*da20*/  BSYNC.RECONVERGENT B0 ;  /* 0x0000000000007941 */ /* 0x000fea0003800200 */
.L_x_10151:
[----:B------:R-:W-:Y:S01]  /*da30*/  STG.E.U8 desc[UR36][R2.64], R0 ;  /* 0x0000000002007986 */ /* 0x000fe2000c101124 */
[----:B------:R-:W-:Y:S05]  /*da40*/  EXIT ;  /* 0x000000000000794d */ /* 0x000fea0003800000 */
.L_x_10149:
        /* <DEDUP_REMOVED lines=26> */
.L_x_10156:
[----:B------:R-:W-:-:S04]  /*dbf0*/  SHF.R.U32.HI R5, RZ, 0x18, R5 ;  /* 0x00000018ff057819 */ /* 0x000fc80000011605 */
[----:B------:R-:W-:-:S07]  /*dc00*/  LOP3.LUT R0, R0, 0x80, R5, 0xf8, !PT ;  /* 0x0000008000007812 */ /* 0x000fce00078ef805 */
.L_x_10155:
[----:B------:R-:W-:Y:S05]  /*dc10*/  BSYNC.RECONVERGENT B0 ;  /* 0x0000000000007941 */ /* 0x000fea0003800200 */
.L_x_10154:
[----:B------:R-:W-:Y:S01]  /*dc20*/  STG.E.U8 desc[UR36][R2.64], R0 ;  /* 0x0000000002007986 */ /* 0x000fe2000c101124 */
[----:B------:R-:W-:Y:S05]  /*dc30*/  EXIT ;  /* 0x000000000000794d */ /* 0x000fea0003800000 */
.L_x_10148:
        /* <DEDUP_REMOVED lines=30> */
.L_x_10158:
[----:B------:R-:W0:Y:S02]  /*de20*/  F2I.U64.F64.TRUNC R16, R16 ;  /* 0x0000001000107311 */ /* 0x000e24000030d800 */
[----:B0-----:R-:W-:Y:S01]  /*de30*/  STG.E.64 desc[UR36][R2.64], R16 ;  /* 0x0000001002007986 */ /* 0x001fe2000c101b24 */
[----:B------:R-:W-:Y:S05]  /*de40*/  EXIT ;  /* 0x000000000000794d */ /* 0x000fea0003800000 */
.L_x_10157:
[----:B------:R-:W0:Y:S02]  /*de50*/  F2I.U32.F64.TRUNC R17, R16 ;  /* 0x0000001000117311 */ /* 0x000e24000030d000 */
[----:B0-----:R-:W-:Y:S01]  /*de60*/  STG.E desc[UR36][R2.64], R17 ;  /* 0x0000001102007986 */ /* 0x001fe2000c101924 */
[----:B------:R-:W-:Y:S05]  /*de70*/  EXIT ;  /* 0x000000000000794d */ /* 0x000fea0003800000 */
.L_x_10147:
        /* <DEDUP_REMOVED lines=13> */
[----:B------:R-:W-:Y:S01]  /*df50*/  STG.E.U8 desc[UR36][R2.64], R5 ;  /* 0x0000000502007986 */ /* 0x000fe2000c101124 */
[----:B------:R-:W-:Y:S05]  /*df60*/  EXIT ;  /* 0x000000000000794d */ /* 0x000fea0003800000 */
.L_x_10160:
[----:B---3--:R-:W-:Y:S01]  /*df70*/  STG.E.128 desc[UR36][R2.64], R16 ;  /* 0x0000001002007986 */ /* 0x008fe2000c101d24 */
[----:B------:R-:W-:Y:S05]  /*df80*/  EXIT ;  /* 0x000000000000794d */ /* 0x000fea0003800000 */
.L_x_10159:
[----:B------:R-:W-:-:S13]  /*df90*/  ISETP.NE.AND P0, PT, R0, 0xf, PT ;  /* 0x0000000f0000780c */ /* 0x000fda0003f05270 */
[----:B------:R-:W-:Y:S05]  /*dfa0*/  @!P0 BRA `(.L_x_10161) ;  /* 0x0000000400288947 */ /* 0x000fea0003800000 */
[----:B------:R-:W-:-:S13]  /*dfb0*/  ISETP.NE.AND P0, PT, R0, 0x17, PT ;  /* 0x000000170000780c */ /* 0x000fda0003f05270 */
[----:B------:R-:W-:Y:S05]  /*dfc0*/  @!P0 BRA `(.L_x_10162) ;  /* 0x0000000000b08947 */ /* 0x000fea0003800000 */
[----:B------:R-:W-:-:S13]  /*dfd0*/  ISETP.NE.AND P0, PT, R0, 0x18, PT ;  /* 0x000000180000780c */ /* 0x000fda0003f05270 */
[----:B------:R-:W-:Y:S05]  /*dfe0*/  @!P0 BRA `(.L_x_10163) ;  /* 0x0000000000448947 */ /* 0x000fea0003800000 */
.L_x_10140:
[----:B------:R-:W-:Y:S01]  /*dff0*/  MOV R0, 0x0 ;  /* 0x0000000000007802 */ /* 0x000fe20000000f00 */
[----:B------:R-:W0:Y:S01]  /*e000*/  LDCU.64 UR4, c[0x4][0x148] ;  /* 0x01002900ff0477ac */ /* 0x000e220008000a00 */
[----:B------:R-:W-:Y:S02]  /*e010*/  IMAD.MOV.U32 R8, RZ, RZ, 0x65 ;  /* 0x00000065ff087424 */ /* 0x000fe400078e00ff */
[----:B------:R1:W1:Y:S01]  /*e020*/  LDC.64 R2, c[0x4][R0] ;  /* 0x0100000000027b82 */ /* 0x0002620000000a00 */
[----:B------:R-:W5:Y:S01]  /*e030*/  LDCU.64 UR6, c[0x4][0x150] ;  /* 0x01002a00ff0677ac */ /* 0x000f620008000a00 */
[----:B---34-:R-:W-:Y:S02]  /*e040*/  IMAD.MOV.U32 R12, RZ, RZ, 0x1 ;  /* 0x00000001ff0c7424 */ /* 0x018fe400078e00ff */
[----:B------:R-:W-:Y:S01]  /*e050*/  IMAD.MOV.U32 R13, RZ, RZ, RZ ;  /* 0x000000ffff0d7224 */ /* 0x000fe200078e00ff */
[----:B------:R-:W3:Y:S01]  /*e060*/  LDCU.64 UR8, c[0x4][0x50] ;  /* 0x01000a00ff0877ac */ /* 0x000ee20008000a00 */
[----:B0-----:R-:W-:-:S02]  /*e070*/  IMAD.U32 R4, RZ, RZ, UR4 ;  /* 0x00000004ff047e24 */ /* 0x001fc4000f8e00ff */
[----:B------:R-:W-:Y:S02]  /*e080*/  IMAD.U32 R5, RZ, RZ, UR5 ;  /* 0x00000005ff057e24 */ /* 0x000fe4000f8e00ff */
[----:B-----5:R-:W-:Y:S02]  /*e090*/  IMAD.U32 R6, RZ, RZ, UR6 ;  /* 0x00000006ff067e24 */ /* 0x020fe4000f8e00ff */
[----:B------:R-:W-:Y:S02]  /*e0a0*/  IMAD.U32 R7, RZ, RZ, UR7 ;  /* 0x00000007ff077e24 */ /* 0x000fe4000f8e00ff */
[----:B---3--:R-:W-:Y:S02]  /*e0b0*/  IMAD.U32 R10, RZ, RZ, UR8 ;  /* 0x00000008ff0a7e24 */ /* 0x008fe4000f8e00ff */
[----:B------:R-:W-:-:S07]  /*e0c0*/  IMAD.U32 R11, RZ, RZ, UR9 ;  /* 0x00000009ff0b7e24 */ /* 0x000fce000f8e00ff */
[----:B------:R-:W-:-:S07]  /*e0d0*/  LEPC R20, `(.L_x_10164) ;  /* 0x000000001014794e */ /* 0x000fce0000000000 */
[----:B-12---:R-:W-:Y:S05]  /*e0e0*/  CALL.ABS.NOINC R2 ;  /* 0x0000000002007343 */ /* 0x006fea0003c00000 */
.L_x_10164:
[----:B------:R-:W-:Y:S05]  /*e0f0*/  EXIT ;  /* 0x000000000000794d */ /* 0x000fea0003800000 */
.L_x_10163:
        /* <DEDUP_REMOVED lines=21> */
.L_x_10166:
[----:B------:R-:W-:Y:S05]  /*e250*/  BSYNC.RECONVERGENT B0 ;  /* 0x0000000000007941 */ /* 0x000fea0003800200 */
.L_x_10165:
[----:B------:R-:W-:-:S05]  /*e260*/  LOP3.LUT R5, R0, 0x80, R5, 0xf8, !PT ;  /* 0x0000008000057812 */ /* 0x000fca00078ef805 */
[----:B------:R-:W-:Y:S01]  /*e270*/  STG.E.U8 desc[UR36][R2.64], R5 ;  /* 0x0000000502007986 */ /* 0x000fe2000c101124 */
[----:B------:R-:W-:Y:S05]  /*e280*/  EXIT ;  /* 0x000000000000794d */ /* 0x000fea0003800000 */
.L_x_10162:
        /* <DEDUP_REMOVED lines=20> */
.L_x_10168:
[----:B------:R-:W-:Y:S01]  /*e3d0*/  IMAD.MOV.U32 R0, RZ, RZ, 0x7f ;  /* 0x0000007fff007424 */ /* 0x000fe200078e00ff */
[----:B------:R-:W-:-:S04]  /*e3e0*/  ISETP.GT.U32.AND P0, PT, R4, 0x7f800000, PT ;  /* 0x7f8000000400780c */ /* 0x000fc80003f04070 */
[----:B------:R-:W-:-:S09]  /*e3f0*/  SEL R0, R0, 0x7c, P0 ;  /* 0x0000007c00007807 */ /* 0x000fd20000000000 */
.L_x_10169:
[----:B------:R-:W-:Y:S05]  /*e400*/  BSYNC.RECONVERGENT B0 ;  /* 0x0000000000007941 */ /* 0x000fea0003800200 */
.L_x_10167:
[----:B------:R-:W-:-:S04]  /*e410*/  SHF.R.U32.HI R5, RZ, 0x18, R5 ;  /* 0x00000018ff057819 */ /* 0x000fc80000011605 */
[----:B------:R-:W-:-:S05]  /*e420*/  LOP3.LUT R5, R0, 0x80, R5, 0xf8, !PT ;  /* 0x0000008000057812 */ /* 0x000fca00078ef805 */
[----:B------:R-:W-:Y:S01]  /*e430*/  STG.E.U8 desc[UR36][R2.64], R5 ;  /* 0x0000000502007986 */ /* 0x000fe2000c101124 */
[----:B------:R-:W-:Y:S05]  /*e440*/  EXIT ;  /* 0x000000000000794d */ /* 0x000fea0003800000 */
.L_x_10161:
        /* <DEDUP_REMOVED lines=12> */
        .weak           $__internal_8_$__cuda_sm20_dblrcp_rn_slowpath_v3
        .type           $__internal_8_$__cuda_sm20_dblrcp_rn_slowpath_v3,@function
        .size           $__internal_8_$__cuda_sm20_dblrcp_rn_slowpath_v3,($__internal_9_$__cuda_sm20_div_rn_f64_full - $__internal_8_$__cuda_sm20_dblrcp_rn_slowpath_v3)
$__internal_8_$__cuda_sm20_dblrcp_rn_slowpath_v3:
[----:B------:R-:W0:Y:S01]  /*e510*/  DSETP.GTU.AND P0, PT, |R8|, +INF , PT ;  /* 0x7ff000000800742a */ /* 0x000e220003f0c200 */
[----:B------:R-:W-:Y:S04]  /*e520*/  BSSY.RECONVERGENT B0, `(.L_x_10170) ;  /* 0x000005a000007945 */ /* 0x000fe80003800200 */
[----:B0-----:R-:W-:Y:S05]  /*e530*/  @P0 BRA `(.L_x_10171) ;  /* 0x0000000400580947 */ /* 0x001fea0003800000 */
[----:B------:R-:W-:-:S05]  /*e540*/  LOP3.LUT R3, R9, 0x7fffffff, RZ, 0xc0, !PT ;  /* 0x7fffffff09037812 */ /* 0x000fca00078ec0ff */
[----:B------:R-:W-:-:S05]  /*e550*/  VIADD R11, R3, 0xffffffff ;  /* 0xffffffff030b7836 */ /* 0x000fca0000000000 */
[----:B------:R-:W-:-:S13]  /*e560*/  ISETP.GE.U32.AND P0, PT, R11, 0x7fefffff, PT ;  /* 0x7fefffff0b00780c */ /* 0x000fda0003f06070 */
[----:B------:R-:W-:Y:S01]  /*e570*/  @P0 LOP3.LUT R13, R9, 0x7ff00000, RZ, 0x3c, !PT ;  /* 0x7ff00000090d0812 */ /* 0x000fe200078e3cff */
[----:B------:R-:W-:Y:S01]  /*e580*/  @P0 IMAD.MOV.U32 R12, RZ, RZ, RZ ;  /* 0x000000ffff0c0224 */ /* 0x000fe200078e00ff */
[----:B------:R-:W-:Y:S06]  /*e590*/  @P0 BRA `(.L_x_10172) ;  /* 0x0000000400480947 */ /* 0x000fec0003800000 */
[----:B------:R-:W-:-:S13]  /*e5a0*/  ISETP.GE.U32.AND P0, PT, R3, 0x1000001, PT ;  /* 0x010000010300780c */ /* 0x000fda0003f06070 */
[----:B------:R-:W-:Y:S05]  /*e5b0*/  @!P0 BRA `(.L_x_10173) ;  /* 0x0000000000b48947 */ /* 0x000fea0003800000 */
[----:B------:R-:W-:Y:S02]  /*e5c0*/  VIADD R13, R9, 0xc0200000 ;  /* 0xc0200000090d7836 */ /* 0x000fe40000000000 */
        /* <DEDUP_REMOVED lines=44> */
.L_x_10173:
[----:B------:R-:W0:Y:S02]  /*e890*/  DMUL R8, R8, 8.11296384146066816958e+31 ;  /* 0x4690000008087828 */ /* 0x000e240000000000 */
        /* <DEDUP_REMOVED lines=30> */
[----:B0-----:R0:W1:Y:S02]  /*ea80*/  DMUL R12, R10, 8.11296384146066816958e+31 ;  /* 0x469000000a0c7828 */ /* 0x0010640000000000 */
[----:B01----:R-:W-:Y:S05]  /*ea90*/  BRA `(.L_x_10172) ;  /* 0x0000000000087947 */ /* 0x003fea0003800000 */
.L_x_10171:
[----:B------:R-:W-:Y:S01]  /*eaa0*/  LOP3.LUT R13, R9, 0x80000, RZ, 0xfc, !PT ;  /* 0x00080000090d7812 */ /* 0x000fe200078efcff */
[----:B------:R-:W-:-:S07]  /*eab0*/  IMAD.MOV.U32 R12, RZ, RZ, R8 ;  /* 0x000000ffff0c7224 */ /* 0x000fce00078e0008 */
.L_x_10172:
[----:B------:R-:W-:Y:S05]  /*eac0*/  BSYNC.RECONVERGENT B0 ;  /* 0x0000000000007941 */ /* 0x000fea0003800200 */
.L_x_10170:
[----:B------:R-:W-:Y:S02]  /*ead0*/  IMAD.MOV.U32 R8, RZ, RZ, R0 ;  /* 0x000000ffff087224 */ /* 0x000fe400078e0000 */
[----:B------:R-:W-:-:S04]  /*eae0*/  IMAD.MOV.U32 R9, RZ, RZ, 0x0 ;  /* 0x00000000ff097424 */ /* 0x000fc800078e00ff */
[----:B------:R-:W-:Y:S05]  /*eaf0*/  RET.REL.NODEC R8 `(_ZN2at6native27unrolled_elementwise_kernelIZZZNS0_22reciprocal_kernel_cudaERNS_18TensorIteratorBaseEENKUlvE_clEvENKUlvE1_clEvEUlN3c107complexIdEEE_St5arrayIPcLm2EELi4E23TrivialOffsetCalculatorILi1EjESE_NS0_6memory12LoadWithCastILi1EEENSF_13StoreWithCastILi1EEEEEviT_T0_T2_T3_T4_T5_) ;  /* 0xffffff1408407950 */ /* 0x000fea0003c3ffff */
        .weak           $__internal_9_$__cuda_sm20_div_rn_f64_full
        .type           $__internal_9_$__cuda_sm20_div_rn_f64_full,@function
        .size           $__internal_9_$__cuda_sm20_div_rn_f64_full,(.L_x_19042 - $__internal_9_$__cuda_sm20_div_rn_f64_full)
$__internal_9_$__cuda_sm20_div_rn_f64_full:
[----:B------:R-:W-:Y:S01]  /*eb00*/  IMAD.MOV.U32 R39, RZ, RZ, R3 ;  /* 0x000000ffff277224 */ /* 0x000fe200078e0003 */
[----:B------:R-:W-:Y:S01]  /*eb10*/  LOP3.LUT R3, R9, 0x7ff00000, RZ, 0xc0, !PT ;  /* 0x7ff0000009037812 */ /* 0x000fe200078ec0ff */
[----:B------:R-:W-:Y:S01]  /*eb20*/  IMAD.MOV.U32 R15, RZ, RZ, R9 ;  /* 0x000000ffff0f7224 */ /* 0x000fe200078e0009 */
[----:B------:R-:W-:Y:S01]  /*eb30*/  BSSY.RECONVERGENT B0, `(.L_x_10174) ;  /* 0x0000085000007945 */ /* 0x000fe20003800200 */
[----:B------:R-:W-:Y:S01]  /*eb40*/  IMAD.MOV.U32 R38, RZ, RZ, R8 ;  /* 0x000000ffff267224 */ /* 0x000fe200078e0008 */
[C---:B------:R-:W-:Y:S01]  /*eb50*/  FSETP.GEU.AND P0, PT, |R39|.reuse, 1.469367938527859385e-39, PT ;  /* 0x001000002700780b */ /* 0x040fe20003f0e200 */
[----:B------:R-:W-:Y:S01]  /*eb60*/  IMAD.MOV.U32 R14, RZ, RZ, R10 ;  /* 0x000000ffff0e7224 */ /* 0x000fe200078e000a */
[C---:B------:R-:W-:Y:S01]  /*eb70*/  LOP3.LUT R8, R39.reuse, 0x7ff00000, RZ, 0xc0, !PT ;  /* 0x7ff0000027087812 */ /* 0x040fe200078ec0ff */
[----:B------:R-:W-:Y:S01]  /*eb80*/  IMAD.MOV.U32 R36, RZ, RZ, R38 ;  /* 0x000000ffff247224 */ /* 0x000fe200078e0026 */
[----:B------:R-:W-:-:S04]  /*eb90*/  LOP3.LUT R12, R39, 0x7ff00000, RZ, 0xc0, !PT ;  /* 0x7ff00000270c7812 */ /* 0x000fc800078ec0ff */
[----:B------:R-:W-:-:S05]  /*eba0*/  ISETP.GE.U32.AND P1, PT, R12, R3, PT ;  /* 0x000000030c00720c */ /* 0x000fca0003f26070 */
[----:B------:R-:W-:Y:S01]  /*ebb0*/  @!P0 LOP3.LUT R11, R15, 0x7ff00000, RZ, 0xc0, !PT ;  /* 0x7ff000000f0b8812 */ /* 0x000fe200078ec0ff */
[----:B------:R-:W-:-:S03]  /*ebc0*/  @!P0 IMAD.MOV.U32 R40, RZ, RZ, RZ ;  /* 0x000000ffff288224 */ /* 0x000fc600078e00ff */
[----:B------:R-:W-:Y:S01]  /*ebd0*/  @!P0 ISETP.GE.U32.AND P2, PT, R8, R11, PT ;  /* 0x0000000b0800820c */ /* 0x000fe20003f46070 */
[----:B------:R-:W-:-:S05]  /*ebe0*/  IMAD.MOV.U32 R8, RZ, RZ, 0x1ca00000 ;  /* 0x1ca00000ff087424 */ /* 0x000fca00078e00ff */
[C---:B------:R-:W-:Y:S02]  /*ebf0*/  @!P0 SEL R11, R8.reuse, 0x63400000, !P2 ;  /* 0x63400000080b8807 */ /* 0x040fe40005000000 */
[----:B------:R-:W-:Y:S02]  /*ec00*/  SEL R8, R8, 0x63400000, !P1 ;  /* 0x6340000008087807 */ /* 0x000fe40004800000 */
[--C-:B------:R-:W-:Y:S02]  /*ec10*/  @!P0 LOP3.LUT R11, R11, 0x80000000, R39.reuse, 0xf8, !PT ;  /* 0x800000000b0b8812 */ /* 0x100fe400078ef827 */
[----:B------:R-:W-:Y:S02]  /*ec20*/  LOP3.LUT R37, R8, 0x800fffff, R39, 0xf8, !PT ;  /* 0x800fffff08257812 */ /* 0x000fe400078ef827 */
[----:B------:R-:W-:Y:S02]  /*ec30*/  @!P0 LOP3.LUT R41, R11, 0x100000, RZ, 0xfc, !PT ;  /* 0x001000000b298812 */ /* 0x000fe400078efcff */
[----:B------:R-:W-:-:S02]  /*ec40*/  FSETP.GEU.AND P1, PT, |R9|, 1.469367938527859385e-39, PT ;  /* 0x001000000900780b */ /* 0x000fc40003f2e200 */
[----:B------:R-:W-:Y:S02]  /*ec50*/  LOP3.LUT R8, R9, 0x800fffff, RZ, 0xc0, !PT ;  /* 0x800fffff09087812 */ /* 0x000fe400078ec0ff */
[----:B------:R0:W1:Y:S02]  /*ec60*/  @!P0 DFMA R36, R36, 2, -R40 ;  /* 0x400000002424882b */ /* 0x0000640000000828 */
[----:B0-----:R-:W-:Y:S01]  /*ec70*/  LOP3.LUT R41, R8, 0x3ff00000, RZ, 0xfc, !PT ;  /* 0x3ff0000008297812 */ /* 0x001fe200078efcff */
[----:B------:R-:W-:Y:S01]  /*ec80*/  IMAD.MOV.U32 R40, RZ, RZ, R10 ;  /* 0x000000ffff287224 */ /* 0x000fe200078e000a */
[----:B-1----:R-:W-:Y:S01]  /*ec90*/  @!P0 LOP3.LUT R12, R37, 0x7ff00000, RZ, 0xc0, !PT ;  /* 0x7ff00000250c8812 */ /* 0x002fe200078ec0ff */
[----:B------:R-:W-:-:S15]  /*eca0*/  IMAD.MOV.U32 R10, RZ, RZ, 0x1 ;  /* 0x00000001ff0a7424 */ /* 0x000fde00078e00ff */
[----:B------:R-:W-:-:S15]  /*ecb0*/  NOP ;  /* 0x0000000000007918 */ /* 0x000fde0000000000 */
[----:B------:R-:W-:-:S15]  /*ecc0*/  NOP ;  /* 0x0000000000007918 */ /* 0x000fde0000000000 */
[----:B------:R-:W-:-:S14]  /*ecd0*/  NOP ;  /* 0x0000000000007918 */ /* 0x000fdc0000000000 */
[----:B------:R-:W0:Y:S02]  /*ece0*/  @!P1 DMUL R40, R14, 8.98846567431157953865e+307 ;  /* 0x7fe000000e289828 */ /* 0x000e240000000000 */
[----:B0-----:R-:W0:-:S15]  /*ecf0*/  MUFU.RCP64H R11, R41 ;  /* 0x00000029000b7308 */ /* 0x001e1e0000001800 */
        /* <DEDUP_REMOVED lines=40> */
[----:B0-----:R-:W-:Y:S01]  /*ef80*/  IMAD.MOV.U32 R9, RZ, RZ, R3 ;  /* 0x000000ffff097224 */ /* 0x001fe200078e0003 */
[----:B------:R-:W-:Y:S01]  /*ef90*/  @!P1 LOP3.LUT R9, R41, 0x7ff00000, RZ, 0xc0, !PT ;  /* 0x7ff0000029099812 */ /* 0x000fe200078ec0ff */
[----:B------:R-:W-:-:S05]  /*efa0*/  VIADD R3, R12, 0xffffffff ;  /* 0xffffffff0c037836 */ /* 0x000fca0000000000 */
[----:B------:R-:W-:Y:S01]  /*efb0*/  ISETP.GT.U32.AND P0, PT, R3, 0x7feffffe, PT ;  /* 0x7feffffe0300780c */ /* 0x000fe20003f04070 */
[----:B------:R-:W-:-:S05]  /*efc0*/  VIADD R3, R9, 0xffffffff ;  /* 0xffffffff09037836 */ /* 0x000fca0000000000 */
[----:B------:R-:W-:-:S13]  /*efd0*/  ISETP.GT.U32.OR P0, PT, R3, 0x7feffffe, P0 ;  /* 0x7feffffe0300780c */ /* 0x000fda0000704470 */
[----:B-1----:R-:W-:Y:S05]  /*efe0*/  @P0 BRA `(.L_x_10175) ;  /* 0x0000000000880947 */ /* 0x002fea0003800000 */
[----:B------:R-:W-:Y:S02]  /*eff0*/  LOP3.LUT R3, R39, 0x7ff00000, RZ, 0xc0, !PT ;  /* 0x7ff0000027037812 */ /* 0x000fe400078ec0ff */
[----:B------:R-:W-:-:S04]  /*f000*/  LOP3.LUT R8, R15, 0x7ff00000, RZ, 0xc0, !PT ;  /* 0x7ff000000f087812 */ /* 0x000fc800078ec0ff */
[CC--:B------:R-:W-:Y:S02]  /*f010*/  ISETP.GE.U32.AND P0, PT, R3.reuse, R8.reuse, PT ;  /* 0x000000080300720c */ /* 0x0c0fe40003f06070 */
[----:B------:R-:W-:Y:S01]  /*f020*/  VIADDMNMX R3, R3, -R8, 0xb9600000, !PT ;  /* 0xb960000003037446 */ /* 0x000fe20007800908 */
[----:B------:R-:W-:-:S03]  /*f030*/  IMAD.MOV.U32 R8, RZ, RZ, 0x1ca00000 ;  /* 0x1ca00000ff087424 */ /* 0x000fc600078e00ff */
        /* <DEDUP_REMOVED lines=15> */
[----:B------:R-:W-:Y:S01]  /*f130*/  IADD3 R3, PT, PT, -R3, -0x43300000, RZ ;  /* 0xbcd0000003037810 */ /* 0x000fe20007ffe1ff */
[----:B------:R-:W-:-:S06]  /*f140*/  IMAD.MOV.U32 R8, RZ, RZ, RZ ;  /* 0x000000ffff087224 */ /* 0x000fcc00078e00ff */
[----:B------:R-:W0:Y:S02]  /*f150*/  DFMA R8, R42, -R8, R10 ;  /* 0x800000082a08722b */ /* 0x000e24000000000a */
[----:B0-----:R-:W-:-:S15]  /*f160*/  FSETP.NEU.AND P0, PT, |R9|, R3, PT ;  /* 0x000000030900720b */ /* 0x001fde0003f0d200 */
[----:B------:R-:W-:-:S15]  /*f170*/  NOP ;  /* 0x0000000000007918 */ /* 0x000fde0000000000 */
[----:B------:R-:W-:-:S15]  /*f180*/  NOP ;  /* 0x0000000000007918 */ /* 0x000fde0000000000 */
[----:B------:R-:W-:-:S15]  /*f190*/  NOP ;  /* 0x0000000000007918 */ /* 0x000fde0000000000 */
[----:B------:R-:W-:-:S02]  /*f1a0*/  NOP ;  /* 0x0000000000007918 */ /* 0x000fc40000000000 */
[----:B------:R-:W0:Y:S02]  /*f1b0*/  DMUL.RP R10, R10, R12 ;  /* 0x0000000c0a0a7228 */ /* 0x000e240000008000 */
[----:B0-----:R-:W-:Y:S02]  /*f1c0*/  FSEL R8, R10, R42, !P0 ;  /* 0x0000002a0a087208 */ /* 0x001fe40004000000 */
[----:B------:R-:W-:-:S03]  /*f1d0*/  LOP3.LUT R14, R11, R14, RZ, 0x3c, !PT ;  /* 0x0000000e0b0e7212 */ /* 0x000fc600078e3cff */
[----:B------:R-:W-:Y:S01]  /*f1e0*/  IMAD.MOV.U32 R42, RZ, RZ, R8 ;  /* 0x000000ffff2a7224 */ /* 0x000fe200078e0008 */
[----:B------:R-:W-:Y:S01]  /*f1f0*/  FSEL R43, R14, R43, !P0 ;  /* 0x0000002b0e2b7208 */ /* 0x000fe20004000000 */
[----:B------:R-:W-:Y:S06]  /*f200*/  BRA `(.L_x_10176) ;  /* 0x00000000005c7947 */ /* 0x000fec0003800000 */
.L_x_10175:
        /* <DEDUP_REMOVED lines=16> */
.L_x_10178:
[----:B------:R-:W-:Y:S01]  /*f310*/  LOP3.LUT R3, R15, 0x80000, RZ, 0xfc, !PT ;  /* 0x000800000f037812 */ /* 0x000fe200078efcff */
[----:B------:R-:W-:-:S04]  /*f320*/  IMAD.MOV.U32 R42, RZ, RZ, R14 ;  /* 0x000000ffff2a7224 */ /* 0x000fc800078e000e */
[----:B------:R-:W-:Y:S01]  /*f330*/  IMAD.MOV.U32 R43, RZ, RZ, R3 ;  /* 0x000000ffff2b7224 */ /* 0x000fe200078e0003 */
[----:B------:R-:W-:Y:S06]  /*f340*/  BRA `(.L_x_10176) ;  /* 0x00000000000c7947 */ /* 0x000fec0003800000 */
.L_x_10177:
[----:B------:R-:W-:Y:S01]  /*f350*/  LOP3.LUT R3, R39, 0x80000, RZ, 0xfc, !PT ;  /* 0x0008000027037812 */ /* 0x000fe200078efcff */
[----:B------:R-:W-:-:S04]  /*f360*/  IMAD.MOV.U32 R42, RZ, RZ, R38 ;  /* 0x000000ffff2a7224 */ /* 0x000fc800078e0026 */
[----:B------:R-:W-:-:S07]  /*f370*/  IMAD.MOV.U32 R43, RZ, RZ, R3 ;  /* 0x000000ffff2b7224 */ /* 0x000fce00078e0003 */
.L_x_10176:
[----:B------:R-:W-:Y:S05]  /*f380*/  BSYNC.RECONVERGENT B0 ;  /* 0x0000000000007941 */ /* 0x000fea0003800200 */
.L_x_10174:
[----:B------:R-:W-:Y:S02]  /*f390*/  IMAD.MOV.U32 R10, RZ, RZ, R0 ;  /* 0x000000ffff0a7224 */ /* 0x000fe400078e0000 */
[----:B------:R-:W-:Y:S02]  /*f3a0*/  IMAD.MOV.U32 R11, RZ, RZ, 0x0 ;  /* 0x00000000ff0b7424 */ /* 0x000fe400078e00ff */
[----:B------:R-:W-:Y:S02]  /*f3b0*/  IMAD.MOV.U32 R8, RZ, RZ, R42 ;  /* 0x000000ffff087224 */ /* 0x000fe400078e002a */
[----:B------:R-:W-:Y:S01]  /*f3c0*/  IMAD.MOV.U32 R15, RZ, RZ, R43 ;  /* 0x000000ffff0f7224 */ /* 0x000fe200078e002b */
[----:B------:R-:W-:Y:S06]  /*f3d0*/  RET.REL.NODEC R10 `(_ZN2at6native27unrolled_elementwise_kernelIZZZNS0_22reciprocal_kernel_cudaERNS_18TensorIteratorBaseEENKUlvE_clEvENKUlvE1_clEvEUlN3c107complexIdEEE_St5arrayIPcLm2EELi4E23TrivialOffsetCalculatorILi1EjESE_NS0_6memory12LoadWithCastILi1EEENSF_13StoreWithCastILi1EEEEEviT_T0_T2_T3_T4_T5_) ;  /* 0xffffff0c0a087950 */ /* 0x000fec0003c3ffff */
.L_x_10179:
        /* <DEDUP_REMOVED lines=10> */
.L_x_19042:


//--------------------- .text._ZN2at6native18elementwise_kernelILi128ELi2EZNS0_22gpu_kernel_impl_nocastIZZZNS0_22reciprocal_kernel_cudaERNS_18TensorIteratorBaseEENKUlvE_clEvENKUlvE1_clEvEUlN3c107complexIdEEE_EEvS4_RKT_EUliE_EEviT1_ --------------------------
	.section	.text._ZN2at6native18elementwise_kernelILi128ELi2EZNS0_22gpu_kernel_impl_nocastIZZZNS0_22reciprocal_kernel_cudaERNS_18TensorIteratorBaseEENKUlvE_clEvENKUlvE1_clEvEUlN3c107complexIdEEE_EEvS4_RKT_EUliE_EEviT1_,"ax",@progbits
	.align	128
        .global         _ZN2at6native18elementwise_kernelILi128ELi2EZNS0_22gpu_kernel_impl_nocastIZZZNS0_22reciprocal_kernel_cudaERNS_18TensorIteratorBaseEENKUlvE_clEvENKUlvE1_clEvEUlN3c107complexIdEEE_EEvS4_RKT_EUliE_EEviT1_
        .type           _ZN2at6native18elementwise_kernelILi128ELi2EZNS0_22gpu_kernel_impl_nocastIZZZNS0_22reciprocal_kernel_cudaERNS_18TensorIteratorBaseEENKUlvE_clEvENKUlvE1_clEvEUlN3c107complexIdEEE_EEvS4_RKT_EUliE_EEviT1_,@function
        .size           _ZN2at6native18elementwise_kernelILi128ELi2EZNS0_22gpu_kernel_impl_nocastIZZZNS0_22reciprocal_kernel_cudaERNS_18TensorIteratorBaseEENKUlvE_clEvENKUlvE1_clEvEUlN3c107complexIdEEE_EEvS4_RKT_EUliE_EEviT1_,(.L_x_19044 - _ZN2at6native18elementwise_kernelILi128ELi2EZNS0_22gpu_kernel_impl_nocastIZZZNS0_22reciprocal_kernel_cudaERNS_18TensorIteratorBaseEENKUlvE_clEvENKUlvE1_clEvEUlN3c107complexIdEEE_EEvS4_RKT_EUliE_EEviT1_)
        .other          _ZN2at6native18elementwise_kernelILi128ELi2EZNS0_22gpu_kernel_impl_nocastIZZZNS0_22reciprocal_kernel_cudaERNS_18TensorIteratorBaseEENKUlvE_clEvENKUlvE1_clEvEUlN3c107complexIdEEE_EEvS4_RKT_EUliE_EEviT1_,@"STO_CUDA_ENTRY STV_DEFAULT"
_ZN2at6native18elementwise_kernelILi128ELi2EZNS0_22gpu_kernel_impl_nocastIZZZNS0_22reciprocal_kernel_cudaERNS_18TensorIteratorBaseEENKUlvE_clEvENKUlvE1_clEvEUlN3c107complexIdEEE_EEvS4_RKT_EUliE_EEviT1_:
.text._ZN2at6native18elementwise_kernelILi128ELi2EZNS0_22gpu_kernel_impl_nocastIZZZNS0_22reciprocal_kernel_cudaERNS_18TensorIteratorBaseEENKUlvE_clEvENKUlvE1_clEvEUlN3c107complexIdEEE_EEvS4_RKT_EUliE_EEviT1_:
        /* <DEDUP_REMOVED lines=14> */
[----:B0-----:R-:W2:Y:S01]  /*00e0*/  LDG.E.128 R8, desc[UR6][R8.64] ;  /* 0x0000000608087981 */ /* 0x001ea2000c1e1d00 */
[----:B------:R-:W-:Y:S01]  /*00f0*/  IMAD.MOV.U32 R12, RZ, RZ, 0x0 ;  /* 0x00000000ff0c7424 */ /* 0x000fe200078e00ff */
[----:B------:R-:W-:Y:S01]  /*0100*/  MOV R14, 0x0 ;  /* 0x00000000000e7802 */ /* 0x000fe20000000f00 */
[----:B------:R-:W-:Y:S02]  /*0110*/  IMAD.MOV.U32 R13, RZ, RZ, 0x7ff80000 ;  /* 0x7ff80000ff0d7424 */ /* 0x000fe400078e00ff */
[----:B------:R-:W-:Y:S01]  /*0120*/  IMAD.MOV.U32 R15, RZ, RZ, 0x7ff80000 ;  /* 0x7ff80000ff0f7424 */ /* 0x000fe200078e00ff */
[----:B--2---:R-:W0:-:S15]  /*0130*/  DSETP.NAN.AND P1, PT, R10, R10, PT ;  /* 0x0000000a0a00722a */ /* 0x004e1e0003f28000 */
[----:B------:R-:W-:-:S15]  /*0140*/  NOP ;  /* 0x0000000000007918 */ /* 0x000fde0000000000 */
[----:B------:R-:W-:-:S15]  /*0150*/  NOP ;  /* 0x0000000000007918 */ /* 0x000fde0000000000 */
[----:B------:R-:W-:-:S15]  /*0160*/  NOP ;  /* 0x0000000000007918 */ /* 0x000fde0000000000 */
[----:B------:R-:W-:-:S04]  /*0170*/  NOP ;  /* 0x0000000000007918 */ /* 0x000fc80000000000 */
[----:B------:R-:W1:-:S15]  /*0180*/  DSETP.NEU.AND P0, PT, |R10|, +INF , PT ;  /* 0x7ff000000a00742a */ /* 0x000e5e0003f0d200 */
[----:B------:R-:W-:-:S15]  /*0190*/  NOP ;  /* 0x0000000000007918 */ /* 0x000fde0000000000 */
[----:B------:R-:W-:-:S15]  /*01a0*/  NOP ;  /* 0x0000000000007918 */ /* 0x000fde0000000000 */
[----:B------:R-:W-:-:S15]  /*01b0*/  NOP ;  /* 0x0000000000007918 */ /* 0x000fde0000000000 */
[----:B------:R-:W-:-:S04]  /*01c0*/  NOP ;  /* 0x0000000000007918 */ /* 0x000fc80000000000 */
[----:B0-----:R-:W-:-:S15]  /*01d0*/  DSETP.NAN.OR P1, PT, R8, R8, P1 ;  /* 0x000000080800722a */ /* 0x001fde0000f28400 */
[----:B------:R-:W-:-:S15]  /*01e0*/  NOP ;  /* 0x0000000000007918 */ /* 0x000fde0000000000 */
[----:B------:R-:W-:-:S15]  /*01f0*/  NOP ;  /* 0x0000000000007918 */ /* 0x000fde0000000000 */
[----:B------:R-:W-:-:S15]  /*0200*/  NOP ;  /* 0x0000000000007918 */ /* 0x000fde0000000000 */
[----:B------:R-:W-:-:S04]  /*0210*/  NOP ;  /* 0x0000000000007918 */ /* 0x000fc80000000000 */
[----:B-1----:R-:W0:Y:S02]  /*0220*/  DSETP.EQ.AND P2, PT, |R8|, +INF , !P0 ;  /* 0x7ff000000800742a */ /* 0x002e240004742200 */
[----:B0-----:R-:W-:-:S13]  /*0230*/  PLOP3.LUT P1, PT, P1, P2, PT, 0xf8, 0x8f ;  /* 0x00000000008f781c */ /* 0x001fda0000f25f70 */
[----:B------:R-:W-:Y:S05]  /*0240*/  @P1 BRA `(.L_x_10183) ;  /* 0x0000001000101947 */ /* 0x000fea0003800000 */
        /* <DEDUP_REMOVED lines=11> */
[----:B------:R-:W0:-:S15]  /*0300*/  DSETP.EQ.AND P1, PT, R8, RZ, PT ;  /* 0x000000ff0800722a */ /* 0x000e1e0003f22000 */
[----:B------:R-:W-:-:S15]  /*0310*/  NOP ;  /* 0x0000000000007918 */ /* 0x000fde0000000000 */
[----:B------:R-:W-:-:S15]  /*0320*/  NOP ;  /* 0x0000000000007918 */ /* 0x000fde0000000000 */
[----:B------:R-:W-:-:S15]  /*0330*/  NOP ;  /* 0x0000000000007918 */ /* 0x000fde0000000000 */
[----:B------:R-:W-:-:S04]  /*0340*/  NOP ;  /* 0x0000000000007918 */ /* 0x000fc80000000000 */
[----:B------:R1:W2:Y:S02]  /*0350*/  DADD R6, -RZ, |R8| ;  /* 0x00000000ff067229 */ /* 0x0002a40000000508 */
[----:B012---:R-:W-:Y:S05]  /*0360*/  @!P0 BRA P1, `(.L_x_10185) ;  /* 0x0000000400988947 */ /* 0x007fea0000800000 */
[----:B------:R-:W0:Y:S01]  /*0370*/  MUFU.RCP64H R3, R9 ;  /* 0x0000000900037308 */ /* 0x000e220000001800 */
[----:B------:R-:W-:Y:S01]  /*0380*/  IMAD.MOV.U32 R2, RZ, RZ, 0x1 ;  /* 0x00000001ff027424 */ /* 0x000fe200078e00ff */
[----:B------:R-:W-:-:S05]  /*0390*/  FSETP.GEU.AND P1, PT, |R11|, 6.5827683646048100446e-37, PT ;  /* 0x036000000b00780b */ /* 0x000fca0003f2e200 */
        /* <DEDUP_REMOVED lines=30> */
[----:B0-----:R-:W0:-:S15]  /*0580*/  DFMA R4, -R8, R14, R10 ;  /* 0x0000000e0804722b */ /* 0x001e1e000000010a */
        /* <DEDUP_REMOVED lines=13> */
[----:B------:R-:W-:Y:S05]  /*0660*/  CALL.REL.NOINC `($__internal_11_$__cuda_sm20_div_rn_f64_full) ;  /* 0x0000006c00e07944 */ /* 0x000fea0003c00000 */
.L_x_10186:
        /* <DEDUP_REMOVED lines=35> */
[----:B------:R-:W-:Y:S05]  /*08a0*/  CALL.REL.NOINC `($__internal_10_$__cuda_sm20_dblrcp_rn_slowpath_v3) ;  /* 0x0000006400d47944 */ /* 0x000fea0003c00000 */
.L_x_10188:
[----:B------:R-:W-:Y:S05]  /*08b0*/  BSYNC.RECONVERGENT B2 ;  /* 0x0000000000027941 */ /* 0x000fea0003800200 */
.L_x_10187:
        /* <DEDUP_REMOVED lines=10> */
[----:B0-----:R2:W3:-:S15]  /*0960*/  DMUL R12, R12, R4 ;  /* 0x000000040c0c7228 */ /* 0x0014de0000000000 */
[----:B------:R-:W-:-:S15]  /*0970*/  NOP ;  /* 0x0000000000007918 */ /* 0x000fde0000000000 */
[----:B------:R-:W-:-:S15]  /*0980*/  NOP ;  /* 0x0000000000007918 */ /* 0x000fde0000000000 */
[----:B------:R-:W-:-:S15]  /*0990*/  NOP ;  /* 0x0000000000007918 */ /* 0x000fde0000000000 */
[----:B------:R-:W-:-:S04]  /*09a0*/  NOP ;  /* 0x0000000000007918 */ /* 0x000fc80000000000 */
[----:B-1----:R2:W4:Y:S02]  /*09b0*/  DMUL R14, R14, R4 ;  /* 0x000000040e0e7228 */ /* 0x0025240000000000 */
[----:B--234-:R-:W-:Y:S05]  /*09c0*/  BRA `(.L_x_10183) ;  /* 0x0000000800307947 */ /* 0x01cfea0003800000 */
.L_x_10185:
[----:B------:R-:W0:Y:S01]  /*09d0*/  MUFU.RCP64H R3, R7 ;  /* 0x0000000700037308 */ /* 0x000e220000001800 */
[----:B------:R-:W-:-:S05]  /*09e0*/  VIADD R2, R7, 0x300402 ;  /* 0x0030040207027836 */ /* 0x000fca0000000000 */
[----:B------:R-:W-:Y:S01]  /*09f0*/  FSETP.GEU.AND P0, PT, |R2|, 5.8789094863358348022e-39, PT ;  /* 0x004004020200780b */ /* 0x000fe20003f0e200 */
[----:B0-----:R-:W0:-:S15]  /*0a00*/  DFMA R4, -|R8|, R2, 1 ;  /* 0x3ff000000804742b */ /* 0x001e1e0000000302 */
        /* <DEDUP_REMOVED lines=14> */
[----:B0-----:R-:W0:-:S15]  /*0af0*/  DFMA R8, -|R8|, R4, 1 ;  /* 0x3ff000000808742b */ /* 0x001e1e0000000304 */
        /* <DEDUP_REMOVED lines=8> */
[----:B------:R-:W-:-:S03]  /*0b80*/  MOV R2, R6 ;  /* 0x0000000600027202 */ /* 0x000fc60000000f00 */
[----:B------:R-:W-:Y:S01]  /*0b90*/  VIADD R6, R0, 0xfff00000 ;  /* 0xfff0000000067836 */ /* 0x000fe20000000000 */
[----:B------:R-:W-:-:S07]  /*0ba0*/  MOV R0, 0xbc0 ;  /* 0x00000bc000007802 */ /* 0x000fce0000000f00 */
[----:B------:R-:W-:Y:S05]  /*0bb0*/  CALL.REL.NOINC `($__internal_10_$__cuda_sm20_dblrcp_rn_slowpath_v3) ;  /* 0x0000006400107944 */ /* 0x000fea0003c00000 */
[----:B------:R-:W-:Y:S01]  /*0bc0*/  MOV R12, R4 ;  /* 0x00000004000c7202 */ /* 0x000fe20000000f00 */
[----:B------:R-:W-:-:S07]  /*0bd0*/  IMAD.MOV.U32 R13, RZ, RZ, R5 ;  /* 0x000000ffff0d7224 */ /* 0x000fce00078e0005 */
.L_x_10189:
[----:B------:R0:W1:Y:S01]  /*0be0*/  DADD R2, -RZ, |R10| ;  /* 0x00000000ff027229 */ /* 0x000062000000050a */
[----:B------:R-:W-:Y:S01]  /*0bf0*/  IMAD.MOV.U32 R0, RZ, RZ, RZ ;  /* 0x000000ffff007224 */ /* 0x000fe200078e00ff */
[----:B------:R-:W-:Y:S02]  /*0c00*/  MOV R5, RZ ;  /* 0x000000ff00057202 */ /* 0x000fe40000000f00 */
[----:B01----:R-:W-:-:S07]  /*0c10*/  MOV R4, 0xc30 ;  /* 0x00000c3000047802 */ /* 0x003fce0000000f00 */
[----:B------:R-:W-:Y:S05]  /*0c20*/  CALL.REL.NOINC `($__internal_11_$__cuda_sm20_div_rn_f64_full) ;  /* 0x0000006800707944 */ /* 0x000fea0003c00000 */
[----:B------:R-:W-:Y:S05]  /*0c30*/  BRA `(.L_x_10183) ;  /* 0x0000000400947947 */ /* 0x000fea0003800000 */
.L_x_10184:
        /* <DEDUP_REMOVED lines=47> */
[----:B------:R-:W-:Y:S05]  /*0f30*/  CALL.REL.NOINC `($__internal_11_$__cuda_sm20_div_rn_f64_full) ;  /* 0x0000006400ac7944 */ /* 0x000fea0003c00000 */
.L_x_10190:
        /* <DEDUP_REMOVED lines=35> */
[----:B------:R-:W-:Y:S05]  /*1170*/  CALL.REL.NOINC `($__internal_10_$__cuda_sm20_dblrcp_rn_slowpath_v3) ;  /* 0x0000005c00a07944 */ /* 0x000fea0003c00000 */
.L_x_10192:
[----:B------:R-:W-:Y:S05]  /*1180*/  BSYNC.RECONVERGENT B2 ;  /* 0x0000000000027941 */ /* 0x000fea0003800200 */
.L_x_10191:
        /* <DEDUP_REMOVED lines=16> */
.L_x_10183:
[----:B------:R-:W1:Y:S01]  /*1290*/  LDC.64 R2, c[0x0][0x580] ;  /* 0x00016000ff027b82 */ /* 0x000e620000000a00 */
[----:B------:R-:W-:Y:S01]  /*12a0*/  VIADD R17, R17, 0x80 ;  /* 0x0000008011117836 */ /* 0x000fe20000000000 */
[----:B-1----:R1:W-:Y:S06]  /*12b0*/  STG.E.128 desc[UR6][R2.64], R12 ;  /* 0x0000000c02007986 */ /* 0x0023ec000c101d06 */
.L_x_10182:
[----:B------:R-:W-:Y:S05]  /*12c0*/  BSYNC.RECONVERGENT B1 ;  /* 0x0000000000017941 */ /* 0x000fea0003800200 */
.L_x_10181:
[----:B------:R-:W2:Y:S02]  /*12d0*/  LDCU UR4, c[0x0][0x380] ;  /* 0x00007000ff0477ac */ /* 0x000ea40008000800 */
[----:B--2---:R-:W-:-:S13]  /*12e0*/  ISETP.GE.AND P0, PT, R17, UR4, PT ;  /* 0x0000000411007c0c */ /* 0x004fda000bf06270 */
[----:B------:R-:W-:Y:S05]  /*12f0*/  @P0 EXIT ;  /* 0x000000000000094d */ /* 0x000fea0003800000 */
[----:B------:R-:W2:Y:S02]  /*1300*/  LDC.64 R8, c[0x0][0x588] ;  /* 0x00016200ff087b82 */ /* 0x000ea40000000a00 */
[----:B--2---:R-:W2:Y:S01]  /*1310*/  LDG.E.128 R8, desc[UR6][R8.64] ;  /* 0x0000000608087981 */ /* 0x004ea2000c1e1d00 */
[----:B-1----:R-:W-:Y:S01]  /*1320*/  IMAD.MOV.U32 R12, RZ, RZ, 0x0 ;  /* 0x00000000ff0c7424 */ /* 0x002fe200078e00ff */
[----:B------:R-:W-:Y:S01]  /*1330*/  MOV R13, 0x7ff80000 ;  /* 0x7ff80000000d7802 */ /* 0x000fe20000000f00 */
[----:B------:R-:W-:Y:S02]  /*1340*/  IMAD.MOV.U32 R14, RZ, RZ, 0x0 ;  /* 0x00000000ff0e7424 */ /* 0x000fe400078e00ff */
[----:B------:R-:W-:Y:S01]  /*1350*/  IMAD.MOV.U32 R15, RZ, RZ, 0x7ff80000 ;  /* 0x7ff80000ff0f7424 */ /* 0x000fe200078e00ff */
[----:B--2---:R-:W1:-:S15]  /*1360*/  DSETP.NAN.AND P1, PT, R10, R10, PT ;  /* 0x0000000a0a00722a */ /* 0x004e5e0003f28000 */
[----:B------:R-:W-:-:S15]  /*1370*/  NOP ;  /* 0x0000000000007918 */ /* 0x000fde0000000000 */
[----:B------:R-:W-:-:S15]  /*1380*/  NOP ;  /* 0x0000000000007918 */ /* 0x000fde0000000000 */
[----:B------:R-:W-:-:S15]  /*1390*/  NOP ;  /* 0x0000000000007918 */ /* 0x000fde0000000000 */
[----:B------:R-:W-:-:S04]  /*13a0*/  NOP ;  /* 0x0000000000007918 */ /* 0x000fc80000000000 */
[----:B------:R-:W2:-:S15]  /*13b0*/  DSETP.NEU.AND P0, PT, |R10|, +INF , PT ;  /* 0x7ff000000a00742a */ /* 0x000e9e0003f0d200 */
[----:B------:R-:W-:-:S15]  /*13c0*/  NOP ;  /* 0x0000000000007918 */ /* 0x000fde0000000000 */
[----:B------:R-:W-:-:S15]  /*13d0*/  NOP ;  /* 0x0000000000007918 */ /* 0x000fde0000000000 */
[----:B------:R-:W-:-:S15]  /*13e0*/  NOP ;  /* 0x0000000000007918 */ /* 0x000fde0000000000 */
[----:B------:R-:W-:-:S04]  /*13f0*/  NOP ;  /* 0x0000000000007918 */ /* 0x000fc80000000000 */
[----:B-1----:R-:W-:-:S15]  /*1400*/  DSETP.NAN.OR P1, PT, R8, R8, P1 ;  /* 0x000000080800722a */ /* 0x002fde0000f28400 */
[----:B------:R-:W-:-:S15]  /*1410*/  NOP ;  /* 0x0000000000007918 */ /* 0x000fde0000000000 */
[----:B------:R-:W-:-:S15]  /*1420*/  NOP ;  /* 0x0000000000007918 */ /* 0x000fde0000000000 */
[----:B------:R-:W-:-:S15]  /*1430*/  NOP ;  /* 0x0000000000007918 */ /* 0x000fde0000000000 */
[----:B------:R-:W-:-:S04]  /*1440*/  NOP ;  /* 0x0000000000007918 */ /* 0x000fc80000000000 */
[----:B--2---:R-:W1:Y:S02]  /*1450*/  DSETP.EQ.AND P2, PT, |R8|, +INF , !P0 ;  /* 0x7ff000000800742a */ /* 0x004e640004742200 */
[----:B-1----:R-:W-:-:S13]  /*1460*/  PLOP3.LUT P1, PT, P1, P2, PT, 0xf8, 0x8f ;  /* 0x00000000008f781c */ /* 0x002fda0000f25f70 */
[----:B------:R-:W-:Y:S05]  /*1470*/  @P1 BRA `(.L_x_10193) ;  /* 0x0000001000101947 */ /* 0x000fea0003800000 */
[----:B------:R-:W1:Y:S01]  /*1480*/  DSETP.EQ.OR P0, PT, |R8|, +INF , !P0 ;  /* 0x7ff000000800742a */ /* 0x000e620004702600 */
[----:B------:R-:W-:Y:S02]  /*1490*/  CS2R R12, SRZ ;  /* 0x00000000000c7805 */ /* 0x000fe4000001ff00 */
[----:B------:R-:W-:Y:S01]  /*14a0*/  CS2R R14, SRZ ;  /* 0x00000000000e7805 */ /* 0x000fe2000001ff00 */
[----:B-1----:R-:W-:Y:S06]  /*14b0*/  @P0 BRA `(.L_x_10193) ;  /* 0x0000001000000947 */ /* 0x002fec0003800000 */
[----:B------:R-:W1:Y:S02]  /*14c0*/  DSETP.GE.AND P0, PT, |R8|, |R10|, PT ;  /* 0x4000000a0800722a */ /* 0x000e640003f06200 */
[----:B-1----:R-:W-:Y:S05]  /*14d0*/  @!P0 BRA `(.L_x_10194) ;  /* 0x0000000800648947 */ /* 0x002fea0003800000 */
[----:B------:R-:W-:-:S15]  /*14e0*/  DSETP.NEU.AND P0, PT, R10, RZ, PT ;  /* 0x000000ff0a00722a */ /* 0x000fde0003f0d000 */
[----:B------:R-:W-:-:S15]  /*14f0*/  NOP ;  /* 0x0000000000007918 */ /* 0x000fde0000000000 */
[----:B------:R-:W-:-:S15]  /*1500*/  NOP ;  /* 0x0000000000007918 */ /* 0x000fde0000000000 */
[----:B------:R-:W-:-:S15]  /*1510*/  NOP ;  /* 0x0000000000007918 */ /* 0x000fde0000000000 */
[----:B------:R-:W-:-:S04]  /*1520*/  NOP ;  /* 0x0000000000007918 */ /* 0x000fc80000000000 */
[----:B------:R-:W1:-:S15]  /*1530*/  DSETP.EQ.AND P1, PT, R8, RZ, PT ;  /* 0x000000ff0800722a */ /* 0x000e5e0003f22000 */
[----:B------:R-:W-:-:S15]  /*1540*/  NOP ;  /* 0x0000000000007918 */ /* 0x000fde0000000000 */
[----:B------:R-:W-:-:S15]  /*1550*/  NOP ;  /* 0x0000000000007918 */ /* 0x000fde0000000000 */
[----:B------:R-:W-:-:S15]  /*1560*/  NOP ;  /* 0x0000000000007918 */ /* 0x000fde0000000000 */
[----:B------:R-:W-:-:S04]  /*1570*/  NOP ;  /* 0x0000000000007918 */ /* 0x000fc80000000000 */
[----:B------:R2:W3:Y:S02]  /*1580*/  DADD R6, -RZ, |R8| ;  /* 0x00000000ff067229 */ /* 0x0004e40000000508 */
[----:B-123--:R-:W-:Y:S05]  /*1590*/  @!P0 BRA P1, `(.L_x_10195) ;  /* 0x0000000400988947 */ /* 0x00efea0000800000 */
[----:B------:R-:W0:Y:S01]  /*15a0*/  MUFU.RCP64H R3, R9 ;  /* 0x0000000900037308 */ /* 0x000e220000001800 */
[----:B------:R-:W-:Y:S02]  /*15b0*/  MOV R2, 0x1 ;  /* 0x0000000100027802 */ /* 0x000fe40000000f00 */
[----:B------:R-:W-:-:S04]  /*15c0*/  FSETP.GEU.AND P1, PT, |R11|, 6.5827683646048100446e-37, PT ;  /* 0x036000000b00780b */ /* 0x000fc80003f2e200 */
        /* <DEDUP_REMOVED lines=45> */
.L_x_10196:
        /* <DEDUP_REMOVED lines=36> */
.L_x_10198:
[----:B------:R-:W-:Y:S05]  /*1ae0*/  BSYNC.RECONVERGENT B1 ;  /* 0x0000000000017941 */ /* 0x000fea0003800200 */
.L_x_10197:
        /* <DEDUP_REMOVED lines=16> */
[----:B0--34-:R-:W-:Y:S05]  /*1bf0*/  BRA `(.L_x_10193) ;  /* 0x0000000800307947 */ /* 0x019fea0003800000 */
.L_x_10195:
[----:B------:R-:W0:Y:S01]  /*1c00*/  MUFU.RCP64H R3, R7 ;  /* 0x0000000700037308 */ /* 0x000e220000001800 */
[----:B------:R-:W-:-:S04]  /*1c10*/  IADD3 R2, PT, PT, R7, 0x300402, RZ ;  /* 0x0030040207027810 */ /* 0x000fc80007ffe0ff */
[----:B------:R-:W-:Y:S02]  /*1c20*/  FSETP.GEU.AND P0, PT, |R2|, 5.8789094863358348022e-39, PT ;  /* 0x004004020200780b */ /* 0x000fe40003f0e200 */
        /* <DEDUP_REMOVED lines=23> */
[----:B------:R-:W-:Y:S02]  /*1da0*/  IMAD.MOV.U32 R2, RZ, RZ, R6 ;  /* 0x000000ffff027224 */ /* 0x000fe400078e0006 */
[----:B------:R-:W-:Y:S01]  /*1db0*/  IMAD.MOV.U32 R3, RZ, RZ, R7 ;  /* 0x000000ffff037224 */ /* 0x000fe200078e0007 */
[----:B------:R-:W-:Y:S02]  /*1dc0*/  IADD3 R6, PT, PT, R0, -0x100000, RZ ;  /* 0xfff0000000067810 */ /* 0x000fe40007ffe0ff */
[----:B------:R-:W-:-:S07]  /*1dd0*/  MOV R0, 0x1df0 ;  /* 0x00001df000007802 */ /* 0x000fce0000000f00 */
[----:B------:R-:W-:Y:S05]  /*1de0*/  CALL.REL.NOINC `($__internal_10_$__cuda_sm20_dblrcp_rn_slowpath_v3) ;  /* 0x0000005000847944 */ /* 0x000fea0003c00000 */
[----:B------:R-:W-:Y:S02]  /*1df0*/  IMAD.MOV.U32 R12, RZ, RZ, R4 ;  /* 0x000000ffff0c7224 */ /* 0x000fe400078e0004 */
[----:B------:R-:W-:-:S07]  /*1e00*/  IMAD.MOV.U32 R13, RZ, RZ, R5 ;  /* 0x000000ffff0d7224 */ /* 0x000fce00078e0005 */
.L_x_10199:
[----:B------:R0:W1:Y:S01]  /*1e10*/  DADD R2, -RZ, |R10| ;  /* 0x00000000ff027229 */ /* 0x000062000000050a */
[----:B------:R-:W-:Y:S01]  /*1e20*/  MOV R0, RZ ;  /* 0x000000ff00007202 */ /* 0x000fe20000000f00 */
[----:B------:R-:W-:Y:S01]  /*1e30*/  IMAD.MOV.U32 R5, RZ, RZ, RZ ;  /* 0x000000ffff057224 */ /* 0x000fe200078e00ff */
[----:B01----:R-:W-:-:S07]  /*1e40*/  MOV R4, 0x1e60 ;  /* 0x00001e6000047802 */ /* 0x003fce0000000f00 */
[----:B------:R-:W-:Y:S05]  /*1e50*/  CALL.REL.NOINC `($__internal_11_$__cuda_sm20_div_rn_f64_full) ;  /* 0x0000005400e47944 */ /* 0x000fea0003c00000 */
[----:B------:R-:W-:Y:S05]  /*1e60*/  BRA `(.L_x_10193) ;  /* 0x0000000400947947 */ /* 0x000fea0003800000 */
.L_x_10194:
        /* <DEDUP_REMOVED lines=48> */
.L_x_10200:
        /* <DEDUP_REMOVED lines=33> */
[----:B------:R-:W-:Y:S02]  /*2380*/  IADD3 R6, PT, PT, R6, -0x100000, RZ ;  /* 0xfff0000006067810 */ /* 0x000fe40007ffe0ff */
[----:B------:R-:W-:-:S07]  /*2390*/  MOV R0, 0x23b0 ;  /* 0x000023b000007802 */ /* 0x000fce0000000f00 */
[----:B------:R-:W-:Y:S05]  /*23a0*/  CALL.REL.NOINC `($__internal_10_$__cuda_sm20_dblrcp_rn_slowpath_v3) ;  /* 0x0000004c00147944 */ /* 0x000fea0003c00000 */
.L_x_10202:
[----:B------:R-:W-:Y:S05]  /*23b0*/  BSYNC.RECONVERGENT B1 ;  /* 0x0000000000017941 */ /* 0x000fea0003800200 */
.L_x_10201:
        /* <DEDUP_REMOVED lines=15> */
[----:B-1-3--:R2:W1:Y:S02]  /*24b0*/  DMUL R14, R14, R4 ;  /* 0x000000040e0e7228 */ /* 0x00a4640000000000 */
.L_x_10193:
[----:B------:R-:W1:Y:S02]  /*24c0*/  LDC.64 R2, c[0x0][0x580] ;  /* 0x00016000ff027b82 */ /* 0x000e640000000a00 */
[----:B-1----:R-:W-:Y:S01]  /*24d0*/  STG.E.128 desc[UR6][R2.64], R12 ;  /* 0x0000000c02007986 */ /* 0x002fe2000c101d06 */
[----:B------:R-:W-:Y:S05]  /*24e0*/  EXIT ;  /* 0x000000000000794d */ /* 0x000fea0003800000 */
.L_x_10180:
[----:B------:R-:W0:Y:S01]  /*24f0*/  LDCU UR4, c[0x0][0x380] ;  /* 0x00007000ff0477ac */ /* 0x000e220008000800 */
[----:B------:R-:W-:Y:S01]  /*2500*/  VIADD R20, R20, 0xffffffff ;  /* 0xffffffff14147836 */ /* 0x000fe20000000000 */
[----:B------:R-:W-:Y:S04]  /*2510*/  BSSY.RECONVERGENT B1, `(.L_x_10203) ;  /* 0x0000257000017945 */ /* 0x000fe80003800200 */
        /* <DEDUP_REMOVED lines=11> */
[----:B------:R-:W-:-:S05]  /*25d0*/  SHF.R.U32.HI R3, RZ, UR5, R2 ;  /* 0x00000005ff037c19 */ /* 0x000fca0008011602 */
[----:B------:R-:W-:-:S04]  /*25e0*/  IMAD.MOV R0, RZ, RZ, -R3 ;  /* 0x000000ffff007224 */ /* 0x000fc800078e0a03 */
        /* <DEDUP_REMOVED lines=282> */
[----:B------:R-:W-:-:S04]  /*3790*/  IMAD R2, R9, UR8, R3 ;  /* 0x0000000809027c24 */ /* 0x000fc8000f8e0203 */
[----:B------:R-:W-:Y:S02]  /*37a0*/  @P0 IMAD.MOV R6, RZ, RZ, -R6 ;  /* 0x000000ffff060224 */ /* 0x000fe400078e0a06 */
[----:B-1----:R-:W-:Y:S02]  /*37b0*/  IMAD R21, R2, UR4, R21 ;  /* 0x0000000402157c24 */ /* 0x002fe4000f8e0215 */
[----:B0-----:R-:W-:Y:S02]  /*37c0*/  @P0 IMAD R6, R6, R13, R7 ;  /* 0x0000000d06060224 */ /* 0x001fe400078e0207 */
[----:B------:R-:W-:Y:S02]  /*37d0*/  IMAD R0, R2, UR5, R0 ;  /* 0x0000000502007c24 */ /* 0x000fe4000f8e0200 */
[C---:B---3--:R-:W-:Y:S02]  /*37e0*/  @P0 IMAD R21, R6.reuse, R4, R21 ;  /* 0x0000000406150224 */ /* 0x048fe400078e0215 */
[----:B------:R-:W-:-:S07]  /*37f0*/  @P0 IMAD R0, R6, R5, R0 ;  /* 0x0000000506000224 */ /* 0x000fce00078e0200 */
.L_x_10205:
[----:B------:R-:W0:Y:S02]  /*3800*/  LDCU.64 UR4, c[0x0][0x588] ;  /* 0x0000b100ff0477ac */ /* 0x000e240008000a00 */
[----:B0-----:R-:W-:-:S04]  /*3810*/  IADD3 R8, P0, PT, R0, UR4, RZ ;  /* 0x0000000400087c10 */ /* 0x001fc8000ff1e0ff */
[----:B------:R-:W-:-:S06]  /*3820*/  IADD3.X R9, PT, PT, RZ, UR5, RZ, P0, !PT ;  /* 0x00000005ff097c10 */ /* 0x000fcc00087fe4ff */
[----:B------:R-:W2:Y:S01]  /*3830*/  LDG.E.128 R8, desc[UR6][R8.64] ;  /* 0x0000000608087981 */ /* 0x000ea2000c1e1d00 */
[----:B------:R-:W-:Y:S01]  /*3840*/  BSSY.RECONVERGENT B2, `(.L_x_10206) ;  /* 0x000011e000027945 */ /* 0x000fe20003800200 */
[----:B------:R-:W-:Y:S01]  /*3850*/  IMAD.MOV.U32 R12, RZ, RZ, 0x0 ;  /* 0x00000000ff0c7424 */ /* 0x000fe200078e00ff */
[----:B------:R-:W-:Y:S01]  /*3860*/  MOV R13, 0x7ff80000 ;  /* 0x7ff80000000d7802 */ /* 0x000fe20000000f00 */
[----:B------:R-:W-:Y:S01]  /*3870*/  IMAD.MOV.U32 R14, RZ, RZ, 0x0 ;  /* 0x00000000ff0e7424 */ /* 0x000fe200078e00ff */
[----:B------:R-:W-:Y:S01]  /*3880*/  MOV R15, 0x7ff80000 ;  /* 0x7ff80000000f7802 */ /* 0x000fe20000000f00 */
        /* <DEDUP_REMOVED lines=31> */
[----:B------:R-:W0:Y:S01]  /*3a80*/  DADD R2, -RZ, |R8| ;  /* 0x00000000ff027229 */ /* 0x000e220000000508 */
[----:B------:R-:W-:Y:S01]  /*3a90*/  BSSY.RECONVERGENT B3, `(.L_x_10210) ;  /* 0x0000023000037945 */ /* 0x000fe20003800200 */
[----:B0-----:R-:W0:Y:S01]  /*3aa0*/  MUFU.RCP64H R5, R3 ;  /* 0x0000000300057308 */ /* 0x001e220000001800 */
[----:B------:R-:W-:-:S05]  /*3ab0*/  VIADD R4, R3, 0x300402 ;  /* 0x0030040203047836 */ /* 0x000fca0000000000 */
[----:B------:R-:W-:-:S15]  /*3ac0*/  FSETP.GEU.AND P0, PT, |R4|, 5.8789094863358348022e-39, PT ;  /* 0x004004020400780b */ /* 0x000fde0003f0e200 */
[----:B------:R-:W-:-:S15]  /*3ad0*/  NOP ;  /* 0x0000000000007918 */ /* 0x000fde0000000000 */
[----:B------:R-:W-:-:S15]  /*3ae0*/  NOP ;  /* 0x0000000000007918 */ /* 0x000fde0000000000 */
[----:B------:R-:W-:-:S11]  /*3af0*/  NOP ;  /* 0x0000000000007918 */ /* 0x000fd60000000000 */
        /* <DEDUP_REMOVED lines=22> */
[----:B------:R-:W-:Y:S02]  /*3c60*/  LOP3.LUT R6, R3, 0x7fffffff, RZ, 0xc0, !PT ;  /* 0x7fffffff03067812 */ /* 0x000fe400078ec0ff */
[----:B------:R-:W-:Y:S02]  /*3c70*/  MOV R0, 0x3ca0 ;  /* 0x00003ca000007802 */ /* 0x000fe40000000f00 */
[----:B------:R-:W-:-:S07]  /*3c80*/  IADD3 R6, PT, PT, R6, -0x100000, RZ ;  /* 0xfff0000006067810 */ /* 0x000fce0007ffe0ff */
[----:B------:R-:W-:Y:S05]  /*3c90*/  CALL.REL.NOINC `($__internal_10_$__cuda_sm20_dblrcp_rn_slowpath_v3) ;  /* 0x0000003000d87944 */ /* 0x000fea0003c00000 */
[----:B------:R-:W-:Y:S01]  /*3ca0*/  IMAD.MOV.U32 R12, RZ, RZ, R4 ;  /* 0x000000ffff0c7224 */ /* 0x000fe200078e0004 */
[----:B------:R-:W-:-:S07]  /*3cb0*/  MOV R13, R5 ;  /* 0x00000005000d7202 */ /* 0x000fce0000000f00 */
.L_x_10211:
[----:B------:R-:W-:Y:S05]  /*3cc0*/  BSYNC.RECONVERGENT B3 ;  /* 0x0000000000037941 */ /* 0x000fea0003800200 */
.L_x_10210:
[----:B------:R0:W1:Y:S01]  /*3cd0*/  DADD R2, -RZ, |R10| ;  /* 0x00000000ff027229 */ /* 0x000062000000050a */
[----:B------:R-:W-:Y:S01]  /*3ce0*/  IMAD.MOV.U32 R0, RZ, RZ, RZ ;  /* 0x000000ffff007224 */ /* 0x000fe200078e00ff */
[----:B------:R-:W-:Y:S02]  /*3cf0*/  MOV R5, RZ ;  /* 0x000000ff00057202 */ /* 0x000fe40000000f00 */
[----:B01----:R-:W-:-:S07]  /*3d00*/  MOV R4, 0x3d20 ;  /* 0x00003d2000047802 */ /* 0x003fce0000000f00 */
[----:B------:R-:W-:Y:S05]  /*3d10*/  CALL.REL.NOINC `($__internal_11_$__cuda_sm20_div_rn_f64_full) ;  /* 0x0000003800347944 */ /* 0x000fea0003c00000 */
[----:B------:R-:W-:Y:S05]  /*3d20*/  BRA `(.L_x_10207) ;  /* 0x0000000c003c7947 */ /* 0x000fea0003800000 */
.L_x_10209:
[----:B------:R-:W0:Y:S01]  /*3d30*/  MUFU.RCP64H R3, R9 ;  /* 0x0000000900037308 */ /* 0x000e220000001800 */
[----:B------:R-:W-:Y:S01]  /*3d40*/  IMAD.MOV.U32 R2, RZ, RZ, 0x1 ;  /* 0x00000001ff027424 */ /* 0x000fe200078e00ff */
[----:B------:R-:W-:Y:S01]  /*3d50*/  FSETP.GEU.AND P1, PT, |R11|, 6.5827683646048100446e-37, PT ;  /* 0x036000000b00780b */ /* 0x000fe20003f2e200 */
[----:B------:R-:W-:Y:S04]  /*3d60*/  BSSY.RECONVERGENT B0, `(.L_x_10212) ;  /* 0x000002e000007945 */ /* 0x000fe80003800200 */
        /* <DEDUP_REMOVED lines=45> */
.L_x_10213:
[----:B------:R-:W-:Y:S05]  /*4040*/  BSYNC.RECONVERGENT B0 ;  /* 0x0000000000007941 */ /* 0x000fea0003800200 */
.L_x_10212:
        /* <DEDUP_REMOVED lines=36> */
.L_x_10215:
[----:B------:R-:W-:Y:S05]  /*4290*/  BSYNC.RECONVERGENT B3 ;  /* 0x0000000000037941 */ /* 0x000fea0003800200 */
.L_x_10214:
        /* <DEDUP_REMOVED lines=17> */
.L_x_10208:
[----:B------:R-:W0:Y:S01]  /*43b0*/  MUFU.RCP64H R3, R11 ;  /* 0x0000000b00037308 */ /* 0x000e220000001800 */
[----:B------:R-:W-:Y:S01]  /*43c0*/  MOV R2, 0x1 ;  /* 0x0000000100027802 */ /* 0x000fe20000000f00 */
[----:B------:R-:W-:Y:S01]  /*43d0*/  BSSY.RECONVERGENT B0, `(.L_x_10216) ;  /* 0x000002f000007945 */ /* 0x000fe20003800200 */
        /* <DEDUP_REMOVED lines=43> */
[----:B------:R-:W-:Y:S02]  /*4690*/  MOV R3, R11 ;  /* 0x0000000b00037202 */ /* 0x000fe40000000f00 */
[----:B------:R-:W-:-:S07]  /*46a0*/  MOV R4, 0x46c0 ;  /* 0x000046c000047802 */ /* 0x000fce0000000f00 */
[----:B------:R-:W-:Y:S05]  /*46b0*/  CALL.REL.NOINC `($__internal_11_$__cuda_sm20_div_rn_f64_full) ;  /* 0x0000002c00cc7944 */ /* 0x000fea0003c00000 */
.L_x_10217:
[----:B------:R-:W-:Y:S05]  /*46c0*/  BSYNC.RECONVERGENT B0 ;  /* 0x0000000000007941 */ /* 0x000fea0003800200 */
.L_x_10216:
        /* <DEDUP_REMOVED lines=36> */
.L_x_10219:
[----:B------:R-:W-:Y:S05]  /*4910*/  BSYNC.RECONVERGENT B3 ;  /* 0x0000000000037941 */ /* 0x000fea0003800200 */
.L_x_10218:
        /* <DEDUP_REMOVED lines=16> */
.L_x_10207:
[----:B------:R-:W-:Y:S05]  /*4a20*/  BSYNC.RECONVERGENT B2 ;  /* 0x0000000000027941 */ /* 0x000fea0003800200 */
.L_x_10206:
[----:B------:R-:W2:Y:S01]  /*4a30*/  LDCU.64 UR4, c[0x0][0x580] ;  /* 0x0000b000ff0477ac */ /* 0x000ea20008000a00 */
[----:B------:R-:W-:Y:S02]  /*4a40*/  IADD3 R17, PT, PT, R17, 0x80, RZ ;  /* 0x0000008011117810 */ /* 0x000fe40007ffe0ff */
[----:B--2---:R-:W-:-:S05]  /*4a50*/  IADD3 R2, P0, PT, R21, UR4, RZ ;  /* 0x0000000415027c10 */ /* 0x004fca000ff1e0ff */
[----:B------:R-:W-:-:S05]  /*4a60*/  IMAD.X R3, RZ, RZ, UR5, P0 ;  /* 0x00000005ff037e24 */ /* 0x000fca00080e06ff */
[----:B-1----:R1:W-:Y:S03]  /*4a70*/  STG.E.128 desc[UR6][R2.64], R12 ;  /* 0x0000000c02007986 */ /* 0x0023e6000c101d06 */
.L_x_10204:
[----:B------:R-:W-:Y:S05]  /*4a80*/  BSYNC.RECONVERGENT B1 ;  /* 0x0000000000017941 */ /* 0x000fea0003800200 */
.L_x_10203:
[----:B------:R-:W2:Y:S02]  /*4a90*/  LDCU UR4, c[0x0][0x380] ;  /* 0x00007000ff0477ac */ /* 0x000ea40008000800 */
[----:B--2---:R-:W-:-:S13]  /*4aa0*/  ISETP.GE.AND P0, PT, R17, UR4, PT ;  /* 0x0000000411007c0c */ /* 0x004fda000bf06270 */
[----:B------:R-:W-:Y:S05]  /*4ab0*/  @P0 EXIT ;  /* 0x000000000000094d */ /* 0x000fea0003800000 */
[----:B------:R-:W2:Y:S01]  /*4ac0*/  LDCU.64 UR4, c[0x0][0x390] ;  /* 0x00007200ff0477ac */ /* 0x000ea20008000a00 */
[----:B-1----:R-:W-:Y:S01]  /*4ad0*/  MOV R3, R17 ;  /* 0x0000001100037202 */ /* 0x002fe20000000f00 */
[----:B------:R-:W-:Y:S01]  /*4ae0*/  IMAD.MOV.U32 R2, RZ, RZ, RZ ;  /* 0x000000ffff027224 */ /* 0x000fe200078e00ff */
[----:B------:R-:W-:Y:S01]  /*4af0*/  ISETP.NE.AND P0, PT, R20, RZ, PT ;  /* 0x000000ff1400720c */ /* 0x000fe20003f05270 */
[----:B------:R-:W1:Y:S01]  /*4b00*/  LDCU UR8, c[0x0][0x38c] ;  /* 0x00007180ff0877ac */ /* 0x000e620008000800 */
[----:B------:R-:W3:Y:S01]  /*4b10*/  LDCU.64 UR10, c[0x0][0x4b8] ;  /* 0x00009700ff0a77ac */ /* 0x000ee20008000a00 */
[----:B--2---:R-:W-:-:S05]  /*4b20*/  IMAD.HI.U32 R2, R17, UR4, R2 ;  /* 0x0000000411027c27 */ /* 0x004fca000f8e0002 */
[----:B------:R-:W-:-:S05]  /*4b30*/  SHF.R.U32.HI R3, RZ, UR5, R2 ;  /* 0x00000005ff037c19 */ /* 0x000fca0008011602 */
[----:B------:R-:W-:-:S04]  /*4b40*/  IMAD.MOV R0, RZ, RZ, -R3 ;  /* 0x000000ffff007224 */ /* 0x000fc800078e0a03 */
        /* <DEDUP_REMOVED lines=289> */
.L_x_10220:
[----:B------:R-:W1:Y:S02]  /*5d60*/  LDCU.128 UR8, c[0x0][0x580] ;  /* 0x0000b000ff0877ac */ /* 0x000e640008000c00 */
[----:B-1----:R-:W-:-:S04]  /*5d70*/  IADD3 R8, P0, PT, R0, UR10, RZ ;  /* 0x0000000a00087c10 */ /* 0x002fc8000ff1e0ff */
[----:B------:R-:W-:-:S06]  /*5d80*/  IADD3.X R9, PT, PT, RZ, UR11, RZ, P0, !PT ;  /* 0x0000000bff097c10 */ /* 0x000fcc00087fe4ff */
[----:B------:R-:W2:Y:S01]  /*5d90*/  LDG.E.128 R8, desc[UR6][R8.64] ;  /* 0x0000000608087981 */ /* 0x000ea2000c1e1d00 */
[----:B------:R-:W-:Y:S01]  /*5da0*/  IADD3 R16, P3, PT, R17, UR8, RZ ;  /* 0x0000000811107c10 */ /* 0x000fe2000ff7e0ff */
[----:B------:R-:W-:Y:S01]  /*5db0*/  BSSY.RECONVERGENT B1, `(.L_x_10221) ;  /* 0x0000122000017945 */ /* 0x000fe20003800200 */
[----:B------:R-:W-:Y:S01]  /*5dc0*/  IMAD.MOV.U32 R12, RZ, RZ, 0x0 ;  /* 0x00000000ff0c7424 */ /* 0x000fe200078e00ff */
[----:B------:R-:W-:Y:S01]  /*5dd0*/  MOV R13, 0x7ff80000 ;  /* 0x7ff80000000d7802 */ /* 0x000fe20000000f00 */
[----:B------:R-:W-:Y:S01]  /*5de0*/  IMAD.MOV.U32 R15, RZ, RZ, 0x7ff80000 ;  /* 0x7ff80000ff0f7424 */ /* 0x000fe200078e00ff */
[----:B------:R-:W-:Y:S01]  /*5df0*/  MOV R14, 0x0 ;  /* 0x00000000000e7802 */ /* 0x000fe20000000f00 */
[----:B------:R-:W-:Y:S01]  /*5e00*/  IMAD.X R17, RZ, RZ, UR9, P3 ;  /* 0x00000009ff117e24 */ /* 0x000fe200098e06ff */
        /* <DEDUP_REMOVED lines=85> */
.L_x_10226:
[----:B------:R-:W-:Y:S05]  /*6360*/  BSYNC.RECONVERGENT B0 ;  /* 0x0000000000007941 */ /* 0x000fea0003800200 */
.L_x_10225:
        /* <DEDUP_REMOVED lines=36> */
.L_x_10228:
[----:B------:R-:W-:Y:S05]  /*65b0*/  BSYNC.RECONVERGENT B2 ;  /* 0x0000000000027941 */ /* 0x000fea0003800200 */
.L_x_10227:
        /* <DEDUP_REMOVED lines=15> */
[----:B-1----:R2:W1:Y:S02]  /*66b0*/  DMUL R14, R14, R4 ;  /* 0x000000040e0e7228 */ /* 0x0024640000000000 */
[----:B-123--:R-:W-:Y:S05]  /*66c0*/  BRA `(.L_x_10222) ;  /* 0x0000000800407947 */ /* 0x00efea0003800000 */
.L_x_10224:
[----:B------:R-:W0:Y:S01]  /*66d0*/  MUFU.RCP64H R3, R7 ;  /* 0x0000000700037308 */ /* 0x000e220000001800 */
[----:B------:R-:W-:Y:S01]  /*66e0*/  VIADD R2, R7, 0x300402 ;  /* 0x0030040207027836 */ /* 0x000fe20000000000 */
[----:B------:R-:W-:Y:S04]  /*66f0*/  BSSY.RECONVERGENT B2, `(.L_x_10229) ;  /* 0x0000020000027945 */ /* 0x000fe80003800200 */
        /* <DEDUP_REMOVED lines=29> */
[----:B------:R-:W-:Y:S01]  /*68d0*/  IMAD.MOV.U32 R12, RZ, RZ, R4 ;  /* 0x000000ffff0c7224 */ /* 0x000fe200078e0004 */
[----:B------:R-:W-:-:S07]  /*68e0*/  MOV R13, R5 ;  /* 0x00000005000d7202 */ /* 0x000fce0000000f00 */
.L_x_10230:
[----:B------:R-:W-:Y:S05]  /*68f0*/  BSYNC.RECONVERGENT B2 ;  /* 0x0000000000027941 */ /* 0x000fea0003800200 */
.L_x_10229:
[----:B------:R0:W1:Y:S01]  /*6900*/  DADD R2, -RZ, |R10| ;  /* 0x00000000ff027229 */ /* 0x000062000000050a */
[----:B------:R-:W-:Y:S01]  /*6910*/  IMAD.MOV.U32 R0, RZ, RZ, RZ ;  /* 0x000000ffff007224 */ /* 0x000fe200078e00ff */
[----:B------:R-:W-:Y:S02]  /*6920*/  MOV R5, RZ ;  /* 0x000000ff00057202 */ /* 0x000fe40000000f00 */
[----:B01----:R-:W-:-:S07]  /*6930*/  MOV R4, 0x6950 ;  /* 0x0000695000047802 */ /* 0x003fce0000000f00 */
[----:B------:R-:W-:Y:S05]  /*6940*/  CALL.REL.NOINC `($__internal_11_$__cuda_sm20_div_rn_f64_full) ;  /* 0x0000000c00287944 */ /* 0x000fea0003c00000 */
[----:B------:R-:W-:Y:S05]  /*6950*/  BRA `(.L_x_10222) ;  /* 0x00000004009c7947 */ /* 0x000fea0003800000 */
.L_x_10223:
        /* <DEDUP_REMOVED lines=49> */
.L_x_10232:
[----:B------:R-:W-:Y:S05]  /*6c70*/  BSYNC.RECONVERGENT B0 ;  /* 0x0000000000007941 */ /* 0x000fea0003800200 */
.L_x_10231:
        /* <DEDUP_REMOVED lines=36> */
.L_x_10234:
[----:B------:R-:W-:Y:S05]  /*6ec0*/  BSYNC.RECONVERGENT B2 ;  /* 0x0000000000027941 */ /* 0x000fea0003800200 */
.L_x_10233:
        /* <DEDUP_REMOVED lines=16> */
.L_x_10222:
[----:B------:R-:W-:Y:S05]  /*6fd0*/  BSYNC.RECONVERGENT B1 ;  /* 0x0000000000017941 */ /* 0x000fea0003800200 */
.L_x_10221:
[----:B-1----:R-:W-:Y:S01]  /*6fe0*/  STG.E.128 desc[UR6][R16.64], R12 ;  /* 0x0000000c10007986 */ /* 0x002fe2000c101d06 */
[----:B------:R-:W-:Y:S05]  /*6ff0*/  EXIT ;  /* 0x000000000000794d */ /* 0x000fea0003800000 */
        .weak           $__internal_10_$__cuda_sm20_dblrcp_rn_slowpath_v3
        .type           $__internal_10_$__cuda_sm20_dblrcp_rn_slowpath_v3,@function
        .size           $__internal_10_$__cuda_sm20_dblrcp_rn_slowpath_v3,($__internal_11_$__cuda_sm20_div_rn_f64_full - $__internal_10_$__cuda_sm20_dblrcp_rn_slowpath_v3)
$__internal_10_$__cuda_sm20_dblrcp_rn_slowpath_v3:
[----:B------:R-:W0:Y:S01]  /*7000*/  DSETP.GTU.AND P0, PT, |R2|, +INF , PT ;  /* 0x7ff000000200742a */ /* 0x000e220003f0c200 */
[----:B------:R-:W-:Y:S04]  /*7010*/  BSSY.RECONVERGENT B0, `(.L_x_10235) ;  /* 0x000005a000007945 */ /* 0x000fe80003800200 */
[----:B0-----:R-:W-:Y:S05]  /*7020*/  @P0 BRA `(.L_x_10236) ;  /* 0x0000000400580947 */ /* 0x001fea0003800000 */
[----:B------:R-:W-:-:S04]  /*7030*/  LOP3.LUT R7, R3, 0x7fffffff, RZ, 0xc0, !PT ;  /* 0x7fffffff03077812 */ /* 0x000fc800078ec0ff */
[----:B------:R-:W-:-:S04]  /*7040*/  IADD3 R4, PT, PT, R7, -0x1, RZ ;  /* 0xffffffff07047810 */ /* 0x000fc80007ffe0ff */
[----:B------:R-:W-:-:S13]  /*7050*/  ISETP.GE.U32.AND P0, PT, R4, 0x7fefffff, PT ;  /* 0x7fefffff0400780c */ /* 0x000fda0003f06070 */
[----:B------:R-:W-:Y:S01]  /*7060*/  @P0 LOP3.LUT R5, R3, 0x7ff00000, RZ, 0x3c, !PT ;  /* 0x7ff0000003050812 */ /* 0x000fe200078e3cff */
[----:B------:R-:W-:Y:S01]  /*7070*/  @P0 IMAD.MOV.U32 R4, RZ, RZ, RZ ;  /* 0x000000ffff040224 */ /* 0x000fe200078e00ff */
[----:B------:R-:W-:Y:S06]  /*7080*/  @P0 BRA `(.L_x_10237) ;  /* 0x0000000400480947 */ /* 0x000fec0003800000 */
[----:B------:R-:W-:-:S13]  /*7090*/  ISETP.GE.U32.AND P0, PT, R7, 0x1000001, PT ;  /* 0x010000010700780c */ /* 0x000fda0003f06070 */
[----:B------:R-:W-:Y:S05]  /*70a0*/  @!P0 BRA `(.L_x_10238) ;  /* 0x0000000000b48947 */ /* 0x000fea0003800000 */
[----:B------:R-:W-:Y:S01]  /*70b0*/  IADD3 R5, PT, PT, R3, -0x3fe00000, RZ ;  /* 0xc020000003057810 */ /* 0x000fe20007ffe0ff */
[----:B------:R-:W-:-:S03]  /*70c0*/  IMAD.MOV.U32 R4, RZ, RZ, R2 ;  /* 0x000000ffff047224 */ /* 0x000fc600078e0002 */
[----:B------:R-:W0:Y:S03]  /*70d0*/  MUFU.RCP64H R7, R5 ;  /* 0x0000000500077308 */ /* 0x000e260000001800 */
        /* <DEDUP_REMOVED lines=42> */
.L_x_10238:
        /* <DEDUP_REMOVED lines=33> */
.L_x_10236:
[----:B------:R-:W-:Y:S02]  /*7590*/  LOP3.LUT R5, R3, 0x80000, RZ, 0xfc, !PT ;  /* 0x0008000003057812 */ /* 0x000fe400078efcff */
[----:B------:R-:W-:-:S07]  /*75a0*/  MOV R4, R2 ;  /* 0x0000000200047202 */ /* 0x000fce0000000f00 */
.L_x_10237:
[----:B------:R-:W-:Y:S05]  /*75b0*/  BSYNC.RECONVERGENT B0 ;  /* 0x0000000000007941 */ /* 0x000fea0003800200 */
.L_x_10235:
[----:B------:R-:W-:Y:S01]  /*75c0*/  IMAD.MOV.U32 R2, RZ, RZ, R0 ;  /* 0x000000ffff027224 */ /* 0x000fe200078e0000 */
[----:B------:R-:W-:-:S04]  /*75d0*/  MOV R3, 0x0 ;  /* 0x0000000000037802 */ /* 0x000fc80000000f00 */
[----:B------:R-:W-:Y:S05]  /*75e0*/  RET.REL.NODEC R2 `(_ZN2at6native18elementwise_kernelILi128ELi2EZNS0_22gpu_kernel_impl_nocastIZZZNS0_22reciprocal_kernel_cudaERNS_18TensorIteratorBaseEENKUlvE_clEvENKUlvE1_clEvEUlN3c107complexIdEEE_EEvS4_RKT_EUliE_EEviT1_) ;  /* 0xffffff8802847950 */ /* 0x000fea0003c3ffff */
        .weak           $__internal_11_$__cuda_sm20_div_rn_f64_full
        .type           $__internal_11_$__cuda_sm20_div_rn_f64_full,@function
        .size           $__internal_11_$__cuda_sm20_div_rn_f64_full,(.L_x_19044 - $__internal_11_$__cuda_sm20_div_rn_f64_full)
$__internal_11_$__cuda_sm20_div_rn_f64_full:
[----:B------:R-:W-:Y:S01]  /*75f0*/  MOV R25, R5 ;  /* 0x0000000500197202 */ /* 0x000fe20000000f00 */
[----:B------:R-:W-:Y:S01]  /*7600*/  IMAD.MOV.U32 R14, RZ, RZ, R2 ;  /* 0x000000ffff0e7224 */ /* 0x000fe200078e0002 */
[----:B------:R-:W-:Y:S01]  /*7610*/  LOP3.LUT R18, R3, 0x800fffff, RZ, 0xc0, !PT ;  /* 0x800fffff03127812 */ /* 0x000fe200078ec0ff */
[----:B------:R-:W-:Y:S01]  /*7620*/  IMAD.MOV.U32 R24, RZ, RZ, R0 ;  /* 0x000000ffff187224 */ /* 0x000fe200078e0000 */
[C---:B------:R-:W-:Y:S01]  /*7630*/  FSETP.GEU.AND P2, PT, |R25|.reuse, 1.469367938527859385e-39, PT ;  /* 0x001000001900780b */ /* 0x040fe20003f4e200 */
[----:B------:R-:W-:Y:S01]  /*7640*/  IMAD.MOV.U32 R0, RZ, RZ, 0x1ca00000 ;  /* 0x1ca00000ff007424 */ /* 0x000fe200078e00ff */
[----:B------:R-:W-:Y:S01]  /*7650*/  MOV R15, R3 ;  /* 0x00000003000f7202 */ /* 0x000fe20000000f00 */
[----:B------:R-:W-:Y:S01]  /*7660*/  BSSY.RECONVERGENT B3, `(.L_x_10239) ;  /* 0x000007c000037945 */ /* 0x000fe20003800200 */
[----:B------:R-:W-:Y:S01]  /*7670*/  LOP3.LUT R19, R18, 0x3ff00000, RZ, 0xfc, !PT ;  /* 0x3ff0000012137812 */ /* 0x000fe200078efcff */
[----:B------:R-:W-:Y:S01]  /*7680*/  IMAD.MOV.U32 R18, RZ, RZ, R2 ;  /* 0x000000ffff127224 */ /* 0x000fe200078e0002 */
[----:B------:R-:W-:-:S02]  /*7690*/  LOP3.LUT R2, R25, 0x7ff00000, RZ, 0xc0, !PT ;  /* 0x7ff0000019027812 */ /* 0x000fc400078ec0ff */
[C---:B------:R-:W-:Y:S02]  /*76a0*/  LOP3.LUT R7, R3.reuse, 0x7ff00000, RZ, 0xc0, !PT ;  /* 0x7ff0000003077812 */ /* 0x040fe400078ec0ff */
[----:B------:R-:W-:Y:S02]  /*76b0*/  FSETP.GEU.AND P0, PT, |R3|, 1.469367938527859385e-39, PT ;  /* 0x001000000300780b */ /* 0x000fe40003f0e200 */
[C---:B------:R-:W-:Y:S01]  /*76c0*/  ISETP.GE.U32.AND P1, PT, R2.reuse, R7, PT ;  /* 0x000000070200720c */ /* 0x040fe20003f26070 */
[----:B------:R-:W-:Y:S01]  /*76d0*/  @!P2 IMAD.MOV.U32 R30, RZ, RZ, RZ ;  /* 0x000000ffff1ea224 */ /* 0x000fe200078e00ff */
[----:B------:R-:W-:Y:S02]  /*76e0*/  @!P2 LOP3.LUT R5, R15, 0x7ff00000, RZ, 0xc0, !PT ;  /* 0x7ff000000f05a812 */ /* 0x000fe400078ec0ff */
[----:B------:R-:W-:Y:S02]  /*76f0*/  MOV R22, R24 ;  /* 0x0000001800167202 */ /* 0x000fe40000000f00 */
[----:B------:R-:W-:-:S02]  /*7700*/  @!P2 ISETP.GE.U32.AND P3, PT, R2, R5, PT ;  /* 0x000000050200a20c */ /* 0x000fc40003f66070 */
[C---:B------:R-:W-:Y:S02]  /*7710*/  SEL R5, R0.reuse, 0x63400000, !P1 ;  /* 0x6340000000057807 */ /* 0x040fe40004800000 */
[----:B------:R-:W-:Y:S01]  /*7720*/  @!P2 SEL R3, R0, 0x63400000, !P3 ;  /* 0x634000000003a807 */ /* 0x000fe20005800000 */
[----:B------:R-:W0:Y:S01]  /*7730*/  @!P0 DMUL R18, R14, 8.98846567431157953865e+307 ;  /* 0x7fe000000e128828 */ /* 0x000e220000000000 */
[--C-:B------:R-:W-:Y:S01]  /*7740*/  LOP3.LUT R23, R5, 0x800fffff, R25.reuse, 0xf8, !PT ;  /* 0x800fffff05177812 */ /* 0x100fe200078ef819 */
[----:B0-----:R-:W0:Y:S01]  /*7750*/  MUFU.RCP64H R29, R19 ;  /* 0x00000013001d7308 */ /* 0x001e220000001800 */
[----:B------:R-:W-:Y:S02]  /*7760*/  @!P2 LOP3.LUT R3, R3, 0x80000000, R25, 0xf8, !PT ;  /* 0x800000000303a812 */ /* 0x000fe400078ef819 */
[----:B------:R-:W-:Y:S02]  /*7770*/  MOV R6, R2 ;  /* 0x0000000200067202 */ /* 0x000fe40000000f00 */
[----:B------:R-:W-:-:S02]  /*7780*/  @!P2 LOP3.LUT R31, R3, 0x100000, RZ, 0xfc, !PT ;  /* 0x00100000031fa812 */ /* 0x000fc400078efcff */
[----:B------:R-:W-:Y:S02]  /*7790*/  @!P0 LOP3.LUT R7, R19, 0x7ff00000, RZ, 0xc0, !PT ;  /* 0x7ff0000013078812 */ /* 0x000fe400078ec0ff */
[----:B------:R-:W-:Y:S02]  /*77a0*/  MOV R28, 0x1 ;  /* 0x00000001001c7802 */ /* 0x000fe40000000f00 */
[----:B------:R-:W-:-:S15]  /*77b0*/  IADD3 R5, PT, PT, R7, -0x1, RZ ;  /* 0xffffffff07057810 */ /* 0x000fde0007ffe0ff */
[----:B------:R-:W-:-:S15]  /*77c0*/  NOP ;  /* 0x0000000000007918 */ /* 0x000fde0000000000 */
[----:B------:R-:W-:-:S15]  /*77d0*/  NOP ;  /* 0x0000000000007918 */ /* 0x000fde0000000000 */
[----:B------:R-:W-:-:S06]  /*77e0*/  NOP ;  /* 0x0000000000007918 */ /* 0x000fcc0000000000 */
[----:B------:R-:W1:Y:S02]  /*77f0*/  @!P2 DFMA R22, R22, 2, -R30 ;  /* 0x400000001616a82b */ /* 0x000e64000000081e */
[----:B-1----:R-:W-:-:S05]  /*7800*/  @!P2 LOP3.LUT R6, R23, 0x7ff00000, RZ, 0xc0, !PT ;  /* 0x7ff000001706a812 */ /* 0x002fca00078ec0ff */
[----:B------:R-:W-:-:S05]  /*7810*/  VIADD R3, R6, 0xffffffff ;  /* 0xffffffff06037836 */ /* 0x000fca0000000000 */
[----:B------:R-:W-:-:S04]  /*7820*/  ISETP.GT.U32.AND P0, PT, R3, 0x7feffffe, PT ;  /* 0x7feffffe0300780c */ /* 0x000fc80003f04070 */
[----:B------:R-:W-:-:S15]  /*7830*/  ISETP.GT.U32.OR P0, PT, R5, 0x7feffffe, P0 ;  /* 0x7feffffe0500780c */ /* 0x000fde0000704470 */
[----:B------:R-:W-:-:S15]  /*7840*/  NOP ;  /* 0x0000000000007918 */ /* 0x000fde0000000000 */
[----:B------:R-:W-:-:S15]  /*7850*/  NOP ;  /* 0x0000000000007918 */ /* 0x000fde0000000000 */
[----:B------:R-:W-:-:S03]  /*7860*/  NOP ;  /* 0x0000000000007918 */ /* 0x000fc60000000000 */
        /* <DEDUP_REMOVED lines=37> */
[----:B------:R-:W-:Y:S01]  /*7ac0*/  LOP3.LUT R3, R15, 0x7ff00000, RZ, 0xc0, !PT ;  /* 0x7ff000000f037812 */ /* 0x000fe200078ec0ff */
[----:B------:R-:W-:-:S03]  /*7ad0*/  IMAD.MOV.U32 R6, RZ, RZ, RZ ;  /* 0x000000ffff067224 */ /* 0x000fc600078e00ff */
[CC--:B------:R-:W-:Y:S02]  /*7ae0*/  VIADDMNMX R5, R2.reuse, -R3.reuse, 0xb9600000, !PT ;  /* 0xb960000002057446 */ /* 0x0c0fe40007800903 */
[----:B------:R-:W-:Y:S02]  /*7af0*/  ISETP.GE.U32.AND P0, PT, R2, R3, PT ;  /* 0x000000030200720c */ /* 0x000fe40003f06070 */
[----:B------:R-:W-:Y:S02]  /*7b00*/  VIMNMX R5, PT, PT, R5, 0x46a00000, PT ;  /* 0x46a0000005057848 */ /* 0x000fe40003fe0100 */
[----:B------:R-:W-:-:S05]  /*7b10*/  SEL R0, R0, 0x63400000, !P0 ;  /* 0x6340000000007807 */ /* 0x000fca0004000000 */
[----:B------:R-:W-:-:S05]  /*7b20*/  IMAD.IADD R0, R5, 0x1, -R0 ;  /* 0x0000000105007824 */ /* 0x000fca00078e0a00 */
[----:B------:R-:W-:-:S06]  /*7b30*/  IADD3 R7, PT, PT, R0, 0x7fe00000, RZ ;  /* 0x7fe0000000077810 */ /* 0x000fcc0007ffe0ff */
[----:B------:R-:W0:Y:S02]  /*7b40*/  DMUL R2, R26, R6 ;  /* 0x000000061a027228 */ /* 0x000e240000000000 */
[----:B0-----:R-:W-:-:S13]  /*7b50*/  FSETP.GTU.AND P0, PT, |R3|, 1.469367938527859385e-39, PT ;  /* 0x001000000300780b */ /* 0x001fda0003f0c200 */
[----:B------:R-:W-:Y:S05]  /*7b60*/  @P0 BRA `(.L_x_10241) ;  /* 0x0000000000ac0947 */ /* 0x000fea0003800000 */
[----:B------:R-:W0:Y:S02]  /*7b70*/  DFMA R18, R26, -R18, R22 ;  /* 0x800000121a12722b */ /* 0x000e240000000016 */
[C---:B0-----:R-:W-:Y:S02]  /*7b80*/  FSETP.NEU.AND P0, PT, R19.reuse, RZ, PT ;  /* 0x000000ff1300720b */ /* 0x041fe40003f0d000 */
[----:B------:R-:W-:Y:S02]  /*7b90*/  LOP3.LUT R14, R19, 0x80000000, R15, 0x48, !PT ;  /* 0x80000000130e7812 */ /* 0x000fe400078e480f */
[----:B------:R-:W-:Y:S02]  /*7ba0*/  MOV R18, RZ ;  /* 0x000000ff00127202 */ /* 0x000fe40000000f00 */
        /* <DEDUP_REMOVED lines=14> */
[----:B------:R-:W-:-:S03]  /*7c90*/  FSEL R3, R14, R3, !P0 ;  /* 0x000000030e037208 */ /* 0x000fc60004000000 */
[----:B------:R-:W-:Y:S01]  /*7ca0*/  IMAD.MOV.U32 R2, RZ, RZ, R0 ;  /* 0x000000ffff027224 */ /* 0x000fe200078e0000 */
[----:B------:R-:W-:Y:S06]  /*7cb0*/  BRA `(.L_x_10241) ;  /* 0x0000000000587947 */ /* 0x000fec0003800000 */
.L_x_10240:
        /* <DEDUP_REMOVED lines=12> */
[----:B------:R-:W-:Y:S01]  /*7d80*/  @!P0 IMAD.MOV.U32 R3, RZ, RZ, R15 ;  /* 0x000000ffff038224 */ /* 0x000fe200078e000f */
[----:B------:R-:W-:Y:S02]  /*7d90*/  @!P0 MOV R2, RZ ;  /* 0x000000ff00028202 */ /* 0x000fe40000000f00 */
[----:B------:R-:W-:Y:S01]  /*7da0*/  @P0 MOV R2, RZ ;  /* 0x000000ff00020202 */ /* 0x000fe20000000f00 */
[----:B------:R-:W-:Y:S01]  /*7db0*/  @P0 IMAD.MOV.U32 R3, RZ, RZ, R0 ;  /* 0x000000ffff030224 */ /* 0x000fe200078e0000 */
[----:B------:R-:W-:Y:S06]  /*7dc0*/  BRA `(.L_x_10241) ;  /* 0x0000000000147947 */ /* 0x000fec0003800000 */
.L_x_10243:
[----:B------:R-:W-:Y:S02]  /*7dd0*/  LOP3.LUT R3, R15, 0x80000, RZ, 0xfc, !PT ;  /* 0x000800000f037812 */ /* 0x000fe400078efcff */
[----:B------:R-:W-:Y:S01]  /*7de0*/  MOV R2, R14 ;  /* 0x0000000e00027202 */ /* 0x000fe20000000f00 */
[----:B------:R-:W-:Y:S06]  /*7df0*/  BRA `(.L_x_10241) ;  /* 0x0000000000087947 */ /* 0x000fec0003800000 */
.L_x_10242:
[----:B------:R-:W-:Y:S01]  /*7e00*/  LOP3.LUT R3, R25, 0x80000, RZ, 0xfc, !PT ;  /* 0x0008000019037812 */ /* 0x000fe200078efcff */
[----:B------:R-:W-:-:S07]  /*7e10*/  IMAD.MOV.U32 R2, RZ, RZ, R24 ;  /* 0x000000ffff027224 */ /* 0x000fce00078e0018 */
.L_x_10241:
[----:B------:R-:W-:Y:S05]  /*7e20*/  BSYNC.RECONVERGENT B3 ;  /* 0x0000000000037941 */ /* 0x000fea0003800200 */
.L_x_10239:
[----:B------:R-:W-:Y:S01]  /*7e30*/  HFMA2 R5, -RZ, RZ, 0, 0 ;  /* 0x00000000ff057431 */ /* 0x000fe200000001ff */
[----:B------:R-:W-:Y:S01]  /*7e40*/  MOV R14, R2 ;  /* 0x00000002000e7202 */ /* 0x000fe20000000f00 */
[----:B------:R-:W-:Y:S02]  /*7e50*/  IMAD.MOV.U32 R15, RZ, RZ, R3 ;  /* 0x000000ffff0f7224 */ /* 0x000fe400078e0003 */
[----:B------:R-:W-:Y:S05]  /*7e60*/  RET.REL.NODEC R4 `(_ZN2at6native18elementwise_kernelILi128ELi2EZNS0_22gpu_kernel_impl_nocastIZZZNS0_22reciprocal_kernel_cudaERNS_18TensorIteratorBaseEENKUlvE_clEvENKUlvE1_clEvEUlN3c107complexIdEEE_EEvS4_RKT_EUliE_EEviT1_) ;  /* 0xffffff8004647950 */ /* 0x000fea0003c3ffff */
.L_x_10244:
        /* <DEDUP_REMOVED lines=9> */
.L_x_19044:


//--------------------- .text._ZN2at6native27unrolled_elementwise_kernelIZZZNS0_22reciprocal_kernel_cudaERNS_18TensorIteratorBaseEENKUlvE_clEvENKUlvE1_clEvEUlN3c107complexIdEEE_St5arrayIPcLm2EELi4E23TrivialOffsetCalculatorILi1EjESE_NS0_6memory15LoadWithoutCastENSF_16StoreWithoutCastEEEviT_T0_T2_T3_T4_T5_ --------------------------
	.section	.text._ZN2at6native27unrolled_elementwise_kernelIZZZNS0_22reciprocal_kernel_cudaERNS_18TensorIteratorBaseEENKUlvE_clEvENKUlvE1_clEvEUlN3c107complexIdEEE_St5arrayIPcLm2EELi4E23TrivialOffsetCalculatorILi1EjESE_NS0_6memory15LoadWithoutCastENSF_16StoreWithoutCastEEEviT_T0_T2_T3_T4_T5_,"ax",@progbits
	.align	128
        .global         _ZN2at6native27unrolled_elementwise_kernelIZZZNS0_22reciprocal_kernel_cudaERNS_18TensorIteratorBaseEENKUlvE_clEvENKUlvE1_clEvEUlN3c107complexIdEEE_St5arrayIPcLm2EELi4E23TrivialOffsetCalculatorILi1EjESE_NS0_6memory15LoadWithoutCastENSF_16StoreWithoutCastEEEviT_T0_T2_T3_T4_T5_
        .type           _ZN2at6native27unrolled_elementwise_kernelIZZZNS0_22reciprocal_kernel_cudaERNS_18TensorIteratorBaseEENKUlvE_clEvENKUlvE1_clEvEUlN3c107complexIdEEE_St5arrayIPcLm2EELi4E23TrivialOffsetCalculatorILi1EjESE_NS0_6memory15LoadWithoutCastENSF_16StoreWithoutCastEEEviT_T0_T2_T3_T4_T5_,@function
        .size           _ZN2at6native27unrolled_elementwise_kernelIZZZNS0_22reciprocal_kernel_cudaERNS_18TensorIteratorBaseEENKUlvE_clEvENKUlvE1_clEvEUlN3c107complexIdEEE_St5arrayIPcLm2EELi4E23TrivialOffsetCalculatorILi1EjESE_NS0_6memory15LoadWithoutCastENSF_16StoreWithoutCastEEEviT_T0_T2_T3_T4_T5_,(.L_x_19046 - _ZN2at6native27unrolled_elementwise_kernelIZZZNS0_22reciprocal_kernel_cudaERNS_18TensorIteratorBaseEENKUlvE_clEvENKUlvE1_clEvEUlN3c107complexIdEEE_St5arrayIPcLm2EELi4E23TrivialOffsetCalculatorILi1EjESE_NS0_6memory15LoadWithoutCastENSF_16StoreWithoutCastEEEviT_T0_T2_T3_T4_T5_)
        .other          _ZN2at6native27unrolled_elementwise_kernelIZZZNS0_22reciprocal_kernel_cudaERNS_18TensorIteratorBaseEENKUlvE_clEvENKUlvE1_clEvEUlN3c107complexIdEEE_St5arrayIPcLm2EELi4E23TrivialOffsetCalculatorILi1EjESE_NS0_6memory15LoadWithoutCastENSF_16StoreWithoutCastEEEviT_T0_T2_T3_T4_T5_,@"STO_CUDA_ENTRY STV_DEFAULT"
_ZN2at6native27unrolled_elementwise_kernelIZZZNS0_22reciprocal_kernel_cudaERNS_18TensorIteratorBaseEENKUlvE_clEvENKUlvE1_clEvEUlN3c107complexIdEEE_St5arrayIPcLm2EELi4E23TrivialOffsetCalculatorILi1EjESE_NS0_6memory15LoadWithoutCastENSF_16StoreWithoutCastEEEviT_T0_T2_T3_T4_T5_:
.text._ZN2at6native27unrolled_elementwise_kernelIZZZNS0_22reciprocal_kernel_cudaERNS_18TensorIteratorBaseEENKUlvE_clEvENKUlvE1_clEvEUlN3c107complexIdEEE_St5arrayIPcLm2EELi4E23TrivialOffsetCalculatorILi1EjESE_NS0_6memory15LoadWithoutCastENSF_16StoreWithoutCastEEEviT_T0_T2_T3_T4_T5_:
[----:B------:R-:W-:Y:S01]  /*0000*/  LDC R1, c[0x0][0x37c] ;  /* 0x0000df00ff017b82 */ /* 0x000fe20000000800 */
[----:B------:R-:W0:Y:S07]  /*0010*/  S2R R0, SR_CTAID.X ;  /* 0x0000000000007919 */ /* 0x000e2e0000002500 */
[----:B------:R-:W0:Y:S01]  /*0020*/  LDC R3, c[0x0][0x380] ;  /* 0x0000e000ff037b82 */ /* 0x000e220000000800 */
[----:B------:R-:W1:Y:S01]  /*0030*/  LDCU.64 UR4, c[0x0][0x358] ;  /* 0x00006b00ff0477ac */ /* 0x000e620008000a00 */
[----:B------:R-:W-:Y:S01]  /*0040*/  CS2R R26, SRZ ;  /* 0x00000000001a7805 */ /* 0x000fe2000001ff00 */
[----:B------:R-:W2:Y:S01]  /*0050*/  S2R R11, SR_TID.X ;  /* 0x00000000000b7919 */ /* 0x000ea20000002100 */
[----:B------:R-:W-:-:S02]  /*0060*/  CS2R R24, SRZ ;  /* 0x0000000000187805 */ /* 0x000fc4000001ff00 */
[----:B------:R-:W-:Y:S02]  /*0070*/  CS2R R22, SRZ ;  /* 0x0000000000167805 */ /* 0x000fe4000001ff00 */
[----:B------:R-:W-:Y:S01]  /*0080*/  CS2R R20, SRZ ;  /* 0x0000000000147805 */ /* 0x000fe2000001ff00 */
[----:B0-----:R-:W-:Y:S02]  /*0090*/  IMAD R2, R0, -0x200, R3 ;  /* 0xfffffe0000027824 */ /* 0x001fe400078e0203 */
[----:B--2---:R-:W-:-:S03]  /*00a0*/  IMAD.MOV.U32 R3, RZ, RZ, R11 ;  /* 0x000000ffff037224 */ /* 0x004fc600078e000b */
[----:B------:R-:W-:-:S13]  /*00b0*/  ISETP.GE.AND P0, PT, R11, R2, PT ;  /* 0x000000020b00720c */ /* 0x000fda0003f06270 */
[----:B------:R-:W-:Y:S01]  /*00c0*/  @!P0 VIADD R11, R3, 0x80 ;  /* 0x00000080030b8836 */ /* 0x000fe20000000000 */
[----:B------:R-:W0:Y:S01]  /*00d0*/  @!P0 LDC.64 R4, c[0x0][0x390] ;  /* 0x0000e400ff048b82 */ /* 0x000e220000000a00 */
[----:B------:R-:W-:-:S03]  /*00e0*/  @!P0 LEA R13, R0, R3, 0x9 ;  /* 0x00000003000d8211 */ /* 0x000fc600078e48ff */
[----:B------:R-:W-:-:S13]  /*00f0*/  ISETP.GE.AND P1, PT, R11, R2, PT ;  /* 0x000000020b00720c */ /* 0x000fda0003f26270 */
[----:B------:R-:W-:Y:S01]  /*0100*/  @!P1 IMAD R15, R0, 0x200, R11 ;  /* 0x00000200000f9824 */ /* 0x000fe200078e020b */
[----:B------:R-:W2:Y:S01]  /*0110*/  @!P1 LDC.64 R6, c[0x0][0x390] ;  /* 0x0000e400ff069b82 */ /* 0x000ea20000000a00 */
[----:B------:R-:W-:-:S05]  /*0120*/  @!P1 VIADD R11, R11, 0x80 ;  /* 0x000000800b0b9836 */ /* 0x000fca0000000000 */
[----:B------:R-:W-:Y:S01]  /*0130*/  ISETP.GE.AND P3, PT, R11, R2, PT ;  /* 0x000000020b00720c */ /* 0x000fe20003f66270 */
[----:B0-----:R-:W-:Y:S01]  /*0140*/  @!P0 IMAD.WIDE.U32 R4, R13, 0x10, R4 ;  /* 0x000000100d048825 */ /* 0x001fe200078e0004 */
[----:B------:R-:W-:-:S04]  /*0150*/  CS2R R12, SRZ ;  /* 0x00000000000c7805 */ /* 0x000fc8000001ff00 */
[----:B-1----:R0:W5:Y:S07]  /*0160*/  @!P0 LDG.E.128 R20, desc[UR4][R4.64] ;  /* 0x0000000404148981 */ /* 0x00216e000c1e1d00 */
[----:B------:R-:W-:Y:S01]  /*0170*/  @!P3 IMAD R31, R0, 0x200, R11 ;  /* 0x00000200001fb824 */ /* 0x000fe200078e020b */
[----:B------:R-:W1:Y:S01]  /*0180*/  @!P3 LDC.64 R8, c[0x0][0x390] ;  /* 0x0000e400ff08bb82 */ /* 0x000e620000000a00 */
[----:B------:R-:W-:Y:S02]  /*0190*/  @!P3 VIADD R11, R11, 0x80 ;  /* 0x000000800b0bb836 */ /* 0x000fe40000000000 */
[----:B--2---:R-:W-:Y:S01]  /*01a0*/  @!P1 IMAD.WIDE.U32 R6, R15, 0x10, R6 ;  /* 0x000000100f069825 */ /* 0x004fe200078e0006 */
[----:B------:R-:W-:-:S02]  /*01b0*/  CS2R R14, SRZ ;  /* 0x00000000000e7805 */ /* 0x000fc4000001ff00 */
[----:B------:R-:W-:Y:S02]  /*01c0*/  ISETP.GE.AND P2, PT, R11, R2, PT ;  /* 0x000000020b00720c */ /* 0x000fe40003f46270 */
[----:B------:R0:W5:Y:S11]  /*01d0*/  @!P1 LDG.E.128 R24, desc[UR4][R6.64] ;  /* 0x0000000406189981 */ /* 0x000176000c1e1d00 */
[----:B------:R-:W2:Y:S01]  /*01e0*/  @!P2 LDC.64 R28, c[0x0][0x390] ;  /* 0x0000e400ff1cab82 */ /* 0x000ea20000000a00 */
[----:B------:R-:W-:-:S02]  /*01f0*/  @!P2 IMAD R11, R0, 0x200, R11 ;  /* 0x00000200000ba824 */ /* 0x000fc400078e020b */
[----:B-1----:R-:W-:Y:S01]  /*0200*/  @!P3 IMAD.WIDE.U32 R30, R31, 0x10, R8 ;  /* 0x000000101f1eb825 */ /* 0x002fe200078e0008 */
[----:B------:R-:W-:-:S03]  /*0210*/  CS2R R8, SRZ ;  /* 0x0000000000087805 */ /* 0x000fc6000001ff00 */
[----:B--2---:R-:W-:Y:S01]  /*0220*/  @!P2 IMAD.WIDE.U32 R28, R11, 0x10, R28 ;  /* 0x000000100b1ca825 */ /* 0x004fe200078e001c */
[----:B------:R-:W-:-:S04]  /*0230*/  CS2R R10, SRZ ;  /* 0x00000000000a7805 */ /* 0x000fc8000001ff00 */
[----:B------:R0:W5:Y:S04]  /*0240*/  @!P2 LDG.E.128 R12, desc[UR4][R28.64] ;  /* 0x000000041c0ca981 */ /* 0x000168000c1e1d00 */
[----:B------:R0:W5:Y:S01]  /*0250*/  @!P3 LDG.E.128 R8, desc[UR4][R30.64] ;  /* 0x000000041e08b981 */ /* 0x000162000c1e1d00 */
[----:B------:R-:W-:Y:S01]  /*0260*/  ISETP.GE.AND P0, PT, R3, R2, PT ;  /* 0x000000020300720c */ /* 0x000fe20003f06270 */
[----:B------:R-:W-:Y:S01]  /*0270*/  BSSY.RECONVERGENT B1, `(.L_x_10245) ;  /* 0x0000127000017945 */ /* 0x000fe20003800200 */
[----:B------:R-:W-:Y:S02]  /*0280*/  CS2R R18, SRZ ;  /* 0x0000000000127805 */ /* 0x000fe4000001ff00 */
[----:B------:R-:W-:-:S09]  /*0290*/  CS2R R16, SRZ ;  /* 0x0000000000107805 */ /* 0x000fd2000001ff00 */
[----:B0-----:R-:W-:Y:S05]  /*02a0*/  @P0 BRA `(.L_x_10246) ;  /* 0x00000010008c0947 */ /* 0x001fea0003800000 */
[----:B-----5:R-:W0:Y:S01]  /*02b0*/  DSETP.NAN.AND P0, PT, R22, R22, PT ;  /* 0x000000161600722a */ /* 0x020e220003f08000 */
[----:B------:R-:W-:Y:S02]  /*02c0*/  IMAD.MOV.U32 R18, RZ, RZ, 0x0 ;  /* 0x00000000ff127424 */ /* 0x000fe400078e00ff */
[----:B------:R-:W-:Y:S02]  /*02d0*/  IMAD.MOV.U32 R19, RZ, RZ, 0x7ff80000 ;  /* 0x7ff80000ff137424 */ /* 0x000fe400078e00ff */
[----:B------:R-:W-:Y:S02]  /*02e0*/  IMAD.MOV.U32 R16, RZ, RZ, 0x0 ;  /* 0x00000000ff107424 */ /* 0x000fe400078e00ff */
[----:B------:R-:W-:-:S15]  /*02f0*/  IMAD.MOV.U32 R17, RZ, RZ, 0x7ff80000 ;  /* 0x7ff80000ff117424 */ /* 0x000fde00078e00ff */
[----:B------:R-:W-:-:S15]  /*0300*/  NOP ;  /* 0x0000000000007918 */ /* 0x000fde0000000000 */
[----:B------:R-:W-:-:S15]  /*0310*/  NOP ;  /* 0x0000000000007918 */ /* 0x000fde0000000000 */
[----:B------:R-:W-:-:S12]  /*0320*/  NOP ;  /* 0x0000000000007918 */ /* 0x000fd80000000000 */
[----:B0-----:R-:W0:Y:S02]  /*0330*/  DSETP.NAN.OR P0, PT, R20, R20, P0 ;  /* 0x000000141400722a */ /* 0x001e240000708400 */
[----:B0-----:R-:W-:Y:S05]  /*0340*/  @P0 BRA `(.L_x_10246) ;  /* 0x0000001000640947 */ /* 0x001fea0003800000 */
[----:B------:R-:W-:Y:S01]  /*0350*/  DSETP.NEU.AND P0, PT, |R22|, +INF , PT ;  /* 0x7ff000001600742a */ /* 0x000fe20003f0d200 */
[----:B------:R-:W-:Y:S01]  /*0360*/  MOV R18, 0x0 ;  /* 0x0000000000127802 */ /* 0x000fe20000000f00 */
[----:B------:R-:W-:Y:S02]  /*0370*/  IMAD.MOV.U32 R19, RZ, RZ, 0x7ff80000 ;  /* 0x7ff80000ff137424 */ /* 0x000fe400078e00ff */
[----:B------:R-:W-:Y:S02]  /*0380*/  IMAD.MOV.U32 R16, RZ, RZ, 0x0 ;  /* 0x00000000ff107424 */ /* 0x000fe400078e00ff */
[----:B------:R-:W-:-:S15]  /*0390*/  IMAD.MOV.U32 R17, RZ, RZ, 0x7ff80000 ;  /* 0x7ff80000ff117424 */ /* 0x000fde00078e00ff */
[----:B------:R-:W-:-:S15]  /*03a0*/  NOP ;  /* 0x0000000000007918 */ /* 0x000fde0000000000 */
[----:B------:R-:W-:-:S15]  /*03b0*/  NOP ;  /* 0x0000000000007918 */ /* 0x000fde0000000000 */
[----:B------:R-:W-:-:S13]  /*03c0*/  NOP ;  /* 0x0000000000007918 */ /* 0x000fda0000000000 */
        /* <DEDUP_REMOVED lines=51> */
[----:B------:R-:W-:Y:S05]  /*0700*/  CALL.REL.NOINC `($__internal_12_$__cuda_sm20_dblrcp_rn_slowpath_v3) ;  /* 0x0000004400dc7944 */ /* 0x000fea0003c00000 */
[----:B------:R-:W-:Y:S02]  /*0710*/  IMAD.MOV.U32 R16, RZ, RZ, R28 ;  /* 0x000000ffff107224 */ /* 0x000fe400078e001c */
[----:B------:R-:W-:-:S07]  /*0720*/  IMAD.MOV.U32 R17, RZ, RZ, R29 ;  /* 0x000000ffff117224 */ /* 0x000fce00078e001d */
.L_x_10250:
[----:B------:R-:W-:Y:S05]  /*0730*/  BSYNC.RECONVERGENT B2 ;  /* 0x0000000000027941 */ /* 0x000fea0003800200 */
.L_x_10249:
[----:B------:R0:W1:Y:S01]  /*0740*/  DADD R6, -RZ, |R22| ;  /* 0x00000000ff067229 */ /* 0x0000620000000516 */
[----:B------:R-:W-:Y:S02]  /*0750*/  CS2R R28, SRZ ;  /* 0x00000000001c7805 */ /* 0x000fe4000001ff00 */
[----:B01----:R-:W-:-:S07]  /*0760*/  MOV R4, 0x780 ;  /* 0x0000078000047802 */ /* 0x003fce0000000f00 */
[----:B------:R-:W-:Y:S05]  /*0770*/  CALL.REL.NOINC `($__internal_13_$__cuda_sm20_div_rn_f64_full) ;  /* 0x0000004c003c7944 */ /* 0x000fea0003c00000 */
[----:B------:R-:W-:Y:S02]  /*0780*/  IMAD.MOV.U32 R18, RZ, RZ, R42 ;  /* 0x000000ffff127224 */ /* 0x000fe400078e002a */
[----:B------:R-:W-:Y:S01]  /*0790*/  IMAD.MOV.U32 R19, RZ, RZ, R43 ;  /* 0x000000ffff137224 */ /* 0x000fe200078e002b */
[----:B------:R-:W-:Y:S06]  /*07a0*/  BRA `(.L_x_10246) ;  /* 0x0000000c004c7947 */ /* 0x000fec0003800000 */
.L_x_10248:
[----:B------:R-:W0:Y:S01]  /*07b0*/  MUFU.RCP64H R5, R21 ;  /* 0x0000001500057308 */ /* 0x000e220000001800 */
[----:B------:R-:W-:Y:S01]  /*07c0*/  MOV R4, 0x1 ;  /* 0x0000000100047802 */ /* 0x000fe20000000f00 */
        /* <DEDUP_REMOVED lines=46> */
[----:B------:R-:W-:Y:S05]  /*0ab0*/  CALL.REL.NOINC `($__internal_13_$__cuda_sm20_div_rn_f64_full) ;  /* 0x00000048006c7944 */ /* 0x000fea0003c00000 */
[----:B------:R-:W-:Y:S01]  /*0ac0*/  IMAD.MOV.U32 R4, RZ, RZ, R42 ;  /* 0x000000ffff047224 */ /* 0x000fe200078e002a */
[----:B------:R-:W-:-:S07]  /*0ad0*/  MOV R5, R43 ;  /* 0x0000002b00057202 */ /* 0x000fce0000000f00 */
.L_x_10252:
[----:B------:R-:W-:Y:S05]  /*0ae0*/  BSYNC.RECONVERGENT B2 ;  /* 0x0000000000027941 */ /* 0x000fea0003800200 */
.L_x_10251:
        /* <DEDUP_REMOVED lines=33> */
[----:B------:R-:W-:Y:S02]  /*0d00*/  IMAD.MOV.U32 R7, RZ, RZ, R21 ;  /* 0x000000ffff077224 */ /* 0x000fe400078e0015 */
[----:B------:R-:W-:-:S07]  /*0d10*/  VIADD R30, R30, 0xfff00000 ;  /* 0xfff000001e1e7836 */ /* 0x000fce0000000000 */
[----:B------:R-:W-:Y:S05]  /*0d20*/  CALL.REL.NOINC `($__internal_12_$__cuda_sm20_dblrcp_rn_slowpath_v3) ;  /* 0x0000004000547944 */ /* 0x000fea0003c00000 */
.L_x_10254:
[----:B------:R-:W-:Y:S05]  /*0d30*/  BSYNC.RECONVERGENT B2 ;  /* 0x0000000000027941 */ /* 0x000fea0003800200 */
.L_x_10253:
        /* <DEDUP_REMOVED lines=17> */
.L_x_10247:
        /* <DEDUP_REMOVED lines=45> */
[----:B------:R-:W-:Y:S01]  /*1120*/  MOV R4, 0x1160 ;  /* 0x0000116000047802 */ /* 0x000fe20000000f00 */
[----:B------:R-:W-:Y:S02]  /*1130*/  IMAD.MOV.U32 R6, RZ, RZ, R22 ;  /* 0x000000ffff067224 */ /* 0x000fe400078e0016 */
[----:B------:R-:W-:-:S07]  /*1140*/  IMAD.MOV.U32 R7, RZ, RZ, R23 ;  /* 0x000000ffff077224 */ /* 0x000fce00078e0017 */
[----:B------:R-:W-:Y:S05]  /*1150*/  CALL.REL.NOINC `($__internal_13_$__cuda_sm20_div_rn_f64_full) ;  /* 0x0000004000c47944 */ /* 0x000fea0003c00000 */
[----:B------:R-:W-:Y:S02]  /*1160*/  IMAD.MOV.U32 R4, RZ, RZ, R42 ;  /* 0x000000ffff047224 */ /* 0x000fe400078e002a */
[----:B------:R-:W-:-:S07]  /*1170*/  IMAD.MOV.U32 R5, RZ, RZ, R43 ;  /* 0x000000ffff057224 */ /* 0x000fce00078e002b */
.L_x_10256:
[----:B------:R-:W-:Y:S05]  /*1180*/  BSYNC.RECONVERGENT B2 ;  /* 0x0000000000027941 */ /* 0x000fea0003800200 */
.L_x_10255:
        /* <DEDUP_REMOVED lines=36> */
.L_x_10258:
[----:B------:R-:W-:Y:S05]  /*13d0*/  BSYNC.RECONVERGENT B2 ;  /* 0x0000000000027941 */ /* 0x000fea0003800200 */
.L_x_10257:
        /* <DEDUP_REMOVED lines=16> */
.L_x_10246:
[----:B------:R-:W-:Y:S05]  /*14e0*/  BSYNC.RECONVERGENT B1 ;  /* 0x0000000000017941 */ /* 0x000fea0003800200 */
.L_x_10245:
[----:B------:R-:W-:Y:S01]  /*14f0*/  VIADD R35, R3, 0x80 ;  /* 0x0000008003237836 */ /* 0x000fe20000000000 */
[----:B------:R-:W-:Y:S01]  /*1500*/  BSSY.RECONVERGENT B1, `(.L_x_10259) ;  /* 0x0000126000017945 */ /* 0x000fe20003800200 */
[----:B-----5:R-:W-:Y:S02]  /*1510*/  CS2R R22, SRZ ;  /* 0x0000000000167805 */ /* 0x020fe4000001ff00 */
[----:B------:R-:W-:Y:S02]  /*1520*/  CS2R R20, SRZ ;  /* 0x0000000000147805 */ /* 0x000fe4000001ff00 */
[----:B------:R-:W-:-:S13]  /*1530*/  ISETP.GE.AND P0, PT, R35, R2, PT ;  /* 0x000000022300720c */ /* 0x000fda0003f06270 */
[----:B------:R-:W-:Y:S05]  /*1540*/  @P0 BRA `(.L_x_10260) ;  /* 0x0000001000840947 */ /* 0x000fea0003800000 */
[----:B------:R-:W2:Y:S01]  /*1550*/  DSETP.NAN.AND P0, PT, R26, R26, PT ;  /* 0x0000001a1a00722a */ /* 0x000ea20003f08000 */
[----:B------:R-:W-:Y:S01]  /*1560*/  IMAD.MOV.U32 R22, RZ, RZ, 0x0 ;  /* 0x00000000ff167424 */ /* 0x000fe200078e00ff */
[----:B------:R-:W-:Y:S01]  /*1570*/  MOV R23, 0x7ff80000 ;  /* 0x7ff8000000177802 */ /* 0x000fe20000000f00 */
[----:B------:R-:W-:Y:S02]  /*1580*/  IMAD.MOV.U32 R20, RZ, RZ, 0x0 ;  /* 0x00000000ff147424 */ /* 0x000fe400078e00ff */
[----:B------:R-:W-:-:S15]  /*1590*/  IMAD.MOV.U32 R21, RZ, RZ, 0x7ff80000 ;  /* 0x7ff80000ff157424 */ /* 0x000fde00078e00ff */
[----:B------:R-:W-:-:S15]  /*15a0*/  NOP ;  /* 0x0000000000007918 */ /* 0x000fde0000000000 */
[----:B------:R-:W-:-:S15]  /*15b0*/  NOP ;  /* 0x0000000000007918 */ /* 0x000fde0000000000 */
[----:B------:R-:W-:-:S14]  /*15c0*/  NOP ;  /* 0x0000000000007918 */ /* 0x000fdc0000000000 */
[----:B--2---:R-:W2:Y:S02]  /*15d0*/  DSETP.NAN.OR P0, PT, R24, R24, P0 ;  /* 0x000000181800722a */ /* 0x004ea40000708400 */
[----:B--2---:R-:W-:Y:S05]  /*15e0*/  @P0 BRA `(.L_x_10260) ;  /* 0x00000010005c0947 */ /* 0x004fea0003800000 */
[----:B------:R-:W-:Y:S01]  /*15f0*/  DSETP.NEU.AND P0, PT, |R26|, +INF , PT ;  /* 0x7ff000001a00742a */ /* 0x000fe20003f0d200 */
[----:B------:R-:W-:Y:S01]  /*1600*/  IMAD.MOV.U32 R22, RZ, RZ, 0x0 ;  /* 0x00000000ff167424 */ /* 0x000fe200078e00ff */
[----:B------:R-:W-:Y:S01]  /*1610*/  MOV R21, 0x7ff80000 ;  /* 0x7ff8000000157802 */ /* 0x000fe20000000f00 */
[----:B------:R-:W-:Y:S02]  /*1620*/  IMAD.MOV.U32 R23, RZ, RZ, 0x7ff80000 ;  /* 0x7ff80000ff177424 */ /* 0x000fe400078e00ff */
[----:B------:R-:W-:-:S15]  /*1630*/  IMAD.MOV.U32 R20, RZ, RZ, 0x0 ;  /* 0x00000000ff147424 */ /* 0x000fde00078e00ff */
[----:B------:R-:W-:-:S15]  /*1640*/  NOP ;  /* 0x0000000000007918 */ /* 0x000fde0000000000 */
[----:B------:R-:W-:-:S15]  /*1650*/  NOP ;  /* 0x0000000000007918 */ /* 0x000fde0000000000 */
[----:B------:R-:W-:-:S14]  /*1660*/  NOP ;  /* 0x0000000000007918 */ /* 0x000fdc0000000000 */
[----:B------:R-:W2:-:S15]  /*1670*/  DSETP.EQ.AND P1, PT, |R24|, +INF , PT ;  /* 0x7ff000001800742a */ /* 0x000e9e0003f22200 */
[----:B------:R-:W-:-:S15]  /*1680*/  NOP ;  /* 0x0000000000007918 */ /* 0x000fde0000000000 */
[----:B------:R-:W-:-:S15]  /*1690*/  NOP ;  /* 0x0000000000007918 */ /* 0x000fde0000000000 */
[----:B------:R-:W-:-:S15]  /*16a0*/  NOP ;  /* 0x0000000000007918 */ /* 0x000fde0000000000 */
[----:B------:R-:W-:-:S04]  /*16b0*/  NOP ;  /* 0x0000000000007918 */ /* 0x000fc80000000000 */
[----:B------:R3:W4:Y:S02]  /*16c0*/  DADD R6, -RZ, |R24| ;  /* 0x00000000ff067229 */ /* 0x0007240000000518 */
[----:B--234-:R-:W-:Y:S05]  /*16d0*/  @!P0 BRA P1, `(.L_x_10260) ;  /* 0x0000001000208947 */ /* 0x01cfea0000800000 */
[----:B------:R-:W2:Y:S01]  /*16e0*/  DSETP.EQ.OR P0, PT, |R24|, +INF , !P0 ;  /* 0x7ff000001800742a */ /* 0x000ea20004702600 */
[----:B------:R-:W-:Y:S02]  /*16f0*/  CS2R R22, SRZ ;  /* 0x0000000000167805 */ /* 0x000fe4000001ff00 */
[----:B------:R-:W-:Y:S01]  /*1700*/  CS2R R20, SRZ ;  /* 0x0000000000147805 */ /* 0x000fe2000001ff00 */
[----:B--2---:R-:W-:Y:S06]  /*1710*/  @P0 BRA `(.L_x_10260) ;  /* 0x0000001000100947 */ /* 0x004fec0003800000 */
[----:B------:R-:W2:Y:S02]  /*1720*/  DSETP.GE.AND P0, PT, |R24|, |R26|, PT ;  /* 0x4000001a1800722a */ /* 0x000ea40003f06200 */
[----:B--2---:R-:W-:Y:S05]  /*1730*/  @!P0 BRA `(.L_x_10261) ;  /* 0x0000000800648947 */ /* 0x004fea0003800000 */
[----:B------:R-:W-:-:S15]  /*1740*/  DSETP.NEU.AND P0, PT, R26, RZ, PT ;  /* 0x000000ff1a00722a */ /* 0x000fde0003f0d000 */
[----:B------:R-:W-:-:S15]  /*1750*/  NOP ;  /* 0x0000000000007918 */ /* 0x000fde0000000000 */
[----:B------:R-:W-:-:S15]  /*1760*/  NOP ;  /* 0x0000000000007918 */ /* 0x000fde0000000000 */
[----:B------:R-:W-:-:S15]  /*1770*/  NOP ;  /* 0x0000000000007918 */ /* 0x000fde0000000000 */
[----:B------:R-:W-:-:S04]  /*1780*/  NOP ;  /* 0x0000000000007918 */ /* 0x000fc80000000000 */
[----:B------:R-:W2:Y:S02]  /*1790*/  DSETP.EQ.AND P1, PT, R24, RZ, PT ;  /* 0x000000ff1800722a */ /* 0x000ea40003f22000 */
[----:B--2---:R-:W-:Y:S05]  /*17a0*/  @!P0 BRA P1, `(.L_x_10262) ;  /* 0x0000000400a88947 */ /* 0x004fea0000800000 */
[----:B0-----:R-:W0:Y:S01]  /*17b0*/  MUFU.RCP64H R5, R25 ;  /* 0x0000001900057308 */ /* 0x001e220000001800 */
        /* <DEDUP_REMOVED lines=47> */
[----:B-1----:R-:W-:Y:S05]  /*1ab0*/  CALL.REL.NOINC `($__internal_13_$__cuda_sm20_div_rn_f64_full) ;  /* 0x00000038006c7944 */ /* 0x002fea0003c00000 */
[----:B------:R-:W-:Y:S01]  /*1ac0*/  MOV R4, R42 ;  /* 0x0000002a00047202 */ /* 0x000fe20000000f00 */
[----:B------:R-:W-:-:S07]  /*1ad0*/  IMAD.MOV.U32 R5, RZ, RZ, R43 ;  /* 0x000000ffff057224 */ /* 0x000fce00078e002b */
.L_x_10264:
[----:B------:R-:W-:Y:S05]  /*1ae0*/  BSYNC.RECONVERGENT B2 ;  /* 0x0000000000027941 */ /* 0x000fea0003800200 */
.L_x_10263:
        /* <DEDUP_REMOVED lines=30> */
[----:B------:R-:W-:Y:S01]  /*1cd0*/  LOP3.LUT R30, R25, 0x7fffffff, RZ, 0xc0, !PT ;  /* 0x7fffffff191e7812 */ /* 0x000fe200078ec0ff */
[----:B------:R-:W-:Y:S01]  /*1ce0*/  IMAD.MOV.U32 R6, RZ, RZ, R24 ;  /* 0x000000ffff067224 */ /* 0x000fe200078e0018 */
[----:B------:R-:W-:Y:S01]  /*1cf0*/  MOV R34, 0x1d30 ;  /* 0x00001d3000227802 */ /* 0x000fe20000000f00 */
[----:B------:R-:W-:Y:S02]  /*1d00*/  IMAD.MOV.U32 R7, RZ, RZ, R25 ;  /* 0x000000ffff077224 */ /* 0x000fe400078e0019 */
[----:B------:R-:W-:-:S07]  /*1d10*/  VIADD R30, R30, 0xfff00000 ;  /* 0xfff000001e1e7836 */ /* 0x000fce0000000000 */
[----:B-1----:R-:W-:Y:S05]  /*1d20*/  CALL.REL.NOINC `($__internal_12_$__cuda_sm20_dblrcp_rn_slowpath_v3) ;  /* 0x0000003000547944 */ /* 0x002fea0003c00000 */
.L_x_10266:
[----:B------:R-:W-:Y:S05]  /*1d30*/  BSYNC.RECONVERGENT B2 ;  /* 0x0000000000027941 */ /* 0x000fea0003800200 */
.L_x_10265:
        /* <DEDUP_REMOVED lines=17> */
.L_x_10262:
[----:B0-----:R-:W0:Y:S01]  /*1e50*/  MUFU.RCP64H R5, R7 ;  /* 0x0000000700057308 */ /* 0x001e220000001800 */
        /* <DEDUP_REMOVED lines=28> */
[----:B-1----:R-:W-:Y:S05]  /*2020*/  CALL.REL.NOINC `($__internal_12_$__cuda_sm20_dblrcp_rn_slowpath_v3) ;  /* 0x0000002c00947944 */ /* 0x002fea0003c00000 */
[----:B------:R-:W-:Y:S02]  /*2030*/  IMAD.MOV.U32 R20, RZ, RZ, R28 ;  /* 0x000000ffff147224 */ /* 0x000fe400078e001c */
[----:B------:R-:W-:-:S07]  /*2040*/  IMAD.MOV.U32 R21, RZ, RZ, R29 ;  /* 0x000000ffff157224 */ /* 0x000fce00078e001d */
.L_x_10268:
[----:B------:R-:W-:Y:S05]  /*2050*/  BSYNC.RECONVERGENT B2 ;  /* 0x0000000000027941 */ /* 0x000fea0003800200 */
.L_x_10267:
[----:B------:R0:W2:Y:S01]  /*2060*/  DADD R6, -RZ, |R26| ;  /* 0x00000000ff067229 */ /* 0x0000a2000000051a */
[----:B------:R-:W-:Y:S02]  /*2070*/  CS2R R28, SRZ ;  /* 0x00000000001c7805 */ /* 0x000fe4000001ff00 */
[----:B0-2---:R-:W-:-:S07]  /*2080*/  MOV R4, 0x20a0 ;  /* 0x000020a000047802 */ /* 0x005fce0000000f00 */
[----:B-1----:R-:W-:Y:S05]  /*2090*/  CALL.REL.NOINC `($__internal_13_$__cuda_sm20_div_rn_f64_full) ;  /* 0x0000003000f47944 */ /* 0x002fea0003c00000 */
[----:B------:R-:W-:Y:S02]  /*20a0*/  IMAD.MOV.U32 R22, RZ, RZ, R42 ;  /* 0x000000ffff167224 */ /* 0x000fe400078e002a */
[----:B------:R-:W-:Y:S01]  /*20b0*/  IMAD.MOV.U32 R23, RZ, RZ, R43 ;  /* 0x000000ffff177224 */ /* 0x000fe200078e002b */
[----:B------:R-:W-:Y:S06]  /*20c0*/  BRA `(.L_x_10260) ;  /* 0x0000000400a47947 */ /* 0x000fec0003800000 */
.L_x_10261:
[----:B0-----:R-:W0:Y:S01]  /*20d0*/  MUFU.RCP64H R5, R27 ;  /* 0x0000001b00057308 */ /* 0x001e220000001800 */
        /* <DEDUP_REMOVED lines=48> */
[----:B------:R-:W-:Y:S01]  /*23e0*/  IMAD.MOV.U32 R4, RZ, RZ, R42 ;  /* 0x000000ffff047224 */ /* 0x000fe200078e002a */
[----:B------:R-:W-:-:S07]  /*23f0*/  MOV R5, R43 ;  /* 0x0000002b00057202 */ /* 0x000fce0000000f00 */
.L_x_10270:
[----:B------:R-:W-:Y:S05]  /*2400*/  BSYNC.RECONVERGENT B2 ;  /* 0x0000000000027941 */ /* 0x000fea0003800200 */
.L_x_10269:
        /* <DEDUP_REMOVED lines=36> */
.L_x_10272:
[----:B------:R-:W-:Y:S05]  /*2650*/  BSYNC.RECONVERGENT B2 ;  /* 0x0000000000027941 */ /* 0x000fea0003800200 */
.L_x_10271:
        /* <DEDUP_REMOVED lines=16> */
.L_x_10260:
[----:B------:R-:W-:Y:S05]  /*2760*/  BSYNC.RECONVERGENT B1 ;  /* 0x0000000000017941 */ /* 0x000fea0003800200 */
.L_x_10259:
[----:B0--3--:R-:W-:Y:S01]  /*2770*/  VIADD R5, R3, 0x100 ;  /* 0x0000010003057836 */ /* 0x009fe20000000000 */
[----:B------:R-:W-:Y:S01]  /*2780*/  BSSY.RECONVERGENT B1, `(.L_x_10273) ;  /* 0x0000126000017945 */ /* 0x000fe20003800200 */
[----:B------:R-:W-:Y:S02]  /*2790*/  CS2R R26, SRZ ;  /* 0x00000000001a7805 */ /* 0x000fe4000001ff00 */
[----:B------:R-:W-:Y:S02]  /*27a0*/  CS2R R24, SRZ ;  /* 0x0000000000187805 */ /* 0x000fe4000001ff00 */
[----:B------:R-:W-:-:S13]  /*27b0*/  ISETP.GE.AND P0, PT, R5, R2, PT ;  /* 0x000000020500720c */ /* 0x000fda0003f06270 */
[----:B------:R-:W-:Y:S05]  /*27c0*/  @P0 BRA `(.L_x_10274) ;  /* 0x0000001000840947 */ /* 0x000fea0003800000 */
[----:B------:R-:W0:Y:S01]  /*27d0*/  DSETP.NAN.AND P0, PT, R10, R10, PT ;  /* 0x0000000a0a00722a */ /* 0x000e220003f08000 */
[----:B------:R-:W-:Y:S01]  /*27e0*/  MOV R26, 0x0 ;  /* 0x00000000001a7802 */ /* 0x000fe20000000f00 */
[----:B------:R-:W-:Y:S02]  /*27f0*/  IMAD.MOV.U32 R27, RZ, RZ, 0x7ff80000 ;  /* 0x7ff80000ff1b7424 */ /* 0x000fe400078e00ff */
[----:B------:R-:W-:Y:S02]  /*2800*/  IMAD.MOV.U32 R24, RZ, RZ, 0x0 ;  /* 0x00000000ff187424 */ /* 0x000fe400078e00ff */
[----:B------:R-:W-:-:S15]  /*2810*/  IMAD.MOV.U32 R25, RZ, RZ, 0x7ff80000 ;  /* 0x7ff80000ff197424 */ /* 0x000fde00078e00ff */
[----:B------:R-:W-:-:S15]  /*2820*/  NOP ;  /* 0x0000000000007918 */ /* 0x000fde0000000000 */
[----:B------:R-:W-:-:S15]  /*2830*/  NOP ;  /* 0x0000000000007918 */ /* 0x000fde0000000000 */
[----:B------:R-:W-:-:S13]  /*2840*/  NOP ;  /* 0x0000000000007918 */ /* 0x000fda0000000000 */
[----:B0-----:R-:W0:Y:S02]  /*2850*/  DSETP.NAN.OR P0, PT, R8, R8, P0 ;  /* 0x000000080800722a */ /* 0x001e240000708400 */
[----:B0-----:R-:W-:Y:S05]  /*2860*/  @P0 BRA `(.L_x_10274) ;  /* 0x00000010005c0947 */ /* 0x001fea0003800000 */
        /* <DEDUP_REMOVED lines=8> */
[----:B------:R-:W0:-:S15]  /*28f0*/  DSETP.EQ.AND P1, PT, |R8|, +INF , PT ;  /* 0x7ff000000800742a */ /* 0x000e1e0003f22200 */
[----:B------:R-:W-:-:S15]  /*2900*/  NOP ;  /* 0x0000000000007918 */ /* 0x000fde0000000000 */
[----:B------:R-:W-:-:S15]  /*2910*/  NOP ;  /* 0x0000000000007918 */ /* 0x000fde0000000000 */
[----:B------:R-:W-:-:S15]  /*2920*/  NOP ;  /* 0x0000000000007918 */ /* 0x000fde0000000000 */
[----:B------:R-:W-:-:S04]  /*2930*/  NOP ;  /* 0x0000000000007918 */ /* 0x000fc80000000000 */
[----:B------:R3:W4:Y:S02]  /*2940*/  DADD R6, -RZ, |R8| ;  /* 0x00000000ff067229 */ /* 0x0007240000000508 */
        /* <DEDUP_REMOVED lines=62> */
[----:B-12---:R-:W-:Y:S05]  /*2d30*/  CALL.REL.NOINC `($__internal_13_$__cuda_sm20_div_rn_f64_full) ;  /* 0x0000002400cc7944 */ /* 0x006fea0003c00000 */
[----:B------:R-:W-:Y:S02]  /*2d40*/  IMAD.MOV.U32 R4, RZ, RZ, R42 ;  /* 0x000000ffff047224 */ /* 0x000fe400078e002a */
[----:B------:R-:W-:-:S07]  /*2d50*/  IMAD.MOV.U32 R5, RZ, RZ, R43 ;  /* 0x000000ffff057224 */ /* 0x000fce00078e002b */
.L_x_10278:
[----:B------:R-:W-:Y:S05]  /*2d60*/  BSYNC.RECONVERGENT B2 ;  /* 0x0000000000027941 */ /* 0x000fea0003800200 */
.L_x_10277:
        /* <DEDUP_REMOVED lines=30> */
[----:B------:R-:W-:Y:S01]  /*2f50*/  LOP3.LUT R30, R25, 0x7fffffff, RZ, 0xc0, !PT ;  /* 0x7fffffff191e7812 */ /* 0x000fe200078ec0ff */
[----:B------:R-:W-:Y:S01]  /*2f60*/  IMAD.MOV.U32 R6, RZ, RZ, R24 ;  /* 0x000000ffff067224 */ /* 0x000fe200078e0018 */
[----:B------:R-:W-:Y:S01]  /*2f70*/  MOV R34, 0x2fb0 ;  /* 0x00002fb000227802 */ /* 0x000fe20000000f00 */
[----:B------:R-:W-:Y:S01]  /*2f80*/  IMAD.MOV.U32 R7, RZ, RZ, R25 ;  /* 0x000000ffff077224 */ /* 0x000fe200078e0019 */
[----:B------:R-:W-:-:S07]  /*2f90*/  IADD3 R30, PT, PT, R30, -0x100000, RZ ;  /* 0xfff000001e1e7810 */ /* 0x000fce0007ffe0ff */
[----:B-12---:R-:W-:Y:S05]  /*2fa0*/  CALL.REL.NOINC `($__internal_12_$__cuda_sm20_dblrcp_rn_slowpath_v3) ;  /* 0x0000001c00b47944 */ /* 0x006fea0003c00000 */
.L_x_10280:
[----:B------:R-:W-:Y:S05]  /*2fb0*/  BSYNC.RECONVERGENT B2 ;  /* 0x0000000000027941 */ /* 0x000fea0003800200 */
.L_x_10279:
        /* <DEDUP_REMOVED lines=17> */
.L_x_10276:
        /* <DEDUP_REMOVED lines=29> */
[----:B-12---:R-:W-:Y:S05]  /*32a0*/  CALL.REL.NOINC `($__internal_12_$__cuda_sm20_dblrcp_rn_slowpath_v3) ;  /* 0x0000001800f47944 */ /* 0x006fea0003c00000 */
[----:B------:R-:W-:Y:S02]  /*32b0*/  IMAD.MOV.U32 R24, RZ, RZ, R28 ;  /* 0x000000ffff187224 */ /* 0x000fe400078e001c */
[----:B------:R-:W-:-:S07]  /*32c0*/  IMAD.MOV.U32 R25, RZ, RZ, R29 ;  /* 0x000000ffff197224 */ /* 0x000fce00078e001d */
.L_x_10282:
[----:B------:R-:W-:Y:S05]  /*32d0*/  BSYNC.RECONVERGENT B2 ;  /* 0x0000000000027941 */ /* 0x000fea0003800200 */
.L_x_10281:
[----:B------:R0:W3:Y:S01]  /*32e0*/  DADD R6, -RZ, |R10| ;  /* 0x00000000ff067229 */ /* 0x0000e2000000050a */
[----:B------:R-:W-:Y:S02]  /*32f0*/  CS2R R28, SRZ ;  /* 0x00000000001c7805 */ /* 0x000fe4000001ff00 */
[----:B0--3--:R-:W-:-:S07]  /*3300*/  MOV R4, 0x3320 ;  /* 0x0000332000047802 */ /* 0x009fce0000000f00 */
[----:B-12---:R-:W-:Y:S05]  /*3310*/  CALL.REL.NOINC `($__internal_13_$__cuda_sm20_div_rn_f64_full) ;  /* 0x0000002000547944 */ /* 0x006fea0003c00000 */
[----:B------:R-:W-:Y:S01]  /*3320*/  IMAD.MOV.U32 R26, RZ, RZ, R42 ;  /* 0x000000ffff1a7224 */ /* 0x000fe200078e002a */
[----:B------:R-:W-:Y:S01]  /*3330*/  MOV R27, R43 ;  /* 0x0000002b001b7202 */ /* 0x000fe20000000f00 */
[----:B------:R-:W-:Y:S06]  /*3340*/  BRA `(.L_x_10274) ;  /* 0x0000000400a47947 */ /* 0x000fec0003800000 */
.L_x_10275:
        /* <DEDUP_REMOVED lines=48> */
[----:B-12---:R-:W-:Y:S05]  /*3650*/  CALL.REL.NOINC `($__internal_13_$__cuda_sm20_div_rn_f64_full) ;  /* 0x0000001c00847944 */ /* 0x006fea0003c00000 */
[----:B------:R-:W-:Y:S01]  /*3660*/  MOV R4, R42 ;  /* 0x0000002a00047202 */ /* 0x000fe20000000f00 */
[----:B------:R-:W-:-:S07]  /*3670*/  IMAD.MOV.U32 R5, RZ, RZ, R43 ;  /* 0x000000ffff057224 */ /* 0x000fce00078e002b */
.L_x_10284:
[----:B------:R-:W-:Y:S05]  /*3680*/  BSYNC.RECONVERGENT B2 ;  /* 0x0000000000027941 */ /* 0x000fea0003800200 */
.L_x_10283:
        /* <DEDUP_REMOVED lines=33> */
[----:B------:R-:W-:Y:S02]  /*38a0*/  IMAD.MOV.U32 R7, RZ, RZ, R25 ;  /* 0x000000ffff077224 */ /* 0x000fe400078e0019 */
[----:B------:R-:W-:-:S07]  /*38b0*/  VIADD R30, R30, 0xfff00000 ;  /* 0xfff000001e1e7836 */ /* 0x000fce0000000000 */
[----:B-12---:R-:W-:Y:S05]  /*38c0*/  CALL.REL.NOINC `($__internal_12_$__cuda_sm20_dblrcp_rn_slowpath_v3) ;  /* 0x00000014006c7944 */ /* 0x006fea0003c00000 */
.L_x_10286:
[----:B------:R-:W-:Y:S05]  /*38d0*/  BSYNC.RECONVERGENT B2 ;  /* 0x0000000000027941 */ /* 0x000fea0003800200 */
.L_x_10285:
        /* <DEDUP_REMOVED lines=16> */
.L_x_10274:
[----:B------:R-:W-:Y:S05]  /*39e0*/  BSYNC.RECONVERGENT B1 ;  /* 0x0000000000017941 */ /* 0x000fea0003800200 */
.L_x_10273:
[----:B0-----:R-:W-:Y:S01]  /*39f0*/  IADD3 R5, PT, PT, R3, 0x180, RZ ;  /* 0x0000018003057810 */ /* 0x001fe20007ffe0ff */
[----:B------:R-:W-:Y:S01]  /*3a00*/  BSSY.RECONVERGENT B1, `(.L_x_10287) ;  /* 0x0000126000017945 */ /* 0x000fe20003800200 */
[----:B------:R-:W-:Y:S02]  /*3a10*/  CS2R R10, SRZ ;  /* 0x00000000000a7805 */ /* 0x000fe4000001ff00 */
[----:B------:R-:W-:Y:S02]  /*3a20*/  CS2R R8, SRZ ;  /* 0x0000000000087805 */ /* 0x000fe4000001ff00 */
[----:B------:R-:W-:-:S13]  /*3a30*/  ISETP.GE.AND P0, PT, R5, R2, PT ;  /* 0x000000020500720c */ /* 0x000fda0003f06270 */
[----:B------:R-:W-:Y:S05]  /*3a40*/  @P0 BRA `(.L_x_10288) ;  /* 0x0000001000840947 */ /* 0x000fea0003800000 */
[----:B------:R-:W0:Y:S01]  /*3a50*/  DSETP.NAN.AND P0, PT, R14, R14, PT ;  /* 0x0000000e0e00722a */ /* 0x000e220003f08000 */
        /* <DEDUP_REMOVED lines=22> */
[----:B------:R4:W0:Y:S02]  /*3bc0*/  DADD R6, -RZ, |R12| ;  /* 0x00000000ff067229 */ /* 0x000824000000050c */
        /* <DEDUP_REMOVED lines=62> */
[----:B-123--:R-:W-:Y:S05]  /*3fb0*/  CALL.REL.NOINC `($__internal_13_$__cuda_sm20_div_rn_f64_full) ;  /* 0x00000014002c7944 */ /* 0x00efea0003c00000 */
[----:B------:R-:W-:Y:S02]  /*3fc0*/  IMAD.MOV.U32 R4, RZ, RZ, R42 ;  /* 0x000000ffff047224 */ /* 0x000fe400078e002a */
[----:B------:R-:W-:-:S07]  /*3fd0*/  IMAD.MOV.U32 R5, RZ, RZ, R43 ;  /* 0x000000ffff057224 */ /* 0x000fce00078e002b */
.L_x_10292:
[----:B------:R-:W-:Y:S05]  /*3fe0*/  BSYNC.RECONVERGENT B2 ;  /* 0x0000000000027941 */ /* 0x000fea0003800200 */
.L_x_10291:
        /* <DEDUP_REMOVED lines=28> */
[----:B0-----:R0:W4:Y:S02]  /*41b0*/  DFMA R28, R8, R10, R8 ;  /* 0x0000000a081c722b */ /* 0x0011240000000008 */
[----:B0---4-:R-:W-:Y:S05]  /*41c0*/  @P0 BRA `(.L_x_10294) ;  /* 0x0000000000180947 */ /* 0x011fea0003800000 */
[----:B------:R-:W-:Y:S01]  /*41d0*/  LOP3.LUT R30, R13, 0x7fffffff, RZ, 0xc0, !PT ;  /* 0x7fffffff0d1e7812 */ /* 0x000fe200078ec0ff */
[----:B------:R-:W-:Y:S01]  /*41e0*/  IMAD.MOV.U32 R6, RZ, RZ, R12 ;  /* 0x000000ffff067224 */ /* 0x000fe200078e000c */
[----:B------:R-:W-:Y:S02]  /*41f0*/  MOV R7, R13 ;  /* 0x0000000d00077202 */ /* 0x000fe40000000f00 */
[----:B------:R-:W-:Y:S01]  /*4200*/  MOV R34, 0x4230 ;  /* 0x0000423000227802 */ /* 0x000fe20000000f00 */
[----:B------:R-:W-:-:S07]  /*4210*/  VIADD R30, R30, 0xfff00000 ;  /* 0xfff000001e1e7836 */ /* 0x000fce0000000000 */
[----:B-123--:R-:W-:Y:S05]  /*4220*/  CALL.REL.NOINC `($__internal_12_$__cuda_sm20_dblrcp_rn_slowpath_v3) ;  /* 0x0000000c00147944 */ /* 0x00efea0003c00000 */
.L_x_10294:
[----:B------:R-:W-:Y:S05]  /*4230*/  BSYNC.RECONVERGENT B2 ;  /* 0x0000000000027941 */ /* 0x000fea0003800200 */
.L_x_10293:
[----:B------:R-:W0:-:S15]  /*4240*/  DFMA R8, RZ, R4, 1 ;  /* 0x3ff00000ff08742b */ /* 0x000e1e0000000004 */
[----:B------:R-:W-:-:S15]  /*4250*/  NOP ;  /* 0x0000000000007918 */ /* 0x000fde0000000000 */
[----:B------:R-:W-:-:S15]  /*4260*/  NOP ;  /* 0x0000000000007918 */ /* 0x000fde0000000000 */
[----:B------:R-:W-:-:S15]  /*4270*/  NOP ;  /* 0x0000000000007918 */ /* 0x000fde0000000000 */
[----:B------:R-:W-:-:S04]  /*4280*/  NOP ;  /* 0x0000000000007918 */ /* 0x000fc80000000000 */
[----:B------:R-:W4:-:S15]  /*4290*/  DADD R4, RZ, -R4 ;  /* 0x00000000ff047229 */ /* 0x000f1e0000000804 */
        /* <DEDUP_REMOVED lines=9> */
[----:B----4-:R4:W0:Y:S02]  /*4330*/  DMUL R10, R4, R28 ;  /* 0x0000001c040a7228 */ /* 0x0108240000000000 */
[----:B0---4-:R-:W-:Y:S05]  /*4340*/  BRA `(.L_x_10288) ;  /* 0x0000000800447947 */ /* 0x011fea0003800000 */
.L_x_10290:
        /* <DEDUP_REMOVED lines=24> */
[----:B0-----:R0:W4:Y:S02]  /*44d0*/  DFMA R8, R8, R12, R8 ;  /* 0x0000000c0808722b */ /* 0x0011240000000008 */
[----:B0---4-:R-:W-:Y:S05]  /*44e0*/  @P0 BRA `(.L_x_10296) ;  /* 0x0000000000180947 */ /* 0x011fea0003800000 */
[----:B------:R-:W-:Y:S02]  /*44f0*/  LOP3.LUT R30, R7, 0x7fffffff, RZ, 0xc0, !PT ;  /* 0x7fffffff071e7812 */ /* 0x000fe400078ec0ff */
[----:B------:R-:W-:-:S03]  /*4500*/  MOV R34, 0x4530 ;  /* 0x0000453000227802 */ /* 0x000fc60000000f00 */
[----:B------:R-:W-:-:S07]  /*4510*/  VIADD R30, R30, 0xfff00000 ;  /* 0xfff000001e1e7836 */ /* 0x000fce0000000000 */
[----:B-123--:R-:W-:Y:S05]  /*4520*/  CALL.REL.NOINC `($__internal_12_$__cuda_sm20_dblrcp_rn_slowpath_v3) ;  /* 0x0000000800547944 */ /* 0x00efea0003c00000 */
[----:B------:R-:W-:Y:S02]  /*4530*/  IMAD.MOV.U32 R8, RZ, RZ, R28 ;  /* 0x000000ffff087224 */ /* 0x000fe400078e001c */
[----:B------:R-:W-:-:S07]  /*4540*/  IMAD.MOV.U32 R9, RZ, RZ, R29 ;  /* 0x000000ffff097224 */ /* 0x000fce00078e001d */
.L_x_10296:
[----:B------:R-:W-:Y:S05]  /*4550*/  BSYNC.RECONVERGENT B2 ;  /* 0x0000000000027941 */ /* 0x000fea0003800200 */
.L_x_10295:
[----:B------:R0:W4:Y:S01]  /*4560*/  DADD R6, -RZ, |R14| ;  /* 0x00000000ff067229 */ /* 0x000122000000050e */
[----:B------:R-:W-:Y:S02]  /*4570*/  CS2R R28, SRZ ;  /* 0x00000000001c7805 */ /* 0x000fe4000001ff00 */
[----:B0---4-:R-:W-:-:S07]  /*4580*/  MOV R4, 0x45a0 ;  /* 0x000045a000047802 */ /* 0x011fce0000000f00 */
[----:B-123--:R-:W-:Y:S05]  /*4590*/  CALL.REL.NOINC `($__internal_13_$__cuda_sm20_div_rn_f64_full) ;  /* 0x0000000c00b47944 */ /* 0x00efea0003c00000 */
[----:B------:R-:W-:Y:S01]  /*45a0*/  MOV R10, R42 ;  /* 0x0000002a000a7202 */ /* 0x000fe20000000f00 */
[----:B------:R-:W-:Y:S01]  /*45b0*/  IMAD.MOV.U32 R11, RZ, RZ, R43 ;  /* 0x000000ffff0b7224 */ /* 0x000fe200078e002b */
[----:B------:R-:W-:Y:S06]  /*45c0*/  BRA `(.L_x_10288) ;  /* 0x0000000400a47947 */ /* 0x000fec0003800000 */
.L_x_10289:
        /* <DEDUP_REMOVED lines=51> */
.L_x_10298:
[----:B------:R-:W-:Y:S05]  /*4900*/  BSYNC.RECONVERGENT B2 ;  /* 0x0000000000027941 */ /* 0x000fea0003800200 */
.L_x_10297:
        /* <DEDUP_REMOVED lines=32> */
[----:B------:R-:W-:Y:S01]  /*4b10*/  MOV R34, 0x4b50 ;  /* 0x00004b5000227802 */ /* 0x000fe20000000f00 */
[----:B------:R-:W-:Y:S01]  /*4b20*/  IMAD.MOV.U32 R7, RZ, RZ, R13 ;  /* 0x000000ffff077224 */ /* 0x000fe200078e000d */
[----:B------:R-:W-:-:S07]  /*4b30*/  IADD3 R30, PT, PT, R30, -0x100000, RZ ;  /* 0xfff000001e1e7810 */ /* 0x000fce0007ffe0ff */
[----:B-123--:R-:W-:Y:S05]  /*4b40*/  CALL.REL.NOINC `($__internal_12_$__cuda_sm20_dblrcp_rn_slowpath_v3) ;  /* 0x0000000000cc7944 */ /* 0x00efea0003c00000 */
.L_x_10300:
[----:B------:R-:W-:Y:S05]  /*4b50*/  BSYNC.RECONVERGENT B2 ;  /* 0x0000000000027941 */ /* 0x000fea0003800200 */
.L_x_10299:
[----:B------:R-:W0:-:S15]  /*4b60*/  DADD R8, RZ, R4 ;  /* 0x00000000ff087229 */ /* 0x000e1e0000000004 */
[----:B------:R-:W-:-:S15]  /*4b70*/  NOP ;  /* 0x0000000000007918 */ /* 0x000fde0000000000 */
[----:B------:R-:W-:-:S15]  /*4b80*/  NOP ;  /* 0x0000000000007918 */ /* 0x000fde0000000000 */
[----:B------:R-:W-:-:S15]  /*4b90*/  NOP ;  /* 0x0000000000007918 */ /* 0x000fde0000000000 */
[----:B------:R-:W-:-:S04]  /*4ba0*/  NOP ;  /* 0x0000000000007918 */ /* 0x000fc80000000000 */
[----:B------:R-:W4:-:S15]  /*4bb0*/  DFMA R4, RZ, R4, -1 ;  /* 0xbff00000ff04742b */ /* 0x000f1e0000000004 */
        /* <DEDUP_REMOVED lines=10> */
.L_x_10288:
[----:B------:R-:W-:Y:S05]  /*4c60*/  BSYNC.RECONVERGENT B1 ;  /* 0x0000000000017941 */ /* 0x000fea0003800200 */
.L_x_10287:
[----:B------:R-:W-:Y:S01]  /*4c70*/  ISETP.GE.AND P0, PT, R3, R2, PT ;  /* 0x000000020300720c */ /* 0x000fe20003f06270 */
[----:B------:R-:W-:Y:S04]  /*4c80*/  BSSY.RECONVERGENT B0, `(.L_x_10301) ;  /* 0x0000017000007945 */ /* 0x000fe80003800200 */
[----:B------:R-:W-:Y:S08]  /*4c90*/  BSSY.RELIABLE B1, `(.L_x_10302) ;  /* 0x000000f000017945 */ /* 0x000ff00003800100 */
[----:B------:R-:W-:Y:S05]  /*4ca0*/  @P0 BRA `(.L_x_10303) ;  /* 0x0000000000340947 */ /* 0x000fea0003800000 */
[----:B----4-:R-:W4:Y:S01]  /*4cb0*/  LDC.64 R4, c[0x0][0x388] ;  /* 0x0000e200ff047b82 */ /* 0x010f220000000a00 */
[----:B------:R-:W-:-:S04]  /*4cc0*/  IMAD R3, R0, 0x200, R3 ;  /* 0x0000020000037824 */ /* 0x000fc800078e0203 */
[----:B----4-:R-:W-:-:S04]  /*4cd0*/  IMAD.WIDE.U32 R4, R3, 0x10, R4 ;  /* 0x0000001003047825 */ /* 0x010fc800078e0004 */
[----:B------:R-:W-:Y:S01]  /*4ce0*/  IMAD.MOV.U32 R3, RZ, RZ, R35 ;  /* 0x000000ffff037224 */ /* 0x000fe200078e0023 */
[----:B-1----:R1:W-:Y:S04]  /*4cf0*/  STG.E.128 desc[UR4][R4.64], R16 ;  /* 0x0000001004007986 */ /* 0x0023e8000c101d04 */
[----:B------:R-:W-:-:S13]  /*4d00*/  ISETP.GE.AND P0, PT, R3, R2, PT ;  /* 0x000000020300720c */ /* 0x000fda0003f06270 */
[----:B------:R-:W-:Y:S05]  /*4d10*/  @P0 BREAK.RELIABLE B1 ;  /* 0x0000000000010942 */ /* 0x000fea0003800100 */
[----:B-1----:R-:W-:Y:S05]  /*4d20*/  @P0 BRA `(.L_x_10304) ;  /* 0x0000000000300947 */ /* 0x002fea0003800000 */
[----:B------:R-:W1:Y:S01]  /*4d30*/  LDC.64 R4, c[0x0][0x388] ;  /* 0x0000e200ff047b82 */ /* 0x000e620000000a00 */
[----:B------:R-:W-:Y:S02]  /*4d40*/  IMAD R7, R0, 0x200, R3 ;  /* 0x0000020000077824 */ /* 0x000fe400078e0203 */
[----:B------:R-:W-:Y:S02]  /*4d50*/  VIADD R3, R3, 0x80 ;  /* 0x0000008003037836 */ /* 0x000fe40000000000 */
[----:B-1----:R-:W-:-:S05]  /*4d60*/  IMAD.WIDE.U32 R4, R7, 0x10, R4 ;  /* 0x0000001007047825 */ /* 0x002fca00078e0004 */
[----:B--2---:R1:W-:Y:S02]  /*4d70*/  STG.E.128 desc[UR4][R4.64], R20 ;  /* 0x0000001404007986 */ /* 0x0043e4000c101d04 */
.L_x_10303:
[----:B------:R-:W-:Y:S05]  /*4d80*/  BSYNC.RELIABLE B1 ;  /* 0x0000000000017941 */ /* 0x000fea0003800100 */
.L_x_10302:
[----:B------:R-:W-:-:S13]  /*4d90*/  ISETP.GE.AND P0, PT, R3, R2, PT ;  /* 0x000000020300720c */ /* 0x000fda0003f06270 */
[----:B-1--4-:R-:W1:Y:S01]  /*4da0*/  @!P0 LDC.64 R4, c[0x0][0x388] ;  /* 0x0000e200ff048b82 */ /* 0x012e620000000a00 */
[----:B------:R-:W-:Y:S01]  /*4db0*/  @!P0 IMAD R7, R0, 0x200, R3 ;  /* 0x0000020000078824 */ /* 0x000fe200078e0203 */
[----:B------:R-:W-:-:S03]  /*4dc0*/  @!P0 IADD3 R3, PT, PT, R3, 0x80, RZ ;  /* 0x0000008003038810 */ /* 0x000fc60007ffe0ff */
[----:B-1----:R-:W-:-:S05]  /*4dd0*/  @!P0 IMAD.WIDE.U32 R4, R7, 0x10, R4 ;  /* 0x0000001007048825 */ /* 0x002fca00078e0004 */
[----:B---3--:R1:W-:Y:S02]  /*4de0*/  @!P0 STG.E.128 desc[UR4][R4.64], R24 ;  /* 0x0000001804008986 */ /* 0x0083e4000c101d04 */
.L_x_10304:
[----:B------:R-:W-:Y:S05]  /*4df0*/  BSYNC.RECONVERGENT B0 ;  /* 0x0000000000007941 */ /* 0x000fea0003800200 */
.L_x_10301:
[----:B------:R-:W-:Y:S05]  /*4e00*/  WARPSYNC.ALL ;  /* 0x0000000000007948 */ /* 0x000fea0003800000 */
[----:B------:R-:W-:-:S13]  /*4e10*/  ISETP.GE.AND P0, PT, R3, R2, PT ;  /* 0x000000020300720c */ /* 0x000fda0003f06270 */
[----:B------:R-:W-:Y:S05]  /*4e20*/  @P0 EXIT ;  /* 0x000000000000094d */ /* 0x000fea0003800000 */
[----:B-1----:R-:W1:Y:S01]  /*4e30*/  LDC.64 R4, c[0x0][0x388] ;  /* 0x0000e200ff047b82 */ /* 0x002e620000000a00 */
[----:B------:R-:W-:-:S04]  /*4e40*/  IMAD R3, R0, 0x200, R3 ;  /* 0x0000020000037824 */ /* 0x000fc800078e0203 */
[----:B-1----:R-:W-:-:S05]  /*4e50*/  IMAD.WIDE.U32 R2, R3, 0x10, R4 ;  /* 0x0000001003027825 */ /* 0x002fca00078e0004 */
[----:B0-----:R-:W-:Y:S01]  /*4e60*/  STG.E.128 desc[UR4][R2.64], R8 ;  /* 0x0000000802007986 */ /* 0x001fe2000c101d04 */
[----:B------:R-:W-:Y:S05]  /*4e70*/  EXIT ;  /* 0x000000000000794d */ /* 0x000fea0003800000 */
        .weak           $__internal_12_$__cuda_sm20_dblrcp_rn_slowpath_v3
        .type           $__internal_12_$__cuda_sm20_dblrcp_rn_slowpath_v3,@function
        .size           $__internal_12_$__cuda_sm20_dblrcp_rn_slowpath_v3,($__internal_13_$__cuda_sm20_div_rn_f64_full - $__internal_12_$__cuda_sm20_dblrcp_rn_slowpath_v3)
$__internal_12_$__cuda_sm20_dblrcp_rn_slowpath_v3:
        /* <DEDUP_REMOVED lines=56> */
.L_x_10308:
        /* <DEDUP_REMOVED lines=33> */
.L_x_10306:
[----:B------:R-:W-:Y:S02]  /*5410*/  LOP3.LUT R29, R7, 0x80000, RZ, 0xfc, !PT ;  /* 0x00080000071d7812 */ /* 0x000fe400078efcff */
[----:B------:R-:W-:-:S07]  /*5420*/  MOV R28, R6 ;  /* 0x00000006001c7202 */ /* 0x000fce0000000f00 */
.L_x_10307:
[----:B------:R-:W-:Y:S05]  /*5430*/  BSYNC.RECONVERGENT B0 ;  /* 0x0000000000007941 */ /* 0x000fea0003800200 */
.L_x_10305:
[----:B------:R-:W-:Y:S02]  /*5440*/  IMAD.MOV.U32 R6, RZ, RZ, R34 ;  /* 0x000000ffff067224 */ /* 0x000fe400078e0022 */
[----:B------:R-:W-:-:S04]  /*5450*/  IMAD.MOV.U32 R7, RZ, RZ, 0x0 ;  /* 0x00000000ff077424 */ /* 0x000fc800078e00ff */
[----:B------:R-:W-:Y:S05]  /*5460*/  RET.REL.NODEC R6 `(_ZN2at6native27unrolled_elementwise_kernelIZZZNS0_22reciprocal_kernel_cudaERNS_18TensorIteratorBaseEENKUlvE_clEvENKUlvE1_clEvEUlN3c107complexIdEEE_St5arrayIPcLm2EELi4E23TrivialOffsetCalculatorILi1EjESE_NS0_6memory15LoadWithoutCastENSF_16StoreWithoutCastEEEviT_T0_T2_T3_T4_T5_) ;  /* 0xffffffa806e47950 */ /* 0x000fea0003c3ffff */
        .weak           $__internal_13_$__cuda_sm20_div_rn_f64_full
        .type           $__internal_13_$__cuda_sm20_div_rn_f64_full,@function
        .size           $__internal_13_$__cuda_sm20_div_rn_f64_full,(.L_x_19046 - $__internal_13_$__cuda_sm20_div_rn_f64_full)
$__internal_13_$__cuda_sm20_div_rn_f64_full:
[C---:B------:R-:W-:Y:S01]  /*5470*/  FSETP.GEU.AND P1, PT, |R29|.reuse, 1.469367938527859385e-39, PT ;  /* 0x001000001d00780b */ /* 0x040fe20003f2e200 */
[----:B------:R-:W-:Y:S01]  /*5480*/  IMAD.MOV.U32 R30, RZ, RZ, 0x1ca00000 ;  /* 0x1ca00000ff1e7424 */ /* 0x000fe200078e00ff */
[----:B------:R-:W-:Y:S01]  /*5490*/  LOP3.LUT R5, R29, 0x7ff00000, RZ, 0xc0, !PT ;  /* 0x7ff000001d057812 */ /* 0x000fe200078ec0ff */
[----:B------:R-:W-:Y:S01]  /*54a0*/  IMAD.MOV.U32 R36, RZ, RZ, R28 ;  /* 0x000000ffff247224 */ /* 0x000fe200078e001c */
[----:B------:R-:W-:Y:S01]  /*54b0*/  LOP3.LUT R32, R7, 0x7ff00000, RZ, 0xc0, !PT ;  /* 0x7ff0000007207812 */ /* 0x000fe200078ec0ff */
[----:B------:R-:W-:Y:S01]  /*54c0*/  IMAD.MOV.U32 R42, RZ, RZ, 0x1 ;  /* 0x00000001ff2a7424 */ /* 0x000fe200078e00ff */
[----:B------:R-:W-:Y:S02]  /*54d0*/  BSSY.RECONVERGENT B0, `(.L_x_10309) ;  /* 0x0000077000007945 */ /* 0x000fe40003800200 */
[----:B------:R-:W-:-:S04]  /*54e0*/  ISETP.GE.U32.AND P0, PT, R5, R32, PT ;  /* 0x000000200500720c */ /* 0x000fc80003f06070 */
[C---:B------:R-:W-:Y:S01]  /*54f0*/  SEL R31, R30.reuse, 0x63400000, !P0 ;  /* 0x634000001e1f7807 */ /* 0x040fe20004000000 */
[----:B------:R-:W-:Y:S01]  /*5500*/  @!P1 IMAD.MOV.U32 R38, RZ, RZ, RZ ;  /* 0x000000ffff269224 */ /* 0x000fe200078e00ff */
[----:B------:R-:W-:Y:S02]  /*5510*/  @!P1 LOP3.LUT R34, R7, 0x7ff00000, RZ, 0xc0, !PT ;  /* 0x7ff0000007229812 */ /* 0x000fe400078ec0ff */
[----:B------:R-:W-:Y:S02]  /*5520*/  LOP3.LUT R37, R31, 0x800fffff, R29, 0xf8, !PT ;  /* 0x800fffff1f257812 */ /* 0x000fe400078ef81d */
[----:B------:R-:W-:Y:S02]  /*5530*/  @!P1 ISETP.GE.U32.AND P2, PT, R5, R34, PT ;  /* 0x000000220500920c */ /* 0x000fe40003f46070 */
[----:B------:R-:W-:Y:S02]  /*5540*/  FSETP.GEU.AND P0, PT, |R7|, 1.469367938527859385e-39, PT ;  /* 0x001000000700780b */ /* 0x000fe40003f0e200 */
[----:B------:R-:W-:-:S02]  /*5550*/  @!P1 SEL R33, R30, 0x63400000, !P2 ;  /* 0x634000001e219807 */ /* 0x000fc40005000000 */
[----:B------:R-:W-:Y:S02]  /*5560*/  LOP3.LUT R31, R7, 0x800fffff, RZ, 0xc0, !PT ;  /* 0x800fffff071f7812 */ /* 0x000fe400078ec0ff */
[----:B------:R-:W-:-:S04]  /*5570*/  @!P1 LOP3.LUT R33, R33, 0x80000000, R29, 0xf8, !PT ;  /* 0x8000000021219812 */ /* 0x000fc800078ef81d */
[----:B------:R-:W-:-:S06]  /*5580*/  @!P1 LOP3.LUT R39, R33, 0x100000, RZ, 0xfc, !PT ;  /* 0x0010000021279812 */ /* 0x000fcc00078efcff */
[----:B------:R0:W1:Y:S02]  /*5590*/  @!P1 DFMA R36, R36, 2, -R38 ;  /* 0x400000002424982b */ /* 0x0000640000000826 */
[----:B0-----:R-:W-:Y:S01]  /*55a0*/  LOP3.LUT R39, R31, 0x3ff00000, RZ, 0xfc, !PT ;  /* 0x3ff000001f277812 */ /* 0x001fe200078efcff */
[----:B------:R-:W-:Y:S01]  /*55b0*/  IMAD.MOV.U32 R31, RZ, RZ, R5 ;  /* 0x000000ffff1f7224 */ /* 0x000fe200078e0005 */
[----:B------:R-:W-:Y:S02]  /*55c0*/  MOV R38, R6 ;  /* 0x0000000600267202 */ /* 0x000fe40000000f00 */
[----:B-1----:R-:W-:-:S05]  /*55d0*/  @!P1 LOP3.LUT R31, R37, 0x7ff00000, RZ, 0xc0, !PT ;  /* 0x7ff00000251f9812 */ /* 0x002fca00078ec0ff */
[----:B------:R-:W-:-:S15]  /*55e0*/  VIADD R33, R31, 0xffffffff ;  /* 0xffffffff1f217836 */ /* 0x000fde0000000000 */
[----:B------:R-:W-:-:S15]  /*55f0*/  NOP ;  /* 0x0000000000007918 */ /* 0x000fde0000000000 */
[----:B------:R-:W-:-:S15]  /*5600*/  NOP ;  /* 0x0000000000007918 */ /* 0x000fde0000000000 */
[----:B------:R-:W-:-:S08]  /*5610*/  NOP ;  /* 0x0000000000007918 */ /* 0x000fd00000000000 */
[----:B------:R-:W0:Y:S02]  /*5620*/  @!P0 DMUL R38, R6, 8.98846567431157953865e+307 ;  /* 0x7fe0000006268828 */ /* 0x000e240000000000 */
[----:B0-----:R-:W0:Y:S01]  /*5630*/  MUFU.RCP64H R43, R39 ;  /* 0x00000027002b7308 */ /* 0x001e220000001800 */
[----:B------:R-:W-:Y:S02]  /*5640*/  @!P0 LOP3.LUT R32, R39, 0x7ff00000, RZ, 0xc0, !PT ;  /* 0x7ff0000027208812 */ /* 0x000fe400078ec0ff */
[----:B------:R-:W-:-:S03]  /*5650*/  ISETP.GT.U32.AND P0, PT, R33, 0x7feffffe, PT ;  /* 0x7feffffe2100780c */ /* 0x000fc60003f04070 */
[----:B------:R-:W-:-:S05]  /*5660*/  VIADD R33, R32, 0xffffffff ;  /* 0xffffffff20217836 */ /* 0x000fca0000000000 */
[----:B------:R-:W-:-:S15]  /*5670*/  ISETP.GT.U32.OR P0, PT, R33, 0x7feffffe, P0 ;  /* 0x7feffffe2100780c */ /* 0x000fde0000704470 */
[----:B------:R-:W-:-:S15]  /*5680*/  NOP ;  /* 0x0000000000007918 */ /* 0x000fde0000000000 */
[----:B------:R-:W-:-:S15]  /*5690*/  NOP ;  /* 0x0000000000007918 */ /* 0x000fde0000000000 */
[----:B------:R-:W-:-:S06]  /*56a0*/  NOP ;  /* 0x0000000000007918 */ /* 0x000fcc0000000000 */
        /* <DEDUP_REMOVED lines=38> */
[CC--:B------:R-:W-:Y:S02]  /*5910*/  ISETP.GE.U32.AND P0, PT, R5.reuse, R28.reuse, PT ;  /* 0x0000001c0500720c */ /* 0x0c0fe40003f06070 */
[----:B------:R-:W-:Y:S01]  /*5920*/  VIADDMNMX R5, R5, -R28, 0xb9600000, !PT ;  /* 0xb960000005057446 */ /* 0x000fe2000780091c */
[----:B------:R-:W-:Y:S01]  /*5930*/  IMAD.MOV.U32 R28, RZ, RZ, RZ ;  /* 0x000000ffff1c7224 */ /* 0x000fe200078e00ff */
[----:B------:R-:W-:Y:S02]  /*5940*/  SEL R30, R30, 0x63400000, !P0 ;  /* 0x634000001e1e7807 */ /* 0x000fe40004000000 */
[----:B------:R-:W-:-:S04]  /*5950*/  VIMNMX R5, PT, PT, R5, 0x46a00000, PT ;  /* 0x46a0000005057848 */ /* 0x000fc80003fe0100 */
[----:B------:R-:W-:-:S05]  /*5960*/  IADD3 R5, PT, PT, -R30, R5, RZ ;  /* 0x000000051e057210 */ /* 0x000fca0007ffe1ff */
        /* <DEDUP_REMOVED lines=22> */
[----:B------:R-:W-:Y:S01]  /*5ad0*/  FSEL R43, R7, R43, !P0 ;  /* 0x0000002b072b7208 */ /* 0x000fe20004000000 */
[----:B------:R-:W-:Y:S06]  /*5ae0*/  BRA `(.L_x_10311) ;  /* 0x0000000000547947 */ /* 0x000fec0003800000 */
.L_x_10310:
        /* <DEDUP_REMOVED lines=13> */
[----:B------:R-:W-:Y:S01]  /*5bc0*/  @P0 IMAD.MOV.U32 R42, RZ, RZ, RZ ;  /* 0x000000ffff2a0224 */ /* 0x000fe200078e00ff */
[----:B------:R-:W-:Y:S01]  /*5bd0*/  @P0 MOV R43, R5 ;  /* 0x00000005002b0202 */ /* 0x000fe20000000f00 */
[----:B------:R-:W-:Y:S06]  /*5be0*/  BRA `(.L_x_10311) ;  /* 0x0000000000147947 */ /* 0x000fec0003800000 */
.L_x_10313:
[----:B------:R-:W-:Y:S01]  /*5bf0*/  LOP3.LUT R43, R7, 0x80000, RZ, 0xfc, !PT ;  /* 0x00080000072b7812 */ /* 0x000fe200078efcff */
[----:B------:R-:W-:Y:S01]  /*5c00*/  IMAD.MOV.U32 R42, RZ, RZ, R6 ;  /* 0x000000ffff2a7224 */ /* 0x000fe200078e0006 */
[----:B------:R-:W-:Y:S06]  /*5c10*/  BRA `(.L_x_10311) ;  /* 0x0000000000087947 */ /* 0x000fec0003800000 */
.L_x_10312:
[----:B------:R-:W-:Y:S01]  /*5c20*/  LOP3.LUT R43, R29, 0x80000, RZ, 0xfc, !PT ;  /* 0x000800001d2b7812 */ /* 0x000fe200078efcff */
[----:B------:R-:W-:-:S07]  /*5c30*/  IMAD.MOV.U32 R42, RZ, RZ, R28 ;  /* 0x000000ffff2a7224 */ /* 0x000fce00078e001c */
.L_x_10311:
[----:B------:R-:W-:Y:S05]  /*5c40*/  BSYNC.RECONVERGENT B0 ;  /* 0x0000000000007941 */ /* 0x000fea0003800200 */
.L_x_10309:
[----:B------:R-:W-:-:S04]  /*5c50*/  IMAD.MOV.U32 R5, RZ, RZ, 0x0 ;  /* 0x00000000ff057424 */ /* 0x000fc800078e00ff */
[----:B------:R-:W-:Y:S05]  /*5c60*/  RET.REL.NODEC R4 `(_ZN2at6native27unrolled_elementwise_kernelIZZZNS0_22reciprocal_kernel_cudaERNS_18TensorIteratorBaseEENKUlvE_clEvENKUlvE1_clEvEUlN3c107complexIdEEE_St5arrayIPcLm2EELi4E23TrivialOffsetCalculatorILi1EjESE_NS0_6memory15LoadWithoutCastENSF_16StoreWithoutCastEEEviT_T0_T2_T3_T4_T5_) ;  /* 0xffffffa004e47950 */ /* 0x000fea0003c3ffff */
.L_x_10314:
        /* <DEDUP_REMOVED lines=9> */
.L_x_19046:


//--------------------- .text._ZN2at6native29vectorized_elementwise_kernelILi2EZZZNS0_22reciprocal_kernel_cudaERNS_18TensorIteratorBaseEENKUlvE_clEvENKUlvE1_clEvEUlN3c107complexIdEEE_St5arrayIPcLm2EEEEviT0_T1_ --------------------------
	.section	.text._ZN2at6native29vectorized_elementwise_kernelILi2EZZZNS0_22reciprocal_kernel_cudaERNS_18TensorIteratorBaseEENKUlvE_clEvENKUlvE1_clEvEUlN3c107complexIdEEE_St5arrayIPcLm2EEEEviT0_T1_,"ax",@progbits
	.align	128
        .global         _ZN2at6native29vectorized_elementwise_kernelILi2EZZZNS0_22reciprocal_kernel_cudaERNS_18TensorIteratorBaseEENKUlvE_clEvENKUlvE1_clEvEUlN3c107complexIdEEE_St5arrayIPcLm2EEEEviT0_T1_
        .type           _ZN2at6native29vectorized_elementwise_kernelILi2EZZZNS0_22reciprocal_kernel_cudaERNS_18TensorIteratorBaseEENKUlvE_clEvENKUlvE1_clEvEUlN3c107complexIdEEE_St5arrayIPcLm2EEEEviT0_T1_,@function
        .size           _ZN2at6native29vectorized_elementwise_kernelILi2EZZZNS0_22reciprocal_kernel_cudaERNS_18TensorIteratorBaseEENKUlvE_clEvENKUlvE1_clEvEUlN3c107complexIdEEE_St5arrayIPcLm2EEEEviT0_T1_,(.L_x_19048 - _ZN2at6native29vectorized_elementwise_kernelILi2EZZZNS0_22reciprocal_kernel_cudaERNS_18TensorIteratorBaseEENKUlvE_clEvENKUlvE1_clEvEUlN3c107complexIdEEE_St5arrayIPcLm2EEEEviT0_T1_)
        .other          _ZN2at6native29vectorized_elementwise_kernelILi2EZZZNS0_22reciprocal_kernel_cudaERNS_18TensorIteratorBaseEENKUlvE_clEvENKUlvE1_clEvEUlN3c107complexIdEEE_St5arrayIPcLm2EEEEviT0_T1_,@"STO_CUDA_ENTRY STV_DEFAULT"
_ZN2at6native29vectorized_elementwise_kernelILi2EZZZNS0_22reciprocal_kernel_cudaERNS_18TensorIteratorBaseEENKUlvE_clEvENKUlvE1_clEvEUlN3c107complexIdEEE_St5arrayIPcLm2EEEEviT0_T1_:
.text._ZN2at6native29vectorized_elementwise_kernelILi2EZZZNS0_22reciprocal_kernel_cudaERNS_18TensorIteratorBaseEENKUlvE_clEvENKUlvE1_clEvEUlN3c107complexIdEEE_St5arrayIPcLm2EEEEviT0_T1_:
[----:B------:R-:W-:Y:S01]  /*0000*/  LDC R1, c[0x0][0x37c] ;  /* 0x0000df00ff017b82 */ /* 0x000fe20000000800 */
[----:B------:R-:W0:Y:S01]  /*0010*/  S2R R0, SR_CTAID.X ;  /* 0x0000000000007919 */ /* 0x000e220000002500 */
[----:B------:R-:W1:Y:S01]  /*0020*/  LDCU UR6, c[0x0][0x380] ;  /* 0x00007000ff0677ac */ /* 0x000e620008000800 */
[----:B------:R-:W-:Y:S01]  /*0030*/  IMAD.MOV.U32 R4, RZ, RZ, 0x0 ;  /* 0x00000000ff047424 */ /* 0x000fe200078e00ff */
[----:B------:R-:W-:Y:S01]  /*0040*/  MOV R7, 0x7ff80000 ;  /* 0x7ff8000000077802 */ /* 0x000fe20000000f00 */
[----:B------:R-:W-:Y:S01]  /*0050*/  IMAD.MOV.U32 R5, RZ, RZ, 0x7ff80000 ;  /* 0x7ff80000ff057424 */ /* 0x000fe200078e00ff */
[----:B------:R-:W2:Y:S01]  /*0060*/  LDCU.64 UR4, c[0x0][0x358] ;  /* 0x00006b00ff0477ac */ /* 0x000ea20008000a00 */
[----:B------:R-:W-:Y:S02]  /*0070*/  IMAD.MOV.U32 R6, RZ, RZ, 0x0 ;  /* 0x00000000ff067424 */ /* 0x000fe400078e00ff */
[----:B0-----:R-:W-:-:S05]  /*0080*/  IMAD.SHL.U32 R0, R0, 0x400, RZ ;  /* 0x0000040000007824 */ /* 0x001fca00078e00ff */
[----:B-1----:R-:W-:-:S04]  /*0090*/  IADD3 R46, PT, PT, -R0, UR6, RZ ;  /* 0x00000006002e7c10 */ /* 0x002fc8000fffe1ff */
[----:B------:R-:W-:-:S13]  /*00a0*/  ISETP.GT.U32.AND P0, PT, R46, 0x3ff, PT ;  /* 0x000003ff2e00780c */ /* 0x000fda0003f04070 */
[----:B--2---:R-:W-:Y:S05]  /*00b0*/  @P0 BRA `(.L_x_10315) ;  /* 0x0000009c00700947 */ /* 0x004fea0003800000 */
[----:B------:R-:W0:Y:S01]  /*00c0*/  S2R R9, SR_TID.X ;  /* 0x0000000000097919 */ /* 0x000e220000002100 */
[----:B------:R-:W-:Y:S02]  /*00d0*/  CS2R R26, SRZ ;  /* 0x00000000001a7805 */ /* 0x000fe4000001ff00 */
[----:B------:R-:W-:Y:S02]  /*00e0*/  CS2R R24, SRZ ;  /* 0x0000000000187805 */ /* 0x000fe4000001ff00 */
[----:B0-----:R-:W-:Y:S01]  /*00f0*/  ISETP.GE.U32.AND P6, PT, R9, R46, PT ;  /* 0x0000002e0900720c */ /* 0x001fe20003fc6070 */
[----:B------:R-:W-:-:S12]  /*0100*/  IMAD.MOV.U32 R47, RZ, RZ, R9 ;  /* 0x000000ffff2f7224 */ /* 0x000fd800078e0009 */
[----:B------:R-:W-:Y:S01]  /*0110*/  @!P6 VIADD R9, R47, 0x80 ;  /* 0x000000802f09e836 */ /* 0x000fe20000000000 */
[----:B------:R-:W0:Y:S01]  /*0120*/  @!P6 LDC.64 R2, c[0x0][0x390] ;  /* 0x0000e400ff02eb82 */ /* 0x000e220000000a00 */
[----:B------:R-:W-:-:S03]  /*0130*/  @!P6 IADD3 R5, PT, PT, R0, R47, RZ ;  /* 0x0000002f0005e210 */ /* 0x000fc60007ffe0ff */
[----:B------:R-:W-:-:S13]  /*0140*/  ISETP.GE.U32.AND P5, PT, R9, R46, PT ;  /* 0x0000002e0900720c */ /* 0x000fda0003fa6070 */
[----:B------:R-:W-:Y:S01]  /*0150*/  @!P5 IMAD.IADD R11, R0, 0x1, R9 ;  /* 0x00000001000bd824 */ /* 0x000fe200078e0209 */
[----:B------:R-:W1:Y:S01]  /*0160*/  @!P5 LDC.64 R16, c[0x0][0x390] ;  /* 0x0000e400ff10db82 */ /* 0x000e620000000a00 */
[----:B------:R-:W-:-:S05]  /*0170*/  @!P5 VIADD R9, R9, 0x80 ;  /* 0x000000800909d836 */ /* 0x000fca0000000000 */
[----:B------:R-:W-:Y:S01]  /*0180*/  ISETP.GE.U32.AND P4, PT, R9, R46, PT ;  /* 0x0000002e0900720c */ /* 0x000fe20003f86070 */
[----:B0-----:R-:W-:-:S05]  /*0190*/  @!P6 IMAD.WIDE.U32 R2, R5, 0x10, R2 ;  /* 0x000000100502e825 */ /* 0x001fca00078e0002 */
[----:B------:R0:W5:Y:S07]  /*01a0*/  @!P6 LDG.E.128 R24, desc[UR4][R2.64] ;  /* 0x000000040218e981 */ /* 0x00016e000c1e1d00 */
[----:B------:R-:W-:Y:S01]  /*01b0*/  @!P4 IADD3 R13, PT, PT, R0, R9, RZ ;  /* 0x00000009000dc210 */ /* 0x000fe20007ffe0ff */
[----:B------:R-:W-:Y:S01]  /*01c0*/  @!P4 VIADD R9, R9, 0x80 ;  /* 0x000000800909c836 */ /* 0x000fe20000000000 */
[----:B------:R-:W2:Y:S04]  /*01d0*/  @!P4 LDC.64 R20, c[0x0][0x390] ;  /* 0x0000e400ff14cb82 */ /* 0x000ea80000000a00 */
[----:B------:R-:W-:-:S13]  /*01e0*/  ISETP.GE.U32.AND P3, PT, R9, R46, PT ;  /* 0x0000002e0900720c */ /* 0x000fda0003f66070 */
[----:B------:R-:W-:Y:S01]  /*01f0*/  @!P3 IMAD.IADD R15, R0, 0x1, R9 ;  /* 0x00000001000fb824 */ /* 0x000fe200078e0209 */
[----:B------:R-:W0:Y:S01]  /*0200*/  @!P3 LDC.64 R6, c[0x0][0x390] ;  /* 0x0000e400ff06bb82 */ /* 0x000e220000000a00 */
[----:B------:R-:W-:-:S05]  /*0210*/  @!P3 VIADD R9, R9, 0x80 ;  /* 0x000000800909b836 */ /* 0x000fca0000000000 */
[----:B------:R-:W-:-:S13]  /*0220*/  ISETP.GE.U32.AND P2, PT, R9, R46, PT ;  /* 0x0000002e0900720c */ /* 0x000fda0003f46070 */
[----:B------:R-:W-:Y:S01]  /*0230*/  @!P2 IADD3 R19, PT, PT, R0, R9, RZ ;  /* 0x000000090013a210 */ /* 0x000fe20007ffe0ff */
[----:B------:R-:W-:Y:S01]  /*0240*/  @!P2 VIADD R9, R9, 0x80 ;  /* 0x000000800909a836 */ /* 0x000fe20000000000 */
[----:B------:R-:W3:Y:S04]  /*0250*/  @!P2 LDC.64 R40, c[0x0][0x390] ;  /* 0x0000e400ff28ab82 */ /* 0x000ee80000000a00 */
[----:B------:R-:W-:-:S13]  /*0260*/  ISETP.GE.U32.AND P1, PT, R9, R46, PT ;  /* 0x0000002e0900720c */ /* 0x000fda0003f26070 */
[C---:B------:R-:W-:Y:S01]  /*0270*/  @!P1 IMAD.IADD R23, R0.reuse, 0x1, R9 ;  /* 0x0000000100179824 */ /* 0x040fe200078e0209 */
[----:B------:R-:W-:Y:S01]  /*0280*/  CS2R R30, SRZ ;  /* 0x00000000001e7805 */ /* 0x000fe2000001ff00 */
[----:B------:R-:W-:Y:S01]  /*0290*/  @!P1 VIADD R9, R9, 0x80 ;  /* 0x0000008009099836 */ /* 0x000fe20000000000 */
[----:B------:R-:W-:Y:S01]  /*02a0*/  CS2R R28, SRZ ;  /* 0x00000000001c7805 */ /* 0x000fe2000001ff00 */
[----:B-1----:R-:W-:Y:S01]  /*02b0*/  @!P5 IMAD.WIDE.U32 R16, R11, 0x10, R16 ;  /* 0x000000100b10d825 */ /* 0x002fe200078e0010 */
[----:B------:R-:W-:Y:S01]  /*02c0*/  CS2R R38, SRZ ;  /* 0x0000000000267805 */ /* 0x000fe2000001ff00 */
[----:B------:R-:W1:Y:S01]  /*02d0*/  @!P1 LDC.64 R42, c[0x0][0x390] ;  /* 0x0000e400ff2a9b82 */ /* 0x000e620000000a00 */
[----:B------:R-:W-:Y:S01]  /*02e0*/  ISETP.GE.U32.AND P0, PT, R9, R46, PT ;  /* 0x0000002e0900720c */ /* 0x000fe20003f06070 */
[----:B--2---:R-:W-:Y:S01]  /*02f0*/  @!P4 IMAD.WIDE.U32 R20, R13, 0x10, R20 ;  /* 0x000000100d14c825 */ /* 0x004fe200078e0014 */
[----:B------:R2:W5:Y:S11]  /*0300*/  @!P5 LDG.E.128 R28, desc[UR4][R16.64] ;  /* 0x00000004101cd981 */ /* 0x000576000c1e1d00 */
[----:B------:R-:W-:Y:S01]  /*0310*/  @!P0 IMAD.IADD R37, R0, 0x1, R9 ;  /* 0x0000000100258824 */ /* 0x000fe200078e0209 */
[----:B------:R-:W4:Y:S01]  /*0320*/  @!P0 LDC.64 R44, c[0x0][0x390] ;  /* 0x0000e400ff2c8b82 */ /* 0x000f220000000a00 */
[----:B------:R-:W-:-:S05]  /*0330*/  @!P0 VIADD R9, R9, 0x80 ;  /* 0x0000008009098836 */ /* 0x000fca0000000000 */
[----:B------:R-:W-:-:S13]  /*0340*/  ISETP.GE.U32.AND P6, PT, R9, R46, PT ;  /* 0x0000002e0900720c */ /* 0x000fda0003fc6070 */
[----:B------:R-:W1:Y:S01]  /*0350*/  @!P6 LDC.64 R4, c[0x0][0x390] ;  /* 0x0000e400ff04eb82 */ /* 0x000e620000000a00 */
[----:B------:R-:W-:Y:S01]  /*0360*/  @!P6 IMAD.IADD R49, R0, 0x1, R9 ;  /* 0x000000010031e824 */ /* 0x000fe200078e0209 */
[----:B------:R-:W-:Y:S01]  /*0370*/  CS2R R12, SRZ ;  /* 0x00000000000c7805 */ /* 0x000fe2000001ff00 */
[----:B0-----:R-:W-:Y:S01]  /*0380*/  @!P3 IMAD.WIDE.U32 R2, R15, 0x10, R6 ;  /* 0x000000100f02b825 */ /* 0x001fe200078e0006 */
[----:B------:R-:W-:Y:S02]  /*0390*/  CS2R R6, SRZ ;  /* 0x0000000000067805 */ /* 0x000fe4000001ff00 */
[----:B------:R-:W-:Y:S02]  /*03a0*/  CS2R R14, SRZ ;  /* 0x00000000000e7805 */ /* 0x000fe4000001ff00 */
[----:B--2---:R-:W-:Y:S01]  /*03b0*/  CS2R R16, SRZ ;  /* 0x0000000000107805 */ /* 0x004fe2000001ff00 */
[----:B---3--:R-:W-:Y:S01]  /*03c0*/  @!P2 IMAD.WIDE.U32 R40, R19, 0x10, R40 ;  /* 0x000000101328a825 */ /* 0x008fe200078e0028 */
[----:B------:R-:W-:-:S03]  /*03d0*/  CS2R R18, SRZ ;  /* 0x0000000000127805 */ /* 0x000fc6000001ff00 */
[----:B----4-:R-:W-:Y:S01]  /*03e0*/  @!P0 IMAD.WIDE.U32 R44, R37, 0x10, R44 ;  /* 0x00000010252c8825 */ /* 0x010fe200078e002c */
[----:B------:R-:W-:-:S04]  /*03f0*/  CS2R R36, SRZ ;  /* 0x0000000000247805 */ /* 0x000fc8000001ff00 */
[----:B------:R-:W5:Y:S04]  /*0400*/  @!P0 LDG.E.128 R12, desc[UR4][R44.64] ;  /* 0x000000042c0c8981 */ /* 0x000f68000c1e1d00 */
[----:B------:R-:W5:Y:S01]  /*0410*/  @!P3 LDG.E.128 R36, desc[UR4][R2.64] ;  /* 0x000000040224b981 */ /* 0x000f62000c1e1d00 */
[----:B-1----:R-:W-:Y:S01]  /*0420*/  @!P6 IMAD.WIDE.U32 R48, R49, 0x10, R4 ;  /* 0x000000103130e825 */ /* 0x002fe200078e0004 */
[----:B------:R-:W-:-:S04]  /*0430*/  CS2R R4, SRZ ;  /* 0x0000000000047805 */ /* 0x000fc8000001ff00 */
[----:B------:R-:W5:Y:S04]  /*0440*/  @!P6 LDG.E.128 R16, desc[UR4][R48.64] ;  /* 0x000000043010e981 */ /* 0x000f68000c1e1d00 */
[----:B------:R-:W5:Y:S01]  /*0450*/  @!P2 LDG.E.128 R4, desc[UR4][R40.64] ;  /* 0x000000042804a981 */ /* 0x000f62000c1e1d00 */
[----:B------:R-:W-:Y:S02]  /*0460*/  CS2R R10, SRZ ;  /* 0x00000000000a7805 */ /* 0x000fe4000001ff00 */
[----:B------:R-:W-:Y:S01]  /*0470*/  CS2R R8, SRZ ;  /* 0x0000000000087805 */ /* 0x000fe2000001ff00 */
[----:B------:R-:W-:-:S05]  /*0480*/  @!P1 IMAD.WIDE.U32 R42, R23, 0x10, R42 ;  /* 0x00000010172a9825 */ /* 0x000fca00078e002a */
[----:B------:R-:W5:Y:S01]  /*0490*/  @!P1 LDG.E.128 R8, desc[UR4][R42.64] ;  /* 0x000000042a089981 */ /* 0x000f62000c1e1d00 */
[----:B------:R-:W-:Y:S02]  /*04a0*/  ISETP.GE.U32.AND P1, PT, R47, R46, PT ;  /* 0x0000002e2f00720c */ /* 0x000fe40003f26070 */
[----:B------:R-:W-:Y:S02]  /*04b0*/  CS2R R34, SRZ ;  /* 0x0000000000227805 */ /* 0x000fe4000001ff00 */
[----:B------:R-:W-:Y:S01]  /*04c0*/  CS2R R32, SRZ ;  /* 0x0000000000207805 */ /* 0x000fe2000001ff00 */
[----:B------:R-:W-:Y:S01]  /*04d0*/  BSSY.RECONVERGENT B1, `(.L_x_10316) ;  /* 0x000012a000017945 */ /* 0x000fe20003800200 */
[----:B------:R-:W-:-:S04]  /*04e0*/  CS2R R22, SRZ ;  /* 0x0000000000167805 */ /* 0x000fc8000001ff00 */
[----:B------:R0:W5:Y:S02]  /*04f0*/  @!P4 LDG.E.128 R32, desc[UR4][R20.64] ;  /* 0x000000041420c981 */ /* 0x000164000c1e1d00 */
[----:B0-----:R-:W-:Y:S01]  /*0500*/  CS2R R20, SRZ ;  /* 0x0000000000147805 */ /* 0x001fe2000001ff00 */
[----:B------:R-:W-:Y:S06]  /*0510*/  @P1 BRA `(.L_x_10317) ;  /* 0x0000001000941947 */ /* 0x000fec0003800000 */
[----:B-----5:R-:W0:Y:S01]  /*0520*/  DSETP.NAN.AND P0, PT, R26, R26, PT ;  /* 0x0000001a1a00722a */ /* 0x020e220003f08000 */
        /* <DEDUP_REMOVED lines=68> */
[----:B------:R-:W-:Y:S05]  /*0970*/  CALL.REL.NOINC `($__internal_14_$__cuda_sm20_dblrcp_rn_slowpath_v3) ;  /* 0x0000012400f07944 */ /* 0x000fea0003c00000 */
[----:B------:R-:W-:Y:S01]  /*0980*/  MOV R20, R40 ;  /* 0x0000002800147202 */ /* 0x000fe20000000f00 */
[----:B------:R-:W-:-:S07]  /*0990*/  IMAD.MOV.U32 R21, RZ, RZ, R3 ;  /* 0x000000ffff157224 */ /* 0x000fce00078e0003 */
.L_x_10321:
[----:B------:R-:W-:Y:S05]  /*09a0*/  BSYNC.RECONVERGENT B2 ;  /* 0x0000000000027941 */ /* 0x000fea0003800200 */
.L_x_10320:
[----:B------:R0:W1:Y:S01]  /*09b0*/  DADD R42, -RZ, |R26| ;  /* 0x00000000ff2a7229 */ /* 0x000062000000051a */
[----:B------:R-:W-:Y:S02]  /*09c0*/  CS2R R2, SRZ ;  /* 0x0000000000027805 */ /* 0x000fe4000001ff00 */
[----:B01----:R-:W-:-:S07]  /*09d0*/  MOV R41, 0x9f0 ;  /* 0x000009f000297802 */ /* 0x003fce0000000f00 */
[----:B------:R-:W-:Y:S05]  /*09e0*/  CALL.REL.NOINC `($__internal_15_$__cuda_sm20_div_rn_f64_full) ;  /* 0x0000012c00687944 */ /* 0x000fea0003c00000 */
[----:B------:R-:W-:Y:S02]  /*09f0*/  IMAD.MOV.U32 R22, RZ, RZ, R2 ;  /* 0x000000ffff167224 */ /* 0x000fe400078e0002 */
[----:B------:R-:W-:Y:S01]  /*0a00*/  IMAD.MOV.U32 R23, RZ, RZ, R3 ;  /* 0x000000ffff177224 */ /* 0x000fe200078e0003 */
[----:B------:R-:W-:Y:S06]  /*0a10*/  BRA `(.L_x_10317) ;  /* 0x0000000c00547947 */ /* 0x000fec0003800000 */
.L_x_10319:
        /* <DEDUP_REMOVED lines=48> */
[----:B------:R-:W-:Y:S05]  /*0d20*/  CALL.REL.NOINC `($__internal_15_$__cuda_sm20_div_rn_f64_full) ;  /* 0x0000012800987944 */ /* 0x000fea0003c00000 */
[----:B------:R-:W-:Y:S02]  /*0d30*/  IMAD.MOV.U32 R20, RZ, RZ, R2 ;  /* 0x000000ffff147224 */ /* 0x000fe400078e0002 */
[----:B------:R-:W-:-:S07]  /*0d40*/  IMAD.MOV.U32 R21, RZ, RZ, R3 ;  /* 0x000000ffff157224 */ /* 0x000fce00078e0003 */
.L_x_10323:
[----:B------:R-:W-:Y:S05]  /*0d50*/  BSYNC.RECONVERGENT B2 ;  /* 0x0000000000027941 */ /* 0x000fea0003800200 */
.L_x_10322:
        /* <DEDUP_REMOVED lines=35> */
[----:B------:R-:W-:Y:S05]  /*0f90*/  CALL.REL.NOINC `($__internal_14_$__cuda_sm20_dblrcp_rn_slowpath_v3) ;  /* 0x0000012000687944 */ /* 0x000fea0003c00000 */
[----:B------:R-:W-:-:S07]  /*0fa0*/  IMAD.MOV.U32 R41, RZ, RZ, R3 ;  /* 0x000000ffff297224 */ /* 0x000fce00078e0003 */
.L_x_10325:
[----:B------:R-:W-:Y:S05]  /*0fb0*/  BSYNC.RECONVERGENT B2 ;  /* 0x0000000000027941 */ /* 0x000fea0003800200 */
.L_x_10324:
        /* <DEDUP_REMOVED lines=17> */
.L_x_10318:
        /* <DEDUP_REMOVED lines=51> */
.L_x_10327:
[----:B------:R-:W-:Y:S05]  /*1400*/  BSYNC.RECONVERGENT B2 ;  /* 0x0000000000027941 */ /* 0x000fea0003800200 */
.L_x_10326:
        /* <DEDUP_REMOVED lines=37> */
.L_x_10329:
[----:B------:R-:W-:Y:S05]  /*1660*/  BSYNC.RECONVERGENT B2 ;  /* 0x0000000000027941 */ /* 0x000fea0003800200 */
.L_x_10328:
        /* <DEDUP_REMOVED lines=16> */
.L_x_10317:
[----:B------:R-:W-:Y:S05]  /*1770*/  BSYNC.RECONVERGENT B1 ;  /* 0x0000000000017941 */ /* 0x000fea0003800200 */
.L_x_10316:
[----:B0-----:R-:W-:Y:S01]  /*1780*/  IADD3 R3, PT, PT, R47, 0x80, RZ ;  /* 0x000000802f037810 */ /* 0x001fe20007ffe0ff */
[----:B------:R-:W-:Y:S01]  /*1790*/  BSSY.RECONVERGENT B1, `(.L_x_10330) ;  /* 0x000012a000017945 */ /* 0x000fe20003800200 */
[----:B-----5:R-:W-:Y:S02]  /*17a0*/  CS2R R26, SRZ ;  /* 0x00000000001a7805 */ /* 0x020fe4000001ff00 */
[----:B------:R-:W-:Y:S02]  /*17b0*/  CS2R R24, SRZ ;  /* 0x0000000000187805 */ /* 0x000fe4000001ff00 */
[----:B------:R-:W-:-:S13]  /*17c0*/  ISETP.GE.U32.AND P0, PT, R3, R46, PT ;  /* 0x0000002e0300720c */ /* 0x000fda0003f06070 */
[----:B------:R-:W-:Y:S05]  /*17d0*/  @P0 BRA `(.L_x_10331) ;  /* 0x0000001000940947 */ /* 0x000fea0003800000 */
[----:B------:R-:W0:Y:S01]  /*17e0*/  DSETP.NAN.AND P0, PT, R30, R30, PT ;  /* 0x0000001e1e00722a */ /* 0x000e220003f08000 */
[----:B------:R-:W-:Y:S01]  /*17f0*/  IMAD.MOV.U32 R26, RZ, RZ, 0x0 ;  /* 0x00000000ff1a7424 */ /* 0x000fe200078e00ff */
[----:B------:R-:W-:Y:S01]  /*1800*/  MOV R25, 0x7ff80000 ;  /* 0x7ff8000000197802 */ /* 0x000fe20000000f00 */
[----:B------:R-:W-:Y:S02]  /*1810*/  IMAD.MOV.U32 R27, RZ, RZ, 0x7ff80000 ;  /* 0x7ff80000ff1b7424 */ /* 0x000fe400078e00ff */
[----:B------:R-:W-:-:S15]  /*1820*/  IMAD.MOV.U32 R24, RZ, RZ, 0x0 ;  /* 0x00000000ff187424 */ /* 0x000fde00078e00ff */
[----:B------:R-:W-:-:S15]  /*1830*/  NOP ;  /* 0x0000000000007918 */ /* 0x000fde0000000000 */
[----:B------:R-:W-:-:S15]  /*1840*/  NOP ;  /* 0x0000000000007918 */ /* 0x000fde0000000000 */
[----:B------:R-:W-:-:S14]  /*1850*/  NOP ;  /* 0x0000000000007918 */ /* 0x000fdc0000000000 */
        /* <DEDUP_REMOVED lines=15> */
[----:B------:R2:W3:Y:S02]  /*1950*/  DADD R2, -RZ, |R28| ;  /* 0x00000000ff027229 */ /* 0x0004e4000000051c */
        /* <DEDUP_REMOVED lines=62> */
[----:B-1----:R-:W-:Y:S05]  /*1d40*/  CALL.REL.NOINC `($__internal_15_$__cuda_sm20_div_rn_f64_full) ;  /* 0x0000011800907944 */ /* 0x002fea0003c00000 */
[----:B------:R-:W-:Y:S02]  /*1d50*/  IMAD.MOV.U32 R24, RZ, RZ, R2 ;  /* 0x000000ffff187224 */ /* 0x000fe400078e0002 */
[----:B------:R-:W-:-:S07]  /*1d60*/  IMAD.MOV.U32 R25, RZ, RZ, R3 ;  /* 0x000000ffff197224 */ /* 0x000fce00078e0003 */
.L_x_10335:
[----:B------:R-:W-:Y:S05]  /*1d70*/  BSYNC.RECONVERGENT B2 ;  /* 0x0000000000027941 */ /* 0x000fea0003800200 */
.L_x_10334:
        /* <DEDUP_REMOVED lines=35> */
[----:B-1----:R-:W-:Y:S05]  /*1fb0*/  CALL.REL.NOINC `($__internal_14_$__cuda_sm20_dblrcp_rn_slowpath_v3) ;  /* 0x0000011000607944 */ /* 0x002fea0003c00000 */
[----:B------:R-:W-:-:S07]  /*1fc0*/  MOV R41, R3 ;  /* 0x0000000300297202 */ /* 0x000fce0000000f00 */
.L_x_10337:
[----:B------:R-:W-:Y:S05]  /*1fd0*/  BSYNC.RECONVERGENT B2 ;  /* 0x0000000000027941 */ /* 0x000fea0003800200 */
.L_x_10336:
        /* <DEDUP_REMOVED lines=15> */
[----:B--2---:R0:W2:Y:S02]  /*20d0*/  DMUL R26, R26, R40 ;  /* 0x000000281a1a7228 */ /* 0x0040a40000000000 */
[----:B0-23--:R-:W-:Y:S05]  /*20e0*/  BRA `(.L_x_10331) ;  /* 0x0000000800507947 */ /* 0x00dfea0003800000 */
.L_x_10333:
        /* <DEDUP_REMOVED lines=29> */
[----:B------:R-:W-:Y:S01]  /*22c0*/  IMAD.MOV.U32 R40, RZ, RZ, R3 ;  /* 0x000000ffff287224 */ /* 0x000fe200078e0003 */
[----:B------:R-:W-:-:S07]  /*22d0*/  IADD3 R3, PT, PT, R24, -0x100000, RZ ;  /* 0xfff0000018037810 */ /* 0x000fce0007ffe0ff */
[----:B-1----:R-:W-:Y:S05]  /*22e0*/  CALL.REL.NOINC `($__internal_14_$__cuda_sm20_dblrcp_rn_slowpath_v3) ;  /* 0x0000010c00947944 */ /* 0x002fea0003c00000 */
[----:B------:R-:W-:Y:S02]  /*22f0*/  IMAD.MOV.U32 R24, RZ, RZ, R40 ;  /* 0x000000ffff187224 */ /* 0x000fe400078e0028 */
[----:B------:R-:W-:-:S07]  /*2300*/  IMAD.MOV.U32 R25, RZ, RZ, R3 ;  /* 0x000000ffff197224 */ /* 0x000fce00078e0003 */
.L_x_10339:
[----:B------:R-:W-:Y:S05]  /*2310*/  BSYNC.RECONVERGENT B2 ;  /* 0x0000000000027941 */ /* 0x000fea0003800200 */
.L_x_10338:
[----:B------:R0:W2:Y:S01]  /*2320*/  DADD R42, -RZ, |R30| ;  /* 0x00000000ff2a7229 */ /* 0x0000a2000000051e */
[----:B------:R-:W-:Y:S02]  /*2330*/  CS2R R2, SRZ ;  /* 0x0000000000027805 */ /* 0x000fe4000001ff00 */
[----:B0-2---:R-:W-:-:S07]  /*2340*/  MOV R41, 0x2360 ;  /* 0x0000236000297802 */ /* 0x005fce0000000f00 */
[----:B-1----:R-:W-:Y:S05]  /*2350*/  CALL.REL.NOINC `($__internal_15_$__cuda_sm20_div_rn_f64_full) ;  /* 0x00000114000c7944 */ /* 0x002fea0003c00000 */
[----:B------:R-:W-:Y:S01]  /*2360*/  IMAD.MOV.U32 R26, RZ, RZ, R2 ;  /* 0x000000ffff1a7224 */ /* 0x000fe200078e0002 */
[----:B------:R-:W-:Y:S01]  /*2370*/  MOV R27, R3 ;  /* 0x00000003001b7202 */ /* 0x000fe20000000f00 */
[----:B------:R-:W-:Y:S06]  /*2380*/  BRA `(.L_x_10331) ;  /* 0x0000000400a87947 */ /* 0x000fec0003800000 */
.L_x_10332:
        /* <DEDUP_REMOVED lines=51> */
.L_x_10341:
[----:B------:R-:W-:Y:S05]  /*26c0*/  BSYNC.RECONVERGENT B2 ;  /* 0x0000000000027941 */ /* 0x000fea0003800200 */
.L_x_10340:
        /* <DEDUP_REMOVED lines=37> */
.L_x_10343:
[----:B------:R-:W-:Y:S05]  /*2920*/  BSYNC.RECONVERGENT B2 ;  /* 0x0000000000027941 */ /* 0x000fea0003800200 */
.L_x_10342:
        /* <DEDUP_REMOVED lines=15> */
[----:B--23--:R0:W2:Y:S02]  /*2a20*/  DMUL R26, R26, R40 ;  /* 0x000000281a1a7228 */ /* 0x00c0a40000000000 */
.L_x_10331:
[----:B------:R-:W-:Y:S05]  /*2a30*/  BSYNC.RECONVERGENT B1 ;  /* 0x0000000000017941 */ /* 0x000fea0003800200 */
.L_x_10330:
[----:B0-----:R-:W-:Y:S01]  /*2a40*/  VIADD R3, R47, 0x100 ;  /* 0x000001002f037836 */ /* 0x001fe20000000000 */
[----:B------:R-:W-:Y:S01]  /*2a50*/  BSSY.RECONVERGENT B1, `(.L_x_10344) ;  /* 0x000012a000017945 */ /* 0x000fe20003800200 */
[----:B------:R-:W-:Y:S02]  /*2a60*/  CS2R R30, SRZ ;  /* 0x00000000001e7805 */ /* 0x000fe4000001ff00 */
        /* <DEDUP_REMOVED lines=89> */
[----:B-12---:R-:W-:Y:S05]  /*3000*/  CALL.REL.NOINC `($__internal_15_$__cuda_sm20_div_rn_f64_full) ;  /* 0x0000010400e07944 */ /* 0x006fea0003c00000 */
[----:B------:R-:W-:Y:S01]  /*3010*/  IMAD.MOV.U32 R28, RZ, RZ, R2 ;  /* 0x000000ffff1c7224 */ /* 0x000fe200078e0002 */
[----:B------:R-:W-:-:S07]  /*3020*/  MOV R29, R3 ;  /* 0x00000003001d7202 */ /* 0x000fce0000000f00 */
.L_x_10349:
[----:B------:R-:W-:Y:S05]  /*3030*/  BSYNC.RECONVERGENT B2 ;  /* 0x0000000000027941 */ /* 0x000fea0003800200 */
.L_x_10348:
        /* <DEDUP_REMOVED lines=35> */
[----:B-12---:R-:W-:Y:S05]  /*3270*/  CALL.REL.NOINC `($__internal_14_$__cuda_sm20_dblrcp_rn_slowpath_v3) ;  /* 0x000000fc00b07944 */ /* 0x006fea0003c00000 */
[----:B------:R-:W-:-:S07]  /*3280*/  IMAD.MOV.U32 R41, RZ, RZ, R3 ;  /* 0x000000ffff297224 */ /* 0x000fce00078e0003 */
.L_x_10351:
[----:B------:R-:W-:Y:S05]  /*3290*/  BSYNC.RECONVERGENT B2 ;  /* 0x0000000000027941 */ /* 0x000fea0003800200 */
.L_x_10350:
        /* <DEDUP_REMOVED lines=17> */
.L_x_10347:
        /* <DEDUP_REMOVED lines=28> */
[----:B------:R-:W-:Y:S02]  /*3570*/  MOV R40, R3 ;  /* 0x0000000300287202 */ /* 0x000fe40000000f00 */
[----:B------:R-:W-:Y:S01]  /*3580*/  MOV R2, 0x35b0 ;  /* 0x000035b000027802 */ /* 0x000fe20000000f00 */
[----:B------:R-:W-:-:S07]  /*3590*/  VIADD R3, R28, 0xfff00000 ;  /* 0xfff000001c037836 */ /* 0x000fce0000000000 */
[----:B-12---:R-:W-:Y:S05]  /*35a0*/  CALL.REL.NOINC `($__internal_14_$__cuda_sm20_dblrcp_rn_slowpath_v3) ;  /* 0x000000f800e47944 */ /* 0x006fea0003c00000 */
[----:B------:R-:W-:Y:S02]  /*35b0*/  IMAD.MOV.U32 R28, RZ, RZ, R40 ;  /* 0x000000ffff1c7224 */ /* 0x000fe400078e0028 */
[----:B------:R-:W-:-:S07]  /*35c0*/  IMAD.MOV.U32 R29, RZ, RZ, R3 ;  /* 0x000000ffff1d7224 */ /* 0x000fce00078e0003 */
.L_x_10353:
[----:B------:R-:W-:Y:S05]  /*35d0*/  BSYNC.RECONVERGENT B2 ;  /* 0x0000000000027941 */ /* 0x000fea0003800200 */
.L_x_10352:
[----:B------:R0:W3:Y:S01]  /*35e0*/  DADD R42, -RZ, |R34| ;  /* 0x00000000ff2a7229 */ /* 0x0000e20000000522 */
[----:B------:R-:W-:Y:S02]  /*35f0*/  CS2R R2, SRZ ;  /* 0x0000000000027805 */ /* 0x000fe4000001ff00 */
[----:B0--3--:R-:W-:-:S07]  /*3600*/  MOV R41, 0x3620 ;  /* 0x0000362000297802 */ /* 0x009fce0000000f00 */
[----:B-12---:R-:W-:Y:S05]  /*3610*/  CALL.REL.NOINC `($__internal_15_$__cuda_sm20_div_rn_f64_full) ;  /* 0x00000100005c7944 */ /* 0x006fea0003c00000 */
[----:B------:R-:W-:Y:S01]  /*3620*/  MOV R30, R2 ;  /* 0x00000002001e7202 */ /* 0x000fe20000000f00 */
[----:B------:R-:W-:Y:S01]  /*3630*/  IMAD.MOV.U32 R31, RZ, RZ, R3 ;  /* 0x000000ffff1f7224 */ /* 0x000fe200078e0003 */
[----:B------:R-:W-:Y:S06]  /*3640*/  BRA `(.L_x_10345) ;  /* 0x0000000400a87947 */ /* 0x000fec0003800000 */
.L_x_10346:
        /* <DEDUP_REMOVED lines=51> */
.L_x_10355:
[----:B------:R-:W-:Y:S05]  /*3980*/  BSYNC.RECONVERGENT B2 ;  /* 0x0000000000027941 */ /* 0x000fea0003800200 */
.L_x_10354:
        /* <DEDUP_REMOVED lines=37> */
.L_x_10357:
[----:B------:R-:W-:Y:S05]  /*3be0*/  BSYNC.RECONVERGENT B2 ;  /* 0x0000000000027941 */ /* 0x000fea0003800200 */
.L_x_10356:
        /* <DEDUP_REMOVED lines=16> */
.L_x_10345:
[----:B------:R-:W-:Y:S05]  /*3cf0*/  BSYNC.RECONVERGENT B1 ;  /* 0x0000000000017941 */ /* 0x000fea0003800200 */
.L_x_10344:
        /* <DEDUP_REMOVED lines=92> */
[----:B-123--:R-:W-:Y:S05]  /*42c0*/  CALL.REL.NOINC `($__internal_15_$__cuda_sm20_div_rn_f64_full) ;  /* 0x000000f400307944 */ /* 0x00efea0003c00000 */
[----:B------:R-:W-:Y:S01]  /*42d0*/  MOV R32, R2 ;  /* 0x0000000200207202 */ /* 0x000fe20000000f00 */
[----:B------:R-:W-:-:S07]  /*42e0*/  IMAD.MOV.U32 R33, RZ, RZ, R3 ;  /* 0x000000ffff217224 */ /* 0x000fce00078e0003 */
.L_x_10363:
[----:B------:R-:W-:Y:S05]  /*42f0*/  BSYNC.RECONVERGENT B2 ;  /* 0x0000000000027941 */ /* 0x000fea0003800200 */
.L_x_10362:
        /* <DEDUP_REMOVED lines=35> */
[----:B-123--:R-:W-:Y:S05]  /*4530*/  CALL.REL.NOINC `($__internal_14_$__cuda_sm20_dblrcp_rn_slowpath_v3) ;  /* 0x000000ec00007944 */ /* 0x00efea0003c00000 */
[----:B------:R-:W-:-:S07]  /*4540*/  IMAD.MOV.U32 R41, RZ, RZ, R3 ;  /* 0x000000ffff297224 */ /* 0x000fce00078e0003 */
.L_x_10365:
[----:B------:R-:W-:Y:S05]  /*4550*/  BSYNC.RECONVERGENT B2 ;  /* 0x0000000000027941 */ /* 0x000fea0003800200 */
.L_x_10364:
        /* <DEDUP_REMOVED lines=17> */
.L_x_10361:
        /* <DEDUP_REMOVED lines=32> */
[----:B------:R-:W-:Y:S01]  /*4870*/  IMAD.MOV.U32 R32, RZ, RZ, R40 ;  /* 0x000000ffff207224 */ /* 0x000fe200078e0028 */
[----:B------:R-:W-:-:S07]  /*4880*/  MOV R33, R3 ;  /* 0x0000000300217202 */ /* 0x000fce0000000f00 */
.L_x_10367:
[----:B------:R-:W-:Y:S05]  /*4890*/  BSYNC.RECONVERGENT B2 ;  /* 0x0000000000027941 */ /* 0x000fea0003800200 */
.L_x_10366:
[----:B------:R0:W4:Y:S01]  /*48a0*/  DADD R42, -RZ, |R38| ;  /* 0x00000000ff2a7229 */ /* 0x0001220000000526 */
[----:B------:R-:W-:Y:S02]  /*48b0*/  CS2R R2, SRZ ;  /* 0x0000000000027805 */ /* 0x000fe4000001ff00 */
[----:B0---4-:R-:W-:-:S07]  /*48c0*/  MOV R41, 0x48e0 ;  /* 0x000048e000297802 */ /* 0x011fce0000000f00 */
[----:B-123--:R-:W-:Y:S05]  /*48d0*/  CALL.REL.NOINC `($__internal_15_$__cuda_sm20_div_rn_f64_full) ;  /* 0x000000ec00ac7944 */ /* 0x00efea0003c00000 */
[----:B------:R-:W-:Y:S02]  /*48e0*/  IMAD.MOV.U32 R34, RZ, RZ, R2 ;  /* 0x000000ffff227224 */ /* 0x000fe400078e0002 */
[----:B------:R-:W-:Y:S01]  /*48f0*/  IMAD.MOV.U32 R35, RZ, RZ, R3 ;  /* 0x000000ffff237224 */ /* 0x000fe200078e0003 */
[----:B------:R-:W-:Y:S06]  /*4900*/  BRA `(.L_x_10359) ;  /* 0x0000000400a87947 */ /* 0x000fec0003800000 */
.L_x_10360:
        /* <DEDUP_REMOVED lines=51> */
.L_x_10369:
[----:B------:R-:W-:Y:S05]  /*4c40*/  BSYNC.RECONVERGENT B2 ;  /* 0x0000000000027941 */ /* 0x000fea0003800200 */
.L_x_10368:
        /* <DEDUP_REMOVED lines=37> */
.L_x_10371:
[----:B------:R-:W-:Y:S05]  /*4ea0*/  BSYNC.RECONVERGENT B2 ;  /* 0x0000000000027941 */ /* 0x000fea0003800200 */
.L_x_10370:
        /* <DEDUP_REMOVED lines=16> */
.L_x_10359:
[----:B------:R-:W-:Y:S05]  /*4fb0*/  BSYNC.RECONVERGENT B1 ;  /* 0x0000000000017941 */ /* 0x000fea0003800200 */
.L_x_10358:
[----:B0-----:R-:W-:Y:S01]  /*4fc0*/  VIADD R3, R47, 0x200 ;  /* 0x000002002f037836 */ /* 0x001fe20000000000 */
[----:B------:R-:W-:Y:S01]  /*4fd0*/  BSSY.RECONVERGENT B1, `(.L_x_10372) ;  /* 0x000012a000017945 */ /* 0x000fe20003800200 */
[----:B------:R-:W-:Y:S02]  /*4fe0*/  CS2R R38, SRZ ;  /* 0x0000000000267805 */ /* 0x000fe4000001ff00 */
[----:B------:R-:W-:Y:S02]  /*4ff0*/  CS2R R36, SRZ ;  /* 0x0000000000247805 */ /* 0x000fe4000001ff00 */
[----:B------:R-:W-:-:S13]  /*5000*/  ISETP.GE.U32.AND P0, PT, R3, R46, PT ;  /* 0x0000002e0300720c */ /* 0x000fda0003f06070 */
        /* <DEDUP_REMOVED lines=24> */
[----:B------:R0:W0:Y:S02]  /*5190*/  DADD R2, -RZ, |R4| ;  /* 0x00000000ff027229 */ /* 0x0000240000000504 */
[----:B0-----:R-:W-:Y:S05]  /*51a0*/  @!P0 BRA P2, `(.L_x_10373) ;  /* 0x0000001000308947 */ /* 0x001fea0001000000 */
        /* <DEDUP_REMOVED lines=59> */
[----:B----4-:R-:W-:Y:S01]  /*5560*/  MOV R41, 0x5590 ;  /* 0x0000559000297802 */ /* 0x010fe20000000f00 */
[----:B------:R-:W-:-:S07]  /*5570*/  IMAD.MOV.U32 R42, RZ, RZ, R4 ;  /* 0x000000ffff2a7224 */ /* 0x000fce00078e0004 */
[----:B-123--:R-:W-:Y:S05]  /*5580*/  CALL.REL.NOINC `($__internal_15_$__cuda_sm20_div_rn_f64_full) ;  /* 0x000000e000807944 */ /* 0x00efea0003c00000 */
[----:B------:R-:W-:Y:S02]  /*5590*/  IMAD.MOV.U32 R36, RZ, RZ, R2 ;  /* 0x000000ffff247224 */ /* 0x000fe400078e0002 */
[----:B------:R-:W-:-:S07]  /*55a0*/  IMAD.MOV.U32 R37, RZ, RZ, R3 ;  /* 0x000000ffff257224 */ /* 0x000fce00078e0003 */
.L_x_10377:
[----:B------:R-:W-:Y:S05]  /*55b0*/  BSYNC.RECONVERGENT B2 ;  /* 0x0000000000027941 */ /* 0x000fea0003800200 */
.L_x_10376:
        /* <DEDUP_REMOVED lines=23> */
[----:B0-----:R-:W4:-:S15]  /*5730*/  DFMA R38, -R4, R6, 1 ;  /* 0x3ff000000426742b */ /* 0x001f1e0000000106 */
[----:B------:R-:W-:-:S15]  /*5740*/  NOP ;  /* 0x0000000000007918 */ /* 0x000fde0000000000 */
[----:B------:R-:W-:-:S15]  /*5750*/  NOP ;  /* 0x0000000000007918 */ /* 0x000fde0000000000 */
[----:B------:R-:W-:-:S15]  /*5760*/  NOP ;  /* 0x0000000000007918 */ /* 0x000fde0000000000 */
[----:B------:R-:W-:-:S04]  /*5770*/  NOP ;  /* 0x0000000000007918 */ /* 0x000fc80000000000 */
[----:B----4-:R0:W4:Y:S02]  /*5780*/  DFMA R40, R6, R38, R6 ;  /* 0x000000260628722b */ /* 0x0101240000000006 */
        /* <DEDUP_REMOVED lines=8> */
.L_x_10379:
[----:B------:R-:W-:Y:S05]  /*5810*/  BSYNC.RECONVERGENT B2 ;  /* 0x0000000000027941 */ /* 0x000fea0003800200 */
.L_x_10378:
        /* <DEDUP_REMOVED lines=17> */
.L_x_10375:
        /* <DEDUP_REMOVED lines=24> */
[----:B0-----:R0:W0:Y:S02]  /*5ab0*/  DFMA R36, R38, R4, R38 ;  /* 0x000000042624722b */ /* 0x0010240000000026 */
[----:B0-----:R-:W-:Y:S05]  /*5ac0*/  @P0 BRA `(.L_x_10381) ;  /* 0x0000000000200947 */ /* 0x001fea0003800000 */
[----:B------:R-:W-:Y:S01]  /*5ad0*/  LOP3.LUT R4, R3, 0x7fffffff, RZ, 0xc0, !PT ;  /* 0x7fffffff03047812 */ /* 0x000fe200078ec0ff */
[----:B----4-:R-:W-:Y:S01]  /*5ae0*/  IMAD.MOV.U32 R41, RZ, RZ, R2 ;  /* 0x000000ffff297224 */ /* 0x010fe200078e0002 */
[----:B------:R-:W-:Y:S01]  /*5af0*/  MOV R2, 0x5b30 ;  /* 0x00005b3000027802 */ /* 0x000fe20000000f00 */
[----:B------:R-:W-:Y:S02]  /*5b00*/  IMAD.MOV.U32 R40, RZ, RZ, R3 ;  /* 0x000000ffff287224 */ /* 0x000fe400078e0003 */
[----:B------:R-:W-:-:S07]  /*5b10*/  VIADD R3, R4, 0xfff00000 ;  /* 0xfff0000004037836 */ /* 0x000fce0000000000 */
[----:B-123--:R-:W-:Y:S05]  /*5b20*/  CALL.REL.NOINC `($__internal_14_$__cuda_sm20_dblrcp_rn_slowpath_v3) ;  /* 0x000000d400847944 */ /* 0x00efea0003c00000 */
[----:B------:R-:W-:Y:S01]  /*5b30*/  MOV R36, R40 ;  /* 0x0000002800247202 */ /* 0x000fe20000000f00 */
[----:B------:R-:W-:-:S07]  /*5b40*/  IMAD.MOV.U32 R37, RZ, RZ, R3 ;  /* 0x000000ffff257224 */ /* 0x000fce00078e0003 */
.L_x_10381:
[----:B------:R-:W-:Y:S05]  /*5b50*/  BSYNC.RECONVERGENT B2 ;  /* 0x0000000000027941 */ /* 0x000fea0003800200 */
.L_x_10380:
[----:B------:R0:W0:Y:S01]  /*5b60*/  DADD R42, -RZ, |R6| ;  /* 0x00000000ff2a7229 */ /* 0x0000220000000506 */
[----:B------:R-:W-:Y:S02]  /*5b70*/  CS2R R2, SRZ ;  /* 0x0000000000027805 */ /* 0x000fe4000001ff00 */
[----:B0---4-:R-:W-:-:S07]  /*5b80*/  MOV R41, 0x5ba0 ;  /* 0x00005ba000297802 */ /* 0x011fce0000000f00 */
[----:B-123--:R-:W-:Y:S05]  /*5b90*/  CALL.REL.NOINC `($__internal_15_$__cuda_sm20_div_rn_f64_full) ;  /* 0x000000d800fc7944 */ /* 0x00efea0003c00000 */
[----:B------:R-:W-:Y:S02]  /*5ba0*/  IMAD.MOV.U32 R38, RZ, RZ, R2 ;  /* 0x000000ffff267224 */ /* 0x000fe400078e0002 */
[----:B------:R-:W-:Y:S01]  /*5bb0*/  IMAD.MOV.U32 R39, RZ, RZ, R3 ;  /* 0x000000ffff277224 */ /* 0x000fe200078e0003 */
[----:B------:R-:W-:Y:S06]  /*5bc0*/  BRA `(.L_x_10373) ;  /* 0x0000000400a87947 */ /* 0x000fec0003800000 */
.L_x_10374:
        /* <DEDUP_REMOVED lines=51> */
.L_x_10383:
[----:B------:R-:W-:Y:S05]  /*5f00*/  BSYNC.RECONVERGENT B2 ;  /* 0x0000000000027941 */ /* 0x000fea0003800200 */
.L_x_10382:
        /* <DEDUP_REMOVED lines=37> */
.L_x_10385:
[----:B------:R-:W-:Y:S05]  /*6160*/  BSYNC.RECONVERGENT B2 ;  /* 0x0000000000027941 */ /* 0x000fea0003800200 */
.L_x_10384:
        /* <DEDUP_REMOVED lines=16> */
.L_x_10373:
[----:B------:R-:W-:Y:S05]  /*6270*/  BSYNC.RECONVERGENT B1 ;  /* 0x0000000000017941 */ /* 0x000fea0003800200 */
.L_x_10372:
[----:B0-----:R-:W-:Y:S01]  /*6280*/  IADD3 R3, PT, PT, R47, 0x280, RZ ;  /* 0x000002802f037810 */ /* 0x001fe20007ffe0ff */
        /* <DEDUP_REMOVED lines=94> */
.L_x_10391:
[----:B------:R-:W-:Y:S05]  /*6870*/  BSYNC.RECONVERGENT B2 ;  /* 0x0000000000027941 */ /* 0x000fea0003800200 */
.L_x_10390:
        /* <DEDUP_REMOVED lines=32> */
[----:B------:R-:W-:Y:S01]  /*6a80*/  MOV R2, 0x6ac0 ;  /* 0x00006ac000027802 */ /* 0x000fe20000000f00 */
[----:B------:R-:W-:Y:S02]  /*6a90*/  IMAD.MOV.U32 R40, RZ, RZ, R9 ;  /* 0x000000ffff287224 */ /* 0x000fe400078e0009 */
[----:B------:R-:W-:-:S07]  /*6aa0*/  VIADD R3, R3, 0xfff00000 ;  /* 0xfff0000003037836 */ /* 0x000fce0000000000 */
[----:B-123--:R-:W-:Y:S05]  /*6ab0*/  CALL.REL.NOINC `($__internal_14_$__cuda_sm20_dblrcp_rn_slowpath_v3) ;  /* 0x000000c400a07944 */ /* 0x00efea0003c00000 */
[----:B------:R-:W-:-:S07]  /*6ac0*/  MOV R41, R3 ;  /* 0x0000000300297202 */ /* 0x000fce0000000f00 */
.L_x_10393:
[----:B------:R-:W-:Y:S05]  /*6ad0*/  BSYNC.RECONVERGENT B2 ;  /* 0x0000000000027941 */ /* 0x000fea0003800200 */
.L_x_10392:
        /* <DEDUP_REMOVED lines=17> */
.L_x_10389:
        /* <DEDUP_REMOVED lines=29> */
[----:B------:R-:W-:Y:S01]  /*6dc0*/  IMAD.MOV.U32 R40, RZ, RZ, R3 ;  /* 0x000000ffff287224 */ /* 0x000fe200078e0003 */
[----:B------:R-:W-:-:S07]  /*6dd0*/  IADD3 R3, PT, PT, R4, -0x100000, RZ ;  /* 0xfff0000004037810 */ /* 0x000fce0007ffe0ff */
[----:B-123--:R-:W-:Y:S05]  /*6de0*/  CALL.REL.NOINC `($__internal_14_$__cuda_sm20_dblrcp_rn_slowpath_v3) ;  /* 0x000000c000d47944 */ /* 0x00efea0003c00000 */
[----:B------:R-:W-:Y:S02]  /*6df0*/  IMAD.MOV.U32 R4, RZ, RZ, R40 ;  /* 0x000000ffff047224 */ /* 0x000fe400078e0028 */
[----:B------:R-:W-:-:S07]  /*6e00*/  IMAD.MOV.U32 R5, RZ, RZ, R3 ;  /* 0x000000ffff057224 */ /* 0x000fce00078e0003 */
.L_x_10395:
[----:B------:R-:W-:Y:S05]  /*6e10*/  BSYNC.RECONVERGENT B2 ;  /* 0x0000000000027941 */ /* 0x000fea0003800200 */
.L_x_10394:
[----:B------:R0:W0:Y:S01]  /*6e20*/  DADD R42, -RZ, |R10| ;  /* 0x00000000ff2a7229 */ /* 0x000022000000050a */
[----:B------:R-:W-:Y:S02]  /*6e30*/  CS2R R2, SRZ ;  /* 0x0000000000027805 */ /* 0x000fe4000001ff00 */
[----:B0---4-:R-:W-:-:S07]  /*6e40*/  MOV R41, 0x6e60 ;  /* 0x00006e6000297802 */ /* 0x011fce0000000f00 */
[----:B-123--:R-:W-:Y:S05]  /*6e50*/  CALL.REL.NOINC `($__internal_15_$__cuda_sm20_div_rn_f64_full) ;  /* 0x000000c8004c7944 */ /* 0x00efea0003c00000 */
[----:B------:R-:W-:Y:S01]  /*6e60*/  IMAD.MOV.U32 R6, RZ, RZ, R2 ;  /* 0x000000ffff067224 */ /* 0x000fe200078e0002 */
[----:B------:R-:W-:Y:S01]  /*6e70*/  MOV R7, R3 ;  /* 0x0000000300077202 */ /* 0x000fe20000000f00 */
[----:B------:R-:W-:Y:S06]  /*6e80*/  BRA `(.L_x_10387) ;  /* 0x0000000400a87947 */ /* 0x000fec0003800000 */
.L_x_10388:
        /* <DEDUP_REMOVED lines=51> */
.L_x_10397:
[----:B------:R-:W-:Y:S05]  /*71c0*/  BSYNC.RECONVERGENT B2 ;  /* 0x0000000000027941 */ /* 0x000fea0003800200 */
.L_x_10396:
        /* <DEDUP_REMOVED lines=37> */
.L_x_10399:
[----:B------:R-:W-:Y:S05]  /*7420*/  BSYNC.RECONVERGENT B2 ;  /* 0x0000000000027941 */ /* 0x000fea0003800200 */
.L_x_10398:
        /* <DEDUP_REMOVED lines=16> */
.L_x_10387:
[----:B------:R-:W-:Y:S05]  /*7530*/  BSYNC.RECONVERGENT B1 ;  /* 0x0000000000017941 */ /* 0x000fea0003800200 */
.L_x_10386:
        /* <DEDUP_REMOVED lines=93> */
[----:B------:R-:W-:Y:S01]  /*7b10*/  IMAD.MOV.U32 R8, RZ, RZ, R2 ;  /* 0x000000ffff087224 */ /* 0x000fe200078e0002 */
[----:B------:R-:W-:-:S07]  /*7b20*/  MOV R9, R3 ;  /* 0x0000000300097202 */ /* 0x000fce0000000f00 */
.L_x_10405:
[----:B------:R-:W-:Y:S05]  /*7b30*/  BSYNC.RECONVERGENT B2 ;  /* 0x0000000000027941 */ /* 0x000fea0003800200 */
.L_x_10404:
        /* <DEDUP_REMOVED lines=33> */
[----:B------:R-:W-:Y:S01]  /*7d50*/  IMAD.MOV.U32 R40, RZ, RZ, R13 ;  /* 0x000000ffff287224 */ /* 0x000fe200078e000d */
[----:B------:R-:W-:-:S07]  /*7d60*/  IADD3 R3, PT, PT, R3, -0x100000, RZ ;  /* 0xfff0000003037810 */ /* 0x000fce0007ffe0ff */
[----:B-123--:R-:W-:Y:S05]  /*7d70*/  CALL.REL.NOINC `($__internal_14_$__cuda_sm20_dblrcp_rn_slowpath_v3) ;  /* 0x000000b000f07944 */ /* 0x00efea0003c00000 */
[----:B------:R-:W-:-:S07]  /*7d80*/  IMAD.MOV.U32 R41, RZ, RZ, R3 ;  /* 0x000000ffff297224 */ /* 0x000fce00078e0003 */
.L_x_10407:
[----:B------:R-:W-:Y:S05]  /*7d90*/  BSYNC.RECONVERGENT B2 ;  /* 0x0000000000027941 */ /* 0x000fea0003800200 */
.L_x_10406:
        /* <DEDUP_REMOVED lines=17> */
.L_x_10403:
        /* <DEDUP_REMOVED lines=28> */
[----:B------:R-:W-:Y:S02]  /*8070*/  MOV R40, R3 ;  /* 0x0000000300287202 */ /* 0x000fe40000000f00 */
[----:B------:R-:W-:Y:S01]  /*8080*/  MOV R2, 0x80b0 ;  /* 0x000080b000027802 */ /* 0x000fe20000000f00 */
[----:B------:R-:W-:-:S07]  /*8090*/  VIADD R3, R8, 0xfff00000 ;  /* 0xfff0000008037836 */ /* 0x000fce0000000000 */
[----:B-123--:R-:W-:Y:S05]  /*80a0*/  CALL.REL.NOINC `($__internal_14_$__cuda_sm20_dblrcp_rn_slowpath_v3) ;  /* 0x000000b000247944 */ /* 0x00efea0003c00000 */
[----:B------:R-:W-:Y:S02]  /*80b0*/  IMAD.MOV.U32 R8, RZ, RZ, R40 ;  /* 0x000000ffff087224 */ /* 0x000fe400078e0028 */
[----:B------:R-:W-:-:S07]  /*80c0*/  IMAD.MOV.U32 R9, RZ, RZ, R3 ;  /* 0x000000ffff097224 */ /* 0x000fce00078e0003 */
.L_x_10409:
[----:B------:R-:W-:Y:S05]  /*80d0*/  BSYNC.RECONVERGENT B2 ;  /* 0x0000000000027941 */ /* 0x000fea0003800200 */
.L_x_10408:
[----:B------:R0:W0:Y:S01]  /*80e0*/  DADD R42, -RZ, |R14| ;  /* 0x00000000ff2a7229 */ /* 0x000022000000050e */
[----:B------:R-:W-:Y:S02]  /*80f0*/  CS2R R2, SRZ ;  /* 0x0000000000027805 */ /* 0x000fe4000001ff00 */
[----:B0---4-:R-:W-:-:S07]  /*8100*/  MOV R41, 0x8120 ;  /* 0x0000812000297802 */ /* 0x011fce0000000f00 */
[----:B-123--:R-:W-:Y:S05]  /*8110*/  CALL.REL.NOINC `($__internal_15_$__cuda_sm20_div_rn_f64_full) ;  /* 0x000000b4009c7944 */ /* 0x00efea0003c00000 */
[----:B------:R-:W-:Y:S01]  /*8120*/  MOV R10, R2 ;  /* 0x00000002000a7202 */ /* 0x000fe20000000f00 */
[----:B------:R-:W-:Y:S01]  /*8130*/  IMAD.MOV.U32 R11, RZ, RZ, R3 ;  /* 0x000000ffff0b7224 */ /* 0x000fe200078e0003 */
[----:B------:R-:W-:Y:S06]  /*8140*/  BRA `(.L_x_10401) ;  /* 0x0000000400a87947 */ /* 0x000fec0003800000 */
.L_x_10402:
        /* <DEDUP_REMOVED lines=51> */
.L_x_10411:
[----:B------:R-:W-:Y:S05]  /*8480*/  BSYNC.RECONVERGENT B2 ;  /* 0x0000000000027941 */ /* 0x000fea0003800200 */
.L_x_10410:
        /* <DEDUP_REMOVED lines=37> */
.L_x_10413:
[----:B------:R-:W-:Y:S05]  /*86e0*/  BSYNC.RECONVERGENT B2 ;  /* 0x0000000000027941 */ /* 0x000fea0003800200 */
.L_x_10412:
        /* <DEDUP_REMOVED lines=16> */
.L_x_10401:
[----:B------:R-:W-:Y:S05]  /*87f0*/  BSYNC.RECONVERGENT B1 ;  /* 0x0000000000017941 */ /* 0x000fea0003800200 */
.L_x_10400:
        /* <DEDUP_REMOVED lines=89> */
[----:B----4-:R-:W-:Y:S01]  /*8d90*/  MOV R41, 0x8dd0 ;  /* 0x00008dd000297802 */ /* 0x010fe20000000f00 */
[----:B------:R-:W-:Y:S02]  /*8da0*/  IMAD.MOV.U32 R42, RZ, RZ, R16 ;  /* 0x000000ffff2a7224 */ /* 0x000fe400078e0010 */
[----:B------:R-:W-:-:S07]  /*8db0*/  IMAD.MOV.U32 R43, RZ, RZ, R17 ;  /* 0x000000ffff2b7224 */ /* 0x000fce00078e0011 */
[----:B-123--:R-:W-:Y:S05]  /*8dc0*/  CALL.REL.NOINC `($__internal_15_$__cuda_sm20_div_rn_f64_full) ;  /* 0x000000a800707944 */ /* 0x00efea0003c00000 */
[----:B------:R-:W-:Y:S01]  /*8dd0*/  MOV R12, R2 ;  /* 0x00000002000c7202 */ /* 0x000fe20000000f00 */
[----:B------:R-:W-:-:S07]  /*8de0*/  IMAD.MOV.U32 R13, RZ, RZ, R3 ;  /* 0x000000ffff0d7224 */ /* 0x000fce00078e0003 */
.L_x_10419:
[----:B------:R-:W-:Y:S05]  /*8df0*/  BSYNC.RECONVERGENT B2 ;  /* 0x0000000000027941 */ /* 0x000fea0003800200 */
.L_x_10418:
        /* <DEDUP_REMOVED lines=37> */
.L_x_10421:
[----:B------:R-:W-:Y:S05]  /*9050*/  BSYNC.RECONVERGENT B2 ;  /* 0x0000000000027941 */ /* 0x000fea0003800200 */
.L_x_10420:
        /* <DEDUP_REMOVED lines=17> */
.L_x_10417:
        /* <DEDUP_REMOVED lines=32> */
[----:B------:R-:W-:Y:S01]  /*9370*/  IMAD.MOV.U32 R12, RZ, RZ, R40 ;  /* 0x000000ffff0c7224 */ /* 0x000fe200078e0028 */
[----:B------:R-:W-:-:S07]  /*9380*/  MOV R13, R3 ;  /* 0x00000003000d7202 */ /* 0x000fce0000000f00 */
.L_x_10423:
[----:B------:R-:W-:Y:S05]  /*9390*/  BSYNC.RECONVERGENT B2 ;  /* 0x0000000000027941 */ /* 0x000fea0003800200 */
.L_x_10422:
[----:B------:R0:W0:Y:S01]  /*93a0*/  DADD R42, -RZ, |R18| ;  /* 0x00000000ff2a7229 */ /* 0x0000220000000512 */
[----:B------:R-:W-:Y:S02]  /*93b0*/  CS2R R2, SRZ ;  /* 0x0000000000027805 */ /* 0x000fe4000001ff00 */
[----:B0---4-:R-:W-:-:S07]  /*93c0*/  MOV R41, 0x93e0 ;  /* 0x000093e000297802 */ /* 0x011fce0000000f00 */
[----:B-123--:R-:W-:Y:S05]  /*93d0*/  CALL.REL.NOINC `($__internal_15_$__cuda_sm20_div_rn_f64_full) ;  /* 0x000000a000ec7944 */ /* 0x00efea0003c00000 */
[----:B------:R-:W-:Y:S02]  /*93e0*/  IMAD.MOV.U32 R14, RZ, RZ, R2 ;  /* 0x000000ffff0e7224 */ /* 0x000fe400078e0002 */
[----:B------:R-:W-:Y:S01]  /*93f0*/  IMAD.MOV.U32 R15, RZ, RZ, R3 ;  /* 0x000000ffff0f7224 */ /* 0x000fe200078e0003 */
[----:B------:R-:W-:Y:S06]  /*9400*/  BRA `(.L_x_10415) ;  /* 0x0000000400a87947 */ /* 0x000fec0003800000 */
.L_x_10416:
        /* <DEDUP_REMOVED lines=51> */
.L_x_10425:
[----:B------:R-:W-:Y:S05]  /*9740*/  BSYNC.RECONVERGENT B2 ;  /* 0x0000000000027941 */ /* 0x000fea0003800200 */
.L_x_10424:
        /* <DEDUP_REMOVED lines=37> */
.L_x_10427:
[----:B------:R-:W-:Y:S05]  /*99a0*/  BSYNC.RECONVERGENT B2 ;  /* 0x0000000000027941 */ /* 0x000fea0003800200 */
.L_x_10426:
        /* <DEDUP_REMOVED lines=16> */
.L_x_10415:
[----:B------:R-:W-:Y:S05]  /*9ab0*/  BSYNC.RECONVERGENT B1 ;  /* 0x0000000000017941 */ /* 0x000fea0003800200 */
.L_x_10414:
[----:B0-----:R-:W0:Y:S01]  /*9ac0*/  @!P1 LDC.64 R2, c[0x0][0x388] ;  /* 0x0000e200ff029b82 */ /* 0x001e220000000a00 */
[----:B------:R-:W-:Y:S01]  /*9ad0*/  @!P1 IMAD.IADD R17, R0, 0x1, R47 ;  /* 0x0000000100119824 */ /* 0x000fe200078e022f */
[----:B------:R-:W-:Y:S01]  /*9ae0*/  @!P1 IADD3 R16, PT, PT, R47, 0x80, RZ ;  /* 0x000000802f109810 */ /* 0x000fe20007ffe0ff */
[----:B------:R-:W-:Y:S04]  /*9af0*/  BSSY.RECONVERGENT B0, `(.L_x_10428) ;  /* 0x0000030000007945 */ /* 0x000fe80003800200 */
[----:B------:R-:W-:Y:S01]  /*9b00*/  BSSY.RELIABLE B1, `(.L_x_10429) ;  /* 0x0000028000017945 */ /* 0x000fe20003800100 */
[----:B------:R-:W-:-:S05]  /*9b10*/  @!P1 IMAD.MOV.U32 R47, RZ, RZ, R16 ;  /* 0x000000ffff2f9224 */ /* 0x000fca00078e0010 */
[----:B------:R-:W-:Y:S01]  /*9b20*/  ISETP.GE.U32.AND P0, PT, R47, R46, PT ;  /* 0x0000002e2f00720c */ /* 0x000fe20003f06070 */
[----:B0-----:R-:W-:-:S05]  /*9b30*/  @!P1 IMAD.WIDE.U32 R2, R17, 0x10, R2 ;  /* 0x0000001011029825 */ /* 0x001fca00078e0002 */
[----:B-1----:R0:W-:Y:S07]  /*9b40*/  @!P1 STG.E.128 desc[UR4][R2.64], R20 ;  /* 0x0000001402009986 */ /* 0x0021ee000c101d04 */
[----:B------:R-:W-:Y:S05]  /*9b50*/  @P0 BRA `(.L_x_10430) ;  /* 0x0000000000300947 */ /* 0x000fea0003800000 */
[----:B0-----:R-:W0:Y:S01]  /*9b60*/  LDC.64 R2, c[0x0][0x388] ;  /* 0x0000e200ff027b82 */ /* 0x001e220000000a00 */
[----:B------:R-:W-:Y:S02]  /*9b70*/  IMAD.IADD R17, R0, 0x1, R47 ;  /* 0x0000000100117824 */ /* 0x000fe400078e022f */
[----:B------:R-:W-:-:S05]  /*9b80*/  VIADD R47, R47, 0x80 ;  /* 0x000000802f2f7836 */ /* 0x000fca0000000000 */
[----:B------:R-:W-:Y:S01]  /*9b90*/  ISETP.GE.U32.AND P0, PT, R47, R46, PT ;  /* 0x0000002e2f00720c */ /* 0x000fe20003f06070 */
[----:B0-----:R-:W-:-:S05]  /*9ba0*/  IMAD.WIDE.U32 R2, R17, 0x10, R2 ;  /* 0x0000001011027825 */ /* 0x001fca00078e0002 */
[----:B--2---:R0:W-:Y:S07]  /*9bb0*/  STG.E.128 desc[UR4][R2.64], R24 ;  /* 0x0000001802007986 */ /* 0x0041ee000c101d04 */
[----:B------:R-:W-:Y:S05]  /*9bc0*/  @P0 BRA `(.L_x_10431) ;  /* 0x0000000000300947 */ /* 0x000fea0003800000 */
[----:B0-----:R-:W0:Y:S01]  /*9bd0*/  LDC.64 R2, c[0x0][0x388] ;  /* 0x0000e200ff027b82 */ /* 0x001e220000000a00 */
[----:B------:R-:W-:Y:S01]  /*9be0*/  IADD3 R17, PT, PT, R0, R47, RZ ;  /* 0x0000002f00117210 */ /* 0x000fe20007ffe0ff */
[----:B------:R-:W-:-:S04]  /*9bf0*/  VIADD R47, R47, 0x80 ;  /* 0x000000802f2f7836 */ /* 0x000fc80000000000 */
[----:B0-----:R-:W-:-:S05]  /*9c00*/  IMAD.WIDE.U32 R2, R17, 0x10, R2 ;  /* 0x0000001011027825 */ /* 0x001fca00078e0002 */
[----:B---3--:R1:W-:Y:S02]  /*9c10*/  STG.E.128 desc[UR4][R2.64], R28 ;  /* 0x0000001c02007986 */ /* 0x0083e4000c101d04 */
.L_x_10430:
[----:B------:R-:W-:-:S13]  /*9c20*/  ISETP.GE.U32.AND P0, PT, R47, R46, PT ;  /* 0x0000002e2f00720c */ /* 0x000fda0003f06070 */
[----:B------:R-:W-:Y:S05]  /*9c30*/  @P0 BRA `(.L_x_10432) ;  /* 0x0000000000300947 */ /* 0x000fea0003800000 */
[----:B01----:R-:W0:Y:S01]  /*9c40*/  LDC.64 R2, c[0x0][0x388] ;  /* 0x0000e200ff027b82 */ /* 0x003e220000000a00 */
[----:B------:R-:W-:Y:S02]  /*9c50*/  IMAD.IADD R17, R0, 0x1, R47 ;  /* 0x0000000100117824 */ /* 0x000fe400078e022f */
[----:B------:R-:W-:Y:S02]  /*9c60*/  VIADD R47, R47, 0x80 ;  /* 0x000000802f2f7836 */ /* 0x000fe40000000000 */
[----:B0-----:R-:W-:-:S05]  /*9c70*/  IMAD.WIDE.U32 R2, R17, 0x10, R2 ;  /* 0x0000001011027825 */ /* 0x001fca00078e0002 */
[----:B------:R1:W-:Y:S02]  /*9c80*/  STG.E.128 desc[UR4][R2.64], R32 ;  /* 0x0000002002007986 */ /* 0x0003e4000c101d04 */
.L_x_10431:
[----:B------:R-:W-:-:S13]  /*9c90*/  ISETP.GE.U32.AND P0, PT, R47, R46, PT ;  /* 0x0000002e2f00720c */ /* 0x000fda0003f06070 */
[----:B------:R-:W-:Y:S05]  /*9ca0*/  @P0 BRA `(.L_x_10433) ;  /* 0x0000000000340947 */ /* 0x000fea0003800000 */
[----:B01----:R-:W0:Y:S01]  /*9cb0*/  LDC.64 R2, c[0x0][0x388] ;  /* 0x0000e200ff027b82 */ /* 0x003e220000000a00 */
[----:B------:R-:W-:Y:S01]  /*9cc0*/  IADD3 R17, PT, PT, R0, R47, RZ ;  /* 0x0000002f00117210 */ /* 0x000fe20007ffe0ff */
[----:B------:R-:W-:-:S04]  /*9cd0*/  VIADD R47, R47, 0x80 ;  /* 0x000000802f2f7836 */ /* 0x000fc80000000000 */
[----:B0-----:R-:W-:-:S05]  /*9ce0*/  IMAD.WIDE.U32 R2, R17, 0x10, R2 ;  /* 0x0000001011027825 */ /* 0x001fca00078e0002 */
[----:B------:R0:W-:Y:S02]  /*9cf0*/  STG.E.128 desc[UR4][R2.64], R36 ;  /* 0x0000002402007986 */ /* 0x0001e4000c101d04 */
.L_x_10432:
[----:B------:R-:W-:-:S13]  /*9d00*/  ISETP.GE.U32.AND P0, PT, R47, R46, PT ;  /* 0x0000002e2f00720c */ /* 0x000fda0003f06070 */
[----:B------:R-:W-:Y:S05]  /*9d10*/  @P0 BREAK.RELIABLE B1 ;  /* 0x0000000000010942 */ /* 0x000fea0003800100 */
[----:B------:R-:W-:Y:S05]  /*9d20*/  @P0 BRA `(.L_x_10434) ;  /* 0x0000000000300947 */ /* 0x000fea0003800000 */
[----:B01----:R-:W0:Y:S01]  /*9d30*/  LDC.64 R2, c[0x0][0x388] ;  /* 0x0000e200ff027b82 */ /* 0x003e220000000a00 */
[----:B------:R-:W-:Y:S02]  /*9d40*/  IMAD.IADD R17, R0, 0x1, R47 ;  /* 0x0000000100117824 */ /* 0x000fe400078e022f */
[----:B------:R-:W-:Y:S02]  /*9d50*/  VIADD R47, R47, 0x80 ;  /* 0x000000802f2f7836 */ /* 0x000fe40000000000 */
[----:B0-----:R-:W-:-:S05]  /*9d60*/  IMAD.WIDE.U32 R2, R17, 0x10, R2 ;  /* 0x0000001011027825 */ /* 0x001fca00078e0002 */
[----:B------:R0:W-:Y:S02]  /*9d70*/  STG.E.128 desc[UR4][R2.64], R4 ;  /* 0x0000000402007986 */ /* 0x0001e4000c101d04 */
.L_x_10433:
[----:B------:R-:W-:Y:S05]  /*9d80*/  BSYNC.RELIABLE B1 ;  /* 0x0000000000017941 */ /* 0x000fea0003800100 */
.L_x_10429:
[----:B------:R-:W-:-:S13]  /*9d90*/  ISETP.GE.U32.AND P0, PT, R47, R46, PT ;  /* 0x0000002e2f00720c */ /* 0x000fda0003f06070 */
[----:B01----:R-:W0:Y:S01]  /*9da0*/  @!P0 LDC.64 R2, c[0x0][0x388] ;  /* 0x0000e200ff028b82 */ /* 0x003e220000000a00 */
[----:B------:R-:W-:Y:S01]  /*9db0*/  @!P0 IADD3 R5, PT, PT, R0, R47, RZ ;  /* 0x0000002f00058210 */ /* 0x000fe20007ffe0ff */
[----:B------:R-:W-:-:S04]  /*9dc0*/  @!P0 VIADD R47, R47, 0x80 ;  /* 0x000000802f2f8836 */ /* 0x000fc80000000000 */
[----:B0-----:R-:W-:-:S05]  /*9dd0*/  @!P0 IMAD.WIDE.U32 R2, R5, 0x10, R2 ;  /* 0x0000001005028825 */ /* 0x001fca00078e0002 */
[----:B------:R0:W-:Y:S02]  /*9de0*/  @!P0 STG.E.128 desc[UR4][R2.64], R8 ;  /* 0x0000000802008986 */ /* 0x0001e4000c101d04 */
.L_x_10434:
[----:B------:R-:W-:Y:S05]  /*9df0*/  BSYNC.RECONVERGENT B0 ;  /* 0x0000000000007941 */ /* 0x000fea0003800200 */
.L_x_10428:
[----:B------:R-:W-:Y:S05]  /*9e00*/  WARPSYNC.ALL ;  /* 0x0000000000007948 */ /* 0x000fea0003800000 */
[----:B------:R-:W-:-:S13]  /*9e10*/  ISETP.GE.U32.AND P0, PT, R47, R46, PT ;  /* 0x0000002e2f00720c */ /* 0x000fda0003f06070 */
[----:B------:R-:W-:Y:S05]  /*9e20*/  @P0 EXIT ;  /* 0x000000000000094d */ /* 0x000fea0003800000 */
[----:B01----:R-:W0:Y:S01]  /*9e30*/  LDC.64 R2, c[0x0][0x388] ;  /* 0x0000e200ff027b82 */ /* 0x003e220000000a00 */
[----:B------:R-:W-:-:S04]  /*9e40*/  IMAD.IADD R47, R0, 0x1, R47 ;  /* 0x00000001002f7824 */ /* 0x000fc800078e022f */
[----:B0-----:R-:W-:-:S05]  /*9e50*/  IMAD.WIDE.U32 R2, R47, 0x10, R2 ;  /* 0x000000102f027825 */ /* 0x001fca00078e0002 */
[----:B------:R-:W-:Y:S01]  /*9e60*/  STG.E.128 desc[UR4][R2.64], R12 ;  /* 0x0000000c02007986 */ /* 0x000fe2000c101d04 */
[----:B------:R-:W-:Y:S05]  /*9e70*/  EXIT ;  /* 0x000000000000794d */ /* 0x000fea0003800000 */
.L_x_10315:
[----:B------:R-:W0:Y:S01]  /*9e80*/  S2R R46, SR_TID.X ;  /* 0x00000000002e7919 */ /* 0x000e220000002100 */
[----:B------:R-:W1:Y:S02]  /*9e90*/  LDC.64 R2, c[0x0][0x390] ;  /* 0x0000e400ff027b82 */ /* 0x000e640000000a00 */
[----:B-1----:R-:W-:-:S04]  /*9ea0*/  IMAD.WIDE.U32 R2, R0, 0x10, R2 ;  /* 0x0000001000027825 */ /* 0x002fc800078e0002 */
[----:B0-----:R-:W-:-:S05]  /*9eb0*/  IMAD.WIDE.U32 R2, R46, 0x20, R2 ;  /* 0x000000202e027825 */ /* 0x001fca00078e0002 */
[----:B------:R-:W2:Y:S04]  /*9ec0*/  LDG.E.ENL2.256 R28, R24, desc[UR4][R2.64] ;  /* 0xfe0000040218797e */ /* 0x000ea8000812191c */
[----:B------:R0:W5:Y:S04]  /*9ed0*/  LDG.E.ENL2.256 R36, R32, desc[UR4][R2.64+0x1000] ;  /* 0xfe0080040220797e */ /* 0x0001680008121924 */
[----:B------:R0:W5:Y:S04]  /*9ee0*/  LDG.E.ENL2.256 R12, R8, desc[UR4][R2.64+0x2000] ;  /* 0xfe0100040208797e */ /* 0x000168000812190c */
[----:B------:R0:W5:Y:S01]  /*9ef0*/  LDG.E.ENL2.256 R20, R16, desc[UR4][R2.64+0x3000] ;  /* 0xfe0180040210797e */ /* 0x0001620008121914 */
[----:B------:R-:W-:Y:S01]  /*9f00*/  BSSY.RECONVERGENT B1, `(.L_x_10435) ;  /* 0x000011f000017945 */ /* 0x000fe20003800200 */
[----:B--2---:R-:W1:-:S15]  /*9f10*/  DSETP.NAN.AND P0, PT, R26, R26, PT ;  /* 0x0000001a1a00722a */ /* 0x004e5e0003f08000 */
[----:B------:R-:W-:-:S15]  /*9f20*/  NOP ;  /* 0x0000000000007918 */ /* 0x000fde0000000000 */
[----:B------:R-:W-:-:S15]  /*9f30*/  NOP ;  /* 0x0000000000007918 */ /* 0x000fde0000000000 */
[----:B------:R-:W-:-:S15]  /*9f40*/  NOP ;  /* 0x0000000000007918 */ /* 0x000fde0000000000 */
[----:B------:R-:W-:-:S04]  /*9f50*/  NOP ;  /* 0x0000000000007918 */ /* 0x000fc80000000000 */
[----:B-1----:R-:W1:Y:S02]  /*9f60*/  DSETP.NAN.OR P0, PT, R24, R24, P0 ;  /* 0x000000181800722a */ /* 0x002e640000708400 */
[----:B01----:R-:W-:Y:S05]  /*9f70*/  @P0 BRA `(.L_x_10436) ;  /* 0x00000010005c0947 */ /* 0x003fea0003800000 */
[----:B------:R-:W-:-:S15]  /*9f80*/  DSETP.NEU.AND P0, PT, |R26|, +INF , PT ;  /* 0x7ff000001a00742a */ /* 0x000fde0003f0d200 */
[----:B------:R-:W-:-:S15]  /*9f90*/  NOP ;  /* 0x0000000000007918 */ /* 0x000fde0000000000 */
[----:B------:R-:W-:-:S15]  /*9fa0*/  NOP ;  /* 0x0000000000007918 */ /* 0x000fde0000000000 */
[----:B------:R-:W-:-:S15]  /*9fb0*/  NOP ;  /* 0x0000000000007918 */ /* 0x000fde0000000000 */
[----:B------:R-:W-:-:S04]  /*9fc0*/  NOP ;  /* 0x0000000000007918 */ /* 0x000fc80000000000 */
[----:B------:R-:W0:Y:S02]  /*9fd0*/  DSETP.EQ.AND P1, PT, |R24|, +INF , PT ;  /* 0x7ff000001800742a */ /* 0x000e240003f22200 */
[----:B0-----:R-:W-:Y:S05]  /*9fe0*/  @!P0 BRA P1, `(.L_x_10436) ;  /* 0x0000001000408947 */ /* 0x001fea0000800000 */
        /* <DEDUP_REMOVED lines=48> */
[----:B-----5:R-:W-:Y:S05]  /*a2f0*/  CALL.REL.NOINC `($__internal_14_$__cuda_sm20_dblrcp_rn_slowpath_v3) ;  /* 0x0000008c00907944 */ /* 0x020fea0003c00000 */
[----:B------:R-:W-:Y:S01]  /*a300*/  IMAD.MOV.U32 R4, RZ, RZ, R40 ;  /* 0x000000ffff047224 */ /* 0x000fe200078e0028 */
[----:B------:R-:W-:-:S07]  /*a310*/  MOV R5, R3 ;  /* 0x0000000300057202 */ /* 0x000fce0000000f00 */
.L_x_10440:
[----:B------:R-:W-:Y:S05]  /*a320*/  BSYNC.RECONVERGENT B2 ;  /* 0x0000000000027941 */ /* 0x000fea0003800200 */
.L_x_10439:
[----:B------:R0:W1:Y:S01]  /*a330*/  DADD R42, -RZ, |R26| ;  /* 0x00000000ff2a7229 */ /* 0x000062000000051a */
[----:B------:R-:W-:Y:S02]  /*a340*/  CS2R R2, SRZ ;  /* 0x0000000000027805 */ /* 0x000fe4000001ff00 */
[----:B01----:R-:W-:-:S07]  /*a350*/  MOV R41, 0xa370 ;  /* 0x0000a37000297802 */ /* 0x003fce0000000f00 */
[----:B-----5:R-:W-:Y:S05]  /*a360*/  CALL.REL.NOINC `($__internal_15_$__cuda_sm20_div_rn_f64_full) ;  /* 0x0000009400087944 */ /* 0x020fea0003c00000 */
[----:B------:R-:W-:Y:S02]  /*a370*/  IMAD.MOV.U32 R6, RZ, RZ, R2 ;  /* 0x000000ffff067224 */ /* 0x000fe400078e0002 */
[----:B------:R-:W-:Y:S01]  /*a380*/  IMAD.MOV.U32 R7, RZ, RZ, R3 ;  /* 0x000000ffff077224 */ /* 0x000fe200078e0003 */
[----:B------:R-:W-:Y:S06]  /*a390*/  BRA `(.L_x_10436) ;  /* 0x0000000c00547947 */ /* 0x000fec0003800000 */
.L_x_10438:
        /* <DEDUP_REMOVED lines=48> */
[----:B-----5:R-:W-:Y:S05]  /*a6a0*/  CALL.REL.NOINC `($__internal_15_$__cuda_sm20_div_rn_f64_full) ;  /* 0x0000009000387944 */ /* 0x020fea0003c00000 */
[----:B------:R-:W-:Y:S01]  /*a6b0*/  MOV R4, R2 ;  /* 0x0000000200047202 */ /* 0x000fe20000000f00 */
[----:B------:R-:W-:-:S07]  /*a6c0*/  IMAD.MOV.U32 R5, RZ, RZ, R3 ;  /* 0x000000ffff057224 */ /* 0x000fce00078e0003 */
.L_x_10442:
[----:B------:R-:W-:Y:S05]  /*a6d0*/  BSYNC.RECONVERGENT B2 ;  /* 0x0000000000027941 */ /* 0x000fea0003800200 */
.L_x_10441:
        /* <DEDUP_REMOVED lines=36> */
[----:B------:R-:W-:-:S07]  /*a920*/  IMAD.MOV.U32 R41, RZ, RZ, R3 ;  /* 0x000000ffff297224 */ /* 0x000fce00078e0003 */
.L_x_10444:
[----:B------:R-:W-:Y:S05]  /*a930*/  BSYNC.RECONVERGENT B2 ;  /* 0x0000000000027941 */ /* 0x000fea0003800200 */
.L_x_10443:
        /* <DEDUP_REMOVED lines=17> */
.L_x_10437:
        /* <DEDUP_REMOVED lines=51> */
.L_x_10446:
[----:B------:R-:W-:Y:S05]  /*ad80*/  BSYNC.RECONVERGENT B2 ;  /* 0x0000000000027941 */ /* 0x000fea0003800200 */
.L_x_10445:
        /* <DEDUP_REMOVED lines=37> */
.L_x_10448:
[----:B------:R-:W-:Y:S05]  /*afe0*/  BSYNC.RECONVERGENT B2 ;  /* 0x0000000000027941 */ /* 0x000fea0003800200 */
.L_x_10447:
        /* <DEDUP_REMOVED lines=16> */
.L_x_10436:
[----:B------:R-:W-:Y:S05]  /*b0f0*/  BSYNC.RECONVERGENT B1 ;  /* 0x0000000000017941 */ /* 0x000fea0003800200 */
.L_x_10435:
[----:B------:R-:W2:Y:S01]  /*b100*/  DSETP.NAN.AND P0, PT, R30, R30, PT ;  /* 0x0000001e1e00722a */ /* 0x000ea20003f08000 */
        /* <DEDUP_REMOVED lines=8> */
[----:B--2---:R-:W2:Y:S02]  /*b190*/  DSETP.NAN.OR P0, PT, R28, R28, P0 ;  /* 0x0000001c1c00722a */ /* 0x004ea40000708400 */
[----:B--2---:R-:W-:Y:S05]  /*b1a0*/  @P0 BRA `(.L_x_10450) ;  /* 0x0000001000600947 */ /* 0x004fea0003800000 */
[----:B------:R-:W-:-:S15]  /*b1b0*/  DSETP.NEU.AND P0, PT, |R30|, +INF , PT ;  /* 0x7ff000001e00742a */ /* 0x000fde0003f0d200 */
[----:B------:R-:W-:-:S15]  /*b1c0*/  NOP ;  /* 0x0000000000007918 */ /* 0x000fde0000000000 */
[----:B------:R-:W-:-:S15]  /*b1d0*/  NOP ;  /* 0x0000000000007918 */ /* 0x000fde0000000000 */
[----:B------:R-:W-:-:S15]  /*b1e0*/  NOP ;  /* 0x0000000000007918 */ /* 0x000fde0000000000 */
[----:B------:R-:W-:-:S04]  /*b1f0*/  NOP ;  /* 0x0000000000007918 */ /* 0x000fc80000000000 */
[----:B------:R-:W2:Y:S02]  /*b200*/  DSETP.EQ.AND P1, PT, |R28|, +INF , PT ;  /* 0x7ff000001c00742a */ /* 0x000ea40003f22200 */
[----:B--2---:R-:W-:Y:S05]  /*b210*/  @!P0 BRA P1, `(.L_x_10450) ;  /* 0x0000001000448947 */ /* 0x004fea0000800000 */
        /* <DEDUP_REMOVED lines=11> */
[----:B------:R-:W2:-:S15]  /*b2d0*/  DSETP.EQ.AND P1, PT, R28, RZ, PT ;  /* 0x000000ff1c00722a */ /* 0x000e9e0003f22000 */
[----:B------:R-:W-:-:S15]  /*b2e0*/  NOP ;  /* 0x0000000000007918 */ /* 0x000fde0000000000 */
[----:B------:R-:W-:-:S15]  /*b2f0*/  NOP ;  /* 0x0000000000007918 */ /* 0x000fde0000000000 */
[----:B------:R-:W-:-:S15]  /*b300*/  NOP ;  /* 0x0000000000007918 */ /* 0x000fde0000000000 */
[----:B------:R-:W-:-:S04]  /*b310*/  NOP ;  /* 0x0000000000007918 */ /* 0x000fc80000000000 */
[----:B0-----:R0:W3:Y:S02]  /*b320*/  DADD R2, -RZ, |R28| ;  /* 0x00000000ff027229 */ /* 0x0010e4000000051c */
[----:B0-23--:R-:W-:Y:S05]  /*b330*/  @!P0 BRA P1, `(.L_x_10452) ;  /* 0x0000000400ac8947 */ /* 0x00dfea0000800000 */
        /* <DEDUP_REMOVED lines=48> */
[----:B-1---5:R-:W-:Y:S05]  /*b640*/  CALL.REL.NOINC `($__internal_15_$__cuda_sm20_div_rn_f64_full) ;  /* 0x0000008000507944 */ /* 0x022fea0003c00000 */
[----:B------:R-:W-:Y:S01]  /*b650*/  MOV R24, R2 ;  /* 0x0000000200187202 */ /* 0x000fe20000000f00 */
[----:B------:R-:W-:-:S07]  /*b660*/  IMAD.MOV.U32 R25, RZ, RZ, R3 ;  /* 0x000000ffff197224 */ /* 0x000fce00078e0003 */
.L_x_10454:
[----:B------:R-:W-:Y:S05]  /*b670*/  BSYNC.RECONVERGENT B2 ;  /* 0x0000000000027941 */ /* 0x000fea0003800200 */
.L_x_10453:
        /* <DEDUP_REMOVED lines=32> */
[----:B------:R-:W-:Y:S02]  /*b880*/  MOV R40, R31 ;  /* 0x0000001f00287202 */ /* 0x000fe40000000f00 */
[----:B------:R-:W-:Y:S01]  /*b890*/  MOV R2, 0xb8c0 ;  /* 0x0000b8c000027802 */ /* 0x000fe20000000f00 */
[----:B------:R-:W-:-:S07]  /*b8a0*/  VIADD R3, R3, 0xfff00000 ;  /* 0xfff0000003037836 */ /* 0x000fce0000000000 */
[----:B-1---5:R-:W-:Y:S05]  /*b8b0*/  CALL.REL.NOINC `($__internal_14_$__cuda_sm20_dblrcp_rn_slowpath_v3) ;  /* 0x0000007800207944 */ /* 0x022fea0003c00000 */
[----:B------:R-:W-:-:S07]  /*b8c0*/  IMAD.MOV.U32 R41, RZ, RZ, R3 ;  /* 0x000000ffff297224 */ /* 0x000fce00078e0003 */
.L_x_10456:
[----:B------:R-:W-:Y:S05]  /*b8d0*/  BSYNC.RECONVERGENT B2 ;  /* 0x0000000000027941 */ /* 0x000fea0003800200 */
.L_x_10455:
        /* <DEDUP_REMOVED lines=15> */
[----:B--2---:R3:W2:Y:S02]  /*b9d0*/  DMUL R26, R26, R40 ;  /* 0x000000281a1a7228 */ /* 0x0046a40000000000 */
[----:B--234-:R-:W-:Y:S05]  /*b9e0*/  BRA `(.L_x_10450) ;  /* 0x0000000800507947 */ /* 0x01cfea0003800000 */
.L_x_10452:
        /* <DEDUP_REMOVED lines=32> */
[----:B------:R-:W-:Y:S01]  /*bbf0*/  IMAD.MOV.U32 R24, RZ, RZ, R40 ;  /* 0x000000ffff187224 */ /* 0x000fe200078e0028 */
[----:B------:R-:W-:-:S07]  /*bc00*/  MOV R25, R3 ;  /* 0x0000000300197202 */ /* 0x000fce0000000f00 */
.L_x_10458:
[----:B------:R-:W-:Y:S05]  /*bc10*/  BSYNC.RECONVERGENT B2 ;  /* 0x0000000000027941 */ /* 0x000fea0003800200 */
.L_x_10457:
[----:B------:R0:W2:Y:S01]  /*bc20*/  DADD R42, -RZ, |R30| ;  /* 0x00000000ff2a7229 */ /* 0x0000a2000000051e */
[----:B------:R-:W-:Y:S02]  /*bc30*/  CS2R R2, SRZ ;  /* 0x0000000000027805 */ /* 0x000fe4000001ff00 */
[----:B0-2---:R-:W-:-:S07]  /*bc40*/  MOV R41, 0xbc60 ;  /* 0x0000bc6000297802 */ /* 0x005fce0000000f00 */
[----:B-1---5:R-:W-:Y:S05]  /*bc50*/  CALL.REL.NOINC `($__internal_15_$__cuda_sm20_div_rn_f64_full) ;  /* 0x0000007800cc7944 */ /* 0x022fea0003c00000 */
[----:B------:R-:W-:Y:S02]  /*bc60*/  IMAD.MOV.U32 R26, RZ, RZ, R2 ;  /* 0x000000ffff1a7224 */ /* 0x000fe400078e0002 */
[----:B------:R-:W-:Y:S01]  /*bc70*/  IMAD.MOV.U32 R27, RZ, RZ, R3 ;  /* 0x000000ffff1b7224 */ /* 0x000fe200078e0003 */
[----:B------:R-:W-:Y:S06]  /*bc80*/  BRA `(.L_x_10450) ;  /* 0x0000000400a87947 */ /* 0x000fec0003800000 */
.L_x_10451:
[----:B0-----:R-:W0:Y:S01]  /*bc90*/  MUFU.RCP64H R3, R31 ;  /* 0x0000001f00037308 */ /* 0x001e220000001800 */
        /* <DEDUP_REMOVED lines=50> */
.L_x_10460:
[----:B------:R-:W-:Y:S05]  /*bfc0*/  BSYNC.RECONVERGENT B2 ;  /* 0x0000000000027941 */ /* 0x000fea0003800200 */
.L_x_10459:
        /* <DEDUP_REMOVED lines=37> */
.L_x_10462:
[----:B------:R-:W-:Y:S05]  /*c220*/  BSYNC.RECONVERGENT B2 ;  /* 0x0000000000027941 */ /* 0x000fea0003800200 */
.L_x_10461:
        /* <DEDUP_REMOVED lines=16> */
.L_x_10450:
[----:B------:R-:W-:Y:S05]  /*c330*/  BSYNC.RECONVERGENT B1 ;  /* 0x0000000000017941 */ /* 0x000fea0003800200 */
.L_x_10449:
[----:B-----5:R-:W4:Y:S01]  /*c340*/  DSETP.NAN.AND P0, PT, R34, R34, PT ;  /* 0x000000222200722a */ /* 0x020f220003f08000 */
        /* <DEDUP_REMOVED lines=8> */
[----:B----4-:R-:W4:Y:S02]  /*c3d0*/  DSETP.NAN.OR P0, PT, R32, R32, P0 ;  /* 0x000000202000722a */ /* 0x010f240000708400 */
[----:B----4-:R-:W-:Y:S05]  /*c3e0*/  @P0 BRA `(.L_x_10464) ;  /* 0x0000001000600947 */ /* 0x010fea0003800000 */
[----:B------:R-:W-:-:S15]  /*c3f0*/  DSETP.NEU.AND P0, PT, |R34|, +INF , PT ;  /* 0x7ff000002200742a */ /* 0x000fde0003f0d200 */
[----:B------:R-:W-:-:S15]  /*c400*/  NOP ;  /* 0x0000000000007918 */ /* 0x000fde0000000000 */
[----:B------:R-:W-:-:S15]  /*c410*/  NOP ;  /* 0x0000000000007918 */ /* 0x000fde0000000000 */
[----:B------:R-:W-:-:S15]  /*c420*/  NOP ;  /* 0x0000000000007918 */ /* 0x000fde0000000000 */
[----:B------:R-:W-:-:S04]  /*c430*/  NOP ;  /* 0x0000000000007918 */ /* 0x000fc80000000000 */
[----:B------:R-:W4:Y:S02]  /*c440*/  DSETP.EQ.AND P1, PT, |R32|, +INF , PT ;  /* 0x7ff000002000742a */ /* 0x000f240003f22200 */
[----:B----4-:R-:W-:Y:S05]  /*c450*/  @!P0 BRA P1, `(.L_x_10464) ;  /* 0x0000001000448947 */ /* 0x010fea0000800000 */
[----:B------:R-:W4:Y:S01]  /*c460*/  DSETP.EQ.OR P0, PT, |R32|, +INF , !P0 ;  /* 0x7ff000002000742a */ /* 0x000f220004702600 */
[----:B------:R-:W-:Y:S02]  /*c470*/  CS2R R28, SRZ ;  /* 0x00000000001c7805 */ /* 0x000fe4000001ff00 */
[----:B------:R-:W-:Y:S01]  /*c480*/  CS2R R30, SRZ ;  /* 0x00000000001e7805 */ /* 0x000fe2000001ff00 */
[----:B----4-:R-:W-:Y:S06]  /*c490*/  @P0 BRA `(.L_x_10464) ;  /* 0x0000001000340947 */ /* 0x010fec0003800000 */
[----:B------:R-:W4:Y:S02]  /*c4a0*/  DSETP.GE.AND P0, PT, |R32|, |R34|, PT ;  /* 0x400000222000722a */ /* 0x000f240003f06200 */
[----:B----4-:R-:W-:Y:S05]  /*c4b0*/  @!P0 BRA `(.L_x_10465) ;  /* 0x0000000800848947 */ /* 0x010fea0003800000 */
[----:B------:R-:W-:-:S15]  /*c4c0*/  DSETP.NEU.AND P0, PT, R34, RZ, PT ;  /* 0x000000ff2200722a */ /* 0x000fde0003f0d000 */
[----:B------:R-:W-:-:S15]  /*c4d0*/  NOP ;  /* 0x0000000000007918 */ /* 0x000fde0000000000 */
[----:B------:R-:W-:-:S15]  /*c4e0*/  NOP ;  /* 0x0000000000007918 */ /* 0x000fde0000000000 */
[----:B------:R-:W-:-:S15]  /*c4f0*/  NOP ;  /* 0x0000000000007918 */ /* 0x000fde0000000000 */
[----:B------:R-:W-:-:S04]  /*c500*/  NOP ;  /* 0x0000000000007918 */ /* 0x000fc80000000000 */
[----:B------:R-:W4:-:S15]  /*c510*/  DSETP.EQ.AND P1, PT, R32, RZ, PT ;  /* 0x000000ff2000722a */ /* 0x000f1e0003f22000 */
[----:B------:R-:W-:-:S15]  /*c520*/  NOP ;  /* 0x0000000000007918 */ /* 0x000fde0000000000 */
[----:B------:R-:W-:-:S15]  /*c530*/  NOP ;  /* 0x0000000000007918 */ /* 0x000fde0000000000 */
[----:B------:R-:W-:-:S15]  /*c540*/  NOP ;  /* 0x0000000000007918 */ /* 0x000fde0000000000 */
[----:B------:R-:W-:-:S04]  /*c550*/  NOP ;  /* 0x0000000000007918 */ /* 0x000fc80000000000 */
[----:B0--3--:R0:W3:Y:S02]  /*c560*/  DADD R2, -RZ, |R32| ;  /* 0x00000000ff027229 */ /* 0x0090e40000000520 */
[----:B0--34-:R-:W-:Y:S05]  /*c570*/  @!P0 BRA P1, `(.L_x_10466) ;  /* 0x0000000400ac8947 */ /* 0x019fea0000800000 */
        /* <DEDUP_REMOVED lines=48> */
[----:B-12---:R-:W-:Y:S05]  /*c880*/  CALL.REL.NOINC `($__internal_15_$__cuda_sm20_div_rn_f64_full) ;  /* 0x0000006c00c07944 */ /* 0x006fea0003c00000 */
[----:B------:R-:W-:Y:S01]  /*c890*/  MOV R28, R2 ;  /* 0x00000002001c7202 */ /* 0x000fe20000000f00 */
[----:B------:R-:W-:-:S07]  /*c8a0*/  IMAD.MOV.U32 R29, RZ, RZ, R3 ;  /* 0x000000ffff1d7224 */ /* 0x000fce00078e0003 */
.L_x_10468:
[----:B------:R-:W-:Y:S05]  /*c8b0*/  BSYNC.RECONVERGENT B2 ;  /* 0x0000000000027941 */ /* 0x000fea0003800200 */
.L_x_10467:
        /* <DEDUP_REMOVED lines=36> */
[----:B------:R-:W-:-:S07]  /*cb00*/  IMAD.MOV.U32 R41, RZ, RZ, R3 ;  /* 0x000000ffff297224 */ /* 0x000fce00078e0003 */
.L_x_10470:
[----:B------:R-:W-:Y:S05]  /*cb10*/  BSYNC.RECONVERGENT B2 ;  /* 0x0000000000027941 */ /* 0x000fea0003800200 */
.L_x_10469:
        /* <DEDUP_REMOVED lines=17> */
.L_x_10466:
        /* <DEDUP_REMOVED lines=32> */
[----:B------:R-:W-:Y:S01]  /*ce30*/  IMAD.MOV.U32 R28, RZ, RZ, R40 ;  /* 0x000000ffff1c7224 */ /* 0x000fe200078e0028 */
[----:B------:R-:W-:-:S07]  /*ce40*/  MOV R29, R3 ;  /* 0x00000003001d7202 */ /* 0x000fce0000000f00 */
.L_x_10472:
[----:B------:R-:W-:Y:S05]  /*ce50*/  BSYNC.RECONVERGENT B2 ;  /* 0x0000000000027941 */ /* 0x000fea0003800200 */
.L_x_10471:
[----:B------:R0:W3:Y:S01]  /*ce60*/  DADD R42, -RZ, |R34| ;  /* 0x00000000ff2a7229 */ /* 0x0000e20000000522 */
[----:B------:R-:W-:Y:S02]  /*ce70*/  CS2R R2, SRZ ;  /* 0x0000000000027805 */ /* 0x000fe4000001ff00 */
[----:B0--3--:R-:W-:-:S07]  /*ce80*/  MOV R41, 0xcea0 ;  /* 0x0000cea000297802 */ /* 0x009fce0000000f00 */
[----:B-12---:R-:W-:Y:S05]  /*ce90*/  CALL.REL.NOINC `($__internal_15_$__cuda_sm20_div_rn_f64_full) ;  /* 0x00000068003c7944 */ /* 0x006fea0003c00000 */
[----:B------:R-:W-:Y:S02]  /*cea0*/  IMAD.MOV.U32 R30, RZ, RZ, R2 ;  /* 0x000000ffff1e7224 */ /* 0x000fe400078e0002 */
[----:B------:R-:W-:Y:S01]  /*ceb0*/  IMAD.MOV.U32 R31, RZ, RZ, R3 ;  /* 0x000000ffff1f7224 */ /* 0x000fe200078e0003 */
[----:B------:R-:W-:Y:S06]  /*cec0*/  BRA `(.L_x_10464) ;  /* 0x0000000400a87947 */ /* 0x000fec0003800000 */
.L_x_10465:
[----:B0--3--:R-:W0:Y:S01]  /*ced0*/  MUFU.RCP64H R3, R35 ;  /* 0x0000002300037308 */ /* 0x009e220000001800 */
        /* <DEDUP_REMOVED lines=50> */
.L_x_10474:
[----:B------:R-:W-:Y:S05]  /*d200*/  BSYNC.RECONVERGENT B2 ;  /* 0x0000000000027941 */ /* 0x000fea0003800200 */
.L_x_10473:
        /* <DEDUP_REMOVED lines=37> */
.L_x_10476:
[----:B------:R-:W-:Y:S05]  /*d460*/  BSYNC.RECONVERGENT B2 ;  /* 0x0000000000027941 */ /* 0x000fea0003800200 */
.L_x_10475:
        /* <DEDUP_REMOVED lines=16> */
.L_x_10464:
[----:B------:R-:W-:Y:S05]  /*d570*/  BSYNC.RECONVERGENT B1 ;  /* 0x0000000000017941 */ /* 0x000fea0003800200 */
.L_x_10463:
[----:B------:R-:W5:Y:S01]  /*d580*/  DSETP.NAN.AND P0, PT, R38, R38, PT ;  /* 0x000000262600722a */ /* 0x000f620003f08000 */
        /* <DEDUP_REMOVED lines=8> */
[----:B-----5:R-:W5:Y:S02]  /*d610*/  DSETP.NAN.OR P0, PT, R36, R36, P0 ;  /* 0x000000242400722a */ /* 0x020f640000708400 */
[----:B-----5:R-:W-:Y:S05]  /*d620*/  @P0 BRA `(.L_x_10478) ;  /* 0x0000001000600947 */ /* 0x020fea0003800000 */
[----:B------:R-:W-:-:S15]  /*d630*/  DSETP.NEU.AND P0, PT, |R38|, +INF , PT ;  /* 0x7ff000002600742a */ /* 0x000fde0003f0d200 */
[----:B------:R-:W-:-:S15]  /*d640*/  NOP ;  /* 0x0000000000007918 */ /* 0x000fde0000000000 */
[----:B------:R-:W-:-:S15]  /*d650*/  NOP ;  /* 0x0000000000007918 */ /* 0x000fde0000000000 */
[----:B------:R-:W-:-:S15]  /*d660*/  NOP ;  /* 0x0000000000007918 */ /* 0x000fde0000000000 */
[----:B------:R-:W-:-:S04]  /*d670*/  NOP ;  /* 0x0000000000007918 */ /* 0x000fc80000000000 */
[----:B------:R-:W5:Y:S02]  /*d680*/  DSETP.EQ.AND P1, PT, |R36|, +INF , PT ;  /* 0x7ff000002400742a */ /* 0x000f640003f22200 */
[----:B-----5:R-:W-:Y:S05]  /*d690*/  @!P0 BRA P1, `(.L_x_10478) ;  /* 0x0000001000448947 */ /* 0x020fea0000800000 */
[----:B------:R-:W5:Y:S01]  /*d6a0*/  DSETP.EQ.OR P0, PT, |R36|, +INF , !P0 ;  /* 0x7ff000002400742a */ /* 0x000f620004702600 */
[----:B------:R-:W-:Y:S02]  /*d6b0*/  CS2R R32, SRZ ;  /* 0x0000000000207805 */ /* 0x000fe4000001ff00 */
[----:B------:R-:W-:Y:S01]  /*d6c0*/  CS2R R34, SRZ ;  /* 0x0000000000227805 */ /* 0x000fe2000001ff00 */
[----:B-----5:R-:W-:Y:S06]  /*d6d0*/  @P0 BRA `(.L_x_10478) ;  /* 0x0000001000340947 */ /* 0x020fec0003800000 */
[----:B------:R-:W5:Y:S02]  /*d6e0*/  DSETP.GE.AND P0, PT, |R36|, |R38|, PT ;  /* 0x400000262400722a */ /* 0x000f640003f06200 */
[----:B-----5:R-:W-:Y:S05]  /*d6f0*/  @!P0 BRA `(.L_x_10479) ;  /* 0x0000000800848947 */ /* 0x020fea0003800000 */
[----:B------:R-:W-:-:S15]  /*d700*/  DSETP.NEU.AND P0, PT, R38, RZ, PT ;  /* 0x000000ff2600722a */ /* 0x000fde0003f0d000 */
[----:B------:R-:W-:-:S15]  /*d710*/  NOP ;  /* 0x0000000000007918 */ /* 0x000fde0000000000 */
[----:B------:R-:W-:-:S15]  /*d720*/  NOP ;  /* 0x0000000000007918 */ /* 0x000fde0000000000 */
[----:B------:R-:W-:-:S15]  /*d730*/  NOP ;  /* 0x0000000000007918 */ /* 0x000fde0000000000 */
[----:B------:R-:W-:-:S04]  /*d740*/  NOP ;  /* 0x0000000000007918 */ /* 0x000fc80000000000 */
[----:B------:R-:W5:-:S15]  /*d750*/  DSETP.EQ.AND P1, PT, R36, RZ, PT ;  /* 0x000000ff2400722a */ /* 0x000f5e0003f22000 */
[----:B------:R-:W-:-:S15]  /*d760*/  NOP ;  /* 0x0000000000007918 */ /* 0x000fde0000000000 */
[----:B------:R-:W-:-:S15]  /*d770*/  NOP ;  /* 0x0000000000007918 */ /* 0x000fde0000000000 */
[----:B------:R-:W-:-:S15]  /*d780*/  NOP ;  /* 0x0000000000007918 */ /* 0x000fde0000000000 */
[----:B------:R-:W-:-:S04]  /*d790*/  NOP ;  /* 0x0000000000007918 */ /* 0x000fc80000000000 */
[----:B0--34-:R0:W3:Y:S02]  /*d7a0*/  DADD R2, -RZ, |R36| ;  /* 0x00000000ff027229 */ /* 0x0190e40000000524 */
[----:B0--3-5:R-:W-:Y:S05]  /*d7b0*/  @!P0 BRA P1, `(.L_x_10480) ;  /* 0x0000000400ac8947 */ /* 0x029fea0000800000 */
        /* <DEDUP_REMOVED lines=51> */
.L_x_10482:
[----:B------:R-:W-:Y:S05]  /*daf0*/  BSYNC.RECONVERGENT B2 ;  /* 0x0000000000027941 */ /* 0x000fea0003800200 */
.L_x_10481:
        /* <DEDUP_REMOVED lines=37> */
.L_x_10484:
[----:B------:R-:W-:Y:S05]  /*dd50*/  BSYNC.RECONVERGENT B2 ;  /* 0x0000000000027941 */ /* 0x000fea0003800200 */
.L_x_10483:
        /* <DEDUP_REMOVED lines=17> */
.L_x_10480:
        /* <DEDUP_REMOVED lines=34> */
.L_x_10486:
[----:B------:R-:W-:Y:S05]  /*e090*/  BSYNC.RECONVERGENT B2 ;  /* 0x0000000000027941 */ /* 0x000fea0003800200 */
.L_x_10485:
[----:B------:R0:W3:Y:S01]  /*e0a0*/  DADD R42, -RZ, |R38| ;  /* 0x00000000ff2a7229 */ /* 0x0000e20000000526 */
[----:B------:R-:W-:Y:S02]  /*e0b0*/  CS2R R2, SRZ ;  /* 0x0000000000027805 */ /* 0x000fe4000001ff00 */
[----:B0--3--:R-:W-:-:S07]  /*e0c0*/  MOV R41, 0xe0e0 ;  /* 0x0000e0e000297802 */ /* 0x009fce0000000f00 */
[----:B-12---:R-:W-:Y:S05]  /*e0d0*/  CALL.REL.NOINC `($__internal_15_$__cuda_sm20_div_rn_f64_full) ;  /* 0x0000005400ac7944 */ /* 0x006fea0003c00000 */
[----:B------:R-:W-:Y:S02]  /*e0e0*/  IMAD.MOV.U32 R34, RZ, RZ, R2 ;  /* 0x000000ffff227224 */ /* 0x000fe400078e0002 */
[----:B------:R-:W-:Y:S01]  /*e0f0*/  IMAD.MOV.U32 R35, RZ, RZ, R3 ;  /* 0x000000ffff237224 */ /* 0x000fe200078e0003 */
[----:B------:R-:W-:Y:S06]  /*e100*/  BRA `(.L_x_10478) ;  /* 0x0000000400a87947 */ /* 0x000fec0003800000 */
.L_x_10479:
[----:B0--34-:R-:W0:Y:S01]  /*e110*/  MUFU.RCP64H R3, R39 ;  /* 0x0000002700037308 */ /* 0x019e220000001800 */
        /* <DEDUP_REMOVED lines=50> */
.L_x_10488:
[----:B------:R-:W-:Y:S05]  /*e440*/  BSYNC.RECONVERGENT B2 ;  /* 0x0000000000027941 */ /* 0x000fea0003800200 */
.L_x_10487:
        /* <DEDUP_REMOVED lines=37> */
.L_x_10490:
[----:B------:R-:W-:Y:S05]  /*e6a0*/  BSYNC.RECONVERGENT B2 ;  /* 0x0000000000027941 */ /* 0x000fea0003800200 */
.L_x_10489:
        /* <DEDUP_REMOVED lines=16> */
.L_x_10478:
[----:B------:R-:W-:Y:S05]  /*e7b0*/  BSYNC.RECONVERGENT B1 ;  /* 0x0000000000017941 */ /* 0x000fea0003800200 */
.L_x_10477:
        /* <DEDUP_REMOVED lines=87> */
.L_x_10496:
[----:B------:R-:W-:Y:S05]  /*ed30*/  BSYNC.RECONVERGENT B2 ;  /* 0x0000000000027941 */ /* 0x000fea0003800200 */
.L_x_10495:
        /* <DEDUP_REMOVED lines=37> */
.L_x_10498:
[----:B------:R-:W-:Y:S05]  /*ef90*/  BSYNC.RECONVERGENT B2 ;  /* 0x0000000000027941 */ /* 0x000fea0003800200 */
.L_x_10497:
        /* <DEDUP_REMOVED lines=17> */
.L_x_10494:
        /* <DEDUP_REMOVED lines=34> */
.L_x_10500:
[----:B------:R-:W-:Y:S05]  /*f2d0*/  BSYNC.RECONVERGENT B2 ;  /* 0x0000000000027941 */ /* 0x000fea0003800200 */
.L_x_10499:
[----:B------:R0:W3:Y:S01]  /*f2e0*/  DADD R42, -RZ, |R10| ;  /* 0x00000000ff2a7229 */ /* 0x0000e2000000050a */
[----:B------:R-:W-:Y:S02]  /*f2f0*/  CS2R R2, SRZ ;  /* 0x0000000000027805 */ /* 0x000fe4000001ff00 */
[----:B0--3--:R-:W-:-:S07]  /*f300*/  MOV R41, 0xf320 ;  /* 0x0000f32000297802 */ /* 0x009fce0000000f00 */
[----:B-12---:R-:W-:Y:S05]  /*f310*/  CALL.REL.NOINC `($__internal_15_$__cuda_sm20_div_rn_f64_full) ;  /* 0x00000044001c7944 */ /* 0x006fea0003c00000 */
[----:B------:R-:W-:Y:S02]  /*f320*/  IMAD.MOV.U32 R38, RZ, RZ, R2 ;  /* 0x000000ffff267224 */ /* 0x000fe400078e0002 */
[----:B------:R-:W-:Y:S01]  /*f330*/  IMAD.MOV.U32 R39, RZ, RZ, R3 ;  /* 0x000000ffff277224 */ /* 0x000fe200078e0003 */
[----:B------:R-:W-:Y:S06]  /*f340*/  BRA `(.L_x_10492) ;  /* 0x0000000400a87947 */ /* 0x000fec0003800000 */
.L_x_10493:
        /* <DEDUP_REMOVED lines=51> */
.L_x_10502:
[----:B------:R-:W-:Y:S05]  /*f680*/  BSYNC.RECONVERGENT B2 ;  /* 0x0000000000027941 */ /* 0x000fea0003800200 */
.L_x_10501:
        /* <DEDUP_REMOVED lines=37> */
.L_x_10504:
[----:B------:R-:W-:Y:S05]  /*f8e0*/  BSYNC.RECONVERGENT B2 ;  /* 0x0000000000027941 */ /* 0x000fea0003800200 */
.L_x_10503:
        /* <DEDUP_REMOVED lines=16> */
.L_x_10492:
[----:B------:R-:W-:Y:S05]  /*f9f0*/  BSYNC.RECONVERGENT B1 ;  /* 0x0000000000017941 */ /* 0x000fea0003800200 */
.L_x_10491:
        /* <DEDUP_REMOVED lines=87> */
.L_x_10510:
[----:B------:R-:W-:Y:S05]  /*ff70*/  BSYNC.RECONVERGENT B2 ;  /* 0x0000000000027941 */ /* 0x000fea0003800200 */
.L_x_10509:
        /* <DEDUP_REMOVED lines=37> */
.L_x_10512:
[----:B------:R-:W-:Y:S05]  /*101d0*/  BSYNC.RECONVERGENT B2 ;  /* 0x0000000000027941 */ /* 0x000fea0003800200 */
.L_x_10511:
        /* <DEDUP_REMOVED lines=17> */
.L_x_10508:
        /* <DEDUP_REMOVED lines=34> */
.L_x_10514:
[----:B------:R-:W-:Y:S05]  /*10510*/  BSYNC.RECONVERGENT B2 ;  /* 0x0000000000027941 */ /* 0x000fea0003800200 */
.L_x_10513:
[----:B------:R0:W3:Y:S01]  /*10520*/  DADD R42, -RZ, |R14| ;  /* 0x00000000ff2a7229 */ /* 0x0000e2000000050e */
[----:B------:R-:W-:Y:S02]  /*10530*/  CS2R R2, SRZ ;  /* 0x0000000000027805 */ /* 0x000fe4000001ff00 */
[----:B0--3--:R-:W-:-:S07]  /*10540*/  MOV R41, 0x10560 ;  /* 0x0001056000297802 */ /* 0x009fce0000000f00 */
[----:B-12---:R-:W-:Y:S05]  /*10550*/  CALL.REL.NOINC `($__internal_15_$__cuda_sm20_div_rn_f64_full) ;  /* 0x00000030008c7944 */ /* 0x006fea0003c00000 */
[----:B------:R-:W-:Y:S02]  /*10560*/  IMAD.MOV.U32 R10, RZ, RZ, R2 ;  /* 0x000000ffff0a7224 */ /* 0x000fe400078e0002 */
[----:B------:R-:W-:Y:S01]  /*10570*/  IMAD.MOV.U32 R11, RZ, RZ, R3 ;  /* 0x000000ffff0b7224 */ /* 0x000fe200078e0003 */
[----:B------:R-:W-:Y:S06]  /*10580*/  BRA `(.L_x_10506) ;  /* 0x0000000400a87947 */ /* 0x000fec0003800000 */
.L_x_10507:
        /* <DEDUP_REMOVED lines=51> */
.L_x_10516:
[----:B------:R-:W-:Y:S05]  /*108c0*/  BSYNC.RECONVERGENT B2 ;  /* 0x0000000000027941 */ /* 0x000fea0003800200 */
.L_x_10515:
        /* <DEDUP_REMOVED lines=37> */
.L_x_10518:
[----:B------:R-:W-:Y:S05]  /*10b20*/  BSYNC.RECONVERGENT B2 ;  /* 0x0000000000027941 */ /* 0x000fea0003800200 */
.L_x_10517:
        /* <DEDUP_REMOVED lines=16> */
.L_x_10506:
[----:B------:R-:W-:Y:S05]  /*10c30*/  BSYNC.RECONVERGENT B1 ;  /* 0x0000000000017941 */ /* 0x000fea0003800200 */
.L_x_10505:
        /* <DEDUP_REMOVED lines=87> */
.L_x_10524:
[----:B------:R-:W-:Y:S05]  /*111b0*/  BSYNC.RECONVERGENT B2 ;  /* 0x0000000000027941 */ /* 0x000fea0003800200 */
.L_x_10523:
        /* <DEDUP_REMOVED lines=37> */
.L_x_10526:
[----:B------:R-:W-:Y:S05]  /*11410*/  BSYNC.RECONVERGENT B2 ;  /* 0x0000000000027941 */ /* 0x000fea0003800200 */
.L_x_10525:
        /* <DEDUP_REMOVED lines=17> */
.L_x_10522:
        /* <DEDUP_REMOVED lines=34> */
.L_x_10528:
[----:B------:R-:W-:Y:S05]  /*11750*/  BSYNC.RECONVERGENT B2 ;  /* 0x0000000000027941 */ /* 0x000fea0003800200 */
.L_x_10527:
[----:B------:R0:W3:Y:S01]  /*11760*/  DADD R42, -RZ, |R18| ;  /* 0x00000000ff2a7229 */ /* 0x0000e20000000512 */
[----:B------:R-:W-:Y:S02]  /*11770*/  CS2R R2, SRZ ;  /* 0x0000000000027805 */ /* 0x000fe4000001ff00 */
[----:B0--3--:R-:W-:-:S07]  /*11780*/  MOV R41, 0x117a0 ;  /* 0x000117a000297802 */ /* 0x009fce0000000f00 */
[----:B-12---:R-:W-:Y:S05]  /*11790*/  CALL.REL.NOINC `($__internal_15_$__cuda_sm20_div_rn_f64_full) ;  /* 0x0000001c00fc7944 */ /* 0x006fea0003c00000 */
[----:B------:R-:W-:Y:S02]  /*117a0*/  IMAD.MOV.U32 R14, RZ, RZ, R2 ;  /* 0x000000ffff0e7224 */ /* 0x000fe400078e0002 */
[----:B------:R-:W-:Y:S01]  /*117b0*/  IMAD.MOV.U32 R15, RZ, RZ, R3 ;  /* 0x000000ffff0f7224 */ /* 0x000fe200078e0003 */
[----:B------:R-:W-:Y:S06]  /*117c0*/  BRA `(.L_x_10520) ;  /* 0x0000000400a87947 */ /* 0x000fec0003800000 */
.L_x_10521:
        /* <DEDUP_REMOVED lines=51> */
.L_x_10530:
[----:B------:R-:W-:Y:S05]  /*11b00*/  BSYNC.RECONVERGENT B2 ;  /* 0x0000000000027941 */ /* 0x000fea0003800200 */
.L_x_10529:
        /* <DEDUP_REMOVED lines=37> */
.L_x_10532:
[----:B------:R-:W-:Y:S05]  /*11d60*/  BSYNC.RECONVERGENT B2 ;  /* 0x0000000000027941 */ /* 0x000fea0003800200 */
.L_x_10531:
        /* <DEDUP_REMOVED lines=16> */
.L_x_10520:
[----:B------:R-:W-:Y:S05]  /*11e70*/  BSYNC.RECONVERGENT B1 ;  /* 0x0000000000017941 */ /* 0x000fea0003800200 */
.L_x_10519:
        /* <DEDUP_REMOVED lines=87> */
.L_x_10538:
[----:B------:R-:W-:Y:S05]  /*123f0*/  BSYNC.RECONVERGENT B2 ;  /* 0x0000000000027941 */ /* 0x000fea0003800200 */
.L_x_10537:
        /* <DEDUP_REMOVED lines=37> */
.L_x_10540:
[----:B------:R-:W-:Y:S05]  /*12650*/  BSYNC.RECONVERGENT B2 ;  /* 0x0000000000027941 */ /* 0x000fea0003800200 */
.L_x_10539:
        /* <DEDUP_REMOVED lines=17> */
.L_x_10536:
        /* <DEDUP_REMOVED lines=34> */
.L_x_10542:
[----:B------:R-:W-:Y:S05]  /*12990*/  BSYNC.RECONVERGENT B2 ;  /* 0x0000000000027941 */ /* 0x000fea0003800200 */
.L_x_10541:
[----:B------:R0:W3:Y:S01]  /*129a0*/  DADD R42, -RZ, |R22| ;  /* 0x00000000ff2a7229 */ /* 0x0000e20000000516 */
[----:B------:R-:W-:Y:S02]  /*129b0*/  CS2R R2, SRZ ;  /* 0x0000000000027805 */ /* 0x000fe4000001ff00 */
[----:B0--3--:R-:W-:-:S07]  /*129c0*/  MOV R41, 0x129e0 ;  /* 0x000129e000297802 */ /* 0x009fce0000000f00 */
[----:B-12---:R-:W-:Y:S05]  /*129d0*/  CALL.REL.NOINC `($__internal_15_$__cuda_sm20_div_rn_f64_full) ;  /* 0x0000000c006c7944 */ /* 0x006fea0003c00000 */
[----:B------:R-:W-:Y:S02]  /*129e0*/  IMAD.MOV.U32 R18, RZ, RZ, R2 ;  /* 0x000000ffff127224 */ /* 0x000fe400078e0002 */
[----:B------:R-:W-:Y:S01]  /*129f0*/  IMAD.MOV.U32 R19, RZ, RZ, R3 ;  /* 0x000000ffff137224 */ /* 0x000fe200078e0003 */
[----:B------:R-:W-:Y:S06]  /*12a00*/  BRA `(.L_x_10534) ;  /* 0x0000000400a87947 */ /* 0x000fec0003800000 */
.L_x_10535:
        /* <DEDUP_REMOVED lines=51> */
.L_x_10544:
[----:B------:R-:W-:Y:S05]  /*12d40*/  BSYNC.RECONVERGENT B2 ;  /* 0x0000000000027941 */ /* 0x000fea0003800200 */
.L_x_10543:
        /* <DEDUP_REMOVED lines=37> */
.L_x_10546:
[----:B------:R-:W-:Y:S05]  /*12fa0*/  BSYNC.RECONVERGENT B2 ;  /* 0x0000000000027941 */ /* 0x000fea0003800200 */
.L_x_10545:
        /* <DEDUP_REMOVED lines=16> */
.L_x_10534:
[----:B------:R-:W-:Y:S05]  /*130b0*/  BSYNC.RECONVERGENT B1 ;  /* 0x0000000000017941 */ /* 0x000fea0003800200 */
.L_x_10533:
[----:B0--34-:R-:W0:Y:S02]  /*130c0*/  LDC.64 R2, c[0x0][0x388] ;  /* 0x0000e200ff027b82 */ /* 0x019e240000000a00 */
[----:B0-----:R-:W-:-:S04]  /*130d0*/  IMAD.WIDE.U32 R2, R0, 0x10, R2 ;  /* 0x0000001000027825 */ /* 0x001fc800078e0002 */
[----:B------:R-:W-:-:S05]  /*130e0*/  IMAD.WIDE.U32 R2, R46, 0x20, R2 ;  /* 0x000000202e027825 */ /* 0x000fca00078e0002 */
[----:B-12---:R-:W-:Y:S04]  /*130f0*/  STG.E.ENL2.256 desc[UR4][R2.64], R4, R24 ;  /* 0xf80000040218797f */ /* 0x006fe8000f121804 */
[----:B------:R-:W-:Y:S04]  /*13100*/  STG.E.ENL2.256 desc[UR4][R2.64+0x1000], R28, R32 ;  /* 0xf800801c0220797f */ /* 0x000fe8000f121804 */
[----:B------:R-:W-:Y:S04]  /*13110*/  STG.E.ENL2.256 desc[UR4][R2.64+0x2000], R36, R8 ;  /* 0xf80100240208797f */ /* 0x000fe8000f121804 */
[----:B------:R-:W-:Y:S01]  /*13120*/  STG.E.ENL2.256 desc[UR4][R2.64+0x3000], R12, R16 ;  /* 0xf801800c0210797f */ /* 0x000fe2000f121804 */
[----:B------:R-:W-:Y:S05]  /*13130*/  EXIT ;  /* 0x000000000000794d */ /* 0x000fea0003800000 */
        .weak           $__internal_14_$__cuda_sm20_dblrcp_rn_slowpath_v3
        .type           $__internal_14_$__cuda_sm20_dblrcp_rn_slowpath_v3,@function
        .size           $__internal_14_$__cuda_sm20_dblrcp_rn_slowpath_v3,($__internal_15_$__cuda_sm20_div_rn_f64_full - $__internal_14_$__cuda_sm20_dblrcp_rn_slowpath_v3)
$__internal_14_$__cuda_sm20_dblrcp_rn_slowpath_v3:
[----:B------:R-:W-:Y:S01]  /*13140*/  IMAD.MOV.U32 R42, RZ, RZ, R41 ;  /* 0x000000ffff2a7224 */ /* 0x000fe200078e0029 */
[----:B------:R-:W-:Y:S01]  /*13150*/  MOV R43, R40 ;  /* 0x00000028002b7202 */ /* 0x000fe20000000f00 */
[----:B------:R-:W-:Y:S05]  /*13160*/  BSSY.RECONVERGENT B0, `(.L_x_10547) ;  /* 0x000005d000007945 */ /* 0x000fea0003800200 */
[----:B------:R-:W0:Y:S02]  /*13170*/  DSETP.GTU.AND P0, PT, |R42|, +INF , PT ;  /* 0x7ff000002a00742a */ /* 0x000e240003f0c200 */
        /* <DEDUP_REMOVED lines=55> */
.L_x_10550:
        /* <DEDUP_REMOVED lines=34> */
.L_x_10548:
[----:B------:R-:W-:Y:S01]  /*13710*/  LOP3.LUT R45, R43, 0x80000, RZ, 0xfc, !PT ;  /* 0x000800002b2d7812 */ /* 0x000fe200078efcff */
[----:B------:R-:W-:-:S07]  /*13720*/  IMAD.MOV.U32 R44, RZ, RZ, R42 ;  /* 0x000000ffff2c7224 */ /* 0x000fce00078e002a */
.L_x_10549:
[----:B------:R-:W-:Y:S05]  /*13730*/  BSYNC.RECONVERGENT B0 ;  /* 0x0000000000007941 */ /* 0x000fea0003800200 */
.L_x_10547:
[----:B------:R-:W-:Y:S01]  /*13740*/  IMAD.MOV.U32 R42, RZ, RZ, R2 ;  /* 0x000000ffff2a7224 */ /* 0x000fe200078e0002 */
[----:B------:R-:W-:Y:S01]  /*13750*/  MOV R40, R44 ;  /* 0x0000002c00287202 */ /* 0x000fe20000000f00 */
[----:B------:R-:W-:Y:S02]  /*13760*/  IMAD.MOV.U32 R43, RZ, RZ, 0x0 ;  /* 0x00000000ff2b7424 */ /* 0x000fe400078e00ff */
[----:B------:R-:W-:Y:S02]  /*13770*/  IMAD.MOV.U32 R3, RZ, RZ, R45 ;  /* 0x000000ffff037224 */ /* 0x000fe400078e002d */
[----:B------:R-:W-:Y:S05]  /*13780*/  RET.REL.NODEC R42 `(_ZN2at6native29vectorized_elementwise_kernelILi2EZZZNS0_22reciprocal_kernel_cudaERNS_18TensorIteratorBaseEENKUlvE_clEvENKUlvE1_clEvEUlN3c107complexIdEEE_St5arrayIPcLm2EEEEviT0_T1_) ;  /* 0xfffffec82a1c7950 */ /* 0x000fea0003c3ffff */
        .weak           $__internal_15_$__cuda_sm20_div_rn_f64_full
        .type           $__internal_15_$__cuda_sm20_div_rn_f64_full,@function
        .size           $__internal_15_$__cuda_sm20_div_rn_f64_full,(.L_x_19048 - $__internal_15_$__cuda_sm20_div_rn_f64_full)
$__internal_15_$__cuda_sm20_div_rn_f64_full:
[----:B------:R-:W-:Y:S01]  /*13790*/  IMAD.MOV.U32 R51, RZ, RZ, R3 ;  /* 0x000000ffff337224 */ /* 0x000fe200078e0003 */
[----:B------:R-:W-:Y:S01]  /*137a0*/  MOV R50, R2 ;  /* 0x0000000200327202 */ /* 0x000fe20000000f00 */
[----:B------:R-:W-:Y:S01]  /*137b0*/  IMAD.MOV.U32 R49, RZ, RZ, R43 ;  /* 0x000000ffff317224 */ /* 0x000fe200078e002b */
[----:B------:R-:W-:Y:S01]  /*137c0*/  LOP3.LUT R3, R43, 0x7ff00000, RZ, 0xc0, !PT ;  /* 0x7ff000002b037812 */ /* 0x000fe200078ec0ff */
[----:B------:R-:W-:Y:S01]  /*137d0*/  HFMA2 R40, -RZ, RZ, 0.0045166015625, 0 ;  /* 0x1ca00000ff287431 */ /* 0x000fe200000001ff */
[C---:B------:R-:W-:Y:S01]  /*137e0*/  FSETP.GEU.AND P2, PT, |R51|.reuse, 1.469367938527859385e-39, PT ;  /* 0x001000003300780b */ /* 0x040fe20003f4e200 */
[--C-:B------:R-:W-:Y:S01]  /*137f0*/  IMAD.MOV.U32 R48, RZ, RZ, R42.reuse ;  /* 0x000000ffff307224 */ /* 0x100fe200078e002a */
[----:B------:R-:W-:Y:S01]  /*13800*/  LOP3.LUT R2, R51, 0x7ff00000, RZ, 0xc0, !PT ;  /* 0x7ff0000033027812 */ /* 0x000fe200078ec0ff */
[----:B------:R-:W-:Y:S01]  /*13810*/  IMAD.MOV.U32 R54, RZ, RZ, R42 ;  /* 0x000000ffff367224 */ /* 0x000fe200078e002a */
[----:B------:R-:W-:Y:S02]  /*13820*/  BSSY.RECONVERGENT B0, `(.L_x_10551) ;  /* 0x000007f000007945 */ /* 0x000fe40003800200 */
[----:B------:R-:W-:-:S04]  /*13830*/  ISETP.GE.U32.AND P0, PT, R2, R3, PT ;  /* 0x000000030200720c */ /* 0x000fc80003f06070 */
[----:B------:R-:W-:Y:S02]  /*13840*/  SEL R45, R40, 0x63400000, !P0 ;  /* 0x63400000282d7807 */ /* 0x000fe40004000000 */
[----:B------:R-:W-:Y:S01]  /*13850*/  FSETP.GEU.AND P0, PT, |R43|, 1.469367938527859385e-39, PT ;  /* 0x001000002b00780b */ /* 0x000fe20003f0e200 */
[----:B------:R-:W-:Y:S01]  /*13860*/  @!P2 IMAD.MOV.U32 R52, RZ, RZ, RZ ;  /* 0x000000ffff34a224 */ /* 0x000fe200078e00ff */
[----:B------:R-:W-:Y:S02]  /*13870*/  @!P2 LOP3.LUT R44, R49, 0x7ff00000, RZ, 0xc0, !PT ;  /* 0x7ff00000312ca812 */ /* 0x000fe400078ec0ff */
[----:B------:R-:W-:Y:S02]  /*13880*/  LOP3.LUT R43, R43, 0x800fffff, RZ, 0xc0, !PT ;  /* 0x800fffff2b2b7812 */ /* 0x000fe400078ec0ff */
[----:B------:R-:W-:Y:S02]  /*13890*/  @!P2 ISETP.GE.U32.AND P3, PT, R2, R44, PT ;  /* 0x0000002c0200a20c */ /* 0x000fe40003f66070 */
[----:B------:R-:W-:-:S02]  /*138a0*/  LOP3.LUT R55, R43, 0x3ff00000, RZ, 0xfc, !PT ;  /* 0x3ff000002b377812 */ /* 0x000fc400078efcff */
[----:B------:R-:W-:Y:S02]  /*138b0*/  @!P2 SEL R44, R40, 0x63400000, !P3 ;  /* 0x63400000282ca807 */ /* 0x000fe40005800000 */
[--C-:B------:R-:W-:Y:S02]  /*138c0*/  LOP3.LUT R45, R45, 0x800fffff, R51.reuse, 0xf8, !PT ;  /* 0x800fffff2d2d7812 */ /* 0x100fe400078ef833 */
[----:B------:R-:W-:Y:S01]  /*138d0*/  @!P2 LOP3.LUT R44, R44, 0x80000000, R51, 0xf8, !PT ;  /* 0x800000002c2ca812 */ /* 0x000fe200078ef833 */
[----:B------:R-:W0:Y:S03]  /*138e0*/  @!P0 DMUL R54, R48, 8.98846567431157953865e+307 ;  /* 0x7fe0000030368828 */ /* 0x000e260000000000 */
[----:B------:R-:W-:Y:S01]  /*138f0*/  @!P2 LOP3.LUT R53, R44, 0x100000, RZ, 0xfc, !PT ;  /* 0x001000002c35a812 */ /* 0x000fe200078efcff */
[----:B------:R-:W-:-:S15]  /*13900*/  IMAD.MOV.U32 R44, RZ, RZ, R50 ;  /* 0x000000ffff2c7224 */ /* 0x000fde00078e0032 */
[----:B------:R-:W-:-:S15]  /*13910*/  NOP ;  /* 0x0000000000007918 */ /* 0x000fde0000000000 */
[----:B------:R-:W-:-:S15]  /*13920*/  NOP ;  /* 0x0000000000007918 */ /* 0x000fde0000000000 */
[----:B------:R-:W-:-:S15]  /*13930*/  NOP ;  /* 0x0000000000007918 */ /* 0x000fde0000000000 */
[----:B------:R0:W-:Y:S02]  /*13940*/  @!P2 DFMA R44, R44, 2, -R52 ;  /* 0x400000002c2ca82b */ /* 0x0001e40000000834 */
[----:B0-----:R-:W0:Y:S01]  /*13950*/  MUFU.RCP64H R53, R55 ;  /* 0x0000003700357308 */ /* 0x001e220000001800 */
[----:B------:R-:W-:-:S15]  /*13960*/  MOV R52, 0x1 ;  /* 0x0000000100347802 */ /* 0x000fde0000000f00 */
[----:B------:R-:W-:-:S15]  /*13970*/  NOP ;  /* 0x0000000000007918 */ /* 0x000fde0000000000 */
        /* <DEDUP_REMOVED lines=41> */
[----:B------:R-:W-:Y:S01]  /*13c10*/  IMAD.MOV.U32 R43, RZ, RZ, R3 ;  /* 0x000000ffff2b7224 */ /* 0x000fe200078e0003 */
[----:B------:R-:W-:-:S03]  /*13c20*/  @!P0 LOP3.LUT R43, R55, 0x7ff00000, RZ, 0xc0, !PT ;  /* 0x7ff00000372b8812 */ /* 0x000fc600078ec0ff */
[----:B------:R-:W-:-:S05]  /*13c30*/  VIADD R3, R42, 0xffffffff ;  /* 0xffffffff2a037836 */ /* 0x000fca0000000000 */
        /* <DEDUP_REMOVED lines=10> */
[----:B------:R-:W-:-:S04]  /*13ce0*/  IMAD.IADD R2, R2, 0x1, -R40 ;  /* 0x0000000102027824 */ /* 0x000fc800078e0a28 */
[----:B------:R-:W-:-:S06]  /*13cf0*/  VIADD R43, R2, 0x7fe00000 ;  /* 0x7fe00000022b7836 */ /* 0x000fcc0000000000 */
        /* <DEDUP_REMOVED lines=10> */
[----:B------:R-:W-:Y:S01]  /*13da0*/  IADD3 R2, PT, PT, -R2, -0x43300000, RZ ;  /* 0xbcd0000002027810 */ /* 0x000fe20007ffe1ff */
[----:B------:R-:W-:Y:S01]  /*13db0*/  IMAD.MOV.U32 R42, RZ, RZ, RZ ;  /* 0x000000ffff2a7224 */ /* 0x000fe200078e00ff */
[----:B------:R-:W-:-:S15]  /*13dc0*/  DMUL.RP R44, R52, R44 ;  /* 0x0000002c342c7228 */ /* 0x000fde0000008000 */
[----:B------:R-:W-:-:S15]  /*13dd0*/  NOP ;  /* 0x0000000000007918 */ /* 0x000fde0000000000 */
[----:B------:R-:W-:-:S15]  /*13de0*/  NOP ;  /* 0x0000000000007918 */ /* 0x000fde0000000000 */
[----:B------:R-:W-:-:S15]  /*13df0*/  NOP ;  /* 0x0000000000007918 */ /* 0x000fde0000000000 */
[----:B------:R-:W-:-:S04]  /*13e00*/  NOP ;  /* 0x0000000000007918 */ /* 0x000fc80000000000 */
[----:B------:R-:W0:Y:S02]  /*13e10*/  DFMA R42, R56, -R42, R52 ;  /* 0x8000002a382a722b */ /* 0x000e240000000034 */
[----:B0-----:R-:W-:Y:S02]  /*13e20*/  FSETP.NEU.AND P0, PT, |R43|, R2, PT ;  /* 0x000000022b00720b */ /* 0x001fe40003f0d200 */
[----:B------:R-:W-:Y:S02]  /*13e30*/  LOP3.LUT R2, R45, R3, RZ, 0x3c, !PT ;  /* 0x000000032d027212 */ /* 0x000fe400078e3cff */
[----:B------:R-:W-:Y:S02]  /*13e40*/  FSEL R3, R44, R56, !P0 ;  /* 0x000000382c037208 */ /* 0x000fe40004000000 */
[----:B------:R-:W-:-:S03]  /*13e50*/  FSEL R2, R2, R57, !P0 ;  /* 0x0000003902027208 */ /* 0x000fc60004000000 */
[----:B------:R-:W-:Y:S01]  /*13e60*/  IMAD.MOV.U32 R56, RZ, RZ, R3 ;  /* 0x000000ffff387224 */ /* 0x000fe200078e0003 */
[----:B------:R-:W-:Y:S01]  /*13e70*/  MOV R57, R2 ;  /* 0x0000000200397202 */ /* 0x000fe20000000f00 */
[----:B------:R-:W-:Y:S06]  /*13e80*/  BRA `(.L_x_10553) ;  /* 0x0000000000607947 */ /* 0x000fec0003800000 */
.L_x_10552:
        /* <DEDUP_REMOVED lines=12> */
[----:B------:R-:W-:Y:S01]  /*13f50*/  @!P0 IMAD.MOV.U32 R56, RZ, RZ, RZ ;  /* 0x000000ffff388224 */ /* 0x000fe200078e00ff */
[----:B------:R-:W-:Y:S01]  /*13f60*/  @!P0 MOV R57, R2 ;  /* 0x0000000200398202 */ /* 0x000fe20000000f00 */
[----:B------:R-:W-:Y:S02]  /*13f70*/  @P0 IMAD.MOV.U32 R56, RZ, RZ, RZ ;  /* 0x000000ffff380224 */ /* 0x000fe400078e00ff */
[----:B------:R-:W-:Y:S01]  /*13f80*/  @P0 IMAD.MOV.U32 R57, RZ, RZ, R3 ;  /* 0x000000ffff390224 */ /* 0x000fe200078e0003 */
[----:B------:R-:W-:Y:S06]  /*13f90*/  BRA `(.L_x_10553) ;  /* 0x00000000001c7947 */ /* 0x000fec0003800000 */
.L_x_10555:
[----:B------:R-:W-:Y:S01]  /*13fa0*/  LOP3.LUT R2, R49, 0x80000, RZ, 0xfc, !PT ;  /* 0x0008000031027812 */ /* 0x000fe200078efcff */
[----:B------:R-:W-:-:S03]  /*13fb0*/  IMAD.MOV.U32 R56, RZ, RZ, R48 ;  /* 0x000000ffff387224 */ /* 0x000fc600078e0030 */
[----:B------:R-:W-:Y:S01]  /*13fc0*/  MOV R57, R2 ;  /* 0x0000000200397202 */ /* 0x000fe20000000f00 */
[----:B------:R-:W-:Y:S06]  /*13fd0*/  BRA `(.L_x_10553) ;  /* 0x00000000000c7947 */ /* 0x000fec0003800000 */
.L_x_10554:
[----:B------:R-:W-:Y:S01]  /*13fe0*/  LOP3.LUT R2, R51, 0x80000, RZ, 0xfc, !PT ;  /* 0x0008000033027812 */ /* 0x000fe200078efcff */
[----:B------:R-:W-:-:S04]  /*13ff0*/  IMAD.MOV.U32 R56, RZ, RZ, R50 ;  /* 0x000000ffff387224 */ /* 0x000fc800078e0032 */
[----:B------:R-:W-:-:S07]  /*14000*/  IMAD.MOV.U32 R57, RZ, RZ, R2 ;  /* 0x000000ffff397224 */ /* 0x000fce00078e0002 */
.L_x_10553:
[----:B------:R-:W-:Y:S05]  /*14010*/  BSYNC.RECONVERGENT B0 ;  /* 0x0000000000007941 */ /* 0x000fea0003800200 */
.L_x_10551:
[----:B------:R-:W-:Y:S01]  /*14020*/  IMAD.MOV.U32 R40, RZ, RZ, R41 ;  /* 0x000000ffff287224 */ /* 0x000fe200078e0029 */
[----:B------:R-:W-:Y:S01]  /*14030*/  MOV R3, R57 ;  /* 0x0000003900037202 */ /* 0x000fe20000000f00 */
[----:B------:R-:W-:Y:S02]  /*14040*/  IMAD.MOV.U32 R41, RZ, RZ, 0x0 ;  /* 0x00000000ff297424 */ /* 0x000fe400078e00ff */
[----:B------:R-:W-:Y:S02]  /*14050*/  IMAD.MOV.U32 R2, RZ, RZ, R56 ;  /* 0x000000ffff027224 */ /* 0x000fe400078e0038 */
[----:B------:R-:W-:Y:S05]  /*14060*/  RET.REL.NODEC R40 `(_ZN2at6native29vectorized_elementwise_kernelILi2EZZZNS0_22reciprocal_kernel_cudaERNS_18TensorIteratorBaseEENKUlvE_clEvENKUlvE1_clEvEUlN3c107complexIdEEE_St5arrayIPcLm2EEEEviT0_T1_) ;  /* 0xfffffebc28e47950 */ /* 0x000fea0003c3ffff */
.L_x_10556:
        /* <DEDUP_REMOVED lines=9> */
.L_x_19048:


//--------------------- .text._ZN2at6native29vectorized_elementwise_kernelILi4EZZZNS0_22reciprocal_kernel_cudaERNS_18TensorIteratorBaseEENKUlvE_clEvENKUlvE1_clEvEUlN3c107complexIdEEE_St5arrayIPcLm2EEEEviT0_T1_ --------------------------
	.section	.text._ZN2at6native29vectorized_elementwise_kernelILi4EZZZNS0_22reciprocal_kernel_cudaERNS_18TensorIteratorBaseEENKUlvE_clEvENKUlvE1_clEvEUlN3c107complexIdEEE_St5arrayIPcLm2EEEEviT0_T1_,"ax",@progbits
	.align	128
        .global         _ZN2at6native29vectorized_elementwise_kernelILi4EZZZNS0_22reciprocal_kernel_cudaERNS_18TensorIteratorBaseEENKUlvE_clEvENKUlvE1_clEvEUlN3c107complexIdEEE_St5arrayIPcLm2EEEEviT0_T1_
        .type           _ZN2at6native29vectorized_elementwise_kernelILi4EZZZNS0_22reciprocal_kernel_cudaERNS_18TensorIteratorBaseEENKUlvE_clEvENKUlvE1_clEvEUlN3c107complexIdEEE_St5arrayIPcLm2EEEEviT0_T1_,@function
        .size           _ZN2at6native29vectorized_elementwise_kernelILi4EZZZNS0_22reciprocal_kernel_cudaERNS_18TensorIteratorBaseEENKUlvE_clEvENKUlvE1_clEvEUlN3c107complexIdEEE_St5arrayIPcLm2EEEEviT0_T1_,(.L_x_19050 - _ZN2at6native29vectorized_elementwise_kernelILi4EZZZNS0_22reciprocal_kernel_cudaERNS_18TensorIteratorBaseEENKUlvE_clEvENKUlvE1_clEvEUlN3c107complexIdEEE_St5arrayIPcLm2EEEEviT0_T1_)
        .other          _ZN2at6native29vectorized_elementwise_kernelILi4EZZZNS0_22reciprocal_kernel_cudaERNS_18TensorIteratorBaseEENKUlvE_clEvENKUlvE1_clEvEUlN3c107complexIdEEE_St5arrayIPcLm2EEEEviT0_T1_,@"STO_CUDA_ENTRY STV_DEFAULT"
_ZN2at6native29vectorized_elementwise_kernelILi4EZZZNS0_22reciprocal_kernel_cudaERNS_18TensorIteratorBaseEENKUlvE_clEvENKUlvE1_clEvEUlN3c107complexIdEEE_St5arrayIPcLm2EEEEviT0_T1_:
.text._ZN2at6native29vectorized_elementwise_kernelILi4EZZZNS0_22reciprocal_kernel_cudaERNS_18TensorIteratorBaseEENKUlvE_clEvENKUlvE1_clEvEUlN3c107complexIdEEE_St5arrayIPcLm2EEEEviT0_T1_:
        /* <DEDUP_REMOVED lines=151> */
[----:B------:R-:W-:Y:S05]  /*0970*/  CALL.REL.NOINC `($__internal_16_$__cuda_sm20_dblrcp_rn_slowpath_v3) ;  /* 0x0000012400f07944 */ /* 0x000fea0003c00000 */
[----:B------:R-:W-:Y:S01]  /*0980*/  MOV R20, R40 ;  /* 0x0000002800147202 */ /* 0x000fe20000000f00 */
[----:B------:R-:W-:-:S07]  /*0990*/  IMAD.MOV.U32 R21, RZ, RZ, R3 ;  /* 0x000000ffff157224 */ /* 0x000fce00078e0003 */
.L_x_10563:
[----:B------:R-:W-:Y:S05]  /*09a0*/  BSYNC.RECONVERGENT B2 ;  /* 0x0000000000027941 */ /* 0x000fea0003800200 */
.L_x_10562:
[----:B------:R0:W1:Y:S01]  /*09b0*/  DADD R42, -RZ, |R26| ;  /* 0x00000000ff2a7229 */ /* 0x000062000000051a */
[----:B------:R-:W-:Y:S02]  /*09c0*/  CS2R R2, SRZ ;  /* 0x0000000000027805 */ /* 0x000fe4000001ff00 */
[----:B01----:R-:W-:-:S07]  /*09d0*/  MOV R41, 0x9f0 ;  /* 0x000009f000297802 */ /* 0x003fce0000000f00 */
[----:B------:R-:W-:Y:S05]  /*09e0*/  CALL.REL.NOINC `($__internal_17_$__cuda_sm20_div_rn_f64_full) ;  /* 0x0000012c00687944 */ /* 0x000fea0003c00000 */
[----:B------:R-:W-:Y:S02]  /*09f0*/  IMAD.MOV.U32 R22, RZ, RZ, R2 ;  /* 0x000000ffff167224 */ /* 0x000fe400078e0002 */
[----:B------:R-:W-:Y:S01]  /*0a00*/  IMAD.MOV.U32 R23, RZ, RZ, R3 ;  /* 0x000000ffff177224 */ /* 0x000fe200078e0003 */
[----:B------:R-:W-:Y:S06]  /*0a10*/  BRA `(.L_x_10559) ;  /* 0x0000000c00547947 */ /* 0x000fec0003800000 */
.L_x_10561:
        /* <DEDUP_REMOVED lines=48> */
[----:B------:R-:W-:Y:S05]  /*0d20*/  CALL.REL.NOINC `($__internal_17_$__cuda_sm20_div_rn_f64_full) ;  /* 0x0000012800987944 */ /* 0x000fea0003c00000 */
[----:B------:R-:W-:Y:S02]  /*0d30*/  IMAD.MOV.U32 R20, RZ, RZ, R2 ;  /* 0x000000ffff147224 */ /* 0x000fe400078e0002 */
[----:B------:R-:W-:-:S07]  /*0d40*/  IMAD.MOV.U32 R21, RZ, RZ, R3 ;  /* 0x000000ffff157224 */ /* 0x000fce00078e0003 */
.L_x_10565:
[----:B------:R-:W-:Y:S05]  /*0d50*/  BSYNC.RECONVERGENT B2 ;  /* 0x0000000000027941 */ /* 0x000fea0003800200 */
.L_x_10564:
        /* <DEDUP_REMOVED lines=35> */
[----:B------:R-:W-:Y:S05]  /*0f90*/  CALL.REL.NOINC `($__internal_16_$__cuda_sm20_dblrcp_rn_slowpath_v3) ;  /* 0x0000012000687944 */ /* 0x000fea0003c00000 */
[----:B------:R-:W-:-:S07]  /*0fa0*/  IMAD.MOV.U32 R41, RZ, RZ, R3 ;  /* 0x000000ffff297224 */ /* 0x000fce00078e0003 */
.L_x_10567:
[----:B------:R-:W-:Y:S05]  /*0fb0*/  BSYNC.RECONVERGENT B2 ;  /* 0x0000000000027941 */ /* 0x000fea0003800200 */
.L_x_10566:
        /* <DEDUP_REMOVED lines=17> */
.L_x_10560:
        /* <DEDUP_REMOVED lines=51> */
.L_x_10569:
[----:B------:R-:W-:Y:S05]  /*1400*/  BSYNC.RECONVERGENT B2 ;  /* 0x0000000000027941 */ /* 0x000fea0003800200 */
.L_x_10568:
        /* <DEDUP_REMOVED lines=37> */
.L_x_10571:
[----:B------:R-:W-:Y:S05]  /*1660*/  BSYNC.RECONVERGENT B2 ;  /* 0x0000000000027941 */ /* 0x000fea0003800200 */
.L_x_10570:
        /* <DEDUP_REMOVED lines=16> */
.L_x_10559:
[----:B------:R-:W-:Y:S05]  /*1770*/  BSYNC.RECONVERGENT B1 ;  /* 0x0000000000017941 */ /* 0x000fea0003800200 */
.L_x_10558:
        /* <DEDUP_REMOVED lines=92> */
[----:B-1----:R-:W-:Y:S05]  /*1d40*/  CALL.REL.NOINC `($__internal_17_$__cuda_sm20_div_rn_f64_full) ;  /* 0x0000011800907944 */ /* 0x002fea0003c00000 */
[----:B------:R-:W-:Y:S02]  /*1d50*/  IMAD.MOV.U32 R24, RZ, RZ, R2 ;  /* 0x000000ffff187224 */ /* 0x000fe400078e0002 */
[----:B------:R-:W-:-:S07]  /*1d60*/  IMAD.MOV.U32 R25, RZ, RZ, R3 ;  /* 0x000000ffff197224 */ /* 0x000fce00078e0003 */
.L_x_10577:
[----:B------:R-:W-:Y:S05]  /*1d70*/  BSYNC.RECONVERGENT B2 ;  /* 0x0000000000027941 */ /* 0x000fea0003800200 */
.L_x_10576:
        /* <DEDUP_REMOVED lines=35> */
[----:B-1----:R-:W-:Y:S05]  /*1fb0*/  CALL.REL.NOINC `($__internal_16_$__cuda_sm20_dblrcp_rn_slowpath_v3) ;  /* 0x0000011000607944 */ /* 0x002fea0003c00000 */
[----:B------:R-:W-:-:S07]  /*1fc0*/  MOV R41, R3 ;  /* 0x0000000300297202 */ /* 0x000fce0000000f00 */
.L_x_10579:
[----:B------:R-:W-:Y:S05]  /*1fd0*/  BSYNC.RECONVERGENT B2 ;  /* 0x0000000000027941 */ /* 0x000fea0003800200 */
.L_x_10578:
        /* <DEDUP_REMOVED lines=17> */
.L_x_10575:
        /* <DEDUP_REMOVED lines=31> */
[----:B-1----:R-:W-:Y:S05]  /*22e0*/  CALL.REL.NOINC `($__internal_16_$__cuda_sm20_dblrcp_rn_slowpath_v3) ;  /* 0x0000010c00947944 */ /* 0x002fea0003c00000 */
[----:B------:R-:W-:Y:S02]  /*22f0*/  IMAD.MOV.U32 R24, RZ, RZ, R40 ;  /* 0x000000ffff187224 */ /* 0x000fe400078e0028 */
[----:B------:R-:W-:-:S07]  /*2300*/  IMAD.MOV.U32 R25, RZ, RZ, R3 ;  /* 0x000000ffff197224 */ /* 0x000fce00078e0003 */
.L_x_10581:
[----:B------:R-:W-:Y:S05]  /*2310*/  BSYNC.RECONVERGENT B2 ;  /* 0x0000000000027941 */ /* 0x000fea0003800200 */
.L_x_10580:
[----:B------:R0:W2:Y:S01]  /*2320*/  DADD R42, -RZ, |R30| ;  /* 0x00000000ff2a7229 */ /* 0x0000a2000000051e */
[----:B------:R-:W-:Y:S02]  /*2330*/  CS2R R2, SRZ ;  /* 0x0000000000027805 */ /* 0x000fe4000001ff00 */
[----:B0-2---:R-:W-:-:S07]  /*2340*/  MOV R41, 0x2360 ;  /* 0x0000236000297802 */ /* 0x005fce0000000f00 */
[----:B-1----:R-:W-:Y:S05]  /*2350*/  CALL.REL.NOINC `($__internal_17_$__cuda_sm20_div_rn_f64_full) ;  /* 0x00000114000c7944 */ /* 0x002fea0003c00000 */
[----:B------:R-:W-:Y:S01]  /*2360*/  IMAD.MOV.U32 R26, RZ, RZ, R2 ;  /* 0x000000ffff1a7224 */ /* 0x000fe200078e0002 */
[----:B------:R-:W-:Y:S01]  /*2370*/  MOV R27, R3 ;  /* 0x00000003001b7202 */ /* 0x000fe20000000f00 */
[----:B------:R-:W-:Y:S06]  /*2380*/  BRA `(.L_x_10573) ;  /* 0x0000000400a87947 */ /* 0x000fec0003800000 */
.L_x_10574:
        /* <DEDUP_REMOVED lines=51> */
.L_x_10583:
[----:B------:R-:W-:Y:S05]  /*26c0*/  BSYNC.RECONVERGENT B2 ;  /* 0x0000000000027941 */ /* 0x000fea0003800200 */
.L_x_10582:
        /* <DEDUP_REMOVED lines=37> */
.L_x_10585:
[----:B------:R-:W-:Y:S05]  /*2920*/  BSYNC.RECONVERGENT B2 ;  /* 0x0000000000027941 */ /* 0x000fea0003800200 */
.L_x_10584:
        /* <DEDUP_REMOVED lines=16> */
.L_x_10573:
[----:B------:R-:W-:Y:S05]  /*2a30*/  BSYNC.RECONVERGENT B1 ;  /* 0x0000000000017941 */ /* 0x000fea0003800200 */
.L_x_10572:
        /* <DEDUP_REMOVED lines=92> */
[----:B-12---:R-:W-:Y:S05]  /*3000*/  CALL.REL.NOINC `($__internal_17_$__cuda_sm20_div_rn_f64_full) ;  /* 0x0000010400e07944 */ /* 0x006fea0003c00000 */
[----:B------:R-:W-:Y:S01]  /*3010*/  IMAD.MOV.U32 R28, RZ, RZ, R2 ;  /* 0x000000ffff1c7224 */ /* 0x000fe200078e0002 */
[----:B------:R-:W-:-:S07]  /*3020*/  MOV R29, R3 ;  /* 0x00000003001d7202 */ /* 0x000fce0000000f00 */
.L_x_10591:
[----:B------:R-:W-:Y:S05]  /*3030*/  BSYNC.RECONVERGENT B2 ;  /* 0x0000000000027941 */ /* 0x000fea0003800200 */
.L_x_10590:
        /* <DEDUP_REMOVED lines=35> */
[----:B-12---:R-:W-:Y:S05]  /*3270*/  CALL.REL.NOINC `($__internal_16_$__cuda_sm20_dblrcp_rn_slowpath_v3) ;  /* 0x000000fc00b07944 */ /* 0x006fea0003c00000 */
[----:B------:R-:W-:-:S07]  /*3280*/  IMAD.MOV.U32 R41, RZ, RZ, R3 ;  /* 0x000000ffff297224 */ /* 0x000fce00078e0003 */
.L_x_10593:
[----:B------:R-:W-:Y:S05]  /*3290*/  BSYNC.RECONVERGENT B2 ;  /* 0x0000000000027941 */ /* 0x000fea0003800200 */
.L_x_10592:
        /* <DEDUP_REMOVED lines=17> */
.L_x_10589:
        /* <DEDUP_REMOVED lines=31> */
[----:B-12---:R-:W-:Y:S05]  /*35a0*/  CALL.REL.NOINC `($__internal_16_$__cuda_sm20_dblrcp_rn_slowpath_v3) ;  /* 0x000000f800e47944 */ /* 0x006fea0003c00000 */
[----:B------:R-:W-:Y:S02]  /*35b0*/  IMAD.MOV.U32 R28, RZ, RZ, R40 ;  /* 0x000000ffff1c7224 */ /* 0x000fe400078e0028 */
[----:B------:R-:W-:-:S07]  /*35c0*/  IMAD.MOV.U32 R29, RZ, RZ, R3 ;  /* 0x000000ffff1d7224 */ /* 0x000fce00078e0003 */
.L_x_10595:
[----:B------:R-:W-:Y:S05]  /*35d0*/  BSYNC.RECONVERGENT B2 ;  /* 0x0000000000027941 */ /* 0x000fea0003800200 */
.L_x_10594:
[----:B------:R0:W3:Y:S01]  /*35e0*/  DADD R42, -RZ, |R34| ;  /* 0x00000000ff2a7229 */ /* 0x0000e20000000522 */
[----:B------:R-:W-:Y:S02]  /*35f0*/  CS2R R2, SRZ ;  /* 0x0000000000027805 */ /* 0x000fe4000001ff00 */
[----:B0--3--:R-:W-:-:S07]  /*3600*/  MOV R41, 0x3620 ;  /* 0x0000362000297802 */ /* 0x009fce0000000f00 */
[----:B-12---:R-:W-:Y:S05]  /*3610*/  CALL.REL.NOINC `($__internal_17_$__cuda_sm20_div_rn_f64_full) ;  /* 0x00000100005c7944 */ /* 0x006fea0003c00000 */
[----:B------:R-:W-:Y:S01]  /*3620*/  MOV R30, R2 ;  /* 0x00000002001e7202 */ /* 0x000fe20000000f00 */
[----:B------:R-:W-:Y:S01]  /*3630*/  IMAD.MOV.U32 R31, RZ, RZ, R3 ;  /* 0x000000ffff1f7224 */ /* 0x000fe200078e0003 */
[----:B------:R-:W-:Y:S06]  /*3640*/  BRA `(.L_x_10587) ;  /* 0x0000000400a87947 */ /* 0x000fec0003800000 */
.L_x_10588:
        /* <DEDUP_REMOVED lines=51> */
.L_x_10597:
[----:B------:R-:W-:Y:S05]  /*3980*/  BSYNC.RECONVERGENT B2 ;  /* 0x0000000000027941 */ /* 0x000fea0003800200 */
.L_x_10596:
        /* <DEDUP_REMOVED lines=37> */
.L_x_10599:
[----:B------:R-:W-:Y:S05]  /*3be0*/  BSYNC.RECONVERGENT B2 ;  /* 0x0000000000027941 */ /* 0x000fea0003800200 */
.L_x_10598:
        /* <DEDUP_REMOVED lines=16> */
.L_x_10587:
[----:B------:R-:W-:Y:S05]  /*3cf0*/  BSYNC.RECONVERGENT B1 ;  /* 0x0000000000017941 */ /* 0x000fea0003800200 */
.L_x_10586:
        /* <DEDUP_REMOVED lines=92> */
[----:B-123--:R-:W-:Y:S05]  /*42c0*/  CALL.REL.NOINC `($__internal_17_$__cuda_sm20_div_rn_f64_full) ;  /* 0x000000f400307944 */ /* 0x00efea0003c00000 */
[----:B------:R-:W-:Y:S01]  /*42d0*/  MOV R32, R2 ;  /* 0x0000000200207202 */ /* 0x000fe20000000f00 */
[----:B------:R-:W-:-:S07]  /*42e0*/  IMAD.MOV.U32 R33, RZ, RZ, R3 ;  /* 0x000000ffff217224 */ /* 0x000fce00078e0003 */
.L_x_10605:
[----:B------:R-:W-:Y:S05]  /*42f0*/  BSYNC.RECONVERGENT B2 ;  /* 0x0000000000027941 */ /* 0x000fea0003800200 */
.L_x_10604:
        /* <DEDUP_REMOVED lines=35> */
[----:B-123--:R-:W-:Y:S05]  /*4530*/  CALL.REL.NOINC `($__internal_16_$__cuda_sm20_dblrcp_rn_slowpath_v3) ;  /* 0x000000ec00007944 */ /* 0x00efea0003c00000 */
[----:B------:R-:W-:-:S07]  /*4540*/  IMAD.MOV.U32 R41, RZ, RZ, R3 ;  /* 0x000000ffff297224 */ /* 0x000fce00078e0003 */
.L_x_10607:
[----:B------:R-:W-:Y:S05]  /*4550*/  BSYNC.RECONVERGENT B2 ;  /* 0x0000000000027941 */ /* 0x000fea0003800200 */
.L_x_10606:
        /* <DEDUP_REMOVED lines=17> */
.L_x_10603:
        /* <DEDUP_REMOVED lines=32> */
[----:B------:R-:W-:Y:S01]  /*4870*/  IMAD.MOV.U32 R32, RZ, RZ, R40 ;  /* 0x000000ffff207224 */ /* 0x000fe200078e0028 */
[----:B------:R-:W-:-:S07]  /*4880*/  MOV R33, R3 ;  /* 0x0000000300217202 */ /* 0x000fce0000000f00 */
.L_x_10609:
[----:B------:R-:W-:Y:S05]  /*4890*/  BSYNC.RECONVERGENT B2 ;  /* 0x0000000000027941 */ /* 0x000fea0003800200 */
.L_x_10608:
[----:B------:R0:W4:Y:S01]  /*48a0*/  DADD R42, -RZ, |R38| ;  /* 0x00000000ff2a7229 */ /* 0x0001220000000526 */
[----:B------:R-:W-:Y:S02]  /*48b0*/  CS2R R2, SRZ ;  /* 0x0000000000027805 */ /* 0x000fe4000001ff00 */
[----:B0---4-:R-:W-:-:S07]  /*48c0*/  MOV R41, 0x48e0 ;  /* 0x000048e000297802 */ /* 0x011fce0000000f00 */
[----:B-123--:R-:W-:Y:S05]  /*48d0*/  CALL.REL.NOINC `($__internal_17_$__cuda_sm20_div_rn_f64_full) ;  /* 0x000000ec00ac7944 */ /* 0x00efea0003c00000 */
[----:B------:R-:W-:Y:S02]  /*48e0*/  IMAD.MOV.U32 R34, RZ, RZ, R2 ;  /* 0x000000ffff227224 */ /* 0x000fe400078e0002 */
[----:B------:R-:W-:Y:S01]  /*48f0*/  IMAD.MOV.U32 R35, RZ, RZ, R3 ;  /* 0x000000ffff237224 */ /* 0x000fe200078e0003 */
[----:B------:R-:W-:Y:S06]  /*4900*/  BRA `(.L_x_10601) ;  /* 0x0000000400a87947 */ /* 0x000fec0003800000 */
.L_x_10602:
        /* <DEDUP_REMOVED lines=51> */
.L_x_10611:
[----:B------:R-:W-:Y:S05]  /*4c40*/  BSYNC.RECONVERGENT B2 ;  /* 0x0000000000027941 */ /* 0x000fea0003800200 */
.L_x_10610:
        /* <DEDUP_REMOVED lines=37> */
.L_x_10613:
[----:B------:R-:W-:Y:S05]  /*4ea0*/  BSYNC.RECONVERGENT B2 ;  /* 0x0000000000027941 */ /* 0x000fea0003800200 */
.L_x_10612:
        /* <DEDUP_REMOVED lines=16> */
.L_x_10601:
[----:B------:R-:W-:Y:S05]  /*4fb0*/  BSYNC.RECONVERGENT B1 ;  /* 0x0000000000017941 */ /* 0x000fea0003800200 */
.L_x_10600:
        /* <DEDUP_REMOVED lines=92> */
[----:B-123--:R-:W-:Y:S05]  /*5580*/  CALL.REL.NOINC `($__internal_17_$__cuda_sm20_div_rn_f64_full) ;  /* 0x000000e000807944 */ /* 0x00efea0003c00000 */
[----:B------:R-:W-:Y:S02]  /*5590*/  IMAD.MOV.U32 R36, RZ, RZ, R2 ;  /* 0x000000ffff247224 */ /* 0x000fe400078e0002 */
[----:B------:R-:W-:-:S07]  /*55a0*/  IMAD.MOV.U32 R37, RZ, RZ, R3 ;  /* 0x000000ffff257224 */ /* 0x000fce00078e0003 */
.L_x_10619:
[----:B------:R-:W-:Y:S05]  /*55b0*/  BSYNC.RECONVERGENT B2 ;  /* 0x0000000000027941 */ /* 0x000fea0003800200 */
.L_x_10618:
        /* <DEDUP_REMOVED lines=37> */
.L_x_10621:
[----:B------:R-:W-:Y:S05]  /*5810*/  BSYNC.RECONVERGENT B2 ;  /* 0x0000000000027941 */ /* 0x000fea0003800200 */
.L_x_10620:
        /* <DEDUP_REMOVED lines=17> */
.L_x_10617:
        /* <DEDUP_REMOVED lines=31> */
[----:B-123--:R-:W-:Y:S05]  /*5b20*/  CALL.REL.NOINC `($__internal_16_$__cuda_sm20_dblrcp_rn_slowpath_v3) ;  /* 0x000000d400847944 */ /* 0x00efea0003c00000 */
[----:B------:R-:W-:Y:S01]  /*5b30*/  MOV R36, R40 ;  /* 0x0000002800247202 */ /* 0x000fe20000000f00 */
[----:B------:R-:W-:-:S07]  /*5b40*/  IMAD.MOV.U32 R37, RZ, RZ, R3 ;  /* 0x000000ffff257224 */ /* 0x000fce00078e0003 */
.L_x_10623:
[----:B------:R-:W-:Y:S05]  /*5b50*/  BSYNC.RECONVERGENT B2 ;  /* 0x0000000000027941 */ /* 0x000fea0003800200 */
.L_x_10622:
[----:B------:R0:W0:Y:S01]  /*5b60*/  DADD R42, -RZ, |R6| ;  /* 0x00000000ff2a7229 */ /* 0x0000220000000506 */
[----:B------:R-:W-:Y:S02]  /*5b70*/  CS2R R2, SRZ ;  /* 0x0000000000027805 */ /* 0x000fe4000001ff00 */
[----:B0---4-:R-:W-:-:S07]  /*5b80*/  MOV R41, 0x5ba0 ;  /* 0x00005ba000297802 */ /* 0x011fce0000000f00 */
[----:B-123--:R-:W-:Y:S05]  /*5b90*/  CALL.REL.NOINC `($__internal_17_$__cuda_sm20_div_rn_f64_full) ;  /* 0x000000d800fc7944 */ /* 0x00efea0003c00000 */
[----:B------:R-:W-:Y:S02]  /*5ba0*/  IMAD.MOV.U32 R38, RZ, RZ, R2 ;  /* 0x000000ffff267224 */ /* 0x000fe400078e0002 */
[----:B------:R-:W-:Y:S01]  /*5bb0*/  IMAD.MOV.U32 R39, RZ, RZ, R3 ;  /* 0x000000ffff277224 */ /* 0x000fe200078e0003 */
[----:B------:R-:W-:Y:S06]  /*5bc0*/  BRA `(.L_x_10615) ;  /* 0x0000000400a87947 */ /* 0x000fec0003800000 */
.L_x_10616:
        /* <DEDUP_REMOVED lines=51> */
.L_x_10625:
[----:B------:R-:W-:Y:S05]  /*5f00*/  BSYNC.RECONVERGENT B2 ;  /* 0x0000000000027941 */ /* 0x000fea0003800200 */
.L_x_10624:
        /* <DEDUP_REMOVED lines=37> */
.L_x_10627:
[----:B------:R-:W-:Y:S05]  /*6160*/  BSYNC.RECONVERGENT B2 ;  /* 0x0000000000027941 */ /* 0x000fea0003800200 */
.L_x_10626:
        /* <DEDUP_REMOVED lines=16> */
.L_x_10615:
[----:B------:R-:W-:Y:S05]  /*6270*/  BSYNC.RECONVERGENT B1 ;  /* 0x0000000000017941 */ /* 0x000fea0003800200 */
.L_x_10614:
        /* <DEDUP_REMOVED lines=95> */
.L_x_10633:
[----:B------:R-:W-:Y:S05]  /*6870*/  BSYNC.RECONVERGENT B2 ;  /* 0x0000000000027941 */ /* 0x000fea0003800200 */
.L_x_10632:
        /* <DEDUP_REMOVED lines=35> */
[----:B-123--:R-:W-:Y:S05]  /*6ab0*/  CALL.REL.NOINC `($__internal_16_$__cuda_sm20_dblrcp_rn_slowpath_v3) ;  /* 0x000000c400a07944 */ /* 0x00efea0003c00000 */
[----:B------:R-:W-:-:S07]  /*6ac0*/  MOV R41, R3 ;  /* 0x0000000300297202 */ /* 0x000fce0000000f00 */
.L_x_10635:
[----:B------:R-:W-:Y:S05]  /*6ad0*/  BSYNC.RECONVERGENT B2 ;  /* 0x0000000000027941 */ /* 0x000fea0003800200 */
.L_x_10634:
        /* <DEDUP_REMOVED lines=17> */
.L_x_10631:
        /* <DEDUP_REMOVED lines=31> */
[----:B-123--:R-:W-:Y:S05]  /*6de0*/  CALL.REL.NOINC `($__internal_16_$__cuda_sm20_dblrcp_rn_slowpath_v3) ;  /* 0x000000c000d47944 */ /* 0x00efea0003c00000 */
[----:B------:R-:W-:Y:S02]  /*6df0*/  IMAD.MOV.U32 R4, RZ, RZ, R40 ;  /* 0x000000ffff047224 */ /* 0x000fe400078e0028 */
[----:B------:R-:W-:-:S07]  /*6e00*/  IMAD.MOV.U32 R5, RZ, RZ, R3 ;  /* 0x000000ffff057224 */ /* 0x000fce00078e0003 */
.L_x_10637:
[----:B------:R-:W-:Y:S05]  /*6e10*/  BSYNC.RECONVERGENT B2 ;  /* 0x0000000000027941 */ /* 0x000fea0003800200 */
.L_x_10636:
[----:B------:R0:W0:Y:S01]  /*6e20*/  DADD R42, -RZ, |R10| ;  /* 0x00000000ff2a7229 */ /* 0x000022000000050a */
[----:B------:R-:W-:Y:S02]  /*6e30*/  CS2R R2, SRZ ;  /* 0x0000000000027805 */ /* 0x000fe4000001ff00 */
[----:B0---4-:R-:W-:-:S07]  /*6e40*/  MOV R41, 0x6e60 ;  /* 0x00006e6000297802 */ /* 0x011fce0000000f00 */
[----:B-123--:R-:W-:Y:S05]  /*6e50*/  CALL.REL.NOINC `($__internal_17_$__cuda_sm20_div_rn_f64_full) ;  /* 0x000000c8004c7944 */ /* 0x00efea0003c00000 */
[----:B------:R-:W-:Y:S01]  /*6e60*/  IMAD.MOV.U32 R6, RZ, RZ, R2 ;  /* 0x000000ffff067224 */ /* 0x000fe200078e0002 */
[----:B------:R-:W-:Y:S01]  /*6e70*/  MOV R7, R3 ;  /* 0x0000000300077202 */ /* 0x000fe20000000f00 */
[----:B------:R-:W-:Y:S06]  /*6e80*/  BRA `(.L_x_10629) ;  /* 0x0000000400a87947 */ /* 0x000fec0003800000 */
.L_x_10630:
        /* <DEDUP_REMOVED lines=51> */
.L_x_10639:
[----:B------:R-:W-:Y:S05]  /*71c0*/  BSYNC.RECONVERGENT B2 ;  /* 0x0000000000027941 */ /* 0x000fea0003800200 */
.L_x_10638:
        /* <DEDUP_REMOVED lines=37> */
.L_x_10641:
[----:B------:R-:W-:Y:S05]  /*7420*/  BSYNC.RECONVERGENT B2 ;  /* 0x0000000000027941 */ /* 0x000fea0003800200 */
.L_x_10640:
        /* <DEDUP_REMOVED lines=16> */
.L_x_10629:
[----:B------:R-:W-:Y:S05]  /*7530*/  BSYNC.RECONVERGENT B1 ;  /* 0x0000000000017941 */ /* 0x000fea0003800200 */
.L_x_10628:
        /* <DEDUP_REMOVED lines=93> */
[----:B------:R-:W-:Y:S01]  /*7b10*/  IMAD.MOV.U32 R8, RZ, RZ, R2 ;  /* 0x000000ffff087224 */ /* 0x000fe200078e0002 */
[----:B------:R-:W-:-:S07]  /*7b20*/  MOV R9, R3 ;  /* 0x0000000300097202 */ /* 0x000fce0000000f00 */
.L_x_10647:
[----:B------:R-:W-:Y:S05]  /*7b30*/  BSYNC.RECONVERGENT B2 ;  /* 0x0000000000027941 */ /* 0x000fea0003800200 */
.L_x_10646:
        /* <DEDUP_REMOVED lines=35> */
[----:B-123--:R-:W-:Y:S05]  /*7d70*/  CALL.REL.NOINC `($__internal_16_$__cuda_sm20_dblrcp_rn_slowpath_v3) ;  /* 0x000000b000f07944 */ /* 0x00efea0003c00000 */
[----:B------:R-:W-:-:S07]  /*7d80*/  IMAD.MOV.U32 R41, RZ, RZ, R3 ;  /* 0x000000ffff297224 */ /* 0x000fce00078e0003 */
.L_x_10649:
[----:B------:R-:W-:Y:S05]  /*7d90*/  BSYNC.RECONVERGENT B2 ;  /* 0x0000000000027941 */ /* 0x000fea0003800200 */
.L_x_10648:
        /* <DEDUP_REMOVED lines=17> */
.L_x_10645:
        /* <DEDUP_REMOVED lines=31> */
[----:B-123--:R-:W-:Y:S05]  /*80a0*/  CALL.REL.NOINC `($__internal_16_$__cuda_sm20_dblrcp_rn_slowpath_v3) ;  /* 0x000000b000247944 */ /* 0x00efea0003c00000 */
[----:B------:R-:W-:Y:S02]  /*80b0*/  IMAD.MOV.U32 R8, RZ, RZ, R40 ;  /* 0x000000ffff087224 */ /* 0x000fe400078e0028 */
[----:B------:R-:W-:-:S07]  /*80c0*/  IMAD.MOV.U32 R9, RZ, RZ, R3 ;  /* 0x000000ffff097224 */ /* 0x000fce00078e0003 */
.L_x_10651:
[----:B------:R-:W-:Y:S05]  /*80d0*/  BSYNC.RECONVERGENT B2 ;  /* 0x0000000000027941 */ /* 0x000fea0003800200 */
.L_x_10650:
[----:B------:R0:W0:Y:S01]  /*80e0*/  DADD R42, -RZ, |R14| ;  /* 0x00000000ff2a7229 */ /* 0x000022000000050e */
[----:B------:R-:W-:Y:S02]  /*80f0*/  CS2R R2, SRZ ;  /* 0x0000000000027805 */ /* 0x000fe4000001ff00 */
[----:B0---4-:R-:W-:-:S07]  /*8100*/  MOV R41, 0x8120 ;  /* 0x0000812000297802 */ /* 0x011fce0000000f00 */
[----:B-123--:R-:W-:Y:S05]  /*8110*/  CALL.REL.NOINC `($__internal_17_$__cuda_sm20_div_rn_f64_full) ;  /* 0x000000b4009c7944 */ /* 0x00efea0003c00000 */
[----:B------:R-:W-:Y:S01]  /*8120*/  MOV R10, R2 ;  /* 0x00000002000a7202 */ /* 0x000fe20000000f00 */
[----:B------:R-:W-:Y:S01]  /*8130*/  IMAD.MOV.U32 R11, RZ, RZ, R3 ;  /* 0x000000ffff0b7224 */ /* 0x000fe200078e0003 */
[----:B------:R-:W-:Y:S06]  /*8140*/  BRA `(.L_x_10643) ;  /* 0x0000000400a87947 */ /* 0x000fec0003800000 */
.L_x_10644:
        /* <DEDUP_REMOVED lines=51> */
.L_x_10653:
[----:B------:R-:W-:Y:S05]  /*8480*/  BSYNC.RECONVERGENT B2 ;  /* 0x0000000000027941 */ /* 0x000fea0003800200 */
.L_x_10652:
        /* <DEDUP_REMOVED lines=37> */
.L_x_10655:
[----:B------:R-:W-:Y:S05]  /*86e0*/  BSYNC.RECONVERGENT B2 ;  /* 0x0000000000027941 */ /* 0x000fea0003800200 */
.L_x_10654:
        /* <DEDUP_REMOVED lines=16> */
.L_x_10643:
[----:B------:R-:W-:Y:S05]  /*87f0*/  BSYNC.RECONVERGENT B1 ;  /* 0x0000000000017941 */ /* 0x000fea0003800200 */
.L_x_10642:
        /* <DEDUP_REMOVED lines=92> */
[----:B-123--:R-:W-:Y:S05]  /*8dc0*/  CALL.REL.NOINC `($__internal_17_$__cuda_sm20_div_rn_f64_full) ;  /* 0x000000a800707944 */ /* 0x00efea0003c00000 */
[----:B------:R-:W-:Y:S01]  /*8dd0*/  MOV R12, R2 ;  /* 0x00000002000c7202 */ /* 0x000fe20000000f00 */
[----:B------:R-:W-:-:S07]  /*8de0*/  IMAD.MOV.U32 R13, RZ, RZ, R3 ;  /* 0x000000ffff0d7224 */ /* 0x000fce00078e0003 */
.L_x_10661:
[----:B------:R-:W-:Y:S05]  /*8df0*/  BSYNC.RECONVERGENT B2 ;  /* 0x0000000000027941 */ /* 0x000fea0003800200 */
.L_x_10660:
        /* <DEDUP_REMOVED lines=37> */
.L_x_10663:
[----:B------:R-:W-:Y:S05]  /*9050*/  BSYNC.RECONVERGENT B2 ;  /* 0x0000000000027941 */ /* 0x000fea0003800200 */
.L_x_10662:
        /* <DEDUP_REMOVED lines=17> */
.L_x_10659:
        /* <DEDUP_REMOVED lines=32> */
[----:B------:R-:W-:Y:S01]  /*9370*/  IMAD.MOV.U32 R12, RZ, RZ, R40 ;  /* 0x000000ffff0c7224 */ /* 0x000fe200078e0028 */
[----:B------:R-:W-:-:S07]  /*9380*/  MOV R13, R3 ;  /* 0x00000003000d7202 */ /* 0x000fce0000000f00 */
.L_x_10665:
[----:B------:R-:W-:Y:S05]  /*9390*/  BSYNC.RECONVERGENT B2 ;  /* 0x0000000000027941 */ /* 0x000fea0003800200 */
.L_x_10664:
[----:B------:R0:W0:Y:S01]  /*93a0*/  DADD R42, -RZ, |R18| ;  /* 0x00000000ff2a7229 */ /* 0x0000220000000512 */
[----:B------:R-:W-:Y:S02]  /*93b0*/  CS2R R2, SRZ ;  /* 0x0000000000027805 */ /* 0x000fe4000001ff00 */
[----:B0---4-:R-:W-:-:S07]  /*93c0*/  MOV R41, 0x93e0 ;  /* 0x000093e000297802 */ /* 0x011fce0000000f00 */
[----:B-123--:R-:W-:Y:S05]  /*93d0*/  CALL.REL.NOINC `($__internal_17_$__cuda_sm20_div_rn_f64_full) ;  /* 0x000000a000ec7944 */ /* 0x00efea0003c00000 */
[----:B------:R-:W-:Y:S02]  /*93e0*/  IMAD.MOV.U32 R14, RZ, RZ, R2 ;  /* 0x000000ffff0e7224 */ /* 0x000fe400078e0002 */
[----:B------:R-:W-:Y:S01]  /*93f0*/  IMAD.MOV.U32 R15, RZ, RZ, R3 ;  /* 0x000000ffff0f7224 */ /* 0x000fe200078e0003 */
[----:B------:R-:W-:Y:S06]  /*9400*/  BRA `(.L_x_10657) ;  /* 0x0000000400a87947 */ /* 0x000fec0003800000 */
.L_x_10658:
        /* <DEDUP_REMOVED lines=51> */
.L_x_10667:
[----:B------:R-:W-:Y:S05]  /*9740*/  BSYNC.RECONVERGENT B2 ;  /* 0x0000000000027941 */ /* 0x000fea0003800200 */
.L_x_10666:
        /* <DEDUP_REMOVED lines=37> */
.L_x_10669:
[----:B------:R-:W-:Y:S05]  /*99a0*/  BSYNC.RECONVERGENT B2 ;  /* 0x0000000000027941 */ /* 0x000fea0003800200 */
.L_x_10668:
        /* <DEDUP_REMOVED lines=16> */
.L_x_10657:
[----:B------:R-:W-:Y:S05]  /*9ab0*/  BSYNC.RECONVERGENT B1 ;  /* 0x0000000000017941 */ /* 0x000fea0003800200 */
.L_x_10656:
        /* <DEDUP_REMOVED lines=22> */
.L_x_10672:
[----:B------:R-:W-:-:S13]  /*9c20*/  ISETP.GE.U32.AND P0, PT, R47, R46, PT ;  /* 0x0000002e2f00720c */ /* 0x000fda0003f06070 */
[----:B------:R-:W-:Y:S05]  /*9c30*/  @P0 BRA `(.L_x_10674) ;  /* 0x0000000000300947 */ /* 0x000fea0003800000 */
[----:B01----:R-:W0:Y:S01]  /*9c40*/  LDC.64 R2, c[0x0][0x388] ;  /* 0x0000e200ff027b82 */ /* 0x003e220000000a00 */
[----:B------:R-:W-:Y:S02]  /*9c50*/  IMAD.IADD R17, R0, 0x1, R47 ;  /* 0x0000000100117824 */ /* 0x000fe400078e022f */
[----:B------:R-:W-:Y:S02]  /*9c60*/  VIADD R47, R47, 0x80 ;  /* 0x000000802f2f7836 */ /* 0x000fe40000000000 */
[----:B0-----:R-:W-:-:S05]  /*9c70*/  IMAD.WIDE.U32 R2, R17, 0x10, R2 ;  /* 0x0000001011027825 */ /* 0x001fca00078e0002 */
[----:B------:R1:W-:Y:S02]  /*9c80*/  STG.E.128 desc[UR4][R2.64], R32 ;  /* 0x0000002002007986 */ /* 0x0003e4000c101d04 */
.L_x_10673:
[----:B------:R-:W-:-:S13]  /*9c90*/  ISETP.GE.U32.AND P0, PT, R47, R46, PT ;  /* 0x0000002e2f00720c */ /* 0x000fda0003f06070 */
[----:B------:R-:W-:Y:S05]  /*9ca0*/  @P0 BRA `(.L_x_10675) ;  /* 0x0000000000340947 */ /* 0x000fea0003800000 */
[----:B01----:R-:W0:Y:S01]  /*9cb0*/  LDC.64 R2, c[0x0][0x388] ;  /* 0x0000e200ff027b82 */ /* 0x003e220000000a00 */
[----:B------:R-:W-:Y:S01]  /*9cc0*/  IADD3 R17, PT, PT, R0, R47, RZ ;  /* 0x0000002f00117210 */ /* 0x000fe20007ffe0ff */
[----:B------:R-:W-:-:S04]  /*9cd0*/  VIADD R47, R47, 0x80 ;  /* 0x000000802f2f7836 */ /* 0x000fc80000000000 */
[----:B0-----:R-:W-:-:S05]  /*9ce0*/  IMAD.WIDE.U32 R2, R17, 0x10, R2 ;  /* 0x0000001011027825 */ /* 0x001fca00078e0002 */
[----:B------:R0:W-:Y:S02]  /*9cf0*/  STG.E.128 desc[UR4][R2.64], R36 ;  /* 0x0000002402007986 */ /* 0x0001e4000c101d04 */
.L_x_10674:
        /* <DEDUP_REMOVED lines=8> */
.L_x_10675:
[----:B------:R-:W-:Y:S05]  /*9d80*/  BSYNC.RELIABLE B1 ;  /* 0x0000000000017941 */ /* 0x000fea0003800100 */
.L_x_10671:
[----:B------:R-:W-:-:S13]  /*9d90*/  ISETP.GE.U32.AND P0, PT, R47, R46, PT ;  /* 0x0000002e2f00720c */ /* 0x000fda0003f06070 */
[----:B01----:R-:W0:Y:S01]  /*9da0*/  @!P0 LDC.64 R2, c[0x0][0x388] ;  /* 0x0000e200ff028b82 */ /* 0x003e220000000a00 */
[----:B------:R-:W-:Y:S01]  /*9db0*/  @!P0 IADD3 R5, PT, PT, R0, R47, RZ ;  /* 0x0000002f00058210 */ /* 0x000fe20007ffe0ff */
[----:B------:R-:W-:-:S04]  /*9dc0*/  @!P0 VIADD R47, R47, 0x80 ;  /* 0x000000802f2f8836 */ /* 0x000fc80000000000 */
[----:B0-----:R-:W-:-:S05]  /*9dd0*/  @!P0 IMAD.WIDE.U32 R2, R5, 0x10, R2 ;  /* 0x0000001005028825 */ /* 0x001fca00078e0002 */
[----:B------:R0:W-:Y:S02]  /*9de0*/  @!P0 STG.E.128 desc[UR4][R2.64], R8 ;  /* 0x0000000802008986 */ /* 0x0001e4000c101d04 */
.L_x_10676:
[----:B------:R-:W-:Y:S05]  /*9df0*/  BSYNC.RECONVERGENT B0 ;  /* 0x0000000000007941 */ /* 0x000fea0003800200 */
.L_x_10670:
        /* <DEDUP_REMOVED lines=8> */
.L_x_10557:
        /* <DEDUP_REMOVED lines=71> */
[----:B-----5:R-:W-:Y:S05]  /*a2f0*/  CALL.REL.NOINC `($__internal_16_$__cuda_sm20_dblrcp_rn_slowpath_v3) ;  /* 0x0000008c00907944 */ /* 0x020fea0003c00000 */
[----:B------:R-:W-:Y:S01]  /*a300*/  IMAD.MOV.U32 R4, RZ, RZ, R40 ;  /* 0x000000ffff047224 */ /* 0x000fe200078e0028 */
[----:B------:R-:W-:-:S07]  /*a310*/  MOV R5, R3 ;  /* 0x0000000300057202 */ /* 0x000fce0000000f00 */
.L_x_10682:
[----:B------:R-:W-:Y:S05]  /*a320*/  BSYNC.RECONVERGENT B2 ;  /* 0x0000000000027941 */ /* 0x000fea0003800200 */
.L_x_10681:
[----:B------:R0:W1:Y:S01]  /*a330*/  DADD R42, -RZ, |R26| ;  /* 0x00000000ff2a7229 */ /* 0x000062000000051a */
[----:B------:R-:W-:Y:S02]  /*a340*/  CS2R R2, SRZ ;  /* 0x0000000000027805 */ /* 0x000fe4000001ff00 */
[----:B01----:R-:W-:-:S07]  /*a350*/  MOV R41, 0xa370 ;  /* 0x0000a37000297802 */ /* 0x003fce0000000f00 */
[----:B-----5:R-:W-:Y:S05]  /*a360*/  CALL.REL.NOINC `($__internal_17_$__cuda_sm20_div_rn_f64_full) ;  /* 0x0000009400087944 */ /* 0x020fea0003c00000 */
[----:B------:R-:W-:Y:S02]  /*a370*/  IMAD.MOV.U32 R6, RZ, RZ, R2 ;  /* 0x000000ffff067224 */ /* 0x000fe400078e0002 */
[----:B------:R-:W-:Y:S01]  /*a380*/  IMAD.MOV.U32 R7, RZ, RZ, R3 ;  /* 0x000000ffff077224 */ /* 0x000fe200078e0003 */
[----:B------:R-:W-:Y:S06]  /*a390*/  BRA `(.L_x_10678) ;  /* 0x0000000c00547947 */ /* 0x000fec0003800000 */
.L_x_10680:
        /* <DEDUP_REMOVED lines=48> */
[----:B-----5:R-:W-:Y:S05]  /*a6a0*/  CALL.REL.NOINC `($__internal_17_$__cuda_sm20_div_rn_f64_full) ;  /* 0x0000009000387944 */ /* 0x020fea0003c00000 */
[----:B------:R-:W-:Y:S01]  /*a6b0*/  MOV R4, R2 ;  /* 0x0000000200047202 */ /* 0x000fe20000000f00 */
[----:B------:R-:W-:-:S07]  /*a6c0*/  IMAD.MOV.U32 R5, RZ, RZ, R3 ;  /* 0x000000ffff057224 */ /* 0x000fce00078e0003 */
.L_x_10684:
[----:B------:R-:W-:Y:S05]  /*a6d0*/  BSYNC.RECONVERGENT B2 ;  /* 0x0000000000027941 */ /* 0x000fea0003800200 */
.L_x_10683:
        /* <DEDUP_REMOVED lines=36> */
[----:B------:R-:W-:-:S07]  /*a920*/  IMAD.MOV.U32 R41, RZ, RZ, R3 ;  /* 0x000000ffff297224 */ /* 0x000fce00078e0003 */
.L_x_10686:
[----:B------:R-:W-:Y:S05]  /*a930*/  BSYNC.RECONVERGENT B2 ;  /* 0x0000000000027941 */ /* 0x000fea0003800200 */
.L_x_10685:
        /* <DEDUP_REMOVED lines=17> */
.L_x_10679:
        /* <DEDUP_REMOVED lines=51> */
.L_x_10688:
[----:B------:R-:W-:Y:S05]  /*ad80*/  BSYNC.RECONVERGENT B2 ;  /* 0x0000000000027941 */ /* 0x000fea0003800200 */
.L_x_10687:
        /* <DEDUP_REMOVED lines=37> */
.L_x_10690:
[----:B------:R-:W-:Y:S05]  /*afe0*/  BSYNC.RECONVERGENT B2 ;  /* 0x0000000000027941 */ /* 0x000fea0003800200 */
.L_x_10689:
        /* <DEDUP_REMOVED lines=16> */
.L_x_10678:
[----:B------:R-:W-:Y:S05]  /*b0f0*/  BSYNC.RECONVERGENT B1 ;  /* 0x0000000000017941 */ /* 0x000fea0003800200 */
.L_x_10677:
        /* <DEDUP_REMOVED lines=84> */
[----:B-1---5:R-:W-:Y:S05]  /*b640*/  CALL.REL.NOINC `($__internal_17_$__cuda_sm20_div_rn_f64_full) ;  /* 0x0000008000507944 */ /* 0x022fea0003c00000 */
[----:B------:R-:W-:Y:S01]  /*b650*/  MOV R24, R2 ;  /* 0x0000000200187202 */ /* 0x000fe20000000f00 */
[----:B------:R-:W-:-:S07]  /*b660*/  IMAD.MOV.U32 R25, RZ, RZ, R3 ;  /* 0x000000ffff197224 */ /* 0x000fce00078e0003 */
.L_x_10696:
[----:B------:R-:W-:Y:S05]  /*b670*/  BSYNC.RECONVERGENT B2 ;  /* 0x0000000000027941 */ /* 0x000fea0003800200 */
.L_x_10695:
        /* <DEDUP_REMOVED lines=35> */
[----:B-1---5:R-:W-:Y:S05]  /*b8b0*/  CALL.REL.NOINC `($__internal_16_$__cuda_sm20_dblrcp_rn_slowpath_v3) ;  /* 0x0000007800207944 */ /* 0x022fea0003c00000 */
[----:B------:R-:W-:-:S07]  /*b8c0*/  IMAD.MOV.U32 R41, RZ, RZ, R3 ;  /* 0x000000ffff297224 */ /* 0x000fce00078e0003 */
.L_x_10698:
[----:B------:R-:W-:Y:S05]  /*b8d0*/  BSYNC.RECONVERGENT B2 ;  /* 0x0000000000027941 */ /* 0x000fea0003800200 */
.L_x_10697:
        /* <DEDUP_REMOVED lines=17> */
.L_x_10694:
        /* <DEDUP_REMOVED lines=32> */
[----:B------:R-:W-:Y:S01]  /*bbf0*/  IMAD.MOV.U32 R24, RZ, RZ, R40 ;  /* 0x000000ffff187224 */ /* 0x000fe200078e0028 */
[----:B------:R-:W-:-:S07]  /*bc00*/  MOV R25, R3 ;  /* 0x0000000300197202 */ /* 0x000fce0000000f00 */
.L_x_10700:
[----:B------:R-:W-:Y:S05]  /*bc10*/  BSYNC.RECONVERGENT B2 ;  /* 0x0000000000027941 */ /* 0x000fea0003800200 */
.L_x_10699:
[----:B------:R0:W2:Y:S01]  /*bc20*/  DADD R42, -RZ, |R30| ;  /* 0x00000000ff2a7229 */ /* 0x0000a2000000051e */
[----:B------:R-:W-:Y:S02]  /*bc30*/  CS2R R2, SRZ ;  /* 0x0000000000027805 */ /* 0x000fe4000001ff00 */
[----:B0-2---:R-:W-:-:S07]  /*bc40*/  MOV R41, 0xbc60 ;  /* 0x0000bc6000297802 */ /* 0x005fce0000000f00 */
[----:B-1---5:R-:W-:Y:S05]  /*bc50*/  CALL.REL.NOINC `($__internal_17_$__cuda_sm20_div_rn_f64_full) ;  /* 0x0000007800cc7944 */ /* 0x022fea0003c00000 */
[----:B------:R-:W-:Y:S02]  /*bc60*/  IMAD.MOV.U32 R26, RZ, RZ, R2 ;  /* 0x000000ffff1a7224 */ /* 0x000fe400078e0002 */
[----:B------:R-:W-:Y:S01]  /*bc70*/  IMAD.MOV.U32 R27, RZ, RZ, R3 ;  /* 0x000000ffff1b7224 */ /* 0x000fe200078e0003 */
[----:B------:R-:W-:Y:S06]  /*bc80*/  BRA `(.L_x_10692) ;  /* 0x0000000400a87947 */ /* 0x000fec0003800000 */
.L_x_10693:
        /* <DEDUP_REMOVED lines=51> */
.L_x_10702:
[----:B------:R-:W-:Y:S05]  /*bfc0*/  BSYNC.RECONVERGENT B2 ;  /* 0x0000000000027941 */ /* 0x000fea0003800200 */
.L_x_10701:
        /* <DEDUP_REMOVED lines=37> */
.L_x_10704:
[----:B------:R-:W-:Y:S05]  /*c220*/  BSYNC.RECONVERGENT B2 ;  /* 0x0000000000027941 */ /* 0x000fea0003800200 */
.L_x_10703:
        /* <DEDUP_REMOVED lines=16> */
.L_x_10692:
[----:B------:R-:W-:Y:S05]  /*c330*/  BSYNC.RECONVERGENT B1 ;  /* 0x0000000000017941 */ /* 0x000fea0003800200 */
.L_x_10691:
        /* <DEDUP_REMOVED lines=84> */
[----:B-12---:R-:W-:Y:S05]  /*c880*/  CALL.REL.NOINC `($__internal_17_$__cuda_sm20_div_rn_f64_full) ;  /* 0x0000006c00c07944 */ /* 0x006fea0003c00000 */
[----:B------:R-:W-:Y:S01]  /*c890*/  MOV R28, R2 ;  /* 0x00000002001c7202 */ /* 0x000fe20000000f00 */
[----:B------:R-:W-:-:S07]  /*c8a0*/  IMAD.MOV.U32 R29, RZ, RZ, R3 ;  /* 0x000000ffff1d7224 */ /* 0x000fce00078e0003 */
.L_x_10710:
[----:B------:R-:W-:Y:S05]  /*c8b0*/  BSYNC.RECONVERGENT B2 ;  /* 0x0000000000027941 */ /* 0x000fea0003800200 */
.L_x_10709:
        /* <DEDUP_REMOVED lines=36> */
[----:B------:R-:W-:-:S07]  /*cb00*/  IMAD.MOV.U32 R41, RZ, RZ, R3 ;  /* 0x000000ffff297224 */ /* 0x000fce00078e0003 */
.L_x_10712:
[----:B------:R-:W-:Y:S05]  /*cb10*/  BSYNC.RECONVERGENT B2 ;  /* 0x0000000000027941 */ /* 0x000fea0003800200 */
.L_x_10711:
        /* <DEDUP_REMOVED lines=17> */
.L_x_10708:
        /* <DEDUP_REMOVED lines=32> */
[----:B------:R-:W-:Y:S01]  /*ce30*/  IMAD.MOV.U32 R28, RZ, RZ, R40 ;  /* 0x000000ffff1c7224 */ /* 0x000fe200078e0028 */
[----:B------:R-:W-:-:S07]  /*ce40*/  MOV R29, R3 ;  /* 0x00000003001d7202 */ /* 0x000fce0000000f00 */
.L_x_10714:
[----:B------:R-:W-:Y:S05]  /*ce50*/  BSYNC.RECONVERGENT B2 ;  /* 0x0000000000027941 */ /* 0x000fea0003800200 */
.L_x_10713:
[----:B------:R0:W3:Y:S01]  /*ce60*/  DADD R42, -RZ, |R34| ;  /* 0x00000000ff2a7229 */ /* 0x0000e20000000522 */
[----:B------:R-:W-:Y:S02]  /*ce70*/  CS2R R2, SRZ ;  /* 0x0000000000027805 */ /* 0x000fe4000001ff00 */
[----:B0--3--:R-:W-:-:S07]  /*ce80*/  MOV R41, 0xcea0 ;  /* 0x0000cea000297802 */ /* 0x009fce0000000f00 */
[----:B-12---:R-:W-:Y:S05]  /*ce90*/  CALL.REL.NOINC `($__internal_17_$__cuda_sm20_div_rn_f64_full) ;  /* 0x00000068003c7944 */ /* 0x006fea0003c00000 */
[----:B------:R-:W-:Y:S02]  /*cea0*/  IMAD.MOV.U32 R30, RZ, RZ, R2 ;  /* 0x000000ffff1e7224 */ /* 0x000fe400078e0002 */
[----:B------:R-:W-:Y:S01]  /*ceb0*/  IMAD.MOV.U32 R31, RZ, RZ, R3 ;  /* 0x000000ffff1f7224 */ /* 0x000fe200078e0003 */
[----:B------:R-:W-:Y:S06]  /*cec0*/  BRA `(.L_x_10706) ;  /* 0x0000000400a87947 */ /* 0x000fec0003800000 */
.L_x_10707:
        /* <DEDUP_REMOVED lines=51> */
.L_x_10716:
[----:B------:R-:W-:Y:S05]  /*d200*/  BSYNC.RECONVERGENT B2 ;  /* 0x0000000000027941 */ /* 0x000fea0003800200 */
.L_x_10715:
        /* <DEDUP_REMOVED lines=37> */
.L_x_10718:
[----:B------:R-:W-:Y:S05]  /*d460*/  BSYNC.RECONVERGENT B2 ;  /* 0x0000000000027941 */ /* 0x000fea0003800200 */
.L_x_10717:
        /* <DEDUP_REMOVED lines=16> */
.L_x_10706:
[----:B------:R-:W-:Y:S05]  /*d570*/  BSYNC.RECONVERGENT B1 ;  /* 0x0000000000017941 */ /* 0x000fea0003800200 */
.L_x_10705:
        /* <DEDUP_REMOVED lines=87> */
.L_x_10724:
[----:B------:R-:W-:Y:S05]  /*daf0*/  BSYNC.RECONVERGENT B2 ;  /* 0x0000000000027941 */ /* 0x000fea0003800200 */
.L_x_10723:
        /* <DEDUP_REMOVED lines=37> */
.L_x_10726:
[----:B------:R-:W-:Y:S05]  /*dd50*/  BSYNC.RECONVERGENT B2 ;  /* 0x0000000000027941 */ /* 0x000fea0003800200 */
.L_x_10725:
        /* <DEDUP_REMOVED lines=17> */
.L_x_10722:
        /* <DEDUP_REMOVED lines=34> */
.L_x_10728:
[----:B------:R-:W-:Y:S05]  /*e090*/  BSYNC.RECONVERGENT B2 ;  /* 0x0000000000027941 */ /* 0x000fea0003800200 */
.L_x_10727:
[----:B------:R0:W3:Y:S01]  /*e0a0*/  DADD R42, -RZ, |R38| ;  /* 0x00000000ff2a7229 */ /* 0x0000e20000000526 */
[----:B------:R-:W-:Y:S02]  /*e0b0*/  CS2R R2, SRZ ;  /* 0x0000000000027805 */ /* 0x000fe4000001ff00 */
[----:B0--3--:R-:W-:-:S07]  /*e0c0*/  MOV R41, 0xe0e0 ;  /* 0x0000e0e000297802 */ /* 0x009fce0000000f00 */
[----:B-12---:R-:W-:Y:S05]  /*e0d0*/  CALL.REL.NOINC `($__internal_17_$__cuda_sm20_div_rn_f64_full) ;  /* 0x0000005400ac7944 */ /* 0x006fea0003c00000 */
[----:B------:R-:W-:Y:S02]  /*e0e0*/  IMAD.MOV.U32 R34, RZ, RZ, R2 ;  /* 0x000000ffff227224 */ /* 0x000fe400078e0002 */
[----:B------:R-:W-:Y:S01]  /*e0f0*/  IMAD.MOV.U32 R35, RZ, RZ, R3 ;  /* 0x000000ffff237224 */ /* 0x000fe200078e0003 */
[----:B------:R-:W-:Y:S06]  /*e100*/  BRA `(.L_x_10720) ;  /* 0x0000000400a87947 */ /* 0x000fec0003800000 */
.L_x_10721:
        /* <DEDUP_REMOVED lines=51> */
.L_x_10730:
[----:B------:R-:W-:Y:S05]  /*e440*/  BSYNC.RECONVERGENT B2 ;  /* 0x0000000000027941 */ /* 0x000fea0003800200 */
.L_x_10729:
        /* <DEDUP_REMOVED lines=37> */
.L_x_10732:
[----:B------:R-:W-:Y:S05]  /*e6a0*/  BSYNC.RECONVERGENT B2 ;  /* 0x0000000000027941 */ /* 0x000fea0003800200 */
.L_x_10731:
        /* <DEDUP_REMOVED lines=16> */
.L_x_10720:
[----:B------:R-:W-:Y:S05]  /*e7b0*/  BSYNC.RECONVERGENT B1 ;  /* 0x0000000000017941 */ /* 0x000fea0003800200 */
.L_x_10719:
        /* <DEDUP_REMOVED lines=87> */
.L_x_10738:
[----:B------:R-:W-:Y:S05]  /*ed30*/  BSYNC.RECONVERGENT B2 ;  /* 0x0000000000027941 */ /* 0x000fea0003800200 */
.L_x_10737:
        /* <DEDUP_REMOVED lines=37> */
.L_x_10740:
[----:B------:R-:W-:Y:S05]  /*ef90*/  BSYNC.RECONVERGENT B2 ;  /* 0x0000000000027941 */ /* 0x000fea0003800200 */
.L_x_10739:
        /* <DEDUP_REMOVED lines=17> */
.L_x_10736:
        /* <DEDUP_REMOVED lines=34> */
.L_x_10742:
[----:B------:R-:W-:Y:S05]  /*f2d0*/  BSYNC.RECONVERGENT B2 ;  /* 0x0000000000027941 */ /* 0x000fea0003800200 */
.L_x_10741:
[----:B------:R0:W3:Y:S01]  /*f2e0*/  DADD R42, -RZ, |R10| ;  /* 0x00000000ff2a7229 */ /* 0x0000e2000000050a */
[----:B------:R-:W-:Y:S02]  /*f2f0*/  CS2R R2, SRZ ;  /* 0x0000000000027805 */ /* 0x000fe4000001ff00 */
[----:B0--3--:R-:W-:-:S07]  /*f300*/  MOV R41, 0xf320 ;  /* 0x0000f32000297802 */ /* 0x009fce0000000f00 */
[----:B-12---:R-:W-:Y:S05]  /*f310*/  CALL.REL.NOINC `($__internal_17_$__cuda_sm20_div_rn_f64_full) ;  /* 0x00000044001c7944 */ /* 0x006fea0003c00000 */
[----:B------:R-:W-:Y:S02]  /*f320*/  IMAD.MOV.U32 R38, RZ, RZ, R2 ;  /* 0x000000ffff267224 */ /* 0x000fe400078e0002 */
[----:B------:R-:W-:Y:S01]  /*f330*/  IMAD.MOV.U32 R39, RZ, RZ, R3 ;  /* 0x000000ffff277224 */ /* 0x000fe200078e0003 */
[----:B------:R-:W-:Y:S06]  /*f340*/  BRA `(.L_x_10734) ;  /* 0x0000000400a87947 */ /* 0x000fec0003800000 */
.L_x_10735:
        /* <DEDUP_REMOVED lines=51> */
.L_x_10744:
[----:B------:R-:W-:Y:S05]  /*f680*/  BSYNC.RECONVERGENT B2 ;  /* 0x0000000000027941 */ /* 0x000fea0003800200 */
.L_x_10743:
        /* <DEDUP_REMOVED lines=37> */
.L_x_10746:
[----:B------:R-:W-:Y:S05]  /*f8e0*/  BSYNC.RECONVERGENT B2 ;  /* 0x0000000000027941 */ /* 0x000fea0003800200 */
.L_x_10745:
        /* <DEDUP_REMOVED lines=16> */
.L_x_10734:
[----:B------:R-:W-:Y:S05]  /*f9f0*/  BSYNC.RECONVERGENT B1 ;  /* 0x0000000000017941 */ /* 0x000fea0003800200 */
.L_x_10733:
        /* <DEDUP_REMOVED lines=87> */
.L_x_10752:
[----:B------:R-:W-:Y:S05]  /*ff70*/  BSYNC.RECONVERGENT B2 ;  /* 0x0000000000027941 */ /* 0x000fea0003800200 */
.L_x_10751:
        /* <DEDUP_REMOVED lines=37> */
.L_x_10754:
[----:B------:R-:W-:Y:S05]  /*101d0*/  BSYNC.RECONVERGENT B2 ;  /* 0x0000000000027941 */ /* 0x000fea0003800200 */
.L_x_10753:
        /* <DEDUP_REMOVED lines=17> */
.L_x_10750:
        /* <DEDUP_REMOVED lines=34> */
.L_x_10756:
[----:B------:R-:W-:Y:S05]  /*10510*/  BSYNC.RECONVERGENT B2 ;  /* 0x0000000000027941 */ /* 0x000fea0003800200 */
.L_x_10755:
[----:B------:R0:W3:Y:S01]  /*10520*/  DADD R42, -RZ, |R14| ;  /* 0x00000000ff2a7229 */ /* 0x0000e2000000050e */
[----:B------:R-:W-:Y:S02]  /*10530*/  CS2R R2, SRZ ;  /* 0x0000000000027805 */ /* 0x000fe4000001ff00 */
[----:B0--3--:R-:W-:-:S07]  /*10540*/  MOV R41, 0x10560 ;  /* 0x0001056000297802 */ /* 0x009fce0000000f00 */
[----:B-12---:R-:W-:Y:S05]  /*10550*/  CALL.REL.NOINC `($__internal_17_$__cuda_sm20_div_rn_f64_full) ;  /* 0x00000030008c7944 */ /* 0x006fea0003c00000 */
[----:B------:R-:W-:Y:S02]  /*10560*/  IMAD.MOV.U32 R10, RZ, RZ, R2 ;  /* 0x000000ffff0a7224 */ /* 0x000fe400078e0002 */
[----:B------:R-:W-:Y:S01]  /*10570*/  IMAD.MOV.U32 R11, RZ, RZ, R3 ;  /* 0x000000ffff0b7224 */ /* 0x000fe200078e0003 */
[----:B------:R-:W-:Y:S06]  /*10580*/  BRA `(.L_x_10748) ;  /* 0x0000000400a87947 */ /* 0x000fec0003800000 */
.L_x_10749:
        /* <DEDUP_REMOVED lines=51> */
.L_x_10758:
[----:B------:R-:W-:Y:S05]  /*108c0*/  BSYNC.RECONVERGENT B2 ;  /* 0x0000000000027941 */ /* 0x000fea0003800200 */
.L_x_10757:
        /* <DEDUP_REMOVED lines=37> */
.L_x_10760:
[----:B------:R-:W-:Y:S05]  /*10b20*/  BSYNC.RECONVERGENT B2 ;  /* 0x0000000000027941 */ /* 0x000fea0003800200 */
.L_x_10759:
        /* <DEDUP_REMOVED lines=16> */
.L_x_10748:
[----:B------:R-:W-:Y:S05]  /*10c30*/  BSYNC.RECONVERGENT B1 ;  /* 0x0000000000017941 */ /* 0x000fea0003800200 */
.L_x_10747:
        /* <DEDUP_REMOVED lines=87> */
.L_x_10766:
[----:B------:R-:W-:Y:S05]  /*111b0*/  BSYNC.RECONVERGENT B2 ;  /* 0x0000000000027941 */ /* 0x000fea0003800200 */
.L_x_10765:
        /* <DEDUP_REMOVED lines=37> */
.L_x_10768:
[----:B------:R-:W-:Y:S05]  /*11410*/  BSYNC.RECONVERGENT B2 ;  /* 0x0000000000027941 */ /* 0x000fea0003800200 */
.L_x_10767:
        /* <DEDUP_REMOVED lines=17> */
.L_x_10764:
        /* <DEDUP_REMOVED lines=34> */
.L_x_10770:
[----:B------:R-:W-:Y:S05]  /*11750*/  BSYNC.RECONVERGENT B2 ;  /* 0x0000000000027941 */ /* 0x000fea0003800200 */
.L_x_10769:
[----:B------:R0:W3:Y:S01]  /*11760*/  DADD R42, -RZ, |R18| ;  /* 0x00000000ff2a7229 */ /* 0x0000e20000000512 */
[----:B------:R-:W-:Y:S02]  /*11770*/  CS2R R2, SRZ ;  /* 0x0000000000027805 */ /* 0x000fe4000001ff00 */
[----:B0--3--:R-:W-:-:S07]  /*11780*/  MOV R41, 0x117a0 ;  /* 0x000117a000297802 */ /* 0x009fce0000000f00 */
[----:B-12---:R-:W-:Y:S05]  /*11790*/  CALL.REL.NOINC `($__internal_17_$__cuda_sm20_div_rn_f64_full) ;  /* 0x0000001c00fc7944 */ /* 0x006fea0003c00000 */
[----:B------:R-:W-:Y:S02]  /*117a0*/  IMAD.MOV.U32 R14, RZ, RZ, R2 ;  /* 0x000000ffff0e7224 */ /* 0x000fe400078e0002 */
[----:B------:R-:W-:Y:S01]  /*117b0*/  IMAD.MOV.U32 R15, RZ, RZ, R3 ;  /* 0x000000ffff0f7224 */ /* 0x000fe200078e0003 */
[----:B------:R-:W-:Y:S06]  /*117c0*/  BRA `(.L_x_10762) ;  /* 0x0000000400a87947 */ /* 0x000fec0003800000 */
.L_x_10763:
        /* <DEDUP_REMOVED lines=51> */
.L_x_10772:
[----:B------:R-:W-:Y:S05]  /*11b00*/  BSYNC.RECONVERGENT B2 ;  /* 0x0000000000027941 */ /* 0x000fea0003800200 */
.L_x_10771:
        /* <DEDUP_REMOVED lines=37> */
.L_x_10774:
[----:B------:R-:W-:Y:S05]  /*11d60*/  BSYNC.RECONVERGENT B2 ;  /* 0x0000000000027941 */ /* 0x000fea0003800200 */
.L_x_10773:
        /* <DEDUP_REMOVED lines=16> */
.L_x_10762:
[----:B------:R-:W-:Y:S05]  /*11e70*/  BSYNC.RECONVERGENT B1 ;  /* 0x0000000000017941 */ /* 0x000fea0003800200 */
.L_x_10761:
        /* <DEDUP_REMOVED lines=87> */
.L_x_10780:
[----:B------:R-:W-:Y:S05]  /*123f0*/  BSYNC.RECONVERGENT B2 ;  /* 0x0000000000027941 */ /* 0x000fea0003800200 */
.L_x_10779:
        /* <DEDUP_REMOVED lines=37> */
.L_x_10782:
[----:B------:R-:W-:Y:S05]  /*12650*/  BSYNC.RECONVERGENT B2 ;  /* 0x0000000000027941 */ /* 0x000fea0003800200 */
.L_x_10781:
        /* <DEDUP_REMOVED lines=17> */
.L_x_10778:
        /* <DEDUP_REMOVED lines=34> */
.L_x_10784:
[----:B------:R-:W-:Y:S05]  /*12990*/  BSYNC.RECONVERGENT B2 ;  /* 0x0000000000027941 */ /* 0x000fea0003800200 */
.L_x_10783:
[----:B------:R0:W3:Y:S01]  /*129a0*/  DADD R42, -RZ, |R22| ;  /* 0x00000000ff2a7229 */ /* 0x0000e20000000516 */
[----:B------:R-:W-:Y:S02]  /*129b0*/  CS2R R2, SRZ ;  /* 0x0000000000027805 */ /* 0x000fe4000001ff00 */
[----:B0--3--:R-:W-:-:S07]  /*129c0*/  MOV R41, 0x129e0 ;  /* 0x000129e000297802 */ /* 0x009fce0000000f00 */
[----:B-12---:R-:W-:Y:S05]  /*129d0*/  CALL.REL.NOINC `($__internal_17_$__cuda_sm20_div_rn_f64_full) ;  /* 0x0000000c006c7944 */ /* 0x006fea0003c00000 */
[----:B------:R-:W-:Y:S02]  /*129e0*/  IMAD.MOV.U32 R18, RZ, RZ, R2 ;  /* 0x000000ffff127224 */ /* 0x000fe400078e0002 */
[----:B------:R-:W-:Y:S01]  /*129f0*/  IMAD.MOV.U32 R19, RZ, RZ, R3 ;  /* 0x000000ffff137224 */ /* 0x000fe200078e0003 */
[----:B------:R-:W-:Y:S06]  /*12a00*/  BRA `(.L_x_10776) ;  /* 0x0000000400a87947 */ /* 0x000fec0003800000 */
.L_x_10777:
        /* <DEDUP_REMOVED lines=51> */
.L_x_10786:
[----:B------:R-:W-:Y:S05]  /*12d40*/  BSYNC.RECONVERGENT B2 ;  /* 0x0000000000027941 */ /* 0x000fea0003800200 */
.L_x_10785:
        /* <DEDUP_REMOVED lines=37> */
.L_x_10788:
[----:B------:R-:W-:Y:S05]  /*12fa0*/  BSYNC.RECONVERGENT B2 ;  /* 0x0000000000027941 */ /* 0x000fea0003800200 */
.L_x_10787:
        /* <DEDUP_REMOVED lines=16> */
.L_x_10776:
[----:B------:R-:W-:Y:S05]  /*130b0*/  BSYNC.RECONVERGENT B1 ;  /* 0x0000000000017941 */ /* 0x000fea0003800200 */
.L_x_10775:
        /* <DEDUP_REMOVED lines=8> */
        .weak           $__internal_16_$__cuda_sm20_dblrcp_rn_slowpath_v3
        .type           $__internal_16_$__cuda_sm20_dblrcp_rn_slowpath_v3,@function
        .size           $__internal_16_$__cuda_sm20_dblrcp_rn_slowpath_v3,($__internal_17_$__cuda_sm20_div_rn_f64_full - $__internal_16_$__cuda_sm20_dblrcp_rn_slowpath_v3)
$__internal_16_$__cuda_sm20_dblrcp_rn_slowpath_v3:
        /* <DEDUP_REMOVED lines=59> */
.L_x_10792:
        /* <DEDUP_REMOVED lines=34> */
.L_x_10790:
[----:B------:R-:W-:Y:S01]  /*13710*/  LOP3.LUT R45, R43, 0x80000, RZ, 0xfc, !PT ;  /* 0x000800002b2d7812 */ /* 0x000fe200078efcff */
[----:B------:R-:W-:-:S07]  /*13720*/  IMAD.MOV.U32 R44, RZ, RZ, R42 ;  /* 0x000000ffff2c7224 */ /* 0x000fce00078e002a */
.L_x_10791:
[----:B------:R-:W-:Y:S05]  /*13730*/  BSYNC.RECONVERGENT B0 ;  /* 0x0000000000007941 */ /* 0x000fea0003800200 */
.L_x_10789:
[----:B------:R-:W-:Y:S01]  /*13740*/  IMAD.MOV.U32 R42, RZ, RZ, R2 ;  /* 0x000000ffff2a7224 */ /* 0x000fe200078e0002 */
[----:B------:R-:W-:Y:S01]  /*13750*/  MOV R40, R44 ;  /* 0x0000002c00287202 */ /* 0x000fe20000000f00 */
[----:B------:R-:W-:Y:S02]  /*13760*/  IMAD.MOV.U32 R43, RZ, RZ, 0x0 ;  /* 0x00000000ff2b7424 */ /* 0x000fe400078e00ff */
[----:B------:R-:W-:Y:S02]  /*13770*/  IMAD.MOV.U32 R3, RZ, RZ, R45 ;  /* 0x000000ffff037224 */ /* 0x000fe400078e002d */
[----:B------:R-:W-:Y:S05]  /*13780*/  RET.REL.NODEC R42 `(_ZN2at6native29vectorized_elementwise_kernelILi4EZZZNS0_22reciprocal_kernel_cudaERNS_18TensorIteratorBaseEENKUlvE_clEvENKUlvE1_clEvEUlN3c107complexIdEEE_St5arrayIPcLm2EEEEviT0_T1_) ;  /* 0xfffffec82a1c7950 */ /* 0x000fea0003c3ffff */
        .weak           $__internal_17_$__cuda_sm20_div_rn_f64_full
        .type           $__internal_17_$__cuda_sm20_div_rn_f64_full,@function
        .size           $__internal_17_$__cuda_sm20_div_rn_f64_full,(.L_x_19050 - $__internal_17_$__cuda_sm20_div_rn_f64_full)
$__internal_17_$__cuda_sm20_div_rn_f64_full:
        /* <DEDUP_REMOVED lines=112> */
.L_x_10794:
        /* <DEDUP_REMOVED lines=17> */
.L_x_10797:
[----:B------:R-:W-:Y:S01]  /*13fa0*/  LOP3.LUT R2, R49, 0x80000, RZ, 0xfc, !PT ;  /* 0x0008000031027812 */ /* 0x000fe200078efcff */
[----:B------:R-:W-:-:S03]  /*13fb0*/  IMAD.MOV.U32 R56, RZ, RZ, R48 ;  /* 0x000000ffff387224 */ /* 0x000fc600078e0030 */
[----:B------:R-:W-:Y:S01]  /*13fc0*/  MOV R57, R2 ;  /* 0x0000000200397202 */ /* 0x000fe20000000f00 */
[----:B------:R-:W-:Y:S06]  /*13fd0*/  BRA `(.L_x_10795) ;  /* 0x00000000000c7947 */ /* 0x000fec0003800000 */
.L_x_10796:
[----:B------:R-:W-:Y:S01]  /*13fe0*/  LOP3.LUT R2, R51, 0x80000, RZ, 0xfc, !PT ;  /* 0x0008000033027812 */ /* 0x000fe200078efcff */
[----:B------:R-:W-:-:S04]  /*13ff0*/  IMAD.MOV.U32 R56, RZ, RZ, R50 ;  /* 0x000000ffff387224 */ /* 0x000fc800078e0032 */
[----:B------:R-:W-:-:S07]  /*14000*/  IMAD.MOV.U32 R57, RZ, RZ, R2 ;  /* 0x000000ffff397224 */ /* 0x000fce00078e0002 */
.L_x_10795:
[----:B------:R-:W-:Y:S05]  /*14010*/  BSYNC.RECONVERGENT B0 ;  /* 0x0000000000007941 */ /* 0x000fea0003800200 */
.L_x_10793:
[----:B------:R-:W-:Y:S01]  /*14020*/  IMAD.MOV.U32 R40, RZ, RZ, R41 ;  /* 0x000000ffff287224 */ /* 0x000fe200078e0029 */
[----:B------:R-:W-:Y:S01]  /*14030*/  MOV R3, R57 ;  /* 0x0000003900037202 */ /* 0x000fe20000000f00 */
[----:B------:R-:W-:Y:S02]  /*14040*/  IMAD.MOV.U32 R41, RZ, RZ, 0x0 ;  /* 0x00000000ff297424 */ /* 0x000fe400078e00ff */
[----:B------:R-:W-:Y:S02]  /*14050*/  IMAD.MOV.U32 R2, RZ, RZ, R56 ;  /* 0x000000ffff027224 */ /* 0x000fe400078e0038 */
[----:B------:R-:W-:Y:S05]  /*14060*/  RET.REL.NODEC R40 `(_ZN2at6native29vectorized_elementwise_kernelILi4EZZZNS0_22reciprocal_kernel_cudaERNS_18TensorIteratorBaseEENKUlvE_clEvENKUlvE1_clEvEUlN3c107complexIdEEE_St5arrayIPcLm2EEEEviT0_T1_) ;  /* 0xfffffebc28e47950 */ /* 0x000fea0003c3ffff */
.L_x_10798:
        /* <DEDUP_REMOVED lines=9> */
.L_x_19050:


//--------------------- .text._ZN2at6native29vectorized_elementwise_kernelILi8EZZZNS0_22reciprocal_kernel_cudaERNS_18TensorIteratorBaseEENKUlvE_clEvENKUlvE1_clEvEUlN3c107complexIdEEE_St5arrayIPcLm2EEEEviT0_T1_ --------------------------
	.section	.text._ZN2at6native29vectorized_elementwise_kernelILi8EZZZNS0_22reciprocal_kernel_cudaERNS_18TensorIteratorBaseEENKUlvE_clEvENKUlvE1_clEvEUlN3c107complexIdEEE_St5arrayIPcLm2EEEEviT0_T1_,"ax",@progbits
	.align	128
        .global         _ZN2at6native29vectorized_elementwise_kernelILi8EZZZNS0_22reciprocal_kernel_cudaERNS_18TensorIteratorBaseEENKUlvE_clEvENKUlvE1_clEvEUlN3c107complexIdEEE_St5arrayIPcLm2EEEEviT0_T1_
        .type           _ZN2at6native29vectorized_elementwise_kernelILi8EZZZNS0_22reciprocal_kernel_cudaERNS_18TensorIteratorBaseEENKUlvE_clEvENKUlvE1_clEvEUlN3c107complexIdEEE_St5arrayIPcLm2EEEEviT0_T1_,@function
        .size           _ZN2at6native29vectorized_elementwise_kernelILi8EZZZNS0_22reciprocal_kernel_cudaERNS_18TensorIteratorBaseEENKUlvE_clEvENKUlvE1_clEvEUlN3c107complexIdEEE_St5arrayIPcLm2EEEEviT0_T1_,(.L_x_19168 - _ZN2at6native29vectorized_elementwise_kernelILi8EZZZNS0_22reciprocal_kernel_cudaERNS_18TensorIteratorBaseEENKUlvE_clEvENKUlvE1_clEvEUlN3c107complexIdEEE_St5arrayIPcLm2EEEEviT0_T1_)
        .other          _ZN2at6native29vectorized_elementwise_kernelILi8EZZZNS0_22reciprocal_kernel_cudaERNS_18TensorIteratorBaseEENKUlvE_clEvENKUlvE1_clEvEUlN3c107complexIdEEE_St5arrayIPcLm2EEEEviT0_T1_,@"STO_CUDA_ENTRY STV_DEFAULT"
_ZN2at6native29vectorized_elementwise_kernelILi8EZZZNS0_22reciprocal_kernel_cudaERNS_18TensorIteratorBaseEENKUlvE_clEvENKUlvE1_clEvEUlN3c107complexIdEEE_St5arrayIPcLm2EEEEviT0_T1_:
.text._ZN2at6native29vectorized_elementwise_kernelILi8EZZZNS0_22reciprocal_kernel_cudaERNS_18TensorIteratorBaseEENKUlvE_clEvENKUlvE1_clEvEUlN3c107complexIdEEE_St5arrayIPcLm2EEEEviT0_T1_:
[----:B------:R-:W-:Y:S01]  /*0000*/  LDC R1, c[0x0][0x37c] ;  /* 0x0000df00ff017b82 */ /* 0x000fe20000000800 */
[----:B------:R-:W-:Y:S05]  /*0010*/  EXIT ;  /* 0x000000000000794d */ /* 0x000fea0003800000 */
.L_x_10799:
        /* <DEDUP_REMOVED lines=14> */
.L_x_19168:


//--------------------- .text._ZN2at6native18elementwise_kernelILi128ELi4EZNS0_15gpu_kernel_implIZZZNS0_22reciprocal_kernel_cudaERNS_18TensorIteratorBaseEENKUlvE_clEvENKUlvE0_clEvEUlfE_EEvS4_RKT_EUliE_EEviT1_ --------------------------
	.section	.text._ZN2at6native18elementwise_kernelILi128ELi4EZNS0_15gpu_kernel_implIZZZNS0_22reciprocal_kernel_cudaERNS_18TensorIteratorBaseEENKUlvE_clEvENKUlvE0_clEvEUlfE_EEvS4_RKT_EUliE_EEviT1_,"ax",@progbits
	.align	128
        .global         _ZN2at6native18elementwise_kernelILi128ELi4EZNS0_15gpu_kernel_implIZZZNS0_22reciprocal_kernel_cudaERNS_18TensorIteratorBaseEENKUlvE_clEvENKUlvE0_clEvEUlfE_EEvS4_RKT_EUliE_EEviT1_
        .type           _ZN2at6native18elementwise_kernelILi128ELi4EZNS0_15gpu_kernel_implIZZZNS0_22reciprocal_kernel_cudaERNS_18TensorIteratorBaseEENKUlvE_clEvENKUlvE0_clEvEUlfE_EEvS4_RKT_EUliE_EEviT1_,@function
        .size           _ZN2at6native18elementwise_kernelILi128ELi4EZNS0_15gpu_kernel_implIZZZNS0_22reciprocal_kernel_cudaERNS_18TensorIteratorBaseEENKUlvE_clEvENKUlvE0_clEvEUlfE_EEvS4_RKT_EUliE_EEviT1_,(.L_x_19169 - _ZN2at6native18elementwise_kernelILi128ELi4EZNS0_15gpu_kernel_implIZZZNS0_22reciprocal_kernel_cudaERNS_18TensorIteratorBaseEENKUlvE_clEvENKUlvE0_clEvEUlfE_EEvS4_RKT_EUliE_EEviT1_)
        .other          _ZN2at6native18elementwise_kernelILi128ELi4EZNS0_15gpu_kernel_implIZZZNS0_22reciprocal_kernel_cudaERNS_18TensorIteratorBaseEENKUlvE_clEvENKUlvE0_clEvEUlfE_EEvS4_RKT_EUliE_EEviT1_,@"STO_CUDA_ENTRY STV_DEFAULT"
_ZN2at6native18elementwise_kernelILi128ELi4EZNS0_15gpu_kernel_implIZZZNS0_22reciprocal_kernel_cudaERNS_18TensorIteratorBaseEENKUlvE_clEvENKUlvE0_clEvEUlfE_EEvS4_RKT_EUliE_EEviT1_:
.text._ZN2at6native18elementwise_kernelILi128ELi4EZNS0_15gpu_kernel_implIZZZNS0_22reciprocal_kernel_cudaERNS_18TensorIteratorBaseEENKUlvE_clEvENKUlvE0_clEvEUlfE_EEvS4_RKT_EUliE_EEviT1_:
        /* <DEDUP_REMOVED lines=319> */
.L_x_10802:
        /* <DEDUP_REMOVED lines=18> */
.L_x_10807:
[----:B------:R-:W2:Y:S02]  /*1510*/  LDG.E.U8 R2, desc[UR36][R2.64] ;  /* 0x0000002402027981 */ /* 0x000ea4000c1e1100 */
[----:B--2---:R-:W-:Y:S01]  /*1520*/  I2FP.F32.U32 R4, R2 ;  /* 0x0000000200047245 */ /* 0x004fe20000201000 */
[----:B------:R-:W-:Y:S06]  /*1530*/  BRA `(.L_x_10809) ;  /* 0x0000000c00447947 */ /* 0x000fec0003800000 */
.L_x_10806:
        /* <DEDUP_REMOVED lines=9> */
.L_x_10811:
[----:B------:R-:W2:Y:S02]  /*15d0*/  LDG.E R2, desc[UR36][R2.64] ;  /* 0x0000002402027981 */ /* 0x000ea4000c1e1900 */
[----:B--2---:R-:W-:Y:S01]  /*15e0*/  I2FP.F32.S32 R4, R2 ;  /* 0x0000000200047245 */ /* 0x004fe20000201400 */
[----:B------:R-:W-:Y:S06]  /*15f0*/  BRA `(.L_x_10809) ;  /* 0x0000000c00147947 */ /* 0x000fec0003800000 */
.L_x_10810:
[----:B------:R-:W2:Y:S02]  /*1600*/  LDG.E.U16 R2, desc[UR36][R2.64] ;  /* 0x0000002402027981 */ /* 0x000ea4000c1e1500 */
[----:B--2---:R2:W3:Y:S01]  /*1610*/  I2F.S16 R4, R2 ;  /* 0x0000000200047306 */ /* 0x0044e20000101400 */
[----:B------:R-:W-:Y:S05]  /*1620*/  BRA `(.L_x_10809) ;  /* 0x0000000c00087947 */ /* 0x000fea0003800000 */
.L_x_10805:
        /* <DEDUP_REMOVED lines=8> */
.L_x_10813:
[----:B------:R-:W2:Y:S02]  /*16b0*/  LDG.E.U16 R2, desc[UR36][R2.64] ;  /* 0x0000002402027981 */ /* 0x000ea4000c1e1500 */
[----:B--2---:R-:W-:Y:S01]  /*16c0*/  HADD2.F32 R4, -RZ, R2.H0_H0 ;  /* 0x20000002ff047230 */ /* 0x004fe20000004100 */
[----:B------:R-:W-:Y:S06]  /*16d0*/  BRA `(.L_x_10809) ;  /* 0x0000000800dc7947 */ /* 0x000fec0003800000 */
.L_x_10812:
        /* <DEDUP_REMOVED lines=8> */
.L_x_10815:
[----:B------:R-:W2:Y:S02]  /*1760*/  LDG.E.U16 R2, desc[UR36][R2.64] ;  /* 0x0000002402027981 */ /* 0x000ea4000c1e1500 */
[----:B--2---:R-:W-:Y:S01]  /*1770*/  HADD2.F32 R4, -RZ, R2.H0_H0 ;  /* 0x20000002ff047230 */ /* 0x004fe20000004100 */
[----:B------:R-:W-:Y:S06]  /*1780*/  BRA `(.L_x_10809) ;  /* 0x0000000800b07947 */ /* 0x000fec0003800000 */
.L_x_10814:
        /* <DEDUP_REMOVED lines=11> */
.L_x_10804:
        /* <DEDUP_REMOVED lines=12> */
.L_x_10818:
        /* <DEDUP_REMOVED lines=11> */
.L_x_10817:
        /* <DEDUP_REMOVED lines=25> */
.L_x_10820:
        /* <DEDUP_REMOVED lines=12> */
.L_x_10819:
[----:B------:R-:W2:Y:S02]  /*1c00*/  LDG.E.U16 R2, desc[UR36][R2.64] ;  /* 0x0000002402027981 */ /* 0x000ea4000c1e1500 */
[----:B--2---:R-:W-:Y:S01]  /*1c10*/  SHF.L.U32 R4, R2, 0x10, RZ ;  /* 0x0000001002047819 */ /* 0x004fe200000006ff */
[----:B------:R-:W-:Y:S06]  /*1c20*/  BRA `(.L_x_10809) ;  /* 0x0000000400887947 */ /* 0x000fec0003800000 */
.L_x_10816:
        /* <DEDUP_REMOVED lines=11> */
.L_x_10823:
        /* <DEDUP_REMOVED lines=20> */
.L_x_10825:
[----:B------:R-:W-:Y:S05]  /*1e20*/  BSYNC.RECONVERGENT B0 ;  /* 0x0000000000007941 */ /* 0x000fea0003800200 */
.L_x_10824:
[----:B------:R-:W-:Y:S01]  /*1e30*/  IMAD.SHL.U32 R0, R0, 0x100000, RZ ;  /* 0x0010000000007824 */ /* 0x000fe200078e00ff */
[----:B------:R-:W-:-:S04]  /*1e40*/  LEA R2, R2, 0x3b800000, 0x17 ;  /* 0x3b80000002027811 */ /* 0x000fc800078eb8ff */
[----:B------:R-:W-:Y:S01]  /*1e50*/  LOP3.LUT R4, R2, R0, R7, 0xfe, !PT ;  /* 0x0000000002047212 */ /* 0x000fe200078efe07 */
[----:B------:R-:W-:Y:S06]  /*1e60*/  BRA `(.L_x_10809) ;  /* 0x0000000000f87947 */ /* 0x000fec0003800000 */
.L_x_10822:
        /* <DEDUP_REMOVED lines=20> */
.L_x_10827:
[----:B------:R-:W-:Y:S05]  /*1fb0*/  BSYNC.RECONVERGENT B0 ;  /* 0x0000000000007941 */ /* 0x000fea0003800200 */
.L_x_10826:
[----:B------:R-:W-:Y:S01]  /*1fc0*/  IMAD.SHL.U32 R0, R0, 0x200000, RZ ;  /* 0x0020000000007824 */ /* 0x000fe200078e00ff */
[----:B------:R-:W-:-:S04]  /*1fd0*/  LEA R2, R2, 0x37800000, 0x17 ;  /* 0x3780000002027811 */ /* 0x000fc800078eb8ff */
[----:B------:R-:W-:Y:S01]  /*1fe0*/  LOP3.LUT R4, R2, R0, R7, 0xfe, !PT ;  /* 0x0000000002047212 */ /* 0x000fe200078efe07 */
[----:B------:R-:W-:Y:S06]  /*1ff0*/  BRA `(.L_x_10809) ;  /* 0x0000000000947947 */ /* 0x000fec0003800000 */
.L_x_10821:
[----:B------:R-:W-:-:S09]  /*2000*/  UISETP.NE.AND UP0, UPT, UR4, 0x1c, UPT ;  /* 0x0000001c0400788c */ /* 0x000fd2000bf05270 */
[----:B------:R-:W-:Y:S05]  /*2010*/  BRA.U !UP0, `(.L_x_10828) ;  /* 0x0000000108847547 */ /* 0x000fea000b800000 */
[----:B------:R-:W-:-:S09]  /*2020*/  UISETP.NE.AND UP0, UPT, UR4, 0x1d, UPT ;  /* 0x0000001d0400788c */ /* 0x000fd2000bf05270 */
[----:B------:R-:W-:Y:S05]  /*2030*/  BRA.U !UP0, `(.L_x_10829) ;  /* 0x0000000108707547 */ /* 0x000fea000b800000 */
[----:B------:R-:W-:-:S09]  /*2040*/  UISETP.NE.AND UP0, UPT, UR4, 0x2c, UPT ;  /* 0x0000002c0400788c */ /* 0x000fd2000bf05270 */
[----:B------:R-:W-:Y:S05]  /*2050*/  BRA.U !UP0, `(.L_x_10830) ;  /* 0x0000000108487547 */ /* 0x000fea000b800000 */
.L_x_10808:
        /* <DEDUP_REMOVED lines=16> */
.L_x_10831:
[----:B------:R-:W-:Y:S01]  /*2160*/  IMAD.MOV.U32 R4, RZ, RZ, RZ ;  /* 0x000000ffff047224 */ /* 0x000fe200078e00ff */
[----:B------:R-:W-:Y:S06]  /*2170*/  BRA `(.L_x_10809) ;  /* 0x0000000000347947 */ /* 0x000fec0003800000 */
.L_x_10830:
        /* <DEDUP_REMOVED lines=8> */
.L_x_10829:
[----:B------:R-:W2:Y:S02]  /*2200*/  LDG.E.64 R2, desc[UR36][R2.64] ;  /* 0x0000002402027981 */ /* 0x000ea4000c1e1b00 */
[----:B--2---:R0:W1:Y:S02]  /*2210*/  I2F.U64 R4, R2 ;  /* 0x0000000200047312 */ /* 0x0040640000301000 */
[----:B01----:R-:W-:Y:S05]  /*2220*/  BRA `(.L_x_10809) ;  /* 0x0000000000087947 */ /* 0x003fea0003800000 */
.L_x_10828:
[----:B------:R-:W2:Y:S02]  /*2230*/  LDG.E R2, desc[UR36][R2.64] ;  /* 0x0000002402027981 */ /* 0x000ea4000c1e1900 */
[----:B--2---:R-:W-:-:S07]  /*2240*/  I2FP.F32.U32 R4, R2 ;  /* 0x0000000200047245 */ /* 0x004fce0000201000 */
.L_x_10809:
[----:B------:R-:W-:Y:S05]  /*2250*/  BSYNC.RECONVERGENT B6 ;  /* 0x0000000000067941 */ /* 0x000fea0003800200 */
.L_x_10803:
[----:B------:R-:W1:Y:S01]  /*2260*/  LDCU.64 UR6, c[0x0][0x580] ;  /* 0x0000b000ff0677ac */ /* 0x000e620008000a00 */
[----:B0--3-5:R-:W0:Y:S01]  /*2270*/  MUFU.RCP R4, R4 ;  /* 0x0000000400047308 */ /* 0x029e220000001000 */
[----:B------:R-:W-:-:S04]  /*2280*/  UPRMT UR4, UR42, 0x9910, URZ ;  /* 0x000099102a047896 */ /* 0x000fc800080000ff */
[----:B------:R-:W-:Y:S01]  /*2290*/  UISETP.GT.AND UP0, UPT, UR4, 0x9, UPT ;  /* 0x000000090400788c */ /* 0x000fe2000bf04270 */
[----:B-12-4-:R-:W-:-:S04]  /*22a0*/  IADD3 R2, P0, PT, R16, UR6, RZ ;  /* 0x0000000610027c10 */ /* 0x016fc8000ff1e0ff */
[----:B------:R-:W-:-:S04]  /*22b0*/  IADD3.X R3, PT, PT, RZ, UR7, RZ, P0, !PT ;  /* 0x00000007ff037c10 */ /* 0x000fc800087fe4ff */
        /* <DEDUP_REMOVED lines=12> */
.L_x_10835:
[----:B------:R-:W0:Y:S02]  /*2380*/  F2I.S64.TRUNC R4, R4 ;  /* 0x0000000400047311 */ /* 0x000e24000020d900 */
[----:B0-----:R-:W-:-:S05]  /*2390*/  IMAD.MOV.U32 R7, RZ, RZ, R4 ;  /* 0x000000ffff077224 */ /* 0x001fca00078e0004 */
[----:B------:R0:W-:Y:S01]  /*23a0*/  STG.E.U8 desc[UR36][R2.64], R7 ;  /* 0x0000000702007986 */ /* 0x0001e2000c101124 */
[----:B------:R-:W-:Y:S05]  /*23b0*/  BRA `(.L_x_10837) ;  /* 0x0000000c002c7947 */ /* 0x000fea0003800000 */
.L_x_10834:
        /* <DEDUP_REMOVED lines=9> */
.L_x_10839:
[----:B------:R-:W0:Y:S02]  /*2450*/  F2I.FTZ.TRUNC.NTZ R5, R4 ;  /* 0x0000000400057305 */ /* 0x000e24000021f100 */
[----:B0-----:R0:W-:Y:S01]  /*2460*/  STG.E desc[UR36][R2.64], R5 ;  /* 0x0000000502007986 */ /* 0x0011e2000c101924 */
[----:B------:R-:W-:Y:S05]  /*2470*/  BRA `(.L_x_10837) ;  /* 0x0000000800fc7947 */ /* 0x000fea0003800000 */
.L_x_10838:
[----:B------:R-:W0:Y:S02]  /*2480*/  F2I.FTZ.TRUNC.NTZ R5, R4 ;  /* 0x0000000400057305 */ /* 0x000e24000021f100 */
[----:B0-----:R0:W-:Y:S01]  /*2490*/  STG.E.U16 desc[UR36][R2.64], R5 ;  /* 0x0000000502007986 */ /* 0x0011e2000c101524 */
[----:B------:R-:W-:Y:S05]  /*24a0*/  BRA `(.L_x_10837) ;  /* 0x0000000800f07947 */ /* 0x000fea0003800000 */
.L_x_10833:
        /* <DEDUP_REMOVED lines=8> */
.L_x_10841:
[----:B------:R-:W-:-:S05]  /*2530*/  F2FP.F16.F32.PACK_AB R4, RZ, R4 ;  /* 0x00000004ff04723e */ /* 0x000fca00000000ff */
[----:B------:R0:W-:Y:S01]  /*2540*/  STG.E.U16 desc[UR36][R2.64], R4 ;  /* 0x0000000402007986 */ /* 0x0001e2000c101524 */
[----:B------:R-:W-:Y:S05]  /*2550*/  BRA `(.L_x_10837) ;  /* 0x0000000800c47947 */ /* 0x000fea0003800000 */
.L_x_10840:
        /* <DEDUP_REMOVED lines=9> */
.L_x_10843:
[----:B------:R-:W-:-:S04]  /*25f0*/  F2FP.F16.F32.PACK_AB R5, RZ, R4 ;  /* 0x00000004ff05723e */ /* 0x000fc800000000ff */
[----:B------:R-:W-:-:S05]  /*2600*/  PRMT R5, R5, 0x5410, RZ ;  /* 0x0000541005057816 */ /* 0x000fca00000000ff */
[----:B------:R0:W-:Y:S01]  /*2610*/  STG.E desc[UR36][R2.64], R5 ;  /* 0x0000000502007986 */ /* 0x0001e2000c101924 */
[----:B------:R-:W-:Y:S05]  /*2620*/  BRA `(.L_x_10837) ;  /* 0x0000000800907947 */ /* 0x000fea0003800000 */
.L_x_10842:
[----:B------:R-:W-:-:S06]  /*2630*/  FMUL.FTZ R4, R4, 1 ;  /* 0x3f80000004047820 */ /* 0x000fcc0000410000 */
[----:B------:R-:W0:Y:S02]  /*2640*/  F2F.F64.F32 R4, R4 ;  /* 0x0000000400047310 */ /* 0x000e240000201800 */
[----:B0-----:R0:W-:Y:S01]  /*2650*/  STG.E.64 desc[UR36][R2.64], R4 ;  /* 0x0000000402007986 */ /* 0x0011e2000c101b24 */
[----:B------:R-:W-:Y:S05]  /*2660*/  BRA `(.L_x_10837) ;  /* 0x0000000800807947 */ /* 0x000fea0003800000 */
.L_x_10832:
        /* <DEDUP_REMOVED lines=12> */
.L_x_10846:
[----:B------:R-:W-:Y:S01]  /*2730*/  FMUL.FTZ R4, R4, 1 ;  /* 0x3f80000004047820 */ /* 0x000fe20000410000 */
[----:B------:R-:W-:-:S05]  /*2740*/  CS2R R6, SRZ ;  /* 0x0000000000067805 */ /* 0x000fca000001ff00 */
[----:B------:R-:W0:Y:S02]  /*2750*/  F2F.F64.F32 R4, R4 ;  /* 0x0000000400047310 */ /* 0x000e240000201800 */
[----:B0-----:R0:W-:Y:S01]  /*2760*/  STG.E.128 desc[UR36][R2.64], R4 ;  /* 0x0000000402007986 */ /* 0x0011e2000c101d24 */
[----:B------:R-:W-:Y:S05]  /*2770*/  BRA `(.L_x_10837) ;  /* 0x00000008003c7947 */ /* 0x000fea0003800000 */
.L_x_10845:
        /* <DEDUP_REMOVED lines=18> */
.L_x_10850:
[----:B------:R-:W-:Y:S05]  /*28a0*/  BSYNC.RECONVERGENT B0 ;  /* 0x0000000000007941 */ /* 0x000fea0003800200 */
.L_x_10849:
[----:B------:R-:W-:-:S05]  /*28b0*/  LOP3.LUT R7, R0, 0x80, R7, 0xf8, !PT ;  /* 0x0000008000077812 */ /* 0x000fca00078ef807 */
[----:B------:R0:W-:Y:S01]  /*28c0*/  STG.E.U8 desc[UR36][R2.64], R7 ;  /* 0x0000000702007986 */ /* 0x0001e2000c101124 */
[----:B------:R-:W-:Y:S05]  /*28d0*/  BRA `(.L_x_10837) ;  /* 0x0000000400e47947 */ /* 0x000fea0003800000 */
.L_x_10848:
        /* <DEDUP_REMOVED lines=14> */
.L_x_10852:
[----:B------:R-:W-:Y:S05]  /*29c0*/  BSYNC.RECONVERGENT B0 ;  /* 0x0000000000007941 */ /* 0x000fea0003800200 */
.L_x_10851:
[----:B------:R-:W-:-:S05]  /*29d0*/  LOP3.LUT R5, R0, 0x80, R7, 0xf8, !PT ;  /* 0x0000008000057812 */ /* 0x000fca00078ef807 */
[----:B------:R0:W-:Y:S01]  /*29e0*/  STG.E.U8 desc[UR36][R2.64], R5 ;  /* 0x0000000502007986 */ /* 0x0001e2000c101124 */
[----:B------:R-:W-:Y:S05]  /*29f0*/  BRA `(.L_x_10837) ;  /* 0x00000004009c7947 */ /* 0x000fea0003800000 */
.L_x_10847:
[----:B------:R-:W-:-:S05]  /*2a00*/  F2FP.BF16.F32.PACK_AB R4, RZ, R4 ;  /* 0x00000004ff04723e */ /* 0x000fca00000010ff */
[----:B------:R0:W-:Y:S01]  /*2a10*/  STG.E.U16 desc[UR36][R2.64], R4 ;  /* 0x0000000402007986 */ /* 0x0001e2000c101524 */
[----:B------:R-:W-:Y:S05]  /*2a20*/  BRA `(.L_x_10837) ;  /* 0x0000000400907947 */ /* 0x000fea0003800000 */
.L_x_10844:
        /* <DEDUP_REMOVED lines=11> */
.L_x_10855:
        /* <DEDUP_REMOVED lines=12> */
.L_x_10858:
[----:B------:R-:W-:-:S04]  /*2ba0*/  SHF.R.U32.HI R0, RZ, 0x14, R4 ;  /* 0x00000014ff007819 */ /* 0x000fc80000011604 */
[----:B------:R-:W-:-:S04]  /*2bb0*/  LOP3.LUT R5, R0, 0x1, RZ, 0xc0, !PT ;  /* 0x0000000100057812 */ /* 0x000fc800078ec0ff */
[----:B------:R-:W-:-:S04]  /*2bc0*/  IADD3 R0, PT, PT, R4, 0x487ffff, R5 ;  /* 0x0487ffff04007810 */ /* 0x000fc80007ffe005 */
[----:B------:R-:W-:-:S04]  /*2bd0*/  SHF.R.U32.HI R0, RZ, 0x14, R0 ;  /* 0x00000014ff007819 */ /* 0x000fc80000011600 */
[----:B------:R-:W-:-:S07]  /*2be0*/  LOP3.LUT R5, R0, 0xff, RZ, 0xc0, !PT ;  /* 0x000000ff00057812 */ /* 0x000fce00078ec0ff */
.L_x_10859:
[----:B------:R-:W-:-:S04]  /*2bf0*/  SHF.R.U32.HI R4, RZ, 0x18, R4 ;  /* 0x00000018ff047819 */ /* 0x000fc80000011604 */
[----:B------:R-:W-:-:S04]  /*2c00*/  LOP3.LUT R5, R5, 0x80, R4, 0xf8, !PT ;  /* 0x0000008005057812 */ /* 0x000fc800078ef804 */
[----:B------:R-:W-:-:S07]  /*2c10*/  PRMT R0, R5, 0x7610, R0 ;  /* 0x0000761005007816 */ /* 0x000fce0000000000 */
.L_x_10857:
[----:B------:R-:W-:Y:S05]  /*2c20*/  BSYNC.RECONVERGENT B0 ;  /* 0x0000000000007941 */ /* 0x000fea0003800200 */
.L_x_10856:
[----:B------:R4:W-:Y:S01]  /*2c30*/  STG.E.U8 desc[UR36][R2.64], R0 ;  /* 0x0000000002007986 */ /* 0x0009e2000c101124 */
[----:B------:R-:W-:Y:S05]  /*2c40*/  BRA `(.L_x_10837) ;  /* 0x0000000400087947 */ /* 0x000fea0003800000 */
.L_x_10854:
        /* <DEDUP_REMOVED lines=12> */
.L_x_10862:
[----:B------:R-:W-:-:S04]  /*2d10*/  SHF.R.U32.HI R0, RZ, 0x15, R4 ;  /* 0x00000015ff007819 */ /* 0x000fc80000011604 */
[----:B------:R-:W-:-:S04]  /*2d20*/  LOP3.LUT R5, R0, 0x1, RZ, 0xc0, !PT ;  /* 0x0000000100057812 */ /* 0x000fc800078ec0ff */
[----:B------:R-:W-:-:S04]  /*2d30*/  IADD3 R0, PT, PT, R4, 0x88fffff, R5 ;  /* 0x088fffff04007810 */ /* 0x000fc80007ffe005 */
[----:B------:R-:W-:-:S04]  /*2d40*/  SHF.R.U32.HI R0, RZ, 0x15, R0 ;  /* 0x00000015ff007819 */ /* 0x000fc80000011600 */
[----:B------:R-:W-:-:S07]  /*2d50*/  LOP3.LUT R5, R0, 0xff, RZ, 0xc0, !PT ;  /* 0x000000ff00057812 */ /* 0x000fce00078ec0ff */
.L_x_10863:
[----:B------:R-:W-:-:S04]  /*2d60*/  SHF.R.U32.HI R4, RZ, 0x18, R4 ;  /* 0x00000018ff047819 */ /* 0x000fc80000011604 */
[----:B------:R-:W-:-:S04]  /*2d70*/  LOP3.LUT R5, R5, 0x80, R4, 0xf8, !PT ;  /* 0x0000008005057812 */ /* 0x000fc800078ef804 */
[----:B------:R-:W-:-:S07]  /*2d80*/  PRMT R0, R5, 0x7610, R0 ;  /* 0x0000761005007816 */ /* 0x000fce0000000000 */
.L_x_10861:
[----:B------:R-:W-:Y:S05]  /*2d90*/  BSYNC.RECONVERGENT B0 ;  /* 0x0000000000007941 */ /* 0x000fea0003800200 */
.L_x_10860:
[----:B------:R3:W-:Y:S01]  /*2da0*/  STG.E.U8 desc[UR36][R2.64], R0 ;  /* 0x0000000002007986 */ /* 0x0007e2000c101124 */
[----:B------:R-:W-:Y:S05]  /*2db0*/  BRA `(.L_x_10837) ;  /* 0x0000000000ac7947 */ /* 0x000fea0003800000 */
.L_x_10853:
[----:B------:R-:W-:-:S09]  /*2dc0*/  UISETP.NE.AND UP0, UPT, UR4, 0x1c, UPT ;  /* 0x0000001c0400788c */ /* 0x000fd2000bf05270 */
[----:B------:R-:W-:Y:S05]  /*2dd0*/  BRA.U !UP0, `(.L_x_10864) ;  /* 0x00000001089c7547 */ /* 0x000fea000b800000 */
[----:B------:R-:W-:-:S09]  /*2de0*/  UISETP.NE.AND UP0, UPT, UR4, 0x1d, UPT ;  /* 0x0000001d0400788c */ /* 0x000fd2000bf05270 */
[----:B------:R-:W-:Y:S05]  /*2df0*/  BRA.U !UP0, `(.L_x_10865) ;  /* 0x0000000108887547 */ /* 0x000fea000b800000 */
[----:B------:R-:W-:-:S09]  /*2e00*/  UISETP.NE.AND UP0, UPT, UR4, 0x2c, UPT ;  /* 0x0000002c0400788c */ /* 0x000fd2000bf05270 */
[----:B------:R-:W-:Y:S05]  /*2e10*/  BRA.U !UP0, `(.L_x_10866) ;  /* 0x0000000108447547 */ /* 0x000fea000b800000 */
.L_x_10836:
        /* <DEDUP_REMOVED lines=16> */
.L_x_10867:
[----:B------:R-:W-:Y:S05]  /*2f20*/  BRA `(.L_x_10837) ;  /* 0x0000000000507947 */ /* 0x000fea0003800000 */
.L_x_10866:
        /* <DEDUP_REMOVED lines=15> */
.L_x_10865:
[----:B------:R-:W0:Y:S02]  /*3020*/  F2I.U64.TRUNC R4, R4 ;  /* 0x0000000400047311 */ /* 0x000e24000020d800 */
[----:B0-----:R1:W-:Y:S01]  /*3030*/  STG.E.64 desc[UR36][R2.64], R4 ;  /* 0x0000000402007986 */ /* 0x0013e2000c101b24 */
[----:B------:R-:W-:Y:S05]  /*3040*/  BRA `(.L_x_10837) ;  /* 0x0000000000087947 */ /* 0x000fea0003800000 */
.L_x_10864:
[----:B------:R-:W0:Y:S02]  /*3050*/  F2I.FTZ.U32.TRUNC.NTZ R5, R4 ;  /* 0x0000000400057305 */ /* 0x000e24000021f000 */
[----:B0-----:R0:W-:Y:S02]  /*3060*/  STG.E desc[UR36][R2.64], R5 ;  /* 0x0000000502007986 */ /* 0x0011e4000c101924 */
.L_x_10837:
[----:B------:R-:W-:-:S07]  /*3070*/  VIADD R17, R17, 0x80 ;  /* 0x0000008011117836 */ /* 0x000fce0000000000 */
.L_x_10801:
[----:B------:R-:W-:Y:S05]  /*3080*/  BSYNC.RECONVERGENT B7 ;  /* 0x0000000000077941 */ /* 0x000fea0003800200 */
.L_x_10800:
        /* <DEDUP_REMOVED lines=307> */
.L_x_10870:
        /* <DEDUP_REMOVED lines=18> */
.L_x_10875:
[----:B------:R-:W2:Y:S02]  /*44e0*/  LDG.E.U8 R2, desc[UR36][R2.64] ;  /* 0x0000002402027981 */ /* 0x000ea4000c1e1100 */
[----:B--2---:R-:W-:Y:S01]  /*44f0*/  I2FP.F32.U32 R4, R2 ;  /* 0x0000000200047245 */ /* 0x004fe20000201000 */
[----:B------:R-:W-:Y:S06]  /*4500*/  BRA `(.L_x_10877) ;  /* 0x0000000c00447947 */ /* 0x000fec0003800000 */
.L_x_10874:
        /* <DEDUP_REMOVED lines=9> */
.L_x_10879:
[----:B------:R-:W2:Y:S02]  /*45a0*/  LDG.E R2, desc[UR36][R2.64] ;  /* 0x0000002402027981 */ /* 0x000ea4000c1e1900 */
[----:B--2---:R-:W-:Y:S01]  /*45b0*/  I2FP.F32.S32 R4, R2 ;  /* 0x0000000200047245 */ /* 0x004fe20000201400 */
[----:B------:R-:W-:Y:S06]  /*45c0*/  BRA `(.L_x_10877) ;  /* 0x0000000c00147947 */ /* 0x000fec0003800000 */
.L_x_10878:
[----:B------:R-:W2:Y:S02]  /*45d0*/  LDG.E.U16 R2, desc[UR36][R2.64] ;  /* 0x0000002402027981 */ /* 0x000ea4000c1e1500 */
[----:B--2---:R2:W3:Y:S01]  /*45e0*/  I2F.S16 R4, R2 ;  /* 0x0000000200047306 */ /* 0x0044e20000101400 */
[----:B------:R-:W-:Y:S05]  /*45f0*/  BRA `(.L_x_10877) ;  /* 0x0000000c00087947 */ /* 0x000fea0003800000 */
.L_x_10873:
        /* <DEDUP_REMOVED lines=8> */
.L_x_10881:
[----:B------:R-:W2:Y:S02]  /*4680*/  LDG.E.U16 R2, desc[UR36][R2.64] ;  /* 0x0000002402027981 */ /* 0x000ea4000c1e1500 */
[----:B--2---:R-:W-:Y:S01]  /*4690*/  HADD2.F32 R4, -RZ, R2.H0_H0 ;  /* 0x20000002ff047230 */ /* 0x004fe20000004100 */
[----:B------:R-:W-:Y:S06]  /*46a0*/  BRA `(.L_x_10877) ;  /* 0x0000000800dc7947 */ /* 0x000fec0003800000 */
.L_x_10880:
        /* <DEDUP_REMOVED lines=8> */
.L_x_10883:
[----:B------:R-:W2:Y:S02]  /*4730*/  LDG.E.U16 R2, desc[UR36][R2.64] ;  /* 0x0000002402027981 */ /* 0x000ea4000c1e1500 */
[----:B--2---:R-:W-:Y:S01]  /*4740*/  HADD2.F32 R4, -RZ, R2.H0_H0 ;  /* 0x20000002ff047230 */ /* 0x004fe20000004100 */
[----:B------:R-:W-:Y:S06]  /*4750*/  BRA `(.L_x_10877) ;  /* 0x0000000800b07947 */ /* 0x000fec0003800000 */
.L_x_10882:
        /* <DEDUP_REMOVED lines=11> */
.L_x_10872:
        /* <DEDUP_REMOVED lines=12> */
.L_x_10886:
        /* <DEDUP_REMOVED lines=11> */
.L_x_10885:
        /* <DEDUP_REMOVED lines=25> */
.L_x_10888:
        /* <DEDUP_REMOVED lines=12> */
.L_x_10887:
[----:B------:R-:W2:Y:S02]  /*4bd0*/  LDG.E.U16 R2, desc[UR36][R2.64] ;  /* 0x0000002402027981 */ /* 0x000ea4000c1e1500 */
[----:B--2---:R-:W-:Y:S01]  /*4be0*/  IMAD.U32 R4, R2, 0x10000, RZ ;  /* 0x0001000002047824 */ /* 0x004fe200078e00ff */
[----:B------:R-:W-:Y:S06]  /*4bf0*/  BRA `(.L_x_10877) ;  /* 0x0000000400887947 */ /* 0x000fec0003800000 */
.L_x_10884:
        /* <DEDUP_REMOVED lines=11> */
.L_x_10891:
        /* <DEDUP_REMOVED lines=20> */
.L_x_10893:
[----:B------:R-:W-:Y:S05]  /*4df0*/  BSYNC.RECONVERGENT B0 ;  /* 0x0000000000007941 */ /* 0x000fea0003800200 */
.L_x_10892:
[----:B------:R-:W-:Y:S01]  /*4e00*/  IMAD.SHL.U32 R0, R0, 0x100000, RZ ;  /* 0x0010000000007824 */ /* 0x000fe200078e00ff */
[----:B------:R-:W-:-:S04]  /*4e10*/  LEA R2, R2, 0x3b800000, 0x17 ;  /* 0x3b80000002027811 */ /* 0x000fc800078eb8ff */
[----:B------:R-:W-:Y:S01]  /*4e20*/  LOP3.LUT R4, R2, R0, R7, 0xfe, !PT ;  /* 0x0000000002047212 */ /* 0x000fe200078efe07 */
[----:B------:R-:W-:Y:S06]  /*4e30*/  BRA `(.L_x_10877) ;  /* 0x0000000000f87947 */ /* 0x000fec0003800000 */
.L_x_10890:
        /* <DEDUP_REMOVED lines=20> */
.L_x_10895:
[----:B------:R-:W-:Y:S05]  /*4f80*/  BSYNC.RECONVERGENT B0 ;  /* 0x0000000000007941 */ /* 0x000fea0003800200 */
.L_x_10894:
[----:B------:R-:W-:Y:S02]  /*4f90*/  SHF.L.U32 R0, R0, 0x15, RZ ;  /* 0x0000001500007819 */ /* 0x000fe400000006ff */
[----:B------:R-:W-:-:S04]  /*4fa0*/  LEA R2, R2, 0x37800000, 0x17 ;  /* 0x3780000002027811 */ /* 0x000fc800078eb8ff */
[----:B------:R-:W-:Y:S01]  /*4fb0*/  LOP3.LUT R4, R2, R0, R7, 0xfe, !PT ;  /* 0x0000000002047212 */ /* 0x000fe200078efe07 */
[----:B------:R-:W-:Y:S06]  /*4fc0*/  BRA `(.L_x_10877) ;  /* 0x0000000000947947 */ /* 0x000fec0003800000 */
.L_x_10889:
        /* <DEDUP_REMOVED lines=14> */
.L_x_10876:
        /* <DEDUP_REMOVED lines=16> */
.L_x_10898:
[----:B------:R-:W-:Y:S01]  /*51b0*/  IMAD.MOV.U32 R4, RZ, RZ, RZ ;  /* 0x000000ffff047224 */ /* 0x000fe200078e00ff */
[----:B------:R-:W-:Y:S06]  /*51c0*/  BRA `(.L_x_10877) ;  /* 0x0000000000147947 */ /* 0x000fec0003800000 */
.L_x_10897:
[----:B------:R-:W2:Y:S02]  /*51d0*/  LDG.E.64 R2, desc[UR36][R2.64] ;  /* 0x0000002402027981 */ /* 0x000ea4000c1e1b00 */
[----:B--2---:R0:W1:Y:S02]  /*51e0*/  I2F.U64 R4, R2 ;  /* 0x0000000200047312 */ /* 0x0040640000301000 */
[----:B01----:R-:W-:Y:S05]  /*51f0*/  BRA `(.L_x_10877) ;  /* 0x0000000000087947 */ /* 0x003fea0003800000 */
.L_x_10896:
[----:B------:R-:W2:Y:S02]  /*5200*/  LDG.E R2, desc[UR36][R2.64] ;  /* 0x0000002402027981 */ /* 0x000ea4000c1e1900 */
[----:B--2---:R-:W-:-:S07]  /*5210*/  I2FP.F32.U32 R4, R2 ;  /* 0x0000000200047245 */ /* 0x004fce0000201000 */
.L_x_10877:
[----:B------:R-:W-:Y:S05]  /*5220*/  BSYNC.RECONVERGENT B6 ;  /* 0x0000000000067941 */ /* 0x000fea0003800200 */
.L_x_10871:
[----:B------:R-:W1:Y:S01]  /*5230*/  LDCU.64 UR6, c[0x0][0x580] ;  /* 0x0000b000ff0677ac */ /* 0x000e620008000a00 */
[----:B0--3-5:R-:W0:Y:S01]  /*5240*/  MUFU.RCP R4, R4 ;  /* 0x0000000400047308 */ /* 0x029e220000001000 */
[----:B------:R-:W-:-:S04]  /*5250*/  UPRMT UR4, UR42, 0x9910, URZ ;  /* 0x000099102a047896 */ /* 0x000fc800080000ff */
[----:B------:R-:W-:Y:S01]  /*5260*/  UISETP.GT.AND UP0, UPT, UR4, 0x9, UPT ;  /* 0x000000090400788c */ /* 0x000fe2000bf04270 */
[----:B-12-4-:R-:W-:-:S05]  /*5270*/  IADD3 R2, P0, PT, R16, UR6, RZ ;  /* 0x0000000610027c10 */ /* 0x016fca000ff1e0ff */
[----:B------:R-:W-:-:S03]  /*5280*/  IMAD.X R3, RZ, RZ, UR7, P0 ;  /* 0x00000007ff037e24 */ /* 0x000fc600080e06ff */
        /* <DEDUP_REMOVED lines=12> */
.L_x_10902:
[----:B------:R-:W0:Y:S02]  /*5350*/  F2I.S64.TRUNC R4, R4 ;  /* 0x0000000400047311 */ /* 0x000e24000020d900 */
[----:B0-----:R-:W-:-:S05]  /*5360*/  MOV R7, R4 ;  /* 0x0000000400077202 */ /* 0x001fca0000000f00 */
[----:B------:R3:W-:Y:S01]  /*5370*/  STG.E.U8 desc[UR36][R2.64], R7 ;  /* 0x0000000702007986 */ /* 0x0007e2000c101124 */
[----:B------:R-:W-:Y:S05]  /*5380*/  BRA `(.L_x_10904) ;  /* 0x0000000c00287947 */ /* 0x000fea0003800000 */
.L_x_10901:
        /* <DEDUP_REMOVED lines=9> */
.L_x_10906:
[----:B------:R-:W0:Y:S02]  /*5420*/  F2I.FTZ.TRUNC.NTZ R5, R4 ;  /* 0x0000000400057305 */ /* 0x000e24000021f100 */
[----:B0-----:R2:W-:Y:S01]  /*5430*/  STG.E desc[UR36][R2.64], R5 ;  /* 0x0000000502007986 */ /* 0x0015e2000c101924 */
[----:B------:R-:W-:Y:S05]  /*5440*/  BRA `(.L_x_10904) ;  /* 0x0000000800f87947 */ /* 0x000fea0003800000 */
.L_x_10905:
[----:B------:R-:W0:Y:S02]  /*5450*/  F2I.FTZ.TRUNC.NTZ R5, R4 ;  /* 0x0000000400057305 */ /* 0x000e24000021f100 */
[----:B0-----:R0:W-:Y:S01]  /*5460*/  STG.E.U16 desc[UR36][R2.64], R5 ;  /* 0x0000000502007986 */ /* 0x0011e2000c101524 */
[----:B------:R-:W-:Y:S05]  /*5470*/  BRA `(.L_x_10904) ;  /* 0x0000000800ec7947 */ /* 0x000fea0003800000 */
.L_x_10900:
        /* <DEDUP_REMOVED lines=8> */
.L_x_10908:
[----:B------:R-:W-:-:S05]  /*5500*/  F2FP.F16.F32.PACK_AB R4, RZ, R4 ;  /* 0x00000004ff04723e */ /* 0x000fca00000000ff */
[----:B------:R0:W-:Y:S01]  /*5510*/  STG.E.U16 desc[UR36][R2.64], R4 ;  /* 0x0000000402007986 */ /* 0x0001e2000c101524 */
[----:B------:R-:W-:Y:S05]  /*5520*/  BRA `(.L_x_10904) ;  /* 0x0000000800c07947 */ /* 0x000fea0003800000 */
.L_x_10907:
        /* <DEDUP_REMOVED lines=9> */
.L_x_10910:
[----:B------:R-:W-:-:S04]  /*55c0*/  F2FP.F16.F32.PACK_AB R5, RZ, R4 ;  /* 0x00000004ff05723e */ /* 0x000fc800000000ff */
[----:B------:R-:W-:-:S05]  /*55d0*/  PRMT R5, R5, 0x5410, RZ ;  /* 0x0000541005057816 */ /* 0x000fca00000000ff */
[----:B------:R0:W-:Y:S01]  /*55e0*/  STG.E desc[UR36][R2.64], R5 ;  /* 0x0000000502007986 */ /* 0x0001e2000c101924 */
[----:B------:R-:W-:Y:S05]  /*55f0*/  BRA `(.L_x_10904) ;  /* 0x00000008008c7947 */ /* 0x000fea0003800000 */
.L_x_10909:
[----:B------:R-:W-:-:S06]  /*5600*/  FMUL.FTZ R4, R4, 1 ;  /* 0x3f80000004047820 */ /* 0x000fcc0000410000 */
[----:B------:R-:W0:Y:S02]  /*5610*/  F2F.F64.F32 R4, R4 ;  /* 0x0000000400047310 */ /* 0x000e240000201800 */
[----:B0-----:R0:W-:Y:S01]  /*5620*/  STG.E.64 desc[UR36][R2.64], R4 ;  /* 0x0000000402007986 */ /* 0x0011e2000c101b24 */
[----:B------:R-:W-:Y:S05]  /*5630*/  BRA `(.L_x_10904) ;  /* 0x00000008007c7947 */ /* 0x000fea0003800000 */
.L_x_10899:
        /* <DEDUP_REMOVED lines=13> */
.L_x_10914:
        /* <DEDUP_REMOVED lines=16> */
.L_x_10917:
[----:B------:R-:W-:-:S04]  /*5810*/  SHF.R.U32.HI R4, RZ, 0x18, R4 ;  /* 0x00000018ff047819 */ /* 0x000fc80000011604 */
[----:B------:R-:W-:-:S04]  /*5820*/  LOP3.LUT R4, R5, 0x80, R4, 0xf8, !PT ;  /* 0x0000008005047812 */ /* 0x000fc800078ef804 */
[----:B------:R-:W-:-:S07]  /*5830*/  PRMT R0, R4, 0x7610, R0 ;  /* 0x0000761004007816 */ /* 0x000fce0000000000 */
.L_x_10916:
[----:B------:R-:W-:Y:S05]  /*5840*/  BSYNC.RECONVERGENT B0 ;  /* 0x0000000000007941 */ /* 0x000fea0003800200 */
.L_x_10915:
[----:B------:R0:W-:Y:S01]  /*5850*/  STG.E.U8 desc[UR36][R2.64], R0 ;  /* 0x0000000002007986 */ /* 0x0001e2000c101124 */
[----:B------:R-:W-:Y:S05]  /*5860*/  BRA `(.L_x_10904) ;  /* 0x0000000400f07947 */ /* 0x000fea0003800000 */
.L_x_10913:
        /* <DEDUP_REMOVED lines=16> */
.L_x_10920:
[----:B------:R-:W-:-:S04]  /*5970*/  SHF.R.U32.HI R4, RZ, 0x18, R4 ;  /* 0x00000018ff047819 */ /* 0x000fc80000011604 */
[----:B------:R-:W-:-:S04]  /*5980*/  LOP3.LUT R5, R5, 0x80, R4, 0xf8, !PT ;  /* 0x0000008005057812 */ /* 0x000fc800078ef804 */
[----:B------:R-:W-:-:S07]  /*5990*/  PRMT R0, R5, 0x7610, R0 ;  /* 0x0000761005007816 */ /* 0x000fce0000000000 */
.L_x_10919:
[----:B------:R-:W-:Y:S05]  /*59a0*/  BSYNC.RECONVERGENT B0 ;  /* 0x0000000000007941 */ /* 0x000fea0003800200 */
.L_x_10918:
[----:B------:R0:W-:Y:S01]  /*59b0*/  STG.E.U8 desc[UR36][R2.64], R0 ;  /* 0x0000000002007986 */ /* 0x0001e2000c101124 */
[----:B------:R-:W-:Y:S05]  /*59c0*/  BRA `(.L_x_10904) ;  /* 0x0000000400987947 */ /* 0x000fea0003800000 */
.L_x_10912:
        /* <DEDUP_REMOVED lines=21> */
.L_x_10922:
[----:B------:R-:W0:Y:S02]  /*5b20*/  F2I.U64.TRUNC R4, R4 ;  /* 0x0000000400047311 */ /* 0x000e24000020d800 */
[----:B0-----:R0:W-:Y:S01]  /*5b30*/  STG.E.64 desc[UR36][R2.64], R4 ;  /* 0x0000000402007986 */ /* 0x0011e2000c101b24 */
[----:B------:R-:W-:Y:S05]  /*5b40*/  BRA `(.L_x_10904) ;  /* 0x0000000400387947 */ /* 0x000fea0003800000 */
.L_x_10921:
[----:B------:R-:W0:Y:S02]  /*5b50*/  F2I.FTZ.U32.TRUNC.NTZ R5, R4 ;  /* 0x0000000400057305 */ /* 0x000e24000021f000 */
[----:B0-----:R0:W-:Y:S01]  /*5b60*/  STG.E desc[UR36][R2.64], R5 ;  /* 0x0000000502007986 */ /* 0x0011e2000c101924 */
[----:B------:R-:W-:Y:S05]  /*5b70*/  BRA `(.L_x_10904) ;  /* 0x00000004002c7947 */ /* 0x000fea0003800000 */
.L_x_10911:
        /* <DEDUP_REMOVED lines=10> */
.L_x_10924:
[----:B------:R-:W-:Y:S01]  /*5c20*/  FMUL.FTZ R4, R4, 1 ;  /* 0x3f80000004047820 */ /* 0x000fe20000410000 */
[----:B------:R-:W-:-:S05]  /*5c30*/  CS2R R6, SRZ ;  /* 0x0000000000067805 */ /* 0x000fca000001ff00 */
[----:B------:R-:W0:Y:S02]  /*5c40*/  F2F.F64.F32 R4, R4 ;  /* 0x0000000400047310 */ /* 0x000e240000201800 */
[----:B0-----:R0:W-:Y:S01]  /*5c50*/  STG.E.128 desc[UR36][R2.64], R4 ;  /* 0x0000000402007986 */ /* 0x0011e2000c101d24 */
[----:B------:R-:W-:Y:S05]  /*5c60*/  BRA `(.L_x_10904) ;  /* 0x0000000000f07947 */ /* 0x000fea0003800000 */
.L_x_10923:
[----:B------:R-:W-:-:S09]  /*5c70*/  UISETP.NE.AND UP0, UPT, UR4, 0xf, UPT ;  /* 0x0000000f0400788c */ /* 0x000fd2000bf05270 */
[----:B------:R-:W-:Y:S05]  /*5c80*/  BRA.U !UP0, `(.L_x_10925) ;  /* 0x0000000108e07547 */ /* 0x000fea000b800000 */
[----:B------:R-:W-:-:S09]  /*5c90*/  UISETP.NE.AND UP0, UPT, UR4, 0x17, UPT ;  /* 0x000000170400788c */ /* 0x000fd2000bf05270 */
[----:B------:R-:W-:Y:S05]  /*5ca0*/  BRA.U !UP0, `(.L_x_10926) ;  /* 0x00000001088c7547 */ /* 0x000fea000b800000 */
[----:B------:R-:W-:-:S09]  /*5cb0*/  UISETP.NE.AND UP0, UPT, UR4, 0x18, UPT ;  /* 0x000000180400788c */ /* 0x000fd2000bf05270 */
[----:B------:R-:W-:Y:S05]  /*5cc0*/  BRA.U !UP0, `(.L_x_10927) ;  /* 0x0000000108447547 */ /* 0x000fea000b800000 */
.L_x_10903:
        /* <DEDUP_REMOVED lines=16> */
.L_x_10928:
[----:B------:R-:W-:Y:S05]  /*5dd0*/  BRA `(.L_x_10904) ;  /* 0x0000000000947947 */ /* 0x000fea0003800000 */
.L_x_10927:
        /* <DEDUP_REMOVED lines=12> */
.L_x_10930:
[----:B------:R-:W-:Y:S05]  /*5ea0*/  BSYNC.RECONVERGENT B0 ;  /* 0x0000000000007941 */ /* 0x000fea0003800200 */
.L_x_10929:
[----:B------:R-:W-:-:S05]  /*5eb0*/  LOP3.LUT R5, R0, 0x80, R7, 0xf8, !PT ;  /* 0x0000008000057812 */ /* 0x000fca00078ef807 */
[----:B------:R0:W-:Y:S01]  /*5ec0*/  STG.E.U8 desc[UR36][R2.64], R5 ;  /* 0x0000000502007986 */ /* 0x0001e2000c101124 */
[----:B------:R-:W-:Y:S05]  /*5ed0*/  BRA `(.L_x_10904) ;  /* 0x0000000000547947 */ /* 0x000fea0003800000 */
.L_x_10926:
        /* <DEDUP_REMOVED lines=11> */
.L_x_10932:
[----:B------:R-:W-:Y:S02]  /*5f90*/  ISETP.GT.U32.AND P0, PT, R6, 0x7f800000, PT ;  /* 0x7f8000000600780c */ /* 0x000fe40003f04070 */
[----:B------:R-:W-:-:S04]  /*5fa0*/  MOV R0, 0x7f ;  /* 0x0000007f00007802 */ /* 0x000fc80000000f00 */
[----:B------:R-:W-:-:S07]  /*5fb0*/  SEL R0, R0, 0x7c, P0 ;  /* 0x0000007c00007807 */ /* 0x000fce0000000000 */
.L_x_10933:
[----:B------:R-:W-:Y:S05]  /*5fc0*/  BSYNC.RECONVERGENT B0 ;  /* 0x0000000000007941 */ /* 0x000fea0003800200 */
.L_x_10931:
[----:B------:R-:W-:-:S04]  /*5fd0*/  SHF.R.U32.HI R5, RZ, 0x18, R4 ;  /* 0x00000018ff057819 */ /* 0x000fc80000011604 */
[----:B------:R-:W-:-:S05]  /*5fe0*/  LOP3.LUT R5, R0, 0x80, R5, 0xf8, !PT ;  /* 0x0000008000057812 */ /* 0x000fca00078ef805 */
[----:B------:R0:W-:Y:S01]  /*5ff0*/  STG.E.U8 desc[UR36][R2.64], R5 ;  /* 0x0000000502007986 */ /* 0x0001e2000c101124 */
[----:B------:R-:W-:Y:S05]  /*6000*/  BRA `(.L_x_10904) ;  /* 0x0000000000087947 */ /* 0x000fea0003800000 */
.L_x_10925:
[----:B------:R-:W-:-:S05]  /*6010*/  F2FP.BF16.F32.PACK_AB R4, RZ, R4 ;  /* 0x00000004ff04723e */ /* 0x000fca00000010ff */
[----:B------:R0:W-:Y:S02]  /*6020*/  STG.E.U16 desc[UR36][R2.64], R4 ;  /* 0x0000000402007986 */ /* 0x0001e4000c101524 */
.L_x_10904:
[----:B------:R-:W-:-:S07]  /*6030*/  VIADD R17, R17, 0x80 ;  /* 0x0000008011117836 */ /* 0x000fce0000000000 */
.L_x_10869:
[----:B------:R-:W-:Y:S05]  /*6040*/  BSYNC.RECONVERGENT B7 ;  /* 0x0000000000077941 */ /* 0x000fea0003800200 */
.L_x_10868:
        /* <DEDUP_REMOVED lines=307> */
.L_x_10936:
        /* <DEDUP_REMOVED lines=18> */
.L_x_10941:
[----:B------:R-:W2:Y:S02]  /*74a0*/  LDG.E.U8 R2, desc[UR36][R2.64] ;  /* 0x0000002402027981 */ /* 0x000ea4000c1e1100 */
[----:B--2---:R-:W-:Y:S01]  /*74b0*/  I2FP.F32.U32 R4, R2 ;  /* 0x0000000200047245 */ /* 0x004fe20000201000 */
[----:B------:R-:W-:Y:S06]  /*74c0*/  BRA `(.L_x_10943) ;  /* 0x0000000c00447947 */ /* 0x000fec0003800000 */
.L_x_10940:
        /* <DEDUP_REMOVED lines=9> */
.L_x_10945:
[----:B------:R-:W2:Y:S02]  /*7560*/  LDG.E R2, desc[UR36][R2.64] ;  /* 0x0000002402027981 */ /* 0x000ea4000c1e1900 */
[----:B--2---:R-:W-:Y:S01]  /*7570*/  I2FP.F32.S32 R4, R2 ;  /* 0x0000000200047245 */ /* 0x004fe20000201400 */
[----:B------:R-:W-:Y:S06]  /*7580*/  BRA `(.L_x_10943) ;  /* 0x0000000c00147947 */ /* 0x000fec0003800000 */
.L_x_10944:
[----:B------:R-:W2:Y:S02]  /*7590*/  LDG.E.U16 R2, desc[UR36][R2.64] ;  /* 0x0000002402027981 */ /* 0x000ea4000c1e1500 */
[----:B--2---:R2:W3:Y:S01]  /*75a0*/  I2F.S16 R4, R2 ;  /* 0x0000000200047306 */ /* 0x0044e20000101400 */
[----:B------:R-:W-:Y:S05]  /*75b0*/  BRA `(.L_x_10943) ;  /* 0x0000000c00087947 */ /* 0x000fea0003800000 */
.L_x_10939:
        /* <DEDUP_REMOVED lines=8> */
.L_x_10947:
[----:B------:R-:W2:Y:S02]  /*7640*/  LDG.E.U16 R2, desc[UR36][R2.64] ;  /* 0x0000002402027981 */ /* 0x000ea4000c1e1500 */
[----:B--2---:R-:W-:Y:S01]  /*7650*/  HADD2.F32 R4, -RZ, R2.H0_H0 ;  /* 0x20000002ff047230 */ /* 0x004fe20000004100 */
[----:B------:R-:W-:Y:S06]  /*7660*/  BRA `(.L_x_10943) ;  /* 0x0000000800dc7947 */ /* 0x000fec0003800000 */
.L_x_10946:
        /* <DEDUP_REMOVED lines=8> */
.L_x_10949:
[----:B------:R-:W2:Y:S02]  /*76f0*/  LDG.E.U16 R2, desc[UR36][R2.64] ;  /* 0x0000002402027981 */ /* 0x000ea4000c1e1500 */
[----:B--2---:R-:W-:Y:S01]  /*7700*/  HADD2.F32 R4, -RZ, R2.H0_H0 ;  /* 0x20000002ff047230 */ /* 0x004fe20000004100 */
[----:B------:R-:W-:Y:S06]  /*7710*/  BRA `(.L_x_10943) ;  /* 0x0000000800b07947 */ /* 0x000fec0003800000 */
.L_x_10948:
        /* <DEDUP_REMOVED lines=11> */
.L_x_10938:
        /* <DEDUP_REMOVED lines=12> */
.L_x_10952:
        /* <DEDUP_REMOVED lines=11> */
.L_x_10951:
        /* <DEDUP_REMOVED lines=25> */
.L_x_10954:
        /* <DEDUP_REMOVED lines=12> */
.L_x_10953:
[----:B------:R-:W2:Y:S02]  /*7b90*/  LDG.E.U16 R2, desc[UR36][R2.64] ;  /* 0x0000002402027981 */ /* 0x000ea4000c1e1500 */
[----:B--2---:R-:W-:Y:S01]  /*7ba0*/  IMAD.U32 R4, R2, 0x10000, RZ ;  /* 0x0001000002047824 */ /* 0x004fe200078e00ff */
[----:B------:R-:W-:Y:S06]  /*7bb0*/  BRA `(.L_x_10943) ;  /* 0x0000000400887947 */ /* 0x000fec0003800000 */
.L_x_10950:
        /* <DEDUP_REMOVED lines=11> */
.L_x_10957:
        /* <DEDUP_REMOVED lines=20> */
.L_x_10959:
[----:B------:R-:W-:Y:S05]  /*7db0*/  BSYNC.RECONVERGENT B0 ;  /* 0x0000000000007941 */ /* 0x000fea0003800200 */
.L_x_10958:
[----:B------:R-:W-:Y:S02]  /*7dc0*/  SHF.L.U32 R0, R0, 0x14, RZ ;  /* 0x0000001400007819 */ /* 0x000fe400000006ff */
[----:B------:R-:W-:-:S04]  /*7dd0*/  LEA R2, R2, 0x3b800000, 0x17 ;  /* 0x3b80000002027811 */ /* 0x000fc800078eb8ff */
[----:B------:R-:W-:Y:S01]  /*7de0*/  LOP3.LUT R4, R2, R0, R7, 0xfe, !PT ;  /* 0x0000000002047212 */ /* 0x000fe200078efe07 */
[----:B------:R-:W-:Y:S06]  /*7df0*/  BRA `(.L_x_10943) ;  /* 0x0000000000f87947 */ /* 0x000fec0003800000 */
.L_x_10956:
        /* <DEDUP_REMOVED lines=20> */
.L_x_10961:
[----:B------:R-:W-:Y:S05]  /*7f40*/  BSYNC.RECONVERGENT B0 ;  /* 0x0000000000007941 */ /* 0x000fea0003800200 */
.L_x_10960:
[----:B------:R-:W-:Y:S01]  /*7f50*/  IMAD.SHL.U32 R0, R0, 0x200000, RZ ;  /* 0x0020000000007824 */ /* 0x000fe200078e00ff */
[----:B------:R-:W-:-:S04]  /*7f60*/  LEA R2, R2, 0x37800000, 0x17 ;  /* 0x3780000002027811 */ /* 0x000fc800078eb8ff */
[----:B------:R-:W-:Y:S01]  /*7f70*/  LOP3.LUT R4, R2, R0, R7, 0xfe, !PT ;  /* 0x0000000002047212 */ /* 0x000fe200078efe07 */
[----:B------:R-:W-:Y:S06]  /*7f80*/  BRA `(.L_x_10943) ;  /* 0x0000000000947947 */ /* 0x000fec0003800000 */
.L_x_10955:
        /* <DEDUP_REMOVED lines=14> */
.L_x_10942:
        /* <DEDUP_REMOVED lines=16> */
.L_x_10964:
[----:B------:R-:W-:Y:S01]  /*8170*/  MOV R4, RZ ;  /* 0x000000ff00047202 */ /* 0x000fe20000000f00 */
[----:B------:R-:W-:Y:S06]  /*8180*/  BRA `(.L_x_10943) ;  /* 0x0000000000147947 */ /* 0x000fec0003800000 */
.L_x_10963:
[----:B------:R-:W2:Y:S02]  /*8190*/  LDG.E.64 R2, desc[UR36][R2.64] ;  /* 0x0000002402027981 */ /* 0x000ea4000c1e1b00 */
[----:B--2---:R0:W1:Y:S02]  /*81a0*/  I2F.U64 R4, R2 ;  /* 0x0000000200047312 */ /* 0x0040640000301000 */
[----:B01----:R-:W-:Y:S05]  /*81b0*/  BRA `(.L_x_10943) ;  /* 0x0000000000087947 */ /* 0x003fea0003800000 */
.L_x_10962:
[----:B------:R-:W2:Y:S02]  /*81c0*/  LDG.E R2, desc[UR36][R2.64] ;  /* 0x0000002402027981 */ /* 0x000ea4000c1e1900 */
[----:B--2---:R-:W-:-:S07]  /*81d0*/  I2FP.F32.U32 R4, R2 ;  /* 0x0000000200047245 */ /* 0x004fce0000201000 */
.L_x_10943:
[----:B------:R-:W-:Y:S05]  /*81e0*/  BSYNC.RECONVERGENT B6 ;  /* 0x0000000000067941 */ /* 0x000fea0003800200 */
.L_x_10937:
[----:B------:R-:W0:Y:S01]  /*81f0*/  LDCU.64 UR6, c[0x0][0x580] ;  /* 0x0000b000ff0677ac */ /* 0x000e220008000a00 */
[----:B-1-3-5:R-:W1:Y:S01]  /*8200*/  MUFU.RCP R4, R4 ;  /* 0x0000000400047308 */ /* 0x02ae620000001000 */
[----:B------:R-:W-:-:S04]  /*8210*/  UPRMT UR4, UR42, 0x9910, URZ ;  /* 0x000099102a047896 */ /* 0x000fc800080000ff */
[----:B------:R-:W-:Y:S01]  /*8220*/  UISETP.GT.AND UP0, UPT, UR4, 0x9, UPT ;  /* 0x000000090400788c */ /* 0x000fe2000bf04270 */
[----:B0-2-4-:R-:W-:-:S05]  /*8230*/  IADD3 R2, P0, PT, R16, UR6, RZ ;  /* 0x0000000610027c10 */ /* 0x015fca000ff1e0ff */
[----:B------:R-:W-:-:S03]  /*8240*/  IMAD.X R3, RZ, RZ, UR7, P0 ;  /* 0x00000007ff037e24 */ /* 0x000fc600080e06ff */
[----:B-1----:R-:W-:Y:S05]  /*8250*/  BRA.U UP0, `(.L_x_10965) ;  /* 0x0000000100e87547 */ /* 0x002fea000b800000 */
        /* <DEDUP_REMOVED lines=11> */
.L_x_10968:
[----:B------:R-:W0:Y:S02]  /*8310*/  F2I.S64.TRUNC R4, R4 ;  /* 0x0000000400047311 */ /* 0x000e24000020d900 */
[----:B0-----:R-:W-:-:S05]  /*8320*/  IMAD.MOV.U32 R7, RZ, RZ, R4 ;  /* 0x000000ffff077224 */ /* 0x001fca00078e0004 */
[----:B------:R0:W-:Y:S01]  /*8330*/  STG.E.U8 desc[UR36][R2.64], R7 ;  /* 0x0000000702007986 */ /* 0x0001e2000c101124 */
[----:B------:R-:W-:Y:S05]  /*8340*/  BRA `(.L_x_10970) ;  /* 0x0000000c00287947 */ /* 0x000fea0003800000 */
.L_x_10967:
        /* <DEDUP_REMOVED lines=9> */
.L_x_10972:
[----:B------:R-:W0:Y:S02]  /*83e0*/  F2I.FTZ.TRUNC.NTZ R5, R4 ;  /* 0x0000000400057305 */ /* 0x000e24000021f100 */
[----:B0-----:R0:W-:Y:S01]  /*83f0*/  STG.E desc[UR36][R2.64], R5 ;  /* 0x0000000502007986 */ /* 0x0011e2000c101924 */
[----:B------:R-:W-:Y:S05]  /*8400*/  BRA `(.L_x_10970) ;  /* 0x0000000800f87947 */ /* 0x000fea0003800000 */
.L_x_10971:
[----:B------:R-:W0:Y:S02]  /*8410*/  F2I.FTZ.TRUNC.NTZ R5, R4 ;  /* 0x0000000400057305 */ /* 0x000e24000021f100 */
[----:B0-----:R0:W-:Y:S01]  /*8420*/  STG.E.U16 desc[UR36][R2.64], R5 ;  /* 0x0000000502007986 */ /* 0x0011e2000c101524 */
[----:B------:R-:W-:Y:S05]  /*8430*/  BRA `(.L_x_10970) ;  /* 0x0000000800ec7947 */ /* 0x000fea0003800000 */
.L_x_10966:
        /* <DEDUP_REMOVED lines=8> */
.L_x_10974:
[----:B------:R-:W-:-:S05]  /*84c0*/  F2FP.F16.F32.PACK_AB R4, RZ, R4 ;  /* 0x00000004ff04723e */ /* 0x000fca00000000ff */
[----:B------:R0:W-:Y:S01]  /*84d0*/  STG.E.U16 desc[UR36][R2.64], R4 ;  /* 0x0000000402007986 */ /* 0x0001e2000c101524 */
[----:B------:R-:W-:Y:S05]  /*84e0*/  BRA `(.L_x_10970) ;  /* 0x0000000800c07947 */ /* 0x000fea0003800000 */
.L_x_10973:
        /* <DEDUP_REMOVED lines=9> */
.L_x_10976:
[----:B------:R-:W-:-:S04]  /*8580*/  F2FP.F16.F32.PACK_AB R5, RZ, R4 ;  /* 0x00000004ff05723e */ /* 0x000fc800000000ff */
[----:B------:R-:W-:-:S05]  /*8590*/  PRMT R5, R5, 0x5410, RZ ;  /* 0x0000541005057816 */ /* 0x000fca00000000ff */
[----:B------:R0:W-:Y:S01]  /*85a0*/  STG.E desc[UR36][R2.64], R5 ;  /* 0x0000000502007986 */ /* 0x0001e2000c101924 */
[----:B------:R-:W-:Y:S05]  /*85b0*/  BRA `(.L_x_10970) ;  /* 0x00000008008c7947 */ /* 0x000fea0003800000 */
.L_x_10975:
[----:B------:R-:W-:-:S06]  /*85c0*/  FMUL.FTZ R4, R4, 1 ;  /* 0x3f80000004047820 */ /* 0x000fcc0000410000 */
[----:B------:R-:W0:Y:S02]  /*85d0*/  F2F.F64.F32 R4, R4 ;  /* 0x0000000400047310 */ /* 0x000e240000201800 */
[----:B0-----:R0:W-:Y:S01]  /*85e0*/  STG.E.64 desc[UR36][R2.64], R4 ;  /* 0x0000000402007986 */ /* 0x0011e2000c101b24 */
[----:B------:R-:W-:Y:S05]  /*85f0*/  BRA `(.L_x_10970) ;  /* 0x00000008007c7947 */ /* 0x000fea0003800000 */
.L_x_10965:
        /* <DEDUP_REMOVED lines=13> */
.L_x_10980:
        /* <DEDUP_REMOVED lines=16> */
.L_x_10983:
[----:B------:R-:W-:-:S04]  /*87d0*/  SHF.R.U32.HI R4, RZ, 0x18, R4 ;  /* 0x00000018ff047819 */ /* 0x000fc80000011604 */
[----:B------:R-:W-:-:S04]  /*87e0*/  LOP3.LUT R4, R5, 0x80, R4, 0xf8, !PT ;  /* 0x0000008005047812 */ /* 0x000fc800078ef804 */
[----:B------:R-:W-:-:S07]  /*87f0*/  PRMT R0, R4, 0x7610, R0 ;  /* 0x0000761004007816 */ /* 0x000fce0000000000 */
.L_x_10982:
[----:B------:R-:W-:Y:S05]  /*8800*/  BSYNC.RECONVERGENT B0 ;  /* 0x0000000000007941 */ /* 0x000fea0003800200 */
.L_x_10981:
[----:B------:R0:W-:Y:S01]  /*8810*/  STG.E.U8 desc[UR36][R2.64], R0 ;  /* 0x0000000002007986 */ /* 0x0001e2000c101124 */
[----:B------:R-:W-:Y:S05]  /*8820*/  BRA `(.L_x_10970) ;  /* 0x0000000400f07947 */ /* 0x000fea0003800000 */
.L_x_10979:
        /* <DEDUP_REMOVED lines=16> */
.L_x_10986:
[----:B------:R-:W-:-:S04]  /*8930*/  SHF.R.U32.HI R4, RZ, 0x18, R4 ;  /* 0x00000018ff047819 */ /* 0x000fc80000011604 */
[----:B------:R-:W-:-:S04]  /*8940*/  LOP3.LUT R5, R5, 0x80, R4, 0xf8, !PT ;  /* 0x0000008005057812 */ /* 0x000fc800078ef804 */
[----:B------:R-:W-:-:S07]  /*8950*/  PRMT R0, R5, 0x7610, R0 ;  /* 0x0000761005007816 */ /* 0x000fce0000000000 */
.L_x_10985:
[----:B------:R-:W-:Y:S05]  /*8960*/  BSYNC.RECONVERGENT B0 ;  /* 0x0000000000007941 */ /* 0x000fea0003800200 */
.L_x_10984:
[----:B------:R0:W-:Y:S01]  /*8970*/  STG.E.U8 desc[UR36][R2.64], R0 ;  /* 0x0000000002007986 */ /* 0x0001e2000c101124 */
[----:B------:R-:W-:Y:S05]  /*8980*/  BRA `(.L_x_10970) ;  /* 0x0000000400987947 */ /* 0x000fea0003800000 */
.L_x_10978:
        /* <DEDUP_REMOVED lines=21> */
.L_x_10988:
[----:B------:R-:W0:Y:S02]  /*8ae0*/  F2I.U64.TRUNC R4, R4 ;  /* 0x0000000400047311 */ /* 0x000e24000020d800 */
[----:B0-----:R0:W-:Y:S01]  /*8af0*/  STG.E.64 desc[UR36][R2.64], R4 ;  /* 0x0000000402007986 */ /* 0x0011e2000c101b24 */
[----:B------:R-:W-:Y:S05]  /*8b00*/  BRA `(.L_x_10970) ;  /* 0x0000000400387947 */ /* 0x000fea0003800000 */
.L_x_10987:
[----:B------:R-:W0:Y:S02]  /*8b10*/  F2I.FTZ.U32.TRUNC.NTZ R5, R4 ;  /* 0x0000000400057305 */ /* 0x000e24000021f000 */
[----:B0-----:R0:W-:Y:S01]  /*8b20*/  STG.E desc[UR36][R2.64], R5 ;  /* 0x0000000502007986 */ /* 0x0011e2000c101924 */
[----:B------:R-:W-:Y:S05]  /*8b30*/  BRA `(.L_x_10970) ;  /* 0x00000004002c7947 */ /* 0x000fea0003800000 */
.L_x_10977:
        /* <DEDUP_REMOVED lines=10> */
.L_x_10990:
[----:B------:R-:W-:Y:S01]  /*8be0*/  FMUL.FTZ R4, R4, 1 ;  /* 0x3f80000004047820 */ /* 0x000fe20000410000 */
[----:B------:R-:W-:-:S05]  /*8bf0*/  CS2R R6, SRZ ;  /* 0x0000000000067805 */ /* 0x000fca000001ff00 */
[----:B------:R-:W0:Y:S02]  /*8c00*/  F2F.F64.F32 R4, R4 ;  /* 0x0000000400047310 */ /* 0x000e240000201800 */
[----:B0-----:R4:W-:Y:S01]  /*8c10*/  STG.E.128 desc[UR36][R2.64], R4 ;  /* 0x0000000402007986 */ /* 0x0019e2000c101d24 */
[----:B------:R-:W-:Y:S05]  /*8c20*/  BRA `(.L_x_10970) ;  /* 0x0000000000f07947 */ /* 0x000fea0003800000 */
.L_x_10989:
[----:B------:R-:W-:-:S09]  /*8c30*/  UISETP.NE.AND UP0, UPT, UR4, 0xf, UPT ;  /* 0x0000000f0400788c */ /* 0x000fd2000bf05270 */
[----:B------:R-:W-:Y:S05]  /*8c40*/  BRA.U !UP0, `(.L_x_10991) ;  /* 0x0000000108e07547 */ /* 0x000fea000b800000 */
[----:B------:R-:W-:-:S09]  /*8c50*/  UISETP.NE.AND UP0, UPT, UR4, 0x17, UPT ;  /* 0x000000170400788c */ /* 0x000fd2000bf05270 */
[----:B------:R-:W-:Y:S05]  /*8c60*/  BRA.U !UP0, `(.L_x_10992) ;  /* 0x00000001088c7547 */ /* 0x000fea000b800000 */
[----:B------:R-:W-:-:S09]  /*8c70*/  UISETP.NE.AND UP0, UPT, UR4, 0x18, UPT ;  /* 0x000000180400788c */ /* 0x000fd2000bf05270 */
[----:B------:R-:W-:Y:S05]  /*8c80*/  BRA.U !UP0, `(.L_x_10993) ;  /* 0x0000000108447547 */ /* 0x000fea000b800000 */
.L_x_10969:
        /* <DEDUP_REMOVED lines=16> */
.L_x_10994:
[----:B------:R-:W-:Y:S05]  /*8d90*/  BRA `(.L_x_10970) ;  /* 0x0000000000947947 */ /* 0x000fea0003800000 */
.L_x_10993:
        /* <DEDUP_REMOVED lines=12> */
.L_x_10996:
[----:B------:R-:W-:Y:S05]  /*8e60*/  BSYNC.RECONVERGENT B0 ;  /* 0x0000000000007941 */ /* 0x000fea0003800200 */
.L_x_10995:
[----:B------:R-:W-:-:S05]  /*8e70*/  LOP3.LUT R5, R0, 0x80, R7, 0xf8, !PT ;  /* 0x0000008000057812 */ /* 0x000fca00078ef807 */
[----:B------:R2:W-:Y:S01]  /*8e80*/  STG.E.U8 desc[UR36][R2.64], R5 ;  /* 0x0000000502007986 */ /* 0x0005e2000c101124 */
[----:B------:R-:W-:Y:S05]  /*8e90*/  BRA `(.L_x_10970) ;  /* 0x0000000000547947 */ /* 0x000fea0003800000 */
.L_x_10992:
        /* <DEDUP_REMOVED lines=11> */
.L_x_10998:
[----:B------:R-:W-:Y:S01]  /*8f50*/  IMAD.MOV.U32 R0, RZ, RZ, 0x7f ;  /* 0x0000007fff007424 */ /* 0x000fe200078e00ff */
[----:B------:R-:W-:-:S04]  /*8f60*/  ISETP.GT.U32.AND P0, PT, R6, 0x7f800000, PT ;  /* 0x7f8000000600780c */ /* 0x000fc80003f04070 */
[----:B------:R-:W-:-:S09]  /*8f70*/  SEL R0, R0, 0x7c, P0 ;  /* 0x0000007c00007807 */ /* 0x000fd20000000000 */
.L_x_10999:
[----:B------:R-:W-:Y:S05]  /*8f80*/  BSYNC.RECONVERGENT B0 ;  /* 0x0000000000007941 */ /* 0x000fea0003800200 */
.L_x_10997:
[----:B------:R-:W-:-:S04]  /*8f90*/  SHF.R.U32.HI R5, RZ, 0x18, R4 ;  /* 0x00000018ff057819 */ /* 0x000fc80000011604 */
[----:B------:R-:W-:-:S05]  /*8fa0*/  LOP3.LUT R5, R0, 0x80, R5, 0xf8, !PT ;  /* 0x0000008000057812 */ /* 0x000fca00078ef805 */
[----:B------:R1:W-:Y:S01]  /*8fb0*/  STG.E.U8 desc[UR36][R2.64], R5 ;  /* 0x0000000502007986 */ /* 0x0003e2000c101124 */
[----:B------:R-:W-:Y:S05]  /*8fc0*/  BRA `(.L_x_10970) ;  /* 0x0000000000087947 */ /* 0x000fea0003800000 */
.L_x_10991:
[----:B------:R-:W-:-:S05]  /*8fd0*/  F2FP.BF16.F32.PACK_AB R4, RZ, R4 ;  /* 0x00000004ff04723e */ /* 0x000fca00000010ff */
[----:B------:R0:W-:Y:S02]  /*8fe0*/  STG.E.U16 desc[UR36][R2.64], R4 ;  /* 0x0000000402007986 */ /* 0x0001e4000c101524 */
.L_x_10970:
[----:B------:R-:W-:-:S07]  /*8ff0*/  IADD3 R17, PT, PT, R17, 0x80, RZ ;  /* 0x0000008011117810 */ /* 0x000fce0007ffe0ff */
.L_x_10935:
[----:B------:R-:W-:Y:S05]  /*9000*/  BSYNC.RECONVERGENT B7 ;  /* 0x0000000000077941 */ /* 0x000fea0003800200 */
.L_x_10934:
        /* <DEDUP_REMOVED lines=306> */
.L_x_11000:
        /* <DEDUP_REMOVED lines=20> */
.L_x_11005:
[----:B------:R-:W2:Y:S02]  /*a470*/  LDG.E.U8 R0, desc[UR36][R2.64] ;  /* 0x0000002402007981 */ /* 0x000ea4000c1e1100 */
[----:B--2---:R-:W-:Y:S01]  /*a480*/  I2FP.F32.U32 R0, R0 ;  /* 0x0000000000007245 */ /* 0x004fe20000201000 */
[----:B------:R-:W-:Y:S06]  /*a490*/  BRA `(.L_x_11007) ;  /* 0x0000000c00447947 */ /* 0x000fec0003800000 */
.L_x_11004:
        /* <DEDUP_REMOVED lines=9> */
.L_x_11009:
[----:B------:R-:W2:Y:S02]  /*a530*/  LDG.E R0, desc[UR36][R2.64] ;  /* 0x0000002402007981 */ /* 0x000ea4000c1e1900 */
[----:B--2---:R-:W-:Y:S01]  /*a540*/  I2FP.F32.S32 R0, R0 ;  /* 0x0000000000007245 */ /* 0x004fe20000201400 */
[----:B------:R-:W-:Y:S06]  /*a550*/  BRA `(.L_x_11007) ;  /* 0x0000000c00147947 */ /* 0x000fec0003800000 */
.L_x_11008:
[----:B------:R-:W2:Y:S02]  /*a560*/  LDG.E.U16 R0, desc[UR36][R2.64] ;  /* 0x0000002402007981 */ /* 0x000ea4000c1e1500 */
[----:B--2---:R-:W4:Y:S01]  /*a570*/  I2F.S16 R0, R0 ;  /* 0x0000000000007306 */ /* 0x004f220000101400 */
[----:B------:R-:W-:Y:S05]  /*a580*/  BRA `(.L_x_11007) ;  /* 0x0000000c00087947 */ /* 0x000fea0003800000 */
.L_x_11003:
        /* <DEDUP_REMOVED lines=8> */
.L_x_11011:
[----:B------:R-:W2:Y:S02]  /*a610*/  LDG.E.U16 R0, desc[UR36][R2.64] ;  /* 0x0000002402007981 */ /* 0x000ea4000c1e1500 */
[----:B--2---:R-:W-:Y:S01]  /*a620*/  HADD2.F32 R0, -RZ, R0.H0_H0 ;  /* 0x20000000ff007230 */ /* 0x004fe20000004100 */
[----:B------:R-:W-:Y:S06]  /*a630*/  BRA `(.L_x_11007) ;  /* 0x0000000800dc7947 */ /* 0x000fec0003800000 */
.L_x_11010:
        /* <DEDUP_REMOVED lines=8> */
.L_x_11013:
[----:B------:R-:W2:Y:S02]  /*a6c0*/  LDG.E.U16 R0, desc[UR36][R2.64] ;  /* 0x0000002402007981 */ /* 0x000ea4000c1e1500 */
[----:B--2---:R-:W-:Y:S01]  /*a6d0*/  HADD2.F32 R0, -RZ, R0.H0_H0 ;  /* 0x20000000ff007230 */ /* 0x004fe20000004100 */
[----:B------:R-:W-:Y:S06]  /*a6e0*/  BRA `(.L_x_11007) ;  /* 0x0000000800b07947 */ /* 0x000fec0003800000 */
.L_x_11012:
        /* <DEDUP_REMOVED lines=11> */
.L_x_11002:
        /* <DEDUP_REMOVED lines=12> */
.L_x_11016:
        /* <DEDUP_REMOVED lines=11> */
.L_x_11015:
        /* <DEDUP_REMOVED lines=25> */
.L_x_11018:
        /* <DEDUP_REMOVED lines=12> */
.L_x_11017:
[----:B------:R-:W2:Y:S02]  /*ab60*/  LDG.E.U16 R0, desc[UR36][R2.64] ;  /* 0x0000002402007981 */ /* 0x000ea4000c1e1500 */
[----:B--2---:R-:W-:Y:S01]  /*ab70*/  SHF.L.U32 R0, R0, 0x10, RZ ;  /* 0x0000001000007819 */ /* 0x004fe200000006ff */
[----:B------:R-:W-:Y:S06]  /*ab80*/  BRA `(.L_x_11007) ;  /* 0x0000000400887947 */ /* 0x000fec0003800000 */
.L_x_11014:
        /* <DEDUP_REMOVED lines=11> */
.L_x_11021:
        /* <DEDUP_REMOVED lines=20> */
.L_x_11023:
[----:B------:R-:W-:Y:S05]  /*ad80*/  BSYNC.RECONVERGENT B0 ;  /* 0x0000000000007941 */ /* 0x000fea0003800200 */
.L_x_11022:
[----:B------:R-:W-:Y:S01]  /*ad90*/  IMAD.SHL.U32 R0, R0, 0x100000, RZ ;  /* 0x0010000000007824 */ /* 0x000fe200078e00ff */
[----:B------:R-:W-:-:S04]  /*ada0*/  LEA R2, R2, 0x3b800000, 0x17 ;  /* 0x3b80000002027811 */ /* 0x000fc800078eb8ff */
[----:B------:R-:W-:Y:S01]  /*adb0*/  LOP3.LUT R0, R2, R0, R7, 0xfe, !PT ;  /* 0x0000000002007212 */ /* 0x000fe200078efe07 */
[----:B------:R-:W-:Y:S06]  /*adc0*/  BRA `(.L_x_11007) ;  /* 0x0000000000f87947 */ /* 0x000fec0003800000 */
.L_x_11020:
        /* <DEDUP_REMOVED lines=20> */
.L_x_11025:
[----:B------:R-:W-:Y:S05]  /*af10*/  BSYNC.RECONVERGENT B0 ;  /* 0x0000000000007941 */ /* 0x000fea0003800200 */
.L_x_11024:
[----:B------:R-:W-:Y:S02]  /*af20*/  SHF.L.U32 R0, R0, 0x15, RZ ;  /* 0x0000001500007819 */ /* 0x000fe400000006ff */
[----:B------:R-:W-:-:S04]  /*af30*/  LEA R2, R2, 0x37800000, 0x17 ;  /* 0x3780000002027811 */ /* 0x000fc800078eb8ff */
[----:B------:R-:W-:Y:S01]  /*af40*/  LOP3.LUT R0, R2, R0, R7, 0xfe, !PT ;  /* 0x0000000002007212 */ /* 0x000fe200078efe07 */
[----:B------:R-:W-:Y:S06]  /*af50*/  BRA `(.L_x_11007) ;  /* 0x0000000000947947 */ /* 0x000fec0003800000 */
.L_x_11019:
        /* <DEDUP_REMOVED lines=14> */
.L_x_11006:
        /* <DEDUP_REMOVED lines=16> */
.L_x_11028:
[----:B------:R-:W-:Y:S01]  /*b140*/  IMAD.MOV.U32 R0, RZ, RZ, RZ ;  /* 0x000000ffff007224 */ /* 0x000fe200078e00ff */
[----:B------:R-:W-:Y:S06]  /*b150*/  BRA `(.L_x_11007) ;  /* 0x0000000000147947 */ /* 0x000fec0003800000 */
.L_x_11027:
[----:B------:R-:W2:Y:S02]  /*b160*/  LDG.E.64 R2, desc[UR36][R2.64] ;  /* 0x0000002402027981 */ /* 0x000ea4000c1e1b00 */
[----:B--2---:R0:W1:Y:S02]  /*b170*/  I2F.U64 R0, R2 ;  /* 0x0000000200007312 */ /* 0x0040640000301000 */
[----:B01----:R-:W-:Y:S05]  /*b180*/  BRA `(.L_x_11007) ;  /* 0x0000000000087947 */ /* 0x003fea0003800000 */
.L_x_11026:
[----:B------:R-:W2:Y:S02]  /*b190*/  LDG.E R0, desc[UR36][R2.64] ;  /* 0x0000002402007981 */ /* 0x000ea4000c1e1900 */
[----:B--2---:R-:W-:-:S07]  /*b1a0*/  I2FP.F32.U32 R0, R0 ;  /* 0x0000000000007245 */ /* 0x004fce0000201000 */
.L_x_11007:
[----:B------:R-:W-:Y:S05]  /*b1b0*/  BSYNC.RECONVERGENT B6 ;  /* 0x0000000000067941 */ /* 0x000fea0003800200 */
.L_x_11001:
[----:B------:R-:W-:Y:S01]  /*b1c0*/  UPRMT UR4, UR42, 0x9910, URZ ;  /* 0x000099102a047896 */ /* 0x000fe200080000ff */
[----:B012345:R0:W1:Y:S03]  /*b1d0*/  MUFU.RCP R2, R0 ;  /* 0x0000000000027308 */ /* 0x03f0660000001000 */
        /* <DEDUP_REMOVED lines=10> */
[----:B-1----:R-:W0:Y:S02]  /*b280*/  F2I.FTZ.TRUNC.NTZ R3, R2 ;  /* 0x0000000200037305 */ /* 0x002e24000021f100 */
[----:B0-----:R-:W-:Y:S01]  /*b290*/  STG.E.U8 desc[UR36][R16.64], R3 ;  /* 0x0000000310007986 */ /* 0x001fe2000c101124 */
[----:B------:R-:W-:Y:S05]  /*b2a0*/  EXIT ;  /* 0x000000000000794d */ /* 0x000fea0003800000 */
.L_x_11032:
[----:B-1----:R-:W0:Y:S02]  /*b2b0*/  F2I.S64.TRUNC R2, R2 ;  /* 0x0000000200027311 */ /* 0x002e24000020d900 */
[----:B0-----:R-:W-:-:S05]  /*b2c0*/  MOV R5, R2 ;  /* 0x0000000200057202 */ /* 0x001fca0000000f00 */
[----:B------:R-:W-:Y:S01]  /*b2d0*/  STG.E.U8 desc[UR36][R16.64], R5 ;  /* 0x0000000510007986 */ /* 0x000fe2000c101124 */
[----:B------:R-:W-:Y:S05]  /*b2e0*/  EXIT ;  /* 0x000000000000794d */ /* 0x000fea0003800000 */
.L_x_11031:
        /* <DEDUP_REMOVED lines=9> */
.L_x_11035:
[----:B-1----:R-:W0:Y:S02]  /*b380*/  F2I.FTZ.TRUNC.NTZ R3, R2 ;  /* 0x0000000200037305 */ /* 0x002e24000021f100 */
[----:B0-----:R-:W-:Y:S01]  /*b390*/  STG.E desc[UR36][R16.64], R3 ;  /* 0x0000000310007986 */ /* 0x001fe2000c101924 */
[----:B------:R-:W-:Y:S05]  /*b3a0*/  EXIT ;  /* 0x000000000000794d */ /* 0x000fea0003800000 */
.L_x_11034:
[----:B-1----:R-:W0:Y:S02]  /*b3b0*/  F2I.FTZ.TRUNC.NTZ R3, R2 ;  /* 0x0000000200037305 */ /* 0x002e24000021f100 */
[----:B0-----:R-:W-:Y:S01]  /*b3c0*/  STG.E.U16 desc[UR36][R16.64], R3 ;  /* 0x0000000310007986 */ /* 0x001fe2000c101524 */
[----:B------:R-:W-:Y:S05]  /*b3d0*/  EXIT ;  /* 0x000000000000794d */ /* 0x000fea0003800000 */
.L_x_11030:
        /* <DEDUP_REMOVED lines=8> */
.L_x_11037:
[----:B-1----:R-:W-:-:S05]  /*b460*/  F2FP.F16.F32.PACK_AB R2, RZ, R2 ;  /* 0x00000002ff02723e */ /* 0x002fca00000000ff */
[----:B------:R-:W-:Y:S01]  /*b470*/  STG.E.U16 desc[UR36][R16.64], R2 ;  /* 0x0000000210007986 */ /* 0x000fe2000c101524 */
[----:B------:R-:W-:Y:S05]  /*b480*/  EXIT ;  /* 0x000000000000794d */ /* 0x000fea0003800000 */
.L_x_11036:
        /* <DEDUP_REMOVED lines=9> */
.L_x_11039:
[----:B-1----:R-:W-:-:S04]  /*b520*/  F2FP.F16.F32.PACK_AB R3, RZ, R2 ;  /* 0x00000002ff03723e */ /* 0x002fc800000000ff */
[----:B------:R-:W-:-:S05]  /*b530*/  PRMT R3, R3, 0x5410, RZ ;  /* 0x0000541003037816 */ /* 0x000fca00000000ff */
[----:B------:R-:W-:Y:S01]  /*b540*/  STG.E desc[UR36][R16.64], R3 ;  /* 0x0000000310007986 */ /* 0x000fe2000c101924 */
[----:B------:R-:W-:Y:S05]  /*b550*/  EXIT ;  /* 0x000000000000794d */ /* 0x000fea0003800000 */
.L_x_11038:
[----:B-1----:R-:W-:-:S06]  /*b560*/  FMUL.FTZ R2, R2, 1 ;  /* 0x3f80000002027820 */ /* 0x002fcc0000410000 */
[----:B------:R-:W0:Y:S02]  /*b570*/  F2F.F64.F32 R2, R2 ;  /* 0x0000000200027310 */ /* 0x000e240000201800 */
[----:B0-----:R-:W-:Y:S01]  /*b580*/  STG.E.64 desc[UR36][R16.64], R2 ;  /* 0x0000000210007986 */ /* 0x001fe2000c101b24 */
[----:B------:R-:W-:Y:S05]  /*b590*/  EXIT ;  /* 0x000000000000794d */ /* 0x000fea0003800000 */
.L_x_11029:
        /* <DEDUP_REMOVED lines=10> */
[----:B-1----:R-:W0:Y:S02]  /*b640*/  F2I.FTZ.U32.TRUNC.NTZ R3, R2 ;  /* 0x0000000200037305 */ /* 0x002e24000021f000 */
[----:B0-----:R-:W-:Y:S01]  /*b650*/  STG.E.U16 desc[UR36][R16.64], R3 ;  /* 0x0000000310007986 */ /* 0x001fe2000c101524 */
[----:B------:R-:W-:Y:S05]  /*b660*/  EXIT ;  /* 0x000000000000794d */ /* 0x000fea0003800000 */
.L_x_11043:
        /* <DEDUP_REMOVED lines=16> */
.L_x_11046:
[----:B------:R-:W-:-:S04]  /*b770*/  SHF.R.U32.HI R2, RZ, 0x18, R2 ;  /* 0x00000018ff027819 */ /* 0x000fc80000011602 */
[----:B------:R-:W-:-:S04]  /*b780*/  LOP3.LUT R2, R3, 0x80, R2, 0xf8, !PT ;  /* 0x0000008003027812 */ /* 0x000fc800078ef802 */
[----:B------:R-:W-:-:S07]  /*b790*/  PRMT R8, R2, 0x7610, R8 ;  /* 0x0000761002087816 */ /* 0x000fce0000000008 */
.L_x_11045:
[----:B------:R-:W-:Y:S05]  /*b7a0*/  BSYNC.RECONVERGENT B0 ;  /* 0x0000000000007941 */ /* 0x000fea0003800200 */
.L_x_11044:
[----:B------:R-:W-:Y:S01]  /*b7b0*/  STG.E.U8 desc[UR36][R16.64], R8 ;  /* 0x0000000810007986 */ /* 0x000fe2000c101124 */
[----:B------:R-:W-:Y:S05]  /*b7c0*/  EXIT ;  /* 0x000000000000794d */ /* 0x000fea0003800000 */
.L_x_11042:
        /* <DEDUP_REMOVED lines=16> */
.L_x_11049:
[----:B------:R-:W-:-:S04]  /*b8d0*/  SHF.R.U32.HI R2, RZ, 0x18, R2 ;  /* 0x00000018ff027819 */ /* 0x000fc80000011602 */
[----:B------:R-:W-:-:S04]  /*b8e0*/  LOP3.LUT R3, R3, 0x80, R2, 0xf8, !PT ;  /* 0x0000008003037812 */ /* 0x000fc800078ef802 */
[----:B------:R-:W-:-:S07]  /*b8f0*/  PRMT R8, R3, 0x7610, R8 ;  /* 0x0000761003087816 */ /* 0x000fce0000000008 */
.L_x_11048:
[----:B------:R-:W-:Y:S05]  /*b900*/  BSYNC.RECONVERGENT B0 ;  /* 0x0000000000007941 */ /* 0x000fea0003800200 */
.L_x_11047:
[----:B------:R-:W-:Y:S01]  /*b910*/  STG.E.U8 desc[UR36][R16.64], R8 ;  /* 0x0000000810007986 */ /* 0x000fe2000c101124 */
[----:B------:R-:W-:Y:S05]  /*b920*/  EXIT ;  /* 0x000000000000794d */ /* 0x000fea0003800000 */
.L_x_11041:
        /* <DEDUP_REMOVED lines=21> */
.L_x_11051:
[----:B-1----:R-:W0:Y:S02]  /*ba80*/  F2I.U64.TRUNC R2, R2 ;  /* 0x0000000200027311 */ /* 0x002e24000020d800 */
[----:B0-----:R-:W-:Y:S01]  /*ba90*/  STG.E.64 desc[UR36][R16.64], R2 ;  /* 0x0000000210007986 */ /* 0x001fe2000c101b24 */
[----:B------:R-:W-:Y:S05]  /*baa0*/  EXIT ;  /* 0x000000000000794d */ /* 0x000fea0003800000 */
.L_x_11050:
[----:B-1----:R-:W0:Y:S02]  /*bab0*/  F2I.FTZ.U32.TRUNC.NTZ R3, R2 ;  /* 0x0000000200037305 */ /* 0x002e24000021f000 */
[----:B0-----:R-:W-:Y:S01]  /*bac0*/  STG.E desc[UR36][R16.64], R3 ;  /* 0x0000000310007986 */ /* 0x001fe2000c101924 */
[----:B------:R-:W-:Y:S05]  /*bad0*/  EXIT ;  /* 0x000000000000794d */ /* 0x000fea0003800000 */
.L_x_11040:
        /* <DEDUP_REMOVED lines=10> */
.L_x_11053:
[----:B-1----:R-:W-:Y:S01]  /*bb80*/  FMUL.FTZ R4, R2, 1 ;  /* 0x3f80000002047820 */ /* 0x002fe20000410000 */
[----:B------:R-:W-:-:S05]  /*bb90*/  CS2R R6, SRZ ;  /* 0x0000000000067805 */ /* 0x000fca000001ff00 */
[----:B------:R-:W0:Y:S02]  /*bba0*/  F2F.F64.F32 R4, R4 ;  /* 0x0000000400047310 */ /* 0x000e240000201800 */
[----:B0-----:R-:W-:Y:S01]  /*bbb0*/  STG.E.128 desc[UR36][R16.64], R4 ;  /* 0x0000000410007986 */ /* 0x001fe2000c101d24 */
[----:B------:R-:W-:Y:S05]  /*bbc0*/  EXIT ;  /* 0x000000000000794d */ /* 0x000fea0003800000 */
.L_x_11052:
[----:B------:R-:W-:-:S09]  /*bbd0*/  UISETP.NE.AND UP0, UPT, UR4, 0xf, UPT ;  /* 0x0000000f0400788c */ /* 0x000fd2000bf05270 */
[----:B------:R-:W-:Y:S05]  /*bbe0*/  BRA.U !UP0, `(.L_x_11054) ;  /* 0x0000000108e07547 */ /* 0x000fea000b800000 */
[----:B------:R-:W-:-:S09]  /*bbf0*/  UISETP.NE.AND UP0, UPT, UR4, 0x17, UPT ;  /* 0x000000170400788c */ /* 0x000fd2000bf05270 */
[----:B------:R-:W-:Y:S05]  /*bc00*/  BRA.U !UP0, `(.L_x_11055) ;  /* 0x00000001088c7547 */ /* 0x000fea000b800000 */
[----:B------:R-:W-:-:S09]  /*bc10*/  UISETP.NE.AND UP0, UPT, UR4, 0x18, UPT ;  /* 0x000000180400788c */ /* 0x000fd2000bf05270 */
[----:B------:R-:W-:Y:S05]  /*bc20*/  BRA.U !UP0, `(.L_x_11056) ;  /* 0x0000000108447547 */ /* 0x000fea000b800000 */
.L_x_11033:
        /* <DEDUP_REMOVED lines=16> */
.L_x_11057:
[----:B------:R-:W-:Y:S05]  /*bd30*/  EXIT ;  /* 0x000000000000794d */ /* 0x000fea0003800000 */
.L_x_11056:
        /* <DEDUP_REMOVED lines=12> */
.L_x_11059:
[----:B------:R-:W-:Y:S05]  /*be00*/  BSYNC.RECONVERGENT B0 ;  /* 0x0000000000007941 */ /* 0x000fea0003800200 */
.L_x_11058:
[----:B------:R-:W-:-:S05]  /*be10*/  LOP3.LUT R3, R0, 0x80, R5, 0xf8, !PT ;  /* 0x0000008000037812 */ /* 0x000fca00078ef805 */
[----:B------:R-:W-:Y:S01]  /*be20*/  STG.E.U8 desc[UR36][R16.64], R3 ;  /* 0x0000000310007986 */ /* 0x000fe2000c101124 */
[----:B------:R-:W-:Y:S05]  /*be30*/  EXIT ;  /* 0x000000000000794d */ /* 0x000fea0003800000 */
.L_x_11055:
        /* <DEDUP_REMOVED lines=11> */
.L_x_11061:
[----:B------:R-:W-:Y:S01]  /*bef0*/  HFMA2 R0, -RZ, RZ, 0, 7.569789886474609375e-06 ;  /* 0x0000007fff007431 */ /* 0x000fe200000001ff */
[----:B------:R-:W-:-:S04]  /*bf00*/  ISETP.GT.U32.AND P0, PT, R4, 0x7f800000, PT ;  /* 0x7f8000000400780c */ /* 0x000fc80003f04070 */
[----:B------:R-:W-:-:S09]  /*bf10*/  SEL R0, R0, 0x7c, P0 ;  /* 0x0000007c00007807 */ /* 0x000fd20000000000 */
.L_x_11062:
[----:B------:R-:W-:Y:S05]  /*bf20*/  BSYNC.RECONVERGENT B0 ;  /* 0x0000000000007941 */ /* 0x000fea0003800200 */
.L_x_11060:
[----:B------:R-:W-:-:S04]  /*bf30*/  SHF.R.U32.HI R3, RZ, 0x18, R2 ;  /* 0x00000018ff037819 */ /* 0x000fc80000011602 */
[----:B------:R-:W-:-:S05]  /*bf40*/  LOP3.LUT R3, R0, 0x80, R3, 0xf8, !PT ;  /* 0x0000008000037812 */ /* 0x000fca00078ef803 */
[----:B------:R-:W-:Y:S01]  /*bf50*/  STG.E.U8 desc[UR36][R16.64], R3 ;  /* 0x0000000310007986 */ /* 0x000fe2000c101124 */
[----:B------:R-:W-:Y:S05]  /*bf60*/  EXIT ;  /* 0x000000000000794d */ /* 0x000fea0003800000 */
.L_x_11054:
[----:B-1----:R-:W-:-:S05]  /*bf70*/  F2FP.BF16.F32.PACK_AB R2, RZ, R2 ;  /* 0x00000002ff02723e */ /* 0x002fca00000010ff */
[----:B------:R-:W-:Y:S01]  /*bf80*/  STG.E.U16 desc[UR36][R16.64], R2 ;  /* 0x0000000210007986 */ /* 0x000fe2000c101524 */
[----:B------:R-:W-:Y:S05]  /*bf90*/  EXIT ;  /* 0x000000000000794d */ /* 0x000fea0003800000 */
.L_x_11063:
        /* <DEDUP_REMOVED lines=14> */
.L_x_19169:


//--------------------- .text._ZN2at6native27unrolled_elementwise_kernelIZZZNS0_22reciprocal_kernel_cudaERNS_18TensorIteratorBaseEENKUlvE_clEvENKUlvE0_clEvEUlfE_St5arrayIPcLm2EELi4E23TrivialOffsetCalculatorILi1EjESB_NS0_6memory12LoadWithCastILi1EEENSC_13StoreWithCastILi1EEEEEviT_T0_T2_T3_T4_T5_ --------------------------
	.section	.text._ZN2at6native27unrolled_elementwise_kernelIZZZNS0_22reciprocal_kernel_cudaERNS_18TensorIteratorBaseEENKUlvE_clEvENKUlvE0_clEvEUlfE_St5arrayIPcLm2EELi4E23TrivialOffsetCalculatorILi1EjESB_NS0_6memory12LoadWithCastILi1EEENSC_13StoreWithCastILi1EEEEEviT_T0_T2_T3_T4_T5_,"ax",@progbits
	.align	128
        .global         _ZN2at6native27unrolled_elementwise_kernelIZZZNS0_22reciprocal_kernel_cudaERNS_18TensorIteratorBaseEENKUlvE_clEvENKUlvE0_clEvEUlfE_St5arrayIPcLm2EELi4E23TrivialOffsetCalculatorILi1EjESB_NS0_6memory12LoadWithCastILi1EEENSC_13StoreWithCastILi1EEEEEviT_T0_T2_T3_T4_T5_
        .type           _ZN2at6native27unrolled_elementwise_kernelIZZZNS0_22reciprocal_kernel_cudaERNS_18TensorIteratorBaseEENKUlvE_clEvENKUlvE0_clEvEUlfE_St5arrayIPcLm2EELi4E23TrivialOffsetCalculatorILi1EjESB_NS0_6memory12LoadWithCastILi1EEENSC_13StoreWithCastILi1EEEEEviT_T0_T2_T3_T4_T5_,@function
        .size           _ZN2at6native27unrolled_elementwise_kernelIZZZNS0_22reciprocal_kernel_cudaERNS_18TensorIteratorBaseEENKUlvE_clEvENKUlvE0_clEvEUlfE_St5arrayIPcLm2EELi4E23TrivialOffsetCalculatorILi1EjESB_NS0_6memory12LoadWithCastILi1EEENSC_13StoreWithCastILi1EEEEEviT_T0_T2_T3_T4_T5_,(.L_x_19170 - _ZN2at6native27unrolled_elementwise_kernelIZZZNS0_22reciprocal_kernel_cudaERNS_18TensorIteratorBaseEENKUlvE_clEvENKUlvE0_clEvEUlfE_St5arrayIPcLm2EELi4E23TrivialOffsetCalculatorILi1EjESB_NS0_6memory12LoadWithCastILi1EEENSC_13StoreWithCastILi1EEEEEviT_T0_T2_T3_T4_T5_)
        .other          _ZN2at6native27unrolled_elementwise_kernelIZZZNS0_22reciprocal_kernel_cudaERNS_18TensorIteratorBaseEENKUlvE_clEvENKUlvE0_clEvEUlfE_St5arrayIPcLm2EELi4E23TrivialOffsetCalculatorILi1EjESB_NS0_6memory12LoadWithCastILi1EEENSC_13StoreWithCastILi1EEEEEviT_T0_T2_T3_T4_T5_,@"STO_CUDA_ENTRY STV_DEFAULT"
_ZN2at6native27unrolled_elementwise_kernelIZZZNS0_22reciprocal_kernel_cudaERNS_18TensorIteratorBaseEENKUlvE_clEvENKUlvE0_clEvEUlfE_St5arrayIPcLm2EELi4E23TrivialOffsetCalculatorILi1EjESB_NS0_6memory12LoadWithCastILi1EEENSC_13StoreWithCastILi1EEEEEviT_T0_T2_T3_T4_T5_:
.text._ZN2at6native27unrolled_elementwise_kernelIZZZNS0_22reciprocal_kernel_cudaERNS_18TensorIteratorBaseEENKUlvE_clEvENKUlvE0_clEvEUlfE_St5arrayIPcLm2EELi4E23TrivialOffsetCalculatorILi1EjESB_NS0_6memory12LoadWithCastILi1EEENSC_13StoreWithCastILi1EEEEEviT_T0_T2_T3_T4_T5_:
        /* <DEDUP_REMOVED lines=33> */
.L_x_11070:
[----:B------:R-:W2:Y:S02]  /*0210*/  LDG.E.U8 R4, desc[UR36][R4.64] ;  /* 0x0000002404047981 */ /* 0x000ea4000c1e1100 */
[----:B--2---:R-:W-:Y:S01]  /*0220*/  I2FP.F32.U32 R19, R4 ;  /* 0x0000000400137245 */ /* 0x004fe20000201000 */
[----:B------:R-:W-:Y:S06]  /*0230*/  BRA `(.L_x_11072) ;  /* 0x0000000c00447947 */ /* 0x000fec0003800000 */
.L_x_11069:
        /* <DEDUP_REMOVED lines=9> */
.L_x_11074:
[----:B------:R-:W2:Y:S02]  /*02d0*/  LDG.E R4, desc[UR36][R4.64] ;  /* 0x0000002404047981 */ /* 0x000ea4000c1e1900 */
[----:B--2---:R-:W-:Y:S01]  /*02e0*/  I2FP.F32.S32 R19, R4 ;  /* 0x0000000400137245 */ /* 0x004fe20000201400 */
[----:B------:R-:W-:Y:S06]  /*02f0*/  BRA `(.L_x_11072) ;  /* 0x0000000c00147947 */ /* 0x000fec0003800000 */
.L_x_11073:
[----:B------:R-:W2:Y:S02]  /*0300*/  LDG.E.U16 R4, desc[UR36][R4.64] ;  /* 0x0000002404047981 */ /* 0x000ea4000c1e1500 */
[----:B--2---:R0:W1:Y:S01]  /*0310*/  I2F.S16 R19, R4 ;  /* 0x0000000400137306 */ /* 0x0040620000101400 */
[----:B------:R-:W-:Y:S05]  /*0320*/  BRA `(.L_x_11072) ;  /* 0x0000000c00087947 */ /* 0x000fea0003800000 */
.L_x_11068:
        /* <DEDUP_REMOVED lines=8> */
.L_x_11076:
[----:B------:R-:W2:Y:S02]  /*03b0*/  LDG.E.U16 R4, desc[UR36][R4.64] ;  /* 0x0000002404047981 */ /* 0x000ea4000c1e1500 */
[----:B--2---:R-:W-:Y:S01]  /*03c0*/  HADD2.F32 R19, -RZ, R4.H0_H0 ;  /* 0x20000004ff137230 */ /* 0x004fe20000004100 */
[----:B------:R-:W-:Y:S06]  /*03d0*/  BRA `(.L_x_11072) ;  /* 0x0000000800dc7947 */ /* 0x000fec0003800000 */
.L_x_11075:
        /* <DEDUP_REMOVED lines=8> */
.L_x_11078:
[----:B------:R-:W2:Y:S02]  /*0460*/  LDG.E.U16 R4, desc[UR36][R4.64] ;  /* 0x0000002404047981 */ /* 0x000ea4000c1e1500 */
[----:B--2---:R-:W-:Y:S01]  /*0470*/  HADD2.F32 R19, -RZ, R4.H0_H0 ;  /* 0x20000004ff137230 */ /* 0x004fe20000004100 */
[----:B------:R-:W-:Y:S06]  /*0480*/  BRA `(.L_x_11072) ;  /* 0x0000000800b07947 */ /* 0x000fec0003800000 */
.L_x_11077:
        /* <DEDUP_REMOVED lines=11> */
.L_x_11067:
        /* <DEDUP_REMOVED lines=12> */
.L_x_11081:
        /* <DEDUP_REMOVED lines=11> */
.L_x_11080:
        /* <DEDUP_REMOVED lines=25> */
.L_x_11083:
[----:B------:R-:W2:Y:S02]  /*0840*/  LDG.E.U8 R4, desc[UR36][R4.64] ;  /* 0x0000002404047981 */ /* 0x000ea4000c1e1100 */
[C---:B--2---:R-:W-:Y:S02]  /*0850*/  IMAD.SHL.U32 R3, R4.reuse, 0x2000000, RZ ;  /* 0x0200000004037824 */ /* 0x044fe400078e00ff */
[----:B------:R-:W-:-:S03]  /*0860*/  IMAD.SHL.U32 R6, R4, 0x100, RZ ;  /* 0x0000010004067824 */ /* 0x000fc600078e00ff */
[----:B------:R-:W-:Y:S02]  /*0870*/  ISETP.GT.U32.AND P0, PT, R3, 0x7ffffff, PT ;  /* 0x07ffffff0300780c */ /* 0x000fe40003f04070 */
[----:B------:R-:W-:-:S11]  /*0880*/  PRMT R19, R6, 0x9910, RZ ;  /* 0x0000991006137816 */ /* 0x000fd600000000ff */
[----:B------:R-:W-:Y:S02]  /*0890*/  @!P0 LOP3.LUT R0, R6, 0x7f00, RZ, 0xc0, !PT ;  /* 0x00007f0006008812 */ /* 0x000fe400078ec0ff */
[----:B------:R-:W-:Y:S02]  /*08a0*/  @P0 LEA.HI R3, R3, 0x70000000, RZ, 0x1c ;  /* 0x7000000003030811 */ /* 0x000fe400078fe0ff */
[----:B------:R-:W-:-:S05]  /*08b0*/  @!P0 LOP3.LUT R0, R0, 0x3f000000, RZ, 0xfc, !PT ;  /* 0x3f00000000008812 */ /* 0x000fca00078efcff */
[----:B------:R-:W-:Y:S01]  /*08c0*/  @!P0 FADD.FTZ R0, R0, -0.5 ;  /* 0xbf00000000008421 */ /* 0x000fe20000010000 */
[----:B------:R-:W-:-:S05]  /*08d0*/  @P0 FMUL.FTZ R0, R3, 1.9259299443872358531e-34 ;  /* 0x0780000003000820 */ /* 0x000fca0000410000 */
[----:B------:R-:W-:Y:S01]  /*08e0*/  LOP3.LUT R19, R0, 0x80000000, R19, 0xf8, !PT ;  /* 0x8000000000137812 */ /* 0x000fe200078ef813 */
[----:B------:R-:W-:Y:S06]  /*08f0*/  BRA `(.L_x_11072) ;  /* 0x0000000400947947 */ /* 0x000fec0003800000 */
.L_x_11082:
[----:B------:R-:W2:Y:S02]  /*0900*/  LDG.E.U16 R4, desc[UR36][R4.64] ;  /* 0x0000002404047981 */ /* 0x000ea4000c1e1500 */
[----:B--2---:R-:W-:Y:S01]  /*0910*/  IMAD.U32 R19, R4, 0x10000, RZ ;  /* 0x0001000004137824 */ /* 0x004fe200078e00ff */
[----:B------:R-:W-:Y:S06]  /*0920*/  BRA `(.L_x_11072) ;  /* 0x0000000400887947 */ /* 0x000fec0003800000 */
.L_x_11079:
        /* <DEDUP_REMOVED lines=11> */
.L_x_11086:
        /* <DEDUP_REMOVED lines=20> */
.L_x_11088:
[----:B------:R-:W-:Y:S05]  /*0b20*/  BSYNC.RECONVERGENT B0 ;  /* 0x0000000000007941 */ /* 0x000fea0003800200 */
.L_x_11087:
[----:B------:R-:W-:Y:S01]  /*0b30*/  IMAD.SHL.U32 R0, R0, 0x100000, RZ ;  /* 0x0010000000007824 */ /* 0x000fe200078e00ff */
[----:B------:R-:W-:-:S04]  /*0b40*/  LEA R3, R3, 0x3b800000, 0x17 ;  /* 0x3b80000003037811 */ /* 0x000fc800078eb8ff */
[----:B------:R-:W-:Y:S01]  /*0b50*/  LOP3.LUT R19, R3, R0, R19, 0xfe, !PT ;  /* 0x0000000003137212 */ /* 0x000fe200078efe13 */
[----:B------:R-:W-:Y:S06]  /*0b60*/  BRA `(.L_x_11072) ;  /* 0x0000000000f87947 */ /* 0x000fec0003800000 */
.L_x_11085:
        /* <DEDUP_REMOVED lines=20> */
.L_x_11090:
[----:B------:R-:W-:Y:S05]  /*0cb0*/  BSYNC.RECONVERGENT B0 ;  /* 0x0000000000007941 */ /* 0x000fea0003800200 */
.L_x_11089:
[----:B------:R-:W-:Y:S01]  /*0cc0*/  IMAD.SHL.U32 R0, R0, 0x200000, RZ ;  /* 0x0020000000007824 */ /* 0x000fe200078e00ff */
[----:B------:R-:W-:-:S04]  /*0cd0*/  LEA R3, R3, 0x37800000, 0x17 ;  /* 0x3780000003037811 */ /* 0x000fc800078eb8ff */
[----:B------:R-:W-:Y:S01]  /*0ce0*/  LOP3.LUT R19, R3, R0, R19, 0xfe, !PT ;  /* 0x0000000003137212 */ /* 0x000fe200078efe13 */
[----:B------:R-:W-:Y:S06]  /*0cf0*/  BRA `(.L_x_11072) ;  /* 0x0000000000947947 */ /* 0x000fec0003800000 */
.L_x_11084:
[----:B------:R-:W-:-:S09]  /*0d00*/  UISETP.NE.AND UP0, UPT, UR4, 0x1c, UPT ;  /* 0x0000001c0400788c */ /* 0x000fd2000bf05270 */
[----:B------:R-:W-:Y:S05]  /*0d10*/  BRA.U !UP0, `(.L_x_11091) ;  /* 0x0000000108847547 */ /* 0x000fea000b800000 */
[----:B------:R-:W-:-:S09]  /*0d20*/  UISETP.NE.AND UP0, UPT, UR4, 0x1d, UPT ;  /* 0x0000001d0400788c */ /* 0x000fd2000bf05270 */
[----:B------:R-:W-:Y:S05]  /*0d30*/  BRA.U !UP0, `(.L_x_11092) ;  /* 0x0000000108707547 */ /* 0x000fea000b800000 */
[----:B------:R-:W-:-:S09]  /*0d40*/  UISETP.NE.AND UP0, UPT, UR4, 0x2c, UPT ;  /* 0x0000002c0400788c */ /* 0x000fd2000bf05270 */
[----:B------:R-:W-:Y:S05]  /*0d50*/  BRA.U !UP0, `(.L_x_11093) ;  /* 0x0000000108487547 */ /* 0x000fea000b800000 */
.L_x_11071:
        /* <DEDUP_REMOVED lines=16> */
.L_x_11094:
[----:B------:R-:W-:Y:S01]  /*0e60*/  IMAD.MOV.U32 R19, RZ, RZ, RZ ;  /* 0x000000ffff137224 */ /* 0x000fe200078e00ff */
[----:B------:R-:W-:Y:S06]  /*0e70*/  BRA `(.L_x_11072) ;  /* 0x0000000000347947 */ /* 0x000fec0003800000 */
.L_x_11093:
        /* <DEDUP_REMOVED lines=8> */
.L_x_11092:
[----:B------:R-:W2:Y:S02]  /*0f00*/  LDG.E.64 R4, desc[UR36][R4.64] ;  /* 0x0000002404047981 */ /* 0x000ea4000c1e1b00 */
[----:B--2---:R0:W1:Y:S02]  /*0f10*/  I2F.U64 R19, R4 ;  /* 0x0000000400137312 */ /* 0x0040640000301000 */
[----:B01----:R-:W-:Y:S05]  /*0f20*/  BRA `(.L_x_11072) ;  /* 0x0000000000087947 */ /* 0x003fea0003800000 */
.L_x_11091:
[----:B------:R-:W2:Y:S02]  /*0f30*/  LDG.E R4, desc[UR36][R4.64] ;  /* 0x0000002404047981 */ /* 0x000ea4000c1e1900 */
[----:B--2---:R-:W-:-:S07]  /*0f40*/  I2FP.F32.U32 R19, R4 ;  /* 0x0000000400137245 */ /* 0x004fce0000201000 */
.L_x_11072:
[----:B------:R-:W-:Y:S05]  /*0f50*/  BSYNC.RECONVERGENT B6 ;  /* 0x0000000000067941 */ /* 0x000fea0003800200 */
.L_x_11066:
[----:B------:R-:W-:-:S07]  /*0f60*/  VIADD R16, R25, 0x80 ;  /* 0x0000008019107836 */ /* 0x000fce0000000000 */
.L_x_11065:
[----:B------:R-:W-:Y:S05]  /*0f70*/  BSYNC.RECONVERGENT B7 ;  /* 0x0000000000077941 */ /* 0x000fea0003800200 */
.L_x_11064:
        /* <DEDUP_REMOVED lines=25> */
.L_x_11101:
[----:B------:R-:W2:Y:S02]  /*1110*/  LDG.E.U8 R4, desc[UR36][R4.64] ;  /* 0x0000002404047981 */ /* 0x000ea4000c1e1100 */
[----:B--2---:R-:W-:Y:S01]  /*1120*/  I2FP.F32.U32 R18, R4 ;  /* 0x0000000400127245 */ /* 0x004fe20000201000 */
[----:B------:R-:W-:Y:S06]  /*1130*/  BRA `(.L_x_11103) ;  /* 0x0000000c00487947 */ /* 0x000fec0003800000 */
.L_x_11100:
        /* <DEDUP_REMOVED lines=9> */
.L_x_11105:
[----:B------:R-:W2:Y:S02]  /*11d0*/  LDG.E R4, desc[UR36][R4.64] ;  /* 0x0000002404047981 */ /* 0x000ea4000c1e1900 */
[----:B--2---:R-:W-:Y:S01]  /*11e0*/  I2FP.F32.S32 R18, R4 ;  /* 0x0000000400127245 */ /* 0x004fe20000201400 */
[----:B------:R-:W-:Y:S06]  /*11f0*/  BRA `(.L_x_11103) ;  /* 0x0000000c00187947 */ /* 0x000fec0003800000 */
.L_x_11104:
[----:B------:R-:W2:Y:S02]  /*1200*/  LDG.E.U16 R4, desc[UR36][R4.64] ;  /* 0x0000002404047981 */ /* 0x000ea4000c1e1500 */
[----:B--2---:R0:W2:Y:S01]  /*1210*/  I2F.S16 R18, R4 ;  /* 0x0000000400127306 */ /* 0x0040a20000101400 */
[----:B------:R-:W-:Y:S05]  /*1220*/  BRA `(.L_x_11103) ;  /* 0x0000000c000c7947 */ /* 0x000fea0003800000 */
.L_x_11099:
        /* <DEDUP_REMOVED lines=8> */
.L_x_11107:
[----:B------:R-:W2:Y:S02]  /*12b0*/  LDG.E.U16 R4, desc[UR36][R4.64] ;  /* 0x0000002404047981 */ /* 0x000ea4000c1e1500 */
[----:B--2---:R-:W-:Y:S01]  /*12c0*/  HADD2.F32 R18, -RZ, R4.H0_H0 ;  /* 0x20000004ff127230 */ /* 0x004fe20000004100 */
[----:B------:R-:W-:Y:S06]  /*12d0*/  BRA `(.L_x_11103) ;  /* 0x0000000800e07947 */ /* 0x000fec0003800000 */
.L_x_11106:
        /* <DEDUP_REMOVED lines=8> */
.L_x_11109:
[----:B------:R-:W2:Y:S02]  /*1360*/  LDG.E.U16 R4, desc[UR36][R4.64] ;  /* 0x0000002404047981 */ /* 0x000ea4000c1e1500 */
[----:B--2---:R-:W-:Y:S01]  /*1370*/  HADD2.F32 R18, -RZ, R4.H0_H0 ;  /* 0x20000004ff127230 */ /* 0x004fe20000004100 */
[----:B------:R-:W-:Y:S06]  /*1380*/  BRA `(.L_x_11103) ;  /* 0x0000000800b47947 */ /* 0x000fec0003800000 */
.L_x_11108:
        /* <DEDUP_REMOVED lines=11> */
.L_x_11098:
        /* <DEDUP_REMOVED lines=12> */
.L_x_11112:
        /* <DEDUP_REMOVED lines=11> */
.L_x_11111:
        /* <DEDUP_REMOVED lines=25> */
.L_x_11114:
        /* <DEDUP_REMOVED lines=13> */
.L_x_11113:
[----:B------:R-:W2:Y:S02]  /*1810*/  LDG.E.U16 R4, desc[UR36][R4.64] ;  /* 0x0000002404047981 */ /* 0x000ea4000c1e1500 */
[----:B--2---:R-:W-:Y:S01]  /*1820*/  IMAD.U32 R18, R4, 0x10000, RZ ;  /* 0x0001000004127824 */ /* 0x004fe200078e00ff */
[----:B------:R-:W-:Y:S06]  /*1830*/  BRA `(.L_x_11103) ;  /* 0x0000000400887947 */ /* 0x000fec0003800000 */
.L_x_11110:
        /* <DEDUP_REMOVED lines=11> */
.L_x_11117:
        /* <DEDUP_REMOVED lines=20> */
.L_x_11119:
[----:B------:R-:W-:Y:S05]  /*1a30*/  BSYNC.RECONVERGENT B0 ;  /* 0x0000000000007941 */ /* 0x000fea0003800200 */
.L_x_11118:
[----:B------:R-:W-:Y:S01]  /*1a40*/  IMAD.SHL.U32 R0, R0, 0x100000, RZ ;  /* 0x0010000000007824 */ /* 0x000fe200078e00ff */
[----:B------:R-:W-:-:S04]  /*1a50*/  LEA R3, R3, 0x3b800000, 0x17 ;  /* 0x3b80000003037811 */ /* 0x000fc800078eb8ff */
[----:B------:R-:W-:Y:S01]  /*1a60*/  LOP3.LUT R18, R3, R0, R7, 0xfe, !PT ;  /* 0x0000000003127212 */ /* 0x000fe200078efe07 */
[----:B------:R-:W-:Y:S06]  /*1a70*/  BRA `(.L_x_11103) ;  /* 0x0000000000f87947 */ /* 0x000fec0003800000 */
.L_x_11116:
        /* <DEDUP_REMOVED lines=20> */
.L_x_11121:
[----:B------:R-:W-:Y:S05]  /*1bc0*/  BSYNC.RECONVERGENT B0 ;  /* 0x0000000000007941 */ /* 0x000fea0003800200 */
.L_x_11120:
[----:B------:R-:W-:Y:S01]  /*1bd0*/  IMAD.SHL.U32 R0, R0, 0x200000, RZ ;  /* 0x0020000000007824 */ /* 0x000fe200078e00ff */
[----:B------:R-:W-:-:S04]  /*1be0*/  LEA R3, R3, 0x37800000, 0x17 ;  /* 0x3780000003037811 */ /* 0x000fc800078eb8ff */
[----:B------:R-:W-:Y:S01]  /*1bf0*/  LOP3.LUT R18, R3, R0, R7, 0xfe, !PT ;  /* 0x0000000003127212 */ /* 0x000fe200078efe07 */
[----:B------:R-:W-:Y:S06]  /*1c00*/  BRA `(.L_x_11103) ;  /* 0x0000000000947947 */ /* 0x000fec0003800000 */
.L_x_11115:
        /* <DEDUP_REMOVED lines=14> */
.L_x_11102:
        /* <DEDUP_REMOVED lines=16> */
.L_x_11124:
[----:B------:R-:W-:Y:S01]  /*1df0*/  IMAD.MOV.U32 R18, RZ, RZ, RZ ;  /* 0x000000ffff127224 */ /* 0x000fe200078e00ff */
[----:B------:R-:W-:Y:S06]  /*1e00*/  BRA `(.L_x_11103) ;  /* 0x0000000000147947 */ /* 0x000fec0003800000 */
.L_x_11123:
[----:B------:R-:W2:Y:S02]  /*1e10*/  LDG.E.64 R4, desc[UR36][R4.64] ;  /* 0x0000002404047981 */ /* 0x000ea4000c1e1b00 */
[----:B--2---:R0:W2:Y:S02]  /*1e20*/  I2F.U64 R18, R4 ;  /* 0x0000000400127312 */ /* 0x0040a40000301000 */
[----:B0-2---:R-:W-:Y:S05]  /*1e30*/  BRA `(.L_x_11103) ;  /* 0x0000000000087947 */ /* 0x005fea0003800000 */
.L_x_11122:
[----:B------:R-:W2:Y:S02]  /*1e40*/  LDG.E R4, desc[UR36][R4.64] ;  /* 0x0000002404047981 */ /* 0x000ea4000c1e1900 */
[----:B--2---:R-:W-:-:S07]  /*1e50*/  I2FP.F32.U32 R18, R4 ;  /* 0x0000000400127245 */ /* 0x004fce0000201000 */
.L_x_11103:
[----:B------:R-:W-:Y:S05]  /*1e60*/  BSYNC.RECONVERGENT B6 ;  /* 0x0000000000067941 */ /* 0x000fea0003800200 */
.L_x_11097:
[----:B------:R-:W-:-:S07]  /*1e70*/  VIADD R16, R16, 0x80 ;  /* 0x0000008010107836 */ /* 0x000fce0000000000 */
.L_x_11096:
[----:B------:R-:W-:Y:S05]  /*1e80*/  BSYNC.RECONVERGENT B7 ;  /* 0x0000000000077941 */ /* 0x000fea0003800200 */
.L_x_11095:
        /* <DEDUP_REMOVED lines=25> */
.L_x_11131:
[----:B------:R-:W2:Y:S02]  /*2020*/  LDG.E.U8 R4, desc[UR36][R4.64] ;  /* 0x0000002404047981 */ /* 0x000ea4000c1e1100 */
[----:B--2---:R-:W-:Y:S01]  /*2030*/  I2FP.F32.U32 R22, R4 ;  /* 0x0000000400167245 */ /* 0x004fe20000201000 */
[----:B------:R-:W-:Y:S06]  /*2040*/  BRA `(.L_x_11133) ;  /* 0x0000000c00487947 */ /* 0x000fec0003800000 */
.L_x_11130:
        /* <DEDUP_REMOVED lines=9> */
.L_x_11135:
[----:B------:R-:W2:Y:S02]  /*20e0*/  LDG.E R4, desc[UR36][R4.64] ;  /* 0x0000002404047981 */ /* 0x000ea4000c1e1900 */
[----:B--2---:R-:W-:Y:S01]  /*20f0*/  I2FP.F32.S32 R22, R4 ;  /* 0x0000000400167245 */ /* 0x004fe20000201400 */
[----:B------:R-:W-:Y:S06]  /*2100*/  BRA `(.L_x_11133) ;  /* 0x0000000c00187947 */ /* 0x000fec0003800000 */
.L_x_11134:
[----:B------:R-:W2:Y:S02]  /*2110*/  LDG.E.U16 R4, desc[UR36][R4.64] ;  /* 0x0000002404047981 */ /* 0x000ea4000c1e1500 */
[----:B--2---:R0:W2:Y:S01]  /*2120*/  I2F.S16 R22, R4 ;  /* 0x0000000400167306 */ /* 0x0040a20000101400 */
[----:B------:R-:W-:Y:S05]  /*2130*/  BRA `(.L_x_11133) ;  /* 0x0000000c000c7947 */ /* 0x000fea0003800000 */
.L_x_11129:
        /* <DEDUP_REMOVED lines=8> */
.L_x_11137:
[----:B------:R-:W2:Y:S02]  /*21c0*/  LDG.E.U16 R4, desc[UR36][R4.64] ;  /* 0x0000002404047981 */ /* 0x000ea4000c1e1500 */
[----:B--2---:R-:W-:Y:S01]  /*21d0*/  HADD2.F32 R22, -RZ, R4.H0_H0 ;  /* 0x20000004ff167230 */ /* 0x004fe20000004100 */
[----:B------:R-:W-:Y:S06]  /*21e0*/  BRA `(.L_x_11133) ;  /* 0x0000000800e07947 */ /* 0x000fec0003800000 */
.L_x_11136:
        /* <DEDUP_REMOVED lines=8> */
.L_x_11139:
[----:B------:R-:W2:Y:S02]  /*2270*/  LDG.E.U16 R4, desc[UR36][R4.64] ;  /* 0x0000002404047981 */ /* 0x000ea4000c1e1500 */
[----:B--2---:R-:W-:Y:S01]  /*2280*/  HADD2.F32 R22, -RZ, R4.H0_H0 ;  /* 0x20000004ff167230 */ /* 0x004fe20000004100 */
[----:B------:R-:W-:Y:S06]  /*2290*/  BRA `(.L_x_11133) ;  /* 0x0000000800b47947 */ /* 0x000fec0003800000 */
.L_x_11138:
        /* <DEDUP_REMOVED lines=11> */
.L_x_11128:
        /* <DEDUP_REMOVED lines=12> */
.L_x_11142:
        /* <DEDUP_REMOVED lines=11> */
.L_x_11141:
        /* <DEDUP_REMOVED lines=25> */
.L_x_11144:
        /* <DEDUP_REMOVED lines=13> */
.L_x_11143:
[----:B------:R-:W2:Y:S02]  /*2720*/  LDG.E.U16 R4, desc[UR36][R4.64] ;  /* 0x0000002404047981 */ /* 0x000ea4000c1e1500 */
[----:B--2---:R-:W-:Y:S01]  /*2730*/  IMAD.U32 R22, R4, 0x10000, RZ ;  /* 0x0001000004167824 */ /* 0x004fe200078e00ff */
[----:B------:R-:W-:Y:S06]  /*2740*/  BRA `(.L_x_11133) ;  /* 0x0000000400887947 */ /* 0x000fec0003800000 */
.L_x_11140:
        /* <DEDUP_REMOVED lines=11> */
.L_x_11147:
        /* <DEDUP_REMOVED lines=20> */
.L_x_11149:
[----:B------:R-:W-:Y:S05]  /*2940*/  BSYNC.RECONVERGENT B0 ;  /* 0x0000000000007941 */ /* 0x000fea0003800200 */
.L_x_11148:
[----:B------:R-:W-:Y:S01]  /*2950*/  IMAD.SHL.U32 R0, R0, 0x100000, RZ ;  /* 0x0010000000007824 */ /* 0x000fe200078e00ff */
[----:B------:R-:W-:-:S04]  /*2960*/  LEA R3, R3, 0x3b800000, 0x17 ;  /* 0x3b80000003037811 */ /* 0x000fc800078eb8ff */
[----:B------:R-:W-:Y:S01]  /*2970*/  LOP3.LUT R22, R3, R0, R7, 0xfe, !PT ;  /* 0x0000000003167212 */ /* 0x000fe200078efe07 */
[----:B------:R-:W-:Y:S06]  /*2980*/  BRA `(.L_x_11133) ;  /* 0x0000000000f87947 */ /* 0x000fec0003800000 */
.L_x_11146:
        /* <DEDUP_REMOVED lines=20> */
.L_x_11151:
[----:B------:R-:W-:Y:S05]  /*2ad0*/  BSYNC.RECONVERGENT B0 ;  /* 0x0000000000007941 */ /* 0x000fea0003800200 */
.L_x_11150:
[----:B------:R-:W-:Y:S01]  /*2ae0*/  IMAD.SHL.U32 R0, R0, 0x200000, RZ ;  /* 0x0020000000007824 */ /* 0x000fe200078e00ff */
[----:B------:R-:W-:-:S04]  /*2af0*/  LEA R3, R3, 0x37800000, 0x17 ;  /* 0x3780000003037811 */ /* 0x000fc800078eb8ff */
[----:B------:R-:W-:Y:S01]  /*2b00*/  LOP3.LUT R22, R3, R0, R7, 0xfe, !PT ;  /* 0x0000000003167212 */ /* 0x000fe200078efe07 */
[----:B------:R-:W-:Y:S06]  /*2b10*/  BRA `(.L_x_11133) ;  /* 0x0000000000947947 */ /* 0x000fec0003800000 */
.L_x_11145:
        /* <DEDUP_REMOVED lines=14> */
.L_x_11132:
        /* <DEDUP_REMOVED lines=16> */
.L_x_11154:
[----:B------:R-:W-:Y:S01]  /*2d00*/  IMAD.MOV.U32 R22, RZ, RZ, RZ ;  /* 0x000000ffff167224 */ /* 0x000fe200078e00ff */
[----:B------:R-:W-:Y:S06]  /*2d10*/  BRA `(.L_x_11133) ;  /* 0x0000000000147947 */ /* 0x000fec0003800000 */
.L_x_11153:
[----:B------:R-:W2:Y:S02]  /*2d20*/  LDG.E.64 R22, desc[UR36][R4.64] ;  /* 0x0000002404167981 */ /* 0x000ea4000c1e1b00 */
[----:B--2---:R0:W2:Y:S02]  /*2d30*/  I2F.U64 R22, R22 ;  /* 0x0000001600167312 */ /* 0x0040a40000301000 */
[----:B0-2---:R-:W-:Y:S05]  /*2d40*/  BRA `(.L_x_11133) ;  /* 0x0000000000087947 */ /* 0x005fea0003800000 */
.L_x_11152:
[----:B------:R-:W2:Y:S02]  /*2d50*/  LDG.E R4, desc[UR36][R4.64] ;  /* 0x0000002404047981 */ /* 0x000ea4000c1e1900 */
[----:B--2---:R-:W-:-:S07]  /*2d60*/  I2FP.F32.U32 R22, R4 ;  /* 0x0000000400167245 */ /* 0x004fce0000201000 */
.L_x_11133:
[----:B------:R-:W-:Y:S05]  /*2d70*/  BSYNC.RECONVERGENT B6 ;  /* 0x0000000000067941 */ /* 0x000fea0003800200 */
.L_x_11127:
[----:B------:R-:W-:-:S07]  /*2d80*/  VIADD R16, R16, 0x80 ;  /* 0x0000008010107836 */ /* 0x000fce0000000000 */
.L_x_11126:
[----:B------:R-:W-:Y:S05]  /*2d90*/  BSYNC.RECONVERGENT B7 ;  /* 0x0000000000077941 */ /* 0x000fea0003800200 */
.L_x_11125:
        /* <DEDUP_REMOVED lines=24> */
.L_x_11160:
[----:B------:R-:W2:Y:S02]  /*2f20*/  LDG.E.U8 R4, desc[UR36][R4.64] ;  /* 0x0000002404047981 */ /* 0x000ea4000c1e1100 */
[----:B--2---:R-:W-:Y:S01]  /*2f30*/  I2FP.F32.U32 R24, R4 ;  /* 0x0000000400187245 */ /* 0x004fe20000201000 */
[----:B------:R-:W-:Y:S06]  /*2f40*/  BRA `(.L_x_11156) ;  /* 0x0000000c003c7947 */ /* 0x000fec0003800000 */
.L_x_11159:
        /* <DEDUP_REMOVED lines=9> */
.L_x_11163:
[----:B------:R-:W2:Y:S02]  /*2fe0*/  LDG.E R4, desc[UR36][R4.64] ;  /* 0x0000002404047981 */ /* 0x000ea4000c1e1900 */
[----:B--2---:R-:W-:Y:S01]  /*2ff0*/  I2FP.F32.S32 R24, R4 ;  /* 0x0000000400187245 */ /* 0x004fe20000201400 */
[----:B------:R-:W-:Y:S06]  /*3000*/  BRA `(.L_x_11156) ;  /* 0x0000000c000c7947 */ /* 0x000fec0003800000 */
.L_x_11162:
[----:B------:R-:W2:Y:S02]  /*3010*/  LDG.E.U16 R4, desc[UR36][R4.64] ;  /* 0x0000002404047981 */ /* 0x000ea4000c1e1500 */
[----:B--2---:R0:W2:Y:S01]  /*3020*/  I2F.S16 R24, R4 ;  /* 0x0000000400187306 */ /* 0x0040a20000101400 */
[----:B------:R-:W-:Y:S05]  /*3030*/  BRA `(.L_x_11156) ;  /* 0x0000000c00007947 */ /* 0x000fea0003800000 */
.L_x_11158:
        /* <DEDUP_REMOVED lines=8> */
.L_x_11165:
[----:B------:R-:W2:Y:S02]  /*30c0*/  LDG.E.U16 R4, desc[UR36][R4.64] ;  /* 0x0000002404047981 */ /* 0x000ea4000c1e1500 */
[----:B--2---:R-:W-:Y:S01]  /*30d0*/  HADD2.F32 R24, -RZ, R4.H0_H0 ;  /* 0x20000004ff187230 */ /* 0x004fe20000004100 */
[----:B------:R-:W-:Y:S06]  /*30e0*/  BRA `(.L_x_11156) ;  /* 0x0000000800d47947 */ /* 0x000fec0003800000 */
.L_x_11164:
        /* <DEDUP_REMOVED lines=8> */
.L_x_11167:
[----:B------:R-:W2:Y:S02]  /*3170*/  LDG.E.U16 R4, desc[UR36][R4.64] ;  /* 0x0000002404047981 */ /* 0x000ea4000c1e1500 */
[----:B--2---:R-:W-:Y:S01]  /*3180*/  HADD2.F32 R24, -RZ, R4.H0_H0 ;  /* 0x20000004ff187230 */ /* 0x004fe20000004100 */
[----:B------:R-:W-:Y:S06]  /*3190*/  BRA `(.L_x_11156) ;  /* 0x0000000800a87947 */ /* 0x000fec0003800000 */
.L_x_11166:
        /* <DEDUP_REMOVED lines=11> */
.L_x_11157:
        /* <DEDUP_REMOVED lines=12> */
.L_x_11170:
        /* <DEDUP_REMOVED lines=11> */
.L_x_11169:
        /* <DEDUP_REMOVED lines=25> */
.L_x_11172:
        /* <DEDUP_REMOVED lines=13> */
.L_x_11171:
[----:B------:R-:W2:Y:S02]  /*3620*/  LDG.E.U16 R4, desc[UR36][R4.64] ;  /* 0x0000002404047981 */ /* 0x000ea4000c1e1500 */
[----:B--2---:R-:W-:Y:S01]  /*3630*/  IMAD.U32 R24, R4, 0x10000, RZ ;  /* 0x0001000004187824 */ /* 0x004fe200078e00ff */
[----:B------:R-:W-:Y:S06]  /*3640*/  BRA `(.L_x_11156) ;  /* 0x00000004007c7947 */ /* 0x000fec0003800000 */
.L_x_11168:
        /* <DEDUP_REMOVED lines=11> */
.L_x_11175:
        /* <DEDUP_REMOVED lines=19> */
.L_x_11177:
[----:B------:R-:W-:Y:S05]  /*3830*/  BSYNC.RECONVERGENT B0 ;  /* 0x0000000000007941 */ /* 0x000fea0003800200 */
.L_x_11176:
[----:B------:R-:W-:Y:S01]  /*3840*/  IMAD.SHL.U32 R0, R0, 0x100000, RZ ;  /* 0x0010000000007824 */ /* 0x000fe200078e00ff */
[----:B------:R-:W-:-:S04]  /*3850*/  LEA R3, R3, 0x3b800000, 0x17 ;  /* 0x3b80000003037811 */ /* 0x000fc800078eb8ff */
[----:B------:R-:W-:Y:S01]  /*3860*/  LOP3.LUT R24, R3, R0, R7, 0xfe, !PT ;  /* 0x0000000003187212 */ /* 0x000fe200078efe07 */
[----:B------:R-:W-:Y:S06]  /*3870*/  BRA `(.L_x_11156) ;  /* 0x0000000000f07947 */ /* 0x000fec0003800000 */
.L_x_11174:
        /* <DEDUP_REMOVED lines=19> */
.L_x_11179:
[----:B------:R-:W-:Y:S05]  /*39b0*/  BSYNC.RECONVERGENT B0 ;  /* 0x0000000000007941 */ /* 0x000fea0003800200 */
.L_x_11178:
[----:B------:R-:W-:Y:S01]  /*39c0*/  IMAD.SHL.U32 R0, R0, 0x200000, RZ ;  /* 0x0020000000007824 */ /* 0x000fe200078e00ff */
[----:B------:R-:W-:-:S04]  /*39d0*/  LEA R3, R3, 0x37800000, 0x17 ;  /* 0x3780000003037811 */ /* 0x000fc800078eb8ff */
[----:B------:R-:W-:Y:S01]  /*39e0*/  LOP3.LUT R24, R3, R0, R7, 0xfe, !PT ;  /* 0x0000000003187212 */ /* 0x000fe200078efe07 */
[----:B------:R-:W-:Y:S06]  /*39f0*/  BRA `(.L_x_11156) ;  /* 0x0000000000907947 */ /* 0x000fec0003800000 */
.L_x_11173:
        /* <DEDUP_REMOVED lines=14> */
.L_x_11161:
        /* <DEDUP_REMOVED lines=16> */
.L_x_11182:
[----:B------:R-:W-:Y:S05]  /*3be0*/  BRA `(.L_x_11156) ;  /* 0x0000000000147947 */ /* 0x000fea0003800000 */
.L_x_11181:
[----:B------:R-:W2:Y:S02]  /*3bf0*/  LDG.E.64 R4, desc[UR36][R4.64] ;  /* 0x0000002404047981 */ /* 0x000ea4000c1e1b00 */
[----:B--2---:R0:W2:Y:S02]  /*3c00*/  I2F.U64 R24, R4 ;  /* 0x0000000400187312 */ /* 0x0040a40000301000 */
[----:B0-2---:R-:W-:Y:S05]  /*3c10*/  BRA `(.L_x_11156) ;  /* 0x0000000000087947 */ /* 0x005fea0003800000 */
.L_x_11180:
[----:B------:R-:W2:Y:S02]  /*3c20*/  LDG.E R4, desc[UR36][R4.64] ;  /* 0x0000002404047981 */ /* 0x000ea4000c1e1900 */
[----:B--2---:R-:W-:-:S07]  /*3c30*/  I2FP.F32.U32 R24, R4 ;  /* 0x0000000400187245 */ /* 0x004fce0000201000 */
.L_x_11156:
[----:B------:R-:W-:Y:S05]  /*3c40*/  BSYNC.RECONVERGENT B6 ;  /* 0x0000000000067941 */ /* 0x000fea0003800200 */
.L_x_11155:
[----:B------:R-:W1:Y:S01]  /*3c50*/  LDC.U8 R16, c[0x0][0x3a4] ;  /* 0x0000e900ff107b82 */ /* 0x000e620000000000 */
[----:B------:R-:W-:Y:S01]  /*3c60*/  ISETP.GE.AND P0, PT, R25, R17, PT ;  /* 0x000000111900720c */ /* 0x000fe20003f06270 */
[----:B0-2--5:R-:W0:Y:S01]  /*3c70*/  MUFU.RCP R22, R22 ;  /* 0x0000001600167308 */ /* 0x025e220000001000 */
[----:B------:R-:W-:Y:S04]  /*3c80*/  BSSY.RECONVERGENT B7, `(.L_x_11183) ;  /* 0x00002ba000077945 */ /* 0x000fe80003800200 */
[----:B------:R-:W-:Y:S03]  /*3c90*/  BSSY.RELIABLE B6, `(.L_x_11184) ;  /* 0x00001d4000067945 */ /* 0x000fe60003800100 */
[----:B------:R-:W2:Y:S04]  /*3ca0*/  MUFU.RCP R24, R24 ;  /* 0x0000001800187308 */ /* 0x000ea80000001000 */
[----:B------:R-:W-:Y:S05]  /*3cb0*/  @P0 BRA `(.L_x_11185) ;  /* 0x0000001c00380947 */ /* 0x000fea0003800000 */
[----:B------:R-:W5:Y:S01]  /*3cc0*/  LDCU UR4, c[0x0][0x3a8] ;  /* 0x00007500ff0477ac */ /* 0x000f620008000800 */
[----:B------:R-:W0:Y:S01]  /*3cd0*/  LDC.64 R8, c[0x0][0x388] ;  /* 0x0000e200ff087b82 */ /* 0x000e220000000a00 */
[----:B------:R-:W-:Y:S01]  /*3ce0*/  IMAD R0, R2, 0x200, R25 ;  /* 0x0000020002007824 */ /* 0x000fe200078e0219 */
[----:B-1--4-:R-:W-:Y:S01]  /*3cf0*/  PRMT R5, R16, 0x9910, RZ ;  /* 0x0000991010057816 */ /* 0x012fe200000000ff */
[----:B---3--:R1:W3:Y:S01]  /*3d00*/  MUFU.RCP R4, R19 ;  /* 0x0000001300047308 */ /* 0x0082e20000001000 */
[----:B------:R-:W-:-:S07]  /*3d10*/  VIADD R25, R25, 0x80 ;  /* 0x0000008019197836 */ /* 0x000fce0000000000 */
[----:B------:R-:W4:Y:S01]  /*3d20*/  MUFU.RCP R18, R18 ;  /* 0x0000001200127308 */ /* 0x000f220000001000 */
[----:B-----5:R-:W-:Y:S02]  /*3d30*/  IMAD R3, R0, UR4, RZ ;  /* 0x0000000400037c24 */ /* 0x020fe4000f8e02ff */
[----:B------:R-:W-:-:S05]  /*3d40*/  IMAD.MOV.U32 R0, RZ, RZ, R5 ;  /* 0x000000ffff007224 */ /* 0x000fca00078e0005 */
[----:B------:R-:W-:Y:S02]  /*3d50*/  ISETP.GT.AND P0, PT, R0, 0x9, PT ;  /* 0x000000090000780c */ /* 0x000fe40003f04270 */
[----:B0-----:R-:W-:-:S05]  /*3d60*/  IADD3 R8, P1, PT, R3, R8, RZ ;  /* 0x0000000803087210 */ /* 0x001fca0007f3e0ff */
        /* <DEDUP_REMOVED lines=13> */
.L_x_11189:
[----:B------:R-:W0:Y:S02]  /*3e40*/  F2I.S64.TRUNC R4, R4 ;  /* 0x0000000400047311 */ /* 0x000e24000020d900 */
[----:B0-----:R-:W-:-:S05]  /*3e50*/  IMAD.MOV.U32 R3, RZ, RZ, R4 ;  /* 0x000000ffff037224 */ /* 0x001fca00078e0004 */
[----:B------:R0:W-:Y:S01]  /*3e60*/  STG.E.U8 desc[UR36][R8.64], R3 ;  /* 0x0000000308007986 */ /* 0x0001e2000c101124 */
[----:B------:R-:W-:Y:S05]  /*3e70*/  BRA `(.L_x_11191) ;  /* 0x0000000c002c7947 */ /* 0x000fea0003800000 */
.L_x_11188:
        /* <DEDUP_REMOVED lines=9> */
.L_x_11193:
[----:B------:R-:W0:Y:S02]  /*3f10*/  F2I.FTZ.TRUNC.NTZ R3, R4 ;  /* 0x0000000400037305 */ /* 0x000e24000021f100 */
[----:B0-----:R0:W-:Y:S01]  /*3f20*/  STG.E desc[UR36][R8.64], R3 ;  /* 0x0000000308007986 */ /* 0x0011e2000c101924 */
[----:B------:R-:W-:Y:S05]  /*3f30*/  BRA `(.L_x_11191) ;  /* 0x0000000800fc7947 */ /* 0x000fea0003800000 */
.L_x_11192:
[----:B------:R-:W0:Y:S02]  /*3f40*/  F2I.FTZ.TRUNC.NTZ R3, R4 ;  /* 0x0000000400037305 */ /* 0x000e24000021f100 */
[----:B0-----:R0:W-:Y:S01]  /*3f50*/  STG.E.U16 desc[UR36][R8.64], R3 ;  /* 0x0000000308007986 */ /* 0x0011e2000c101524 */
[----:B------:R-:W-:Y:S05]  /*3f60*/  BRA `(.L_x_11191) ;  /* 0x0000000800f07947 */ /* 0x000fea0003800000 */
.L_x_11187:
        /* <DEDUP_REMOVED lines=8> */
.L_x_11195:
[----:B------:R-:W-:-:S05]  /*3ff0*/  F2FP.F16.F32.PACK_AB R4, RZ, R4 ;  /* 0x00000004ff04723e */ /* 0x000fca00000000ff */
[----:B------:R0:W-:Y:S01]  /*4000*/  STG.E.U16 desc[UR36][R8.64], R4 ;  /* 0x0000000408007986 */ /* 0x0001e2000c101524 */
[----:B------:R-:W-:Y:S05]  /*4010*/  BRA `(.L_x_11191) ;  /* 0x0000000800c47947 */ /* 0x000fea0003800000 */
.L_x_11194:
        /* <DEDUP_REMOVED lines=9> */
.L_x_11197:
[----:B------:R-:W-:-:S04]  /*40b0*/  F2FP.F16.F32.PACK_AB R3, RZ, R4 ;  /* 0x00000004ff03723e */ /* 0x000fc800000000ff */
[----:B------:R-:W-:-:S05]  /*40c0*/  PRMT R3, R3, 0x5410, RZ ;  /* 0x0000541003037816 */ /* 0x000fca00000000ff */
[----:B------:R0:W-:Y:S01]  /*40d0*/  STG.E desc[UR36][R8.64], R3 ;  /* 0x0000000308007986 */ /* 0x0001e2000c101924 */
[----:B------:R-:W-:Y:S05]  /*40e0*/  BRA `(.L_x_11191) ;  /* 0x0000000800907947 */ /* 0x000fea0003800000 */
.L_x_11196:
[----:B------:R-:W-:-:S06]  /*40f0*/  FMUL.FTZ R4, R4, 1 ;  /* 0x3f80000004047820 */ /* 0x000fcc0000410000 */
[----:B------:R-:W0:Y:S02]  /*4100*/  F2F.F64.F32 R4, R4 ;  /* 0x0000000400047310 */ /* 0x000e240000201800 */
[----:B0-----:R0:W-:Y:S01]  /*4110*/  STG.E.64 desc[UR36][R8.64], R4 ;  /* 0x0000000408007986 */ /* 0x0011e2000c101b24 */
[----:B------:R-:W-:Y:S05]  /*4120*/  BRA `(.L_x_11191) ;  /* 0x0000000800807947 */ /* 0x000fea0003800000 */
.L_x_11186:
        /* <DEDUP_REMOVED lines=12> */
.L_x_11200:
[----:B------:R-:W-:Y:S01]  /*41f0*/  FMUL.FTZ R4, R4, 1 ;  /* 0x3f80000004047820 */ /* 0x000fe20000410000 */
[----:B------:R-:W-:-:S05]  /*4200*/  CS2R R6, SRZ ;  /* 0x0000000000067805 */ /* 0x000fca000001ff00 */
[----:B------:R-:W0:Y:S02]  /*4210*/  F2F.F64.F32 R4, R4 ;  /* 0x0000000400047310 */ /* 0x000e240000201800 */
[----:B0-----:R0:W-:Y:S01]  /*4220*/  STG.E.128 desc[UR36][R8.64], R4 ;  /* 0x0000000408007986 */ /* 0x0011e2000c101d24 */
[----:B------:R-:W-:Y:S05]  /*4230*/  BRA `(.L_x_11191) ;  /* 0x00000008003c7947 */ /* 0x000fea0003800000 */
.L_x_11199:
        /* <DEDUP_REMOVED lines=18> */
.L_x_11204:
[----:B------:R-:W-:Y:S05]  /*4360*/  BSYNC.RECONVERGENT B0 ;  /* 0x0000000000007941 */ /* 0x000fea0003800200 */
.L_x_11203:
[----:B------:R-:W-:-:S05]  /*4370*/  LOP3.LUT R5, R0, 0x80, R5, 0xf8, !PT ;  /* 0x0000008000057812 */ /* 0x000fca00078ef805 */
[----:B------:R0:W-:Y:S01]  /*4380*/  STG.E.U8 desc[UR36][R8.64], R5 ;  /* 0x0000000508007986 */ /* 0x0001e2000c101124 */
[----:B------:R-:W-:Y:S05]  /*4390*/  BRA `(.L_x_11191) ;  /* 0x0000000400e47947 */ /* 0x000fea0003800000 */
.L_x_11202:
        /* <DEDUP_REMOVED lines=14> */
.L_x_11206:
[----:B------:R-:W-:Y:S05]  /*4480*/  BSYNC.RECONVERGENT B0 ;  /* 0x0000000000007941 */ /* 0x000fea0003800200 */
.L_x_11205:
[----:B------:R-:W-:-:S05]  /*4490*/  LOP3.LUT R3, R0, 0x80, R7, 0xf8, !PT ;  /* 0x0000008000037812 */ /* 0x000fca00078ef807 */
[----:B------:R0:W-:Y:S01]  /*44a0*/  STG.E.U8 desc[UR36][R8.64], R3 ;  /* 0x0000000308007986 */ /* 0x0001e2000c101124 */
[----:B------:R-:W-:Y:S05]  /*44b0*/  BRA `(.L_x_11191) ;  /* 0x00000004009c7947 */ /* 0x000fea0003800000 */
.L_x_11201:
[----:B------:R-:W-:-:S05]  /*44c0*/  F2FP.BF16.F32.PACK_AB R4, RZ, R4 ;  /* 0x00000004ff04723e */ /* 0x000fca00000010ff */
[----:B------:R0:W-:Y:S01]  /*44d0*/  STG.E.U16 desc[UR36][R8.64], R4 ;  /* 0x0000000408007986 */ /* 0x0001e2000c101524 */
[----:B------:R-:W-:Y:S05]  /*44e0*/  BRA `(.L_x_11191) ;  /* 0x0000000400907947 */ /* 0x000fea0003800000 */
.L_x_11198:
        /* <DEDUP_REMOVED lines=11> */
.L_x_11209:
        /* <DEDUP_REMOVED lines=12> */
.L_x_11212:
[----:B------:R-:W-:-:S04]  /*4660*/  SHF.R.U32.HI R0, RZ, 0x14, R4 ;  /* 0x00000014ff007819 */ /* 0x000fc80000011604 */
[----:B------:R-:W-:-:S04]  /*4670*/  LOP3.LUT R3, R0, 0x1, RZ, 0xc0, !PT ;  /* 0x0000000100037812 */ /* 0x000fc800078ec0ff */
[----:B------:R-:W-:-:S04]  /*4680*/  IADD3 R0, PT, PT, R4, 0x487ffff, R3 ;  /* 0x0487ffff04007810 */ /* 0x000fc80007ffe003 */
[----:B------:R-:W-:-:S04]  /*4690*/  SHF.R.U32.HI R0, RZ, 0x14, R0 ;  /* 0x00000014ff007819 */ /* 0x000fc80000011600 */
[----:B------:R-:W-:-:S07]  /*46a0*/  LOP3.LUT R3, R0, 0xff, RZ, 0xc0, !PT ;  /* 0x000000ff00037812 */ /* 0x000fce00078ec0ff */
.L_x_11213:
[----:B------:R-:W-:-:S04]  /*46b0*/  SHF.R.U32.HI R4, RZ, 0x18, R4 ;  /* 0x00000018ff047819 */ /* 0x000fc80000011604 */
[----:B------:R-:W-:-:S04]  /*46c0*/  LOP3.LUT R3, R3, 0x80, R4, 0xf8, !PT ;  /* 0x0000008003037812 */ /* 0x000fc800078ef804 */
[----:B------:R-:W-:-:S07]  /*46d0*/  PRMT R0, R3, 0x7610, R0 ;  /* 0x0000761003007816 */ /* 0x000fce0000000000 */
.L_x_11211:
[----:B------:R-:W-:Y:S05]  /*46e0*/  BSYNC.RECONVERGENT B0 ;  /* 0x0000000000007941 */ /* 0x000fea0003800200 */
.L_x_11210:
[----:B------:R1:W-:Y:S01]  /*46f0*/  STG.E.U8 desc[UR36][R8.64], R0 ;  /* 0x0000000008007986 */ /* 0x0003e2000c101124 */
[----:B------:R-:W-:Y:S05]  /*4700*/  BRA `(.L_x_11191) ;  /* 0x0000000400087947 */ /* 0x000fea0003800000 */
.L_x_11208:
        /* <DEDUP_REMOVED lines=12> */
.L_x_11216:
[----:B------:R-:W-:-:S04]  /*47d0*/  SHF.R.U32.HI R0, RZ, 0x15, R4 ;  /* 0x00000015ff007819 */ /* 0x000fc80000011604 */
[----:B------:R-:W-:-:S04]  /*47e0*/  LOP3.LUT R3, R0, 0x1, RZ, 0xc0, !PT ;  /* 0x0000000100037812 */ /* 0x000fc800078ec0ff */
[----:B------:R-:W-:-:S04]  /*47f0*/  IADD3 R0, PT, PT, R4, 0x88fffff, R3 ;  /* 0x088fffff04007810 */ /* 0x000fc80007ffe003 */
[----:B------:R-:W-:-:S04]  /*4800*/  SHF.R.U32.HI R0, RZ, 0x15, R0 ;  /* 0x00000015ff007819 */ /* 0x000fc80000011600 */
[----:B------:R-:W-:-:S07]  /*4810*/  LOP3.LUT R3, R0, 0xff, RZ, 0xc0, !PT ;  /* 0x000000ff00037812 */ /* 0x000fce00078ec0ff */
.L_x_11217:
[----:B------:R-:W-:-:S04]  /*4820*/  SHF.R.U32.HI R4, RZ, 0x18, R4 ;  /* 0x00000018ff047819 */ /* 0x000fc80000011604 */
[----:B------:R-:W-:-:S04]  /*4830*/  LOP3.LUT R3, R3, 0x80, R4, 0xf8, !PT ;  /* 0x0000008003037812 */ /* 0x000fc800078ef804 */
[----:B------:R-:W-:-:S07]  /*4840*/  PRMT R0, R3, 0x7610, R0 ;  /* 0x0000761003007816 */ /* 0x000fce0000000000 */
.L_x_11215:
[----:B------:R-:W-:Y:S05]  /*4850*/  BSYNC.RECONVERGENT B0 ;  /* 0x0000000000007941 */ /* 0x000fea0003800200 */
.L_x_11214:
[----:B------:R3:W-:Y:S01]  /*4860*/  STG.E.U8 desc[UR36][R8.64], R0 ;  /* 0x0000000008007986 */ /* 0x0007e2000c101124 */
[----:B------:R-:W-:Y:S05]  /*4870*/  BRA `(.L_x_11191) ;  /* 0x0000000000ac7947 */ /* 0x000fea0003800000 */
.L_x_11207:
[----:B------:R-:W-:-:S13]  /*4880*/  ISETP.NE.AND P0, PT, R0, 0x1c, PT ;  /* 0x0000001c0000780c */ /* 0x000fda0003f05270 */
[----:B------:R-:W-:Y:S05]  /*4890*/  @!P0 BRA `(.L_x_11218) ;  /* 0x00000000009c8947 */ /* 0x000fea0003800000 */
[----:B------:R-:W-:-:S13]  /*48a0*/  ISETP.NE.AND P0, PT, R0, 0x1d, PT ;  /* 0x0000001d0000780c */ /* 0x000fda0003f05270 */
[----:B------:R-:W-:Y:S05]  /*48b0*/  @!P0 BRA `(.L_x_11219) ;  /* 0x0000000000888947 */ /* 0x000fea0003800000 */
[----:B------:R-:W-:-:S13]  /*48c0*/  ISETP.NE.AND P0, PT, R0, 0x2c, PT ;  /* 0x0000002c0000780c */ /* 0x000fda0003f05270 */
[----:B------:R-:W-:Y:S05]  /*48d0*/  @!P0 BRA `(.L_x_11220) ;  /* 0x0000000000448947 */ /* 0x000fea0003800000 */
.L_x_11190:
        /* <DEDUP_REMOVED lines=16> */
.L_x_11221:
[----:B------:R-:W-:Y:S05]  /*49e0*/  BRA `(.L_x_11191) ;  /* 0x0000000000507947 */ /* 0x000fea0003800000 */
.L_x_11220:
        /* <DEDUP_REMOVED lines=15> */
.L_x_11219:
[----:B------:R-:W0:Y:S02]  /*4ae0*/  F2I.U64.TRUNC R4, R4 ;  /* 0x0000000400047311 */ /* 0x000e24000020d800 */
[----:B0-----:R0:W-:Y:S01]  /*4af0*/  STG.E.64 desc[UR36][R8.64], R4 ;  /* 0x0000000408007986 */ /* 0x0011e2000c101b24 */
[----:B------:R-:W-:Y:S05]  /*4b00*/  BRA `(.L_x_11191) ;  /* 0x0000000000087947 */ /* 0x000fea0003800000 */
.L_x_11218:
[----:B------:R-:W0:Y:S02]  /*4b10*/  F2I.FTZ.U32.TRUNC.NTZ R3, R4 ;  /* 0x0000000400037305 */ /* 0x000e24000021f000 */
[----:B0-----:R4:W-:Y:S02]  /*4b20*/  STG.E desc[UR36][R8.64], R3 ;  /* 0x0000000308007986 */ /* 0x0019e4000c101924 */
.L_x_11191:
        /* <DEDUP_REMOVED lines=24> */
.L_x_11226:
[----:B------:R-:W0:Y:S02]  /*4cb0*/  F2I.S64.TRUNC R18, R18 ;  /* 0x0000001200127311 */ /* 0x000e24000020d900 */
[----:B0-----:R-:W-:-:S05]  /*4cc0*/  IMAD.MOV.U32 R3, RZ, RZ, R18 ;  /* 0x000000ffff037224 */ /* 0x001fca00078e0012 */
[----:B------:R0:W-:Y:S01]  /*4cd0*/  STG.E.U8 desc[UR36][R8.64], R3 ;  /* 0x0000000308007986 */ /* 0x0001e2000c101124 */
[----:B------:R-:W-:Y:S05]  /*4ce0*/  BRA `(.L_x_11228) ;  /* 0x0000000c00287947 */ /* 0x000fea0003800000 */
.L_x_11225:
        /* <DEDUP_REMOVED lines=9> */
.L_x_11230:
[----:B------:R-:W0:Y:S02]  /*4d80*/  F2I.FTZ.TRUNC.NTZ R3, R18 ;  /* 0x0000001200037305 */ /* 0x000e24000021f100 */
[----:B0-----:R0:W-:Y:S01]  /*4d90*/  STG.E desc[UR36][R8.64], R3 ;  /* 0x0000000308007986 */ /* 0x0011e2000c101924 */
[----:B------:R-:W-:Y:S05]  /*4da0*/  BRA `(.L_x_11228) ;  /* 0x0000000800f87947 */ /* 0x000fea0003800000 */
.L_x_11229:
[----:B------:R-:W0:Y:S02]  /*4db0*/  F2I.FTZ.TRUNC.NTZ R3, R18 ;  /* 0x0000001200037305 */ /* 0x000e24000021f100 */
[----:B0-----:R0:W-:Y:S01]  /*4dc0*/  STG.E.U16 desc[UR36][R8.64], R3 ;  /* 0x0000000308007986 */ /* 0x0011e2000c101524 */
[----:B------:R-:W-:Y:S05]  /*4dd0*/  BRA `(.L_x_11228) ;  /* 0x0000000800ec7947 */ /* 0x000fea0003800000 */
.L_x_11224:
        /* <DEDUP_REMOVED lines=8> */
.L_x_11232:
[----:B------:R-:W-:-:S05]  /*4e60*/  F2FP.F16.F32.PACK_AB R18, RZ, R18 ;  /* 0x00000012ff12723e */ /* 0x000fca00000000ff */
[----:B------:R0:W-:Y:S01]  /*4e70*/  STG.E.U16 desc[UR36][R8.64], R18 ;  /* 0x0000001208007986 */ /* 0x0001e2000c101524 */
[----:B------:R-:W-:Y:S05]  /*4e80*/  BRA `(.L_x_11228) ;  /* 0x0000000800c07947 */ /* 0x000fea0003800000 */
.L_x_11231:
        /* <DEDUP_REMOVED lines=9> */
.L_x_11234:
[----:B------:R-:W-:-:S04]  /*4f20*/  F2FP.F16.F32.PACK_AB R3, RZ, R18 ;  /* 0x00000012ff03723e */ /* 0x000fc800000000ff */
[----:B------:R-:W-:-:S05]  /*4f30*/  PRMT R3, R3, 0x5410, RZ ;  /* 0x0000541003037816 */ /* 0x000fca00000000ff */
[----:B------:R0:W-:Y:S01]  /*4f40*/  STG.E desc[UR36][R8.64], R3 ;  /* 0x0000000308007986 */ /* 0x0001e2000c101924 */
[----:B------:R-:W-:Y:S05]  /*4f50*/  BRA `(.L_x_11228) ;  /* 0x00000008008c7947 */ /* 0x000fea0003800000 */
.L_x_11233:
[----:B------:R-:W-:-:S06]  /*4f60*/  FMUL.FTZ R4, R18, 1 ;  /* 0x3f80000012047820 */ /* 0x000fcc0000410000 */
[----:B------:R-:W0:Y:S02]  /*4f70*/  F2F.F64.F32 R4, R4 ;  /* 0x0000000400047310 */ /* 0x000e240000201800 */
[----:B0-----:R0:W-:Y:S01]  /*4f80*/  STG.E.64 desc[UR36][R8.64], R4 ;  /* 0x0000000408007986 */ /* 0x0011e2000c101b24 */
[----:B------:R-:W-:Y:S05]  /*4f90*/  BRA `(.L_x_11228) ;  /* 0x00000008007c7947 */ /* 0x000fea0003800000 */
.L_x_11223:
        /* <DEDUP_REMOVED lines=13> */
.L_x_11238:
        /* <DEDUP_REMOVED lines=16> */
.L_x_11241:
[----:B------:R-:W-:-:S04]  /*5170*/  SHF.R.U32.HI R18, RZ, 0x18, R18 ;  /* 0x00000018ff127819 */ /* 0x000fc80000011612 */
[----:B------:R-:W-:-:S04]  /*5180*/  LOP3.LUT R3, R3, 0x80, R18, 0xf8, !PT ;  /* 0x0000008003037812 */ /* 0x000fc800078ef812 */
[----:B------:R-:W-:-:S07]  /*5190*/  PRMT R4, R3, 0x7610, R4 ;  /* 0x0000761003047816 */ /* 0x000fce0000000004 */
.L_x_11240:
[----:B------:R-:W-:Y:S05]  /*51a0*/  BSYNC.RECONVERGENT B0 ;  /* 0x0000000000007941 */ /* 0x000fea0003800200 */
.L_x_11239:
[----:B------:R0:W-:Y:S01]  /*51b0*/  STG.E.U8 desc[UR36][R8.64], R4 ;  /* 0x0000000408007986 */ /* 0x0001e2000c101124 */
[----:B------:R-:W-:Y:S05]  /*51c0*/  BRA `(.L_x_11228) ;  /* 0x0000000400f07947 */ /* 0x000fea0003800000 */
.L_x_11237:
        /* <DEDUP_REMOVED lines=16> */
.L_x_11244:
[----:B------:R-:W-:-:S04]  /*52d0*/  SHF.R.U32.HI R18, RZ, 0x18, R18 ;  /* 0x00000018ff127819 */ /* 0x000fc80000011612 */
[----:B------:R-:W-:-:S04]  /*52e0*/  LOP3.LUT R3, R3, 0x80, R18, 0xf8, !PT ;  /* 0x0000008003037812 */ /* 0x000fc800078ef812 */
[----:B------:R-:W-:-:S07]  /*52f0*/  PRMT R4, R3, 0x7610, R4 ;  /* 0x0000761003047816 */ /* 0x000fce0000000004 */
.L_x_11243:
[----:B------:R-:W-:Y:S05]  /*5300*/  BSYNC.RECONVERGENT B0 ;  /* 0x0000000000007941 */ /* 0x000fea0003800200 */
.L_x_11242:
[----:B------:R0:W-:Y:S01]  /*5310*/  STG.E.U8 desc[UR36][R8.64], R4 ;  /* 0x0000000408007986 */ /* 0x0001e2000c101124 */
[----:B------:R-:W-:Y:S05]  /*5320*/  BRA `(.L_x_11228) ;  /* 0x0000000400987947 */ /* 0x000fea0003800000 */
.L_x_11236:
        /* <DEDUP_REMOVED lines=21> */
.L_x_11246:
[----:B------:R-:W0:Y:S02]  /*5480*/  F2I.U64.TRUNC R18, R18 ;  /* 0x0000001200127311 */ /* 0x000e24000020d800 */
[----:B0-----:R0:W-:Y:S01]  /*5490*/  STG.E.64 desc[UR36][R8.64], R18 ;  /* 0x0000001208007986 */ /* 0x0011e2000c101b24 */
[----:B------:R-:W-:Y:S05]  /*54a0*/  BRA `(.L_x_11228) ;  /* 0x0000000400387947 */ /* 0x000fea0003800000 */
.L_x_11245:
[----:B------:R-:W0:Y:S02]  /*54b0*/  F2I.FTZ.U32.TRUNC.NTZ R3, R18 ;  /* 0x0000001200037305 */ /* 0x000e24000021f000 */
[----:B0-----:R0:W-:Y:S01]  /*54c0*/  STG.E desc[UR36][R8.64], R3 ;  /* 0x0000000308007986 */ /* 0x0011e2000c101924 */
[----:B------:R-:W-:Y:S05]  /*54d0*/  BRA `(.L_x_11228) ;  /* 0x00000004002c7947 */ /* 0x000fea0003800000 */
.L_x_11235:
        /* <DEDUP_REMOVED lines=10> */
.L_x_11248:
[----:B------:R-:W-:Y:S01]  /*5580*/  FMUL.FTZ R4, R18, 1 ;  /* 0x3f80000012047820 */ /* 0x000fe20000410000 */
[----:B------:R-:W-:-:S05]  /*5590*/  CS2R R6, SRZ ;  /* 0x0000000000067805 */ /* 0x000fca000001ff00 */
[----:B------:R-:W0:Y:S02]  /*55a0*/  F2F.F64.F32 R4, R4 ;  /* 0x0000000400047310 */ /* 0x000e240000201800 */
[----:B0-----:R0:W-:Y:S01]  /*55b0*/  STG.E.128 desc[UR36][R8.64], R4 ;  /* 0x0000000408007986 */ /* 0x0011e2000c101d24 */
[----:B------:R-:W-:Y:S05]  /*55c0*/  BRA `(.L_x_11228) ;  /* 0x0000000000f07947 */ /* 0x000fea0003800000 */
.L_x_11247:
[----:B------:R-:W-:-:S13]  /*55d0*/  ISETP.NE.AND P0, PT, R0, 0xf, PT ;  /* 0x0000000f0000780c */ /* 0x000fda0003f05270 */
[----:B------:R-:W-:Y:S05]  /*55e0*/  @!P0 BRA `(.L_x_11249) ;  /* 0x0000000000e08947 */ /* 0x000fea0003800000 */
[----:B------:R-:W-:-:S13]  /*55f0*/  ISETP.NE.AND P0, PT, R0, 0x17, PT ;  /* 0x000000170000780c */ /* 0x000fda0003f05270 */
[----:B------:R-:W-:Y:S05]  /*5600*/  @!P0 BRA `(.L_x_11250) ;  /* 0x00000000008c8947 */ /* 0x000fea0003800000 */
[----:B------:R-:W-:-:S13]  /*5610*/  ISETP.NE.AND P0, PT, R0, 0x18, PT ;  /* 0x000000180000780c */ /* 0x000fda0003f05270 */
[----:B------:R-:W-:Y:S05]  /*5620*/  @!P0 BRA `(.L_x_11251) ;  /* 0x0000000000448947 */ /* 0x000fea0003800000 */
.L_x_11227:
        /* <DEDUP_REMOVED lines=16> */
.L_x_11252:
[----:B------:R-:W-:Y:S05]  /*5730*/  BRA `(.L_x_11228) ;  /* 0x0000000000947947 */ /* 0x000fea0003800000 */
.L_x_11251:
        /* <DEDUP_REMOVED lines=12> */
.L_x_11254:
[----:B------:R-:W-:Y:S05]  /*5800*/  BSYNC.RECONVERGENT B0 ;  /* 0x0000000000007941 */ /* 0x000fea0003800200 */
.L_x_11253:
[----:B------:R-:W-:-:S05]  /*5810*/  LOP3.LUT R3, R0, 0x80, R5, 0xf8, !PT ;  /* 0x0000008000037812 */ /* 0x000fca00078ef805 */
[----:B------:R4:W-:Y:S01]  /*5820*/  STG.E.U8 desc[UR36][R8.64], R3 ;  /* 0x0000000308007986 */ /* 0x0009e2000c101124 */
[----:B------:R-:W-:Y:S05]  /*5830*/  BRA `(.L_x_11228) ;  /* 0x0000000000547947 */ /* 0x000fea0003800000 */
.L_x_11250:
        /* <DEDUP_REMOVED lines=11> */
.L_x_11256:
[----:B------:R-:W-:Y:S01]  /*58f0*/  IMAD.MOV.U32 R0, RZ, RZ, 0x7f ;  /* 0x0000007fff007424 */ /* 0x000fe200078e00ff */
[----:B------:R-:W-:-:S04]  /*5900*/  ISETP.GT.U32.AND P0, PT, R4, 0x7f800000, PT ;  /* 0x7f8000000400780c */ /* 0x000fc80003f04070 */
[----:B------:R-:W-:-:S09]  /*5910*/  SEL R0, R0, 0x7c, P0 ;  /* 0x0000007c00007807 */ /* 0x000fd20000000000 */
.L_x_11257:
[----:B------:R-:W-:Y:S05]  /*5920*/  BSYNC.RECONVERGENT B0 ;  /* 0x0000000000007941 */ /* 0x000fea0003800200 */
.L_x_11255:
[----:B------:R-:W-:-:S04]  /*5930*/  SHF.R.U32.HI R3, RZ, 0x18, R18 ;  /* 0x00000018ff037819 */ /* 0x000fc80000011612 */
[----:B------:R-:W-:-:S05]  /*5940*/  LOP3.LUT R3, R0, 0x80, R3, 0xf8, !PT ;  /* 0x0000008000037812 */ /* 0x000fca00078ef803 */
[----:B------:R3:W-:Y:S01]  /*5950*/  STG.E.U8 desc[UR36][R8.64], R3 ;  /* 0x0000000308007986 */ /* 0x0007e2000c101124 */
[----:B------:R-:W-:Y:S05]  /*5960*/  BRA `(.L_x_11228) ;  /* 0x0000000000087947 */ /* 0x000fea0003800000 */
.L_x_11249:
[----:B------:R-:W-:-:S05]  /*5970*/  F2FP.BF16.F32.PACK_AB R18, RZ, R18 ;  /* 0x00000012ff12723e */ /* 0x000fca00000010ff */
[----:B------:R0:W-:Y:S02]  /*5980*/  STG.E.U16 desc[UR36][R8.64], R18 ;  /* 0x0000001208007986 */ /* 0x0001e4000c101524 */
.L_x_11228:
[----:B------:R-:W-:-:S07]  /*5990*/  VIADD R25, R25, 0x80 ;  /* 0x0000008019197836 */ /* 0x000fce0000000000 */
.L_x_11185:
[----:B------:R-:W-:-:S13]  /*59a0*/  ISETP.GE.AND P0, PT, R25, R17, PT ;  /* 0x000000111900720c */ /* 0x000fda0003f06270 */
[----:B------:R-:W-:Y:S05]  /*59b0*/  @P0 BREAK.RELIABLE B6 ;  /* 0x0000000000060942 */ /* 0x000fea0003800100 */
[----:B------:R-:W-:Y:S05]  /*59c0*/  @P0 BRA `(.L_x_11222) ;  /* 0x0000000c00940947 */ /* 0x000fea0003800000 */
[----:B------:R-:W-:Y:S05]  /*59d0*/  BSYNC.RELIABLE B6 ;  /* 0x0000000000067941 */ /* 0x000fea0003800100 */
.L_x_11184:
        /* <DEDUP_REMOVED lines=21> */
.L_x_11261:
[----:B------:R-:W0:Y:S02]  /*5b30*/  F2I.S64.TRUNC R22, R22 ;  /* 0x0000001600167311 */ /* 0x000e24000020d900 */
[----:B0-----:R-:W-:-:S05]  /*5b40*/  IMAD.MOV.U32 R3, RZ, RZ, R22 ;  /* 0x000000ffff037224 */ /* 0x001fca00078e0016 */
[----:B------:R0:W-:Y:S01]  /*5b50*/  STG.E.U8 desc[UR36][R8.64], R3 ;  /* 0x0000000308007986 */ /* 0x0001e2000c101124 */
[----:B------:R-:W-:Y:S05]  /*5b60*/  BRA `(.L_x_11263) ;  /* 0x0000000c00287947 */ /* 0x000fea0003800000 */
.L_x_11260:
        /* <DEDUP_REMOVED lines=9> */
.L_x_11265:
[----:B------:R-:W0:Y:S02]  /*5c00*/  F2I.FTZ.TRUNC.NTZ R3, R22 ;  /* 0x0000001600037305 */ /* 0x000e24000021f100 */
[----:B0-----:R0:W-:Y:S01]  /*5c10*/  STG.E desc[UR36][R8.64], R3 ;  /* 0x0000000308007986 */ /* 0x0011e2000c101924 */
[----:B------:R-:W-:Y:S05]  /*5c20*/  BRA `(.L_x_11263) ;  /* 0x0000000800f87947 */ /* 0x000fea0003800000 */
.L_x_11264:
[----:B------:R-:W0:Y:S02]  /*5c30*/  F2I.FTZ.TRUNC.NTZ R3, R22 ;  /* 0x0000001600037305 */ /* 0x000e24000021f100 */
[----:B0-----:R0:W-:Y:S01]  /*5c40*/  STG.E.U16 desc[UR36][R8.64], R3 ;  /* 0x0000000308007986 */ /* 0x0011e2000c101524 */
[----:B------:R-:W-:Y:S05]  /*5c50*/  BRA `(.L_x_11263) ;  /* 0x0000000800ec7947 */ /* 0x000fea0003800000 */
.L_x_11259:
        /* <DEDUP_REMOVED lines=8> */
.L_x_11267:
[----:B------:R-:W-:-:S05]  /*5ce0*/  F2FP.F16.F32.PACK_AB R22, RZ, R22 ;  /* 0x00000016ff16723e */ /* 0x000fca00000000ff */
[----:B------:R0:W-:Y:S01]  /*5cf0*/  STG.E.U16 desc[UR36][R8.64], R22 ;  /* 0x0000001608007986 */ /* 0x0001e2000c101524 */
[----:B------:R-:W-:Y:S05]  /*5d00*/  BRA `(.L_x_11263) ;  /* 0x0000000800c07947 */ /* 0x000fea0003800000 */
.L_x_11266:
        /* <DEDUP_REMOVED lines=9> */
.L_x_11269:
[----:B------:R-:W-:-:S04]  /*5da0*/  F2FP.F16.F32.PACK_AB R3, RZ, R22 ;  /* 0x00000016ff03723e */ /* 0x000fc800000000ff */
[----:B------:R-:W-:-:S05]  /*5db0*/  PRMT R3, R3, 0x5410, RZ ;  /* 0x0000541003037816 */ /* 0x000fca00000000ff */
[----:B------:R0:W-:Y:S01]  /*5dc0*/  STG.E desc[UR36][R8.64], R3 ;  /* 0x0000000308007986 */ /* 0x0001e2000c101924 */
[----:B------:R-:W-:Y:S05]  /*5dd0*/  BRA `(.L_x_11263) ;  /* 0x00000008008c7947 */ /* 0x000fea0003800000 */
.L_x_11268:
[----:B------:R-:W-:-:S06]  /*5de0*/  FMUL.FTZ R4, R22, 1 ;  /* 0x3f80000016047820 */ /* 0x000fcc0000410000 */
[----:B------:R-:W0:Y:S02]  /*5df0*/  F2F.F64.F32 R4, R4 ;  /* 0x0000000400047310 */ /* 0x000e240000201800 */
[----:B0-----:R0:W-:Y:S01]  /*5e00*/  STG.E.64 desc[UR36][R8.64], R4 ;  /* 0x0000000408007986 */ /* 0x0011e2000c101b24 */
[----:B------:R-:W-:Y:S05]  /*5e10*/  BRA `(.L_x_11263) ;  /* 0x00000008007c7947 */ /* 0x000fea0003800000 */
.L_x_11258:
        /* <DEDUP_REMOVED lines=13> */
.L_x_11273:
        /* <DEDUP_REMOVED lines=16> */
.L_x_11276:
[----:B------:R-:W-:-:S04]  /*5ff0*/  SHF.R.U32.HI R22, RZ, 0x18, R22 ;  /* 0x00000018ff167819 */ /* 0x000fc80000011616 */
[----:B------:R-:W-:-:S04]  /*6000*/  LOP3.LUT R3, R3, 0x80, R22, 0xf8, !PT ;  /* 0x0000008003037812 */ /* 0x000fc800078ef816 */
[----:B------:R-:W-:-:S07]  /*6010*/  PRMT R4, R3, 0x7610, R4 ;  /* 0x0000761003047816 */ /* 0x000fce0000000004 */
.L_x_11275:
[----:B------:R-:W-:Y:S05]  /*6020*/  BSYNC.RECONVERGENT B0 ;  /* 0x0000000000007941 */ /* 0x000fea0003800200 */
.L_x_11274:
[----:B------:R0:W-:Y:S01]  /*6030*/  STG.E.U8 desc[UR36][R8.64], R4 ;  /* 0x0000000408007986 */ /* 0x0001e2000c101124 */
[----:B------:R-:W-:Y:S05]  /*6040*/  BRA `(.L_x_11263) ;  /* 0x0000000400f07947 */ /* 0x000fea0003800000 */
.L_x_11272:
        /* <DEDUP_REMOVED lines=16> */
.L_x_11279:
[----:B------:R-:W-:-:S04]  /*6150*/  SHF.R.U32.HI R22, RZ, 0x18, R22 ;  /* 0x00000018ff167819 */ /* 0x000fc80000011616 */
[----:B------:R-:W-:-:S04]  /*6160*/  LOP3.LUT R3, R3, 0x80, R22, 0xf8, !PT ;  /* 0x0000008003037812 */ /* 0x000fc800078ef816 */
[----:B------:R-:W-:-:S07]  /*6170*/  PRMT R4, R3, 0x7610, R4 ;  /* 0x0000761003047816 */ /* 0x000fce0000000004 */
.L_x_11278:
[----:B------:R-:W-:Y:S05]  /*6180*/  BSYNC.RECONVERGENT B0 ;  /* 0x0000000000007941 */ /* 0x000fea0003800200 */
.L_x_11277:
[----:B------:R0:W-:Y:S01]  /*6190*/  STG.E.U8 desc[UR36][R8.64], R4 ;  /* 0x0000000408007986 */ /* 0x0001e2000c101124 */
[----:B------:R-:W-:Y:S05]  /*61a0*/  BRA `(.L_x_11263) ;  /* 0x0000000400987947 */ /* 0x000fea0003800000 */
.L_x_11271:
        /* <DEDUP_REMOVED lines=21> */
.L_x_11281:
[----:B------:R-:W0:Y:S02]  /*6300*/  F2I.U64.TRUNC R22, R22 ;  /* 0x0000001600167311 */ /* 0x000e24000020d800 */
[----:B0-----:R0:W-:Y:S01]  /*6310*/  STG.E.64 desc[UR36][R8.64], R22 ;  /* 0x0000001608007986 */ /* 0x0011e2000c101b24 */
[----:B------:R-:W-:Y:S05]  /*6320*/  BRA `(.L_x_11263) ;  /* 0x0000000400387947 */ /* 0x000fea0003800000 */
.L_x_11280:
[----:B------:R-:W0:Y:S02]  /*6330*/  F2I.FTZ.U32.TRUNC.NTZ R3, R22 ;  /* 0x0000001600037305 */ /* 0x000e24000021f000 */
[----:B0-----:R0:W-:Y:S01]  /*6340*/  STG.E desc[UR36][R8.64], R3 ;  /* 0x0000000308007986 */ /* 0x0011e2000c101924 */
[----:B------:R-:W-:Y:S05]  /*6350*/  BRA `(.L_x_11263) ;  /* 0x00000004002c7947 */ /* 0x000fea0003800000 */
.L_x_11270:
        /* <DEDUP_REMOVED lines=10> */
.L_x_11283:
[----:B------:R-:W-:Y:S01]  /*6400*/  FMUL.FTZ R4, R22, 1 ;  /* 0x3f80000016047820 */ /* 0x000fe20000410000 */
[----:B------:R-:W-:-:S05]  /*6410*/  CS2R R6, SRZ ;  /* 0x0000000000067805 */ /* 0x000fca000001ff00 */
[----:B------:R-:W0:Y:S02]  /*6420*/  F2F.F64.F32 R4, R4 ;  /* 0x0000000400047310 */ /* 0x000e240000201800 */
[----:B0-----:R0:W-:Y:S01]  /*6430*/  STG.E.128 desc[UR36][R8.64], R4 ;  /* 0x0000000408007986 */ /* 0x0011e2000c101d24 */
[----:B------:R-:W-:Y:S05]  /*6440*/  BRA `(.L_x_11263) ;  /* 0x0000000000f07947 */ /* 0x000fea0003800000 */
.L_x_11282:
[----:B------:R-:W-:-:S13]  /*6450*/  ISETP.NE.AND P0, PT, R0, 0xf, PT ;  /* 0x0000000f0000780c */ /* 0x000fda0003f05270 */
[----:B------:R-:W-:Y:S05]  /*6460*/  @!P0 BRA `(.L_x_11284) ;  /* 0x0000000000e08947 */ /* 0x000fea0003800000 */
[----:B------:R-:W-:-:S13]  /*6470*/  ISETP.NE.AND P0, PT, R0, 0x17, PT ;  /* 0x000000170000780c */ /* 0x000fda0003f05270 */
[----:B------:R-:W-:Y:S05]  /*6480*/  @!P0 BRA `(.L_x_11285) ;  /* 0x00000000008c8947 */ /* 0x000fea0003800000 */
[----:B------:R-:W-:-:S13]  /*6490*/  ISETP.NE.AND P0, PT, R0, 0x18, PT ;  /* 0x000000180000780c */ /* 0x000fda0003f05270 */
[----:B------:R-:W-:Y:S05]  /*64a0*/  @!P0 BRA `(.L_x_11286) ;  /* 0x0000000000448947 */ /* 0x000fea0003800000 */
.L_x_11262:
        /* <DEDUP_REMOVED lines=16> */
.L_x_11287:
[----:B------:R-:W-:Y:S05]  /*65b0*/  BRA `(.L_x_11263) ;  /* 0x0000000000947947 */ /* 0x000fea0003800000 */
.L_x_11286:
        /* <DEDUP_REMOVED lines=12> */
.L_x_11289:
[----:B------:R-:W-:Y:S05]  /*6680*/  BSYNC.RECONVERGENT B0 ;  /* 0x0000000000007941 */ /* 0x000fea0003800200 */
.L_x_11288:
[----:B------:R-:W-:-:S05]  /*6690*/  LOP3.LUT R3, R0, 0x80, R5, 0xf8, !PT ;  /* 0x0000008000037812 */ /* 0x000fca00078ef805 */
[----:B------:R1:W-:Y:S01]  /*66a0*/  STG.E.U8 desc[UR36][R8.64], R3 ;  /* 0x0000000308007986 */ /* 0x0003e2000c101124 */
[----:B------:R-:W-:Y:S05]  /*66b0*/  BRA `(.L_x_11263) ;  /* 0x0000000000547947 */ /* 0x000fea0003800000 */
.L_x_11285:
        /* <DEDUP_REMOVED lines=11> */
.L_x_11291:
[----:B------:R-:W-:Y:S01]  /*6770*/  IMAD.MOV.U32 R0, RZ, RZ, 0x7f ;  /* 0x0000007fff007424 */ /* 0x000fe200078e00ff */
[----:B------:R-:W-:-:S04]  /*6780*/  ISETP.GT.U32.AND P0, PT, R4, 0x7f800000, PT ;  /* 0x7f8000000400780c */ /* 0x000fc80003f04070 */
[----:B------:R-:W-:-:S09]  /*6790*/  SEL R0, R0, 0x7c, P0 ;  /* 0x0000007c00007807 */ /* 0x000fd20000000000 */
.L_x_11292:
[----:B------:R-:W-:Y:S05]  /*67a0*/  BSYNC.RECONVERGENT B0 ;  /* 0x0000000000007941 */ /* 0x000fea0003800200 */
.L_x_11290:
[----:B------:R-:W-:-:S04]  /*67b0*/  SHF.R.U32.HI R3, RZ, 0x18, R22 ;  /* 0x00000018ff037819 */ /* 0x000fc80000011616 */
[----:B------:R-:W-:-:S05]  /*67c0*/  LOP3.LUT R3, R0, 0x80, R3, 0xf8, !PT ;  /* 0x0000008000037812 */ /* 0x000fca00078ef803 */
[----:B------:R3:W-:Y:S01]  /*67d0*/  STG.E.U8 desc[UR36][R8.64], R3 ;  /* 0x0000000308007986 */ /* 0x0007e2000c101124 */
[----:B------:R-:W-:Y:S05]  /*67e0*/  BRA `(.L_x_11263) ;  /* 0x0000000000087947 */ /* 0x000fea0003800000 */
.L_x_11284:
[----:B------:R-:W-:-:S05]  /*67f0*/  F2FP.BF16.F32.PACK_AB R22, RZ, R22 ;  /* 0x00000016ff16723e */ /* 0x000fca00000010ff */
[----:B------:R0:W-:Y:S02]  /*6800*/  STG.E.U16 desc[UR36][R8.64], R22 ;  /* 0x0000001608007986 */ /* 0x0001e4000c101524 */
.L_x_11263:
[----:B------:R-:W-:-:S07]  /*6810*/  VIADD R25, R25, 0x80 ;  /* 0x0000008019197836 */ /* 0x000fce0000000000 */
.L_x_11222:
[----:B------:R-:W-:Y:S05]  /*6820*/  BSYNC.RECONVERGENT B7 ;  /* 0x0000000000077941 */ /* 0x000fea0003800200 */
.L_x_11183:
[----:B------:R-:W-:-:S13]  /*6830*/  ISETP.GE.AND P0, PT, R25, R17, PT ;  /* 0x000000111900720c */ /* 0x000fda0003f06270 */
[----:B------:R-:W-:Y:S05]  /*6840*/  @P0 EXIT ;  /* 0x000000000000094d */ /* 0x000fea0003800000 */
[----:B0---4-:R-:W0:Y:S01]  /*6850*/  LDC.64 R4, c[0x0][0x388] ;  /* 0x0000e200ff047b82 */ /* 0x011e220000000a00 */
[----:B------:R-:W4:Y:S01]  /*6860*/  LDCU UR4, c[0x0][0x3a8] ;  /* 0x00007500ff0477ac */ /* 0x000f220008000800 */
[----:B-1-3--:R-:W-:Y:S01]  /*6870*/  PRMT R0, R16, 0x9910, RZ ;  /* 0x0000991010007816 */ /* 0x00afe200000000ff */
        /* <DEDUP_REMOVED lines=14> */
[----:B--2---:R-:W0:Y:S02]  /*6960*/  F2I.FTZ.TRUNC.NTZ R5, R24 ;  /* 0x0000001800057305 */ /* 0x004e24000021f100 */
[----:B0-----:R-:W-:Y:S01]  /*6970*/  STG.E.U8 desc[UR36][R2.64], R5 ;  /* 0x0000000502007986 */ /* 0x001fe2000c101124 */
[----:B------:R-:W-:Y:S05]  /*6980*/  EXIT ;  /* 0x000000000000794d */ /* 0x000fea0003800000 */
.L_x_11296:
[----:B--2---:R-:W0:Y:S02]  /*6990*/  F2I.S64.TRUNC R24, R24 ;  /* 0x0000001800187311 */ /* 0x004e24000020d900 */
[----:B0-----:R-:W-:-:S05]  /*69a0*/  IMAD.MOV.U32 R5, RZ, RZ, R24 ;  /* 0x000000ffff057224 */ /* 0x001fca00078e0018 */
[----:B------:R-:W-:Y:S01]  /*69b0*/  STG.E.U8 desc[UR36][R2.64], R5 ;  /* 0x0000000502007986 */ /* 0x000fe2000c101124 */
[----:B------:R-:W-:Y:S05]  /*69c0*/  EXIT ;  /* 0x000000000000794d */ /* 0x000fea0003800000 */
.L_x_11295:
[----:B------:R-:W-:-:S13]  /*69d0*/  ISETP.NE.AND P0, PT, R0, 0x2, PT ;  /* 0x000000020000780c */ /* 0x000fda0003f05270 */
[----:B------:R-:W-:Y:S05]  /*69e0*/  @!P0 BRA `(.L_x_11298) ;  /* 0x0000000000288947 */ /* 0x000fea0003800000 */
[----:B------:R-:W-:-:S13]  /*69f0*/  ISETP.NE.AND P0, PT, R0, 0x3, PT ;  /* 0x000000030000780c */ /* 0x000fda0003f05270 */
[----:B------:R-:W-:Y:S05]  /*6a00*/  @!P0 BRA `(.L_x_11299) ;  /* 0x0000000000148947 */ /* 0x000fea0003800000 */
[----:B------:R-:W-:-:S13]  /*6a10*/  ISETP.NE.AND P0, PT, R0, 0x4, PT ;  /* 0x000000040000780c */ /* 0x000fda0003f05270 */
[----:B------:R-:W-:Y:S05]  /*6a20*/  @P0 BRA `(.L_x_11297) ;  /* 0x0000000800380947 */ /* 0x000fea0003800000 */
[----:B--2---:R-:W0:Y:S02]  /*6a30*/  F2I.S64.TRUNC R24, R24 ;  /* 0x0000001800187311 */ /* 0x004e24000020d900 */
[----:B0-----:R-:W-:Y:S01]  /*6a40*/  STG.E.64 desc[UR36][R2.64], R24 ;  /* 0x0000001802007986 */ /* 0x001fe2000c101b24 */
[----:B------:R-:W-:Y:S05]  /*6a50*/  EXIT ;  /* 0x000000000000794d */ /* 0x000fea0003800000 */
.L_x_11299:
[----:B--2---:R-:W0:Y:S02]  /*6a60*/  F2I.FTZ.TRUNC.NTZ R5, R24 ;  /* 0x0000001800057305 */ /* 0x004e24000021f100 */
[----:B0-----:R-:W-:Y:S01]  /*6a70*/  STG.E desc[UR36][R2.64], R5 ;  /* 0x0000000502007986 */ /* 0x001fe2000c101924 */
[----:B------:R-:W-:Y:S05]  /*6a80*/  EXIT ;  /* 0x000000000000794d */ /* 0x000fea0003800000 */
.L_x_11298:
[----:B--2---:R-:W0:Y:S02]  /*6a90*/  F2I.FTZ.TRUNC.NTZ R5, R24 ;  /* 0x0000001800057305 */ /* 0x004e24000021f100 */
[----:B0-----:R-:W-:Y:S01]  /*6aa0*/  STG.E.U16 desc[UR36][R2.64], R5 ;  /* 0x0000000502007986 */ /* 0x001fe2000c101524 */
[----:B------:R-:W-:Y:S05]  /*6ab0*/  EXIT ;  /* 0x000000000000794d */ /* 0x000fea0003800000 */
.L_x_11294:
[----:B------:R-:W-:-:S13]  /*6ac0*/  ISETP.GT.AND P0, PT, R0, 0x6, PT ;  /* 0x000000060000780c */ /* 0x000fda0003f04270 */
[----:B------:R-:W-:Y:S05]  /*6ad0*/  @P0 BRA `(.L_x_11300) ;  /* 0x0000000000240947 */ /* 0x000fea0003800000 */
[----:B------:R-:W-:-:S13]  /*6ae0*/  ISETP.NE.AND P0, PT, R0, 0x5, PT ;  /* 0x000000050000780c */ /* 0x000fda0003f05270 */
[----:B------:R-:W-:Y:S05]  /*6af0*/  @!P0 BRA `(.L_x_11301) ;  /* 0x0000000000108947 */ /* 0x000fea0003800000 */
[----:B------:R-:W-:-:S13]  /*6b00*/  ISETP.NE.AND P0, PT, R0, 0x6, PT ;  /* 0x000000060000780c */ /* 0x000fda0003f05270 */
[----:B------:R-:W-:Y:S05]  /*6b10*/  @P0 BRA `(.L_x_11297) ;  /* 0x0000000400fc0947 */ /* 0x000fea0003800000 */
[----:B--2---:R-:W-:Y:S01]  /*6b20*/  STG.E desc[UR36][R2.64], R24 ;  /* 0x0000001802007986 */ /* 0x004fe2000c101924 */
[----:B------:R-:W-:Y:S05]  /*6b30*/  EXIT ;  /* 0x000000000000794d */ /* 0x000fea0003800000 */
.L_x_11301:
[----:B--2---:R-:W-:-:S05]  /*6b40*/  F2FP.F16.F32.PACK_AB R24, RZ, R24 ;  /* 0x00000018ff18723e */ /* 0x004fca00000000ff */
[----:B------:R-:W-:Y:S01]  /*6b50*/  STG.E.U16 desc[UR36][R2.64], R24 ;  /* 0x0000001802007986 */ /* 0x000fe2000c101524 */
[----:B------:R-:W-:Y:S05]  /*6b60*/  EXIT ;  /* 0x000000000000794d */ /* 0x000fea0003800000 */
.L_x_11300:
[----:B------:R-:W-:-:S13]  /*6b70*/  ISETP.NE.AND P0, PT, R0, 0x7, PT ;  /* 0x000000070000780c */ /* 0x000fda0003f05270 */
[----:B------:R-:W-:Y:S05]  /*6b80*/  @!P0 BRA `(.L_x_11302) ;  /* 0x00000000002c8947 */ /* 0x000fea0003800000 */
[----:B------:R-:W-:-:S13]  /*6b90*/  ISETP.NE.AND P0, PT, R0, 0x8, PT ;  /* 0x000000080000780c */ /* 0x000fda0003f05270 */
[----:B------:R-:W-:Y:S05]  /*6ba0*/  @!P0 BRA `(.L_x_11303) ;  /* 0x0000000000148947 */ /* 0x000fea0003800000 */
[----:B------:R-:W-:-:S13]  /*6bb0*/  ISETP.NE.AND P0, PT, R0, 0x9, PT ;  /* 0x000000090000780c */ /* 0x000fda0003f05270 */
[----:B------:R-:W-:Y:S05]  /*6bc0*/  @P0 BRA `(.L_x_11297) ;  /* 0x0000000400d00947 */ /* 0x000fea0003800000 */
[----:B------:R-:W-:-:S05]  /*6bd0*/  IMAD.MOV.U32 R25, RZ, RZ, RZ ;  /* 0x000000ffff197224 */ /* 0x000fca00078e00ff */
[----:B--2---:R-:W-:Y:S01]  /*6be0*/  STG.E.64 desc[UR36][R2.64], R24 ;  /* 0x0000001802007986 */ /* 0x004fe2000c101b24 */
[----:B------:R-:W-:Y:S05]  /*6bf0*/  EXIT ;  /* 0x000000000000794d */ /* 0x000fea0003800000 */
.L_x_11303:
[----:B--2---:R-:W-:-:S04]  /*6c00*/  F2FP.F16.F32.PACK_AB R5, RZ, R24 ;  /* 0x00000018ff05723e */ /* 0x004fc800000000ff */
[----:B------:R-:W-:-:S05]  /*6c10*/  PRMT R5, R5, 0x5410, RZ ;  /* 0x0000541005057816 */ /* 0x000fca00000000ff */
[----:B------:R-:W-:Y:S01]  /*6c20*/  STG.E desc[UR36][R2.64], R5 ;  /* 0x0000000502007986 */ /* 0x000fe2000c101924 */
[----:B------:R-:W-:Y:S05]  /*6c30*/  EXIT ;  /* 0x000000000000794d */ /* 0x000fea0003800000 */
.L_x_11302:
[----:B--2---:R-:W-:-:S06]  /*6c40*/  FMUL.FTZ R4, R24, 1 ;  /* 0x3f80000018047820 */ /* 0x004fcc0000410000 */
[----:B------:R-:W0:Y:S02]  /*6c50*/  F2F.F64.F32 R4, R4 ;  /* 0x0000000400047310 */ /* 0x000e240000201800 */
[----:B0-----:R-:W-:Y:S01]  /*6c60*/  STG.E.64 desc[UR36][R2.64], R4 ;  /* 0x0000000402007986 */ /* 0x001fe2000c101b24 */
[----:B------:R-:W-:Y:S05]  /*6c70*/  EXIT ;  /* 0x000000000000794d */ /* 0x000fea0003800000 */
.L_x_11293:
        /* <DEDUP_REMOVED lines=10> */
[----:B--2---:R-:W0:Y:S02]  /*6d20*/  F2I.FTZ.U32.TRUNC.NTZ R5, R24 ;  /* 0x0000001800057305 */ /* 0x004e24000021f000 */
[----:B0-----:R-:W-:Y:S01]  /*6d30*/  STG.E.U16 desc[UR36][R2.64], R5 ;  /* 0x0000000502007986 */ /* 0x001fe2000c101524 */
[----:B------:R-:W-:Y:S05]  /*6d40*/  EXIT ;  /* 0x000000000000794d */ /* 0x000fea0003800000 */
.L_x_11307:
        /* <DEDUP_REMOVED lines=16> */
.L_x_11310:
[----:B------:R-:W-:-:S04]  /*6e50*/  SHF.R.U32.HI R24, RZ, 0x18, R24 ;  /* 0x00000018ff187819 */ /* 0x000fc80000011618 */
[----:B------:R-:W-:-:S04]  /*6e60*/  LOP3.LUT R5, R5, 0x80, R24, 0xf8, !PT ;  /* 0x0000008005057812 */ /* 0x000fc800078ef818 */
[----:B------:R-:W-:-:S07]  /*6e70*/  PRMT R0, R5, 0x7610, R0 ;  /* 0x0000761005007816 */ /* 0x000fce0000000000 */
.L_x_11309:
[----:B------:R-:W-:Y:S05]  /*6e80*/  BSYNC.RECONVERGENT B0 ;  /* 0x0000000000007941 */ /* 0x000fea0003800200 */
.L_x_11308:
[----:B------:R-:W-:Y:S01]  /*6e90*/  STG.E.U8 desc[UR36][R2.64], R0 ;  /* 0x0000000002007986 */ /* 0x000fe2000c101124 */
[----:B------:R-:W-:Y:S05]  /*6ea0*/  EXIT ;  /* 0x000000000000794d */ /* 0x000fea0003800000 */
.L_x_11306:
        /* <DEDUP_REMOVED lines=16> */
.L_x_11313:
[----:B------:R-:W-:-:S04]  /*6fb0*/  SHF.R.U32.HI R24, RZ, 0x18, R24 ;  /* 0x00000018ff187819 */ /* 0x000fc80000011618 */
[----:B------:R-:W-:-:S04]  /*6fc0*/  LOP3.LUT R5, R5, 0x80, R24, 0xf8, !PT ;  /* 0x0000008005057812 */ /* 0x000fc800078ef818 */
[----:B------:R-:W-:-:S07]  /*6fd0*/  PRMT R0, R5, 0x7610, R0 ;  /* 0x0000761005007816 */ /* 0x000fce0000000000 */
.L_x_11312:
[----:B------:R-:W-:Y:S05]  /*6fe0*/  BSYNC.RECONVERGENT B0 ;  /* 0x0000000000007941 */ /* 0x000fea0003800200 */
.L_x_11311:
[----:B------:R-:W-:Y:S01]  /*6ff0*/  STG.E.U8 desc[UR36][R2.64], R0 ;  /* 0x0000000002007986 */ /* 0x000fe2000c101124 */
[----:B------:R-:W-:Y:S05]  /*7000*/  EXIT ;  /* 0x000000000000794d */ /* 0x000fea0003800000 */
.L_x_11305:
        /* <DEDUP_REMOVED lines=21> */
.L_x_11315:
[----:B--2---:R-:W0:Y:S02]  /*7160*/  F2I.U64.TRUNC R24, R24 ;  /* 0x0000001800187311 */ /* 0x004e24000020d800 */
[----:B0-----:R-:W-:Y:S01]  /*7170*/  STG.E.64 desc[UR36][R2.64], R24 ;  /* 0x0000001802007986 */ /* 0x001fe2000c101b24 */
[----:B------:R-:W-:Y:S05]  /*7180*/  EXIT ;  /* 0x000000000000794d */ /* 0x000fea0003800000 */
.L_x_11314:
[----:B--2---:R-:W0:Y:S02]  /*7190*/  F2I.FTZ.U32.TRUNC.NTZ R5, R24 ;  /* 0x0000001800057305 */ /* 0x004e24000021f000 */
[----:B0-----:R-:W-:Y:S01]  /*71a0*/  STG.E desc[UR36][R2.64], R5 ;  /* 0x0000000502007986 */ /* 0x001fe2000c101924 */
[----:B------:R-:W-:Y:S05]  /*71b0*/  EXIT ;  /* 0x000000000000794d */ /* 0x000fea0003800000 */
.L_x_11304:
        /* <DEDUP_REMOVED lines=8> */
[----:B------:R-:W-:Y:S01]  /*7240*/  STG.E.U8 desc[UR36][R2.64], R5 ;  /* 0x0000000502007986 */ /* 0x000fe2000c101124 */
[----:B------:R-:W-:Y:S05]  /*7250*/  EXIT ;  /* 0x000000000000794d */ /* 0x000fea0003800000 */
.L_x_11317:
[----:B--2---:R-:W-:Y:S01]  /*7260*/  FMUL.FTZ R4, R24, 1 ;  /* 0x3f80000018047820 */ /* 0x004fe20000410000 */
[----:B------:R-:W-:-:S05]  /*7270*/  CS2R R6, SRZ ;  /* 0x0000000000067805 */ /* 0x000fca000001ff00 */
[----:B------:R-:W0:Y:S02]  /*7280*/  F2F.F64.F32 R4, R4 ;  /* 0x0000000400047310 */ /* 0x000e240000201800 */
[----:B0-----:R-:W-:Y:S01]  /*7290*/  STG.E.128 desc[UR36][R2.64], R4 ;  /* 0x0000000402007986 */ /* 0x001fe2000c101d24 */
[----:B------:R-:W-:Y:S05]  /*72a0*/  EXIT ;  /* 0x000000000000794d */ /* 0x000fea0003800000 */
.L_x_11316:
[----:B------:R-:W-:-:S13]  /*72b0*/  ISETP.NE.AND P0, PT, R0, 0xf, PT ;  /* 0x0000000f0000780c */ /* 0x000fda0003f05270 */
[----:B------:R-:W-:Y:S05]  /*72c0*/  @!P0 BRA `(.L_x_11318) ;  /* 0x0000000000e08947 */ /* 0x000fea0003800000 */
[----:B------:R-:W-:-:S13]  /*72d0*/  ISETP.NE.AND P0, PT, R0, 0x17, PT ;  /* 0x000000170000780c */ /* 0x000fda0003f05270 */
[----:B------:R-:W-:Y:S05]  /*72e0*/  @!P0 BRA `(.L_x_11319) ;  /* 0x00000000008c8947 */ /* 0x000fea0003800000 */
[----:B------:R-:W-:-:S13]  /*72f0*/  ISETP.NE.AND P0, PT, R0, 0x18, PT ;  /* 0x000000180000780c */ /* 0x000fda0003f05270 */
[----:B------:R-:W-:Y:S05]  /*7300*/  @!P0 BRA `(.L_x_11320) ;  /* 0x0000000000448947 */ /* 0x000fea0003800000 */
.L_x_11297:
[----:B------:R-:W-:Y:S01]  /*7310*/  MOV R0, 0x0 ;  /* 0x0000000000007802 */ /* 0x000fe20000000f00 */
[----:B------:R-:W0:Y:S01]  /*7320*/  LDCU.64 UR4, c[0x4][0x148] ;  /* 0x01002900ff0477ac */ /* 0x000e220008000a00 */
[----:B------:R-:W-:Y:S02]  /*7330*/  IMAD.MOV.U32 R8, RZ, RZ, 0x65 ;  /* 0x00000065ff087424 */ /* 0x000fe400078e00ff */
[----:B------:R1:W3:Y:S01]  /*7340*/  LDC.64 R2, c[0x4][R0] ;  /* 0x0100000000027b82 */ /* 0x0002e20000000a00 */
        /* <DEDUP_REMOVED lines=12> */
.L_x_11321:
[----:B------:R-:W-:Y:S05]  /*7410*/  EXIT ;  /* 0x000000000000794d */ /* 0x000fea0003800000 */
.L_x_11320:
        /* <DEDUP_REMOVED lines=12> */
.L_x_11323:
[----:B------:R-:W-:Y:S05]  /*74e0*/  BSYNC.RECONVERGENT B0 ;  /* 0x0000000000007941 */ /* 0x000fea0003800200 */
.L_x_11322:
[----:B------:R-:W-:-:S05]  /*74f0*/  LOP3.LUT R5, R0, 0x80, R7, 0xf8, !PT ;  /* 0x0000008000057812 */ /* 0x000fca00078ef807 */
[----:B------:R-:W-:Y:S01]  /*7500*/  STG.E.U8 desc[UR36][R2.64], R5 ;  /* 0x0000000502007986 */ /* 0x000fe2000c101124 */
[----:B------:R-:W-:Y:S05]  /*7510*/  EXIT ;  /* 0x000000000000794d */ /* 0x000fea0003800000 */
.L_x_11319:
        /* <DEDUP_REMOVED lines=11> */
.L_x_11325:
[----:B------:R-:W-:Y:S01]  /*75d0*/  IMAD.MOV.U32 R0, RZ, RZ, 0x7f ;  /* 0x0000007fff007424 */ /* 0x000fe200078e00ff */
[----:B------:R-:W-:-:S04]  /*75e0*/  ISETP.GT.U32.AND P0, PT, R4, 0x7f800000, PT ;  /* 0x7f8000000400780c */ /* 0x000fc80003f04070 */
[----:B------:R-:W-:-:S09]  /*75f0*/  SEL R0, R0, 0x7c, P0 ;  /* 0x0000007c00007807 */ /* 0x000fd20000000000 */
.L_x_11326:
[----:B------:R-:W-:Y:S05]  /*7600*/  BSYNC.RECONVERGENT B0 ;  /* 0x0000000000007941 */ /* 0x000fea0003800200 */
.L_x_11324:
[----:B------:R-:W-:-:S04]  /*7610*/  SHF.R.U32.HI R5, RZ, 0x18, R24 ;  /* 0x00000018ff057819 */ /* 0x000fc80000011618 */
[----:B------:R-:W-:-:S05]  /*7620*/  LOP3.LUT R5, R0, 0x80, R5, 0xf8, !PT ;  /* 0x0000008000057812 */ /* 0x000fca00078ef805 */
[----:B------:R-:W-:Y:S01]  /*7630*/  STG.E.U8 desc[UR36][R2.64], R5 ;  /* 0x0000000502007986 */ /* 0x000fe2000c101124 */
[----:B------:R-:W-:Y:S05]  /*7640*/  EXIT ;  /* 0x000000000000794d */ /* 0x000fea0003800000 */
.L_x_11318:
[----:B--2---:R-:W-:-:S05]  /*7650*/  F2FP.BF16.F32.PACK_AB R24, RZ, R24 ;  /* 0x00000018ff18723e */ /* 0x004fca00000010ff */
[----:B------:R-:W-:Y:S01]  /*7660*/  STG.E.U16 desc[UR36][R2.64], R24 ;  /* 0x0000001802007986 */ /* 0x000fe2000c101524 */
[----:B------:R-:W-:Y:S05]  /*7670*/  EXIT ;  /* 0x000000000000794d */ /* 0x000fea0003800000 */
.L_x_11327:
        /* <DEDUP_REMOVED lines=16> */
.L_x_19170:


//--------------------- .text._ZN2at6native18elementwise_kernelILi128ELi2EZNS0_22gpu_kernel_impl_nocastIZZZNS0_22reciprocal_kernel_cudaERNS_18TensorIteratorBaseEENKUlvE_clEvENKUlvE0_clEvEUlfE_EEvS4_RKT_EUliE_EEviT1_ --------------------------
	.section	.text._ZN2at6native18elementwise_kernelILi128ELi2EZNS0_22gpu_kernel_impl_nocastIZZZNS0_22reciprocal_kernel_cudaERNS_18TensorIteratorBaseEENKUlvE_clEvENKUlvE0_clEvEUlfE_EEvS4_RKT_EUliE_EEviT1_,"ax",@progbits
	.align	128
        .global         _ZN2at6native18elementwise_kernelILi128ELi2EZNS0_22gpu_kernel_impl_nocastIZZZNS0_22reciprocal_kernel_cudaERNS_18TensorIteratorBaseEENKUlvE_clEvENKUlvE0_clEvEUlfE_EEvS4_RKT_EUliE_EEviT1_
        .type           _ZN2at6native18elementwise_kernelILi128ELi2EZNS0_22gpu_kernel_impl_nocastIZZZNS0_22reciprocal_kernel_cudaERNS_18TensorIteratorBaseEENKUlvE_clEvENKUlvE0_clEvEUlfE_EEvS4_RKT_EUliE_EEviT1_,@function
        .size           _ZN2at6native18elementwise_kernelILi128ELi2EZNS0_22gpu_kernel_impl_nocastIZZZNS0_22reciprocal_kernel_cudaERNS_18TensorIteratorBaseEENKUlvE_clEvENKUlvE0_clEvEUlfE_EEvS4_RKT_EUliE_EEviT1_,(.L_x_19171 - _ZN2at6native18elementwise_kernelILi128ELi2EZNS0_22gpu_kernel_impl_nocastIZZZNS0_22reciprocal_kernel_cudaERNS_18TensorIteratorBaseEENKUlvE_clEvENKUlvE0_clEvEUlfE_EEvS4_RKT_EUliE_EEviT1_)
        .other          _ZN2at6native18elementwise_kernelILi128ELi2EZNS0_22gpu_kernel_impl_nocastIZZZNS0_22reciprocal_kernel_cudaERNS_18TensorIteratorBaseEENKUlvE_clEvENKUlvE0_clEvEUlfE_EEvS4_RKT_EUliE_EEviT1_,@"STO_CUDA_ENTRY STV_DEFAULT"
_ZN2at6native18elementwise_kernelILi128ELi2EZNS0_22gpu_kernel_impl_nocastIZZZNS0_22reciprocal_kernel_cudaERNS_18TensorIteratorBaseEENKUlvE_clEvENKUlvE0_clEvEUlfE_EEvS4_RKT_EUliE_EEviT1_:
.text._ZN2at6native18elementwise_kernelILi128ELi2EZNS0_22gpu_kernel_impl_nocastIZZZNS0_22reciprocal_kernel_cudaERNS_18TensorIteratorBaseEENKUlvE_clEvENKUlvE0_clEvEUlfE_EEvS4_RKT_EUliE_EEviT1_:
        /* <DEDUP_REMOVED lines=17> */
[----:B--2---:R-:W0:Y:S02]  /*0110*/  MUFU.RCP R9, R4 ;  /* 0x0000000400097308 */ /* 0x004e240000001000 */
[----:B0-----:R0:W-:Y:S04]  /*0120*/  STG.E desc[UR6][R6.64], R9 ;  /* 0x0000000906007986 */ /* 0x0011e8000c101906 */
.L_x_11330:
[----:B------:R-:W-:Y:S05]  /*0130*/  BSYNC.RECONVERGENT B0 ;  /* 0x0000000000007941 */ /* 0x000fea0003800200 */
.L_x_11329:
[----:B------:R-:W-:-:S13]  /*0140*/  ISETP.GE.AND P0, PT, R3, UR4, PT ;  /* 0x0000000403007c0c */ /* 0x000fda000bf06270 */
[----:B------:R-:W-:Y:S05]  /*0150*/  @P0 EXIT ;  /* 0x000000000000094d */ /* 0x000fea0003800000 */
[----:B------:R-:W1:Y:S02]  /*0160*/  LDC.64 R2, c[0x0][0x588] ;  /* 0x00016200ff027b82 */ /* 0x000e640000000a00 */
[----:B-1----:R-:W0:Y:S06]  /*0170*/  LDG.E R2, desc[UR6][R2.64] ;  /* 0x0000000602027981 */ /* 0x002e2c000c1e1900 */
[----:B------:R-:W1:Y:S01]  /*0180*/  LDC.64 R4, c[0x0][0x580] ;  /* 0x00016000ff047b82 */ /* 0x000e620000000a00 */
[----:B0-----:R-:W1:Y:S02]  /*0190*/  MUFU.RCP R7, R2 ;  /* 0x0000000200077308 */ /* 0x001e640000001000 */
[----:B-1----:R-:W-:Y:S01]  /*01a0*/  STG.E desc[UR6][R4.64], R7 ;  /* 0x0000000704007986 */ /* 0x002fe2000c101906 */
[----:B------:R-:W-:Y:S05]  /*01b0*/  EXIT ;  /* 0x000000000000794d */ /* 0x000fea0003800000 */
.L_x_11328:
        /* <DEDUP_REMOVED lines=305> */
.L_x_11333:
[----:B------:R-:W0:Y:S02]  /*14d0*/  LDCU.128 UR8, c[0x0][0x580] ;  /* 0x0000b000ff0877ac */ /* 0x000e240008000c00 */
[----:B0-----:R-:W-:-:S04]  /*14e0*/  IADD3 R6, P0, PT, R4, UR10, RZ ;  /* 0x0000000a04067c10 */ /* 0x001fc8000ff1e0ff */
[----:B------:R-:W-:-:S05]  /*14f0*/  IADD3.X R7, PT, PT, RZ, UR11, RZ, P0, !PT ;  /* 0x0000000bff077c10 */ /* 0x000fca00087fe4ff */
[----:B------:R-:W2:Y:S01]  /*1500*/  LDG.E R6, desc[UR6][R6.64] ;  /* 0x0000000606067981 */ /* 0x000ea2000c1e1900 */
[----:B------:R-:W-:Y:S02]  /*1510*/  IADD3 R4, P0, PT, R5, UR8, RZ ;  /* 0x0000000805047c10 */ /* 0x000fe4000ff1e0ff */
[----:B------:R-:W-:-:S03]  /*1520*/  IADD3 R3, PT, PT, R3, 0x80, RZ ;  /* 0x0000008003037810 */ /* 0x000fc60007ffe0ff */
[----:B------:R-:W-:Y:S01]  /*1530*/  IMAD.X R5, RZ, RZ, UR9, P0 ;  /* 0x00000009ff057e24 */ /* 0x000fe200080e06ff */
[----:B--2---:R-:W0:Y:S04]  /*1540*/  MUFU.RCP R9, R6 ;  /* 0x0000000600097308 */ /* 0x004e280000001000 */
[----:B0-----:R0:W-:Y:S03]  /*1550*/  STG.E desc[UR6][R4.64], R9 ;  /* 0x0000000904007986 */ /* 0x0011e6000c101906 */
.L_x_11332:
[----:B------:R-:W-:Y:S05]  /*1560*/  BSYNC.RECONVERGENT B0 ;  /* 0x0000000000007941 */ /* 0x000fea0003800200 */
.L_x_11331:
        /* <DEDUP_REMOVED lines=300> */
.L_x_11334:
[----:B------:R-:W0:Y:S02]  /*2830*/  LDCU.128 UR8, c[0x0][0x580] ;  /* 0x0000b000ff0877ac */ /* 0x000e240008000c00 */
[----:B0-----:R-:W-:-:S04]  /*2840*/  IADD3 R4, P0, PT, R2, UR10, RZ ;  /* 0x0000000a02047c10 */ /* 0x001fc8000ff1e0ff */
[----:B------:R-:W-:-:S05]  /*2850*/  IADD3.X R5, PT, PT, RZ, UR11, RZ, P0, !PT ;  /* 0x0000000bff057c10 */ /* 0x000fca00087fe4ff */
[----:B------:R-:W2:Y:S01]  /*2860*/  LDG.E R4, desc[UR6][R4.64] ;  /* 0x0000000604047981 */ /* 0x000ea2000c1e1900 */
[----:B------:R-:W-:-:S04]  /*2870*/  IADD3 R2, P0, PT, R3, UR8, RZ ;  /* 0x0000000803027c10 */ /* 0x000fc8000ff1e0ff */
[----:B------:R-:W-:Y:S01]  /*2880*/  IADD3.X R3, PT, PT, RZ, UR9, RZ, P0, !PT ;  /* 0x00000009ff037c10 */ /* 0x000fe200087fe4ff */
[----:B--2---:R-:W0:Y:S04]  /*2890*/  MUFU.RCP R7, R4 ;  /* 0x0000000400077308 */ /* 0x004e280000001000 */
[----:B0-----:R-:W-:Y:S01]  /*28a0*/  STG.E desc[UR6][R2.64], R7 ;  /* 0x0000000702007986 */ /* 0x001fe2000c101906 */
[----:B------:R-:W-:Y:S05]  /*28b0*/  EXIT ;  /* 0x000000000000794d */ /* 0x000fea0003800000 */
.L_x_11335:
        /* <DEDUP_REMOVED lines=12> */
.L_x_19171:


//--------------------- .text._ZN2at6native27unrolled_elementwise_kernelIZZZNS0_22reciprocal_kernel_cudaERNS_18TensorIteratorBaseEENKUlvE_clEvENKUlvE0_clEvEUlfE_St5arrayIPcLm2EELi4E23TrivialOffsetCalculatorILi1EjESB_NS0_6memory15LoadWithoutCastENSC_16StoreWithoutCastEEEviT_T0_T2_T3_T4_T5_ --------------------------
	.section	.text._ZN2at6native27unrolled_elementwise_kernelIZZZNS0_22reciprocal_kernel_cudaERNS_18TensorIteratorBaseEENKUlvE_clEvENKUlvE0_clEvEUlfE_St5arrayIPcLm2EELi4E23TrivialOffsetCalculatorILi1EjESB_NS0_6memory15LoadWithoutCastENSC_16StoreWithoutCastEEEviT_T0_T2_T3_T4_T5_,"ax",@progbits
	.align	128
        .global         _ZN2at6native27unrolled_elementwise_kernelIZZZNS0_22reciprocal_kernel_cudaERNS_18TensorIteratorBaseEENKUlvE_clEvENKUlvE0_clEvEUlfE_St5arrayIPcLm2EELi4E23TrivialOffsetCalculatorILi1EjESB_NS0_6memory15LoadWithoutCastENSC_16StoreWithoutCastEEEviT_T0_T2_T3_T4_T5_
        .type           _ZN2at6native27unrolled_elementwise_kernelIZZZNS0_22reciprocal_kernel_cudaERNS_18TensorIteratorBaseEENKUlvE_clEvENKUlvE0_clEvEUlfE_St5arrayIPcLm2EELi4E23TrivialOffsetCalculatorILi1EjESB_NS0_6memory15LoadWithoutCastENSC_16StoreWithoutCastEEEviT_T0_T2_T3_T4_T5_,@function
        .size           _ZN2at6native27unrolled_elementwise_kernelIZZZNS0_22reciprocal_kernel_cudaERNS_18TensorIteratorBaseEENKUlvE_clEvENKUlvE0_clEvEUlfE_St5arrayIPcLm2EELi4E23TrivialOffsetCalculatorILi1EjESB_NS0_6memory15LoadWithoutCastENSC_16StoreWithoutCastEEEviT_T0_T2_T3_T4_T5_,(.L_x_19172 - _ZN2at6native27unrolled_elementwise_kernelIZZZNS0_22reciprocal_kernel_cudaERNS_18TensorIteratorBaseEENKUlvE_clEvENKUlvE0_clEvEUlfE_St5arrayIPcLm2EELi4E23TrivialOffsetCalculatorILi1EjESB_NS0_6memory15LoadWithoutCastENSC_16StoreWithoutCastEEEviT_T0_T2_T3_T4_T5_)
        .other          _ZN2at6native27unrolled_elementwise_kernelIZZZNS0_22reciprocal_kernel_cudaERNS_18TensorIteratorBaseEENKUlvE_clEvENKUlvE0_clEvEUlfE_St5arrayIPcLm2EELi4E23TrivialOffsetCalculatorILi1EjESB_NS0_6memory15LoadWithoutCastENSC_16StoreWithoutCastEEEviT_T0_T2_T3_T4_T5_,@"STO_CUDA_ENTRY STV_DEFAULT"
_ZN2at6native27unrolled_elementwise_kernelIZZZNS0_22reciprocal_kernel_cudaERNS_18TensorIteratorBaseEENKUlvE_clEvENKUlvE0_clEvEUlfE_St5arrayIPcLm2EELi4E23TrivialOffsetCalculatorILi1EjESB_NS0_6memory15LoadWithoutCastENSC_16StoreWithoutCastEEEviT_T0_T2_T3_T4_T5_:
.text._ZN2at6native27unrolled_elementwise_kernelIZZZNS0_22reciprocal_kernel_cudaERNS_18TensorIteratorBaseEENKUlvE_clEvENKUlvE0_clEvEUlfE_St5arrayIPcLm2EELi4E23TrivialOffsetCalculatorILi1EjESB_NS0_6memory15LoadWithoutCastENSC_16StoreWithoutCastEEEviT_T0_T2_T3_T4_T5_:
        /* <DEDUP_REMOVED lines=37> */
[----:B-----5:R-:W1:Y:S01]  /*0250*/  MUFU.RCP R9, R14 ;  /* 0x0000000e00097308 */ /* 0x020e620000001000 */
        /* <DEDUP_REMOVED lines=8> */
[----:B------:R-:W1:Y:S01]  /*02e0*/  MUFU.RCP R15, R15 ;  /* 0x0000000f000f7308 */ /* 0x000e620000001000 */
[----:B------:R-:W-:Y:S01]  /*02f0*/  IMAD R9, R0, 0x200, R3 ;  /* 0x0000020000097824 */ /* 0x000fe200078e0203 */
[----:B------:R-:W-:-:S03]  /*0300*/  IADD3 R3, PT, PT, R3, 0x80, RZ ;  /* 0x0000008003037810 */ /* 0x000fc60007ffe0ff */
[----:B0-----:R-:W-:-:S05]  /*0310*/  IMAD.WIDE.U32 R4, R9, 0x4, R4 ;  /* 0x0000000409047825 */ /* 0x001fca00078e0004 */
[----:B-1----:R0:W-:Y:S02]  /*0320*/  STG.E desc[UR4][R4.64], R15 ;  /* 0x0000000f04007986 */ /* 0x0021e4000c101904 */
.L_x_11338:
[----:B------:R-:W-:Y:S05]  /*0330*/  BSYNC.RELIABLE B1 ;  /* 0x0000000000017941 */ /* 0x000fea0003800100 */
.L_x_11337:
[----:B------:R-:W-:-:S13]  /*0340*/  ISETP.GE.AND P0, PT, R3, R2, PT ;  /* 0x000000020300720c */ /* 0x000fda0003f06270 */
[----:B0-----:R-:W0:Y:S01]  /*0350*/  @!P0 LDC.64 R4, c[0x0][0x388] ;  /* 0x0000e200ff048b82 */ /* 0x001e220000000a00 */
[----:B-----5:R-:W1:Y:S01]  /*0360*/  @!P0 MUFU.RCP R7, R7 ;  /* 0x0000000700078308 */ /* 0x020e620000001000 */
[----:B------:R-:W-:Y:S01]  /*0370*/  @!P0 IMAD R9, R0, 0x200, R3 ;  /* 0x0000020000098824 */ /* 0x000fe200078e0203 */
[----:B------:R-:W-:-:S03]  /*0380*/  @!P0 IADD3 R3, PT, PT, R3, 0x80, RZ ;  /* 0x0000008003038810 */ /* 0x000fc60007ffe0ff */
[----:B0-----:R-:W-:-:S05]  /*0390*/  @!P0 IMAD.WIDE.U32 R4, R9, 0x4, R4 ;  /* 0x0000000409048825 */ /* 0x001fca00078e0004 */
[----:B-1----:R1:W-:Y:S02]  /*03a0*/  @!P0 STG.E desc[UR4][R4.64], R7 ;  /* 0x0000000704008986 */ /* 0x0023e4000c101904 */
.L_x_11339:
[----:B------:R-:W-:Y:S05]  /*03b0*/  BSYNC.RECONVERGENT B0 ;  /* 0x0000000000007941 */ /* 0x000fea0003800200 */
.L_x_11336:
[----:B------:R-:W-:Y:S05]  /*03c0*/  WARPSYNC.ALL ;  /* 0x0000000000007948 */ /* 0x000fea0003800000 */
[----:B------:R-:W-:-:S13]  /*03d0*/  ISETP.GE.AND P0, PT, R3, R2, PT ;  /* 0x000000020300720c */ /* 0x000fda0003f06270 */
[----:B------:R-:W-:Y:S05]  /*03e0*/  @P0 EXIT ;  /* 0x000000000000094d */ /* 0x000fea0003800000 */
[----:B01----:R-:W0:Y:S01]  /*03f0*/  LDC.64 R4, c[0x0][0x388] ;  /* 0x0000e200ff047b82 */ /* 0x003e220000000a00 */
[----:B------:R-:W1:Y:S01]  /*0400*/  MUFU.RCP R7, R6 ;  /* 0x0000000600077308 */ /* 0x000e620000001000 */
[----:B------:R-:W-:-:S04]  /*0410*/  IMAD R3, R0, 0x200, R3 ;  /* 0x0000020000037824 */ /* 0x000fc800078e0203 */
[----:B0-----:R-:W-:-:S05]  /*0420*/  IMAD.WIDE.U32 R2, R3, 0x4, R4 ;  /* 0x0000000403027825 */ /* 0x001fca00078e0004 */
[----:B-1----:R-:W-:Y:S01]  /*0430*/  STG.E desc[UR4][R2.64], R7 ;  /* 0x0000000702007986 */ /* 0x002fe2000c101904 */
[----:B------:R-:W-:Y:S05]  /*0440*/  EXIT ;  /* 0x000000000000794d */ /* 0x000fea0003800000 */
.L_x_11340:
        /* <DEDUP_REMOVED lines=11> */
.L_x_19172:


//--------------------- .text._ZN2at6native29vectorized_elementwise_kernelILi2EZZZNS0_22reciprocal_kernel_cudaERNS_18TensorIteratorBaseEENKUlvE_clEvENKUlvE0_clEvEUlfE_St5arrayIPcLm2EEEEviT0_T1_ --------------------------
	.section	.text._ZN2at6native29vectorized_elementwise_kernelILi2EZZZNS0_22reciprocal_kernel_cudaERNS_18TensorIteratorBaseEENKUlvE_clEvENKUlvE0_clEvEUlfE_St5arrayIPcLm2EEEEviT0_T1_,"ax",@progbits
	.align	128
        .global         _ZN2at6native29vectorized_elementwise_kernelILi2EZZZNS0_22reciprocal_kernel_cudaERNS_18TensorIteratorBaseEENKUlvE_clEvENKUlvE0_clEvEUlfE_St5arrayIPcLm2EEEEviT0_T1_
        .type           _ZN2at6native29vectorized_elementwise_kernelILi2EZZZNS0_22reciprocal_kernel_cudaERNS_18TensorIteratorBaseEENKUlvE_clEvENKUlvE0_clEvEUlfE_St5arrayIPcLm2EEEEviT0_T1_,@function
        .size           _ZN2at6native29vectorized_elementwise_kernelILi2EZZZNS0_22reciprocal_kernel_cudaERNS_18TensorIteratorBaseEENKUlvE_clEvENKUlvE0_clEvEUlfE_St5arrayIPcLm2EEEEviT0_T1_,(.L_x_19173 - _ZN2at6native29vectorized_elementwise_kernelILi2EZZZNS0_22reciprocal_kernel_cudaERNS_18TensorIteratorBaseEENKUlvE_clEvENKUlvE0_clEvEUlfE_St5arrayIPcLm2EEEEviT0_T1_)
        .other          _ZN2at6native29vectorized_elementwise_kernelILi2EZZZNS0_22reciprocal_kernel_cudaERNS_18TensorIteratorBaseEENKUlvE_clEvENKUlvE0_clEvEUlfE_St5arrayIPcLm2EEEEviT0_T1_,@"STO_CUDA_ENTRY STV_DEFAULT"
_ZN2at6native29vectorized_elementwise_kernelILi2EZZZNS0_22reciprocal_kernel_cudaERNS_18TensorIteratorBaseEENKUlvE_clEvENKUlvE0_clEvEUlfE_St5arrayIPcLm2EEEEviT0_T1_:
.text._ZN2at6native29vectorized_elementwise_kernelILi2EZZZNS0_22reciprocal_kernel_cudaERNS_18TensorIteratorBaseEENKUlvE_clEvENKUlvE0_clEvEUlfE_St5arrayIPcLm2EEEEviT0_T1_:
        /* <DEDUP_REMOVED lines=69> */
[----:B-----5:R-:W1:Y:S01]  /*0450*/  MUFU.RCP R5, R18 ;  /* 0x0000001200057308 */ /* 0x020e620000001000 */
[----:B------:R-:W-:Y:S01]  /*0460*/  IMAD.IADD R7, R0, 0x1, R17 ;  /* 0x0000000100077824 */ /* 0x000fe200078e0211 */
[----:B------:R-:W-:-:S04]  /*0470*/  IADD3 R17, PT, PT, R17, 0x80, RZ ;  /* 0x0000008011117810 */ /* 0x000fc80007ffe0ff */
[----:B------:R-:W-:Y:S01]  /*0480*/  ISETP.GE.U32.AND P0, PT, R17, R16, PT ;  /* 0x000000101100720c */ /* 0x000fe20003f06070 */
[----:B0-----:R-:W-:-:S05]  /*0490*/  IMAD.WIDE.U32 R2, R7, 0x4, R2 ;  /* 0x0000000407027825 */ /* 0x001fca00078e0002 */
[----:B-1----:R0:W-:Y:S07]  /*04a0*/  STG.E desc[UR4][R2.64], R5 ;  /* 0x0000000502007986 */ /* 0x0021ee000c101904 */
[----:B------:R-:W-:Y:S05]  /*04b0*/  @P0 BRA `(.L_x_11345) ;  /* 0x0000000000380947 */ /* 0x000fea0003800000 */
[----:B0-----:R-:W0:Y:S01]  /*04c0*/  LDC.64 R2, c[0x0][0x388] ;  /* 0x0000e200ff027b82 */ /* 0x001e220000000a00 */
[----:B------:R-:W1:Y:S01]  /*04d0*/  MUFU.RCP R5, R20 ;  /* 0x0000001400057308 */ /* 0x000e620000001000 */
[----:B------:R-:W-:Y:S01]  /*04e0*/  IMAD.IADD R7, R0, 0x1, R17 ;  /* 0x0000000100077824 */ /* 0x000fe200078e0211 */
[----:B------:R-:W-:-:S03]  /*04f0*/  IADD3 R17, PT, PT, R17, 0x80, RZ ;  /* 0x0000008011117810 */ /* 0x000fc60007ffe0ff */
[----:B0-----:R-:W-:-:S05]  /*0500*/  IMAD.WIDE.U32 R2, R7, 0x4, R2 ;  /* 0x0000000407027825 */ /* 0x001fca00078e0002 */
[----:B-1----:R0:W-:Y:S02]  /*0510*/  STG.E desc[UR4][R2.64], R5 ;  /* 0x0000000502007986 */ /* 0x0021e4000c101904 */
.L_x_11344:
[----:B------:R-:W-:-:S13]  /*0520*/  ISETP.GE.U32.AND P0, PT, R17, R16, PT ;  /* 0x000000101100720c */ /* 0x000fda0003f06070 */
[----:B------:R-:W-:Y:S05]  /*0530*/  @P0 BRA `(.L_x_11346) ;  /* 0x0000000000380947 */ /* 0x000fea0003800000 */
[----:B0-----:R-:W0:Y:S01]  /*0540*/  LDC.64 R2, c[0x0][0x388] ;  /* 0x0000e200ff027b82 */ /* 0x001e220000000a00 */
[----:B-----5:R-:W1:Y:S01]  /*0550*/  MUFU.RCP R5, R22 ;  /* 0x0000001600057308 */ /* 0x020e620000001000 */
[----:B------:R-:W-:Y:S01]  /*0560*/  IMAD.IADD R7, R0, 0x1, R17 ;  /* 0x0000000100077824 */ /* 0x000fe200078e0211 */
[----:B------:R-:W-:-:S03]  /*0570*/  IADD3 R17, PT, PT, R17, 0x80, RZ ;  /* 0x0000008011117810 */ /* 0x000fc60007ffe0ff */
[----:B0-----:R-:W-:-:S05]  /*0580*/  IMAD.WIDE.U32 R2, R7, 0x4, R2 ;  /* 0x0000000407027825 */ /* 0x001fca00078e0002 */
[----:B-1----:R1:W-:Y:S02]  /*0590*/  STG.E desc[UR4][R2.64], R5 ;  /* 0x0000000502007986 */ /* 0x0023e4000c101904 */
.L_x_11345:
[----:B------:R-:W-:-:S13]  /*05a0*/  ISETP.GE.U32.AND P0, PT, R17, R16, PT ;  /* 0x000000101100720c */ /* 0x000fda0003f06070 */
[----:B------:R-:W-:Y:S05]  /*05b0*/  @P0 BRA `(.L_x_11347) ;  /* 0x0000000000380947 */ /* 0x000fea0003800000 */
[----:B01----:R-:W0:Y:S01]  /*05c0*/  LDC.64 R2, c[0x0][0x388] ;  /* 0x0000e200ff027b82 */ /* 0x003e220000000a00 */
[----:B------:R-:W1:Y:S01]  /*05d0*/  MUFU.RCP R19, R19 ;  /* 0x0000001300137308 */ /* 0x000e620000001000 */
[----:B------:R-:W-:Y:S01]  /*05e0*/  IMAD.IADD R5, R0, 0x1, R17 ;  /* 0x0000000100057824 */ /* 0x000fe200078e0211 */
[----:B------:R-:W-:-:S03]  /*05f0*/  IADD3 R17, PT, PT, R17, 0x80, RZ ;  /* 0x0000008011117810 */ /* 0x000fc60007ffe0ff */
[----:B0-----:R-:W-:-:S05]  /*0600*/  IMAD.WIDE.U32 R2, R5, 0x4, R2 ;  /* 0x0000000405027825 */ /* 0x001fca00078e0002 */
[----:B-1----:R1:W-:Y:S02]  /*0610*/  STG.E desc[UR4][R2.64], R19 ;  /* 0x0000001302007986 */ /* 0x0023e4000c101904 */
.L_x_11346:
[----:B------:R-:W-:-:S13]  /*0620*/  ISETP.GE.U32.AND P0, PT, R17, R16, PT ;  /* 0x000000101100720c */ /* 0x000fda0003f06070 */
[----:B------:R-:W-:Y:S05]  /*0630*/  @P0 BRA `(.L_x_11348) ;  /* 0x00000000003c0947 */ /* 0x000fea0003800000 */
[----:B01----:R-:W0:Y:S01]  /*0640*/  LDC.64 R2, c[0x0][0x388] ;  /* 0x0000e200ff027b82 */ /* 0x003e220000000a00 */
[----:B-----5:R-:W1:Y:S01]  /*0650*/  MUFU.RCP R21, R21 ;  /* 0x0000001500157308 */ /* 0x020e620000001000 */
[----:B------:R-:W-:Y:S01]  /*0660*/  IMAD.IADD R5, R0, 0x1, R17 ;  /* 0x0000000100057824 */ /* 0x000fe200078e0211 */
[----:B------:R-:W-:-:S03]  /*0670*/  IADD3 R17, PT, PT, R17, 0x80, RZ ;  /* 0x0000008011117810 */ /* 0x000fc60007ffe0ff */
[----:B0-----:R-:W-:-:S05]  /*0680*/  IMAD.WIDE.U32 R2, R5, 0x4, R2 ;  /* 0x0000000405027825 */ /* 0x001fca00078e0002 */
[----:B-1----:R2:W-:Y:S02]  /*0690*/  STG.E desc[UR4][R2.64], R21 ;  /* 0x0000001502007986 */ /* 0x0025e4000c101904 */
.L_x_11347:
[----:B------:R-:W-:-:S13]  /*06a0*/  ISETP.GE.U32.AND P0, PT, R17, R16, PT ;  /* 0x000000101100720c */ /* 0x000fda0003f06070 */
[----:B------:R-:W-:Y:S05]  /*06b0*/  @P0 BREAK.RELIABLE B1 ;  /* 0x0000000000010942 */ /* 0x000fea0003800100 */
[----:B------:R-:W-:Y:S05]  /*06c0*/  @P0 BRA `(.L_x_11349) ;  /* 0x0000000000380947 */ /* 0x000fea0003800000 */
[----:B012---:R-:W0:Y:S01]  /*06d0*/  LDC.64 R2, c[0x0][0x388] ;  /* 0x0000e200ff027b82 */ /* 0x007e220000000a00 */
[----:B------:R-:W1:Y:S01]  /*06e0*/  MUFU.RCP R23, R23 ;  /* 0x0000001700177308 */ /* 0x000e620000001000 */
[----:B------:R-:W-:Y:S01]  /*06f0*/  IMAD.IADD R5, R0, 0x1, R17 ;  /* 0x0000000100057824 */ /* 0x000fe200078e0211 */
[----:B------:R-:W-:-:S03]  /*0700*/  IADD3 R17, PT, PT, R17, 0x80, RZ ;  /* 0x0000008011117810 */ /* 0x000fc60007ffe0ff */
[----:B0-----:R-:W-:-:S05]  /*0710*/  IMAD.WIDE.U32 R2, R5, 0x4, R2 ;  /* 0x0000000405027825 */ /* 0x001fca00078e0002 */
[----:B-1----:R2:W-:Y:S02]  /*0720*/  STG.E desc[UR4][R2.64], R23 ;  /* 0x0000001702007986 */ /* 0x0025e4000c101904 */
.L_x_11348:
[----:B------:R-:W-:Y:S05]  /*0730*/  BSYNC.RELIABLE B1 ;  /* 0x0000000000017941 */ /* 0x000fea0003800100 */
.L_x_11343:
[----:B------:R-:W-:-:S13]  /*0740*/  ISETP.GE.U32.AND P0, PT, R17, R16, PT ;  /* 0x000000101100720c */ /* 0x000fda0003f06070 */
[----:B012---:R-:W0:Y:S01]  /*0750*/  @!P0 LDC.64 R2, c[0x0][0x388] ;  /* 0x0000e200ff028b82 */ /* 0x007e220000000a00 */
[----:B-----5:R-:W1:Y:S01]  /*0760*/  @!P0 MUFU.RCP R13, R13 ;  /* 0x0000000d000d8308 */ /* 0x020e620000001000 */
[----:B------:R-:W-:Y:S01]  /*0770*/  @!P0 IMAD.IADD R5, R0, 0x1, R17 ;  /* 0x0000000100058824 */ /* 0x000fe200078e0211 */
[----:B------:R-:W-:-:S03]  /*0780*/  @!P0 IADD3 R17, PT, PT, R17, 0x80, RZ ;  /* 0x0000008011118810 */ /* 0x000fc60007ffe0ff */
[----:B0-----:R-:W-:-:S05]  /*0790*/  @!P0 IMAD.WIDE.U32 R2, R5, 0x4, R2 ;  /* 0x0000000405028825 */ /* 0x001fca00078e0002 */
[----:B-1----:R3:W-:Y:S02]  /*07a0*/  @!P0 STG.E desc[UR4][R2.64], R13 ;  /* 0x0000000d02008986 */ /* 0x0027e4000c101904 */
.L_x_11349:
[----:B------:R-:W-:Y:S05]  /*07b0*/  BSYNC.RECONVERGENT B0 ;  /* 0x0000000000007941 */ /* 0x000fea0003800200 */
.L_x_11342:
[----:B------:R-:W-:Y:S05]  /*07c0*/  WARPSYNC.ALL ;  /* 0x0000000000007948 */ /* 0x000fea0003800000 */
[----:B------:R-:W-:-:S13]  /*07d0*/  ISETP.GE.U32.AND P0, PT, R17, R16, PT ;  /* 0x000000101100720c */ /* 0x000fda0003f06070 */
[----:B------:R-:W-:Y:S05]  /*07e0*/  @P0 EXIT ;  /* 0x000000000000094d */ /* 0x000fea0003800000 */
[----:B0123--:R-:W0:Y:S01]  /*07f0*/  LDC.64 R2, c[0x0][0x388] ;  /* 0x0000e200ff027b82 */ /* 0x00fe220000000a00 */
[----:B------:R-:W1:Y:S01]  /*0800*/  MUFU.RCP R5, R12 ;  /* 0x0000000c00057308 */ /* 0x000e620000001000 */
[----:B------:R-:W-:-:S05]  /*0810*/  IADD3 R17, PT, PT, R0, R17, RZ ;  /* 0x0000001100117210 */ /* 0x000fca0007ffe0ff */
[----:B0-----:R-:W-:-:S05]  /*0820*/  IMAD.WIDE.U32 R2, R17, 0x4, R2 ;  /* 0x0000000411027825 */ /* 0x001fca00078e0002 */
[----:B-1----:R-:W-:Y:S01]  /*0830*/  STG.E desc[UR4][R2.64], R5 ;  /* 0x0000000502007986 */ /* 0x002fe2000c101904 */
[----:B------:R-:W-:Y:S05]  /*0840*/  EXIT ;  /* 0x000000000000794d */ /* 0x000fea0003800000 */
.L_x_11341:
        /* <DEDUP_REMOVED lines=11> */
[----:B---3--:R-:W-:Y:S08]  /*0900*/  MUFU.RCP R6, R6 ;  /* 0x0000000600067308 */ /* 0x008ff00000001000 */
[----:B------:R-:W0:Y:S08]  /*0910*/  MUFU.RCP R7, R7 ;  /* 0x0000000700077308 */ /* 0x000e300000001000 */
[----:B----4-:R-:W-:Y:S08]  /*0920*/  MUFU.RCP R8, R8 ;  /* 0x0000000800087308 */ /* 0x010ff00000001000 */
[----:B------:R-:W1:Y:S01]  /*0930*/  MUFU.RCP R9, R9 ;  /* 0x0000000900097308 */ /* 0x000e620000001000 */
[----:B0-----:R-:W-:Y:S07]  /*0940*/  STG.E.64 desc[UR4][R4.64], R6 ;  /* 0x0000000604007986 */ /* 0x001fee000c101b04 */
[----:B-----5:R-:W-:Y:S08]  /*0950*/  MUFU.RCP R10, R10 ;  /* 0x0000000a000a7308 */ /* 0x020ff00000001000 */
[----:B------:R-:W0:Y:S01]  /*0960*/  MUFU.RCP R11, R11 ;  /* 0x0000000b000b7308 */ /* 0x000e220000001000 */
[----:B-1----:R-:W-:Y:S07]  /*0970*/  STG.E.64 desc[UR4][R4.64+0x400], R8 ;  /* 0x0004000804007986 */ /* 0x002fee000c101b04 */
[----:B------:R-:W-:Y:S08]  /*0980*/  MUFU.RCP R12, R12 ;  /* 0x0000000c000c7308 */ /* 0x000ff00000001000 */
[----:B------:R-:W1:Y:S01]  /*0990*/  MUFU.RCP R13, R13 ;  /* 0x0000000d000d7308 */ /* 0x000e620000001000 */
[----:B0-----:R-:W-:Y:S04]  /*09a0*/  STG.E.64 desc[UR4][R4.64+0x800], R10 ;  /* 0x0008000a04007986 */ /* 0x001fe8000c101b04 */
[----:B-1----:R-:W-:Y:S01]  /*09b0*/  STG.E.64 desc[UR4][R4.64+0xc00], R12 ;  /* 0x000c000c04007986 */ /* 0x002fe2000c101b04 */
[----:B------:R-:W-:Y:S05]  /*09c0*/  EXIT ;  /* 0x000000000000794d */ /* 0x000fea0003800000 */
.L_x_11350:
        /* <DEDUP_REMOVED lines=11> */
.L_x_19173:


//--------------------- .text._ZN2at6native29vectorized_elementwise_kernelILi4EZZZNS0_22reciprocal_kernel_cudaERNS_18TensorIteratorBaseEENKUlvE_clEvENKUlvE0_clEvEUlfE_St5arrayIPcLm2EEEEviT0_T1_ --------------------------
	.section	.text._ZN2at6native29vectorized_elementwise_kernelILi4EZZZNS0_22reciprocal_kernel_cudaERNS_18TensorIteratorBaseEENKUlvE_clEvENKUlvE0_clEvEUlfE_St5arrayIPcLm2EEEEviT0_T1_,"ax",@progbits
	.align	128
        .global         _ZN2at6native29vectorized_elementwise_kernelILi4EZZZNS0_22reciprocal_kernel_cudaERNS_18TensorIteratorBaseEENKUlvE_clEvENKUlvE0_clEvEUlfE_St5arrayIPcLm2EEEEviT0_T1_
        .type           _ZN2at6native29vectorized_elementwise_kernelILi4EZZZNS0_22reciprocal_kernel_cudaERNS_18TensorIteratorBaseEENKUlvE_clEvENKUlvE0_clEvEUlfE_St5arrayIPcLm2EEEEviT0_T1_,@function
        .size           _ZN2at6native29vectorized_elementwise_kernelILi4EZZZNS0_22reciprocal_kernel_cudaERNS_18TensorIteratorBaseEENKUlvE_clEvENKUlvE0_clEvEUlfE_St5arrayIPcLm2EEEEviT0_T1_,(.L_x_19174 - _ZN2at6native29vectorized_elementwise_kernelILi4EZZZNS0_22reciprocal_kernel_cudaERNS_18TensorIteratorBaseEENKUlvE_clEvENKUlvE0_clEvEUlfE_St5arrayIPcLm2EEEEviT0_T1_)
        .other          _ZN2at6native29vectorized_elementwise_kernelILi4EZZZNS0_22reciprocal_kernel_cudaERNS_18TensorIteratorBaseEENKUlvE_clEvENKUlvE0_clEvEUlfE_St5arrayIPcLm2EEEEviT0_T1_,@"STO_CUDA_ENTRY STV_DEFAULT"
_ZN2at6native29vectorized_elementwise_kernelILi4EZZZNS0_22reciprocal_kernel_cudaERNS_18TensorIteratorBaseEENKUlvE_clEvENKUlvE0_clEvEUlfE_St5arrayIPcLm2EEEEviT0_T1_:
.text._ZN2at6native29vectorized_elementwise_kernelILi4EZZZNS0_22reciprocal_kernel_cudaERNS_18TensorIteratorBaseEENKUlvE_clEvENKUlvE0_clEvEUlfE_St5arrayIPcLm2EEEEviT0_T1_:
        /* <DEDUP_REMOVED lines=82> */
.L_x_11354:
        /* <DEDUP_REMOVED lines=8> */
.L_x_11355:
        /* <DEDUP_REMOVED lines=8> */
.L_x_11356:
        /* <DEDUP_REMOVED lines=8> */
.L_x_11357:
        /* <DEDUP_REMOVED lines=9> */
.L_x_11358:
[----:B------:R-:W-:Y:S05]  /*0730*/  BSYNC.RELIABLE B1 ;  /* 0x0000000000017941 */ /* 0x000fea0003800100 */
.L_x_11353:
[----:B------:R-:W-:-:S13]  /*0740*/  ISETP.GE.U32.AND P0, PT, R17, R16, PT ;  /* 0x000000101100720c */ /* 0x000fda0003f06070 */
[----:B012---:R-:W0:Y:S01]  /*0750*/  @!P0 LDC.64 R2, c[0x0][0x388] ;  /* 0x0000e200ff028b82 */ /* 0x007e220000000a00 */
[----:B-----5:R-:W1:Y:S01]  /*0760*/  @!P0 MUFU.RCP R13, R13 ;  /* 0x0000000d000d8308 */ /* 0x020e620000001000 */
[----:B------:R-:W-:Y:S01]  /*0770*/  @!P0 IMAD.IADD R5, R0, 0x1, R17 ;  /* 0x0000000100058824 */ /* 0x000fe200078e0211 */
[----:B------:R-:W-:-:S03]  /*0780*/  @!P0 IADD3 R17, PT, PT, R17, 0x80, RZ ;  /* 0x0000008011118810 */ /* 0x000fc60007ffe0ff */
[----:B0-----:R-:W-:-:S05]  /*0790*/  @!P0 IMAD.WIDE.U32 R2, R5, 0x4, R2 ;  /* 0x0000000405028825 */ /* 0x001fca00078e0002 */
[----:B-1----:R3:W-:Y:S02]  /*07a0*/  @!P0 STG.E desc[UR4][R2.64], R13 ;  /* 0x0000000d02008986 */ /* 0x0027e4000c101904 */
.L_x_11359:
[----:B------:R-:W-:Y:S05]  /*07b0*/  BSYNC.RECONVERGENT B0 ;  /* 0x0000000000007941 */ /* 0x000fea0003800200 */
.L_x_11352:
        /* <DEDUP_REMOVED lines=9> */
.L_x_11351:
        /* <DEDUP_REMOVED lines=9> */
[----:B---3--:R-:W-:Y:S08]  /*08e0*/  MUFU.RCP R4, R4 ;  /* 0x0000000400047308 */ /* 0x008ff00000001000 */
[----:B------:R-:W-:Y:S08]  /*08f0*/  MUFU.RCP R5, R5 ;  /* 0x0000000500057308 */ /* 0x000ff00000001000 */
[----:B------:R-:W-:Y:S08]  /*0900*/  MUFU.RCP R6, R6 ;  /* 0x0000000600067308 */ /* 0x000ff00000001000 */
[----:B------:R-:W0:Y:S08]  /*0910*/  MUFU.RCP R7, R7 ;  /* 0x0000000700077308 */ /* 0x000e300000001000 */
[----:B----4-:R-:W-:Y:S08]  /*0920*/  MUFU.RCP R8, R8 ;  /* 0x0000000800087308 */ /* 0x010ff00000001000 */
[----:B------:R-:W-:Y:S01]  /*0930*/  MUFU.RCP R9, R9 ;  /* 0x0000000900097308 */ /* 0x000fe20000001000 */
[----:B0-----:R-:W-:Y:S07]  /*0940*/  STG.E.128 desc[UR4][R12.64], R4 ;  /* 0x000000040c007986 */ /* 0x001fee000c101d04 */
[----:B------:R-:W-:Y:S08]  /*0950*/  MUFU.RCP R10, R10 ;  /* 0x0000000a000a7308 */ /* 0x000ff00000001000 */
[----:B------:R-:W0:Y:S02]  /*0960*/  MUFU.RCP R11, R11 ;  /* 0x0000000b000b7308 */ /* 0x000e240000001000 */
[----:B0-----:R-:W-:Y:S01]  /*0970*/  STG.E.128 desc[UR4][R12.64+0x800], R8 ;  /* 0x000800080c007986 */ /* 0x001fe2000c101d04 */
[----:B------:R-:W-:Y:S05]  /*0980*/  EXIT ;  /* 0x000000000000794d */ /* 0x000fea0003800000 */
.L_x_11360:
        /* <DEDUP_REMOVED lines=15> */
.L_x_19174:


//--------------------- .text._ZN2at6native29vectorized_elementwise_kernelILi8EZZZNS0_22reciprocal_kernel_cudaERNS_18TensorIteratorBaseEENKUlvE_clEvENKUlvE0_clEvEUlfE_St5arrayIPcLm2EEEEviT0_T1_ --------------------------
	.section	.text._ZN2at6native29vectorized_elementwise_kernelILi8EZZZNS0_22reciprocal_kernel_cudaERNS_18TensorIteratorBaseEENKUlvE_clEvENKUlvE0_clEvEUlfE_St5arrayIPcLm2EEEEviT0_T1_,"ax",@progbits
	.align	128
        .global         _ZN2at6native29vectorized_elementwise_kernelILi8EZZZNS0_22reciprocal_kernel_cudaERNS_18TensorIteratorBaseEENKUlvE_clEvENKUlvE0_clEvEUlfE_St5arrayIPcLm2EEEEviT0_T1_
        .type           _ZN2at6native29vectorized_elementwise_kernelILi8EZZZNS0_22reciprocal_kernel_cudaERNS_18TensorIteratorBaseEENKUlvE_clEvENKUlvE0_clEvEUlfE_St5arrayIPcLm2EEEEviT0_T1_,@function
        .size           _ZN2at6native29vectorized_elementwise_kernelILi8EZZZNS0_22reciprocal_kernel_cudaERNS_18TensorIteratorBaseEENKUlvE_clEvENKUlvE0_clEvEUlfE_St5arrayIPcLm2EEEEviT0_T1_,(.L_x_19175 - _ZN2at6native29vectorized_elementwise_kernelILi8EZZZNS0_22reciprocal_kernel_cudaERNS_18TensorIteratorBaseEENKUlvE_clEvENKUlvE0_clEvEUlfE_St5arrayIPcLm2EEEEviT0_T1_)
        .other          _ZN2at6native29vectorized_elementwise_kernelILi8EZZZNS0_22reciprocal_kernel_cudaERNS_18TensorIteratorBaseEENKUlvE_clEvENKUlvE0_clEvEUlfE_St5arrayIPcLm2EEEEviT0_T1_,@"STO_CUDA_ENTRY STV_DEFAULT"
_ZN2at6native29vectorized_elementwise_kernelILi8EZZZNS0_22reciprocal_kernel_cudaERNS_18TensorIteratorBaseEENKUlvE_clEvENKUlvE0_clEvEUlfE_St5arrayIPcLm2EEEEviT0_T1_:
.text._ZN2at6native29vectorized_elementwise_kernelILi8EZZZNS0_22reciprocal_kernel_cudaERNS_18TensorIteratorBaseEENKUlvE_clEvENKUlvE0_clEvEUlfE_St5arrayIPcLm2EEEEviT0_T1_:
[----:B------:R-:W-:Y:S01]  /*0000*/  LDC R1, c[0x0][0x37c] ;  /* 0x0000df00ff017b82 */ /* 0x000fe20000000800 */
[----:B------:R-:W-:Y:S05]  /*0010*/  EXIT ;  /* 0x000000000000794d */ /* 0x000fea0003800000 */
.L_x_11361:
        /* <DEDUP_REMOVED lines=14> */
.L_x_19175:


//--------------------- .text._ZN2at6native18elementwise_kernelILi128ELi4EZNS0_15gpu_kernel_implIZZZNS0_22reciprocal_kernel_cudaERNS_18TensorIteratorBaseEENKUlvE_clEvENKUlvE_clEvEUldE_EEvS4_RKT_EUliE_EEviT1_ --------------------------
	.section	.text._ZN2at6native18elementwise_kernelILi128ELi4EZNS0_15gpu_kernel_implIZZZNS0_22reciprocal_kernel_cudaERNS_18TensorIteratorBaseEENKUlvE_clEvENKUlvE_clEvEUldE_EEvS4_RKT_EUliE_EEviT1_,"ax",@progbits
	.align	128
        .global         _ZN2at6native18elementwise_kernelILi128ELi4EZNS0_15gpu_kernel_implIZZZNS0_22reciprocal_kernel_cudaERNS_18TensorIteratorBaseEENKUlvE_clEvENKUlvE_clEvEUldE_EEvS4_RKT_EUliE_EEviT1_
        .type           _ZN2at6native18elementwise_kernelILi128ELi4EZNS0_15gpu_kernel_implIZZZNS0_22reciprocal_kernel_cudaERNS_18TensorIteratorBaseEENKUlvE_clEvENKUlvE_clEvEUldE_EEvS4_RKT_EUliE_EEviT1_,@function
        .size           _ZN2at6native18elementwise_kernelILi128ELi4EZNS0_15gpu_kernel_implIZZZNS0_22reciprocal_kernel_cudaERNS_18TensorIteratorBaseEENKUlvE_clEvENKUlvE_clEvEUldE_EEvS4_RKT_EUliE_EEviT1_,(.L_x_19051 - _ZN2at6native18elementwise_kernelILi128ELi4EZNS0_15gpu_kernel_implIZZZNS0_22reciprocal_kernel_cudaERNS_18TensorIteratorBaseEENKUlvE_clEvENKUlvE_clEvEUldE_EEvS4_RKT_EUliE_EEviT1_)
        .other          _ZN2at6native18elementwise_kernelILi128ELi4EZNS0_15gpu_kernel_implIZZZNS0_22reciprocal_kernel_cudaERNS_18TensorIteratorBaseEENKUlvE_clEvENKUlvE_clEvEUldE_EEvS4_RKT_EUliE_EEviT1_,@"STO_CUDA_ENTRY STV_DEFAULT"
_ZN2at6native18elementwise_kernelILi128ELi4EZNS0_15gpu_kernel_implIZZZNS0_22reciprocal_kernel_cudaERNS_18TensorIteratorBaseEENKUlvE_clEvENKUlvE_clEvEUldE_EEvS4_RKT_EUliE_EEviT1_:
.text._ZN2at6native18elementwise_kernelILi128ELi4EZNS0_15gpu_kernel_implIZZZNS0_22reciprocal_kernel_cudaERNS_18TensorIteratorBaseEENKUlvE_clEvENKUlvE_clEvEUldE_EEvS4_RKT_EUliE_EEviT1_:
        /* <DEDUP_REMOVED lines=319> */
.L_x_11364:
        /* <DEDUP_REMOVED lines=18> */
.L_x_11369:
[----:B------:R-:W2:Y:S02]  /*1510*/  LDG.E.U8 R2, desc[UR36][R2.64] ;  /* 0x0000002402027981 */ /* 0x000ea4000c1e1100 */
[----:B--2---:R4:W0:Y:S02]  /*1520*/  I2F.F64.U16 R4, R2 ;  /* 0x0000000200047312 */ /* 0x0048240000101800 */
[----:B0---4-:R-:W-:Y:S05]  /*1530*/  BRA `(.L_x_11371) ;  /* 0x0000000c00607947 */ /* 0x011fea0003800000 */
.L_x_11368:
        /* <DEDUP_REMOVED lines=9> */
.L_x_11373:
[----:B------:R-:W2:Y:S02]  /*15d0*/  LDG.E R2, desc[UR36][R2.64] ;  /* 0x0000002402027981 */ /* 0x000ea4000c1e1900 */
[----:B--2---:R4:W0:Y:S02]  /*15e0*/  I2F.F64 R4, R2 ;  /* 0x0000000200047312 */ /* 0x0048240000201c00 */
[----:B0---4-:R-:W-:Y:S05]  /*15f0*/  BRA `(.L_x_11371) ;  /* 0x0000000c00307947 */ /* 0x011fea0003800000 */
.L_x_11372:
[----:B------:R-:W2:Y:S02]  /*1600*/  LDG.E.U16 R2, desc[UR36][R2.64] ;  /* 0x0000002402027981 */ /* 0x000ea4000c1e1500 */
[----:B--2---:R4:W0:Y:S02]  /*1610*/  I2F.F64.S16 R4, R2 ;  /* 0x0000000200047312 */ /* 0x0048240000101c00 */
[----:B0---4-:R-:W-:Y:S05]  /*1620*/  BRA `(.L_x_11371) ;  /* 0x0000000c00247947 */ /* 0x011fea0003800000 */
.L_x_11367:
        /* <DEDUP_REMOVED lines=10> */
.L_x_11375:
[----:B------:R-:W2:Y:S02]  /*16d0*/  LDG.E.U16 R0, desc[UR36][R2.64] ;  /* 0x0000002402007981 */ /* 0x000ea4000c1e1500 */
[----:B--2---:R-:W-:-:S05]  /*16e0*/  HADD2.F32 R0, -RZ, R0.H0_H0 ;  /* 0x20000000ff007230 */ /* 0x004fca0000004100 */
[----:B------:R-:W-:-:S04]  /*16f0*/  FMUL.FTZ R0, R0, 1 ;  /* 0x3f80000000007820 */ /* 0x000fc80000410000 */
[----:B------:R3:W4:Y:S02]  /*1700*/  F2F.F64.F32 R4, R0 ;  /* 0x0000000000047310 */ /* 0x0007240000201800 */
[----:B---34-:R-:W-:Y:S05]  /*1710*/  BRA `(.L_x_11371) ;  /* 0x0000000800e87947 */ /* 0x018fea0003800000 */
.L_x_11374:
        /* <DEDUP_REMOVED lines=10> */
.L_x_11377:
[----:B------:R-:W2:Y:S02]  /*17c0*/  LDG.E.U16 R2, desc[UR36][R2.64] ;  /* 0x0000002402027981 */ /* 0x000ea4000c1e1500 */
[----:B--2---:R-:W-:-:S05]  /*17d0*/  HADD2.F32 R0, -RZ, R2.H0_H0 ;  /* 0x20000002ff007230 */ /* 0x004fca0000004100 */
[----:B------:R-:W-:-:S04]  /*17e0*/  FMUL.FTZ R0, R0, 1 ;  /* 0x3f80000000007820 */ /* 0x000fc80000410000 */
[----:B------:R4:W0:Y:S02]  /*17f0*/  F2F.F64.F32 R4, R0 ;  /* 0x0000000000047310 */ /* 0x0008240000201800 */
[----:B0---4-:R-:W-:Y:S05]  /*1800*/  BRA `(.L_x_11371) ;  /* 0x0000000800ac7947 */ /* 0x011fea0003800000 */
.L_x_11376:
[----:B------:R3:W5:Y:S01]  /*1810*/  LDG.E.64 R4, desc[UR36][R2.64] ;  /* 0x0000002402047981 */ /* 0x000762000c1e1b00 */
[----:B------:R-:W-:Y:S05]  /*1820*/  BRA `(.L_x_11371) ;  /* 0x0000000800a47947 */ /* 0x000fea0003800000 */
.L_x_11366:
        /* <DEDUP_REMOVED lines=13> */
.L_x_11380:
[----:B------:R2:W5:Y:S01]  /*1900*/  LDG.E.64 R4, desc[UR36][R2.64] ;  /* 0x0000002402047981 */ /* 0x000562000c1e1b00 */
[----:B------:R-:W-:Y:S05]  /*1910*/  BRA `(.L_x_11371) ;  /* 0x0000000800687947 */ /* 0x000fea0003800000 */
.L_x_11379:
        /* <DEDUP_REMOVED lines=24> */
[----:B------:R-:W-:-:S06]  /*1aa0*/  FMUL.FTZ R5, R5, 1 ;  /* 0x3f80000005057820 */ /* 0x000fcc0000410000 */
[----:B------:R-:W2:Y:S02]  /*1ab0*/  F2F.F64.F32 R4, R5 ;  /* 0x0000000500047310 */ /* 0x000ea40000201800 */
[----:B--2---:R-:W-:Y:S05]  /*1ac0*/  BRA `(.L_x_11371) ;  /* 0x0000000400fc7947 */ /* 0x004fea0003800000 */
.L_x_11382:
        /* <DEDUP_REMOVED lines=14> */
.L_x_11381:
[----:B------:R-:W2:Y:S02]  /*1bb0*/  LDG.E.U16 R0, desc[UR36][R2.64] ;  /* 0x0000002402007981 */ /* 0x000ea4000c1e1500 */
[----:B--2---:R-:W-:-:S04]  /*1bc0*/  IMAD.U32 R0, R0, 0x10000, RZ ;  /* 0x0001000000007824 */ /* 0x004fc800078e00ff */
[----:B------:R-:W-:-:S04]  /*1bd0*/  FMUL.FTZ R0, R0, 1 ;  /* 0x3f80000000007820 */ /* 0x000fc80000410000 */
[----:B------:R2:W3:Y:S02]  /*1be0*/  F2F.F64.F32 R4, R0 ;  /* 0x0000000000047310 */ /* 0x0004e40000201800 */
[----:B--23--:R-:W-:Y:S05]  /*1bf0*/  BRA `(.L_x_11371) ;  /* 0x0000000400b07947 */ /* 0x00cfea0003800000 */
.L_x_11378:
        /* <DEDUP_REMOVED lines=11> */
.L_x_11385:
        /* <DEDUP_REMOVED lines=21> */
.L_x_11387:
[----:B------:R-:W-:Y:S05]  /*1e00*/  BSYNC.RECONVERGENT B0 ;  /* 0x0000000000007941 */ /* 0x000fea0003800200 */
.L_x_11386:
[----:B------:R-:W-:Y:S02]  /*1e10*/  SHF.L.U32 R0, R0, 0x14, RZ ;  /* 0x0000001400007819 */ /* 0x000fe400000006ff */
[----:B------:R-:W-:-:S04]  /*1e20*/  LEA R2, R2, 0x3b800000, 0x17 ;  /* 0x3b80000002027811 */ /* 0x000fc800078eb8ff */
[----:B------:R-:W-:-:S05]  /*1e30*/  LOP3.LUT R0, R2, R0, R7, 0xfe, !PT ;  /* 0x0000000002007212 */ /* 0x000fca00078efe07 */
[----:B------:R-:W-:-:S04]  /*1e40*/  FMUL.FTZ R0, R0, 1 ;  /* 0x3f80000000007820 */ /* 0x000fc80000410000 */
[----:B------:R2:W3:Y:S02]  /*1e50*/  F2F.F64.F32 R4, R0 ;  /* 0x0000000000047310 */ /* 0x0004e40000201800 */
[----:B--23--:R-:W-:Y:S05]  /*1e60*/  BRA `(.L_x_11371) ;  /* 0x0000000400147947 */ /* 0x00cfea0003800000 */
.L_x_11384:
        /* <DEDUP_REMOVED lines=21> */
.L_x_11389:
[----:B------:R-:W-:Y:S05]  /*1fc0*/  BSYNC.RECONVERGENT B0 ;  /* 0x0000000000007941 */ /* 0x000fea0003800200 */
.L_x_11388:
[----:B------:R-:W-:Y:S01]  /*1fd0*/  IMAD.SHL.U32 R0, R0, 0x200000, RZ ;  /* 0x0020000000007824 */ /* 0x000fe200078e00ff */
[----:B------:R-:W-:-:S04]  /*1fe0*/  LEA R2, R2, 0x37800000, 0x17 ;  /* 0x3780000002027811 */ /* 0x000fc800078eb8ff */
[----:B------:R-:W-:-:S05]  /*1ff0*/  LOP3.LUT R0, R2, R0, R7, 0xfe, !PT ;  /* 0x0000000002007212 */ /* 0x000fca00078efe07 */
[----:B------:R-:W-:-:S04]  /*2000*/  FMUL.FTZ R0, R0, 1 ;  /* 0x3f80000000007820 */ /* 0x000fc80000410000 */
[----:B------:R2:W3:Y:S02]  /*2010*/  F2F.F64.F32 R4, R0 ;  /* 0x0000000000047310 */ /* 0x0004e40000201800 */
[----:B--23--:R-:W-:Y:S05]  /*2020*/  BRA `(.L_x_11371) ;  /* 0x0000000000a47947 */ /* 0x00cfea0003800000 */
.L_x_11383:
[----:B------:R-:W-:-:S09]  /*2030*/  UISETP.NE.AND UP0, UPT, UR4, 0x1c, UPT ;  /* 0x0000001c0400788c */ /* 0x000fd2000bf05270 */
[----:B------:R-:W-:Y:S05]  /*2040*/  BRA.U !UP0, `(.L_x_11390) ;  /* 0x0000000108947547 */ /* 0x000fea000b800000 */
[----:B------:R-:W-:-:S09]  /*2050*/  UISETP.NE.AND UP0, UPT, UR4, 0x1d, UPT ;  /* 0x0000001d0400788c */ /* 0x000fd2000bf05270 */
[----:B------:R-:W-:Y:S05]  /*2060*/  BRA.U !UP0, `(.L_x_11391) ;  /* 0x0000000108807547 */ /* 0x000fea000b800000 */
[----:B------:R-:W-:-:S09]  /*2070*/  UISETP.NE.AND UP0, UPT, UR4, 0x2c, UPT ;  /* 0x0000002c0400788c */ /* 0x000fd2000bf05270 */
[----:B------:R-:W-:Y:S05]  /*2080*/  BRA.U !UP0, `(.L_x_11392) ;  /* 0x0000000108487547 */ /* 0x000fea000b800000 */
.L_x_11370:
        /* <DEDUP_REMOVED lines=16> */
.L_x_11393:
[----:B------:R-:W-:Y:S01]  /*2190*/  CS2R R4, SRZ ;  /* 0x0000000000047805 */ /* 0x000fe2000001ff00 */
[----:B------:R-:W-:Y:S06]  /*21a0*/  BRA `(.L_x_11371) ;  /* 0x0000000000447947 */ /* 0x000fec0003800000 */
.L_x_11392:
        /* <DEDUP_REMOVED lines=12> */
.L_x_11391:
[----:B------:R-:W2:Y:S02]  /*2270*/  LDG.E.64 R4, desc[UR36][R2.64] ;  /* 0x0000002402047981 */ /* 0x000ea4000c1e1b00 */
[----:B--2---:R-:W2:Y:S02]  /*2280*/  I2F.F64.U64 R4, R4 ;  /* 0x0000000400047312 */ /* 0x004ea40000301800 */
[----:B--2---:R-:W-:Y:S05]  /*2290*/  BRA `(.L_x_11371) ;  /* 0x0000000000087947 */ /* 0x004fea0003800000 */
.L_x_11390:
[----:B------:R-:W2:Y:S02]  /*22a0*/  LDG.E R2, desc[UR36][R2.64] ;  /* 0x0000002402027981 */ /* 0x000ea4000c1e1900 */
[----:B--2---:R0:W1:Y:S02]  /*22b0*/  I2F.F64.U32 R4, R2 ;  /* 0x0000000200047312 */ /* 0x0040640000201800 */
.L_x_11371:
[----:B------:R-:W-:Y:S05]  /*22c0*/  BSYNC.RECONVERGENT B6 ;  /* 0x0000000000067941 */ /* 0x000fea0003800200 */
.L_x_11365:
[----:B-1---5:R-:W0:Y:S01]  /*22d0*/  MUFU.RCP64H R7, R5 ;  /* 0x0000000500077308 */ /* 0x022e220000001800 */
[----:B------:R-:W1:Y:S01]  /*22e0*/  LDCU.64 UR4, c[0x0][0x580] ;  /* 0x0000b000ff0477ac */ /* 0x000e620008000a00 */
[----:B------:R-:W-:Y:S01]  /*22f0*/  VIADD R6, R5, 0x300402 ;  /* 0x0030040205067836 */ /* 0x000fe20000000000 */
[----:B------:R-:W-:Y:S04]  /*2300*/  BSSY.RECONVERGENT B0, `(.L_x_11394) ;  /* 0x000001d000007945 */ /* 0x000fe80003800200 */
[----:B------:R-:W-:Y:S01]  /*2310*/  FSETP.GEU.AND P0, PT, |R6|, 5.8789094863358348022e-39, PT ;  /* 0x004004020600780b */ /* 0x000fe20003f0e200 */
[----:B0-23--:R-:W0:-:S15]  /*2320*/  DFMA R2, R6, -R4, 1 ;  /* 0x3ff000000602742b */ /* 0x00de1e0000000804 */
        /* <DEDUP_REMOVED lines=9> */
[----:B0-----:R1:W0:Y:S02]  /*23c0*/  DFMA R8, R6, R2, R6 ;  /* 0x000000020608722b */ /* 0x0012240000000006 */
[----:B-1----:R-:W-:-:S04]  /*23d0*/  IADD3 R2, P1, PT, R16, UR4, RZ ;  /* 0x0000000410027c10 */ /* 0x002fc8000ff3e0ff */
[----:B------:R-:W-:-:S15]  /*23e0*/  IADD3.X R3, PT, PT, RZ, UR5, RZ, P1, !PT ;  /* 0x00000005ff037c10 */ /* 0x000fde0008ffe4ff */
[----:B------:R-:W-:-:S15]  /*23f0*/  NOP ;  /* 0x0000000000007918 */ /* 0x000fde0000000000 */
[----:B------:R-:W-:-:S15]  /*2400*/  NOP ;  /* 0x0000000000007918 */ /* 0x000fde0000000000 */
[----:B------:R-:W-:-:S13]  /*2410*/  NOP ;  /* 0x0000000000007918 */ /* 0x000fda0000000000 */
[----:B0-----:R-:W0:-:S15]  /*2420*/  DFMA R10, R8, -R4, 1 ;  /* 0x3ff00000080a742b */ /* 0x001e1e0000000804 */
[----:B------:R-:W-:-:S15]  /*2430*/  NOP ;  /* 0x0000000000007918 */ /* 0x000fde0000000000 */
[----:B------:R-:W-:-:S15]  /*2440*/  NOP ;  /* 0x0000000000007918 */ /* 0x000fde0000000000 */
[----:B------:R-:W-:-:S15]  /*2450*/  NOP ;  /* 0x0000000000007918 */ /* 0x000fde0000000000 */
[----:B------:R-:W-:-:S04]  /*2460*/  NOP ;  /* 0x0000000000007918 */ /* 0x000fc80000000000 */
[----:B0-----:R0:W1:Y:S02]  /*2470*/  DFMA R8, R8, R10, R8 ;  /* 0x0000000a0808722b */ /* 0x0010640000000008 */
[----:B01----:R-:W-:Y:S05]  /*2480*/  @P0 BRA `(.L_x_11395) ;  /* 0x0000000000100947 */ /* 0x003fea0003800000 */
[----:B------:R-:W-:-:S05]  /*2490*/  LOP3.LUT R0, R5, 0x7fffffff, RZ, 0xc0, !PT ;  /* 0x7fffffff05007812 */ /* 0x000fca00078ec0ff */
[----:B------:R-:W-:Y:S01]  /*24a0*/  VIADD R8, R0, 0xfff00000 ;  /* 0xfff0000000087836 */ /* 0x000fe20000000000 */
[----:B------:R-:W-:-:S07]  /*24b0*/  MOV R0, 0x24d0 ;  /* 0x000024d000007802 */ /* 0x000fce0000000f00 */
[----:B------:R-:W-:Y:S05]  /*24c0*/  CALL.REL.NOINC `($__internal_18_$__cuda_sm20_dblrcp_rn_slowpath_v3) ;  /* 0x000000b800687944 */ /* 0x000fea0003c00000 */
.L_x_11395:
[----:B------:R-:W-:Y:S05]  /*24d0*/  BSYNC.RECONVERGENT B0 ;  /* 0x0000000000007941 */ /* 0x000fea0003800200 */
.L_x_11394:
        /* <DEDUP_REMOVED lines=14> */
.L_x_11399:
[----:B------:R-:W0:Y:S02]  /*25c0*/  F2I.S64.F64.TRUNC R8, R8 ;  /* 0x0000000800087311 */ /* 0x000e24000030d900 */
[----:B0-----:R-:W-:-:S05]  /*25d0*/  IMAD.MOV.U32 R5, RZ, RZ, R8 ;  /* 0x000000ffff057224 */ /* 0x001fca00078e0008 */
[----:B------:R0:W-:Y:S01]  /*25e0*/  STG.E.U8 desc[UR36][R2.64], R5 ;  /* 0x0000000502007986 */ /* 0x0001e2000c101124 */
[----:B------:R-:W-:Y:S05]  /*25f0*/  BRA `(.L_x_11401) ;  /* 0x0000001000847947 */ /* 0x000fea0003800000 */
.L_x_11398:
        /* <DEDUP_REMOVED lines=9> */
.L_x_11403:
[----:B------:R-:W0:Y:S02]  /*2690*/  F2I.F64.TRUNC R9, R8 ;  /* 0x0000000800097311 */ /* 0x000e24000030d100 */
[----:B0-----:R0:W-:Y:S01]  /*26a0*/  STG.E desc[UR36][R2.64], R9 ;  /* 0x0000000902007986 */ /* 0x0011e2000c101924 */
[----:B------:R-:W-:Y:S05]  /*26b0*/  BRA `(.L_x_11401) ;  /* 0x0000001000547947 */ /* 0x000fea0003800000 */
.L_x_11402:
[----:B------:R-:W0:Y:S02]  /*26c0*/  F2I.F64.TRUNC R9, R8 ;  /* 0x0000000800097311 */ /* 0x000e24000030d100 */
[----:B0-----:R0:W-:Y:S01]  /*26d0*/  STG.E.U16 desc[UR36][R2.64], R9 ;  /* 0x0000000902007986 */ /* 0x0011e2000c101524 */
[----:B------:R-:W-:Y:S05]  /*26e0*/  BRA `(.L_x_11401) ;  /* 0x0000001000487947 */ /* 0x000fea0003800000 */
.L_x_11397:
        /* <DEDUP_REMOVED lines=17> */
.L_x_11405:
        /* <DEDUP_REMOVED lines=12> */
.L_x_11404:
        /* <DEDUP_REMOVED lines=18> */
.L_x_11407:
        /* <DEDUP_REMOVED lines=13> */
.L_x_11406:
[----:B------:R0:W-:Y:S01]  /*2ab0*/  STG.E.64 desc[UR36][R2.64], R8 ;  /* 0x0000000802007986 */ /* 0x0001e2000c101b24 */
[----:B------:R-:W-:Y:S05]  /*2ac0*/  BRA `(.L_x_11401) ;  /* 0x0000000c00507947 */ /* 0x000fea0003800000 */
.L_x_11396:
        /* <DEDUP_REMOVED lines=12> */
.L_x_11410:
[----:B------:R-:W-:-:S05]  /*2b90*/  CS2R R10, SRZ ;  /* 0x00000000000a7805 */ /* 0x000fca000001ff00 */
[----:B------:R0:W-:Y:S01]  /*2ba0*/  STG.E.128 desc[UR36][R2.64], R8 ;  /* 0x0000000802007986 */ /* 0x0001e2000c101d24 */
[----:B------:R-:W-:Y:S05]  /*2bb0*/  BRA `(.L_x_11401) ;  /* 0x0000000c00147947 */ /* 0x000fea0003800000 */
.L_x_11409:
        /* <DEDUP_REMOVED lines=27> */
.L_x_11414:
[----:B------:R-:W-:Y:S05]  /*2d70*/  BSYNC.RECONVERGENT B0 ;  /* 0x0000000000007941 */ /* 0x000fea0003800200 */
.L_x_11413:
[----:B------:R-:W-:-:S05]  /*2d80*/  LOP3.LUT R5, R0, 0x80, R5, 0xf8, !PT ;  /* 0x0000008000057812 */ /* 0x000fca00078ef805 */
[----:B------:R0:W-:Y:S01]  /*2d90*/  STG.E.U8 desc[UR36][R2.64], R5 ;  /* 0x0000000502007986 */ /* 0x0001e2000c101124 */
[----:B------:R-:W-:Y:S05]  /*2da0*/  BRA `(.L_x_11401) ;  /* 0x0000000800987947 */ /* 0x000fea0003800000 */
.L_x_11412:
        /* <DEDUP_REMOVED lines=23> */
.L_x_11416:
[----:B------:R-:W-:Y:S05]  /*2f20*/  BSYNC.RECONVERGENT B0 ;  /* 0x0000000000007941 */ /* 0x000fea0003800200 */
.L_x_11415:
[----:B------:R-:W-:-:S05]  /*2f30*/  LOP3.LUT R5, R0, 0x80, R5, 0xf8, !PT ;  /* 0x0000008000057812 */ /* 0x000fca00078ef805 */
[----:B------:R0:W-:Y:S01]  /*2f40*/  STG.E.U8 desc[UR36][R2.64], R5 ;  /* 0x0000000502007986 */ /* 0x0001e2000c101124 */
[----:B------:R-:W-:Y:S05]  /*2f50*/  BRA `(.L_x_11401) ;  /* 0x00000008002c7947 */ /* 0x000fea0003800000 */
.L_x_11411:
        /* <DEDUP_REMOVED lines=12> */
.L_x_11408:
        /* <DEDUP_REMOVED lines=11> */
.L_x_11419:
        /* <DEDUP_REMOVED lines=21> */
.L_x_11422:
[----:B------:R-:W-:-:S04]  /*3220*/  SHF.R.U32.HI R0, RZ, 0x14, R5 ;  /* 0x00000014ff007819 */ /* 0x000fc80000011605 */
[----:B------:R-:W-:-:S04]  /*3230*/  LOP3.LUT R0, R0, 0x1, RZ, 0xc0, !PT ;  /* 0x0000000100007812 */ /* 0x000fc800078ec0ff */
[----:B------:R-:W-:-:S04]  /*3240*/  IADD3 R0, PT, PT, R5, 0x487ffff, R0 ;  /* 0x0487ffff05007810 */ /* 0x000fc80007ffe000 */
[----:B------:R-:W-:-:S04]  /*3250*/  SHF.R.U32.HI R0, RZ, 0x14, R0 ;  /* 0x00000014ff007819 */ /* 0x000fc80000011600 */
[----:B------:R-:W-:-:S07]  /*3260*/  LOP3.LUT R4, R0, 0xff, RZ, 0xc0, !PT ;  /* 0x000000ff00047812 */ /* 0x000fce00078ec0ff */
.L_x_11423:
[----:B------:R-:W-:-:S04]  /*3270*/  SHF.R.U32.HI R5, RZ, 0x18, R5 ;  /* 0x00000018ff057819 */ /* 0x000fc80000011605 */
[----:B------:R-:W-:-:S04]  /*3280*/  LOP3.LUT R4, R4, 0x80, R5, 0xf8, !PT ;  /* 0x0000008004047812 */ /* 0x000fc800078ef805 */
[----:B------:R-:W-:-:S07]  /*3290*/  PRMT R0, R4, 0x7610, R0 ;  /* 0x0000761004007816 */ /* 0x000fce0000000000 */
.L_x_11421:
[----:B------:R-:W-:Y:S05]  /*32a0*/  BSYNC.RECONVERGENT B0 ;  /* 0x0000000000007941 */ /* 0x000fea0003800200 */
.L_x_11420:
[----:B------:R1:W-:Y:S01]  /*32b0*/  STG.E.U8 desc[UR36][R2.64], R0 ;  /* 0x0000000002007986 */ /* 0x0003e2000c101124 */
[----:B------:R-:W-:Y:S05]  /*32c0*/  BRA `(.L_x_11401) ;  /* 0x0000000400507947 */ /* 0x000fea0003800000 */
.L_x_11418:
        /* <DEDUP_REMOVED lines=21> */
.L_x_11426:
[----:B------:R-:W-:-:S04]  /*3420*/  SHF.R.U32.HI R0, RZ, 0x15, R5 ;  /* 0x00000015ff007819 */ /* 0x000fc80000011605 */
[----:B------:R-:W-:-:S04]  /*3430*/  LOP3.LUT R0, R0, 0x1, RZ, 0xc0, !PT ;  /* 0x0000000100007812 */ /* 0x000fc800078ec0ff */
[----:B------:R-:W-:-:S04]  /*3440*/  IADD3 R0, PT, PT, R5, 0x88fffff, R0 ;  /* 0x088fffff05007810 */ /* 0x000fc80007ffe000 */
[----:B------:R-:W-:-:S04]  /*3450*/  SHF.R.U32.HI R0, RZ, 0x15, R0 ;  /* 0x00000015ff007819 */ /* 0x000fc80000011600 */
[----:B------:R-:W-:-:S07]  /*3460*/  LOP3.LUT R4, R0, 0xff, RZ, 0xc0, !PT ;  /* 0x000000ff00047812 */ /* 0x000fce00078ec0ff */
.L_x_11427:
[----:B------:R-:W-:-:S04]  /*3470*/  SHF.R.U32.HI R5, RZ, 0x18, R5 ;  /* 0x00000018ff057819 */ /* 0x000fc80000011605 */
[----:B------:R-:W-:-:S04]  /*3480*/  LOP3.LUT R4, R4, 0x80, R5, 0xf8, !PT ;  /* 0x0000008004047812 */ /* 0x000fc800078ef805 */
[----:B------:R-:W-:-:S07]  /*3490*/  PRMT R0, R4, 0x7610, R0 ;  /* 0x0000761004007816 */ /* 0x000fce0000000000 */
.L_x_11425:
[----:B------:R-:W-:Y:S05]  /*34a0*/  BSYNC.RECONVERGENT B0 ;  /* 0x0000000000007941 */ /* 0x000fea0003800200 */
.L_x_11424:
[----:B------:R0:W-:Y:S01]  /*34b0*/  STG.E.U8 desc[UR36][R2.64], R0 ;  /* 0x0000000002007986 */ /* 0x0001e2000c101124 */
[----:B------:R-:W-:Y:S05]  /*34c0*/  BRA `(.L_x_11401) ;  /* 0x0000000000d07947 */ /* 0x000fea0003800000 */
.L_x_11417:
[----:B------:R-:W-:-:S09]  /*34d0*/  UISETP.NE.AND UP0, UPT, UR4, 0x1c, UPT ;  /* 0x0000001c0400788c */ /* 0x000fd2000bf05270 */
[----:B------:R-:W-:Y:S05]  /*34e0*/  BRA.U !UP0, `(.L_x_11428) ;  /* 0x0000000108c07547 */ /* 0x000fea000b800000 */
[----:B------:R-:W-:-:S09]  /*34f0*/  UISETP.NE.AND UP0, UPT, UR4, 0x1d, UPT ;  /* 0x0000001d0400788c */ /* 0x000fd2000bf05270 */
[----:B------:R-:W-:Y:S05]  /*3500*/  BRA.U !UP0, `(.L_x_11429) ;  /* 0x0000000108ac7547 */ /* 0x000fea000b800000 */
[----:B------:R-:W-:-:S09]  /*3510*/  UISETP.NE.AND UP0, UPT, UR4, 0x2c, UPT ;  /* 0x0000002c0400788c */ /* 0x000fd2000bf05270 */
[----:B------:R-:W-:Y:S05]  /*3520*/  BRA.U !UP0, `(.L_x_11430) ;  /* 0x0000000108447547 */ /* 0x000fea000b800000 */
.L_x_11400:
        /* <DEDUP_REMOVED lines=16> */
.L_x_11431:
[----:B------:R-:W-:Y:S05]  /*3630*/  BRA `(.L_x_11401) ;  /* 0x0000000000747947 */ /* 0x000fea0003800000 */
.L_x_11430:
        /* <DEDUP_REMOVED lines=24> */
.L_x_11429:
[----:B------:R-:W0:Y:S02]  /*37c0*/  F2I.U64.F64.TRUNC R8, R8 ;  /* 0x0000000800087311 */ /* 0x000e24000030d800 */
[----:B0-----:R0:W-:Y:S01]  /*37d0*/  STG.E.64 desc[UR36][R2.64], R8 ;  /* 0x0000000802007986 */ /* 0x0011e2000c101b24 */
[----:B------:R-:W-:Y:S05]  /*37e0*/  BRA `(.L_x_11401) ;  /* 0x0000000000087947 */ /* 0x000fea0003800000 */
.L_x_11428:
[----:B------:R-:W0:Y:S02]  /*37f0*/  F2I.U32.F64.TRUNC R9, R8 ;  /* 0x0000000800097311 */ /* 0x000e24000030d000 */
[----:B0-----:R3:W-:Y:S02]  /*3800*/  STG.E desc[UR36][R2.64], R9 ;  /* 0x0000000902007986 */ /* 0x0017e4000c101924 */
.L_x_11401:
[----:B------:R-:W-:-:S07]  /*3810*/  IADD3 R17, PT, PT, R17, 0x80, RZ ;  /* 0x0000008011117810 */ /* 0x000fce0007ffe0ff */
.L_x_11363:
[----:B------:R-:W-:Y:S05]  /*3820*/  BSYNC.RECONVERGENT B7 ;  /* 0x0000000000077941 */ /* 0x000fea0003800200 */
.L_x_11362:
        /* <DEDUP_REMOVED lines=307> */
.L_x_11434:
[----:B------:R-:W2:Y:S01]  /*4b60*/  LDCU.64 UR6, c[0x0][0x588] ;  /* 0x0000b100ff0677ac */ /* 0x000ea20008000a00 */
[----:B------:R-:W-:Y:S01]  /*4b70*/  BSSY.RECONVERGENT B6, `(.L_x_11435) ;  /* 0x00000ec000067945 */ /* 0x000fe20003800200 */
        /* <DEDUP_REMOVED lines=16> */
.L_x_11439:
[----:B------:R-:W2:Y:S02]  /*4c80*/  LDG.E.U8 R2, desc[UR36][R2.64] ;  /* 0x0000002402027981 */ /* 0x000ea4000c1e1100 */
[----:B--2---:R4:W0:Y:S02]  /*4c90*/  I2F.F64.U16 R4, R2 ;  /* 0x0000000200047312 */ /* 0x0048240000101800 */
[----:B0---4-:R-:W-:Y:S05]  /*4ca0*/  BRA `(.L_x_11441) ;  /* 0x0000000c00607947 */ /* 0x011fea0003800000 */
.L_x_11438:
        /* <DEDUP_REMOVED lines=9> */
.L_x_11443:
[----:B------:R-:W2:Y:S02]  /*4d40*/  LDG.E R2, desc[UR36][R2.64] ;  /* 0x0000002402027981 */ /* 0x000ea4000c1e1900 */
[----:B--2---:R4:W0:Y:S02]  /*4d50*/  I2F.F64 R4, R2 ;  /* 0x0000000200047312 */ /* 0x0048240000201c00 */
[----:B0---4-:R-:W-:Y:S05]  /*4d60*/  BRA `(.L_x_11441) ;  /* 0x0000000c00307947 */ /* 0x011fea0003800000 */
.L_x_11442:
[----:B------:R-:W2:Y:S02]  /*4d70*/  LDG.E.U16 R2, desc[UR36][R2.64] ;  /* 0x0000002402027981 */ /* 0x000ea4000c1e1500 */
[----:B--2---:R4:W0:Y:S02]  /*4d80*/  I2F.F64.S16 R4, R2 ;  /* 0x0000000200047312 */ /* 0x0048240000101c00 */
[----:B0---4-:R-:W-:Y:S05]  /*4d90*/  BRA `(.L_x_11441) ;  /* 0x0000000c00247947 */ /* 0x011fea0003800000 */
.L_x_11437:
        /* <DEDUP_REMOVED lines=10> */
.L_x_11445:
[----:B------:R-:W2:Y:S02]  /*4e40*/  LDG.E.U16 R0, desc[UR36][R2.64] ;  /* 0x0000002402007981 */ /* 0x000ea4000c1e1500 */
[----:B--2---:R-:W-:-:S05]  /*4e50*/  HADD2.F32 R0, -RZ, R0.H0_H0 ;  /* 0x20000000ff007230 */ /* 0x004fca0000004100 */
[----:B------:R-:W-:-:S04]  /*4e60*/  FMUL.FTZ R0, R0, 1 ;  /* 0x3f80000000007820 */ /* 0x000fc80000410000 */
[----:B------:R4:W0:Y:S02]  /*4e70*/  F2F.F64.F32 R4, R0 ;  /* 0x0000000000047310 */ /* 0x0008240000201800 */
[----:B0---4-:R-:W-:Y:S05]  /*4e80*/  BRA `(.L_x_11441) ;  /* 0x0000000800e87947 */ /* 0x011fea0003800000 */
.L_x_11444:
        /* <DEDUP_REMOVED lines=10> */
.L_x_11447:
[----:B------:R-:W2:Y:S02]  /*4f30*/  LDG.E.U16 R2, desc[UR36][R2.64] ;  /* 0x0000002402027981 */ /* 0x000ea4000c1e1500 */
[----:B--2---:R-:W-:-:S05]  /*4f40*/  HADD2.F32 R0, -RZ, R2.H0_H0 ;  /* 0x20000002ff007230 */ /* 0x004fca0000004100 */
[----:B------:R-:W-:-:S04]  /*4f50*/  FMUL.FTZ R0, R0, 1 ;  /* 0x3f80000000007820 */ /* 0x000fc80000410000 */
[----:B------:R3:W4:Y:S02]  /*4f60*/  F2F.F64.F32 R4, R0 ;  /* 0x0000000000047310 */ /* 0x0007240000201800 */
[----:B---34-:R-:W-:Y:S05]  /*4f70*/  BRA `(.L_x_11441) ;  /* 0x0000000800ac7947 */ /* 0x018fea0003800000 */
.L_x_11446:
[----:B------:R3:W5:Y:S01]  /*4f80*/  LDG.E.64 R4, desc[UR36][R2.64] ;  /* 0x0000002402047981 */ /* 0x000762000c1e1b00 */
[----:B------:R-:W-:Y:S05]  /*4f90*/  BRA `(.L_x_11441) ;  /* 0x0000000800a47947 */ /* 0x000fea0003800000 */
.L_x_11436:
        /* <DEDUP_REMOVED lines=13> */
.L_x_11450:
[----:B------:R2:W5:Y:S01]  /*5070*/  LDG.E.64 R4, desc[UR36][R2.64] ;  /* 0x0000002402047981 */ /* 0x000562000c1e1b00 */
[----:B------:R-:W-:Y:S05]  /*5080*/  BRA `(.L_x_11441) ;  /* 0x0000000800687947 */ /* 0x000fea0003800000 */
.L_x_11449:
[----:B------:R-:W-:-:S09]  /*5090*/  UISETP.NE.AND UP0, UPT, UR4, 0xf, UPT ;  /* 0x0000000f0400788c */ /* 0x000fd2000bf05270 */
[----:B------:R-:W-:Y:S05]  /*50a0*/  BRA.U !UP0, `(.L_x_11451) ;  /* 0x00000001089c7547 */ /* 0x000fea000b800000 */
[----:B------:R-:W-:-:S09]  /*50b0*/  UISETP.NE.AND UP0, UPT, UR4, 0x17, UPT ;  /* 0x000000170400788c */ /* 0x000fd2000bf05270 */
[----:B------:R-:W-:Y:S05]  /*50c0*/  BRA.U !UP0, `(.L_x_11452) ;  /* 0x00000001085c7547 */ /* 0x000fea000b800000 */
[----:B------:R-:W-:-:S09]  /*50d0*/  UISETP.NE.AND UP0, UPT, UR4, 0x18, UPT ;  /* 0x000000180400788c */ /* 0x000fd2000bf05270 */
[----:B------:R-:W-:Y:S05]  /*50e0*/  BRA.U UP0, `(.L_x_11440) ;  /* 0x0000000500f47547 */ /* 0x000fea000b800000 */
[----:B------:R-:W2:Y:S01]  /*50f0*/  LDG.E.U8 R0, desc[UR36][R2.64] ;  /* 0x0000002402007981 */ /* 0x000ea2000c1e1100 */
[----:B------:R-:W-:Y:S02]  /*5100*/  HFMA2 R6, -RZ, RZ, 0, 1.847743988037109375e-06 ;  /* 0x0000001fff067431 */ /* 0x000fe400000001ff */
        /* <DEDUP_REMOVED lines=16> */
[----:B------:R-:W-:-:S06]  /*5210*/  FMUL.FTZ R5, R5, 1 ;  /* 0x3f80000005057820 */ /* 0x000fcc0000410000 */
[----:B------:R-:W3:Y:S02]  /*5220*/  F2F.F64.F32 R4, R5 ;  /* 0x0000000500047310 */ /* 0x000ee40000201800 */
[----:B---3--:R-:W-:Y:S05]  /*5230*/  BRA `(.L_x_11441) ;  /* 0x0000000400fc7947 */ /* 0x008fea0003800000 */
.L_x_11452:
        /* <DEDUP_REMOVED lines=14> */
.L_x_11451:
[----:B------:R-:W2:Y:S02]  /*5320*/  LDG.E.U16 R0, desc[UR36][R2.64] ;  /* 0x0000002402007981 */ /* 0x000ea4000c1e1500 */
[----:B--2---:R-:W-:-:S05]  /*5330*/  SHF.L.U32 R0, R0, 0x10, RZ ;  /* 0x0000001000007819 */ /* 0x004fca00000006ff */
[----:B------:R-:W-:-:S04]  /*5340*/  FMUL.FTZ R0, R0, 1 ;  /* 0x3f80000000007820 */ /* 0x000fc80000410000 */
[----:B------:R3:W4:Y:S02]  /*5350*/  F2F.F64.F32 R4, R0 ;  /* 0x0000000000047310 */ /* 0x0007240000201800 */
[----:B---34-:R-:W-:Y:S05]  /*5360*/  BRA `(.L_x_11441) ;  /* 0x0000000400b07947 */ /* 0x018fea0003800000 */
.L_x_11448:
        /* <DEDUP_REMOVED lines=11> */
.L_x_11455:
        /* <DEDUP_REMOVED lines=21> */
.L_x_11457:
[----:B------:R-:W-:Y:S05]  /*5570*/  BSYNC.RECONVERGENT B0 ;  /* 0x0000000000007941 */ /* 0x000fea0003800200 */
.L_x_11456:
[----:B------:R-:W-:Y:S01]  /*5580*/  IMAD.SHL.U32 R0, R0, 0x100000, RZ ;  /* 0x0010000000007824 */ /* 0x000fe200078e00ff */
[----:B------:R-:W-:-:S04]  /*5590*/  LEA R2, R2, 0x3b800000, 0x17 ;  /* 0x3b80000002027811 */ /* 0x000fc800078eb8ff */
[----:B------:R-:W-:-:S05]  /*55a0*/  LOP3.LUT R0, R2, R0, R7, 0xfe, !PT ;  /* 0x0000000002007212 */ /* 0x000fca00078efe07 */
[----:B------:R-:W-:-:S04]  /*55b0*/  FMUL.FTZ R0, R0, 1 ;  /* 0x3f80000000007820 */ /* 0x000fc80000410000 */
[----:B------:R2:W3:Y:S02]  /*55c0*/  F2F.F64.F32 R4, R0 ;  /* 0x0000000000047310 */ /* 0x0004e40000201800 */
[----:B--23--:R-:W-:Y:S05]  /*55d0*/  BRA `(.L_x_11441) ;  /* 0x0000000400147947 */ /* 0x00cfea0003800000 */
.L_x_11454:
        /* <DEDUP_REMOVED lines=21> */
.L_x_11459:
[----:B------:R-:W-:Y:S05]  /*5730*/  BSYNC.RECONVERGENT B0 ;  /* 0x0000000000007941 */ /* 0x000fea0003800200 */
.L_x_11458:
[----:B------:R-:W-:Y:S02]  /*5740*/  SHF.L.U32 R0, R0, 0x15, RZ ;  /* 0x0000001500007819 */ /* 0x000fe400000006ff */
[----:B------:R-:W-:-:S04]  /*5750*/  LEA R2, R2, 0x37800000, 0x17 ;  /* 0x3780000002027811 */ /* 0x000fc800078eb8ff */
[----:B------:R-:W-:-:S05]  /*5760*/  LOP3.LUT R0, R2, R0, R7, 0xfe, !PT ;  /* 0x0000000002007212 */ /* 0x000fca00078efe07 */
[----:B------:R-:W-:-:S04]  /*5770*/  FMUL.FTZ R0, R0, 1 ;  /* 0x3f80000000007820 */ /* 0x000fc80000410000 */
[----:B------:R2:W3:Y:S02]  /*5780*/  F2F.F64.F32 R4, R0 ;  /* 0x0000000000047310 */ /* 0x0004e40000201800 */
[----:B--23--:R-:W-:Y:S05]  /*5790*/  BRA `(.L_x_11441) ;  /* 0x0000000000a47947 */ /* 0x00cfea0003800000 */
.L_x_11453:
        /* <DEDUP_REMOVED lines=18> */
.L_x_11440:
        /* <DEDUP_REMOVED lines=16> */
.L_x_11462:
[----:B------:R-:W-:Y:S01]  /*59c0*/  CS2R R4, SRZ ;  /* 0x0000000000047805 */ /* 0x000fe2000001ff00 */
[----:B------:R-:W-:Y:S06]  /*59d0*/  BRA `(.L_x_11441) ;  /* 0x0000000000147947 */ /* 0x000fec0003800000 */
.L_x_11461:
[----:B------:R-:W2:Y:S02]  /*59e0*/  LDG.E.64 R4, desc[UR36][R2.64] ;  /* 0x0000002402047981 */ /* 0x000ea4000c1e1b00 */
[----:B--2---:R-:W2:Y:S02]  /*59f0*/  I2F.F64.U64 R4, R4 ;  /* 0x0000000400047312 */ /* 0x004ea40000301800 */
[----:B--2---:R-:W-:Y:S05]  /*5a00*/  BRA `(.L_x_11441) ;  /* 0x0000000000087947 */ /* 0x004fea0003800000 */
.L_x_11460:
[----:B------:R-:W2:Y:S02]  /*5a10*/  LDG.E R2, desc[UR36][R2.64] ;  /* 0x0000002402027981 */ /* 0x000ea4000c1e1900 */
[----:B--2---:R0:W1:Y:S02]  /*5a20*/  I2F.F64.U32 R4, R2 ;  /* 0x0000000200047312 */ /* 0x0040640000201800 */
.L_x_11441:
[----:B------:R-:W-:Y:S05]  /*5a30*/  BSYNC.RECONVERGENT B6 ;  /* 0x0000000000067941 */ /* 0x000fea0003800200 */
.L_x_11435:
        /* <DEDUP_REMOVED lines=32> */
.L_x_11464:
[----:B------:R-:W-:Y:S05]  /*5c40*/  BSYNC.RECONVERGENT B0 ;  /* 0x0000000000007941 */ /* 0x000fea0003800200 */
.L_x_11463:
        /* <DEDUP_REMOVED lines=14> */
.L_x_11468:
[----:B------:R-:W0:Y:S02]  /*5d30*/  F2I.S64.F64.TRUNC R8, R8 ;  /* 0x0000000800087311 */ /* 0x000e24000030d900 */
[----:B0-----:R-:W-:-:S05]  /*5d40*/  MOV R5, R8 ;  /* 0x0000000800057202 */ /* 0x001fca0000000f00 */
[----:B------:R3:W-:Y:S01]  /*5d50*/  STG.E.U8 desc[UR36][R2.64], R5 ;  /* 0x0000000502007986 */ /* 0x0007e2000c101124 */
[----:B------:R-:W-:Y:S05]  /*5d60*/  BRA `(.L_x_11470) ;  /* 0x0000001000807947 */ /* 0x000fea0003800000 */
.L_x_11467:
        /* <DEDUP_REMOVED lines=9> */
.L_x_11472:
[----:B------:R-:W0:Y:S02]  /*5e00*/  F2I.F64.TRUNC R9, R8 ;  /* 0x0000000800097311 */ /* 0x000e24000030d100 */
[----:B0-----:R2:W-:Y:S01]  /*5e10*/  STG.E desc[UR36][R2.64], R9 ;  /* 0x0000000902007986 */ /* 0x0015e2000c101924 */
[----:B------:R-:W-:Y:S05]  /*5e20*/  BRA `(.L_x_11470) ;  /* 0x0000001000507947 */ /* 0x000fea0003800000 */
.L_x_11471:
[----:B------:R-:W0:Y:S02]  /*5e30*/  F2I.F64.TRUNC R9, R8 ;  /* 0x0000000800097311 */ /* 0x000e24000030d100 */
[----:B0-----:R0:W-:Y:S01]  /*5e40*/  STG.E.U16 desc[UR36][R2.64], R9 ;  /* 0x0000000902007986 */ /* 0x0011e2000c101524 */
[----:B------:R-:W-:Y:S05]  /*5e50*/  BRA `(.L_x_11470) ;  /* 0x0000001000447947 */ /* 0x000fea0003800000 */
.L_x_11466:
        /* <DEDUP_REMOVED lines=17> */
.L_x_11474:
        /* <DEDUP_REMOVED lines=12> */
.L_x_11473:
        /* <DEDUP_REMOVED lines=18> */
.L_x_11476:
        /* <DEDUP_REMOVED lines=13> */
.L_x_11475:
[----:B------:R0:W-:Y:S01]  /*6220*/  STG.E.64 desc[UR36][R2.64], R8 ;  /* 0x0000000802007986 */ /* 0x0001e2000c101b24 */
[----:B------:R-:W-:Y:S05]  /*6230*/  BRA `(.L_x_11470) ;  /* 0x0000000c004c7947 */ /* 0x000fea0003800000 */
.L_x_11465:
        /* <DEDUP_REMOVED lines=13> */
.L_x_11480:
        /* <DEDUP_REMOVED lines=26> */
.L_x_11483:
[----:B------:R-:W-:-:S04]  /*64b0*/  SHF.R.U32.HI R5, RZ, 0x18, R5 ;  /* 0x00000018ff057819 */ /* 0x000fc80000011605 */
[----:B------:R-:W-:-:S07]  /*64c0*/  LOP3.LUT R0, R0, 0x80, R5, 0xf8, !PT ;  /* 0x0000008000007812 */ /* 0x000fce00078ef805 */
.L_x_11482:
[----:B------:R-:W-:Y:S05]  /*64d0*/  BSYNC.RECONVERGENT B0 ;  /* 0x0000000000007941 */ /* 0x000fea0003800200 */
.L_x_11481:
[----:B------:R0:W-:Y:S01]  /*64e0*/  STG.E.U8 desc[UR36][R2.64], R0 ;  /* 0x0000000002007986 */ /* 0x0001e2000c101124 */
[----:B------:R-:W-:Y:S05]  /*64f0*/  BRA `(.L_x_11470) ;  /* 0x00000008009c7947 */ /* 0x000fea0003800000 */
.L_x_11479:
        /* <DEDUP_REMOVED lines=26> */
.L_x_11486:
[----:B------:R-:W-:-:S04]  /*66a0*/  SHF.R.U32.HI R5, RZ, 0x18, R5 ;  /* 0x00000018ff057819 */ /* 0x000fc80000011605 */
[----:B------:R-:W-:-:S07]  /*66b0*/  LOP3.LUT R0, R0, 0x80, R5, 0xf8, !PT ;  /* 0x0000008000007812 */ /* 0x000fce00078ef805 */
.L_x_11485:
[----:B------:R-:W-:Y:S05]  /*66c0*/  BSYNC.RECONVERGENT B0 ;  /* 0x0000000000007941 */ /* 0x000fea0003800200 */
.L_x_11484:
[----:B------:R0:W-:Y:S01]  /*66d0*/  STG.E.U8 desc[UR36][R2.64], R0 ;  /* 0x0000000002007986 */ /* 0x0001e2000c101124 */
[----:B------:R-:W-:Y:S05]  /*66e0*/  BRA `(.L_x_11470) ;  /* 0x0000000800207947 */ /* 0x000fea0003800000 */
.L_x_11478:
        /* <DEDUP_REMOVED lines=30> */
.L_x_11488:
[----:B------:R-:W0:Y:S02]  /*68d0*/  F2I.U64.F64.TRUNC R8, R8 ;  /* 0x0000000800087311 */ /* 0x000e24000030d800 */
[----:B0-----:R0:W-:Y:S01]  /*68e0*/  STG.E.64 desc[UR36][R2.64], R8 ;  /* 0x0000000802007986 */ /* 0x0011e2000c101b24 */
[----:B------:R-:W-:Y:S05]  /*68f0*/  BRA `(.L_x_11470) ;  /* 0x00000004009c7947 */ /* 0x000fea0003800000 */
.L_x_11487:
[----:B------:R-:W0:Y:S02]  /*6900*/  F2I.U32.F64.TRUNC R9, R8 ;  /* 0x0000000800097311 */ /* 0x000e24000030d000 */
[----:B0-----:R0:W-:Y:S01]  /*6910*/  STG.E desc[UR36][R2.64], R9 ;  /* 0x0000000902007986 */ /* 0x0011e2000c101924 */
[----:B------:R-:W-:Y:S05]  /*6920*/  BRA `(.L_x_11470) ;  /* 0x0000000400907947 */ /* 0x000fea0003800000 */
.L_x_11477:
        /* <DEDUP_REMOVED lines=10> */
.L_x_11490:
[----:B------:R-:W-:-:S05]  /*69d0*/  CS2R R10, SRZ ;  /* 0x00000000000a7805 */ /* 0x000fca000001ff00 */
[----:B------:R0:W-:Y:S01]  /*69e0*/  STG.E.128 desc[UR36][R2.64], R8 ;  /* 0x0000000802007986 */ /* 0x0001e2000c101d24 */
[----:B------:R-:W-:Y:S05]  /*69f0*/  BRA `(.L_x_11470) ;  /* 0x00000004005c7947 */ /* 0x000fea0003800000 */
.L_x_11489:
[----:B------:R-:W-:-:S09]  /*6a00*/  UISETP.NE.AND UP0, UPT, UR4, 0xf, UPT ;  /* 0x0000000f0400788c */ /* 0x000fd2000bf05270 */
[----:B------:R-:W-:Y:S05]  /*6a10*/  BRA.U !UP0, `(.L_x_11491) ;  /* 0x0000000508287547 */ /* 0x000fea000b800000 */
[----:B------:R-:W-:-:S09]  /*6a20*/  UISETP.NE.AND UP0, UPT, UR4, 0x17, UPT ;  /* 0x000000170400788c */ /* 0x000fd2000bf05270 */
[----:B------:R-:W-:Y:S05]  /*6a30*/  BRA.U !UP0, `(.L_x_11492) ;  /* 0x0000000108b07547 */ /* 0x000fea000b800000 */
[----:B------:R-:W-:-:S09]  /*6a40*/  UISETP.NE.AND UP0, UPT, UR4, 0x18, UPT ;  /* 0x000000180400788c */ /* 0x000fd2000bf05270 */
[----:B------:R-:W-:Y:S05]  /*6a50*/  BRA.U !UP0, `(.L_x_11493) ;  /* 0x0000000108447547 */ /* 0x000fea000b800000 */
.L_x_11469:
        /* <DEDUP_REMOVED lines=16> */
.L_x_11494:
[----:B------:R-:W-:Y:S05]  /*6b60*/  BRA `(.L_x_11470) ;  /* 0x0000000400007947 */ /* 0x000fea0003800000 */
.L_x_11493:
        /* <DEDUP_REMOVED lines=21> */
.L_x_11496:
[----:B------:R-:W-:Y:S05]  /*6cc0*/  BSYNC.RECONVERGENT B0 ;  /* 0x0000000000007941 */ /* 0x000fea0003800200 */
.L_x_11495:
[----:B------:R-:W-:-:S05]  /*6cd0*/  LOP3.LUT R5, R0, 0x80, R5, 0xf8, !PT ;  /* 0x0000008000057812 */ /* 0x000fca00078ef805 */
[----:B------:R0:W-:Y:S01]  /*6ce0*/  STG.E.U8 desc[UR36][R2.64], R5 ;  /* 0x0000000502007986 */ /* 0x0001e2000c101124 */
[----:B------:R-:W-:Y:S05]  /*6cf0*/  BRA `(.L_x_11470) ;  /* 0x00000000009c7947 */ /* 0x000fea0003800000 */
.L_x_11492:
        /* <DEDUP_REMOVED lines=20> */
.L_x_11498:
[----:B------:R-:W-:Y:S02]  /*6e40*/  ISETP.GT.U32.AND P0, PT, R4, 0x7f800000, PT ;  /* 0x7f8000000400780c */ /* 0x000fe40003f04070 */
[----:B------:R-:W-:-:S04]  /*6e50*/  MOV R0, 0x7f ;  /* 0x0000007f00007802 */ /* 0x000fc80000000f00 */
[----:B------:R-:W-:-:S07]  /*6e60*/  SEL R0, R0, 0x7c, P0 ;  /* 0x0000007c00007807 */ /* 0x000fce0000000000 */
.L_x_11499:
[----:B------:R-:W-:Y:S05]  /*6e70*/  BSYNC.RECONVERGENT B0 ;  /* 0x0000000000007941 */ /* 0x000fea0003800200 */
.L_x_11497:
[----:B------:R-:W-:-:S04]  /*6e80*/  SHF.R.U32.HI R5, RZ, 0x18, R5 ;  /* 0x00000018ff057819 */ /* 0x000fc80000011605 */
[----:B------:R-:W-:-:S05]  /*6e90*/  LOP3.LUT R5, R0, 0x80, R5, 0xf8, !PT ;  /* 0x0000008000057812 */ /* 0x000fca00078ef805 */
[----:B------:R0:W-:Y:S01]  /*6ea0*/  STG.E.U8 desc[UR36][R2.64], R5 ;  /* 0x0000000502007986 */ /* 0x0001e2000c101124 */
[----:B------:R-:W-:Y:S05]  /*6eb0*/  BRA `(.L_x_11470) ;  /* 0x00000000002c7947 */ /* 0x000fea0003800000 */
.L_x_11491:
        /* <DEDUP_REMOVED lines=11> */
.L_x_11470:
[----:B------:R-:W-:-:S07]  /*6f70*/  VIADD R17, R17, 0x80 ;  /* 0x0000008011117836 */ /* 0x000fce0000000000 */
.L_x_11433:
[----:B------:R-:W-:Y:S05]  /*6f80*/  BSYNC.RECONVERGENT B7 ;  /* 0x0000000000077941 */ /* 0x000fea0003800200 */
.L_x_11432:
        /* <DEDUP_REMOVED lines=307> */
.L_x_11502:
        /* <DEDUP_REMOVED lines=18> */
.L_x_11507:
[----:B------:R-:W2:Y:S02]  /*83e0*/  LDG.E.U8 R2, desc[UR36][R2.64] ;  /* 0x0000002402027981 */ /* 0x000ea4000c1e1100 */
[----:B--2---:R0:W1:Y:S02]  /*83f0*/  I2F.F64.U16 R4, R2 ;  /* 0x0000000200047312 */ /* 0x0040640000101800 */
[----:B01----:R-:W-:Y:S05]  /*8400*/  BRA `(.L_x_11509) ;  /* 0x0000000c00607947 */ /* 0x003fea0003800000 */
.L_x_11506:
        /* <DEDUP_REMOVED lines=9> */
.L_x_11511:
[----:B------:R-:W2:Y:S02]  /*84a0*/  LDG.E R2, desc[UR36][R2.64] ;  /* 0x0000002402027981 */ /* 0x000ea4000c1e1900 */
[----:B--2---:R0:W1:Y:S02]  /*84b0*/  I2F.F64 R4, R2 ;  /* 0x0000000200047312 */ /* 0x0040640000201c00 */
[----:B01----:R-:W-:Y:S05]  /*84c0*/  BRA `(.L_x_11509) ;  /* 0x0000000c00307947 */ /* 0x003fea0003800000 */
.L_x_11510:
[----:B------:R-:W2:Y:S02]  /*84d0*/  LDG.E.U16 R2, desc[UR36][R2.64] ;  /* 0x0000002402027981 */ /* 0x000ea4000c1e1500 */
[----:B--2---:R0:W1:Y:S02]  /*84e0*/  I2F.F64.S16 R4, R2 ;  /* 0x0000000200047312 */ /* 0x0040640000101c00 */
[----:B01----:R-:W-:Y:S05]  /*84f0*/  BRA `(.L_x_11509) ;  /* 0x0000000c00247947 */ /* 0x003fea0003800000 */
.L_x_11505:
        /* <DEDUP_REMOVED lines=10> */
.L_x_11513:
[----:B------:R-:W2:Y:S02]  /*85a0*/  LDG.E.U16 R0, desc[UR36][R2.64] ;  /* 0x0000002402007981 */ /* 0x000ea4000c1e1500 */
[----:B--2---:R-:W-:-:S05]  /*85b0*/  HADD2.F32 R0, -RZ, R0.H0_H0 ;  /* 0x20000000ff007230 */ /* 0x004fca0000004100 */
[----:B------:R-:W-:-:S04]  /*85c0*/  FMUL.FTZ R0, R0, 1 ;  /* 0x3f80000000007820 */ /* 0x000fc80000410000 */
[----:B------:R1:W2:Y:S02]  /*85d0*/  F2F.F64.F32 R4, R0 ;  /* 0x0000000000047310 */ /* 0x0002a40000201800 */
[----:B-12---:R-:W-:Y:S05]  /*85e0*/  BRA `(.L_x_11509) ;  /* 0x0000000800e87947 */ /* 0x006fea0003800000 */
.L_x_11512:
        /* <DEDUP_REMOVED lines=10> */
.L_x_11515:
[----:B------:R-:W2:Y:S02]  /*8690*/  LDG.E.U16 R2, desc[UR36][R2.64] ;  /* 0x0000002402027981 */ /* 0x000ea4000c1e1500 */
[----:B--2---:R-:W-:-:S05]  /*86a0*/  HADD2.F32 R0, -RZ, R2.H0_H0 ;  /* 0x20000002ff007230 */ /* 0x004fca0000004100 */
[----:B------:R-:W-:-:S04]  /*86b0*/  FMUL.FTZ R0, R0, 1 ;  /* 0x3f80000000007820 */ /* 0x000fc80000410000 */
[----:B------:R1:W2:Y:S02]  /*86c0*/  F2F.F64.F32 R4, R0 ;  /* 0x0000000000047310 */ /* 0x0002a40000201800 */
[----:B-12---:R-:W-:Y:S05]  /*86d0*/  BRA `(.L_x_11509) ;  /* 0x0000000800ac7947 */ /* 0x006fea0003800000 */
.L_x_11514:
[----:B------:R0:W5:Y:S01]  /*86e0*/  LDG.E.64 R4, desc[UR36][R2.64] ;  /* 0x0000002402047981 */ /* 0x000162000c1e1b00 */
[----:B------:R-:W-:Y:S05]  /*86f0*/  BRA `(.L_x_11509) ;  /* 0x0000000800a47947 */ /* 0x000fea0003800000 */
.L_x_11504:
        /* <DEDUP_REMOVED lines=13> */
.L_x_11518:
[----:B------:R1:W5:Y:S01]  /*87d0*/  LDG.E.64 R4, desc[UR36][R2.64] ;  /* 0x0000002402047981 */ /* 0x000362000c1e1b00 */
[----:B------:R-:W-:Y:S05]  /*87e0*/  BRA `(.L_x_11509) ;  /* 0x0000000800687947 */ /* 0x000fea0003800000 */
.L_x_11517:
        /* <DEDUP_REMOVED lines=27> */
.L_x_11520:
        /* <DEDUP_REMOVED lines=14> */
.L_x_11519:
[----:B------:R-:W2:Y:S02]  /*8a80*/  LDG.E.U16 R0, desc[UR36][R2.64] ;  /* 0x0000002402007981 */ /* 0x000ea4000c1e1500 */
[----:B--2---:R-:W-:-:S04]  /*8a90*/  IMAD.U32 R0, R0, 0x10000, RZ ;  /* 0x0001000000007824 */ /* 0x004fc800078e00ff */
[----:B------:R-:W-:-:S04]  /*8aa0*/  FMUL.FTZ R0, R0, 1 ;  /* 0x3f80000000007820 */ /* 0x000fc80000410000 */
[----:B------:R2:W3:Y:S02]  /*8ab0*/  F2F.F64.F32 R4, R0 ;  /* 0x0000000000047310 */ /* 0x0004e40000201800 */
[----:B--23--:R-:W-:Y:S05]  /*8ac0*/  BRA `(.L_x_11509) ;  /* 0x0000000400b07947 */ /* 0x00cfea0003800000 */
.L_x_11516:
        /* <DEDUP_REMOVED lines=11> */
.L_x_11523:
        /* <DEDUP_REMOVED lines=21> */
.L_x_11525:
[----:B------:R-:W-:Y:S05]  /*8cd0*/  BSYNC.RECONVERGENT B0 ;  /* 0x0000000000007941 */ /* 0x000fea0003800200 */
.L_x_11524:
[----:B------:R-:W-:Y:S02]  /*8ce0*/  SHF.L.U32 R0, R0, 0x14, RZ ;  /* 0x0000001400007819 */ /* 0x000fe400000006ff */
[----:B------:R-:W-:-:S04]  /*8cf0*/  LEA R2, R2, 0x3b800000, 0x17 ;  /* 0x3b80000002027811 */ /* 0x000fc800078eb8ff */
[----:B------:R-:W-:-:S05]  /*8d00*/  LOP3.LUT R0, R2, R0, R7, 0xfe, !PT ;  /* 0x0000000002007212 */ /* 0x000fca00078efe07 */
[----:B------:R-:W-:-:S04]  /*8d10*/  FMUL.FTZ R0, R0, 1 ;  /* 0x3f80000000007820 */ /* 0x000fc80000410000 */
[----:B------:R4:W0:Y:S02]  /*8d20*/  F2F.F64.F32 R4, R0 ;  /* 0x0000000000047310 */ /* 0x0008240000201800 */
[----:B0---4-:R-:W-:Y:S05]  /*8d30*/  BRA `(.L_x_11509) ;  /* 0x0000000400147947 */ /* 0x011fea0003800000 */
.L_x_11522:
        /* <DEDUP_REMOVED lines=21> */
.L_x_11527:
[----:B------:R-:W-:Y:S05]  /*8e90*/  BSYNC.RECONVERGENT B0 ;  /* 0x0000000000007941 */ /* 0x000fea0003800200 */
.L_x_11526:
[----:B------:R-:W-:Y:S01]  /*8ea0*/  IMAD.SHL.U32 R0, R0, 0x200000, RZ ;  /* 0x0020000000007824 */ /* 0x000fe200078e00ff */
[----:B------:R-:W-:-:S04]  /*8eb0*/  LEA R2, R2, 0x37800000, 0x17 ;  /* 0x3780000002027811 */ /* 0x000fc800078eb8ff */
[----:B------:R-:W-:-:S05]  /*8ec0*/  LOP3.LUT R0, R2, R0, R7, 0xfe, !PT ;  /* 0x0000000002007212 */ /* 0x000fca00078efe07 */
[----:B------:R-:W-:-:S04]  /*8ed0*/  FMUL.FTZ R0, R0, 1 ;  /* 0x3f80000000007820 */ /* 0x000fc80000410000 */
[----:B------:R4:W0:Y:S02]  /*8ee0*/  F2F.F64.F32 R4, R0 ;  /* 0x0000000000047310 */ /* 0x0008240000201800 */
[----:B0---4-:R-:W-:Y:S05]  /*8ef0*/  BRA `(.L_x_11509) ;  /* 0x0000000000a47947 */ /* 0x011fea0003800000 */
.L_x_11521:
        /* <DEDUP_REMOVED lines=18> */
.L_x_11508:
        /* <DEDUP_REMOVED lines=16> */
.L_x_11530:
[----:B------:R-:W-:Y:S01]  /*9120*/  CS2R R4, SRZ ;  /* 0x0000000000047805 */ /* 0x000fe2000001ff00 */
[----:B------:R-:W-:Y:S06]  /*9130*/  BRA `(.L_x_11509) ;  /* 0x0000000000147947 */ /* 0x000fec0003800000 */
.L_x_11529:
[----:B------:R-:W2:Y:S02]  /*9140*/  LDG.E.64 R4, desc[UR36][R2.64] ;  /* 0x0000002402047981 */ /* 0x000ea4000c1e1b00 */
[----:B--2---:R-:W4:Y:S02]  /*9150*/  I2F.F64.U64 R4, R4 ;  /* 0x0000000400047312 */ /* 0x004f240000301800 */
[----:B----4-:R-:W-:Y:S05]  /*9160*/  BRA `(.L_x_11509) ;  /* 0x0000000000087947 */ /* 0x010fea0003800000 */
.L_x_11528:
[----:B------:R-:W2:Y:S02]  /*9170*/  LDG.E R2, desc[UR36][R2.64] ;  /* 0x0000002402027981 */ /* 0x000ea4000c1e1900 */
[----:B--2---:R2:W3:Y:S02]  /*9180*/  I2F.F64.U32 R4, R2 ;  /* 0x0000000200047312 */ /* 0x0044e40000201800 */
.L_x_11509:
[----:B------:R-:W-:Y:S05]  /*9190*/  BSYNC.RECONVERGENT B6 ;  /* 0x0000000000067941 */ /* 0x000fea0003800200 */
.L_x_11503:
[----:B---3-5:R-:W0:Y:S01]  /*91a0*/  MUFU.RCP64H R7, R5 ;  /* 0x0000000500077308 */ /* 0x028e220000001800 */
[----:B------:R-:W3:Y:S01]  /*91b0*/  LDCU.64 UR4, c[0x0][0x580] ;  /* 0x0000b000ff0477ac */ /* 0x000ee20008000a00 */
[----:B------:R-:W-:Y:S01]  /*91c0*/  IADD3 R6, PT, PT, R5, 0x300402, RZ ;  /* 0x0030040205067810 */ /* 0x000fe20007ffe0ff */
[----:B------:R-:W-:Y:S03]  /*91d0*/  BSSY.RECONVERGENT B0, `(.L_x_11531) ;  /* 0x000001d000007945 */ /* 0x000fe60003800200 */
[----:B------:R-:W-:Y:S02]  /*91e0*/  FSETP.GEU.AND P0, PT, |R6|, 5.8789094863358348022e-39, PT ;  /* 0x004004020600780b */ /* 0x000fe40003f0e200 */
[----:B012---:R-:W0:-:S15]  /*91f0*/  DFMA R2, R6, -R4, 1 ;  /* 0x3ff000000602742b */ /* 0x007e1e0000000804 */
        /* <DEDUP_REMOVED lines=10> */
[----:B---3--:R-:W-:-:S05]  /*92a0*/  IADD3 R2, P1, PT, R16, UR4, RZ ;  /* 0x0000000410027c10 */ /* 0x008fca000ff3e0ff */
[----:B------:R-:W-:-:S15]  /*92b0*/  IMAD.X R3, RZ, RZ, UR5, P1 ;  /* 0x00000005ff037e24 */ /* 0x000fde00088e06ff */
[----:B------:R-:W-:-:S15]  /*92c0*/  NOP ;  /* 0x0000000000007918 */ /* 0x000fde0000000000 */
[----:B------:R-:W-:-:S15]  /*92d0*/  NOP ;  /* 0x0000000000007918 */ /* 0x000fde0000000000 */
[----:B------:R-:W-:-:S12]  /*92e0*/  NOP ;  /* 0x0000000000007918 */ /* 0x000fd80000000000 */
[----:B0-----:R-:W0:-:S15]  /*92f0*/  DFMA R10, R8, -R4, 1 ;  /* 0x3ff00000080a742b */ /* 0x001e1e0000000804 */
[----:B------:R-:W-:-:S15]  /*9300*/  NOP ;  /* 0x0000000000007918 */ /* 0x000fde0000000000 */
[----:B------:R-:W-:-:S15]  /*9310*/  NOP ;  /* 0x0000000000007918 */ /* 0x000fde0000000000 */
[----:B------:R-:W-:-:S15]  /*9320*/  NOP ;  /* 0x0000000000007918 */ /* 0x000fde0000000000 */
[----:B------:R-:W-:-:S04]  /*9330*/  NOP ;  /* 0x0000000000007918 */ /* 0x000fc80000000000 */
[----:B0-----:R0:W1:Y:S02]  /*9340*/  DFMA R8, R8, R10, R8 ;  /* 0x0000000a0808722b */ /* 0x0010640000000008 */
[----:B01----:R-:W-:Y:S05]  /*9350*/  @P0 BRA `(.L_x_11532) ;  /* 0x0000000000100947 */ /* 0x003fea0003800000 */
[----:B------:R-:W-:-:S04]  /*9360*/  LOP3.LUT R0, R5, 0x7fffffff, RZ, 0xc0, !PT ;  /* 0x7fffffff05007812 */ /* 0x000fc800078ec0ff */
[----:B------:R-:W-:Y:S02]  /*9370*/  IADD3 R8, PT, PT, R0, -0x100000, RZ ;  /* 0xfff0000000087810 */ /* 0x000fe40007ffe0ff */
[----:B------:R-:W-:-:S07]  /*9380*/  MOV R0, 0x93a0 ;  /* 0x000093a000007802 */ /* 0x000fce0000000f00 */
[----:B------:R-:W-:Y:S05]  /*9390*/  CALL.REL.NOINC `($__internal_18_$__cuda_sm20_dblrcp_rn_slowpath_v3) ;  /* 0x0000004800b47944 */ /* 0x000fea0003c00000 */
.L_x_11532:
[----:B------:R-:W-:Y:S05]  /*93a0*/  BSYNC.RECONVERGENT B0 ;  /* 0x0000000000007941 */ /* 0x000fea0003800200 */
.L_x_11531:
        /* <DEDUP_REMOVED lines=14> */
.L_x_11536:
[----:B------:R-:W0:Y:S02]  /*9490*/  F2I.S64.F64.TRUNC R8, R8 ;  /* 0x0000000800087311 */ /* 0x000e24000030d900 */
[----:B0-----:R-:W-:-:S05]  /*94a0*/  IMAD.MOV.U32 R5, RZ, RZ, R8 ;  /* 0x000000ffff057224 */ /* 0x001fca00078e0008 */
[----:B------:R0:W-:Y:S01]  /*94b0*/  STG.E.U8 desc[UR36][R2.64], R5 ;  /* 0x0000000502007986 */ /* 0x0001e2000c101124 */
[----:B------:R-:W-:Y:S05]  /*94c0*/  BRA `(.L_x_11538) ;  /* 0x0000001000807947 */ /* 0x000fea0003800000 */
.L_x_11535:
        /* <DEDUP_REMOVED lines=9> */
.L_x_11540:
[----:B------:R-:W0:Y:S02]  /*9560*/  F2I.F64.TRUNC R9, R8 ;  /* 0x0000000800097311 */ /* 0x000e24000030d100 */
[----:B0-----:R0:W-:Y:S01]  /*9570*/  STG.E desc[UR36][R2.64], R9 ;  /* 0x0000000902007986 */ /* 0x0011e2000c101924 */
[----:B------:R-:W-:Y:S05]  /*9580*/  BRA `(.L_x_11538) ;  /* 0x0000001000507947 */ /* 0x000fea0003800000 */
.L_x_11539:
[----:B------:R-:W0:Y:S02]  /*9590*/  F2I.F64.TRUNC R9, R8 ;  /* 0x0000000800097311 */ /* 0x000e24000030d100 */
[----:B0-----:R0:W-:Y:S01]  /*95a0*/  STG.E.U16 desc[UR36][R2.64], R9 ;  /* 0x0000000902007986 */ /* 0x0011e2000c101524 */
[----:B------:R-:W-:Y:S05]  /*95b0*/  BRA `(.L_x_11538) ;  /* 0x0000001000447947 */ /* 0x000fea0003800000 */
.L_x_11534:
        /* <DEDUP_REMOVED lines=17> */
.L_x_11542:
        /* <DEDUP_REMOVED lines=12> */
.L_x_11541:
        /* <DEDUP_REMOVED lines=18> */
.L_x_11544:
        /* <DEDUP_REMOVED lines=13> */
.L_x_11543:
[----:B------:R0:W-:Y:S01]  /*9980*/  STG.E.64 desc[UR36][R2.64], R8 ;  /* 0x0000000802007986 */ /* 0x0001e2000c101b24 */
[----:B------:R-:W-:Y:S05]  /*9990*/  BRA `(.L_x_11538) ;  /* 0x0000000c004c7947 */ /* 0x000fea0003800000 */
.L_x_11533:
        /* <DEDUP_REMOVED lines=13> */
.L_x_11548:
        /* <DEDUP_REMOVED lines=26> */
.L_x_11551:
[----:B------:R-:W-:-:S04]  /*9c10*/  SHF.R.U32.HI R5, RZ, 0x18, R5 ;  /* 0x00000018ff057819 */ /* 0x000fc80000011605 */
[----:B------:R-:W-:-:S07]  /*9c20*/  LOP3.LUT R0, R0, 0x80, R5, 0xf8, !PT ;  /* 0x0000008000007812 */ /* 0x000fce00078ef805 */
.L_x_11550:
[----:B------:R-:W-:Y:S05]  /*9c30*/  BSYNC.RECONVERGENT B0 ;  /* 0x0000000000007941 */ /* 0x000fea0003800200 */
.L_x_11549:
[----:B------:R0:W-:Y:S01]  /*9c40*/  STG.E.U8 desc[UR36][R2.64], R0 ;  /* 0x0000000002007986 */ /* 0x0001e2000c101124 */
[----:B------:R-:W-:Y:S05]  /*9c50*/  BRA `(.L_x_11538) ;  /* 0x00000008009c7947 */ /* 0x000fea0003800000 */
.L_x_11547:
        /* <DEDUP_REMOVED lines=26> */
.L_x_11554:
[----:B------:R-:W-:-:S04]  /*9e00*/  SHF.R.U32.HI R5, RZ, 0x18, R5 ;  /* 0x00000018ff057819 */ /* 0x000fc80000011605 */
[----:B------:R-:W-:-:S07]  /*9e10*/  LOP3.LUT R0, R0, 0x80, R5, 0xf8, !PT ;  /* 0x0000008000007812 */ /* 0x000fce00078ef805 */
.L_x_11553:
[----:B------:R-:W-:Y:S05]  /*9e20*/  BSYNC.RECONVERGENT B0 ;  /* 0x0000000000007941 */ /* 0x000fea0003800200 */
.L_x_11552:
[----:B------:R0:W-:Y:S01]  /*9e30*/  STG.E.U8 desc[UR36][R2.64], R0 ;  /* 0x0000000002007986 */ /* 0x0001e2000c101124 */
[----:B------:R-:W-:Y:S05]  /*9e40*/  BRA `(.L_x_11538) ;  /* 0x0000000800207947 */ /* 0x000fea0003800000 */
.L_x_11546:
        /* <DEDUP_REMOVED lines=30> */
.L_x_11556:
[----:B------:R-:W0:Y:S02]  /*a030*/  F2I.U64.F64.TRUNC R8, R8 ;  /* 0x0000000800087311 */ /* 0x000e24000030d800 */
[----:B0-----:R0:W-:Y:S01]  /*a040*/  STG.E.64 desc[UR36][R2.64], R8 ;  /* 0x0000000802007986 */ /* 0x0011e2000c101b24 */
[----:B------:R-:W-:Y:S05]  /*a050*/  BRA `(.L_x_11538) ;  /* 0x00000004009c7947 */ /* 0x000fea0003800000 */
.L_x_11555:
[----:B------:R-:W0:Y:S02]  /*a060*/  F2I.U32.F64.TRUNC R9, R8 ;  /* 0x0000000800097311 */ /* 0x000e24000030d000 */
[----:B0-----:R0:W-:Y:S01]  /*a070*/  STG.E desc[UR36][R2.64], R9 ;  /* 0x0000000902007986 */ /* 0x0011e2000c101924 */
[----:B------:R-:W-:Y:S05]  /*a080*/  BRA `(.L_x_11538) ;  /* 0x0000000400907947 */ /* 0x000fea0003800000 */
.L_x_11545:
        /* <DEDUP_REMOVED lines=10> */
.L_x_11558:
[----:B------:R-:W-:-:S05]  /*a130*/  CS2R R10, SRZ ;  /* 0x00000000000a7805 */ /* 0x000fca000001ff00 */
[----:B------:R4:W-:Y:S01]  /*a140*/  STG.E.128 desc[UR36][R2.64], R8 ;  /* 0x0000000802007986 */ /* 0x0009e2000c101d24 */
[----:B------:R-:W-:Y:S05]  /*a150*/  BRA `(.L_x_11538) ;  /* 0x00000004005c7947 */ /* 0x000fea0003800000 */
.L_x_11557:
[----:B------:R-:W-:-:S09]  /*a160*/  UISETP.NE.AND UP0, UPT, UR4, 0xf, UPT ;  /* 0x0000000f0400788c */ /* 0x000fd2000bf05270 */
[----:B------:R-:W-:Y:S05]  /*a170*/  BRA.U !UP0, `(.L_x_11559) ;  /* 0x0000000508287547 */ /* 0x000fea000b800000 */
[----:B------:R-:W-:-:S09]  /*a180*/  UISETP.NE.AND UP0, UPT, UR4, 0x17, UPT ;  /* 0x000000170400788c */ /* 0x000fd2000bf05270 */
[----:B------:R-:W-:Y:S05]  /*a190*/  BRA.U !UP0, `(.L_x_11560) ;  /* 0x0000000108b07547 */ /* 0x000fea000b800000 */
[----:B------:R-:W-:-:S09]  /*a1a0*/  UISETP.NE.AND UP0, UPT, UR4, 0x18, UPT ;  /* 0x000000180400788c */ /* 0x000fd2000bf05270 */
[----:B------:R-:W-:Y:S05]  /*a1b0*/  BRA.U !UP0, `(.L_x_11561) ;  /* 0x0000000108447547 */ /* 0x000fea000b800000 */
.L_x_11537:
        /* <DEDUP_REMOVED lines=16> */
.L_x_11562:
[----:B------:R-:W-:Y:S05]  /*a2c0*/  BRA `(.L_x_11538) ;  /* 0x0000000400007947 */ /* 0x000fea0003800000 */
.L_x_11561:
        /* <DEDUP_REMOVED lines=21> */
.L_x_11564:
[----:B------:R-:W-:Y:S05]  /*a420*/  BSYNC.RECONVERGENT B0 ;  /* 0x0000000000007941 */ /* 0x000fea0003800200 */
.L_x_11563:
[----:B------:R-:W-:-:S05]  /*a430*/  LOP3.LUT R5, R0, 0x80, R5, 0xf8, !PT ;  /* 0x0000008000057812 */ /* 0x000fca00078ef805 */
[----:B------:R2:W-:Y:S01]  /*a440*/  STG.E.U8 desc[UR36][R2.64], R5 ;  /* 0x0000000502007986 */ /* 0x0005e2000c101124 */
[----:B------:R-:W-:Y:S05]  /*a450*/  BRA `(.L_x_11538) ;  /* 0x00000000009c7947 */ /* 0x000fea0003800000 */
.L_x_11560:
        /* <DEDUP_REMOVED lines=20> */
.L_x_11566:
[----:B------:R-:W-:Y:S01]  /*a5a0*/  IMAD.MOV.U32 R0, RZ, RZ, 0x7f ;  /* 0x0000007fff007424 */ /* 0x000fe200078e00ff */
[----:B------:R-:W-:-:S04]  /*a5b0*/  ISETP.GT.U32.AND P0, PT, R4, 0x7f800000, PT ;  /* 0x7f8000000400780c */ /* 0x000fc80003f04070 */
[----:B------:R-:W-:-:S09]  /*a5c0*/  SEL R0, R0, 0x7c, P0 ;  /* 0x0000007c00007807 */ /* 0x000fd20000000000 */
.L_x_11567:
[----:B------:R-:W-:Y:S05]  /*a5d0*/  BSYNC.RECONVERGENT B0 ;  /* 0x0000000000007941 */ /* 0x000fea0003800200 */
.L_x_11565:
[----:B------:R-:W-:-:S04]  /*a5e0*/  SHF.R.U32.HI R5, RZ, 0x18, R5 ;  /* 0x00000018ff057819 */ /* 0x000fc80000011605 */
[----:B------:R-:W-:-:S05]  /*a5f0*/  LOP3.LUT R5, R0, 0x80, R5, 0xf8, !PT ;  /* 0x0000008000057812 */ /* 0x000fca00078ef805 */
[----:B------:R1:W-:Y:S01]  /*a600*/  STG.E.U8 desc[UR36][R2.64], R5 ;  /* 0x0000000502007986 */ /* 0x0003e2000c101124 */
[----:B------:R-:W-:Y:S05]  /*a610*/  BRA `(.L_x_11538) ;  /* 0x00000000002c7947 */ /* 0x000fea0003800000 */
.L_x_11559:
        /* <DEDUP_REMOVED lines=11> */
.L_x_11538:
[----:B------:R-:W-:-:S07]  /*a6d0*/  IADD3 R17, PT, PT, R17, 0x80, RZ ;  /* 0x0000008011117810 */ /* 0x000fce0007ffe0ff */
.L_x_11501:
[----:B------:R-:W-:Y:S05]  /*a6e0*/  BSYNC.RECONVERGENT B7 ;  /* 0x0000000000077941 */ /* 0x000fea0003800200 */
.L_x_11500:
[----:B------:R-:W5:Y:S02]  /*a6f0*/  LDCU UR4, c[0x0][0x380] ;  /* 0x00007000ff0477ac */ /* 0x000f640008000800 */
[----:B-----5:R-:W-:-:S13]  /*a700*/  ISETP.GE.AND P0, PT, R17, UR4, PT ;  /* 0x0000000411007c0c */ /* 0x020fda000bf06270 */
[----:B------:R-:W-:Y:S05]  /*a710*/  @P0 EXIT ;  /* 0x000000000000094d */ /* 0x000fea0003800000 */
[----:B------:R-:W5:Y:S01]  /*a720*/  LDCU UR4, c[0x0][0x388] ;  /* 0x00007100ff0477ac */ /* 0x000f620008000800 */
[----:B01----:R-:W-:Y:S01]  /*a730*/  IMAD.MOV.U32 R0, RZ, RZ, RZ ;  /* 0x000000ffff007224 */ /* 0x003fe200078e00ff */
        /* <DEDUP_REMOVED lines=301> */
.L_x_11568:
[----:B------:R-:W0:Y:S01]  /*ba10*/  LDCU.128 UR8, c[0x0][0x580] ;  /* 0x0000b000ff0877ac */ /* 0x000e220008000c00 */
[----:B------:R-:W-:Y:S01]  /*ba20*/  BSSY.RECONVERGENT B6, `(.L_x_11569) ;  /* 0x00000ee000067945 */ /* 0x000fe20003800200 */
[----:B------:R-:W-:-:S04]  /*ba30*/  UPRMT UR4, UR41, 0x9910, URZ ;  /* 0x0000991029047896 */ /* 0x000fc800080000ff */
[----:B------:R-:W-:Y:S01]  /*ba40*/  UISETP.GT.AND UP0, UPT, UR4, 0x9, UPT ;  /* 0x000000090400788c */ /* 0x000fe2000bf04270 */
[----:B0-----:R-:W-:Y:S02]  /*ba50*/  IADD3 R16, P0, PT, R16, UR8, RZ ;  /* 0x0000000810107c10 */ /* 0x001fe4000ff1e0ff */
[----:B------:R-:W-:-:S03]  /*ba60*/  IADD3 R4, P1, PT, R0, UR10, RZ ;  /* 0x0000000a00047c10 */ /* 0x000fc6000ff3e0ff */
[----:B------:R-:W-:Y:S01]  /*ba70*/  IMAD.X R17, RZ, RZ, UR9, P0 ;  /* 0x00000009ff117e24 */ /* 0x000fe200080e06ff */
[----:B--234-:R-:W-:Y:S02]  /*ba80*/  IADD3.X R5, PT, PT, RZ, UR11, RZ, P1, !PT ;  /* 0x0000000bff057c10 */ /* 0x01cfe40008ffe4ff */
        /* <DEDUP_REMOVED lines=10> */
[----:B--2---:R-:W3:Y:S02]  /*bb30*/  I2F.F64.S16 R2, R2 ;  /* 0x0000000200027312 */ /* 0x004ee40000101c00 */
[----:B---3--:R-:W-:Y:S05]  /*bb40*/  BRA `(.L_x_11575) ;  /* 0x0000000c006c7947 */ /* 0x008fea0003800000 */
.L_x_11573:
[----:B------:R-:W2:Y:S02]  /*bb50*/  LDG.E.U8 R2, desc[UR36][R4.64] ;  /* 0x0000002404027981 */ /* 0x000ea4000c1e1100 */
[----:B--2---:R-:W3:Y:S02]  /*bb60*/  I2F.F64.U16 R2, R2 ;  /* 0x0000000200027312 */ /* 0x004ee40000101800 */
[----:B---3--:R-:W-:Y:S05]  /*bb70*/  BRA `(.L_x_11575) ;  /* 0x0000000c00607947 */ /* 0x008fea0003800000 */
.L_x_11572:
[----:B------:R-:W-:-:S09]  /*bb80*/  UISETP.NE.AND UP0, UPT, UR4, 0x2, UPT ;  /* 0x000000020400788c */ /* 0x000fd2000bf05270 */
[----:B------:R-:W-:Y:S05]  /*bb90*/  BRA.U !UP0, `(.L_x_11576) ;  /* 0x0000000108287547 */ /* 0x000fea000b800000 */
[----:B------:R-:W-:-:S09]  /*bba0*/  UISETP.NE.AND UP0, UPT, UR4, 0x3, UPT ;  /* 0x000000030400788c */ /* 0x000fd2000bf05270 */
[----:B------:R-:W-:Y:S05]  /*bbb0*/  BRA.U !UP0, `(.L_x_11577) ;  /* 0x0000000108147547 */ /* 0x000fea000b800000 */
[----:B------:R-:W-:-:S09]  /*bbc0*/  UISETP.NE.AND UP0, UPT, UR4, 0x4, UPT ;  /* 0x000000040400788c */ /* 0x000fd2000bf05270 */
[----:B------:R-:W-:Y:S05]  /*bbd0*/  BRA.U UP0, `(.L_x_11574) ;  /* 0x0000000900ec7547 */ /* 0x000fea000b800000 */
[----:B------:R-:W2:Y:S02]  /*bbe0*/  LDG.E.64 R2, desc[UR36][R4.64] ;  /* 0x0000002404027981 */ /* 0x000ea4000c1e1b00 */
[----:B--2---:R-:W3:Y:S02]  /*bbf0*/  I2F.F64.S64 R2, R2 ;  /* 0x0000000200027312 */ /* 0x004ee40000301c00 */
[----:B---3--:R-:W-:Y:S05]  /*bc00*/  BRA `(.L_x_11575) ;  /* 0x0000000c003c7947 */ /* 0x008fea0003800000 */
.L_x_11577:
[----:B------:R-:W2:Y:S02]  /*bc10*/  LDG.E R2, desc[UR36][R4.64] ;  /* 0x0000002404027981 */ /* 0x000ea4000c1e1900 */
[----:B--2---:R-:W3:Y:S02]  /*bc20*/  I2F.F64 R2, R2 ;  /* 0x0000000200027312 */ /* 0x004ee40000201c00 */
[----:B---3--:R-:W-:Y:S05]  /*bc30*/  BRA `(.L_x_11575) ;  /* 0x0000000c00307947 */ /* 0x008fea0003800000 */
.L_x_11576:
[----:B------:R-:W2:Y:S02]  /*bc40*/  LDG.E.U16 R2, desc[UR36][R4.64] ;  /* 0x0000002404027981 */ /* 0x000ea4000c1e1500 */
[----:B--2---:R-:W3:Y:S02]  /*bc50*/  I2F.F64.S16 R2, R2 ;  /* 0x0000000200027312 */ /* 0x004ee40000101c00 */
[----:B---3--:R-:W-:Y:S05]  /*bc60*/  BRA `(.L_x_11575) ;  /* 0x0000000c00247947 */ /* 0x008fea0003800000 */
.L_x_11571:
        /* <DEDUP_REMOVED lines=8> */
[----:B------:R-:W2:Y:S02]  /*bcf0*/  F2F.F64.F32 R2, R2 ;  /* 0x0000000200027310 */ /* 0x000ea40000201800 */
[----:B--2---:R-:W-:Y:S05]  /*bd00*/  BRA `(.L_x_11575) ;  /* 0x0000000800fc7947 */ /* 0x004fea0003800000 */
.L_x_11579:
[----:B------:R-:W2:Y:S02]  /*bd10*/  LDG.E.U16 R0, desc[UR36][R4.64] ;  /* 0x0000002404007981 */ /* 0x000ea4000c1e1500 */
[----:B--2---:R-:W-:-:S05]  /*bd20*/  HADD2.F32 R0, -RZ, R0.H0_H0 ;  /* 0x20000000ff007230 */ /* 0x004fca0000004100 */
[----:B------:R-:W-:-:S04]  /*bd30*/  FMUL.FTZ R0, R0, 1 ;  /* 0x3f80000000007820 */ /* 0x000fc80000410000 */
[----:B------:R2:W3:Y:S02]  /*bd40*/  F2F.F64.F32 R2, R0 ;  /* 0x0000000000027310 */ /* 0x0004e40000201800 */
[----:B--23--:R-:W-:Y:S05]  /*bd50*/  BRA `(.L_x_11575) ;  /* 0x0000000800e87947 */ /* 0x00cfea0003800000 */
.L_x_11578:
        /* <DEDUP_REMOVED lines=10> */
.L_x_11581:
[----:B------:R-:W2:Y:S02]  /*be00*/  LDG.E.U16 R4, desc[UR36][R4.64] ;  /* 0x0000002404047981 */ /* 0x000ea4000c1e1500 */
[----:B--2---:R-:W-:-:S05]  /*be10*/  HADD2.F32 R0, -RZ, R4.H0_H0 ;  /* 0x20000004ff007230 */ /* 0x004fca0000004100 */
[----:B------:R-:W-:-:S04]  /*be20*/  FMUL.FTZ R0, R0, 1 ;  /* 0x3f80000000007820 */ /* 0x000fc80000410000 */
[----:B------:R2:W3:Y:S02]  /*be30*/  F2F.F64.F32 R2, R0 ;  /* 0x0000000000027310 */ /* 0x0004e40000201800 */
[----:B--23--:R-:W-:Y:S05]  /*be40*/  BRA `(.L_x_11575) ;  /* 0x0000000800ac7947 */ /* 0x00cfea0003800000 */
.L_x_11580:
[----:B------:R2:W5:Y:S01]  /*be50*/  LDG.E.64 R2, desc[UR36][R4.64] ;  /* 0x0000002404027981 */ /* 0x000562000c1e1b00 */
[----:B------:R-:W-:Y:S05]  /*be60*/  BRA `(.L_x_11575) ;  /* 0x0000000800a47947 */ /* 0x000fea0003800000 */
.L_x_11570:
        /* <DEDUP_REMOVED lines=13> */
.L_x_11584:
[----:B------:R1:W5:Y:S01]  /*bf40*/  LDG.E.64 R2, desc[UR36][R4.64] ;  /* 0x0000002404027981 */ /* 0x000362000c1e1b00 */
[----:B------:R-:W-:Y:S05]  /*bf50*/  BRA `(.L_x_11575) ;  /* 0x0000000800687947 */ /* 0x000fea0003800000 */
.L_x_11583:
        /* <DEDUP_REMOVED lines=25> */
[----:B------:R-:W1:Y:S02]  /*c0f0*/  F2F.F64.F32 R2, R3 ;  /* 0x0000000300027310 */ /* 0x000e640000201800 */
[----:B-1----:R-:W-:Y:S05]  /*c100*/  BRA `(.L_x_11575) ;  /* 0x0000000400fc7947 */ /* 0x002fea0003800000 */
.L_x_11586:
        /* <DEDUP_REMOVED lines=14> */
.L_x_11585:
[----:B------:R-:W2:Y:S02]  /*c1f0*/  LDG.E.U16 R0, desc[UR36][R4.64] ;  /* 0x0000002404007981 */ /* 0x000ea4000c1e1500 */
[----:B--2---:R-:W-:-:S04]  /*c200*/  IMAD.U32 R0, R0, 0x10000, RZ ;  /* 0x0001000000007824 */ /* 0x004fc800078e00ff */
[----:B------:R-:W-:-:S04]  /*c210*/  FMUL.FTZ R0, R0, 1 ;  /* 0x3f80000000007820 */ /* 0x000fc80000410000 */
[----:B------:R1:W2:Y:S02]  /*c220*/  F2F.F64.F32 R2, R0 ;  /* 0x0000000000027310 */ /* 0x0002a40000201800 */
[----:B-12---:R-:W-:Y:S05]  /*c230*/  BRA `(.L_x_11575) ;  /* 0x0000000400b07947 */ /* 0x006fea0003800000 */
.L_x_11582:
        /* <DEDUP_REMOVED lines=9> */
[----:B--2---:R-:W1:Y:S02]  /*c2d0*/  I2F.F64.U16 R2, R2 ;  /* 0x0000000200027312 */ /* 0x004e640000101800 */
[----:B-1----:R-:W-:Y:S05]  /*c2e0*/  BRA `(.L_x_11575) ;  /* 0x0000000400847947 */ /* 0x002fea0003800000 */
.L_x_11589:
        /* <DEDUP_REMOVED lines=21> */
.L_x_11591:
[----:B------:R-:W-:Y:S05]  /*c440*/  BSYNC.RECONVERGENT B0 ;  /* 0x0000000000007941 */ /* 0x000fea0003800200 */
.L_x_11590:
[----:B------:R-:W-:Y:S02]  /*c450*/  SHF.L.U32 R0, R0, 0x14, RZ ;  /* 0x0000001400007819 */ /* 0x000fe400000006ff */
[----:B------:R-:W-:-:S04]  /*c460*/  LEA R2, R2, 0x3b800000, 0x17 ;  /* 0x3b80000002027811 */ /* 0x000fc800078eb8ff */
[----:B------:R-:W-:-:S05]  /*c470*/  LOP3.LUT R0, R2, R0, R7, 0xfe, !PT ;  /* 0x0000000002007212 */ /* 0x000fca00078efe07 */
[----:B------:R-:W-:-:S04]  /*c480*/  FMUL.FTZ R0, R0, 1 ;  /* 0x3f80000000007820 */ /* 0x000fc80000410000 */
[----:B------:R1:W2:Y:S02]  /*c490*/  F2F.F64.F32 R2, R0 ;  /* 0x0000000000027310 */ /* 0x0002a40000201800 */
[----:B-12---:R-:W-:Y:S05]  /*c4a0*/  BRA `(.L_x_11575) ;  /* 0x0000000400147947 */ /* 0x006fea0003800000 */
.L_x_11588:
        /* <DEDUP_REMOVED lines=21> */
.L_x_11593:
[----:B------:R-:W-:Y:S05]  /*c600*/  BSYNC.RECONVERGENT B0 ;  /* 0x0000000000007941 */ /* 0x000fea0003800200 */
.L_x_11592:
[----:B------:R-:W-:Y:S01]  /*c610*/  IMAD.SHL.U32 R0, R0, 0x200000, RZ ;  /* 0x0020000000007824 */ /* 0x000fe200078e00ff */
[----:B------:R-:W-:-:S04]  /*c620*/  LEA R2, R2, 0x37800000, 0x17 ;  /* 0x3780000002027811 */ /* 0x000fc800078eb8ff */
[----:B------:R-:W-:-:S05]  /*c630*/  LOP3.LUT R0, R2, R0, R7, 0xfe, !PT ;  /* 0x0000000002007212 */ /* 0x000fca00078efe07 */
[----:B------:R-:W-:-:S04]  /*c640*/  FMUL.FTZ R0, R0, 1 ;  /* 0x3f80000000007820 */ /* 0x000fc80000410000 */
[----:B------:R1:W2:Y:S02]  /*c650*/  F2F.F64.F32 R2, R0 ;  /* 0x0000000000027310 */ /* 0x0002a40000201800 */
[----:B-12---:R-:W-:Y:S05]  /*c660*/  BRA `(.L_x_11575) ;  /* 0x0000000000a47947 */ /* 0x006fea0003800000 */
.L_x_11587:
        /* <DEDUP_REMOVED lines=18> */
.L_x_11574:
        /* <DEDUP_REMOVED lines=16> */
.L_x_11596:
[----:B------:R-:W-:Y:S01]  /*c890*/  CS2R R2, SRZ ;  /* 0x0000000000027805 */ /* 0x000fe2000001ff00 */
[----:B------:R-:W-:Y:S06]  /*c8a0*/  BRA `(.L_x_11575) ;  /* 0x0000000000147947 */ /* 0x000fec0003800000 */
.L_x_11595:
[----:B------:R-:W2:Y:S02]  /*c8b0*/  LDG.E.64 R2, desc[UR36][R4.64] ;  /* 0x0000002404027981 */ /* 0x000ea4000c1e1b00 */
[----:B--2---:R-:W0:Y:S02]  /*c8c0*/  I2F.F64.U64 R2, R2 ;  /* 0x0000000200027312 */ /* 0x004e240000301800 */
[----:B0-----:R-:W-:Y:S05]  /*c8d0*/  BRA `(.L_x_11575) ;  /* 0x0000000000087947 */ /* 0x001fea0003800000 */
.L_x_11594:
[----:B------:R-:W2:Y:S02]  /*c8e0*/  LDG.E R2, desc[UR36][R4.64] ;  /* 0x0000002404027981 */ /* 0x000ea4000c1e1900 */
[----:B--2---:R-:W0:Y:S02]  /*c8f0*/  I2F.F64.U32 R2, R2 ;  /* 0x0000000200027312 */ /* 0x004e240000201800 */
.L_x_11575:
[----:B------:R-:W-:Y:S05]  /*c900*/  BSYNC.RECONVERGENT B6 ;  /* 0x0000000000067941 */ /* 0x000fea0003800200 */
.L_x_11569:
[----:B012--5:R-:W0:Y:S01]  /*c910*/  MUFU.RCP64H R5, R3 ;  /* 0x0000000300057308 */ /* 0x027e220000001800 */
[----:B------:R-:W-:Y:S01]  /*c920*/  IADD3 R4, PT, PT, R3, 0x300402, RZ ;  /* 0x0030040203047810 */ /* 0x000fe20007ffe0ff */
[----:B------:R-:W-:Y:S03]  /*c930*/  BSSY.RECONVERGENT B0, `(.L_x_11597) ;  /* 0x0000020000007945 */ /* 0x000fe60003800200 */
[----:B------:R-:W-:Y:S02]  /*c940*/  FSETP.GEU.AND P0, PT, |R4|, 5.8789094863358348022e-39, PT ;  /* 0x004004020400780b */ /* 0x000fe40003f0e200 */
        /* <DEDUP_REMOVED lines=27> */
[----:B------:R-:W-:Y:S05]  /*cb00*/  CALL.REL.NOINC `($__internal_18_$__cuda_sm20_dblrcp_rn_slowpath_v3) ;  /* 0x0000001000d87944 */ /* 0x000fea0003c00000 */
[----:B------:R-:W-:Y:S01]  /*cb10*/  MOV R4, R8 ;  /* 0x0000000800047202 */ /* 0x000fe20000000f00 */
[----:B------:R-:W-:-:S07]  /*cb20*/  IMAD.MOV.U32 R5, RZ, RZ, R9 ;  /* 0x000000ffff057224 */ /* 0x000fce00078e0009 */
.L_x_11598:
[----:B------:R-:W-:Y:S05]  /*cb30*/  BSYNC.RECONVERGENT B0 ;  /* 0x0000000000007941 */ /* 0x000fea0003800200 */
.L_x_11597:
        /* <DEDUP_REMOVED lines=14> */
.L_x_11602:
[----:B------:R-:W0:Y:S02]  /*cc20*/  F2I.S64.F64.TRUNC R4, R4 ;  /* 0x0000000400047311 */ /* 0x000e24000030d900 */
[----:B0-----:R-:W-:-:S05]  /*cc30*/  MOV R3, R4 ;  /* 0x0000000400037202 */ /* 0x001fca0000000f00 */
[----:B------:R-:W-:Y:S01]  /*cc40*/  STG.E.U8 desc[UR36][R16.64], R3 ;  /* 0x0000000310007986 */ /* 0x000fe2000c101124 */
[----:B------:R-:W-:Y:S05]  /*cc50*/  EXIT ;  /* 0x000000000000794d */ /* 0x000fea0003800000 */
.L_x_11601:
        /* <DEDUP_REMOVED lines=9> */
.L_x_11605:
[----:B------:R-:W0:Y:S02]  /*ccf0*/  F2I.F64.TRUNC R5, R4 ;  /* 0x0000000400057311 */ /* 0x000e24000030d100 */
[----:B0-----:R-:W-:Y:S01]  /*cd00*/  STG.E desc[UR36][R16.64], R5 ;  /* 0x0000000510007986 */ /* 0x001fe2000c101924 */
[----:B------:R-:W-:Y:S05]  /*cd10*/  EXIT ;  /* 0x000000000000794d */ /* 0x000fea0003800000 */
.L_x_11604:
[----:B------:R-:W0:Y:S02]  /*cd20*/  F2I.F64.TRUNC R5, R4 ;  /* 0x0000000400057311 */ /* 0x000e24000030d100 */
[----:B0-----:R-:W-:Y:S01]  /*cd30*/  STG.E.U16 desc[UR36][R16.64], R5 ;  /* 0x0000000510007986 */ /* 0x001fe2000c101524 */
[----:B------:R-:W-:Y:S05]  /*cd40*/  EXIT ;  /* 0x000000000000794d */ /* 0x000fea0003800000 */
.L_x_11600:
        /* <DEDUP_REMOVED lines=17> */
.L_x_11607:
        /* <DEDUP_REMOVED lines=12> */
.L_x_11606:
        /* <DEDUP_REMOVED lines=18> */
.L_x_11609:
        /* <DEDUP_REMOVED lines=13> */
.L_x_11608:
[----:B------:R-:W-:Y:S01]  /*d110*/  STG.E.64 desc[UR36][R16.64], R4 ;  /* 0x0000000410007986 */ /* 0x000fe2000c101b24 */
[----:B------:R-:W-:Y:S05]  /*d120*/  EXIT ;  /* 0x000000000000794d */ /* 0x000fea0003800000 */
.L_x_11599:
        /* <DEDUP_REMOVED lines=13> */
.L_x_11613:
        /* <DEDUP_REMOVED lines=25> */
.L_x_11616:
[----:B------:R-:W-:-:S04]  /*d390*/  SHF.R.U32.HI R3, RZ, 0x18, R3 ;  /* 0x00000018ff037819 */ /* 0x000fc80000011603 */
[----:B------:R-:W-:-:S04]  /*d3a0*/  LOP3.LUT R0, R0, 0x80, R3, 0xf8, !PT ;  /* 0x0000008000007812 */ /* 0x000fc800078ef803 */
[----:B------:R-:W-:-:S07]  /*d3b0*/  PRMT R8, R0, 0x7610, R8 ;  /* 0x0000761000087816 */ /* 0x000fce0000000008 */
.L_x_11615:
[----:B------:R-:W-:Y:S05]  /*d3c0*/  BSYNC.RECONVERGENT B0 ;  /* 0x0000000000007941 */ /* 0x000fea0003800200 */
.L_x_11614:
[----:B------:R-:W-:Y:S01]  /*d3d0*/  STG.E.U8 desc[UR36][R16.64], R8 ;  /* 0x0000000810007986 */ /* 0x000fe2000c101124 */
[----:B------:R-:W-:Y:S05]  /*d3e0*/  EXIT ;  /* 0x000000000000794d */ /* 0x000fea0003800000 */
.L_x_11612:
        /* <DEDUP_REMOVED lines=25> */
.L_x_11619:
[----:B------:R-:W-:-:S04]  /*d580*/  SHF.R.U32.HI R3, RZ, 0x18, R3 ;  /* 0x00000018ff037819 */ /* 0x000fc80000011603 */
[----:B------:R-:W-:-:S04]  /*d590*/  LOP3.LUT R0, R0, 0x80, R3, 0xf8, !PT ;  /* 0x0000008000007812 */ /* 0x000fc800078ef803 */
[----:B------:R-:W-:-:S07]  /*d5a0*/  PRMT R8, R0, 0x7610, R8 ;  /* 0x0000761000087816 */ /* 0x000fce0000000008 */
.L_x_11618:
[----:B------:R-:W-:Y:S05]  /*d5b0*/  BSYNC.RECONVERGENT B0 ;  /* 0x0000000000007941 */ /* 0x000fea0003800200 */
.L_x_11617:
[----:B------:R-:W-:Y:S01]  /*d5c0*/  STG.E.U8 desc[UR36][R16.64], R8 ;  /* 0x0000000810007986 */ /* 0x000fe2000c101124 */
[----:B------:R-:W-:Y:S05]  /*d5d0*/  EXIT ;  /* 0x000000000000794d */ /* 0x000fea0003800000 */
.L_x_11611:
        /* <DEDUP_REMOVED lines=30> */
.L_x_11621:
[----:B------:R-:W0:Y:S02]  /*d7c0*/  F2I.U64.F64.TRUNC R4, R4 ;  /* 0x0000000400047311 */ /* 0x000e24000030d800 */
[----:B0-----:R-:W-:Y:S01]  /*d7d0*/  STG.E.64 desc[UR36][R16.64], R4 ;  /* 0x0000000410007986 */ /* 0x001fe2000c101b24 */
[----:B------:R-:W-:Y:S05]  /*d7e0*/  EXIT ;  /* 0x000000000000794d */ /* 0x000fea0003800000 */
.L_x_11620:
[----:B------:R-:W0:Y:S02]  /*d7f0*/  F2I.U32.F64.TRUNC R5, R4 ;  /* 0x0000000400057311 */ /* 0x000e24000030d000 */
[----:B0-----:R-:W-:Y:S01]  /*d800*/  STG.E desc[UR36][R16.64], R5 ;  /* 0x0000000510007986 */ /* 0x001fe2000c101924 */
[----:B------:R-:W-:Y:S05]  /*d810*/  EXIT ;  /* 0x000000000000794d */ /* 0x000fea0003800000 */
.L_x_11610:
        /* <DEDUP_REMOVED lines=10> */
.L_x_11623:
[----:B------:R-:W-:-:S05]  /*d8c0*/  CS2R R6, SRZ ;  /* 0x0000000000067805 */ /* 0x000fca000001ff00 */
[----:B------:R-:W-:Y:S01]  /*d8d0*/  STG.E.128 desc[UR36][R16.64], R4 ;  /* 0x0000000410007986 */ /* 0x000fe2000c101d24 */
[----:B------:R-:W-:Y:S05]  /*d8e0*/  EXIT ;  /* 0x000000000000794d */ /* 0x000fea0003800000 */
.L_x_11622:
[----:B------:R-:W-:-:S09]  /*d8f0*/  UISETP.NE.AND UP0, UPT, UR4, 0xf, UPT ;  /* 0x0000000f0400788c */ /* 0x000fd2000bf05270 */
[----:B------:R-:W-:Y:S05]  /*d900*/  BRA.U !UP0, `(.L_x_11624) ;  /* 0x0000000508287547 */ /* 0x000fea000b800000 */
[----:B------:R-:W-:-:S09]  /*d910*/  UISETP.NE.AND UP0, UPT, UR4, 0x17, UPT ;  /* 0x000000170400788c */ /* 0x000fd2000bf05270 */
[----:B------:R-:W-:Y:S05]  /*d920*/  BRA.U !UP0, `(.L_x_11625) ;  /* 0x0000000108b07547 */ /* 0x000fea000b800000 */
[----:B------:R-:W-:-:S09]  /*d930*/  UISETP.NE.AND UP0, UPT, UR4, 0x18, UPT ;  /* 0x000000180400788c */ /* 0x000fd2000bf05270 */
[----:B------:R-:W-:Y:S05]  /*d940*/  BRA.U !UP0, `(.L_x_11626) ;  /* 0x0000000108447547 */ /* 0x000fea000b800000 */
.L_x_11603:
        /* <DEDUP_REMOVED lines=16> */
.L_x_11627:
[----:B------:R-:W-:Y:S05]  /*da50*/  EXIT ;  /* 0x000000000000794d */ /* 0x000fea0003800000 */
.L_x_11626:
        /* <DEDUP_REMOVED lines=21> */
.L_x_11629:
[----:B------:R-:W-:Y:S05]  /*dbb0*/  BSYNC.RECONVERGENT B0 ;  /* 0x0000000000007941 */ /* 0x000fea0003800200 */
.L_x_11628:
[----:B------:R-:W-:-:S05]  /*dbc0*/  LOP3.LUT R3, R0, 0x80, R3, 0xf8, !PT ;  /* 0x0000008000037812 */ /* 0x000fca00078ef803 */
[----:B------:R-:W-:Y:S01]  /*dbd0*/  STG.E.U8 desc[UR36][R16.64], R3 ;  /* 0x0000000310007986 */ /* 0x000fe2000c101124 */
[----:B------:R-:W-:Y:S05]  /*dbe0*/  EXIT ;  /* 0x000000000000794d */ /* 0x000fea0003800000 */
.L_x_11625:
        /* <DEDUP_REMOVED lines=20> */
.L_x_11631:
[----:B------:R-:W-:Y:S02]  /*dd30*/  ISETP.GT.U32.AND P0, PT, R2, 0x7f800000, PT ;  /* 0x7f8000000200780c */ /* 0x000fe40003f04070 */
[----:B------:R-:W-:-:S04]  /*dd40*/  MOV R0, 0x7f ;  /* 0x0000007f00007802 */ /* 0x000fc80000000f00 */
[----:B------:R-:W-:-:S07]  /*dd50*/  SEL R0, R0, 0x7c, P0 ;  /* 0x0000007c00007807 */ /* 0x000fce0000000000 */
.L_x_11632:
[----:B------:R-:W-:Y:S05]  /*dd60*/  BSYNC.RECONVERGENT B0 ;  /* 0x0000000000007941 */ /* 0x000fea0003800200 */
.L_x_11630:
[----:B------:R-:W-:-:S04]  /*dd70*/  SHF.R.U32.HI R3, RZ, 0x18, R3 ;  /* 0x00000018ff037819 */ /* 0x000fc80000011603 */
[----:B------:R-:W-:-:S05]  /*dd80*/  LOP3.LUT R3, R0, 0x80, R3, 0xf8, !PT ;  /* 0x0000008000037812 */ /* 0x000fca00078ef803 */
[----:B------:R-:W-:Y:S01]  /*dd90*/  STG.E.U8 desc[UR36][R16.64], R3 ;  /* 0x0000000310007986 */ /* 0x000fe2000c101124 */
[----:B------:R-:W-:Y:S05]  /*dda0*/  EXIT ;  /* 0x000000000000794d */ /* 0x000fea0003800000 */
.L_x_11624:
        /* <DEDUP_REMOVED lines=12> */
        .weak           $__internal_18_$__cuda_sm20_dblrcp_rn_slowpath_v3
        .type           $__internal_18_$__cuda_sm20_dblrcp_rn_slowpath_v3,@function
        .size           $__internal_18_$__cuda_sm20_dblrcp_rn_slowpath_v3,(.L_x_19051 - $__internal_18_$__cuda_sm20_dblrcp_rn_slowpath_v3)
$__internal_18_$__cuda_sm20_dblrcp_rn_slowpath_v3:
        /* <DEDUP_REMOVED lines=12> */
[----:B------:R-:W-:-:S03]  /*df30*/  MOV R6, R4 ;  /* 0x0000000400067202 */ /* 0x000fc60000000f00 */
        /* <DEDUP_REMOVED lines=43> */
.L_x_11636:
        /* <DEDUP_REMOVED lines=34> */
.L_x_11634:
[----:B------:R-:W-:Y:S02]  /*e410*/  LOP3.LUT R7, R5, 0x80000, RZ, 0xfc, !PT ;  /* 0x0008000005077812 */ /* 0x000fe400078efcff */
[----:B------:R-:W-:-:S07]  /*e420*/  MOV R6, R4 ;  /* 0x0000000400067202 */ /* 0x000fce0000000f00 */
.L_x_11635:
[----:B------:R-:W-:Y:S05]  /*e430*/  BSYNC.RECONVERGENT B1 ;  /* 0x0000000000017941 */ /* 0x000fea0003800200 */
.L_x_11633:
[----:B------:R-:W-:Y:S02]  /*e440*/  IMAD.MOV.U32 R4, RZ, RZ, R0 ;  /* 0x000000ffff047224 */ /* 0x000fe400078e0000 */
[----:B------:R-:W-:Y:S02]  /*e450*/  HFMA2 R5, -RZ, RZ, 0, 0 ;  /* 0x00000000ff057431 */ /* 0x000fe400000001ff */
[----:B------:R-:W-:Y:S01]  /*e460*/  IMAD.MOV.U32 R8, RZ, RZ, R6 ;  /* 0x000000ffff087224 */ /* 0x000fe200078e0006 */
[----:B------:R-:W-:Y:S01]  /*e470*/  MOV R9, R7 ;  /* 0x0000000700097202 */ /* 0x000fe20000000f00 */
[----:B------:R-:W-:Y:S06]  /*e480*/  RET.REL.NODEC R4 `(_ZN2at6native18elementwise_kernelILi128ELi4EZNS0_15gpu_kernel_implIZZZNS0_22reciprocal_kernel_cudaERNS_18TensorIteratorBaseEENKUlvE_clEvENKUlvE_clEvEUldE_EEvS4_RKT_EUliE_EEviT1_) ;  /* 0xffffff1804dc7950 */ /* 0x000fec0003c3ffff */
.L_x_11637:
        /* <DEDUP_REMOVED lines=15> */
.L_x_19051:


//--------------------- .text._ZN2at6native27unrolled_elementwise_kernelIZZZNS0_22reciprocal_kernel_cudaERNS_18TensorIteratorBaseEENKUlvE_clEvENKUlvE_clEvEUldE_St5arrayIPcLm2EELi4E23TrivialOffsetCalculatorILi1EjESB_NS0_6memory12LoadWithCastILi1EEENSC_13StoreWithCastILi1EEEEEviT_T0_T2_T3_T4_T5_ --------------------------
	.section	.text._ZN2at6native27unrolled_elementwise_kernelIZZZNS0_22reciprocal_kernel_cudaERNS_18TensorIteratorBaseEENKUlvE_clEvENKUlvE_clEvEUldE_St5arrayIPcLm2EELi4E23TrivialOffsetCalculatorILi1EjESB_NS0_6memory12LoadWithCastILi1EEENSC_13StoreWithCastILi1EEEEEviT_T0_T2_T3_T4_T5_,"ax",@progbits
	.align	128
        .global         _ZN2at6native27unrolled_elementwise_kernelIZZZNS0_22reciprocal_kernel_cudaERNS_18TensorIteratorBaseEENKUlvE_clEvENKUlvE_clEvEUldE_St5arrayIPcLm2EELi4E23TrivialOffsetCalculatorILi1EjESB_NS0_6memory12LoadWithCastILi1EEENSC_13StoreWithCastILi1EEEEEviT_T0_T2_T3_T4_T5_
        .type           _ZN2at6native27unrolled_elementwise_kernelIZZZNS0_22reciprocal_kernel_cudaERNS_18TensorIteratorBaseEENKUlvE_clEvENKUlvE_clEvEUldE_St5arrayIPcLm2EELi4E23TrivialOffsetCalculatorILi1EjESB_NS0_6memory12LoadWithCastILi1EEENSC_13StoreWithCastILi1EEEEEviT_T0_T2_T3_T4_T5_,@function
        .size           _ZN2at6native27unrolled_elementwise_kernelIZZZNS0_22reciprocal_kernel_cudaERNS_18TensorIteratorBaseEENKUlvE_clEvENKUlvE_clEvEUldE_St5arrayIPcLm2EELi4E23TrivialOffsetCalculatorILi1EjESB_NS0_6memory12LoadWithCastILi1EEENSC_13StoreWithCastILi1EEEEEviT_T0_T2_T3_T4_T5_,(.L_x_19052 - _ZN2at6native27unrolled_elementwise_kernelIZZZNS0_22reciprocal_kernel_cudaERNS_18TensorIteratorBaseEENKUlvE_clEvENKUlvE_clEvEUldE_St5arrayIPcLm2EELi4E23TrivialOffsetCalculatorILi1EjESB_NS0_6memory12LoadWithCastILi1EEENSC_13StoreWithCastILi1EEEEEviT_T0_T2_T3_T4_T5_)
        .other          _ZN2at6native27unrolled_elementwise_kernelIZZZNS0_22reciprocal_kernel_cudaERNS_18TensorIteratorBaseEENKUlvE_clEvENKUlvE_clEvEUldE_St5arrayIPcLm2EELi4E23TrivialOffsetCalculatorILi1EjESB_NS0_6memory12LoadWithCastILi1EEENSC_13StoreWithCastILi1EEEEEviT_T0_T2_T3_T4_T5_,@"STO_CUDA_ENTRY STV_DEFAULT"
_ZN2at6native27unrolled_elementwise_kernelIZZZNS0_22reciprocal_kernel_cudaERNS_18TensorIteratorBaseEENKUlvE_clEvENKUlvE_clEvEUldE_St5arrayIPcLm2EELi4E23TrivialOffsetCalculatorILi1EjESB_NS0_6memory12LoadWithCastILi1EEENSC_13StoreWithCastILi1EEEEEviT_T0_T2_T3_T4_T5_:
.text._ZN2at6native27unrolled_elementwise_kernelIZZZNS0_22reciprocal_kernel_cudaERNS_18TensorIteratorBaseEENKUlvE_clEvENKUlvE_clEvEUldE_St5arrayIPcLm2EELi4E23TrivialOffsetCalculatorILi1EjESB_NS0_6memory12LoadWithCastILi1EEENSC_13StoreWithCastILi1EEEEEviT_T0_T2_T3_T4_T5_:
        /* <DEDUP_REMOVED lines=33> */
.L_x_11644:
[----:B------:R-:W2:Y:S02]  /*0210*/  LDG.E.U8 R2, desc[UR36][R2.64] ;  /* 0x0000002402027981 */ /* 0x000ea4000c1e1100 */
[----:B--2---:R0:W1:Y:S02]  /*0220*/  I2F.F64.U16 R28, R2 ;  /* 0x00000002001c7312 */ /* 0x0040640000101800 */
[----:B01----:R-:W-:Y:S05]  /*0230*/  BRA `(.L_x_11646) ;  /* 0x0000000c00607947 */ /* 0x003fea0003800000 */
.L_x_11643:
        /* <DEDUP_REMOVED lines=9> */
.L_x_11648:
[----:B------:R-:W2:Y:S02]  /*02d0*/  LDG.E R2, desc[UR36][R2.64] ;  /* 0x0000002402027981 */ /* 0x000ea4000c1e1900 */
[----:B--2---:R0:W1:Y:S02]  /*02e0*/  I2F.F64 R28, R2 ;  /* 0x00000002001c7312 */ /* 0x0040640000201c00 */
[----:B01----:R-:W-:Y:S05]  /*02f0*/  BRA `(.L_x_11646) ;  /* 0x0000000c00307947 */ /* 0x003fea0003800000 */
.L_x_11647:
[----:B------:R-:W2:Y:S02]  /*0300*/  LDG.E.U16 R2, desc[UR36][R2.64] ;  /* 0x0000002402027981 */ /* 0x000ea4000c1e1500 */
[----:B--2---:R0:W1:Y:S02]  /*0310*/  I2F.F64.S16 R28, R2 ;  /* 0x00000002001c7312 */ /* 0x0040640000101c00 */
[----:B01----:R-:W-:Y:S05]  /*0320*/  BRA `(.L_x_11646) ;  /* 0x0000000c00247947 */ /* 0x003fea0003800000 */
.L_x_11642:
        /* <DEDUP_REMOVED lines=10> */
.L_x_11650:
[----:B------:R-:W2:Y:S02]  /*03d0*/  LDG.E.U16 R0, desc[UR36][R2.64] ;  /* 0x0000002402007981 */ /* 0x000ea4000c1e1500 */
[----:B--2---:R-:W-:-:S05]  /*03e0*/  HADD2.F32 R0, -RZ, R0.H0_H0 ;  /* 0x20000000ff007230 */ /* 0x004fca0000004100 */
[----:B------:R-:W-:-:S04]  /*03f0*/  FMUL.FTZ R0, R0, 1 ;  /* 0x3f80000000007820 */ /* 0x000fc80000410000 */
[----:B------:R1:W2:Y:S02]  /*0400*/  F2F.F64.F32 R28, R0 ;  /* 0x00000000001c7310 */ /* 0x0002a40000201800 */
[----:B-12---:R-:W-:Y:S05]  /*0410*/  BRA `(.L_x_11646) ;  /* 0x0000000800e87947 */ /* 0x006fea0003800000 */
.L_x_11649:
        /* <DEDUP_REMOVED lines=10> */
.L_x_11652:
[----:B------:R-:W2:Y:S02]  /*04c0*/  LDG.E.U16 R2, desc[UR36][R2.64] ;  /* 0x0000002402027981 */ /* 0x000ea4000c1e1500 */
[----:B--2---:R-:W-:-:S05]  /*04d0*/  HADD2.F32 R0, -RZ, R2.H0_H0 ;  /* 0x20000002ff007230 */ /* 0x004fca0000004100 */
[----:B------:R-:W-:-:S04]  /*04e0*/  FMUL.FTZ R0, R0, 1 ;  /* 0x3f80000000007820 */ /* 0x000fc80000410000 */
[----:B------:R1:W2:Y:S02]  /*04f0*/  F2F.F64.F32 R28, R0 ;  /* 0x00000000001c7310 */ /* 0x0002a40000201800 */
[----:B-12---:R-:W-:Y:S05]  /*0500*/  BRA `(.L_x_11646) ;  /* 0x0000000800ac7947 */ /* 0x006fea0003800000 */
.L_x_11651:
[----:B------:R0:W5:Y:S01]  /*0510*/  LDG.E.64 R28, desc[UR36][R2.64] ;  /* 0x00000024021c7981 */ /* 0x000162000c1e1b00 */
[----:B------:R-:W-:Y:S05]  /*0520*/  BRA `(.L_x_11646) ;  /* 0x0000000800a47947 */ /* 0x000fea0003800000 */
.L_x_11641:
        /* <DEDUP_REMOVED lines=13> */
.L_x_11655:
[----:B------:R1:W5:Y:S01]  /*0600*/  LDG.E.64 R28, desc[UR36][R2.64] ;  /* 0x00000024021c7981 */ /* 0x000362000c1e1b00 */
[----:B------:R-:W-:Y:S05]  /*0610*/  BRA `(.L_x_11646) ;  /* 0x0000000800687947 */ /* 0x000fea0003800000 */
.L_x_11654:
        /* <DEDUP_REMOVED lines=27> */
.L_x_11657:
        /* <DEDUP_REMOVED lines=14> */
.L_x_11656:
[----:B------:R-:W2:Y:S02]  /*08b0*/  LDG.E.U16 R0, desc[UR36][R2.64] ;  /* 0x0000002402007981 */ /* 0x000ea4000c1e1500 */
[----:B--2---:R-:W-:-:S04]  /*08c0*/  IMAD.U32 R0, R0, 0x10000, RZ ;  /* 0x0001000000007824 */ /* 0x004fc800078e00ff */
[----:B------:R-:W-:-:S04]  /*08d0*/  FMUL.FTZ R0, R0, 1 ;  /* 0x3f80000000007820 */ /* 0x000fc80000410000 */
[----:B------:R2:W3:Y:S02]  /*08e0*/  F2F.F64.F32 R28, R0 ;  /* 0x00000000001c7310 */ /* 0x0004e40000201800 */
[----:B--23--:R-:W-:Y:S05]  /*08f0*/  BRA `(.L_x_11646) ;  /* 0x0000000400b07947 */ /* 0x00cfea0003800000 */
.L_x_11653:
        /* <DEDUP_REMOVED lines=11> */
.L_x_11660:
        /* <DEDUP_REMOVED lines=21> */
.L_x_11662:
[----:B------:R-:W-:Y:S05]  /*0b00*/  BSYNC.RECONVERGENT B0 ;  /* 0x0000000000007941 */ /* 0x000fea0003800200 */
.L_x_11661:
[----:B------:R-:W-:Y:S01]  /*0b10*/  IMAD.SHL.U32 R0, R0, 0x100000, RZ ;  /* 0x0010000000007824 */ /* 0x000fe200078e00ff */
[----:B------:R-:W-:-:S04]  /*0b20*/  LEA R2, R2, 0x3b800000, 0x17 ;  /* 0x3b80000002027811 */ /* 0x000fc800078eb8ff */
[----:B------:R-:W-:-:S05]  /*0b30*/  LOP3.LUT R0, R2, R0, R7, 0xfe, !PT ;  /* 0x0000000002007212 */ /* 0x000fca00078efe07 */
[----:B------:R-:W-:-:S04]  /*0b40*/  FMUL.FTZ R0, R0, 1 ;  /* 0x3f80000000007820 */ /* 0x000fc80000410000 */
[----:B------:R4:W0:Y:S02]  /*0b50*/  F2F.F64.F32 R28, R0 ;  /* 0x00000000001c7310 */ /* 0x0008240000201800 */
[----:B0---4-:R-:W-:Y:S05]  /*0b60*/  BRA `(.L_x_11646) ;  /* 0x0000000400147947 */ /* 0x011fea0003800000 */
.L_x_11659:
        /* <DEDUP_REMOVED lines=21> */
.L_x_11664:
[----:B------:R-:W-:Y:S05]  /*0cc0*/  BSYNC.RECONVERGENT B0 ;  /* 0x0000000000007941 */ /* 0x000fea0003800200 */
.L_x_11663:
[----:B------:R-:W-:Y:S01]  /*0cd0*/  IMAD.SHL.U32 R0, R0, 0x200000, RZ ;  /* 0x0020000000007824 */ /* 0x000fe200078e00ff */
[----:B------:R-:W-:-:S04]  /*0ce0*/  LEA R2, R2, 0x37800000, 0x17 ;  /* 0x3780000002027811 */ /* 0x000fc800078eb8ff */
[----:B------:R-:W-:-:S05]  /*0cf0*/  LOP3.LUT R0, R2, R0, R7, 0xfe, !PT ;  /* 0x0000000002007212 */ /* 0x000fca00078efe07 */
[----:B------:R-:W-:-:S04]  /*0d00*/  FMUL.FTZ R0, R0, 1 ;  /* 0x3f80000000007820 */ /* 0x000fc80000410000 */
[----:B------:R4:W0:Y:S02]  /*0d10*/  F2F.F64.F32 R28, R0 ;  /* 0x00000000001c7310 */ /* 0x0008240000201800 */
[----:B0---4-:R-:W-:Y:S05]  /*0d20*/  BRA `(.L_x_11646) ;  /* 0x0000000000a47947 */ /* 0x011fea0003800000 */
.L_x_11658:
[----:B------:R-:W-:-:S09]  /*0d30*/  UISETP.NE.AND UP0, UPT, UR4, 0x1c, UPT ;  /* 0x0000001c0400788c */ /* 0x000fd2000bf05270 */
[----:B------:R-:W-:Y:S05]  /*0d40*/  BRA.U !UP0, `(.L_x_11665) ;  /* 0x0000000108947547 */ /* 0x000fea000b800000 */
[----:B------:R-:W-:-:S09]  /*0d50*/  UISETP.NE.AND UP0, UPT, UR4, 0x1d, UPT ;  /* 0x0000001d0400788c */ /* 0x000fd2000bf05270 */
[----:B------:R-:W-:Y:S05]  /*0d60*/  BRA.U !UP0, `(.L_x_11666) ;  /* 0x0000000108807547 */ /* 0x000fea000b800000 */
[----:B------:R-:W-:-:S09]  /*0d70*/  UISETP.NE.AND UP0, UPT, UR4, 0x2c, UPT ;  /* 0x0000002c0400788c */ /* 0x000fd2000bf05270 */
[----:B------:R-:W-:Y:S05]  /*0d80*/  BRA.U !UP0, `(.L_x_11667) ;  /* 0x0000000108487547 */ /* 0x000fea000b800000 */
.L_x_11645:
        /* <DEDUP_REMOVED lines=16> */
.L_x_11668:
[----:B------:R-:W-:Y:S01]  /*0e90*/  CS2R R28, SRZ ;  /* 0x00000000001c7805 */ /* 0x000fe2000001ff00 */
[----:B------:R-:W-:Y:S06]  /*0ea0*/  BRA `(.L_x_11646) ;  /* 0x0000000000447947 */ /* 0x000fec0003800000 */
.L_x_11667:
        /* <DEDUP_REMOVED lines=12> */
.L_x_11666:
[----:B------:R-:W2:Y:S02]  /*0f70*/  LDG.E.64 R28, desc[UR36][R2.64] ;  /* 0x00000024021c7981 */ /* 0x000ea4000c1e1b00 */
[----:B--2---:R-:W4:Y:S02]  /*0f80*/  I2F.F64.U64 R28, R28 ;  /* 0x0000001c001c7312 */ /* 0x004f240000301800 */
[----:B----4-:R-:W-:Y:S05]  /*0f90*/  BRA `(.L_x_11646) ;  /* 0x0000000000087947 */ /* 0x010fea0003800000 */
.L_x_11665:
[----:B------:R-:W2:Y:S02]  /*0fa0*/  LDG.E R2, desc[UR36][R2.64] ;  /* 0x0000002402027981 */ /* 0x000ea4000c1e1900 */
[----:B--2---:R2:W3:Y:S02]  /*0fb0*/  I2F.F64.U32 R28, R2 ;  /* 0x00000002001c7312 */ /* 0x0044e40000201800 */
.L_x_11646:
[----:B------:R-:W-:Y:S05]  /*0fc0*/  BSYNC.RECONVERGENT B6 ;  /* 0x0000000000067941 */ /* 0x000fea0003800200 */
.L_x_11640:
[----:B012---:R-:W-:-:S07]  /*0fd0*/  VIADD R2, R23, 0x80 ;  /* 0x0000008017027836 */ /* 0x007fce0000000000 */
.L_x_11639:
[----:B------:R-:W-:Y:S05]  /*0fe0*/  BSYNC.RECONVERGENT B7 ;  /* 0x0000000000077941 */ /* 0x000fea0003800200 */
.L_x_11638:
[----:B------:R-:W-:Y:S01]  /*0ff0*/  ISETP.GE.AND P0, PT, R2, R19, PT ;  /* 0x000000130200720c */ /* 0x000fe20003f06270 */
[----:B------:R-:W-:Y:S01]  /*1000*/  BSSY.RECONVERGENT B7, `(.L_x_11669) ;  /* 0x00000f6000077945 */ /* 0x000fe20003800200 */
[----:B------:R-:W-:-:S11]  /*1010*/  CS2R R24, SRZ ;  /* 0x0000000000187805 */ /* 0x000fd6000001ff00 */
[----:B------:R-:W-:Y:S05]  /*1020*/  @P0 BRA `(.L_x_11670) ;  /* 0x0000000c00cc0947 */ /* 0x000fea0003800000 */
        /* <DEDUP_REMOVED lines=21> */
.L_x_11675:
[----:B------:R-:W2:Y:S02]  /*1180*/  LDG.E.U8 R4, desc[UR36][R4.64] ;  /* 0x0000002404047981 */ /* 0x000ea4000c1e1100 */
[----:B--2---:R1:W2:Y:S02]  /*1190*/  I2F.F64.U16 R24, R4 ;  /* 0x0000000400187312 */ /* 0x0042a40000101800 */
[----:B-12---:R-:W-:Y:S05]  /*11a0*/  BRA `(.L_x_11677) ;  /* 0x0000000c00647947 */ /* 0x006fea0003800000 */
.L_x_11674:
        /* <DEDUP_REMOVED lines=9> */
.L_x_11679:
[----:B------:R-:W2:Y:S02]  /*1240*/  LDG.E R4, desc[UR36][R4.64] ;  /* 0x0000002404047981 */ /* 0x000ea4000c1e1900 */
[----:B--2---:R1:W2:Y:S02]  /*1250*/  I2F.F64 R24, R4 ;  /* 0x0000000400187312 */ /* 0x0042a40000201c00 */
[----:B-12---:R-:W-:Y:S05]  /*1260*/  BRA `(.L_x_11677) ;  /* 0x0000000c00347947 */ /* 0x006fea0003800000 */
.L_x_11678:
[----:B------:R-:W2:Y:S02]  /*1270*/  LDG.E.U16 R4, desc[UR36][R4.64] ;  /* 0x0000002404047981 */ /* 0x000ea4000c1e1500 */
[----:B--2---:R1:W2:Y:S02]  /*1280*/  I2F.F64.S16 R24, R4 ;  /* 0x0000000400187312 */ /* 0x0042a40000101c00 */
[----:B-12---:R-:W-:Y:S05]  /*1290*/  BRA `(.L_x_11677) ;  /* 0x0000000c00287947 */ /* 0x006fea0003800000 */
.L_x_11673:
        /* <DEDUP_REMOVED lines=10> */
.L_x_11681:
[----:B------:R-:W2:Y:S02]  /*1340*/  LDG.E.U16 R0, desc[UR36][R4.64] ;  /* 0x0000002404007981 */ /* 0x000ea4000c1e1500 */
[----:B--2---:R-:W-:-:S05]  /*1350*/  HADD2.F32 R0, -RZ, R0.H0_H0 ;  /* 0x20000000ff007230 */ /* 0x004fca0000004100 */
[----:B------:R-:W-:-:S04]  /*1360*/  FMUL.FTZ R0, R0, 1 ;  /* 0x3f80000000007820 */ /* 0x000fc80000410000 */
[----:B------:R0:W1:Y:S02]  /*1370*/  F2F.F64.F32 R24, R0 ;  /* 0x0000000000187310 */ /* 0x0000640000201800 */
[----:B01----:R-:W-:Y:S05]  /*1380*/  BRA `(.L_x_11677) ;  /* 0x0000000800ec7947 */ /* 0x003fea0003800000 */
.L_x_11680:
        /* <DEDUP_REMOVED lines=10> */
.L_x_11683:
[----:B------:R-:W2:Y:S02]  /*1430*/  LDG.E.U16 R4, desc[UR36][R4.64] ;  /* 0x0000002404047981 */ /* 0x000ea4000c1e1500 */
[----:B--2---:R-:W-:-:S05]  /*1440*/  HADD2.F32 R0, -RZ, R4.H0_H0 ;  /* 0x20000004ff007230 */ /* 0x004fca0000004100 */
[----:B------:R-:W-:-:S04]  /*1450*/  FMUL.FTZ R0, R0, 1 ;  /* 0x3f80000000007820 */ /* 0x000fc80000410000 */
[----:B------:R0:W1:Y:S02]  /*1460*/  F2F.F64.F32 R24, R0 ;  /* 0x0000000000187310 */ /* 0x0000640000201800 */
[----:B01----:R-:W-:Y:S05]  /*1470*/  BRA `(.L_x_11677) ;  /* 0x0000000800b07947 */ /* 0x003fea0003800000 */
.L_x_11682:
[----:B------:R0:W5:Y:S01]  /*1480*/  LDG.E.64 R24, desc[UR36][R4.64] ;  /* 0x0000002404187981 */ /* 0x000162000c1e1b00 */
[----:B------:R-:W-:Y:S05]  /*1490*/  BRA `(.L_x_11677) ;  /* 0x0000000800a87947 */ /* 0x000fea0003800000 */
.L_x_11672:
        /* <DEDUP_REMOVED lines=13> */
.L_x_11686:
[----:B------:R4:W5:Y:S01]  /*1570*/  LDG.E.64 R24, desc[UR36][R4.64] ;  /* 0x0000002404187981 */ /* 0x000962000c1e1b00 */
[----:B------:R-:W-:Y:S05]  /*1580*/  BRA `(.L_x_11677) ;  /* 0x00000008006c7947 */ /* 0x000fea0003800000 */
.L_x_11685:
        /* <DEDUP_REMOVED lines=27> */
.L_x_11688:
        /* <DEDUP_REMOVED lines=15> */
.L_x_11687:
[----:B------:R-:W2:Y:S02]  /*1830*/  LDG.E.U16 R0, desc[UR36][R4.64] ;  /* 0x0000002404007981 */ /* 0x000ea4000c1e1500 */
[----:B--2---:R-:W-:-:S04]  /*1840*/  IMAD.U32 R0, R0, 0x10000, RZ ;  /* 0x0001000000007824 */ /* 0x004fc800078e00ff */
[----:B------:R-:W-:-:S04]  /*1850*/  FMUL.FTZ R0, R0, 1 ;  /* 0x3f80000000007820 */ /* 0x000fc80000410000 */
[----:B------:R4:W0:Y:S02]  /*1860*/  F2F.F64.F32 R24, R0 ;  /* 0x0000000000187310 */ /* 0x0008240000201800 */
[----:B0---4-:R-:W-:Y:S05]  /*1870*/  BRA `(.L_x_11677) ;  /* 0x0000000400b07947 */ /* 0x011fea0003800000 */
.L_x_11684:
        /* <DEDUP_REMOVED lines=11> */
.L_x_11691:
        /* <DEDUP_REMOVED lines=21> */
.L_x_11693:
[----:B------:R-:W-:Y:S05]  /*1a80*/  BSYNC.RECONVERGENT B0 ;  /* 0x0000000000007941 */ /* 0x000fea0003800200 */
.L_x_11692:
[----:B------:R-:W-:Y:S01]  /*1a90*/  IMAD.SHL.U32 R0, R0, 0x100000, RZ ;  /* 0x0010000000007824 */ /* 0x000fe200078e00ff */
[----:B------:R-:W-:-:S04]  /*1aa0*/  LEA R3, R3, 0x3b800000, 0x17 ;  /* 0x3b80000003037811 */ /* 0x000fc800078eb8ff */
[----:B------:R-:W-:-:S05]  /*1ab0*/  LOP3.LUT R0, R3, R0, R7, 0xfe, !PT ;  /* 0x0000000003007212 */ /* 0x000fca00078efe07 */
[----:B------:R-:W-:-:S04]  /*1ac0*/  FMUL.FTZ R0, R0, 1 ;  /* 0x3f80000000007820 */ /* 0x000fc80000410000 */
[----:B------:R4:W0:Y:S02]  /*1ad0*/  F2F.F64.F32 R24, R0 ;  /* 0x0000000000187310 */ /* 0x0008240000201800 */
[----:B0---4-:R-:W-:Y:S05]  /*1ae0*/  BRA `(.L_x_11677) ;  /* 0x0000000400147947 */ /* 0x011fea0003800000 */
.L_x_11690:
        /* <DEDUP_REMOVED lines=21> */
.L_x_11695:
[----:B------:R-:W-:Y:S05]  /*1c40*/  BSYNC.RECONVERGENT B0 ;  /* 0x0000000000007941 */ /* 0x000fea0003800200 */
.L_x_11694:
[----:B------:R-:W-:Y:S01]  /*1c50*/  IMAD.SHL.U32 R0, R0, 0x200000, RZ ;  /* 0x0020000000007824 */ /* 0x000fe200078e00ff */
[----:B------:R-:W-:-:S04]  /*1c60*/  LEA R3, R3, 0x37800000, 0x17 ;  /* 0x3780000003037811 */ /* 0x000fc800078eb8ff */
[----:B------:R-:W-:-:S05]  /*1c70*/  LOP3.LUT R0, R3, R0, R7, 0xfe, !PT ;  /* 0x0000000003007212 */ /* 0x000fca00078efe07 */
[----:B------:R-:W-:-:S04]  /*1c80*/  FMUL.FTZ R0, R0, 1 ;  /* 0x3f80000000007820 */ /* 0x000fc80000410000 */
[----:B------:R4:W0:Y:S02]  /*1c90*/  F2F.F64.F32 R24, R0 ;  /* 0x0000000000187310 */ /* 0x0008240000201800 */
[----:B0---4-:R-:W-:Y:S05]  /*1ca0*/  BRA `(.L_x_11677) ;  /* 0x0000000000a47947 */ /* 0x011fea0003800000 */
.L_x_11689:
        /* <DEDUP_REMOVED lines=18> */
.L_x_11676:
        /* <DEDUP_REMOVED lines=16> */
.L_x_11698:
[----:B------:R-:W-:Y:S01]  /*1ed0*/  CS2R R24, SRZ ;  /* 0x0000000000187805 */ /* 0x000fe2000001ff00 */
[----:B------:R-:W-:Y:S06]  /*1ee0*/  BRA `(.L_x_11677) ;  /* 0x0000000000147947 */ /* 0x000fec0003800000 */
.L_x_11697:
[----:B------:R-:W2:Y:S02]  /*1ef0*/  LDG.E.64 R24, desc[UR36][R4.64] ;  /* 0x0000002404187981 */ /* 0x000ea4000c1e1b00 */
[----:B--2---:R-:W1:Y:S02]  /*1f00*/  I2F.F64.U64 R24, R24 ;  /* 0x0000001800187312 */ /* 0x004e640000301800 */
[----:B-1----:R-:W-:Y:S05]  /*1f10*/  BRA `(.L_x_11677) ;  /* 0x0000000000087947 */ /* 0x002fea0003800000 */
.L_x_11696:
[----:B------:R-:W2:Y:S02]  /*1f20*/  LDG.E R4, desc[UR36][R4.64] ;  /* 0x0000002404047981 */ /* 0x000ea4000c1e1900 */
[----:B--2---:R1:W2:Y:S02]  /*1f30*/  I2F.F64.U32 R24, R4 ;  /* 0x0000000400187312 */ /* 0x0042a40000201800 */
.L_x_11677:
[----:B------:R-:W-:Y:S05]  /*1f40*/  BSYNC.RECONVERGENT B6 ;  /* 0x0000000000067941 */ /* 0x000fea0003800200 */
.L_x_11671:
[----:B------:R-:W-:-:S07]  /*1f50*/  VIADD R2, R2, 0x80 ;  /* 0x0000008002027836 */ /* 0x000fce0000000000 */
.L_x_11670:
[----:B------:R-:W-:Y:S05]  /*1f60*/  BSYNC.RECONVERGENT B7 ;  /* 0x0000000000077941 */ /* 0x000fea0003800200 */
.L_x_11669:
[----:B------:R-:W-:Y:S01]  /*1f70*/  ISETP.GE.AND P0, PT, R2, R19, PT ;  /* 0x000000130200720c */ /* 0x000fe20003f06270 */
[----:B------:R-:W-:Y:S01]  /*1f80*/  BSSY.RECONVERGENT B7, `(.L_x_11699) ;  /* 0x00000f6000077945 */ /* 0x000fe20003800200 */
[----:B------:R-:W-:-:S11]  /*1f90*/  CS2R R16, SRZ ;  /* 0x0000000000107805 */ /* 0x000fd6000001ff00 */
[----:B------:R-:W-:Y:S05]  /*1fa0*/  @P0 BRA `(.L_x_11700) ;  /* 0x0000000c00cc0947 */ /* 0x000fea0003800000 */
[----:B01--4-:R-:W0:Y:S01]  /*1fb0*/  LDC.64 R4, c[0x0][0x390] ;  /* 0x0000e400ff047b82 */ /* 0x013e220000000a00 */
        /* <DEDUP_REMOVED lines=17> */
[----:B------:R-:W4:Y:S02]  /*20d0*/  LDG.E.S8 R4, desc[UR36][R4.64] ;  /* 0x0000002404047981 */ /* 0x000f24000c1e1300 */
[----:B----4-:R0:W1:Y:S02]  /*20e0*/  I2F.F64.S16 R16, R4 ;  /* 0x0000000400107312 */ /* 0x0100640000101c00 */
[----:B01----:R-:W-:Y:S05]  /*20f0*/  BRA `(.L_x_11707) ;  /* 0x0000000c00707947 */ /* 0x003fea0003800000 */
.L_x_11705:
[----:B------:R-:W4:Y:S02]  /*2100*/  LDG.E.U8 R4, desc[UR36][R4.64] ;  /* 0x0000002404047981 */ /* 0x000f24000c1e1100 */
[----:B----4-:R0:W1:Y:S02]  /*2110*/  I2F.F64.U16 R16, R4 ;  /* 0x0000000400107312 */ /* 0x0100640000101800 */
[----:B01----:R-:W-:Y:S05]  /*2120*/  BRA `(.L_x_11707) ;  /* 0x0000000c00647947 */ /* 0x003fea0003800000 */
.L_x_11704:
[----:B------:R-:W-:-:S09]  /*2130*/  UISETP.NE.AND UP0, UPT, UR4, 0x2, UPT ;  /* 0x000000020400788c */ /* 0x000fd2000bf05270 */
[----:B------:R-:W-:Y:S05]  /*2140*/  BRA.U !UP0, `(.L_x_11708) ;  /* 0x0000000108287547 */ /* 0x000fea000b800000 */
[----:B------:R-:W-:-:S09]  /*2150*/  UISETP.NE.AND UP0, UPT, UR4, 0x3, UPT ;  /* 0x000000030400788c */ /* 0x000fd2000bf05270 */
[----:B------:R-:W-:Y:S05]  /*2160*/  BRA.U !UP0, `(.L_x_11709) ;  /* 0x0000000108147547 */ /* 0x000fea000b800000 */
[----:B------:R-:W-:-:S09]  /*2170*/  UISETP.NE.AND UP0, UPT, UR4, 0x4, UPT ;  /* 0x000000040400788c */ /* 0x000fd2000bf05270 */
[----:B------:R-:W-:Y:S05]  /*2180*/  BRA.U UP0, `(.L_x_11706) ;  /* 0x0000000900f07547 */ /* 0x000fea000b800000 */
[----:B------:R-:W4:Y:S02]  /*2190*/  LDG.E.64 R16, desc[UR36][R4.64] ;  /* 0x0000002404107981 */ /* 0x000f24000c1e1b00 */
[----:B----4-:R-:W0:Y:S02]  /*21a0*/  I2F.F64.S64 R16, R16 ;  /* 0x0000001000107312 */ /* 0x010e240000301c00 */
[----:B0-----:R-:W-:Y:S05]  /*21b0*/  BRA `(.L_x_11707) ;  /* 0x0000000c00407947 */ /* 0x001fea0003800000 */
.L_x_11709:
[----:B------:R-:W4:Y:S02]  /*21c0*/  LDG.E R4, desc[UR36][R4.64] ;  /* 0x0000002404047981 */ /* 0x000f24000c1e1900 */
[----:B----4-:R0:W1:Y:S02]  /*21d0*/  I2F.F64 R16, R4 ;  /* 0x0000000400107312 */ /* 0x0100640000201c00 */
[----:B01----:R-:W-:Y:S05]  /*21e0*/  BRA `(.L_x_11707) ;  /* 0x0000000c00347947 */ /* 0x003fea0003800000 */
.L_x_11708:
[----:B------:R-:W4:Y:S02]  /*21f0*/  LDG.E.U16 R4, desc[UR36][R4.64] ;  /* 0x0000002404047981 */ /* 0x000f24000c1e1500 */
[----:B----4-:R0:W1:Y:S02]  /*2200*/  I2F.F64.S16 R16, R4 ;  /* 0x0000000400107312 */ /* 0x0100640000101c00 */
[----:B01----:R-:W-:Y:S05]  /*2210*/  BRA `(.L_x_11707) ;  /* 0x0000000c00287947 */ /* 0x003fea0003800000 */
.L_x_11703:
[----:B------:R-:W-:-:S09]  /*2220*/  UISETP.GT.AND UP0, UPT, UR4, 0x6, UPT ;  /* 0x000000060400788c */ /* 0x000fd2000bf04270 */
[----:B------:R-:W-:Y:S05]  /*2230*/  BRA.U UP0, `(.L_x_11710) ;  /* 0x0000000100347547 */ /* 0x000fea000b800000 */
[----:B------:R-:W-:-:S09]  /*2240*/  UISETP.NE.AND UP0, UPT, UR4, 0x5, UPT ;  /* 0x000000050400788c */ /* 0x000fd2000bf05270 */
[----:B------:R-:W-:Y:S05]  /*2250*/  BRA.U !UP0, `(.L_x_11711) ;  /* 0x0000000108187547 */ /* 0x000fea000b800000 */
[----:B------:R-:W-:-:S09]  /*2260*/  UISETP.NE.AND UP0, UPT, UR4, 0x6, UPT ;  /* 0x000000060400788c */ /* 0x000fd2000bf05270 */
[----:B------:R-:W-:Y:S05]  /*2270*/  BRA.U UP0, `(.L_x_11706) ;  /* 0x0000000900b47547 */ /* 0x000fea000b800000 */
[----:B------:R-:W4:Y:S02]  /*2280*/  LDG.E R16, desc[UR36][R4.64] ;  /* 0x0000002404107981 */ /* 0x000f24000c1e1900 */
[----:B----4-:R-:W-:-:S06]  /*2290*/  FMUL.FTZ R16, R16, 1 ;  /* 0x3f80000010107820 */ /* 0x010fcc0000410000 */
[----:B------:R-:W1:Y:S02]  /*22a0*/  F2F.F64.F32 R16, R16 ;  /* 0x0000001000107310 */ /* 0x000e640000201800 */
[----:B-1----:R-:W-:Y:S05]  /*22b0*/  BRA `(.L_x_11707) ;  /* 0x0000000c00007947 */ /* 0x002fea0003800000 */
.L_x_11711:
[----:B------:R-:W4:Y:S02]  /*22c0*/  LDG.E.U16 R0, desc[UR36][R4.64] ;  /* 0x0000002404007981 */ /* 0x000f24000c1e1500 */
[----:B----4-:R-:W-:-:S05]  /*22d0*/  HADD2.F32 R0, -RZ, R0.H0_H0 ;  /* 0x20000000ff007230 */ /* 0x010fca0000004100 */
[----:B------:R-:W-:-:S04]  /*22e0*/  FMUL.FTZ R0, R0, 1 ;  /* 0x3f80000000007820 */ /* 0x000fc80000410000 */
[----:B------:R1:W4:Y:S02]  /*22f0*/  F2F.F64.F32 R16, R0 ;  /* 0x0000000000107310 */ /* 0x0003240000201800 */
[----:B-1--4-:R-:W-:Y:S05]  /*2300*/  BRA `(.L_x_11707) ;  /* 0x0000000800ec7947 */ /* 0x012fea0003800000 */
.L_x_11710:
[----:B------:R-:W-:-:S09]  /*2310*/  UISETP.NE.AND UP0, UPT, UR4, 0x7, UPT ;  /* 0x000000070400788c */ /* 0x000fd2000bf05270 */
[----:B------:R-:W-:Y:S05]  /*2320*/  BRA.U !UP0, `(.L_x_11712) ;  /* 0x0000000108347547 */ /* 0x000fea000b800000 */
        /* <DEDUP_REMOVED lines=8> */
.L_x_11713:
[----:B------:R-:W4:Y:S02]  /*23b0*/  LDG.E.U16 R4, desc[UR36][R4.64] ;  /* 0x0000002404047981 */ /* 0x000f24000c1e1500 */
[----:B----4-:R-:W-:-:S05]  /*23c0*/  HADD2.F32 R0, -RZ, R4.H0_H0 ;  /* 0x20000004ff007230 */ /* 0x010fca0000004100 */
[----:B------:R-:W-:-:S04]  /*23d0*/  FMUL.FTZ R0, R0, 1 ;  /* 0x3f80000000007820 */ /* 0x000fc80000410000 */
[----:B------:R1:W4:Y:S02]  /*23e0*/  F2F.F64.F32 R16, R0 ;  /* 0x0000000000107310 */ /* 0x0003240000201800 */
[----:B-1--4-:R-:W-:Y:S05]  /*23f0*/  BRA `(.L_x_11707) ;  /* 0x0000000800b07947 */ /* 0x012fea0003800000 */
.L_x_11712:
[----:B------:R0:W5:Y:S01]  /*2400*/  LDG.E.64 R16, desc[UR36][R4.64] ;  /* 0x0000002404107981 */ /* 0x000162000c1e1b00 */
[----:B------:R-:W-:Y:S05]  /*2410*/  BRA `(.L_x_11707) ;  /* 0x0000000800a87947 */ /* 0x000fea0003800000 */
.L_x_11702:
        /* <DEDUP_REMOVED lines=8> */
[----:B------:R-:W4:Y:S01]  /*24a0*/  LDG.E.U8 R4, desc[UR36][R4.64] ;  /* 0x0000002404047981 */ /* 0x000f22000c1e1100 */
[----:B------:R-:W-:Y:S01]  /*24b0*/  IMAD.MOV.U32 R16, RZ, RZ, RZ ;  /* 0x000000ffff107224 */ /* 0x000fe200078e00ff */
[----:B----4-:R-:W-:-:S04]  /*24c0*/  ISETP.NE.AND P0, PT, R4, RZ, PT ;  /* 0x000000ff0400720c */ /* 0x010fc80003f05270 */
[----:B------:R-:W-:Y:S01]  /*24d0*/  FSEL R17, RZ, 1.875, !P0 ;  /* 0x3ff00000ff117808 */ /* 0x000fe20004000000 */
[----:B------:R-:W-:Y:S08]  /*24e0*/  BRA `(.L_x_11707) ;  /* 0x0000000800747947 */ /* 0x000ff00003800000 */
.L_x_11716:
[----:B------:R1:W5:Y:S01]  /*24f0*/  LDG.E.64 R16, desc[UR36][R4.64] ;  /* 0x0000002404107981 */ /* 0x000362000c1e1b00 */
[----:B------:R-:W-:Y:S05]  /*2500*/  BRA `(.L_x_11707) ;  /* 0x00000008006c7947 */ /* 0x000fea0003800000 */
.L_x_11715:
[----:B------:R-:W-:-:S09]  /*2510*/  UISETP.NE.AND UP0, UPT, UR4, 0xf, UPT ;  /* 0x0000000f0400788c */ /* 0x000fd2000bf05270 */
[----:B------:R-:W-:Y:S05]  /*2520*/  BRA.U !UP0, `(.L_x_11717) ;  /* 0x0000000108a07547 */ /* 0x000fea000b800000 */
[----:B------:R-:W-:-:S09]  /*2530*/  UISETP.NE.AND UP0, UPT, UR4, 0x17, UPT ;  /* 0x000000170400788c */ /* 0x000fd2000bf05270 */
[----:B------:R-:W-:Y:S05]  /*2540*/  BRA.U !UP0, `(.L_x_11718) ;  /* 0x00000001085c7547 */ /* 0x000fea000b800000 */
[----:B------:R-:W-:-:S09]  /*2550*/  UISETP.NE.AND UP0, UPT, UR4, 0x18, UPT ;  /* 0x000000180400788c */ /* 0x000fd2000bf05270 */
[----:B------:R-:W-:Y:S05]  /*2560*/  BRA.U UP0, `(.L_x_11706) ;  /* 0x0000000500f87547 */ /* 0x000fea000b800000 */
[----:B------:R-:W4:Y:S01]  /*2570*/  LDG.E.U8 R0, desc[UR36][R4.64] ;  /* 0x0000002404007981 */ /* 0x000f22000c1e1100 */
[----:B------:R-:W-:Y:S02]  /*2580*/  IMAD.MOV.U32 R7, RZ, RZ, 0x1f ;  /* 0x0000001fff077424 */ /* 0x000fe400078e00ff */
[----:B----4-:R-:W-:-:S05]  /*2590*/  IMAD.SHL.U32 R0, R0, 0x1000000, RZ ;  /* 0x0100000000007824 */ /* 0x010fca00078e00ff */
        /* <DEDUP_REMOVED lines=18> */
.L_x_11718:
[----:B------:R-:W4:Y:S02]  /*26c0*/  LDG.E.U8 R4, desc[UR36][R4.64] ;  /* 0x0000002404047981 */ /* 0x000f24000c1e1100 */
[C---:B----4-:R-:W-:Y:S02]  /*26d0*/  IMAD.SHL.U32 R0, R4.reuse, 0x2000000, RZ ;  /* 0x0200000004007824 */ /* 0x050fe400078e00ff */
        /* <DEDUP_REMOVED lines=13> */
.L_x_11717:
[----:B------:R-:W4:Y:S02]  /*27b0*/  LDG.E.U16 R0, desc[UR36][R4.64] ;  /* 0x0000002404007981 */ /* 0x000f24000c1e1500 */
[----:B----4-:R-:W-:-:S04]  /*27c0*/  IMAD.U32 R0, R0, 0x10000, RZ ;  /* 0x0001000000007824 */ /* 0x010fc800078e00ff */
[----:B------:R-:W-:-:S04]  /*27d0*/  FMUL.FTZ R0, R0, 1 ;  /* 0x3f80000000007820 */ /* 0x000fc80000410000 */
[----:B------:R4:W0:Y:S02]  /*27e0*/  F2F.F64.F32 R16, R0 ;  /* 0x0000000000107310 */ /* 0x0008240000201800 */
[----:B0---4-:R-:W-:Y:S05]  /*27f0*/  BRA `(.L_x_11707) ;  /* 0x0000000400b07947 */ /* 0x011fea0003800000 */
.L_x_11714:
        /* <DEDUP_REMOVED lines=8> */
[----:B------:R-:W4:Y:S02]  /*2880*/  LDG.E.U16 R4, desc[UR36][R4.64] ;  /* 0x0000002404047981 */ /* 0x000f24000c1e1500 */
[----:B----4-:R0:W1:Y:S02]  /*2890*/  I2F.F64.U16 R16, R4 ;  /* 0x0000000400107312 */ /* 0x0100640000101800 */
[----:B01----:R-:W-:Y:S05]  /*28a0*/  BRA `(.L_x_11707) ;  /* 0x0000000400847947 */ /* 0x003fea0003800000 */
.L_x_11721:
[----:B------:R-:W4:Y:S01]  /*28b0*/  LDG.E.U8 R4, desc[UR36][R4.64] ;  /* 0x0000002404047981 */ /* 0x000f22000c1e1100 */
[----:B------:R-:W-:Y:S02]  /*28c0*/  CS2R R16, SRZ ;  /* 0x0000000000107805 */ /* 0x000fe4000001ff00 */
[----:B----4-:R-:W-:-:S13]  /*28d0*/  ISETP.NE.AND P0, PT, R4, RZ, PT ;  /* 0x000000ff0400720c */ /* 0x010fda0003f05270 */
        /* <DEDUP_REMOVED lines=18> */
.L_x_11723:
[----:B------:R-:W-:Y:S05]  /*2a00*/  BSYNC.RECONVERGENT B0 ;  /* 0x0000000000007941 */ /* 0x000fea0003800200 */
.L_x_11722:
[----:B------:R-:W-:Y:S01]  /*2a10*/  IMAD.SHL.U32 R0, R0, 0x100000, RZ ;  /* 0x0010000000007824 */ /* 0x000fe200078e00ff */
[----:B------:R-:W-:-:S04]  /*2a20*/  LEA R3, R3, 0x3b800000, 0x17 ;  /* 0x3b80000003037811 */ /* 0x000fc800078eb8ff */
[----:B------:R-:W-:-:S05]  /*2a30*/  LOP3.LUT R0, R3, R0, R7, 0xfe, !PT ;  /* 0x0000000003007212 */ /* 0x000fca00078efe07 */
[----:B------:R-:W-:-:S04]  /*2a40*/  FMUL.FTZ R0, R0, 1 ;  /* 0x3f80000000007820 */ /* 0x000fc80000410000 */
[----:B------:R0:W1:Y:S02]  /*2a50*/  F2F.F64.F32 R16, R0 ;  /* 0x0000000000107310 */ /* 0x0000640000201800 */
[----:B01----:R-:W-:Y:S05]  /*2a60*/  BRA `(.L_x_11707) ;  /* 0x0000000400147947 */ /* 0x003fea0003800000 */
.L_x_11720:
        /* <DEDUP_REMOVED lines=21> */
.L_x_11725:
[----:B------:R-:W-:Y:S05]  /*2bc0*/  BSYNC.RECONVERGENT B0 ;  /* 0x0000000000007941 */ /* 0x000fea0003800200 */
.L_x_11724:
[----:B------:R-:W-:Y:S01]  /*2bd0*/  IMAD.SHL.U32 R0, R0, 0x200000, RZ ;  /* 0x0020000000007824 */ /* 0x000fe200078e00ff */
[----:B------:R-:W-:-:S04]  /*2be0*/  LEA R3, R3, 0x37800000, 0x17 ;  /* 0x3780000003037811 */ /* 0x000fc800078eb8ff */
[----:B------:R-:W-:-:S05]  /*2bf0*/  LOP3.LUT R0, R3, R0, R7, 0xfe, !PT ;  /* 0x0000000003007212 */ /* 0x000fca00078efe07 */
[----:B------:R-:W-:-:S04]  /*2c00*/  FMUL.FTZ R0, R0, 1 ;  /* 0x3f80000000007820 */ /* 0x000fc80000410000 */
[----:B------:R0:W1:Y:S02]  /*2c10*/  F2F.F64.F32 R16, R0 ;  /* 0x0000000000107310 */ /* 0x0000640000201800 */
[----:B01----:R-:W-:Y:S05]  /*2c20*/  BRA `(.L_x_11707) ;  /* 0x0000000000a47947 */ /* 0x003fea0003800000 */
.L_x_11719:
        /* <DEDUP_REMOVED lines=8> */
[----:B------:R-:W-:Y:S01]  /*2cb0*/  IMAD.MOV.U32 R17, RZ, RZ, 0x38000000 ;  /* 0x38000000ff117424 */ /* 0x000fe200078e00ff */
[----:B----4-:R-:W-:-:S13]  /*2cc0*/  ISETP.NE.AND P0, PT, R0, RZ, PT ;  /* 0x000000ff0000720c */ /* 0x010fda0003f05270 */
        /* <DEDUP_REMOVED lines=8> */
.L_x_11706:
[----:B------:R-:W-:Y:S01]  /*2d50*/  MOV R14, 0x0 ;  /* 0x00000000000e7802 */ /* 0x000fe20000000f00 */
[----:B------:R-:W0:Y:S01]  /*2d60*/  LDCU.64 UR4, c[0x4][0x148] ;  /* 0x01002900ff0477ac */ /* 0x000e220008000a00 */
[----:B------:R-:W-:Y:S02]  /*2d70*/  IMAD.MOV.U32 R8, RZ, RZ, 0x4e ;  /* 0x0000004eff087424 */ /* 0x000fe400078e00ff */
[----:B------:R-:W-:Y:S01]  /*2d80*/  IMAD.MOV.U32 R12, RZ, RZ, 0x1 ;  /* 0x00000001ff0c7424 */ /* 0x000fe200078e00ff */
[----:B------:R-:W1:Y:S01]  /*2d90*/  LDCU.64 UR6, c[0x4][0x150] ;  /* 0x01002a00ff0677ac */ /* 0x000e620008000a00 */
[----:B------:R-:W4:Y:S01]  /*2da0*/  LDC.64 R14, c[0x4][R14] ;  /* 0x010000000e0e7b82 */ /* 0x000f220000000a00 */
[----:B------:R-:W-:Y:S01]  /*2db0*/  IMAD.MOV.U32 R13, RZ, RZ, RZ ;  /* 0x000000ffff0d7224 */ /* 0x000fe200078e00ff */
[----:B------:R-:W2:Y:S01]  /*2dc0*/  LDCU.64 UR8, c[0x4][0x8] ;  /* 0x01000100ff0877ac */ /* 0x000ea20008000a00 */
[----:B0-----:R-:W-:Y:S02]  /*2dd0*/  IMAD.U32 R4, RZ, RZ, UR4 ;  /* 0x00000004ff047e24 */ /* 0x001fe4000f8e00ff */
[----:B------:R-:W-:-:S02]  /*2de0*/  IMAD.U32 R5, RZ, RZ, UR5 ;  /* 0x00000005ff057e24 */ /* 0x000fc4000f8e00ff */
[----:B-1----:R-:W-:Y:S02]  /*2df0*/  IMAD.U32 R6, RZ, RZ, UR6 ;  /* 0x00000006ff067e24 */ /* 0x002fe4000f8e00ff */
[----:B------:R-:W-:Y:S02]  /*2e00*/  IMAD.U32 R7, RZ, RZ, UR7 ;  /* 0x00000007ff077e24 */ /* 0x000fe4000f8e00ff */
[----:B--2---:R-:W-:Y:S02]  /*2e10*/  IMAD.U32 R10, RZ, RZ, UR8 ;  /* 0x00000008ff0a7e24 */ /* 0x004fe4000f8e00ff */
[----:B------:R-:W-:-:S07]  /*2e20*/  IMAD.U32 R11, RZ, RZ, UR9 ;  /* 0x00000009ff0b7e24 */ /* 0x000fce000f8e00ff */
[----:B------:R-:W-:-:S07]  /*2e30*/  LEPC R20, `(.L_x_11728) ;  /* 0x000000001014794e */ /* 0x000fce0000000000 */
[----:B---345:R-:W-:Y:S05]  /*2e40*/  CALL.ABS.NOINC R14 ;  /* 0x000000000e007343 */ /* 0x038fea0003c00000 */
.L_x_11728:
[----:B------:R-:W-:Y:S01]  /*2e50*/  CS2R R16, SRZ ;  /* 0x0000000000107805 */ /* 0x000fe2000001ff00 */
[----:B------:R-:W-:Y:S06]  /*2e60*/  BRA `(.L_x_11707) ;  /* 0x0000000000147947 */ /* 0x000fec0003800000 */
.L_x_11727:
[----:B------:R-:W4:Y:S02]  /*2e70*/  LDG.E.64 R16, desc[UR36][R4.64] ;  /* 0x0000002404107981 */ /* 0x000f24000c1e1b00 */
[----:B----4-:R-:W0:Y:S02]  /*2e80*/  I2F.F64.U64 R16, R16 ;  /* 0x0000001000107312 */ /* 0x010e240000301800 */
[----:B0-----:R-:W-:Y:S05]  /*2e90*/  BRA `(.L_x_11707) ;  /* 0x0000000000087947 */ /* 0x001fea0003800000 */
.L_x_11726:
[----:B------:R-:W4:Y:S02]  /*2ea0*/  LDG.E R4, desc[UR36][R4.64] ;  /* 0x0000002404047981 */ /* 0x000f24000c1e1900 */
[----:B----4-:R4:W0:Y:S02]  /*2eb0*/  I2F.F64.U32 R16, R4 ;  /* 0x0000000400107312 */ /* 0x0108240000201800 */
.L_x_11707:
[----:B------:R-:W-:Y:S05]  /*2ec0*/  BSYNC.RECONVERGENT B6 ;  /* 0x0000000000067941 */ /* 0x000fea0003800200 */
.L_x_11701:
[----:B------:R-:W-:-:S07]  /*2ed0*/  VIADD R2, R2, 0x80 ;  /* 0x0000008002027836 */ /* 0x000fce0000000000 */
.L_x_11700:
[----:B------:R-:W-:Y:S05]  /*2ee0*/  BSYNC.RECONVERGENT B7 ;  /* 0x0000000000077941 */ /* 0x000fea0003800200 */
.L_x_11699:
[----:B------:R-:W-:Y:S01]  /*2ef0*/  ISETP.GE.AND P0, PT, R2, R19, PT ;  /* 0x000000130200720c */ /* 0x000fe20003f06270 */
[----:B------:R-:W-:Y:S01]  /*2f00*/  BSSY.RECONVERGENT B6, `(.L_x_11729) ;  /* 0x00000ef000067945 */ /* 0x000fe20003800200 */
[----:B------:R-:W-:-:S11]  /*2f10*/  CS2R R26, SRZ ;  /* 0x00000000001a7805 */ /* 0x000fd6000001ff00 */
[----:B------:R-:W-:Y:S05]  /*2f20*/  @P0 BRA `(.L_x_11730) ;  /* 0x0000000c00b00947 */ /* 0x000fea0003800000 */
[----:B01--4-:R-:W0:Y:S01]  /*2f30*/  LDC.64 R4, c[0x0][0x390] ;  /* 0x0000e400ff047b82 */ /* 0x013e220000000a00 */
        /* <DEDUP_REMOVED lines=19> */
.L_x_11734:
[----:B------:R-:W4:Y:S02]  /*3070*/  LDG.E.U8 R2, desc[UR36][R2.64] ;  /* 0x0000002402027981 */ /* 0x000f24000c1e1100 */
[----:B----4-:R0:W1:Y:S02]  /*3080*/  I2F.F64.U16 R26, R2 ;  /* 0x00000002001a7312 */ /* 0x0100640000101800 */
[----:B01----:R-:W-:Y:S05]  /*3090*/  BRA `(.L_x_11730) ;  /* 0x0000000c00547947 */ /* 0x003fea0003800000 */
.L_x_11733:
        /* <DEDUP_REMOVED lines=9> */
.L_x_11737:
[----:B------:R-:W4:Y:S02]  /*3130*/  LDG.E R2, desc[UR36][R2.64] ;  /* 0x0000002402027981 */ /* 0x000f24000c1e1900 */
[----:B----4-:R0:W1:Y:S02]  /*3140*/  I2F.F64 R26, R2 ;  /* 0x00000002001a7312 */ /* 0x0100640000201c00 */
[----:B01----:R-:W-:Y:S05]  /*3150*/  BRA `(.L_x_11730) ;  /* 0x0000000c00247947 */ /* 0x003fea0003800000 */
.L_x_11736:
[----:B------:R-:W4:Y:S02]  /*3160*/  LDG.E.U16 R2, desc[UR36][R2.64] ;  /* 0x0000002402027981 */ /* 0x000f24000c1e1500 */
[----:B----4-:R0:W1:Y:S02]  /*3170*/  I2F.F64.S16 R26, R2 ;  /* 0x00000002001a7312 */ /* 0x0100640000101c00 */
[----:B01----:R-:W-:Y:S05]  /*3180*/  BRA `(.L_x_11730) ;  /* 0x0000000c00187947 */ /* 0x003fea0003800000 */
.L_x_11732:
        /* <DEDUP_REMOVED lines=8> */
[----:B------:R-:W0:Y:S02]  /*3210*/  F2F.F64.F32 R26, R26 ;  /* 0x0000001a001a7310 */ /* 0x000e240000201800 */
[----:B0-----:R-:W-:Y:S05]  /*3220*/  BRA `(.L_x_11730) ;  /* 0x0000000800f07947 */ /* 0x001fea0003800000 */
.L_x_11739:
[----:B------:R-:W4:Y:S02]  /*3230*/  LDG.E.U16 R0, desc[UR36][R2.64] ;  /* 0x0000002402007981 */ /* 0x000f24000c1e1500 */
[----:B----4-:R-:W-:-:S05]  /*3240*/  HADD2.F32 R0, -RZ, R0.H0_H0 ;  /* 0x20000000ff007230 */ /* 0x010fca0000004100 */
[----:B------:R-:W-:-:S04]  /*3250*/  FMUL.FTZ R0, R0, 1 ;  /* 0x3f80000000007820 */ /* 0x000fc80000410000 */
[----:B------:R0:W1:Y:S02]  /*3260*/  F2F.F64.F32 R26, R0 ;  /* 0x00000000001a7310 */ /* 0x0000640000201800 */
[----:B01----:R-:W-:Y:S05]  /*3270*/  BRA `(.L_x_11730) ;  /* 0x0000000800dc7947 */ /* 0x003fea0003800000 */
.L_x_11738:
        /* <DEDUP_REMOVED lines=10> */
.L_x_11741:
[----:B------:R-:W4:Y:S02]  /*3320*/  LDG.E.U16 R2, desc[UR36][R2.64] ;  /* 0x0000002402027981 */ /* 0x000f24000c1e1500 */
[----:B----4-:R-:W-:-:S05]  /*3330*/  HADD2.F32 R0, -RZ, R2.H0_H0 ;  /* 0x20000002ff007230 */ /* 0x010fca0000004100 */
[----:B------:R-:W-:-:S04]  /*3340*/  FMUL.FTZ R0, R0, 1 ;  /* 0x3f80000000007820 */ /* 0x000fc80000410000 */
[----:B------:R0:W1:Y:S02]  /*3350*/  F2F.F64.F32 R26, R0 ;  /* 0x00000000001a7310 */ /* 0x0000640000201800 */
[----:B01----:R-:W-:Y:S05]  /*3360*/  BRA `(.L_x_11730) ;  /* 0x0000000800a07947 */ /* 0x003fea0003800000 */
.L_x_11740:
[----:B------:R0:W5:Y:S01]  /*3370*/  LDG.E.64 R26, desc[UR36][R2.64] ;  /* 0x00000024021a7981 */ /* 0x000162000c1e1b00 */
[----:B------:R-:W-:Y:S05]  /*3380*/  BRA `(.L_x_11730) ;  /* 0x0000000800987947 */ /* 0x000fea0003800000 */
.L_x_11731:
        /* <DEDUP_REMOVED lines=13> */
.L_x_11744:
[----:B------:R0:W5:Y:S01]  /*3460*/  LDG.E.64 R26, desc[UR36][R2.64] ;  /* 0x00000024021a7981 */ /* 0x000162000c1e1b00 */
[----:B------:R-:W-:Y:S05]  /*3470*/  BRA `(.L_x_11730) ;  /* 0x00000008005c7947 */ /* 0x000fea0003800000 */
.L_x_11743:
        /* <DEDUP_REMOVED lines=27> */
.L_x_11746:
[----:B------:R-:W4:Y:S02]  /*3630*/  LDG.E.U8 R2, desc[UR36][R2.64] ;  /* 0x0000002402027981 */ /* 0x000f24000c1e1100 */
[C---:B----4-:R-:W-:Y:S02]  /*3640*/  IMAD.SHL.U32 R0, R2.reuse, 0x2000000, RZ ;  /* 0x0200000002007824 */ /* 0x050fe400078e00ff */
        /* <DEDUP_REMOVED lines=12> */
.L_x_11745:
[----:B------:R-:W4:Y:S02]  /*3710*/  LDG.E.U16 R0, desc[UR36][R2.64] ;  /* 0x0000002402007981 */ /* 0x000f24000c1e1500 */
[----:B----4-:R-:W-:-:S04]  /*3720*/  IMAD.U32 R0, R0, 0x10000, RZ ;  /* 0x0001000000007824 */ /* 0x010fc800078e00ff */
[----:B------:R-:W-:-:S04]  /*3730*/  FMUL.FTZ R0, R0, 1 ;  /* 0x3f80000000007820 */ /* 0x000fc80000410000 */
[----:B------:R0:W1:Y:S02]  /*3740*/  F2F.F64.F32 R26, R0 ;  /* 0x00000000001a7310 */ /* 0x0000640000201800 */
[----:B01----:R-:W-:Y:S05]  /*3750*/  BRA `(.L_x_11730) ;  /* 0x0000000400a47947 */ /* 0x003fea0003800000 */
.L_x_11742:
        /* <DEDUP_REMOVED lines=11> */
.L_x_11749:
[----:B------:R-:W4:Y:S02]  /*3810*/  LDG.E.U8 R3, desc[UR36][R2.64] ;  /* 0x0000002402037981 */ /* 0x000f24000c1e1100 */
        /* <DEDUP_REMOVED lines=19> */
.L_x_11751:
[----:B------:R-:W-:Y:S05]  /*3950*/  BSYNC.RECONVERGENT B0 ;  /* 0x0000000000007941 */ /* 0x000fea0003800200 */
.L_x_11750:
[----:B------:R-:W-:Y:S01]  /*3960*/  IMAD.SHL.U32 R0, R0, 0x100000, RZ ;  /* 0x0010000000007824 */ /* 0x000fe200078e00ff */
[----:B------:R-:W-:-:S04]  /*3970*/  LEA R2, R2, 0x3b800000, 0x17 ;  /* 0x3b80000002027811 */ /* 0x000fc800078eb8ff */
[----:B------:R-:W-:-:S05]  /*3980*/  LOP3.LUT R0, R2, R0, R7, 0xfe, !PT ;  /* 0x0000000002007212 */ /* 0x000fca00078efe07 */
[----:B------:R-:W-:-:S04]  /*3990*/  FMUL.FTZ R0, R0, 1 ;  /* 0x3f80000000007820 */ /* 0x000fc80000410000 */
[----:B------:R0:W1:Y:S02]  /*39a0*/  F2F.F64.F32 R26, R0 ;  /* 0x00000000001a7310 */ /* 0x0000640000201800 */
[----:B01----:R-:W-:Y:S05]  /*39b0*/  BRA `(.L_x_11730) ;  /* 0x00000004000c7947 */ /* 0x003fea0003800000 */
.L_x_11748:
        /* <DEDUP_REMOVED lines=20> */
.L_x_11753:
[----:B------:R-:W-:Y:S05]  /*3b00*/  BSYNC.RECONVERGENT B0 ;  /* 0x0000000000007941 */ /* 0x000fea0003800200 */
.L_x_11752:
[----:B------:R-:W-:Y:S01]  /*3b10*/  IMAD.SHL.U32 R0, R0, 0x200000, RZ ;  /* 0x0020000000007824 */ /* 0x000fe200078e00ff */
[----:B------:R-:W-:-:S04]  /*3b20*/  LEA R2, R2, 0x37800000, 0x17 ;  /* 0x3780000002027811 */ /* 0x000fc800078eb8ff */
[----:B------:R-:W-:-:S05]  /*3b30*/  LOP3.LUT R0, R2, R0, R7, 0xfe, !PT ;  /* 0x0000000002007212 */ /* 0x000fca00078efe07 */
[----:B------:R-:W-:-:S04]  /*3b40*/  FMUL.FTZ R0, R0, 1 ;  /* 0x3f80000000007820 */ /* 0x000fc80000410000 */
[----:B------:R0:W1:Y:S02]  /*3b50*/  F2F.F64.F32 R26, R0 ;  /* 0x00000000001a7310 */ /* 0x0000640000201800 */
[----:B01----:R-:W-:Y:S05]  /*3b60*/  BRA `(.L_x_11730) ;  /* 0x0000000000a07947 */ /* 0x003fea0003800000 */
.L_x_11747:
        /* <DEDUP_REMOVED lines=18> */
.L_x_11735:
        /* <DEDUP_REMOVED lines=16> */
.L_x_11756:
[----:B------:R-:W-:Y:S05]  /*3d90*/  BRA `(.L_x_11730) ;  /* 0x0000000000147947 */ /* 0x000fea0003800000 */
.L_x_11755:
[----:B------:R-:W4:Y:S02]  /*3da0*/  LDG.E.64 R26, desc[UR36][R2.64] ;  /* 0x00000024021a7981 */ /* 0x000f24000c1e1b00 */
[----:B----4-:R-:W0:Y:S02]  /*3db0*/  I2F.F64.U64 R26, R26 ;  /* 0x0000001a001a7312 */ /* 0x010e240000301800 */
[----:B0-----:R-:W-:Y:S05]  /*3dc0*/  BRA `(.L_x_11730) ;  /* 0x0000000000087947 */ /* 0x001fea0003800000 */
.L_x_11754:
[----:B------:R-:W4:Y:S02]  /*3dd0*/  LDG.E R2, desc[UR36][R2.64] ;  /* 0x0000002402027981 */ /* 0x000f24000c1e1900 */
[----:B----4-:R0:W1:Y:S02]  /*3de0*/  I2F.F64.U32 R26, R2 ;  /* 0x00000002001a7312 */ /* 0x0100640000201800 */
.L_x_11730:
[----:B------:R-:W-:Y:S05]  /*3df0*/  BSYNC.RECONVERGENT B6 ;  /* 0x0000000000067941 */ /* 0x000fea0003800200 */
.L_x_11729:
[----:B0--3-5:R-:W1:Y:S01]  /*3e00*/  MUFU.RCP64H R3, R29 ;  /* 0x0000001d00037308 */ /* 0x029e620000001800 */
[----:B------:R-:W-:Y:S01]  /*3e10*/  VIADD R2, R29, 0x300402 ;  /* 0x003004021d027836 */ /* 0x000fe20000000000 */
[----:B------:R-:W-:Y:S01]  /*3e20*/  BSSY.RECONVERGENT B0, `(.L_x_11757) ;  /* 0x0000021000007945 */ /* 0x000fe20003800200 */
[----:B------:R-:W-:-:S03]  /*3e30*/  ISETP.GE.AND P0, PT, R23, R19, PT ;  /* 0x000000131700720c */ /* 0x000fc60003f06270 */
[----:B------:R-:W-:Y:S01]  /*3e40*/  FSETP.GEU.AND P1, PT, |R2|, 5.8789094863358348022e-39, PT ;  /* 0x004004020200780b */ /* 0x000fe20003f2e200 */
[----:B-1--4-:R-:W0:-:S15]  /*3e50*/  DFMA R4, R2, -R28, 1 ;  /* 0x3ff000000204742b */ /* 0x012e1e000000081c */
        /* <DEDUP_REMOVED lines=26> */
[----:B--2---:R-:W-:Y:S05]  /*4000*/  CALL.REL.NOINC `($__internal_19_$__cuda_sm20_dblrcp_rn_slowpath_v3) ;  /* 0x0000005400d07944 */ /* 0x004fea0003c00000 */
[----:B------:R-:W-:Y:S02]  /*4010*/  IMAD.MOV.U32 R4, RZ, RZ, R6 ;  /* 0x000000ffff047224 */ /* 0x000fe400078e0006 */
[----:B------:R-:W-:-:S07]  /*4020*/  IMAD.MOV.U32 R5, RZ, RZ, R7 ;  /* 0x000000ffff057224 */ /* 0x000fce00078e0007 */
.L_x_11758:
[----:B------:R-:W-:Y:S05]  /*4030*/  BSYNC.RECONVERGENT B0 ;  /* 0x0000000000007941 */ /* 0x000fea0003800200 */
.L_x_11757:
[----:B--2---:R-:W0:Y:S01]  /*4040*/  MUFU.RCP64H R3, R25 ;  /* 0x0000001900037308 */ /* 0x004e220000001800 */
[----:B------:R-:W-:Y:S01]  /*4050*/  VIADD R2, R25, 0x300402 ;  /* 0x0030040219027836 */ /* 0x000fe20000000000 */
[----:B------:R-:W-:Y:S01]  /*4060*/  BSSY.RECONVERGENT B0, `(.L_x_11759) ;  /* 0x0000021000007945 */ /* 0x000fe20003800200 */
[----:B------:R-:W-:-:S03]  /*4070*/  VIADD R22, R23, 0x80 ;  /* 0x0000008017167836 */ /* 0x000fc60000000000 */
[----:B------:R-:W-:Y:S01]  /*4080*/  FSETP.GEU.AND P1, PT, |R2|, 5.8789094863358348022e-39, PT ;  /* 0x004004020200780b */ /* 0x000fe20003f2e200 */
        /* <DEDUP_REMOVED lines=27> */
[----:B------:R-:W-:Y:S05]  /*4240*/  CALL.REL.NOINC `($__internal_19_$__cuda_sm20_dblrcp_rn_slowpath_v3) ;  /* 0x0000005400407944 */ /* 0x000fea0003c00000 */
[----:B------:R-:W-:Y:S02]  /*4250*/  IMAD.MOV.U32 R28, RZ, RZ, R6 ;  /* 0x000000ffff1c7224 */ /* 0x000fe400078e0006 */
[----:B------:R-:W-:-:S07]  /*4260*/  IMAD.MOV.U32 R29, RZ, RZ, R7 ;  /* 0x000000ffff1d7224 */ /* 0x000fce00078e0007 */
.L_x_11760:
[----:B------:R-:W-:Y:S05]  /*4270*/  BSYNC.RECONVERGENT B0 ;  /* 0x0000000000007941 */ /* 0x000fea0003800200 */
.L_x_11759:
[----:B------:R-:W0:Y:S01]  /*4280*/  MUFU.RCP64H R3, R17 ;  /* 0x0000001100037308 */ /* 0x000e220000001800 */
[----:B------:R-:W-:Y:S01]  /*4290*/  VIADD R2, R17, 0x300402 ;  /* 0x0030040211027836 */ /* 0x000fe20000000000 */
[----:B------:R-:W-:Y:S04]  /*42a0*/  BSSY.RECONVERGENT B0, `(.L_x_11761) ;  /* 0x0000020000007945 */ /* 0x000fe80003800200 */
        /* <DEDUP_REMOVED lines=31> */
.L_x_11762:
[----:B------:R-:W-:Y:S05]  /*44a0*/  BSYNC.RECONVERGENT B0 ;  /* 0x0000000000007941 */ /* 0x000fea0003800200 */
.L_x_11761:
        /* <DEDUP_REMOVED lines=34> */
.L_x_11764:
[----:B------:R-:W-:Y:S05]  /*46d0*/  BSYNC.RECONVERGENT B0 ;  /* 0x0000000000007941 */ /* 0x000fea0003800200 */
.L_x_11763:
        /* <DEDUP_REMOVED lines=25> */
.L_x_11770:
[----:B------:R-:W0:Y:S01]  /*4870*/  F2I.S64.F64.TRUNC R4, R4 ;  /* 0x0000000400047311 */ /* 0x000e22000030d900 */
[----:B------:R-:W-:Y:S02]  /*4880*/  IMAD.MOV.U32 R23, RZ, RZ, R22 ;  /* 0x000000ffff177224 */ /* 0x000fe400078e0016 */
[----:B0-----:R-:W-:-:S05]  /*4890*/  IMAD.MOV.U32 R3, RZ, RZ, R4 ;  /* 0x000000ffff037224 */ /* 0x001fca00078e0004 */
[----:B------:R4:W-:Y:S01]  /*48a0*/  STG.E.U8 desc[UR36][R8.64], R3 ;  /* 0x0000000308007986 */ /* 0x0009e2000c101124 */
[----:B------:R-:W-:Y:S05]  /*48b0*/  BRA `(.L_x_11766) ;  /* 0x0000001000cc7947 */ /* 0x000fea0003800000 */
.L_x_11769:
        /* <DEDUP_REMOVED lines=10> */
.L_x_11773:
[----:B------:R-:W0:Y:S01]  /*4960*/  F2I.F64.TRUNC R5, R4 ;  /* 0x0000000400057311 */ /* 0x000e22000030d100 */
[----:B------:R-:W-:Y:S01]  /*4970*/  IMAD.MOV.U32 R23, RZ, RZ, R22 ;  /* 0x000000ffff177224 */ /* 0x000fe200078e0016 */
[----:B0-----:R3:W-:Y:S01]  /*4980*/  STG.E desc[UR36][R8.64], R5 ;  /* 0x0000000508007986 */ /* 0x0017e2000c101924 */
[----:B------:R-:W-:Y:S05]  /*4990*/  BRA `(.L_x_11766) ;  /* 0x0000001000947947 */ /* 0x000fea0003800000 */
.L_x_11772:
[----:B------:R-:W0:Y:S01]  /*49a0*/  F2I.F64.TRUNC R5, R4 ;  /* 0x0000000400057311 */ /* 0x000e22000030d100 */
[----:B------:R-:W-:Y:S01]  /*49b0*/  IMAD.MOV.U32 R23, RZ, RZ, R22 ;  /* 0x000000ffff177224 */ /* 0x000fe200078e0016 */
[----:B0-----:R1:W-:Y:S01]  /*49c0*/  STG.E.U16 desc[UR36][R8.64], R5 ;  /* 0x0000000508007986 */ /* 0x0013e2000c101524 */
[----:B------:R-:W-:Y:S05]  /*49d0*/  BRA `(.L_x_11766) ;  /* 0x0000001000847947 */ /* 0x000fea0003800000 */
.L_x_11768:
        /* <DEDUP_REMOVED lines=18> */
.L_x_11775:
        /* <DEDUP_REMOVED lines=13> */
.L_x_11774:
        /* <DEDUP_REMOVED lines=15> */
[----:B0-----:R-:W-:Y:S01]  /*4cc0*/  @!P0 FMUL R6, R6, 1.175494350822287508e-38 ;  /* 0x0080000006068820 */ /* 0x001fe20000400000 */
[----:B------:R-:W-:-:S04]  /*4cd0*/  IMAD.MOV.U32 R23, RZ, RZ, R22 ;  /* 0x000000ffff177224 */ /* 0x000fc800078e0016 */
[----:B------:R0:W-:Y:S01]  /*4ce0*/  STG.E.64 desc[UR36][R8.64], R6 ;  /* 0x0000000608007986 */ /* 0x0001e2000c101b24 */
[----:B------:R-:W-:Y:S05]  /*4cf0*/  BRA `(.L_x_11766) ;  /* 0x0000000c00bc7947 */ /* 0x000fea0003800000 */
.L_x_11777:
        /* <DEDUP_REMOVED lines=10> */
[----:B------:R-:W-:-:S04]  /*4da0*/  F2FP.F16.F32.PACK_AB R3, RZ, R0 ;  /* 0x00000000ff03723e */ /* 0x000fc800000000ff */
[----:B------:R-:W-:-:S05]  /*4db0*/  PRMT R3, R3, 0x5410, RZ ;  /* 0x0000541003037816 */ /* 0x000fca00000000ff */
[----:B------:R0:W-:Y:S01]  /*4dc0*/  STG.E desc[UR36][R8.64], R3 ;  /* 0x0000000308007986 */ /* 0x0001e2000c101924 */
[----:B------:R-:W-:Y:S05]  /*4dd0*/  BRA `(.L_x_11766) ;  /* 0x0000000c00847947 */ /* 0x000fea0003800000 */
.L_x_11776:
[----:B------:R0:W-:Y:S01]  /*4de0*/  STG.E.64 desc[UR36][R8.64], R4 ;  /* 0x0000000408007986 */ /* 0x0001e2000c101b24 */
[----:B------:R-:W-:Y:S01]  /*4df0*/  IMAD.MOV.U32 R23, RZ, RZ, R22 ;  /* 0x000000ffff177224 */ /* 0x000fe200078e0016 */
[----:B------:R-:W-:Y:S06]  /*4e00*/  BRA `(.L_x_11766) ;  /* 0x0000000c00787947 */ /* 0x000fec0003800000 */
.L_x_11767:
        /* <DEDUP_REMOVED lines=8> */
[----:B------:R-:W0:Y:S01]  /*4e90*/  DSETP.NEU.AND P0, PT, R4, RZ, PT ;  /* 0x000000ff0400722a */ /* 0x000e220003f0d000 */
[----:B------:R-:W-:Y:S01]  /*4ea0*/  IMAD.MOV.U32 R23, RZ, RZ, R22 ;  /* 0x000000ffff177224 */ /* 0x000fe200078e0016 */
[----:B0-----:R-:W-:-:S05]  /*4eb0*/  SEL R3, RZ, 0x1, !P0 ;  /* 0x00000001ff037807 */ /* 0x001fca0004000000 */
[----:B------:R0:W-:Y:S01]  /*4ec0*/  STG.E.U8 desc[UR36][R8.64], R3 ;  /* 0x0000000308007986 */ /* 0x0001e2000c101124 */
[----:B------:R-:W-:Y:S05]  /*4ed0*/  BRA `(.L_x_11766) ;  /* 0x0000000c00447947 */ /* 0x000fea0003800000 */
.L_x_11780:
[----:B------:R-:W-:Y:S01]  /*4ee0*/  CS2R R6, SRZ ;  /* 0x0000000000067805 */ /* 0x000fe2000001ff00 */
[----:B------:R-:W-:-:S04]  /*4ef0*/  IMAD.MOV.U32 R23, RZ, RZ, R22 ;  /* 0x000000ffff177224 */ /* 0x000fc800078e0016 */
[----:B------:R0:W-:Y:S01]  /*4f00*/  STG.E.128 desc[UR36][R8.64], R4 ;  /* 0x0000000408007986 */ /* 0x0001e2000c101d24 */
[----:B------:R-:W-:Y:S05]  /*4f10*/  BRA `(.L_x_11766) ;  /* 0x0000000c00347947 */ /* 0x000fea0003800000 */
.L_x_11779:
        /* <DEDUP_REMOVED lines=27> */
.L_x_11784:
[----:B------:R-:W-:Y:S05]  /*50d0*/  BSYNC.RECONVERGENT B0 ;  /* 0x0000000000007941 */ /* 0x000fea0003800200 */
.L_x_11783:
[----:B------:R-:W-:Y:S01]  /*50e0*/  LOP3.LUT R7, R0, 0x80, R7, 0xf8, !PT ;  /* 0x0000008000077812 */ /* 0x000fe200078ef807 */
[----:B------:R-:W-:-:S04]  /*50f0*/  IMAD.MOV.U32 R23, RZ, RZ, R22 ;  /* 0x000000ffff177224 */ /* 0x000fc800078e0016 */
[----:B------:R0:W-:Y:S01]  /*5100*/  STG.E.U8 desc[UR36][R8.64], R7 ;  /* 0x0000000708007986 */ /* 0x0001e2000c101124 */
[----:B------:R-:W-:Y:S05]  /*5110*/  BRA `(.L_x_11766) ;  /* 0x0000000800b47947 */ /* 0x000fea0003800000 */
.L_x_11782:
        /* <DEDUP_REMOVED lines=23> */
.L_x_11786:
[----:B------:R-:W-:Y:S05]  /*5290*/  BSYNC.RECONVERGENT B0 ;  /* 0x0000000000007941 */ /* 0x000fea0003800200 */
.L_x_11785:
[----:B------:R-:W-:Y:S01]  /*52a0*/  LOP3.LUT R7, R0, 0x80, R7, 0xf8, !PT ;  /* 0x0000008000077812 */ /* 0x000fe200078ef807 */
[----:B------:R-:W-:-:S04]  /*52b0*/  IMAD.MOV.U32 R23, RZ, RZ, R22 ;  /* 0x000000ffff177224 */ /* 0x000fc800078e0016 */
[----:B------:R0:W-:Y:S01]  /*52c0*/  STG.E.U8 desc[UR36][R8.64], R7 ;  /* 0x0000000708007986 */ /* 0x0001e2000c101124 */
[----:B------:R-:W-:Y:S05]  /*52d0*/  BRA `(.L_x_11766) ;  /* 0x0000000800447947 */ /* 0x000fea0003800000 */
.L_x_11781:
        /* <DEDUP_REMOVED lines=13> */
.L_x_11778:
        /* <DEDUP_REMOVED lines=12> */
.L_x_11789:
        /* <DEDUP_REMOVED lines=21> */
.L_x_11792:
[----:B------:R-:W-:-:S04]  /*55c0*/  SHF.R.U32.HI R0, RZ, 0x14, R7 ;  /* 0x00000014ff007819 */ /* 0x000fc80000011607 */
[----:B------:R-:W-:-:S04]  /*55d0*/  LOP3.LUT R0, R0, 0x1, RZ, 0xc0, !PT ;  /* 0x0000000100007812 */ /* 0x000fc800078ec0ff */
[----:B------:R-:W-:-:S04]  /*55e0*/  IADD3 R0, PT, PT, R7, 0x487ffff, R0 ;  /* 0x0487ffff07007810 */ /* 0x000fc80007ffe000 */
[----:B------:R-:W-:-:S04]  /*55f0*/  SHF.R.U32.HI R0, RZ, 0x14, R0 ;  /* 0x00000014ff007819 */ /* 0x000fc80000011600 */
[----:B------:R-:W-:-:S07]  /*5600*/  LOP3.LUT R3, R0, 0xff, RZ, 0xc0, !PT ;  /* 0x000000ff00037812 */ /* 0x000fce00078ec0ff */
.L_x_11793:
[----:B------:R-:W-:-:S04]  /*5610*/  SHF.R.U32.HI R0, RZ, 0x18, R7 ;  /* 0x00000018ff007819 */ /* 0x000fc80000011607 */
[----:B------:R-:W-:-:S07]  /*5620*/  LOP3.LUT R0, R3, 0x80, R0, 0xf8, !PT ;  /* 0x0000008003007812 */ /* 0x000fce00078ef800 */
.L_x_11791:
[----:B------:R-:W-:Y:S05]  /*5630*/  BSYNC.RECONVERGENT B0 ;  /* 0x0000000000007941 */ /* 0x000fea0003800200 */
.L_x_11790:
[----:B------:R0:W-:Y:S01]  /*5640*/  STG.E.U8 desc[UR36][R8.64], R0 ;  /* 0x0000000008007986 */ /* 0x0001e2000c101124 */
[----:B------:R-:W-:Y:S01]  /*5650*/  IMAD.MOV.U32 R23, RZ, RZ, R22 ;  /* 0x000000ffff177224 */ /* 0x000fe200078e0016 */
[----:B------:R-:W-:Y:S06]  /*5660*/  BRA `(.L_x_11766) ;  /* 0x0000000400607947 */ /* 0x000fec0003800000 */
.L_x_11788:
        /* <DEDUP_REMOVED lines=21> */
.L_x_11796:
[----:B------:R-:W-:-:S04]  /*57c0*/  SHF.R.U32.HI R0, RZ, 0x15, R7 ;  /* 0x00000015ff007819 */ /* 0x000fc80000011607 */
[----:B------:R-:W-:-:S04]  /*57d0*/  LOP3.LUT R0, R0, 0x1, RZ, 0xc0, !PT ;  /* 0x0000000100007812 */ /* 0x000fc800078ec0ff */
[----:B------:R-:W-:-:S04]  /*57e0*/  IADD3 R0, PT, PT, R7, 0x88fffff, R0 ;  /* 0x088fffff07007810 */ /* 0x000fc80007ffe000 */
[----:B------:R-:W-:-:S04]  /*57f0*/  SHF.R.U32.HI R0, RZ, 0x15, R0 ;  /* 0x00000015ff007819 */ /* 0x000fc80000011600 */
[----:B------:R-:W-:-:S07]  /*5800*/  LOP3.LUT R3, R0, 0xff, RZ, 0xc0, !PT ;  /* 0x000000ff00037812 */ /* 0x000fce00078ec0ff */
.L_x_11797:
[----:B------:R-:W-:-:S04]  /*5810*/  SHF.R.U32.HI R0, RZ, 0x18, R7 ;  /* 0x00000018ff007819 */ /* 0x000fc80000011607 */
[----:B------:R-:W-:-:S07]  /*5820*/  LOP3.LUT R0, R3, 0x80, R0, 0xf8, !PT ;  /* 0x0000008003007812 */ /* 0x000fce00078ef800 */
.L_x_11795:
[----:B------:R-:W-:Y:S05]  /*5830*/  BSYNC.RECONVERGENT B0 ;  /* 0x0000000000007941 */ /* 0x000fea0003800200 */
.L_x_11794:
[----:B------:R0:W-:Y:S01]  /*5840*/  STG.E.U8 desc[UR36][R8.64], R0 ;  /* 0x0000000008007986 */ /* 0x0001e2000c101124 */
[----:B------:R-:W-:Y:S01]  /*5850*/  IMAD.MOV.U32 R23, RZ, RZ, R22 ;  /* 0x000000ffff177224 */ /* 0x000fe200078e0016 */
[----:B------:R-:W-:Y:S06]  /*5860*/  BRA `(.L_x_11766) ;  /* 0x0000000000e07947 */ /* 0x000fec0003800000 */
.L_x_11787:
[----:B------:R-:W-:-:S13]  /*5870*/  ISETP.NE.AND P0, PT, R0, 0x1c, PT ;  /* 0x0000001c0000780c */ /* 0x000fda0003f05270 */
[----:B------:R-:W-:Y:S05]  /*5880*/  @!P0 BRA `(.L_x_11798) ;  /* 0x0000000000cc8947 */ /* 0x000fea0003800000 */
[----:B------:R-:W-:-:S13]  /*5890*/  ISETP.NE.AND P0, PT, R0, 0x1d, PT ;  /* 0x0000001d0000780c */ /* 0x000fda0003f05270 */
[----:B------:R-:W-:Y:S05]  /*58a0*/  @!P0 BRA `(.L_x_11799) ;  /* 0x0000000000b48947 */ /* 0x000fea0003800000 */
[----:B------:R-:W-:-:S13]  /*58b0*/  ISETP.NE.AND P0, PT, R0, 0x2c, PT ;  /* 0x0000002c0000780c */ /* 0x000fda0003f05270 */
[----:B------:R-:W-:Y:S05]  /*58c0*/  @!P0 BRA `(.L_x_11800) ;  /* 0x0000000000488947 */ /* 0x000fea0003800000 */
.L_x_11771:
        /* <DEDUP_REMOVED lines=16> */
.L_x_11801:
[----:B------:R-:W-:Y:S01]  /*59d0*/  IMAD.MOV.U32 R23, RZ, RZ, R22 ;  /* 0x000000ffff177224 */ /* 0x000fe200078e0016 */
[----:B------:R-:W-:Y:S06]  /*59e0*/  BRA `(.L_x_11766) ;  /* 0x0000000000807947 */ /* 0x000fec0003800000 */
.L_x_11800:
        /* <DEDUP_REMOVED lines=25> */
.L_x_11799:
[----:B------:R-:W0:Y:S01]  /*5b80*/  F2I.U64.F64.TRUNC R4, R4 ;  /* 0x0000000400047311 */ /* 0x000e22000030d800 */
[----:B------:R-:W-:Y:S01]  /*5b90*/  IMAD.MOV.U32 R23, RZ, RZ, R22 ;  /* 0x000000ffff177224 */ /* 0x000fe200078e0016 */
[----:B0-----:R0:W-:Y:S01]  /*5ba0*/  STG.E.64 desc[UR36][R8.64], R4 ;  /* 0x0000000408007986 */ /* 0x0011e2000c101b24 */
[----:B------:R-:W-:Y:S05]  /*5bb0*/  BRA `(.L_x_11766) ;  /* 0x00000000000c7947 */ /* 0x000fea0003800000 */
.L_x_11798:
[----:B------:R-:W0:Y:S01]  /*5bc0*/  F2I.U32.F64.TRUNC R5, R4 ;  /* 0x0000000400057311 */ /* 0x000e22000030d000 */
[----:B------:R-:W-:Y:S01]  /*5bd0*/  IMAD.MOV.U32 R23, RZ, RZ, R22 ;  /* 0x000000ffff177224 */ /* 0x000fe200078e0016 */
[----:B0-----:R0:W-:Y:S06]  /*5be0*/  STG.E desc[UR36][R8.64], R5 ;  /* 0x0000000508007986 */ /* 0x0011ec000c101924 */
.L_x_11766:
[----:B------:R-:W-:Y:S05]  /*5bf0*/  BSYNC.RECONVERGENT B6 ;  /* 0x0000000000067941 */ /* 0x000fea0003800200 */
.L_x_11765:
[----:B------:R-:W-:Y:S01]  /*5c00*/  ISETP.GE.AND P0, PT, R23, R19, PT ;  /* 0x000000131700720c */ /* 0x000fe20003f06270 */
[----:B------:R-:W-:-:S12]  /*5c10*/  BSSY.RECONVERGENT B6, `(.L_x_11802) ;  /* 0x0000278000067945 */ /* 0x000fd80003800200 */
[----:B------:R-:W-:Y:S05]  /*5c20*/  @P0 BRA `(.L_x_11803) ;  /* 0x0000002400d80947 */ /* 0x000fea0003800000 */
[----:B------:R-:W4:Y:S01]  /*5c30*/  LDCU UR4, c[0x0][0x3a8] ;  /* 0x00007500ff0477ac */ /* 0x000f220008000800 */
[----:B0123--:R-:W0:Y:S01]  /*5c40*/  LDC.64 R4, c[0x0][0x388] ;  /* 0x0000e200ff047b82 */ /* 0x00fe220000000a00 */
[----:B------:R-:W-:Y:S01]  /*5c50*/  IMAD R0, R18, 0x200, R23 ;  /* 0x0000020012007824 */ /* 0x000fe200078e0217 */
        /* <DEDUP_REMOVED lines=18> */
.L_x_11807:
[----:B------:R-:W0:Y:S02]  /*5d80*/  F2I.S64.F64.TRUNC R28, R28 ;  /* 0x0000001c001c7311 */ /* 0x000e24000030d900 */
[----:B0-----:R-:W-:-:S05]  /*5d90*/  IMAD.MOV.U32 R3, RZ, RZ, R28 ;  /* 0x000000ffff037224 */ /* 0x001fca00078e001c */
[----:B------:R0:W-:Y:S01]  /*5da0*/  STG.E.U8 desc[UR36][R4.64], R3 ;  /* 0x0000000304007986 */ /* 0x0001e2000c101124 */
[----:B------:R-:W-:Y:S05]  /*5db0*/  BRA `(.L_x_11809) ;  /* 0x0000001000807947 */ /* 0x000fea0003800000 */
.L_x_11806:
        /* <DEDUP_REMOVED lines=9> */
.L_x_11811:
[----:B------:R-:W0:Y:S02]  /*5e50*/  F2I.F64.TRUNC R29, R28 ;  /* 0x0000001c001d7311 */ /* 0x000e24000030d100 */
[----:B0-----:R3:W-:Y:S01]  /*5e60*/  STG.E desc[UR36][R4.64], R29 ;  /* 0x0000001d04007986 */ /* 0x0017e2000c101924 */
[----:B------:R-:W-:Y:S05]  /*5e70*/  BRA `(.L_x_11809) ;  /* 0x0000001000507947 */ /* 0x000fea0003800000 */
.L_x_11810:
[----:B------:R-:W0:Y:S02]  /*5e80*/  F2I.F64.TRUNC R29, R28 ;  /* 0x0000001c001d7311 */ /* 0x000e24000030d100 */
[----:B0-----:R2:W-:Y:S01]  /*5e90*/  STG.E.U16 desc[UR36][R4.64], R29 ;  /* 0x0000001d04007986 */ /* 0x0015e2000c101524 */
[----:B------:R-:W-:Y:S05]  /*5ea0*/  BRA `(.L_x_11809) ;  /* 0x0000001000447947 */ /* 0x000fea0003800000 */
.L_x_11805:
        /* <DEDUP_REMOVED lines=17> */
.L_x_11813:
        /* <DEDUP_REMOVED lines=12> */
.L_x_11812:
        /* <DEDUP_REMOVED lines=18> */
.L_x_11815:
        /* <DEDUP_REMOVED lines=13> */
.L_x_11814:
[----:B------:R0:W-:Y:S01]  /*6270*/  STG.E.64 desc[UR36][R4.64], R28 ;  /* 0x0000001c04007986 */ /* 0x0001e2000c101b24 */
[----:B------:R-:W-:Y:S05]  /*6280*/  BRA `(.L_x_11809) ;  /* 0x0000000c004c7947 */ /* 0x000fea0003800000 */
.L_x_11804:
        /* <DEDUP_REMOVED lines=13> */
.L_x_11819:
        /* <DEDUP_REMOVED lines=26> */
.L_x_11822:
[----:B------:R-:W-:-:S04]  /*6500*/  SHF.R.U32.HI R3, RZ, 0x18, R7 ;  /* 0x00000018ff037819 */ /* 0x000fc80000011607 */
[----:B------:R-:W-:-:S07]  /*6510*/  LOP3.LUT R0, R0, 0x80, R3, 0xf8, !PT ;  /* 0x0000008000007812 */ /* 0x000fce00078ef803 */
.L_x_11821:
[----:B------:R-:W-:Y:S05]  /*6520*/  BSYNC.RECONVERGENT B0 ;  /* 0x0000000000007941 */ /* 0x000fea0003800200 */
.L_x_11820:
[----:B------:R0:W-:Y:S01]  /*6530*/  STG.E.U8 desc[UR36][R4.64], R0 ;  /* 0x0000000004007986 */ /* 0x0001e2000c101124 */
[----:B------:R-:W-:Y:S05]  /*6540*/  BRA `(.L_x_11809) ;  /* 0x00000008009c7947 */ /* 0x000fea0003800000 */
.L_x_11818:
        /* <DEDUP_REMOVED lines=26> */
.L_x_11825:
[----:B------:R-:W-:-:S04]  /*66f0*/  SHF.R.U32.HI R3, RZ, 0x18, R7 ;  /* 0x00000018ff037819 */ /* 0x000fc80000011607 */
[----:B------:R-:W-:-:S07]  /*6700*/  LOP3.LUT R0, R0, 0x80, R3, 0xf8, !PT ;  /* 0x0000008000007812 */ /* 0x000fce00078ef803 */
.L_x_11824:
[----:B------:R-:W-:Y:S05]  /*6710*/  BSYNC.RECONVERGENT B0 ;  /* 0x0000000000007941 */ /* 0x000fea0003800200 */
.L_x_11823:
[----:B------:R0:W-:Y:S01]  /*6720*/  STG.E.U8 desc[UR36][R4.64], R0 ;  /* 0x0000000004007986 */ /* 0x0001e2000c101124 */
[----:B------:R-:W-:Y:S05]  /*6730*/  BRA `(.L_x_11809) ;  /* 0x0000000800207947 */ /* 0x000fea0003800000 */
.L_x_11817:
        /* <DEDUP_REMOVED lines=30> */
.L_x_11827:
[----:B------:R-:W0:Y:S02]  /*6920*/  F2I.U64.F64.TRUNC R28, R28 ;  /* 0x0000001c001c7311 */ /* 0x000e24000030d800 */
[----:B0-----:R0:W-:Y:S01]  /*6930*/  STG.E.64 desc[UR36][R4.64], R28 ;  /* 0x0000001c04007986 */ /* 0x0011e2000c101b24 */
[----:B------:R-:W-:Y:S05]  /*6940*/  BRA `(.L_x_11809) ;  /* 0x00000004009c7947 */ /* 0x000fea0003800000 */
.L_x_11826:
[----:B------:R-:W0:Y:S02]  /*6950*/  F2I.U32.F64.TRUNC R29, R28 ;  /* 0x0000001c001d7311 */ /* 0x000e24000030d000 */
[----:B0-----:R0:W-:Y:S01]  /*6960*/  STG.E desc[UR36][R4.64], R29 ;  /* 0x0000001d04007986 */ /* 0x0011e2000c101924 */
[----:B------:R-:W-:Y:S05]  /*6970*/  BRA `(.L_x_11809) ;  /* 0x0000000400907947 */ /* 0x000fea0003800000 */
.L_x_11816:
        /* <DEDUP_REMOVED lines=10> */
.L_x_11829:
[----:B------:R-:W-:-:S05]  /*6a20*/  CS2R R30, SRZ ;  /* 0x00000000001e7805 */ /* 0x000fca000001ff00 */
[----:B------:R0:W-:Y:S01]  /*6a30*/  STG.E.128 desc[UR36][R4.64], R28 ;  /* 0x0000001c04007986 */ /* 0x0001e2000c101d24 */
[----:B------:R-:W-:Y:S05]  /*6a40*/  BRA `(.L_x_11809) ;  /* 0x00000004005c7947 */ /* 0x000fea0003800000 */
.L_x_11828:
[----:B------:R-:W-:-:S13]  /*6a50*/  ISETP.NE.AND P0, PT, R0, 0xf, PT ;  /* 0x0000000f0000780c */ /* 0x000fda0003f05270 */
[----:B------:R-:W-:Y:S05]  /*6a60*/  @!P0 BRA `(.L_x_11830) ;  /* 0x0000000400288947 */ /* 0x000fea0003800000 */
[----:B------:R-:W-:-:S13]  /*6a70*/  ISETP.NE.AND P0, PT, R0, 0x17, PT ;  /* 0x000000170000780c */ /* 0x000fda0003f05270 */
[----:B------:R-:W-:Y:S05]  /*6a80*/  @!P0 BRA `(.L_x_11831) ;  /* 0x0000000000b08947 */ /* 0x000fea0003800000 */
[----:B------:R-:W-:-:S13]  /*6a90*/  ISETP.NE.AND P0, PT, R0, 0x18, PT ;  /* 0x000000180000780c */ /* 0x000fda0003f05270 */
[----:B------:R-:W-:Y:S05]  /*6aa0*/  @!P0 BRA `(.L_x_11832) ;  /* 0x0000000000448947 */ /* 0x000fea0003800000 */
.L_x_11808:
        /* <DEDUP_REMOVED lines=16> */
.L_x_11833:
[----:B------:R-:W-:Y:S05]  /*6bb0*/  BRA `(.L_x_11809) ;  /* 0x0000000400007947 */ /* 0x000fea0003800000 */
.L_x_11832:
        /* <DEDUP_REMOVED lines=21> */
.L_x_11835:
[----:B------:R-:W-:Y:S05]  /*6d10*/  BSYNC.RECONVERGENT B0 ;  /* 0x0000000000007941 */ /* 0x000fea0003800200 */
.L_x_11834:
[----:B------:R-:W-:-:S05]  /*6d20*/  LOP3.LUT R3, R0, 0x80, R3, 0xf8, !PT ;  /* 0x0000008000037812 */ /* 0x000fca00078ef803 */
[----:B------:R0:W-:Y:S01]  /*6d30*/  STG.E.U8 desc[UR36][R4.64], R3 ;  /* 0x0000000304007986 */ /* 0x0001e2000c101124 */
[----:B------:R-:W-:Y:S05]  /*6d40*/  BRA `(.L_x_11809) ;  /* 0x00000000009c7947 */ /* 0x000fea0003800000 */
.L_x_11831:
        /* <DEDUP_REMOVED lines=20> */
.L_x_11837:
[----:B------:R-:W-:Y:S01]  /*6e90*/  IMAD.MOV.U32 R0, RZ, RZ, 0x7f ;  /* 0x0000007fff007424 */ /* 0x000fe200078e00ff */
[----:B------:R-:W-:-:S04]  /*6ea0*/  ISETP.GT.U32.AND P0, PT, R3, 0x7f800000, PT ;  /* 0x7f8000000300780c */ /* 0x000fc80003f04070 */
[----:B------:R-:W-:-:S09]  /*6eb0*/  SEL R0, R0, 0x7c, P0 ;  /* 0x0000007c00007807 */ /* 0x000fd20000000000 */
.L_x_11838:
[----:B------:R-:W-:Y:S05]  /*6ec0*/  BSYNC.RECONVERGENT B0 ;  /* 0x0000000000007941 */ /* 0x000fea0003800200 */
.L_x_11836:
[----:B------:R-:W-:-:S04]  /*6ed0*/  SHF.R.U32.HI R3, RZ, 0x18, R7 ;  /* 0x00000018ff037819 */ /* 0x000fc80000011607 */
[----:B------:R-:W-:-:S05]  /*6ee0*/  LOP3.LUT R3, R0, 0x80, R3, 0xf8, !PT ;  /* 0x0000008000037812 */ /* 0x000fca00078ef803 */
[----:B------:R0:W-:Y:S01]  /*6ef0*/  STG.E.U8 desc[UR36][R4.64], R3 ;  /* 0x0000000304007986 */ /* 0x0001e2000c101124 */
[----:B------:R-:W-:Y:S05]  /*6f00*/  BRA `(.L_x_11809) ;  /* 0x00000000002c7947 */ /* 0x000fea0003800000 */
.L_x_11830:
        /* <DEDUP_REMOVED lines=11> */
.L_x_11809:
        /* <DEDUP_REMOVED lines=24> */
.L_x_11842:
[----:B------:R-:W0:Y:S02]  /*7140*/  F2I.S64.F64.TRUNC R24, R24 ;  /* 0x0000001800187311 */ /* 0x000e24000030d900 */
[----:B0-----:R-:W-:-:S05]  /*7150*/  IMAD.MOV.U32 R3, RZ, RZ, R24 ;  /* 0x000000ffff037224 */ /* 0x001fca00078e0018 */
[----:B------:R0:W-:Y:S01]  /*7160*/  STG.E.U8 desc[UR36][R4.64], R3 ;  /* 0x0000000304007986 */ /* 0x0001e2000c101124 */
[----:B------:R-:W-:Y:S05]  /*7170*/  BRA `(.L_x_11844) ;  /* 0x0000001000807947 */ /* 0x000fea0003800000 */
.L_x_11841:
        /* <DEDUP_REMOVED lines=9> */
.L_x_11846:
[----:B------:R-:W0:Y:S02]  /*7210*/  F2I.F64.TRUNC R25, R24 ;  /* 0x0000001800197311 */ /* 0x000e24000030d100 */
[----:B0-----:R0:W-:Y:S01]  /*7220*/  STG.E desc[UR36][R4.64], R25 ;  /* 0x0000001904007986 */ /* 0x0011e2000c101924 */
[----:B------:R-:W-:Y:S05]  /*7230*/  BRA `(.L_x_11844) ;  /* 0x0000001000507947 */ /* 0x000fea0003800000 */
.L_x_11845:
[----:B------:R-:W0:Y:S02]  /*7240*/  F2I.F64.TRUNC R25, R24 ;  /* 0x0000001800197311 */ /* 0x000e24000030d100 */
[----:B0-----:R0:W-:Y:S01]  /*7250*/  STG.E.U16 desc[UR36][R4.64], R25 ;  /* 0x0000001904007986 */ /* 0x0011e2000c101524 */
[----:B------:R-:W-:Y:S05]  /*7260*/  BRA `(.L_x_11844) ;  /* 0x0000001000447947 */ /* 0x000fea0003800000 */
.L_x_11840:
        /* <DEDUP_REMOVED lines=17> */
.L_x_11848:
        /* <DEDUP_REMOVED lines=12> */
.L_x_11847:
        /* <DEDUP_REMOVED lines=18> */
.L_x_11850:
        /* <DEDUP_REMOVED lines=13> */
.L_x_11849:
[----:B------:R0:W-:Y:S01]  /*7630*/  STG.E.64 desc[UR36][R4.64], R24 ;  /* 0x0000001804007986 */ /* 0x0001e2000c101b24 */
[----:B------:R-:W-:Y:S05]  /*7640*/  BRA `(.L_x_11844) ;  /* 0x0000000c004c7947 */ /* 0x000fea0003800000 */
.L_x_11839:
        /* <DEDUP_REMOVED lines=13> */
.L_x_11854:
        /* <DEDUP_REMOVED lines=26> */
.L_x_11857:
[----:B------:R-:W-:-:S04]  /*78c0*/  SHF.R.U32.HI R3, RZ, 0x18, R7 ;  /* 0x00000018ff037819 */ /* 0x000fc80000011607 */
[----:B------:R-:W-:-:S07]  /*78d0*/  LOP3.LUT R0, R0, 0x80, R3, 0xf8, !PT ;  /* 0x0000008000007812 */ /* 0x000fce00078ef803 */
.L_x_11856:
[----:B------:R-:W-:Y:S05]  /*78e0*/  BSYNC.RECONVERGENT B0 ;  /* 0x0000000000007941 */ /* 0x000fea0003800200 */
.L_x_11855:
[----:B------:R0:W-:Y:S01]  /*78f0*/  STG.E.U8 desc[UR36][R4.64], R0 ;  /* 0x0000000004007986 */ /* 0x0001e2000c101124 */
[----:B------:R-:W-:Y:S05]  /*7900*/  BRA `(.L_x_11844) ;  /* 0x00000008009c7947 */ /* 0x000fea0003800000 */
.L_x_11853:
        /* <DEDUP_REMOVED lines=26> */
.L_x_11860:
[----:B------:R-:W-:-:S04]  /*7ab0*/  SHF.R.U32.HI R3, RZ, 0x18, R7 ;  /* 0x00000018ff037819 */ /* 0x000fc80000011607 */
[----:B------:R-:W-:-:S07]  /*7ac0*/  LOP3.LUT R0, R0, 0x80, R3, 0xf8, !PT ;  /* 0x0000008000007812 */ /* 0x000fce00078ef803 */
.L_x_11859:
[----:B------:R-:W-:Y:S05]  /*7ad0*/  BSYNC.RECONVERGENT B0 ;  /* 0x0000000000007941 */ /* 0x000fea0003800200 */
.L_x_11858:
[----:B------:R0:W-:Y:S01]  /*7ae0*/  STG.E.U8 desc[UR36][R4.64], R0 ;  /* 0x0000000004007986 */ /* 0x0001e2000c101124 */
[----:B------:R-:W-:Y:S05]  /*7af0*/  BRA `(.L_x_11844) ;  /* 0x0000000800207947 */ /* 0x000fea0003800000 */
.L_x_11852:
        /* <DEDUP_REMOVED lines=30> */
.L_x_11862:
[----:B------:R-:W0:Y:S02]  /*7ce0*/  F2I.U64.F64.TRUNC R24, R24 ;  /* 0x0000001800187311 */ /* 0x000e24000030d800 */
[----:B0-----:R0:W-:Y:S01]  /*7cf0*/  STG.E.64 desc[UR36][R4.64], R24 ;  /* 0x0000001804007986 */ /* 0x0011e2000c101b24 */
[----:B------:R-:W-:Y:S05]  /*7d00*/  BRA `(.L_x_11844) ;  /* 0x00000004009c7947 */ /* 0x000fea0003800000 */
.L_x_11861:
[----:B------:R-:W0:Y:S02]  /*7d10*/  F2I.U32.F64.TRUNC R25, R24 ;  /* 0x0000001800197311 */ /* 0x000e24000030d000 */
[----:B0-----:R0:W-:Y:S01]  /*7d20*/  STG.E desc[UR36][R4.64], R25 ;  /* 0x0000001904007986 */ /* 0x0011e2000c101924 */
[----:B------:R-:W-:Y:S05]  /*7d30*/  BRA `(.L_x_11844) ;  /* 0x0000000400907947 */ /* 0x000fea0003800000 */
.L_x_11851:
        /* <DEDUP_REMOVED lines=10> */
.L_x_11864:
[----:B------:R-:W-:-:S05]  /*7de0*/  CS2R R26, SRZ ;  /* 0x00000000001a7805 */ /* 0x000fca000001ff00 */
[----:B------:R0:W-:Y:S01]  /*7df0*/  STG.E.128 desc[UR36][R4.64], R24 ;  /* 0x0000001804007986 */ /* 0x0001e2000c101d24 */
[----:B------:R-:W-:Y:S05]  /*7e00*/  BRA `(.L_x_11844) ;  /* 0x00000004005c7947 */ /* 0x000fea0003800000 */
.L_x_11863:
[----:B------:R-:W-:-:S13]  /*7e10*/  ISETP.NE.AND P0, PT, R0, 0xf, PT ;  /* 0x0000000f0000780c */ /* 0x000fda0003f05270 */
[----:B------:R-:W-:Y:S05]  /*7e20*/  @!P0 BRA `(.L_x_11865) ;  /* 0x0000000400288947 */ /* 0x000fea0003800000 */
[----:B------:R-:W-:-:S13]  /*7e30*/  ISETP.NE.AND P0, PT, R0, 0x17, PT ;  /* 0x000000170000780c */ /* 0x000fda0003f05270 */
[----:B------:R-:W-:Y:S05]  /*7e40*/  @!P0 BRA `(.L_x_11866) ;  /* 0x0000000000b08947 */ /* 0x000fea0003800000 */
[----:B------:R-:W-:-:S13]  /*7e50*/  ISETP.NE.AND P0, PT, R0, 0x18, PT ;  /* 0x000000180000780c */ /* 0x000fda0003f05270 */
[----:B------:R-:W-:Y:S05]  /*7e60*/  @!P0 BRA `(.L_x_11867) ;  /* 0x0000000000448947 */ /* 0x000fea0003800000 */
.L_x_11843:
        /* <DEDUP_REMOVED lines=16> */
.L_x_11868:
[----:B------:R-:W-:Y:S05]  /*7f70*/  BRA `(.L_x_11844) ;  /* 0x0000000400007947 */ /* 0x000fea0003800000 */
.L_x_11867:
        /* <DEDUP_REMOVED lines=21> */
.L_x_11870:
[----:B------:R-:W-:Y:S05]  /*80d0*/  BSYNC.RECONVERGENT B0 ;  /* 0x0000000000007941 */ /* 0x000fea0003800200 */
.L_x_11869:
[----:B------:R-:W-:-:S05]  /*80e0*/  LOP3.LUT R3, R0, 0x80, R3, 0xf8, !PT ;  /* 0x0000008000037812 */ /* 0x000fca00078ef803 */
[----:B------:R3:W-:Y:S01]  /*80f0*/  STG.E.U8 desc[UR36][R4.64], R3 ;  /* 0x0000000304007986 */ /* 0x0007e2000c101124 */
[----:B------:R-:W-:Y:S05]  /*8100*/  BRA `(.L_x_11844) ;  /* 0x00000000009c7947 */ /* 0x000fea0003800000 */
.L_x_11866:
        /* <DEDUP_REMOVED lines=20> */
.L_x_11872:
[----:B------:R-:W-:Y:S01]  /*8250*/  IMAD.MOV.U32 R0, RZ, RZ, 0x7f ;  /* 0x0000007fff007424 */ /* 0x000fe200078e00ff */
[----:B------:R-:W-:-:S04]  /*8260*/  ISETP.GT.U32.AND P0, PT, R3, 0x7f800000, PT ;  /* 0x7f8000000300780c */ /* 0x000fc80003f04070 */
[----:B------:R-:W-:-:S09]  /*8270*/  SEL R0, R0, 0x7c, P0 ;  /* 0x0000007c00007807 */ /* 0x000fd20000000000 */
.L_x_11873:
[----:B------:R-:W-:Y:S05]  /*8280*/  BSYNC.RECONVERGENT B0 ;  /* 0x0000000000007941 */ /* 0x000fea0003800200 */
.L_x_11871:
[----:B------:R-:W-:-:S04]  /*8290*/  SHF.R.U32.HI R3, RZ, 0x18, R7 ;  /* 0x00000018ff037819 */ /* 0x000fc80000011607 */
[----:B------:R-:W-:-:S05]  /*82a0*/  LOP3.LUT R3, R0, 0x80, R3, 0xf8, !PT ;  /* 0x0000008000037812 */ /* 0x000fca00078ef803 */
[----:B------:R2:W-:Y:S01]  /*82b0*/  STG.E.U8 desc[UR36][R4.64], R3 ;  /* 0x0000000304007986 */ /* 0x0005e2000c101124 */
[----:B------:R-:W-:Y:S05]  /*82c0*/  BRA `(.L_x_11844) ;  /* 0x00000000002c7947 */ /* 0x000fea0003800000 */
.L_x_11865:
        /* <DEDUP_REMOVED lines=11> */
.L_x_11844:
[----:B------:R-:W-:-:S07]  /*8380*/  VIADD R23, R23, 0x80 ;  /* 0x0000008017177836 */ /* 0x000fce0000000000 */
.L_x_11803:
[----:B------:R-:W-:Y:S05]  /*8390*/  BSYNC.RECONVERGENT B6 ;  /* 0x0000000000067941 */ /* 0x000fea0003800200 */
.L_x_11802:
        /* <DEDUP_REMOVED lines=22> */
.L_x_11877:
[----:B------:R-:W0:Y:S02]  /*8500*/  F2I.S64.F64.TRUNC R16, R16 ;  /* 0x0000001000107311 */ /* 0x000e24000030d900 */
[----:B0-----:R-:W-:-:S05]  /*8510*/  IMAD.MOV.U32 R3, RZ, RZ, R16 ;  /* 0x000000ffff037224 */ /* 0x001fca00078e0010 */
[----:B------:R-:W-:Y:S01]  /*8520*/  STG.E.U8 desc[UR36][R4.64], R3 ;  /* 0x0000000304007986 */ /* 0x000fe2000c101124 */
[----:B------:R-:W-:Y:S05]  /*8530*/  EXIT ;  /* 0x000000000000794d */ /* 0x000fea0003800000 */
.L_x_11876:
        /* <DEDUP_REMOVED lines=9> */
.L_x_11880:
[----:B------:R-:W0:Y:S02]  /*85d0*/  F2I.F64.TRUNC R17, R16 ;  /* 0x0000001000117311 */ /* 0x000e24000030d100 */
[----:B0-----:R-:W-:Y:S01]  /*85e0*/  STG.E desc[UR36][R4.64], R17 ;  /* 0x0000001104007986 */ /* 0x001fe2000c101924 */
[----:B------:R-:W-:Y:S05]  /*85f0*/  EXIT ;  /* 0x000000000000794d */ /* 0x000fea0003800000 */
.L_x_11879:
[----:B------:R-:W0:Y:S02]  /*8600*/  F2I.F64.TRUNC R17, R16 ;  /* 0x0000001000117311 */ /* 0x000e24000030d100 */
[----:B0-----:R-:W-:Y:S01]  /*8610*/  STG.E.U16 desc[UR36][R4.64], R17 ;  /* 0x0000001104007986 */ /* 0x001fe2000c101524 */
[----:B------:R-:W-:Y:S05]  /*8620*/  EXIT ;  /* 0x000000000000794d */ /* 0x000fea0003800000 */
.L_x_11875:
        /* <DEDUP_REMOVED lines=17> */
.L_x_11882:
        /* <DEDUP_REMOVED lines=12> */
.L_x_11881:
        /* <DEDUP_REMOVED lines=18> */
.L_x_11884:
        /* <DEDUP_REMOVED lines=13> */
.L_x_11883:
[----:B------:R-:W-:Y:S01]  /*89f0*/  STG.E.64 desc[UR36][R4.64], R16 ;  /* 0x0000001004007986 */ /* 0x000fe2000c101b24 */
[----:B------:R-:W-:Y:S05]  /*8a00*/  EXIT ;  /* 0x000000000000794d */ /* 0x000fea0003800000 */
.L_x_11874:
        /* <DEDUP_REMOVED lines=13> */
.L_x_11888:
        /* <DEDUP_REMOVED lines=25> */
.L_x_11891:
[----:B------:R-:W-:-:S04]  /*8c70*/  SHF.R.U32.HI R3, RZ, 0x18, R7 ;  /* 0x00000018ff037819 */ /* 0x000fc80000011607 */
[----:B------:R-:W-:-:S04]  /*8c80*/  LOP3.LUT R0, R0, 0x80, R3, 0xf8, !PT ;  /* 0x0000008000007812 */ /* 0x000fc800078ef803 */
[----:B------:R-:W-:-:S07]  /*8c90*/  PRMT R2, R0, 0x7610, R2 ;  /* 0x0000761000027816 */ /* 0x000fce0000000002 */
.L_x_11890:
[----:B------:R-:W-:Y:S05]  /*8ca0*/  BSYNC.RECONVERGENT B0 ;  /* 0x0000000000007941 */ /* 0x000fea0003800200 */
.L_x_11889:
[----:B------:R-:W-:Y:S01]  /*8cb0*/  STG.E.U8 desc[UR36][R4.64], R2 ;  /* 0x0000000204007986 */ /* 0x000fe2000c101124 */
[----:B------:R-:W-:Y:S05]  /*8cc0*/  EXIT ;  /* 0x000000000000794d */ /* 0x000fea0003800000 */
.L_x_11887:
        /* <DEDUP_REMOVED lines=25> */
.L_x_11894:
[----:B------:R-:W-:-:S04]  /*8e60*/  SHF.R.U32.HI R3, RZ, 0x18, R7 ;  /* 0x00000018ff037819 */ /* 0x000fc80000011607 */
[----:B------:R-:W-:-:S04]  /*8e70*/  LOP3.LUT R0, R0, 0x80, R3, 0xf8, !PT ;  /* 0x0000008000007812 */ /* 0x000fc800078ef803 */
[----:B------:R-:W-:-:S07]  /*8e80*/  PRMT R2, R0, 0x7610, R2 ;  /* 0x0000761000027816 */ /* 0x000fce0000000002 */
.L_x_11893:
[----:B------:R-:W-:Y:S05]  /*8e90*/  BSYNC.RECONVERGENT B0 ;  /* 0x0000000000007941 */ /* 0x000fea0003800200 */
.L_x_11892:
[----:B------:R-:W-:Y:S01]  /*8ea0*/  STG.E.U8 desc[UR36][R4.64], R2 ;  /* 0x0000000204007986 */ /* 0x000fe2000c101124 */
[----:B------:R-:W-:Y:S05]  /*8eb0*/  EXIT ;  /* 0x000000000000794d */ /* 0x000fea0003800000 */
.L_x_11886:
        /* <DEDUP_REMOVED lines=30> */
.L_x_11896:
[----:B------:R-:W0:Y:S02]  /*90a0*/  F2I.U64.F64.TRUNC R16, R16 ;  /* 0x0000001000107311 */ /* 0x000e24000030d800 */
[----:B0-----:R-:W-:Y:S01]  /*90b0*/  STG.E.64 desc[UR36][R4.64], R16 ;  /* 0x0000001004007986 */ /* 0x001fe2000c101b24 */
[----:B------:R-:W-:Y:S05]  /*90c0*/  EXIT ;  /* 0x000000000000794d */ /* 0x000fea0003800000 */
.L_x_11895:
[----:B------:R-:W0:Y:S02]  /*90d0*/  F2I.U32.F64.TRUNC R17, R16 ;  /* 0x0000001000117311 */ /* 0x000e24000030d000 */
[----:B0-----:R-:W-:Y:S01]  /*90e0*/  STG.E desc[UR36][R4.64], R17 ;  /* 0x0000001104007986 */ /* 0x001fe2000c101924 */
[----:B------:R-:W-:Y:S05]  /*90f0*/  EXIT ;  /* 0x000000000000794d */ /* 0x000fea0003800000 */
.L_x_11885:
        /* <DEDUP_REMOVED lines=10> */
.L_x_11898:
[----:B------:R-:W-:-:S05]  /*91a0*/  CS2R R18, SRZ ;  /* 0x0000000000127805 */ /* 0x000fca000001ff00 */
[----:B------:R-:W-:Y:S01]  /*91b0*/  STG.E.128 desc[UR36][R4.64], R16 ;  /* 0x0000001004007986 */ /* 0x000fe2000c101d24 */
[----:B------:R-:W-:Y:S05]  /*91c0*/  EXIT ;  /* 0x000000000000794d */ /* 0x000fea0003800000 */
.L_x_11897:
[----:B------:R-:W-:-:S13]  /*91d0*/  ISETP.NE.AND P0, PT, R0, 0xf, PT ;  /* 0x0000000f0000780c */ /* 0x000fda0003f05270 */
[----:B------:R-:W-:Y:S05]  /*91e0*/  @!P0 BRA `(.L_x_11899) ;  /* 0x0000000400288947 */ /* 0x000fea0003800000 */
[----:B------:R-:W-:-:S13]  /*91f0*/  ISETP.NE.AND P0, PT, R0, 0x17, PT ;  /* 0x000000170000780c */ /* 0x000fda0003f05270 */
[----:B------:R-:W-:Y:S05]  /*9200*/  @!P0 BRA `(.L_x_11900) ;  /* 0x0000000000b08947 */ /* 0x000fea0003800000 */
[----:B------:R-:W-:-:S13]  /*9210*/  ISETP.NE.AND P0, PT, R0, 0x18, PT ;  /* 0x000000180000780c */ /* 0x000fda0003f05270 */
[----:B------:R-:W-:Y:S05]  /*9220*/  @!P0 BRA `(.L_x_11901) ;  /* 0x0000000000448947 */ /* 0x000fea0003800000 */
.L_x_11878:
        /* <DEDUP_REMOVED lines=16> */
.L_x_11902:
[----:B------:R-:W-:Y:S05]  /*9330*/  EXIT ;  /* 0x000000000000794d */ /* 0x000fea0003800000 */
.L_x_11901:
        /* <DEDUP_REMOVED lines=21> */
.L_x_11904:
[----:B------:R-:W-:Y:S05]  /*9490*/  BSYNC.RECONVERGENT B0 ;  /* 0x0000000000007941 */ /* 0x000fea0003800200 */
.L_x_11903:
[----:B------:R-:W-:-:S05]  /*94a0*/  LOP3.LUT R3, R0, 0x80, R3, 0xf8, !PT ;  /* 0x0000008000037812 */ /* 0x000fca00078ef803 */
[----:B------:R-:W-:Y:S01]  /*94b0*/  STG.E.U8 desc[UR36][R4.64], R3 ;  /* 0x0000000304007986 */ /* 0x000fe2000c101124 */
[----:B------:R-:W-:Y:S05]  /*94c0*/  EXIT ;  /* 0x000000000000794d */ /* 0x000fea0003800000 */
.L_x_11900:
        /* <DEDUP_REMOVED lines=20> */
.L_x_11906:
[----:B------:R-:W-:Y:S01]  /*9610*/  IMAD.MOV.U32 R0, RZ, RZ, 0x7f ;  /* 0x0000007fff007424 */ /* 0x000fe200078e00ff */
[----:B------:R-:W-:-:S04]  /*9620*/  ISETP.GT.U32.AND P0, PT, R2, 0x7f800000, PT ;  /* 0x7f8000000200780c */ /* 0x000fc80003f04070 */
[----:B------:R-:W-:-:S09]  /*9630*/  SEL R0, R0, 0x7c, P0 ;  /* 0x0000007c00007807 */ /* 0x000fd20000000000 */
.L_x_11907:
[----:B------:R-:W-:Y:S05]  /*9640*/  BSYNC.RECONVERGENT B0 ;  /* 0x0000000000007941 */ /* 0x000fea0003800200 */
.L_x_11905:
[----:B------:R-:W-:-:S04]  /*9650*/  SHF.R.U32.HI R3, RZ, 0x18, R3 ;  /* 0x00000018ff037819 */ /* 0x000fc80000011603 */
[----:B------:R-:W-:-:S05]  /*9660*/  LOP3.LUT R3, R0, 0x80, R3, 0xf8, !PT ;  /* 0x0000008000037812 */ /* 0x000fca00078ef803 */
[----:B------:R-:W-:Y:S01]  /*9670*/  STG.E.U8 desc[UR36][R4.64], R3 ;  /* 0x0000000304007986 */ /* 0x000fe2000c101124 */
[----:B------:R-:W-:Y:S05]  /*9680*/  EXIT ;  /* 0x000000000000794d */ /* 0x000fea0003800000 */
.L_x_11899:
        /* <DEDUP_REMOVED lines=12> */
        .weak           $__internal_19_$__cuda_sm20_dblrcp_rn_slowpath_v3
        .type           $__internal_19_$__cuda_sm20_dblrcp_rn_slowpath_v3,@function
        .size           $__internal_19_$__cuda_sm20_dblrcp_rn_slowpath_v3,(.L_x_19052 - $__internal_19_$__cuda_sm20_dblrcp_rn_slowpath_v3)
$__internal_19_$__cuda_sm20_dblrcp_rn_slowpath_v3:
        /* <DEDUP_REMOVED lines=56> */
.L_x_11911:
        /* <DEDUP_REMOVED lines=33> */
.L_x_11909:
[----:B------:R-:W-:Y:S01]  /*9ce0*/  LOP3.LUT R7, R3, 0x80000, RZ, 0xfc, !PT ;  /* 0x0008000003077812 */ /* 0x000fe200078efcff */
[----:B------:R-:W-:-:S07]  /*9cf0*/  IMAD.MOV.U32 R6, RZ, RZ, R2 ;  /* 0x000000ffff067224 */ /* 0x000fce00078e0002 */
.L_x_11910:
[----:B------:R-:W-:Y:S05]  /*9d00*/  BSYNC.RECONVERGENT B1 ;  /* 0x0000000000017941 */ /* 0x000fea0003800200 */
.L_x_11908:
[----:B------:R-:W-:Y:S02]  /*9d10*/  IMAD.MOV.U32 R2, RZ, RZ, R0 ;  /* 0x000000ffff027224 */ /* 0x000fe400078e0000 */
[----:B------:R-:W-:-:S04]  /*9d20*/  IMAD.MOV.U32 R3, RZ, RZ, 0x0 ;  /* 0x00000000ff037424 */ /* 0x000fc800078e00ff */
[----:B------:R-:W-:Y:S05]  /*9d30*/  RET.REL.NODEC R2 `(_ZN2at6native27unrolled_elementwise_kernelIZZZNS0_22reciprocal_kernel_cudaERNS_18TensorIteratorBaseEENKUlvE_clEvENKUlvE_clEvEUldE_St5arrayIPcLm2EELi4E23TrivialOffsetCalculatorILi1EjESB_NS0_6memory12LoadWithCastILi1EEENSC_13StoreWithCastILi1EEEEEviT_T0_T2_T3_T4_T5_) ;  /* 0xffffff6002b07950 */ /* 0x000fea0003c3ffff */
.L_x_11912:
        /* <DEDUP_REMOVED lines=12> */
.L_x_19052:


//--------------------- .text._ZN2at6native18elementwise_kernelILi128ELi2EZNS0_22gpu_kernel_impl_nocastIZZZNS0_22reciprocal_kernel_cudaERNS_18TensorIteratorBaseEENKUlvE_clEvENKUlvE_clEvEUldE_EEvS4_RKT_EUliE_EEviT1_ --------------------------
	.section	.text._ZN2at6native18elementwise_kernelILi128ELi2EZNS0_22gpu_kernel_impl_nocastIZZZNS0_22reciprocal_kernel_cudaERNS_18TensorIteratorBaseEENKUlvE_clEvENKUlvE_clEvEUldE_EEvS4_RKT_EUliE_EEviT1_,"ax",@progbits
	.align	128
        .global         _ZN2at6native18elementwise_kernelILi128ELi2EZNS0_22gpu_kernel_impl_nocastIZZZNS0_22reciprocal_kernel_cudaERNS_18TensorIteratorBaseEENKUlvE_clEvENKUlvE_clEvEUldE_EEvS4_RKT_EUliE_EEviT1_
        .type           _ZN2at6native18elementwise_kernelILi128ELi2EZNS0_22gpu_kernel_impl_nocastIZZZNS0_22reciprocal_kernel_cudaERNS_18TensorIteratorBaseEENKUlvE_clEvENKUlvE_clEvEUldE_EEvS4_RKT_EUliE_EEviT1_,@function
        .size           _ZN2at6native18elementwise_kernelILi128ELi2EZNS0_22gpu_kernel_impl_nocastIZZZNS0_22reciprocal_kernel_cudaERNS_18TensorIteratorBaseEENKUlvE_clEvENKUlvE_clEvEUldE_EEvS4_RKT_EUliE_EEviT1_,(.L_x_19053 - _ZN2at6native18elementwise_kernelILi128ELi2EZNS0_22gpu_kernel_impl_nocastIZZZNS0_22reciprocal_kernel_cudaERNS_18TensorIteratorBaseEENKUlvE_clEvENKUlvE_clEvEUldE_EEvS4_RKT_EUliE_EEviT1_)
        .other          _ZN2at6native18elementwise_kernelILi128ELi2EZNS0_22gpu_kernel_impl_nocastIZZZNS0_22reciprocal_kernel_cudaERNS_18TensorIteratorBaseEENKUlvE_clEvENKUlvE_clEvEUldE_EEvS4_RKT_EUliE_EEviT1_,@"STO_CUDA_ENTRY STV_DEFAULT"
_ZN2at6native18elementwise_kernelILi128ELi2EZNS0_22gpu_kernel_impl_nocastIZZZNS0_22reciprocal_kernel_cudaERNS_18TensorIteratorBaseEENKUlvE_clEvENKUlvE_clEvEUldE_EEvS4_RKT_EUliE_EEviT1_:
.text._ZN2at6native18elementwise_kernelILi128ELi2EZNS0_22gpu_kernel_impl_nocastIZZZNS0_22reciprocal_kernel_cudaERNS_18TensorIteratorBaseEENKUlvE_clEvENKUlvE_clEvEUldE_EEvS4_RKT_EUliE_EEviT1_:
        /* <DEDUP_REMOVED lines=14> */
[----:B0-----:R-:W2:Y:S02]  /*00e0*/  LDG.E.64 R4, desc[UR6][R4.64] ;  /* 0x0000000604047981 */ /* 0x001ea4000c1e1b00 */
[----:B--2---:R-:W0:Y:S01]  /*00f0*/  MUFU.RCP64H R7, R5 ;  /* 0x0000000500077308 */ /* 0x004e220000001800 */
[----:B------:R-:W-:-:S04]  /*0100*/  IADD3 R6, PT, PT, R5, 0x300402, RZ ;  /* 0x0030040205067810 */ /* 0x000fc80007ffe0ff */
[----:B------:R-:W-:Y:S02]  /*0110*/  FSETP.GEU.AND P0, PT, |R6|, 5.8789094863358348022e-39, PT ;  /* 0x004004020600780b */ /* 0x000fe40003f0e200 */
        /* <DEDUP_REMOVED lines=23> */
[----:B------:R-:W-:Y:S02]  /*0290*/  MOV R10, R4 ;  /* 0x00000004000a7202 */ /* 0x000fe40000000f00 */
[----:B------:R-:W-:Y:S01]  /*02a0*/  MOV R11, R5 ;  /* 0x00000005000b7202 */ /* 0x000fe20000000f00 */
[----:B------:R-:W-:Y:S01]  /*02b0*/  VIADD R12, R0, 0xfff00000 ;  /* 0xfff00000000c7836 */ /* 0x000fe20000000000 */
[----:B------:R-:W-:-:S07]  /*02c0*/  MOV R8, 0x2e0 ;  /* 0x000002e000087802 */ /* 0x000fce0000000f00 */
[----:B------:R-:W-:Y:S05]  /*02d0*/  CALL.REL.NOINC `($__internal_20_$__cuda_sm20_dblrcp_rn_slowpath_v3) ;  /* 0x0000002c00787944 */ /* 0x000fea0003c00000 */
[----:B------:R-:W-:Y:S02]  /*02e0*/  MOV R8, R6 ;  /* 0x0000000600087202 */ /* 0x000fe40000000f00 */
[----:B------:R-:W-:-:S07]  /*02f0*/  MOV R9, R7 ;  /* 0x0000000700097202 */ /* 0x000fce0000000f00 */
.L_x_11916:
[----:B------:R-:W0:Y:S01]  /*0300*/  LDC.64 R4, c[0x0][0x580] ;  /* 0x00016000ff047b82 */ /* 0x000e220000000a00 */
[----:B------:R-:W-:Y:S01]  /*0310*/  IADD3 R3, PT, PT, R3, 0x80, RZ ;  /* 0x0000008003037810 */ /* 0x000fe20007ffe0ff */
[----:B0-----:R0:W-:Y:S06]  /*0320*/  STG.E.64 desc[UR6][R4.64], R8 ;  /* 0x0000000804007986 */ /* 0x0011ec000c101b06 */
.L_x_11915:
[----:B------:R-:W-:Y:S05]  /*0330*/  BSYNC.RECONVERGENT B0 ;  /* 0x0000000000007941 */ /* 0x000fea0003800200 */
.L_x_11914:
[----:B------:R-:W1:Y:S02]  /*0340*/  LDCU UR4, c[0x0][0x380] ;  /* 0x00007000ff0477ac */ /* 0x000e640008000800 */
[----:B-1----:R-:W-:-:S13]  /*0350*/  ISETP.GE.AND P0, PT, R3, UR4, PT ;  /* 0x0000000403007c0c */ /* 0x002fda000bf06270 */
[----:B------:R-:W-:Y:S05]  /*0360*/  @P0 EXIT ;  /* 0x000000000000094d */ /* 0x000fea0003800000 */
[----:B------:R-:W1:Y:S02]  /*0370*/  LDC.64 R2, c[0x0][0x588] ;  /* 0x00016200ff027b82 */ /* 0x000e640000000a00 */
[----:B-1----:R-:W0:Y:S02]  /*0380*/  LDG.E.64 R2, desc[UR6][R2.64] ;  /* 0x0000000602027981 */ /* 0x002e24000c1e1b00 */
[----:B0-----:R-:W0:Y:S01]  /*0390*/  MUFU.RCP64H R5, R3 ;  /* 0x0000000300057308 */ /* 0x001e220000001800 */
[----:B------:R-:W-:-:S05]  /*03a0*/  VIADD R4, R3, 0x300402 ;  /* 0x0030040203047836 */ /* 0x000fca0000000000 */
[----:B------:R-:W-:Y:S01]  /*03b0*/  FSETP.GEU.AND P0, PT, |R4|, 5.8789094863358348022e-39, PT ;  /* 0x004004020400780b */ /* 0x000fe20003f0e200 */
        /* <DEDUP_REMOVED lines=24> */
[----:B------:R-:W-:Y:S02]  /*0540*/  MOV R11, R3 ;  /* 0x00000003000b7202 */ /* 0x000fe40000000f00 */
[----:B------:R-:W-:Y:S02]  /*0550*/  IADD3 R12, PT, PT, R0, -0x100000, RZ ;  /* 0xfff00000000c7810 */ /* 0x000fe40007ffe0ff */
[----:B------:R-:W-:-:S07]  /*0560*/  MOV R8, 0x580 ;  /* 0x0000058000087802 */ /* 0x000fce0000000f00 */
[----:B------:R-:W-:Y:S05]  /*0570*/  CALL.REL.NOINC `($__internal_20_$__cuda_sm20_dblrcp_rn_slowpath_v3) ;  /* 0x0000002800d07944 */ /* 0x000fea0003c00000 */
.L_x_11917:
[----:B------:R-:W0:Y:S02]  /*0580*/  LDC.64 R2, c[0x0][0x580] ;  /* 0x00016000ff027b82 */ /* 0x000e240000000a00 */
[----:B0-----:R-:W-:Y:S01]  /*0590*/  STG.E.64 desc[UR6][R2.64], R6 ;  /* 0x0000000602007986 */ /* 0x001fe2000c101b06 */
[----:B------:R-:W-:Y:S05]  /*05a0*/  EXIT ;  /* 0x000000000000794d */ /* 0x000fea0003800000 */
.L_x_11913:
        /* <DEDUP_REMOVED lines=8> */
[----:B------:R-:W-:Y:S02]  /*0630*/  MOV R4, RZ ;  /* 0x000000ff00047202 */ /* 0x000fe40000000f00 */
[----:B------:R-:W-:Y:S01]  /*0640*/  MOV R5, R3 ;  /* 0x0000000300057202 */ /* 0x000fe20000000f00 */
[----:B------:R-:W1:Y:S01]  /*0650*/  LDCU UR8, c[0x0][0x38c] ;  /* 0x00007180ff0877ac */ /* 0x000e620008000800 */
[----:B------:R-:W-:Y:S01]  /*0660*/  ISETP.NE.AND P0, PT, R2, RZ, PT ;  /* 0x000000ff0200720c */ /* 0x000fe20003f05270 */
        /* <DEDUP_REMOVED lines=293> */
.L_x_11920:
[----:B------:R-:W0:Y:S02]  /*18c0*/  LDCU.128 UR8, c[0x0][0x580] ;  /* 0x0000b000ff0877ac */ /* 0x000e240008000c00 */
[----:B0-----:R-:W-:-:S04]  /*18d0*/  IADD3 R12, P0, PT, R4, UR10, RZ ;  /* 0x0000000a040c7c10 */ /* 0x001fc8000ff1e0ff */
[----:B------:R-:W-:-:S06]  /*18e0*/  IADD3.X R13, PT, PT, RZ, UR11, RZ, P0, !PT ;  /* 0x0000000bff0d7c10 */ /* 0x000fcc00087fe4ff */
[----:B------:R-:W2:Y:S01]  /*18f0*/  LDG.E.64 R12, desc[UR6][R12.64] ;  /* 0x000000060c0c7981 */ /* 0x000ea2000c1e1b00 */
[----:B------:R-:W-:Y:S01]  /*1900*/  IADD3 R4, P1, PT, R5, UR8, RZ ;  /* 0x0000000805047c10 */ /* 0x000fe2000ff3e0ff */
[----:B------:R-:W-:Y:S03]  /*1910*/  BSSY.RECONVERGENT B1, `(.L_x_11921) ;  /* 0x0000023000017945 */ /* 0x000fe60003800200 */
[----:B------:R-:W-:Y:S01]  /*1920*/  IADD3.X R5, PT, PT, RZ, UR9, RZ, P1, !PT ;  /* 0x00000009ff057c10 */ /* 0x000fe20008ffe4ff */
        /* <DEDUP_REMOVED lines=30> */
[----:B------:R-:W-:Y:S05]  /*1b10*/  CALL.REL.NOINC `($__internal_20_$__cuda_sm20_dblrcp_rn_slowpath_v3) ;  /* 0x0000001400687944 */ /* 0x000fea0003c00000 */
[----:B------:R-:W-:Y:S01]  /*1b20*/  MOV R8, R6 ;  /* 0x0000000600087202 */ /* 0x000fe20000000f00 */
[----:B------:R-:W-:-:S07]  /*1b30*/  IMAD.MOV.U32 R9, RZ, RZ, R7 ;  /* 0x000000ffff097224 */ /* 0x000fce00078e0007 */
.L_x_11922:
[----:B------:R-:W-:Y:S05]  /*1b40*/  BSYNC.RECONVERGENT B1 ;  /* 0x0000000000017941 */ /* 0x000fea0003800200 */
.L_x_11921:
[----:B------:R0:W-:Y:S01]  /*1b50*/  STG.E.64 desc[UR6][R4.64], R8 ;  /* 0x0000000804007986 */ /* 0x0001e2000c101b06 */
[----:B------:R-:W-:-:S07]  /*1b60*/  IADD3 R3, PT, PT, R3, 0x80, RZ ;  /* 0x0000008003037810 */ /* 0x000fce0007ffe0ff */
.L_x_11919:
[----:B------:R-:W-:Y:S05]  /*1b70*/  BSYNC.RECONVERGENT B0 ;  /* 0x0000000000007941 */ /* 0x000fea0003800200 */
.L_x_11918:
        /* <DEDUP_REMOVED lines=301> */
.L_x_11923:
[----:B------:R-:W0:Y:S02]  /*2e50*/  LDCU.128 UR8, c[0x0][0x580] ;  /* 0x0000b000ff0877ac */ /* 0x000e240008000c00 */
[----:B0-----:R-:W-:-:S05]  /*2e60*/  IADD3 R10, P0, PT, R2, UR10, RZ ;  /* 0x0000000a020a7c10 */ /* 0x001fca000ff1e0ff */
[----:B------:R-:W-:-:S06]  /*2e70*/  IMAD.X R11, RZ, RZ, UR11, P0 ;  /* 0x0000000bff0b7e24 */ /* 0x000fcc00080e06ff */
        /* <DEDUP_REMOVED lines=32> */
[----:B------:R-:W-:Y:S05]  /*3080*/  CALL.REL.NOINC `($__internal_20_$__cuda_sm20_dblrcp_rn_slowpath_v3) ;  /* 0x00000000000c7944 */ /* 0x000fea0003c00000 */
.L_x_11925:
[----:B------:R-:W-:Y:S05]  /*3090*/  BSYNC.RECONVERGENT B0 ;  /* 0x0000000000007941 */ /* 0x000fea0003800200 */
.L_x_11924:
[----:B------:R-:W-:Y:S01]  /*30a0*/  STG.E.64 desc[UR6][R2.64], R6 ;  /* 0x0000000602007986 */ /* 0x000fe2000c101b06 */
[----:B------:R-:W-:Y:S05]  /*30b0*/  EXIT ;  /* 0x000000000000794d */ /* 0x000fea0003800000 */
        .weak           $__internal_20_$__cuda_sm20_dblrcp_rn_slowpath_v3
        .type           $__internal_20_$__cuda_sm20_dblrcp_rn_slowpath_v3,@function
        .size           $__internal_20_$__cuda_sm20_dblrcp_rn_slowpath_v3,(.L_x_19053 - $__internal_20_$__cuda_sm20_dblrcp_rn_slowpath_v3)
$__internal_20_$__cuda_sm20_dblrcp_rn_slowpath_v3:
[----:B------:R-:W-:Y:S01]  /*30c0*/  MOV R6, R10 ;  /* 0x0000000a00067202 */ /* 0x000fe20000000f00 */
[----:B------:R-:W-:Y:S01]  /*30d0*/  IMAD.MOV.U32 R7, RZ, RZ, R11 ;  /* 0x000000ffff077224 */ /* 0x000fe200078e000b */
[----:B------:R-:W-:Y:S05]  /*30e0*/  BSSY.RECONVERGENT B2, `(.L_x_11926) ;  /* 0x000005c000027945 */ /* 0x000fea0003800200 */
[----:B------:R-:W0:Y:S02]  /*30f0*/  DSETP.GTU.AND P0, PT, |R6|, +INF , PT ;  /* 0x7ff000000600742a */ /* 0x000e240003f0c200 */
[----:B0-----:R-:W-:Y:S05]  /*3100*/  @P0 BRA `(.L_x_11927) ;  /* 0x00000004005c0947 */ /* 0x001fea0003800000 */
[----:B------:R-:W-:-:S04]  /*3110*/  LOP3.LUT R13, R11, 0x7fffffff, RZ, 0xc0, !PT ;  /* 0x7fffffff0b0d7812 */ /* 0x000fc800078ec0ff */
[----:B------:R-:W-:-:S04]  /*3120*/  IADD3 R9, PT, PT, R13, -0x1, RZ ;  /* 0xffffffff0d097810 */ /* 0x000fc80007ffe0ff */
[----:B------:R-:W-:-:S13]  /*3130*/  ISETP.GE.U32.AND P0, PT, R9, 0x7fefffff, PT ;  /* 0x7fefffff0900780c */ /* 0x000fda0003f06070 */
[----:B------:R-:W-:Y:S02]  /*3140*/  @P0 LOP3.LUT R11, R7, 0x7ff00000, RZ, 0x3c, !PT ;  /* 0x7ff00000070b0812 */ /* 0x000fe400078e3cff */
[----:B------:R-:W-:Y:S01]  /*3150*/  @P0 MOV R10, RZ ;  /* 0x000000ff000a0202 */ /* 0x000fe20000000f00 */
[----:B------:R-:W-:Y:S06]  /*3160*/  @P0 BRA `(.L_x_11928) ;  /* 0x00000004004c0947 */ /* 0x000fec0003800000 */
[----:B------:R-:W-:-:S13]  /*3170*/  ISETP.GE.U32.AND P0, PT, R13, 0x1000001, PT ;  /* 0x010000010d00780c */ /* 0x000fda0003f06070 */
[----:B------:R-:W-:Y:S05]  /*3180*/  @!P0 BRA `(.L_x_11929) ;  /* 0x0000000000b48947 */ /* 0x000fea0003800000 */
[----:B------:R-:W-:Y:S02]  /*3190*/  IADD3 R11, PT, PT, R7, -0x3fe00000, RZ ;  /* 0xc0200000070b7810 */ /* 0x000fe40007ffe0ff */
[----:B------:R-:W-:Y:S02]  /*31a0*/  MOV R10, R6 ;  /* 0x00000006000a7202 */ /* 0x000fe40000000f00 */
        /* <DEDUP_REMOVED lines=43> */
.L_x_11929:
        /* <DEDUP_REMOVED lines=34> */
.L_x_11927:
[----:B------:R-:W-:Y:S02]  /*3680*/  LOP3.LUT R11, R7, 0x80000, RZ, 0xfc, !PT ;  /* 0x00080000070b7812 */ /* 0x000fe400078efcff */
[----:B------:R-:W-:-:S07]  /*3690*/  MOV R10, R6 ;  /* 0x00000006000a7202 */ /* 0x000fce0000000f00 */
.L_x_11928:
[----:B------:R-:W-:Y:S05]  /*36a0*/  BSYNC.RECONVERGENT B2 ;  /* 0x0000000000027941 */ /* 0x000fea0003800200 */
.L_x_11926:
[----:B------:R-:W-:Y:S01]  /*36b0*/  HFMA2 R9, -RZ, RZ, 0, 0 ;  /* 0x00000000ff097431 */ /* 0x000fe200000001ff */
[----:B------:R-:W-:Y:S02]  /*36c0*/  MOV R6, R10 ;  /* 0x0000000a00067202 */ /* 0x000fe40000000f00 */
[----:B------:R-:W-:Y:S01]  /*36d0*/  MOV R7, R11 ;  /* 0x0000000b00077202 */ /* 0x000fe20000000f00 */
[----:B------:R-:W-:Y:S06]  /*36e0*/  RET.REL.NODEC R8 `(_ZN2at6native18elementwise_kernelILi128ELi2EZNS0_22gpu_kernel_impl_nocastIZZZNS0_22reciprocal_kernel_cudaERNS_18TensorIteratorBaseEENKUlvE_clEvENKUlvE_clEvEUldE_EEvS4_RKT_EUliE_EEviT1_) ;  /* 0xffffffc808447950 */ /* 0x000fec0003c3ffff */
.L_x_11930:
        /* <DEDUP_REMOVED lines=9> */
.L_x_19053:


//--------------------- .text._ZN2at6native27unrolled_elementwise_kernelIZZZNS0_22reciprocal_kernel_cudaERNS_18TensorIteratorBaseEENKUlvE_clEvENKUlvE_clEvEUldE_St5arrayIPcLm2EELi4E23TrivialOffsetCalculatorILi1EjESB_NS0_6memory15LoadWithoutCastENSC_16StoreWithoutCastEEEviT_T0_T2_T3_T4_T5_ --------------------------
	.section	.text._ZN2at6native27unrolled_elementwise_kernelIZZZNS0_22reciprocal_kernel_cudaERNS_18TensorIteratorBaseEENKUlvE_clEvENKUlvE_clEvEUldE_St5arrayIPcLm2EELi4E23TrivialOffsetCalculatorILi1EjESB_NS0_6memory15LoadWithoutCastENSC_16StoreWithoutCastEEEviT_T0_T2_T3_T4_T5_,"ax",@progbits
	.align	128
        .global         _ZN2at6native27unrolled_elementwise_kernelIZZZNS0_22reciprocal_kernel_cudaERNS_18TensorIteratorBaseEENKUlvE_clEvENKUlvE_clEvEUldE_St5arrayIPcLm2EELi4E23TrivialOffsetCalculatorILi1EjESB_NS0_6memory15LoadWithoutCastENSC_16StoreWithoutCastEEEviT_T0_T2_T3_T4_T5_
        .type           _ZN2at6native27unrolled_elementwise_kernelIZZZNS0_22reciprocal_kernel_cudaERNS_18TensorIteratorBaseEENKUlvE_clEvENKUlvE_clEvEUldE_St5arrayIPcLm2EELi4E23TrivialOffsetCalculatorILi1EjESB_NS0_6memory15LoadWithoutCastENSC_16StoreWithoutCastEEEviT_T0_T2_T3_T4_T5_,@function
        .size           _ZN2at6native27unrolled_elementwise_kernelIZZZNS0_22reciprocal_kernel_cudaERNS_18TensorIteratorBaseEENKUlvE_clEvENKUlvE_clEvEUldE_St5arrayIPcLm2EELi4E23TrivialOffsetCalculatorILi1EjESB_NS0_6memory15LoadWithoutCastENSC_16StoreWithoutCastEEEviT_T0_T2_T3_T4_T5_,(.L_x_19054 - _ZN2at6native27unrolled_elementwise_kernelIZZZNS0_22reciprocal_kernel_cudaERNS_18TensorIteratorBaseEENKUlvE_clEvENKUlvE_clEvEUldE_St5arrayIPcLm2EELi4E23TrivialOffsetCalculatorILi1EjESB_NS0_6memory15LoadWithoutCastENSC_16StoreWithoutCastEEEviT_T0_T2_T3_T4_T5_)
        .other          _ZN2at6native27unrolled_elementwise_kernelIZZZNS0_22reciprocal_kernel_cudaERNS_18TensorIteratorBaseEENKUlvE_clEvENKUlvE_clEvEUldE_St5arrayIPcLm2EELi4E23TrivialOffsetCalculatorILi1EjESB_NS0_6memory15LoadWithoutCastENSC_16StoreWithoutCastEEEviT_T0_T2_T3_T4_T5_,@"STO_CUDA_ENTRY STV_DEFAULT"
_ZN2at6native27unrolled_elementwise_kernelIZZZNS0_22reciprocal_kernel_cudaERNS_18TensorIteratorBaseEENKUlvE_clEvENKUlvE_clEvEUldE_St5arrayIPcLm2EELi4E23TrivialOffsetCalculatorILi1EjESB_NS0_6memory15LoadWithoutCastENSC_16StoreWithoutCastEEEviT_T0_T2_T3_T4_T5_:
.text._ZN2at6native27unrolled_elementwise_kernelIZZZNS0_22reciprocal_kernel_cudaERNS_18TensorIteratorBaseEENKUlvE_clEvENKUlvE_clEvEUldE_St5arrayIPcLm2EELi4E23TrivialOffsetCalculatorILi1EjESB_NS0_6memory15LoadWithoutCastENSC_16StoreWithoutCastEEEviT_T0_T2_T3_T4_T5_:
[----:B------:R-:W-:Y:S01]  /*0000*/  LDC R1, c[0x0][0x37c] ;  /* 0x0000df00ff017b82 */ /* 0x000fe20000000800 */
[----:B------:R-:W0:Y:S07]  /*0010*/  S2R R0, SR_CTAID.X ;  /* 0x0000000000007919 */ /* 0x000e2e0000002500 */
[----:B------:R-:W0:Y:S01]  /*0020*/  LDC R3, c[0x0][0x380] ;  /* 0x0000e000ff037b82 */ /* 0x000e220000000800 */
[----:B------:R-:W1:Y:S01]  /*0030*/  LDCU.64 UR4, c[0x0][0x358] ;  /* 0x00006b00ff0477ac */ /* 0x000e620008000a00 */
[----:B------:R-:W-:Y:S01]  /*0040*/  CS2R R8, SRZ ;  /* 0x0000000000087805 */ /* 0x000fe2000001ff00 */
        /* <DEDUP_REMOVED lines=12> */
[----:B0-----:R-:W-:-:S05]  /*0110*/  @!P0 IMAD.WIDE.U32 R10, R3, 0x8, R10 ;  /* 0x00000008030a8825 */ /* 0x001fca00078e000a */
[----:B-1----:R-:W3:Y:S07]  /*0120*/  @!P0 LDG.E.64 R8, desc[UR4][R10.64] ;  /* 0x000000040a088981 */ /* 0x002eee000c1e1b00 */
[----:B------:R-:W-:Y:S01]  /*0130*/  @!P3 IMAD R23, R0, 0x200, R5 ;  /* 0x000002000017b824 */ /* 0x000fe200078e0205 */
[----:B------:R-:W0:Y:S01]  /*0140*/  @!P3 LDC.64 R2, c[0x0][0x390] ;  /* 0x0000e400ff02bb82 */ /* 0x000e220000000a00 */
[----:B------:R-:W-:-:S05]  /*0150*/  @!P3 VIADD R5, R5, 0x80 ;  /* 0x000000800505b836 */ /* 0x000fca0000000000 */
[----:B------:R-:W-:-:S13]  /*0160*/  ISETP.GE.AND P2, PT, R5, R12, PT ;  /* 0x0000000c0500720c */ /* 0x000fda0003f46270 */
[----:B------:R-:W1:Y:S01]  /*0170*/  @!P2 LDC.64 R16, c[0x0][0x390] ;  /* 0x0000e400ff10ab82 */ /* 0x000e620000000a00 */
[----:B------:R-:W-:Y:S01]  /*0180*/  @!P2 LEA R5, R0, R5, 0x9 ;  /* 0x000000050005a211 */ /* 0x000fe200078e48ff */
[----:B0-----:R-:W-:Y:S01]  /*0190*/  @!P3 IMAD.WIDE.U32 R22, R23, 0x8, R2 ;  /* 0x000000081716b825 */ /* 0x001fe200078e0002 */
[----:B------:R-:W-:-:S03]  /*01a0*/  CS2R R2, SRZ ;  /* 0x0000000000027805 */ /* 0x000fc6000001ff00 */
[----:B-1----:R-:W-:Y:S01]  /*01b0*/  @!P2 IMAD.WIDE.U32 R16, R5, 0x8, R16 ;  /* 0x000000080510a825 */ /* 0x002fe200078e0010 */
[----:B------:R-:W-:-:S04]  /*01c0*/  CS2R R4, SRZ ;  /* 0x0000000000047805 */ /* 0x000fc8000001ff00 */
[----:B------:R0:W5:Y:S04]  /*01d0*/  @!P2 LDG.E.64 R2, desc[UR4][R16.64] ;  /* 0x000000041002a981 */ /* 0x000168000c1e1b00 */
[----:B------:R0:W5:Y:S01]  /*01e0*/  @!P3 LDG.E.64 R4, desc[UR4][R22.64] ;  /* 0x000000041604b981 */ /* 0x000162000c1e1b00 */
[----:B--2---:R-:W-:Y:S01]  /*01f0*/  @!P1 IMAD.WIDE.U32 R14, R7, 0x8, R14 ;  /* 0x00000008070e9825 */ /* 0x004fe200078e000e */
[----:B------:R-:W-:-:S06]  /*0200*/  CS2R R6, SRZ ;  /* 0x0000000000067805 */ /* 0x000fcc000001ff00 */
[----:B------:R0:W5:Y:S01]  /*0210*/  @!P1 LDG.E.64 R6, desc[UR4][R14.64] ;  /* 0x000000040e069981 */ /* 0x000162000c1e1b00 */
[----:B------:R-:W-:Y:S01]  /*0220*/  BSSY.RECONVERGENT B0, `(.L_x_11931) ;  /* 0x0000021000007945 */ /* 0x000fe20003800200 */
[----:B------:R-:W-:Y:S01]  /*0230*/  ISETP.GE.AND P0, PT, R13, R12, PT ;  /* 0x0000000c0d00720c */ /* 0x000fe20003f06270 */
[----:B---3--:R-:W1:Y:S01]  /*0240*/  MUFU.RCP64H R11, R9 ;  /* 0x00000009000b7308 */ /* 0x008e620000001800 */
[----:B------:R-:W-:-:S05]  /*0250*/  VIADD R10, R9, 0x300402 ;  /* 0x00300402090a7836 */ /* 0x000fca0000000000 */
[----:B------:R-:W-:Y:S01]  /*0260*/  FSETP.GEU.AND P1, PT, |R10|, 5.8789094863358348022e-39, PT ;  /* 0x004004020a00780b */ /* 0x000fe20003f2e200 */
        /* <DEDUP_REMOVED lines=20> */
[----:B-1----:R0:W1:Y:S02]  /*03b0*/  DFMA R18, R18, R20, R18 ;  /* 0x000000141212722b */ /* 0x0020640000000012 */
[----:B01----:R-:W-:Y:S05]  /*03c0*/  @P1 BRA `(.L_x_11932) ;  /* 0x0000000000181947 */ /* 0x003fea0003800000 */
[----:B------:R-:W-:Y:S02]  /*03d0*/  LOP3.LUT R18, R9, 0x7fffffff, RZ, 0xc0, !PT ;  /* 0x7fffffff09127812 */ /* 0x000fe400078ec0ff */
[----:B------:R-:W-:-:S03]  /*03e0*/  MOV R14, 0x410 ;  /* 0x00000410000e7802 */ /* 0x000fc60000000f00 */
[----:B------:R-:W-:-:S07]  /*03f0*/  VIADD R18, R18, 0xfff00000 ;  /* 0xfff0000012127836 */ /* 0x000fce0000000000 */
[----:B-----5:R-:W-:Y:S05]  /*0400*/  CALL.REL.NOINC `($__internal_21_$__cuda_sm20_dblrcp_rn_slowpath_v3) ;  /* 0x0000000800107944 */ /* 0x020fea0003c00000 */
[----:B------:R-:W-:Y:S01]  /*0410*/  MOV R18, R8 ;  /* 0x0000000800127202 */ /* 0x000fe20000000f00 */
[----:B------:R-:W-:-:S07]  /*0420*/  IMAD.MOV.U32 R19, RZ, RZ, R9 ;  /* 0x000000ffff137224 */ /* 0x000fce00078e0009 */
.L_x_11932:
[----:B------:R-:W-:Y:S05]  /*0430*/  BSYNC.RECONVERGENT B0 ;  /* 0x0000000000007941 */ /* 0x000fea0003800200 */
.L_x_11931:
[----:B------:R-:W0:Y:S01]  /*0440*/  @!P0 LDC.64 R8, c[0x0][0x388] ;  /* 0x0000e200ff088b82 */ /* 0x000e220000000a00 */
[----:B------:R-:W-:Y:S01]  /*0450*/  @!P0 IMAD R11, R0, 0x200, R13 ;  /* 0x00000200000b8824 */ /* 0x000fe200078e020d */
[----:B------:R-:W-:Y:S01]  /*0460*/  IADD3 R10, PT, PT, R13, 0x80, RZ ;  /* 0x000000800d0a7810 */ /* 0x000fe20007ffe0ff */
[----:B------:R-:W-:Y:S04]  /*0470*/  BSSY.RECONVERGENT B0, `(.L_x_11933) ;  /* 0x0000054000007945 */ /* 0x000fe80003800200 */
[----:B------:R-:W-:Y:S02]  /*0480*/  @!P0 IMAD.MOV.U32 R13, RZ, RZ, R10 ;  /* 0x000000ffff0d8224 */ /* 0x000fe400078e000a */
[----:B0-----:R-:W-:-:S05]  /*0490*/  @!P0 IMAD.WIDE.U32 R8, R11, 0x8, R8 ;  /* 0x000000080b088825 */ /* 0x001fca00078e0008 */
[----:B------:R0:W-:Y:S01]  /*04a0*/  @!P0 STG.E.64 desc[UR4][R8.64], R18 ;  /* 0x0000001208008986 */ /* 0x0001e2000c101b04 */
[----:B------:R-:W-:-:S13]  /*04b0*/  ISETP.GE.AND P0, PT, R13, R12, PT ;  /* 0x0000000c0d00720c */ /* 0x000fda0003f06270 */
[----:B0-----:R-:W-:Y:S05]  /*04c0*/  @P0 BRA `(.L_x_11934) ;  /* 0x0000000400380947 */ /* 0x001fea0003800000 */
[----:B-----5:R-:W0:Y:S01]  /*04d0*/  MUFU.RCP64H R9, R7 ;  /* 0x0000000700097308 */ /* 0x020e220000001800 */
        /* <DEDUP_REMOVED lines=14> */
[----:B0-----:R-:W0:Y:S01]  /*05c0*/  LDC.64 R10, c[0x0][0x388] ;  /* 0x0000e200ff0a7b82 */ /* 0x001e220000000a00 */
[----:B------:R-:W-:-:S05]  /*05d0*/  LEA R9, R0, R13, 0x9 ;  /* 0x0000000d00097211 */ /* 0x000fca00078e48ff */
[----:B0-----:R-:W-:-:S15]  /*05e0*/  IMAD.WIDE.U32 R10, R9, 0x8, R10 ;  /* 0x00000008090a7825 */ /* 0x001fde00078e000a */
[----:B------:R-:W-:-:S15]  /*05f0*/  NOP ;  /* 0x0000000000007918 */ /* 0x000fde0000000000 */
[----:B------:R-:W-:-:S15]  /*0600*/  NOP ;  /* 0x0000000000007918 */ /* 0x000fde0000000000 */
[----:B------:R-:W-:-:S11]  /*0610*/  NOP ;  /* 0x0000000000007918 */ /* 0x000fd60000000000 */
[----:B-1----:R-:W0:-:S15]  /*0620*/  DFMA R16, R14, -R6, 1 ;  /* 0x3ff000000e10742b */ /* 0x002e1e0000000806 */
        /* <DEDUP_REMOVED lines=11> */
[----:B------:R-:W-:Y:S05]  /*06e0*/  CALL.REL.NOINC `($__internal_21_$__cuda_sm20_dblrcp_rn_slowpath_v3) ;  /* 0x0000000400587944 */ /* 0x000fea0003c00000 */
[----:B------:R-:W-:Y:S02]  /*06f0*/  IMAD.MOV.U32 R14, RZ, RZ, R8 ;  /* 0x000000ffff0e7224 */ /* 0x000fe400078e0008 */
[----:B------:R-:W-:-:S07]  /*0700*/  IMAD.MOV.U32 R15, RZ, RZ, R9 ;  /* 0x000000ffff0f7224 */ /* 0x000fce00078e0009 */
.L_x_11936:
[----:B------:R-:W-:Y:S05]  /*0710*/  BSYNC.RECONVERGENT B1 ;  /* 0x0000000000017941 */ /* 0x000fea0003800200 */
.L_x_11935:
[----:B------:R0:W-:Y:S01]  /*0720*/  STG.E.64 desc[UR4][R10.64], R14 ;  /* 0x0000000e0a007986 */ /* 0x0001e2000c101b04 */
[----:B------:R-:W-:-:S04]  /*0730*/  IADD3 R13, PT, PT, R13, 0x80, RZ ;  /* 0x000000800d0d7810 */ /* 0x000fc80007ffe0ff */
[----:B------:R-:W-:-:S13]  /*0740*/  ISETP.GE.AND P0, PT, R13, R12, PT ;  /* 0x0000000c0d00720c */ /* 0x000fda0003f06270 */
[----:B0-----:R-:W-:Y:S05]  /*0750*/  @P0 BRA `(.L_x_11934) ;  /* 0x0000000000940947 */ /* 0x001fea0003800000 */
[----:B------:R-:W0:Y:S01]  /*0760*/  MUFU.RCP64H R7, R5 ;  /* 0x0000000500077308 */ /* 0x000e220000001800 */
[----:B------:R-:W1:Y:S01]  /*0770*/  LDC.64 R14, c[0x0][0x388] ;  /* 0x0000e200ff0e7b82 */ /* 0x000e620000000a00 */
        /* <DEDUP_REMOVED lines=13> */
[----:B0-----:R0:W2:Y:S02]  /*0850*/  DFMA R8, R6, R8, R6 ;  /* 0x000000080608722b */ /* 0x0010a40000000006 */
[----:B0-----:R-:W-:-:S04]  /*0860*/  IMAD R7, R0, 0x200, R13 ;  /* 0x0000020000077824 */ /* 0x001fc800078e020d */
[----:B-1----:R-:W-:-:S15]  /*0870*/  IMAD.WIDE.U32 R6, R7, 0x8, R14 ;  /* 0x0000000807067825 */ /* 0x002fde00078e000e */
[----:B------:R-:W-:-:S15]  /*0880*/  NOP ;  /* 0x0000000000007918 */ /* 0x000fde0000000000 */
[----:B------:R-:W-:-:S15]  /*0890*/  NOP ;  /* 0x0000000000007918 */ /* 0x000fde0000000000 */
[----:B------:R-:W-:-:S13]  /*08a0*/  NOP ;  /* 0x0000000000007918 */ /* 0x000fda0000000000 */
[----:B--2---:R-:W0:-:S15]  /*08b0*/  DFMA R10, R8, -R4, 1 ;  /* 0x3ff00000080a742b */ /* 0x004e1e0000000804 */
        /* <DEDUP_REMOVED lines=11> */
[----:B------:R-:W-:Y:S05]  /*0970*/  CALL.REL.NOINC `($__internal_21_$__cuda_sm20_dblrcp_rn_slowpath_v3) ;  /* 0x0000000000b47944 */ /* 0x000fea0003c00000 */
.L_x_11938:
[----:B------:R-:W-:Y:S05]  /*0980*/  BSYNC.RECONVERGENT B1 ;  /* 0x0000000000017941 */ /* 0x000fea0003800200 */
.L_x_11937:
[----:B------:R0:W-:Y:S01]  /*0990*/  STG.E.64 desc[UR4][R6.64], R8 ;  /* 0x0000000806007986 */ /* 0x0001e2000c101b04 */
[----:B------:R-:W-:-:S07]  /*09a0*/  IADD3 R13, PT, PT, R13, 0x80, RZ ;  /* 0x000000800d0d7810 */ /* 0x000fce0007ffe0ff */
.L_x_11934:
[----:B------:R-:W-:Y:S05]  /*09b0*/  BSYNC.RECONVERGENT B0 ;  /* 0x0000000000007941 */ /* 0x000fea0003800200 */
.L_x_11933:
[----:B------:R-:W-:-:S13]  /*09c0*/  ISETP.GE.AND P0, PT, R13, R12, PT ;  /* 0x0000000c0d00720c */ /* 0x000fda0003f06270 */
[----:B------:R-:W-:Y:S05]  /*09d0*/  @P0 EXIT ;  /* 0x000000000000094d */ /* 0x000fea0003800000 */
[----:B-----5:R-:W0:Y:S01]  /*09e0*/  MUFU.RCP64H R5, R3 ;  /* 0x0000000300057308 */ /* 0x020e220000001800 */
        /* <DEDUP_REMOVED lines=33> */
[----:B------:R-:W-:Y:S01]  /*0c00*/  MOV R6, R8 ;  /* 0x0000000800067202 */ /* 0x000fe20000000f00 */
[----:B------:R-:W-:-:S07]  /*0c10*/  IMAD.MOV.U32 R7, RZ, RZ, R9 ;  /* 0x000000ffff077224 */ /* 0x000fce00078e0009 */
.L_x_11940:
[----:B------:R-:W-:Y:S05]  /*0c20*/  BSYNC.RECONVERGENT B0 ;  /* 0x0000000000007941 */ /* 0x000fea0003800200 */
.L_x_11939:
[----:B------:R-:W-:Y:S01]  /*0c30*/  STG.E.64 desc[UR4][R4.64], R6 ;  /* 0x0000000604007986 */ /* 0x000fe2000c101b04 */
[----:B------:R-:W-:Y:S05]  /*0c40*/  EXIT ;  /* 0x000000000000794d */ /* 0x000fea0003800000 */
        .weak           $__internal_21_$__cuda_sm20_dblrcp_rn_slowpath_v3
        .type           $__internal_21_$__cuda_sm20_dblrcp_rn_slowpath_v3,@function
        .size           $__internal_21_$__cuda_sm20_dblrcp_rn_slowpath_v3,(.L_x_19054 - $__internal_21_$__cuda_sm20_dblrcp_rn_slowpath_v3)
$__internal_21_$__cuda_sm20_dblrcp_rn_slowpath_v3:
        /* <DEDUP_REMOVED lines=56> */
.L_x_11944:
[----:B------:R-:W0:Y:S01]  /*0fd0*/  DMUL R8, R8, 8.11296384146066816958e+31 ;  /* 0x4690000008087828 */ /* 0x000e220000000000 */
[----:B------:R-:W-:Y:S01]  /*0fe0*/  MOV R16, R18 ;  /* 0x0000001200107202 */ /* 0x000fe20000000f00 */
        /* <DEDUP_REMOVED lines=32> */
.L_x_11942:
[----:B------:R-:W-:Y:S01]  /*11f0*/  LOP3.LUT R17, R9, 0x80000, RZ, 0xfc, !PT ;  /* 0x0008000009117812 */ /* 0x000fe200078efcff */
[----:B------:R-:W-:-:S07]  /*1200*/  IMAD.MOV.U32 R16, RZ, RZ, R8 ;  /* 0x000000ffff107224 */ /* 0x000fce00078e0008 */
.L_x_11943:
[----:B------:R-:W-:Y:S05]  /*1210*/  BSYNC.RECONVERGENT B2 ;  /* 0x0000000000027941 */ /* 0x000fea0003800200 */
.L_x_11941:
[----:B------:R-:W-:Y:S01]  /*1220*/  IMAD.MOV.U32 R15, RZ, RZ, 0x0 ;  /* 0x00000000ff0f7424 */ /* 0x000fe200078e00ff */
[----:B------:R-:W-:Y:S01]  /*1230*/  MOV R9, R17 ;  /* 0x0000001100097202 */ /* 0x000fe20000000f00 */
[----:B------:R-:W-:Y:S02]  /*1240*/  IMAD.MOV.U32 R8, RZ, RZ, R16 ;  /* 0x000000ffff087224 */ /* 0x000fe400078e0010 */
[----:B------:R-:W-:Y:S05]  /*1250*/  RET.REL.NODEC R14 `(_ZN2at6native27unrolled_elementwise_kernelIZZZNS0_22reciprocal_kernel_cudaERNS_18TensorIteratorBaseEENKUlvE_clEvENKUlvE_clEvEUldE_St5arrayIPcLm2EELi4E23TrivialOffsetCalculatorILi1EjESB_NS0_6memory15LoadWithoutCastENSC_16StoreWithoutCastEEEviT_T0_T2_T3_T4_T5_) ;  /* 0xffffffec0e687950 */ /* 0x000fea0003c3ffff */
.L_x_11945:
        /* <DEDUP_REMOVED lines=10> */
.L_x_19054:


//--------------------- .text._ZN2at6native29vectorized_elementwise_kernelILi2EZZZNS0_22reciprocal_kernel_cudaERNS_18TensorIteratorBaseEENKUlvE_clEvENKUlvE_clEvEUldE_St5arrayIPcLm2EEEEviT0_T1_ --------------------------
	.section	.text._ZN2at6native29vectorized_elementwise_kernelILi2EZZZNS0_22reciprocal_kernel_cudaERNS_18TensorIteratorBaseEENKUlvE_clEvENKUlvE_clEvEUldE_St5arrayIPcLm2EEEEviT0_T1_,"ax",@progbits
	.align	128
        .global         _ZN2at6native29vectorized_elementwise_kernelILi2EZZZNS0_22reciprocal_kernel_cudaERNS_18TensorIteratorBaseEENKUlvE_clEvENKUlvE_clEvEUldE_St5arrayIPcLm2EEEEviT0_T1_
        .type           _ZN2at6native29vectorized_elementwise_kernelILi2EZZZNS0_22reciprocal_kernel_cudaERNS_18TensorIteratorBaseEENKUlvE_clEvENKUlvE_clEvEUldE_St5arrayIPcLm2EEEEviT0_T1_,@function
        .size           _ZN2at6native29vectorized_elementwise_kernelILi2EZZZNS0_22reciprocal_kernel_cudaERNS_18TensorIteratorBaseEENKUlvE_clEvENKUlvE_clEvEUldE_St5arrayIPcLm2EEEEviT0_T1_,(.L_x_19055 - _ZN2at6native29vectorized_elementwise_kernelILi2EZZZNS0_22reciprocal_kernel_cudaERNS_18TensorIteratorBaseEENKUlvE_clEvENKUlvE_clEvEUldE_St5arrayIPcLm2EEEEviT0_T1_)
        .other          _ZN2at6native29vectorized_elementwise_kernelILi2EZZZNS0_22reciprocal_kernel_cudaERNS_18TensorIteratorBaseEENKUlvE_clEvENKUlvE_clEvEUldE_St5arrayIPcLm2EEEEviT0_T1_,@"STO_CUDA_ENTRY STV_DEFAULT"
_ZN2at6native29vectorized_elementwise_kernelILi2EZZZNS0_22reciprocal_kernel_cudaERNS_18TensorIteratorBaseEENKUlvE_clEvENKUlvE_clEvEUldE_St5arrayIPcLm2EEEEviT0_T1_:
.text._ZN2at6native29vectorized_elementwise_kernelILi2EZZZNS0_22reciprocal_kernel_cudaERNS_18TensorIteratorBaseEENKUlvE_clEvENKUlvE_clEvEUldE_St5arrayIPcLm2EEEEviT0_T1_:
        /* <DEDUP_REMOVED lines=16> */
[----:B------:R-:W-:Y:S01]  /*0100*/  @!P5 IADD3 R7, PT, PT, R2, R29, RZ ;  /* 0x0000001d0207d210 */ /* 0x000fe20007ffe0ff */
[----:B------:R-:W-:Y:S01]  /*0110*/  @!P5 VIADD R29, R29, 0x80 ;  /* 0x000000801d1dd836 */ /* 0x000fe20000000000 */
[----:B------:R-:W1:Y:S04]  /*0120*/  @!P5 LDC.64 R32, c[0x0][0x390] ;  /* 0x0000e400ff20db82 */ /* 0x000e680000000a00 */
[----:B------:R-:W-:Y:S01]  /*0130*/  ISETP.GE.U32.AND P4, PT, R29, R0, PT ;  /* 0x000000001d00720c */ /* 0x000fe20003f86070 */
[----:B0-----:R-:W-:-:S05]  /*0140*/  @!P6 IMAD.WIDE.U32 R34, R3, 0x8, R34 ;  /* 0x000000080322e825 */ /* 0x001fca00078e0022 */
[----:B------:R-:W2:Y:S07]  /*0150*/  @!P6 LDG.E.64 R24, desc[UR4][R34.64] ;  /* 0x000000042218e981 */ /* 0x000eae000c1e1b00 */
[----:B------:R-:W-:Y:S01]  /*0160*/  @!P4 IMAD.IADD R17, R2, 0x1, R29 ;  /* 0x000000010211c824 */ /* 0x000fe200078e021d */
[----:B------:R-:W-:Y:S01]  /*0170*/  CS2R R20, SRZ ;  /* 0x0000000000147805 */ /* 0x000fe2000001ff00 */
[----:B------:R-:W-:Y:S01]  /*0180*/  @!P4 VIADD R29, R29, 0x80 ;  /* 0x000000801d1dc836 */ /* 0x000fe20000000000 */
[----:B------:R-:W0:Y:S04]  /*0190*/  @!P4 LDC.64 R30, c[0x0][0x390] ;  /* 0x0000e400ff1ecb82 */ /* 0x000e280000000a00 */
[----:B------:R-:W-:-:S13]  /*01a0*/  ISETP.GE.U32.AND P3, PT, R29, R0, PT ;  /* 0x000000001d00720c */ /* 0x000fda0003f66070 */
[----:B------:R-:W-:Y:S01]  /*01b0*/  @!P3 IADD3 R15, PT, PT, R2, R29, RZ ;  /* 0x0000001d020fb210 */ /* 0x000fe20007ffe0ff */
[----:B------:R-:W-:Y:S01]  /*01c0*/  @!P3 VIADD R29, R29, 0x80 ;  /* 0x000000801d1db836 */ /* 0x000fe20000000000 */
[----:B------:R-:W3:Y:S04]  /*01d0*/  @!P3 LDC.64 R22, c[0x0][0x390] ;  /* 0x0000e400ff16bb82 */ /* 0x000ee80000000a00 */
[----:B------:R-:W-:-:S13]  /*01e0*/  ISETP.GE.U32.AND P2, PT, R29, R0, PT ;  /* 0x000000001d00720c */ /* 0x000fda0003f46070 */
[----:B------:R-:W-:Y:S01]  /*01f0*/  @!P2 IMAD.IADD R27, R2, 0x1, R29 ;  /* 0x00000001021ba824 */ /* 0x000fe200078e021d */
[----:B------:R-:W4:Y:S01]  /*0200*/  @!P2 LDC.64 R12, c[0x0][0x390] ;  /* 0x0000e400ff0cab82 */ /* 0x000f220000000a00 */
[----:B------:R-:W-:-:S05]  /*0210*/  @!P2 VIADD R29, R29, 0x80 ;  /* 0x000000801d1da836 */ /* 0x000fca0000000000 */
[----:B------:R-:W-:-:S13]  /*0220*/  ISETP.GE.U32.AND P1, PT, R29, R0, PT ;  /* 0x000000001d00720c */ /* 0x000fda0003f26070 */
[----:B------:R-:W-:Y:S01]  /*0230*/  @!P1 IADD3 R4, PT, PT, R2, R29, RZ ;  /* 0x0000001d02049210 */ /* 0x000fe20007ffe0ff */
[----:B------:R-:W-:-:S05]  /*0240*/  @!P1 VIADD R29, R29, 0x80 ;  /* 0x000000801d1d9836 */ /* 0x000fca0000000000 */
[----:B------:R-:W-:-:S13]  /*0250*/  ISETP.GE.U32.AND P0, PT, R29, R0, PT ;  /* 0x000000001d00720c */ /* 0x000fda0003f06070 */
[----:B------:R-:W-:Y:S01]  /*0260*/  @!P0 IMAD.IADD R3, R2, 0x1, R29 ;  /* 0x0000000102038824 */ /* 0x000fe200078e021d */
[----:B------:R-:W-:Y:S01]  /*0270*/  @!P0 IADD3 R29, PT, PT, R29, 0x80, RZ ;  /* 0x000000801d1d8810 */ /* 0x000fe20007ffe0ff */
[----:B------:R-:W3:Y:S03]  /*0280*/  @!P0 LDC.64 R8, c[0x0][0x390] ;  /* 0x0000e400ff088b82 */ /* 0x000ee60000000a00 */
[----:B------:R-:W-:-:S13]  /*0290*/  ISETP.GE.U32.AND P6, PT, R29, R0, PT ;  /* 0x000000001d00720c */ /* 0x000fda0003fc6070 */
[----:B------:R-:W4:Y:S01]  /*02a0*/  @!P6 LDC.64 R10, c[0x0][0x390] ;  /* 0x0000e400ff0aeb82 */ /* 0x000f220000000a00 */
[----:B-1----:R-:W-:-:S05]  /*02b0*/  @!P5 IMAD.WIDE.U32 R32, R7, 0x8, R32 ;  /* 0x000000080720d825 */ /* 0x002fca00078e0020 */
[----:B------:R1:W5:Y:S01]  /*02c0*/  @!P5 LDG.E.64 R20, desc[UR4][R32.64] ;  /* 0x000000042014d981 */ /* 0x000362000c1e1b00 */
[----:B0-----:R-:W-:Y:S01]  /*02d0*/  @!P4 IMAD.WIDE.U32 R30, R17, 0x8, R30 ;  /* 0x00000008111ec825 */ /* 0x001fe200078e001e */
[----:B------:R-:W0:Y:S03]  /*02e0*/  @!P1 LDC.64 R6, c[0x0][0x390] ;  /* 0x0000e400ff069b82 */ /* 0x000e260000000a00 */
[----:B-1----:R-:W-:Y:S02]  /*02f0*/  @!P6 IMAD.IADD R33, R2, 0x1, R29 ;  /* 0x000000010221e824 */ /* 0x002fe400078e021d */
[----:B---3--:R-:W-:Y:S01]  /*0300*/  @!P0 IMAD.WIDE.U32 R28, R3, 0x8, R8 ;  /* 0x00000008031c8825 */ /* 0x008fe200078e0008 */
[----:B------:R-:W-:-:S03]  /*0310*/  CS2R R8, SRZ ;  /* 0x0000000000087805 */ /* 0x000fc6000001ff00 */
[----:B----4-:R-:W-:-:S05]  /*0320*/  @!P6 IMAD.WIDE.U32 R32, R33, 0x8, R10 ;  /* 0x000000082120e825 */ /* 0x010fca00078e000a */
[----:B------:R-:W5:Y:S01]  /*0330*/  @!P6 LDG.E.64 R8, desc[UR4][R32.64] ;  /* 0x000000042008e981 */ /* 0x000f62000c1e1b00 */
[----:B------:R-:W-:Y:S01]  /*0340*/  CS2R R16, SRZ ;  /* 0x0000000000107805 */ /* 0x000fe2000001ff00 */
[----:B------:R-:W-:Y:S01]  /*0350*/  @!P3 IMAD.WIDE.U32 R22, R15, 0x8, R22 ;  /* 0x000000080f16b825 */ /* 0x000fe200078e0016 */
[----:B------:R-:W-:-:S04]  /*0360*/  CS2R R10, SRZ ;  /* 0x00000000000a7805 */ /* 0x000fc8000001ff00 */
[----:B------:R2:W5:Y:S01]  /*0370*/  @!P3 LDG.E.64 R16, desc[UR4][R22.64] ;  /* 0x000000041610b981 */ /* 0x000562000c1e1b00 */
[----:B------:R-:W-:-:S03]  /*0380*/  CS2R R14, SRZ ;  /* 0x00000000000e7805 */ /* 0x000fc6000001ff00 */
[----:B------:R-:W5:Y:S01]  /*0390*/  @!P0 LDG.E.64 R10, desc[UR4][R28.64] ;  /* 0x000000041c0a8981 */ /* 0x000f62000c1e1b00 */
[----:B------:R-:W-:Y:S01]  /*03a0*/  @!P2 IMAD.WIDE.U32 R26, R27, 0x8, R12 ;  /* 0x000000081b1aa825 */ /* 0x000fe200078e000c */
[----:B------:R-:W-:Y:S02]  /*03b0*/  CS2R R18, SRZ ;  /* 0x0000000000127805 */ /* 0x000fe4000001ff00 */
[----:B------:R-:W-:Y:S01]  /*03c0*/  CS2R R12, SRZ ;  /* 0x00000000000c7805 */ /* 0x000fe2000001ff00 */
[----:B0-----:R-:W-:Y:S01]  /*03d0*/  @!P1 IMAD.WIDE.U32 R6, R4, 0x8, R6 ;  /* 0x0000000804069825 */ /* 0x001fe200078e0006 */
[----:B------:R0:W5:Y:S01]  /*03e0*/  @!P2 LDG.E.64 R14, desc[UR4][R26.64] ;  /* 0x000000041a0ea981 */ /* 0x000162000c1e1b00 */
[----:B------:R-:W-:Y:S03]  /*03f0*/  BSSY.RECONVERGENT B1, `(.L_x_11947) ;  /* 0x0000023000017945 */ /* 0x000fe60003800200 */
[----:B------:R1:W5:Y:S04]  /*0400*/  @!P4 LDG.E.64 R18, desc[UR4][R30.64] ;  /* 0x000000041e12c981 */ /* 0x000368000c1e1b00 */
[----:B------:R3:W5:Y:S01]  /*0410*/  @!P1 LDG.E.64 R12, desc[UR4][R6.64] ;  /* 0x00000004060c9981 */ /* 0x000762000c1e1b00 */
[----:B------:R-:W-:Y:S01]  /*0420*/  ISETP.GE.U32.AND P1, PT, R5, R0, PT ;  /* 0x000000000500720c */ /* 0x000fe20003f26070 */
[----:B--2---:R-:W0:Y:S01]  /*0430*/  MUFU.RCP64H R23, R25 ;  /* 0x0000001900177308 */ /* 0x004e220000001800 */
[----:B------:R-:W-:-:S05]  /*0440*/  VIADD R22, R25, 0x300402 ;  /* 0x0030040219167836 */ /* 0x000fca0000000000 */
        /* <DEDUP_REMOVED lines=11> */
[----:B0-----:R-:W1:-:S15]  /*0500*/  DFMA R26, R22, R26, R22 ;  /* 0x0000001a161a722b */ /* 0x001e5e0000000016 */
[----:B------:R-:W-:-:S15]  /*0510*/  NOP ;  /* 0x0000000000007918 */ /* 0x000fde0000000000 */
[----:B------:R-:W-:-:S15]  /*0520*/  NOP ;  /* 0x0000000000007918 */ /* 0x000fde0000000000 */
[----:B------:R-:W-:-:S15]  /*0530*/  NOP ;  /* 0x0000000000007918 */ /* 0x000fde0000000000 */
[----:B------:R-:W-:-:S04]  /*0540*/  NOP ;  /* 0x0000000000007918 */ /* 0x000fc80000000000 */
[----:B-1----:R-:W3:-:S15]  /*0550*/  DFMA R30, R26, -R24, 1 ;  /* 0x3ff000001a1e742b */ /* 0x002ede0000000818 */
[----:B------:R-:W-:-:S15]  /*0560*/  NOP ;  /* 0x0000000000007918 */ /* 0x000fde0000000000 */
[----:B------:R-:W-:-:S15]  /*0570*/  NOP ;  /* 0x0000000000007918 */ /* 0x000fde0000000000 */
[----:B------:R-:W-:-:S15]  /*0580*/  NOP ;  /* 0x0000000000007918 */ /* 0x000fde0000000000 */
[----:B------:R-:W-:-:S04]  /*0590*/  NOP ;  /* 0x0000000000007918 */ /* 0x000fc80000000000 */
[----:B---3--:R0:W1:Y:S02]  /*05a0*/  DFMA R6, R26, R30, R26 ;  /* 0x0000001e1a06722b */ /* 0x008064000000001a */
[----:B01----:R-:W-:Y:S05]  /*05b0*/  @P0 BRA `(.L_x_11948) ;  /* 0x0000000000180947 */ /* 0x003fea0003800000 */
[----:B------:R-:W-:Y:S02]  /*05c0*/  LOP3.LUT R28, R25, 0x7fffffff, RZ, 0xc0, !PT ;  /* 0x7fffffff191c7812 */ /* 0x000fe400078ec0ff */
[----:B------:R-:W-:-:S03]  /*05d0*/  MOV R26, 0x600 ;  /* 0x00000600001a7802 */ /* 0x000fc60000000f00 */
[----:B------:R-:W-:-:S07]  /*05e0*/  VIADD R28, R28, 0xfff00000 ;  /* 0xfff000001c1c7836 */ /* 0x000fce0000000000 */
[----:B-----5:R-:W-:Y:S05]  /*05f0*/  CALL.REL.NOINC `($__internal_22_$__cuda_sm20_dblrcp_rn_slowpath_v3) ;  /* 0x0000002400447944 */ /* 0x020fea0003c00000 */
[----:B------:R-:W-:Y:S01]  /*0600*/  MOV R6, R24 ;  /* 0x0000001800067202 */ /* 0x000fe20000000f00 */
[----:B------:R-:W-:-:S07]  /*0610*/  IMAD.MOV.U32 R7, RZ, RZ, R3 ;  /* 0x000000ffff077224 */ /* 0x000fce00078e0003 */
.L_x_11948:
[----:B------:R-:W-:Y:S05]  /*0620*/  BSYNC.RECONVERGENT B1 ;  /* 0x0000000000017941 */ /* 0x000fea0003800200 */
.L_x_11947:
[----:B------:R-:W0:Y:S01]  /*0630*/  @!P1 LDC.64 R22, c[0x0][0x388] ;  /* 0x0000e200ff169b82 */ /* 0x000e220000000a00 */
[----:B------:R-:W-:Y:S01]  /*0640*/  @!P1 IMAD.IADD R3, R2, 0x1, R5 ;  /* 0x0000000102039824 */ /* 0x000fe200078e0205 */
[----:B------:R-:W-:Y:S04]  /*0650*/  BSSY.RECONVERGENT B1, `(.L_x_11949) ;  /* 0x00000f9000017945 */ /* 0x000fe80003800200 */
[----:B------:R-:W-:Y:S01]  /*0660*/  BSSY.RELIABLE B2, `(.L_x_11950) ;  /* 0x00000d1000027945 */ /* 0x000fe20003800100 */
[----:B0-----:R-:W-:-:S04]  /*0670*/  @!P1 IMAD.WIDE.U32 R22, R3, 0x8, R22 ;  /* 0x0000000803169825 */ /* 0x001fc800078e0016 */
[----:B------:R-:W-:Y:S01]  /*0680*/  VIADD R3, R5, 0x80 ;  /* 0x0000008005037836 */ /* 0x000fe20000000000 */
[----:B------:R0:W-:Y:S04]  /*0690*/  @!P1 STG.E.64 desc[UR4][R22.64], R6 ;  /* 0x0000000616009986 */ /* 0x0001e8000c101b04 */
[----:B------:R-:W-:-:S04]  /*06a0*/  @!P1 MOV R5, R3 ;  /* 0x0000000300059202 */ /* 0x000fc80000000f00 */
[----:B------:R-:W-:-:S13]  /*06b0*/  ISETP.GE.U32.AND P0, PT, R5, R0, PT ;  /* 0x000000000500720c */ /* 0x000fda0003f06070 */
[----:B0-----:R-:W-:Y:S05]  /*06c0*/  @P0 BRA `(.L_x_11951) ;  /* 0x0000000400380947 */ /* 0x001fea0003800000 */
        /* <DEDUP_REMOVED lines=16> */
[----:B0-----:R-:W-:-:S04]  /*07d0*/  IMAD.IADD R7, R2, 0x1, R5 ;  /* 0x0000000102077824 */ /* 0x001fc800078e0205 */
        /* <DEDUP_REMOVED lines=16> */
[----:B------:R-:W-:Y:S05]  /*08e0*/  CALL.REL.NOINC `($__internal_22_$__cuda_sm20_dblrcp_rn_slowpath_v3) ;  /* 0x0000002000887944 */ /* 0x000fea0003c00000 */
[----:B------:R-:W-:-:S07]  /*08f0*/  IMAD.MOV.U32 R25, RZ, RZ, R3 ;  /* 0x000000ffff197224 */ /* 0x000fce00078e0003 */
.L_x_11953:
[----:B------:R-:W-:Y:S05]  /*0900*/  BSYNC.RECONVERGENT B3 ;  /* 0x0000000000037941 */ /* 0x000fea0003800200 */
.L_x_11952:
[----:B------:R0:W-:Y:S01]  /*0910*/  STG.E.64 desc[UR4][R6.64], R24 ;  /* 0x0000001806007986 */ /* 0x0001e2000c101b04 */
[----:B------:R-:W-:-:S05]  /*0920*/  VIADD R5, R5, 0x80 ;  /* 0x0000008005057836 */ /* 0x000fca0000000000 */
[----:B------:R-:W-:-:S13]  /*0930*/  ISETP.GE.U32.AND P0, PT, R5, R0, PT ;  /* 0x000000000500720c */ /* 0x000fda0003f06070 */
[----:B0-----:R-:W-:Y:S05]  /*0940*/  @P0 BRA `(.L_x_11954) ;  /* 0x0000000400380947 */ /* 0x001fea0003800000 */
[----:B------:R-:W0:Y:S01]  /*0950*/  MUFU.RCP64H R7, R19 ;  /* 0x0000001300077308 */ /* 0x000e220000001800 */
[----:B------:R-:W1:Y:S01]  /*0960*/  LDC.64 R24, c[0x0][0x388] ;  /* 0x0000e200ff187b82 */ /* 0x000e620000000a00 */
        /* <DEDUP_REMOVED lines=31> */
[----:B------:R-:W-:Y:S05]  /*0b60*/  CALL.REL.NOINC `($__internal_22_$__cuda_sm20_dblrcp_rn_slowpath_v3) ;  /* 0x0000001c00e87944 */ /* 0x000fea0003c00000 */
[----:B------:R-:W-:-:S07]  /*0b70*/  IMAD.MOV.U32 R25, RZ, RZ, R3 ;  /* 0x000000ffff197224 */ /* 0x000fce00078e0003 */
.L_x_11956:
[----:B------:R-:W-:Y:S05]  /*0b80*/  BSYNC.RECONVERGENT B3 ;  /* 0x0000000000037941 */ /* 0x000fea0003800200 */
.L_x_11955:
[----:B------:R0:W-:Y:S01]  /*0b90*/  STG.E.64 desc[UR4][R6.64], R24 ;  /* 0x0000001806007986 */ /* 0x0001e2000c101b04 */
[----:B------:R-:W-:-:S07]  /*0ba0*/  VIADD R5, R5, 0x80 ;  /* 0x0000008005057836 */ /* 0x000fce0000000000 */
.L_x_11951:
[----:B------:R-:W-:-:S13]  /*0bb0*/  ISETP.GE.U32.AND P0, PT, R5, R0, PT ;  /* 0x000000000500720c */ /* 0x000fda0003f06070 */
[----:B------:R-:W-:Y:S05]  /*0bc0*/  @P0 BRA `(.L_x_11957) ;  /* 0x0000000400380947 */ /* 0x000fea0003800000 */
[----:B0----5:R-:W0:Y:S01]  /*0bd0*/  MUFU.RCP64H R7, R17 ;  /* 0x0000001100077308 */ /* 0x021e220000001800 */
        /* <DEDUP_REMOVED lines=15> */
[----:B0-----:R-:W-:-:S05]  /*0cd0*/  IADD3 R7, PT, PT, R2, R5, RZ ;  /* 0x0000000502077210 */ /* 0x001fca0007ffe0ff */
[----:B-1----:R-:W-:-:S15]  /*0ce0*/  IMAD.WIDE.U32 R6, R7, 0x8, R22 ;  /* 0x0000000807067825 */ /* 0x002fde00078e0016 */
[----:B------:R-:W-:-:S15]  /*0cf0*/  NOP ;  /* 0x0000000000007918 */ /* 0x000fde0000000000 */
[----:B------:R-:W-:-:S15]  /*0d00*/  NOP ;  /* 0x0000000000007918 */ /* 0x000fde0000000000 */
[----:B------:R-:W-:-:S12]  /*0d10*/  NOP ;  /* 0x0000000000007918 */ /* 0x000fd80000000000 */
        /* <DEDUP_REMOVED lines=12> */
[----:B------:R-:W-:Y:S05]  /*0de0*/  CALL.REL.NOINC `($__internal_22_$__cuda_sm20_dblrcp_rn_slowpath_v3) ;  /* 0x0000001c00487944 */ /* 0x000fea0003c00000 */
[----:B------:R-:W-:-:S07]  /*0df0*/  MOV R25, R3 ;  /* 0x0000000300197202 */ /* 0x000fce0000000f00 */
.L_x_11959:
[----:B------:R-:W-:Y:S05]  /*0e00*/  BSYNC.RECONVERGENT B3 ;  /* 0x0000000000037941 */ /* 0x000fea0003800200 */
.L_x_11958:
[----:B------:R0:W-:Y:S01]  /*0e10*/  STG.E.64 desc[UR4][R6.64], R24 ;  /* 0x0000001806007986 */ /* 0x0001e2000c101b04 */
[----:B------:R-:W-:-:S07]  /*0e20*/  VIADD R5, R5, 0x80 ;  /* 0x0000008005057836 */ /* 0x000fce0000000000 */
.L_x_11954:
[----:B------:R-:W-:-:S13]  /*0e30*/  ISETP.GE.U32.AND P0, PT, R5, R0, PT ;  /* 0x000000000500720c */ /* 0x000fda0003f06070 */
[----:B------:R-:W-:Y:S05]  /*0e40*/  @P0 BRA `(.L_x_11960) ;  /* 0x00000004003c0947 */ /* 0x000fea0003800000 */
[----:B0-----:R-:W0:Y:S01]  /*0e50*/  MUFU.RCP64H R7, R15 ;  /* 0x0000000f00077308 */ /* 0x001e220000001800 */
        /* <DEDUP_REMOVED lines=34> */
.L_x_11962:
[----:B------:R-:W-:Y:S05]  /*1080*/  BSYNC.RECONVERGENT B3 ;  /* 0x0000000000037941 */ /* 0x000fea0003800200 */
.L_x_11961:
[----:B------:R1:W-:Y:S01]  /*1090*/  STG.E.64 desc[UR4][R6.64], R24 ;  /* 0x0000001806007986 */ /* 0x0003e2000c101b04 */
[----:B------:R-:W-:-:S07]  /*10a0*/  IADD3 R5, PT, PT, R5, 0x80, RZ ;  /* 0x0000008005057810 */ /* 0x000fce0007ffe0ff */
.L_x_11957:
[----:B------:R-:W-:-:S13]  /*10b0*/  ISETP.GE.U32.AND P0, PT, R5, R0, PT ;  /* 0x000000000500720c */ /* 0x000fda0003f06070 */
[----:B------:R-:W-:Y:S05]  /*10c0*/  @P0 BREAK.RELIABLE B2 ;  /* 0x0000000000020942 */ /* 0x000fea0003800100 */
[----:B------:R-:W-:Y:S05]  /*10d0*/  @P0 BRA `(.L_x_11963) ;  /* 0x0000000400400947 */ /* 0x000fea0003800000 */
[----:B01---5:R-:W0:Y:S01]  /*10e0*/  MUFU.RCP64H R7, R13 ;  /* 0x0000000d00077308 */ /* 0x023e220000001800 */
        /* <DEDUP_REMOVED lines=34> */
.L_x_11965:
[----:B------:R-:W-:Y:S05]  /*1310*/  BSYNC.RECONVERGENT B3 ;  /* 0x0000000000037941 */ /* 0x000fea0003800200 */
.L_x_11964:
[----:B------:R1:W-:Y:S01]  /*1320*/  STG.E.64 desc[UR4][R6.64], R24 ;  /* 0x0000001806007986 */ /* 0x0003e2000c101b04 */
[----:B------:R-:W-:-:S07]  /*1330*/  VIADD R5, R5, 0x80 ;  /* 0x0000008005057836 */ /* 0x000fce0000000000 */
.L_x_11960:
[----:B------:R-:W-:-:S13]  /*1340*/  ISETP.GE.U32.AND P0, PT, R5, R0, PT ;  /* 0x000000000500720c */ /* 0x000fda0003f06070 */
[----:B------:R-:W-:Y:S05]  /*1350*/  @P0 BREAK.RELIABLE B2 ;  /* 0x0000000000020942 */ /* 0x000fea0003800100 */
[----:B------:R-:W-:Y:S05]  /*1360*/  @P0 BRA `(.L_x_11963) ;  /* 0x00000000009c0947 */ /* 0x000fea0003800000 */
[----:B------:R-:W-:Y:S05]  /*1370*/  BSYNC.RELIABLE B2 ;  /* 0x0000000000027941 */ /* 0x000fea0003800100 */
.L_x_11950:
[----:B01----:R-:W0:Y:S01]  /*1380*/  MUFU.RCP64H R7, R11 ;  /* 0x0000000b00077308 */ /* 0x003e220000001800 */
        /* <DEDUP_REMOVED lines=34> */
.L_x_11967:
[----:B------:R-:W-:Y:S05]  /*15b0*/  BSYNC.RECONVERGENT B3 ;  /* 0x0000000000037941 */ /* 0x000fea0003800200 */
.L_x_11966:
[----:B------:R2:W-:Y:S01]  /*15c0*/  STG.E.64 desc[UR4][R6.64], R24 ;  /* 0x0000001806007986 */ /* 0x0005e2000c101b04 */
[----:B------:R-:W-:-:S07]  /*15d0*/  VIADD R5, R5, 0x80 ;  /* 0x0000008005057836 */ /* 0x000fce0000000000 */
.L_x_11963:
[----:B------:R-:W-:Y:S05]  /*15e0*/  BSYNC.RECONVERGENT B1 ;  /* 0x0000000000017941 */ /* 0x000fea0003800200 */
.L_x_11949:
[----:B------:R-:W-:Y:S05]  /*15f0*/  WARPSYNC.ALL ;  /* 0x0000000000007948 */ /* 0x000fea0003800000 */
[----:B------:R-:W-:-:S13]  /*1600*/  ISETP.GE.U32.AND P0, PT, R5, R0, PT ;  /* 0x000000000500720c */ /* 0x000fda0003f06070 */
[----:B------:R-:W-:Y:S05]  /*1610*/  @P0 EXIT ;  /* 0x000000000000094d */ /* 0x000fea0003800000 */
[----:B012--5:R-:W0:Y:S01]  /*1620*/  MUFU.RCP64H R7, R9 ;  /* 0x0000000900077308 */ /* 0x027e220000001800 */
[----:B------:R-:W1:Y:S01]  /*1630*/  LDC.64 R14, c[0x0][0x388] ;  /* 0x0000e200ff0e7b82 */ /* 0x000e620000000a00 */
[----:B------:R-:W-:Y:S01]  /*1640*/  VIADD R6, R9, 0x300402 ;  /* 0x0030040209067836 */ /* 0x000fe20000000000 */
[----:B------:R-:W-:Y:S01]  /*1650*/  IADD3 R5, PT, PT, R2, R5, RZ ;  /* 0x0000000502057210 */ /* 0x000fe20007ffe0ff */
[----:B------:R-:W-:Y:S03]  /*1660*/  BSSY.RECONVERGENT B1, `(.L_x_11968) ;  /* 0x0000020000017945 */ /* 0x000fe60003800200 */
[----:B------:R-:W-:Y:S01]  /*1670*/  FSETP.GEU.AND P0, PT, |R6|, 5.8789094863358348022e-39, PT ;  /* 0x004004020600780b */ /* 0x000fe20003f0e200 */
[----:B0-----:R-:W0:Y:S01]  /*1680*/  DFMA R10, R6, -R8, 1 ;  /* 0x3ff00000060a742b */ /* 0x001e220000000808 */
[----:B-1----:R-:W-:-:S15]  /*1690*/  IMAD.WIDE.U32 R4, R5, 0x8, R14 ;  /* 0x0000000805047825 */ /* 0x002fde00078e000e */
[----:B------:R-:W-:-:S15]  /*16a0*/  NOP ;  /* 0x0000000000007918 */ /* 0x000fde0000000000 */
[----:B------:R-:W-:-:S15]  /*16b0*/  NOP ;  /* 0x0000000000007918 */ /* 0x000fde0000000000 */
[----:B------:R-:W-:-:S15]  /*16c0*/  NOP ;  /* 0x0000000000007918 */ /* 0x000fde0000000000 */
[----:B------:R-:W-:-:S03]  /*16d0*/  NOP ;  /* 0x0000000000007918 */ /* 0x000fc60000000000 */
        /* <DEDUP_REMOVED lines=24> */
.L_x_11969:
[----:B------:R-:W-:Y:S05]  /*1860*/  BSYNC.RECONVERGENT B1 ;  /* 0x0000000000017941 */ /* 0x000fea0003800200 */
.L_x_11968:
[----:B------:R-:W-:Y:S01]  /*1870*/  STG.E.64 desc[UR4][R4.64], R24 ;  /* 0x0000001804007986 */ /* 0x000fe2000c101b04 */
[----:B------:R-:W-:Y:S05]  /*1880*/  EXIT ;  /* 0x000000000000794d */ /* 0x000fea0003800000 */
.L_x_11946:
        /* <DEDUP_REMOVED lines=9> */
[----:B--2---:R-:W1:Y:S01]  /*1920*/  MUFU.RCP64H R9, R5 ;  /* 0x0000000500097308 */ /* 0x004e620000001800 */
[----:B------:R-:W-:-:S05]  /*1930*/  VIADD R8, R5, 0x300402 ;  /* 0x0030040205087836 */ /* 0x000fca0000000000 */
[----:B------:R-:W-:Y:S01]  /*1940*/  FSETP.GEU.AND P0, PT, |R8|, 5.8789094863358348022e-39, PT ;  /* 0x004004020800780b */ /* 0x000fe20003f0e200 */
[----:B-1----:R-:W1:-:S15]  /*1950*/  DFMA R24, -R4, R8, 1 ;  /* 0x3ff000000418742b */ /* 0x002e5e0000000108 */
        /* <DEDUP_REMOVED lines=14> */
[----:B-1----:R-:W1:-:S15]  /*1a40*/  DFMA R26, -R4, R24, 1 ;  /* 0x3ff00000041a742b */ /* 0x002e5e0000000118 */
[----:B------:R-:W-:-:S15]  /*1a50*/  NOP ;  /* 0x0000000000007918 */ /* 0x000fde0000000000 */
[----:B------:R-:W-:-:S15]  /*1a60*/  NOP ;  /* 0x0000000000007918 */ /* 0x000fde0000000000 */
[----:B------:R-:W-:-:S15]  /*1a70*/  NOP ;  /* 0x0000000000007918 */ /* 0x000fde0000000000 */
[----:B------:R-:W-:-:S04]  /*1a80*/  NOP ;  /* 0x0000000000007918 */ /* 0x000fc80000000000 */
[----:B-1----:R0:W1:Y:S02]  /*1a90*/  DFMA R8, R24, R26, R24 ;  /* 0x0000001a1808722b */ /* 0x0020640000000018 */
[----:B01----:R-:W-:Y:S05]  /*1aa0*/  @P0 BRA `(.L_x_11971) ;  /* 0x0000000000200947 */ /* 0x003fea0003800000 */
[----:B------:R-:W-:Y:S01]  /*1ab0*/  LOP3.LUT R28, R5, 0x7fffffff, RZ, 0xc0, !PT ;  /* 0x7fffffff051c7812 */ /* 0x000fe200078ec0ff */
[----:B------:R-:W-:Y:S01]  /*1ac0*/  IMAD.MOV.U32 R24, RZ, RZ, R4 ;  /* 0x000000ffff187224 */ /* 0x000fe200078e0004 */
[----:B------:R-:W-:Y:S01]  /*1ad0*/  MOV R26, 0x1b10 ;  /* 0x00001b10001a7802 */ /* 0x000fe20000000f00 */
[----:B------:R-:W-:Y:S01]  /*1ae0*/  IMAD.MOV.U32 R25, RZ, RZ, R5 ;  /* 0x000000ffff197224 */ /* 0x000fe200078e0005 */
[----:B------:R-:W-:-:S07]  /*1af0*/  IADD3 R28, PT, PT, R28, -0x100000, RZ ;  /* 0xfff000001c1c7810 */ /* 0x000fce0007ffe0ff */
[----:B-----5:R-:W-:Y:S05]  /*1b00*/  CALL.REL.NOINC `($__internal_22_$__cuda_sm20_dblrcp_rn_slowpath_v3) ;  /* 0x0000001000007944 */ /* 0x020fea0003c00000 */
[----:B------:R-:W-:Y:S02]  /*1b10*/  IMAD.MOV.U32 R8, RZ, RZ, R24 ;  /* 0x000000ffff087224 */ /* 0x000fe400078e0018 */
[----:B------:R-:W-:-:S07]  /*1b20*/  IMAD.MOV.U32 R9, RZ, RZ, R3 ;  /* 0x000000ffff097224 */ /* 0x000fce00078e0003 */
.L_x_11971:
[----:B------:R-:W-:Y:S05]  /*1b30*/  BSYNC.RECONVERGENT B1 ;  /* 0x0000000000017941 */ /* 0x000fea0003800200 */
.L_x_11970:
[----:B------:R-:W0:Y:S01]  /*1b40*/  MUFU.RCP64H R5, R7 ;  /* 0x0000000700057308 */ /* 0x000e220000001800 */
[----:B------:R-:W-:Y:S01]  /*1b50*/  VIADD R4, R7, 0x300402 ;  /* 0x0030040207047836 */ /* 0x000fe20000000000 */
[----:B------:R-:W-:Y:S04]  /*1b60*/  BSSY.RECONVERGENT B1, `(.L_x_11972) ;  /* 0x0000020000017945 */ /* 0x000fe80003800200 */
        /* <DEDUP_REMOVED lines=28> */
[----:B-----5:R-:W-:Y:S05]  /*1d30*/  CALL.REL.NOINC `($__internal_22_$__cuda_sm20_dblrcp_rn_slowpath_v3) ;  /* 0x0000000c00747944 */ /* 0x020fea0003c00000 */
[----:B------:R-:W-:Y:S01]  /*1d40*/  MOV R10, R24 ;  /* 0x00000018000a7202 */ /* 0x000fe20000000f00 */
[----:B------:R-:W-:-:S07]  /*1d50*/  IMAD.MOV.U32 R11, RZ, RZ, R3 ;  /* 0x000000ffff0b7224 */ /* 0x000fce00078e0003 */
.L_x_11973:
[----:B------:R-:W-:Y:S05]  /*1d60*/  BSYNC.RECONVERGENT B1 ;  /* 0x0000000000017941 */ /* 0x000fea0003800200 */
.L_x_11972:
[----:B-----5:R-:W0:Y:S01]  /*1d70*/  MUFU.RCP64H R5, R21 ;  /* 0x0000001500057308 */ /* 0x020e220000001800 */
        /* <DEDUP_REMOVED lines=31> */
[----:B------:R-:W-:Y:S01]  /*1f70*/  MOV R4, R24 ;  /* 0x0000001800047202 */ /* 0x000fe20000000f00 */
[----:B------:R-:W-:-:S07]  /*1f80*/  IMAD.MOV.U32 R5, RZ, RZ, R3 ;  /* 0x000000ffff057224 */ /* 0x000fce00078e0003 */
.L_x_11975:
[----:B------:R-:W-:Y:S05]  /*1f90*/  BSYNC.RECONVERGENT B1 ;  /* 0x0000000000017941 */ /* 0x000fea0003800200 */
.L_x_11974:
        /* <DEDUP_REMOVED lines=34> */
.L_x_11977:
[----:B------:R-:W-:Y:S05]  /*21c0*/  BSYNC.RECONVERGENT B1 ;  /* 0x0000000000017941 */ /* 0x000fea0003800200 */
.L_x_11976:
        /* <DEDUP_REMOVED lines=34> */
.L_x_11979:
[----:B------:R-:W-:Y:S05]  /*23f0*/  BSYNC.RECONVERGENT B1 ;  /* 0x0000000000017941 */ /* 0x000fea0003800200 */
.L_x_11978:
        /* <DEDUP_REMOVED lines=34> */
.L_x_11981:
[----:B------:R-:W-:Y:S05]  /*2620*/  BSYNC.RECONVERGENT B1 ;  /* 0x0000000000017941 */ /* 0x000fea0003800200 */
.L_x_11980:
        /* <DEDUP_REMOVED lines=34> */
.L_x_11983:
[----:B------:R-:W-:Y:S05]  /*2850*/  BSYNC.RECONVERGENT B1 ;  /* 0x0000000000017941 */ /* 0x000fea0003800200 */
.L_x_11982:
        /* <DEDUP_REMOVED lines=34> */
.L_x_11985:
[----:B------:R-:W-:Y:S05]  /*2a80*/  BSYNC.RECONVERGENT B1 ;  /* 0x0000000000017941 */ /* 0x000fea0003800200 */
.L_x_11984:
        /* <DEDUP_REMOVED lines=8> */
        .weak           $__internal_22_$__cuda_sm20_dblrcp_rn_slowpath_v3
        .type           $__internal_22_$__cuda_sm20_dblrcp_rn_slowpath_v3,@function
        .size           $__internal_22_$__cuda_sm20_dblrcp_rn_slowpath_v3,(.L_x_19055 - $__internal_22_$__cuda_sm20_dblrcp_rn_slowpath_v3)
$__internal_22_$__cuda_sm20_dblrcp_rn_slowpath_v3:
        /* <DEDUP_REMOVED lines=58> */
.L_x_11989:
        /* <DEDUP_REMOVED lines=33> */
.L_x_11987:
[----:B------:R-:W-:Y:S01]  /*30c0*/  LOP3.LUT R25, R31, 0x80000, RZ, 0xfc, !PT ;  /* 0x000800001f197812 */ /* 0x000fe200078efcff */
[----:B------:R-:W-:-:S07]  /*30d0*/  IMAD.MOV.U32 R24, RZ, RZ, R30 ;  /* 0x000000ffff187224 */ /* 0x000fce00078e001e */
.L_x_11988:
[----:B------:R-:W-:Y:S05]  /*30e0*/  BSYNC.RECONVERGENT B0 ;  /* 0x0000000000007941 */ /* 0x000fea0003800200 */
.L_x_11986:
[----:B------:R-:W-:Y:S01]  /*30f0*/  IMAD.MOV.U32 R27, RZ, RZ, 0x0 ;  /* 0x00000000ff1b7424 */ /* 0x000fe200078e00ff */
[----:B------:R-:W-:-:S03]  /*3100*/  MOV R3, R25 ;  /* 0x0000001900037202 */ /* 0x000fc60000000f00 */
[----:B------:R-:W-:Y:S05]  /*3110*/  RET.REL.NODEC R26 `(_ZN2at6native29vectorized_elementwise_kernelILi2EZZZNS0_22reciprocal_kernel_cudaERNS_18TensorIteratorBaseEENKUlvE_clEvENKUlvE_clEvEUldE_St5arrayIPcLm2EEEEviT0_T1_) ;  /* 0xffffffcc1ab87950 */ /* 0x000fea0003c3ffff */
.L_x_11990:
        /* <DEDUP_REMOVED lines=14> */
.L_x_19055:


//--------------------- .text._ZN2at6native29vectorized_elementwise_kernelILi4EZZZNS0_22reciprocal_kernel_cudaERNS_18TensorIteratorBaseEENKUlvE_clEvENKUlvE_clEvEUldE_St5arrayIPcLm2EEEEviT0_T1_ --------------------------
	.section	.text._ZN2at6native29vectorized_elementwise_kernelILi4EZZZNS0_22reciprocal_kernel_cudaERNS_18TensorIteratorBaseEENKUlvE_clEvENKUlvE_clEvEUldE_St5arrayIPcLm2EEEEviT0_T1_,"ax",@progbits
	.align	128
        .global         _ZN2at6native29vectorized_elementwise_kernelILi4EZZZNS0_22reciprocal_kernel_cudaERNS_18TensorIteratorBaseEENKUlvE_clEvENKUlvE_clEvEUldE_St5arrayIPcLm2EEEEviT0_T1_
        .type           _ZN2at6native29vectorized_elementwise_kernelILi4EZZZNS0_22reciprocal_kernel_cudaERNS_18TensorIteratorBaseEENKUlvE_clEvENKUlvE_clEvEUldE_St5arrayIPcLm2EEEEviT0_T1_,@function
        .size           _ZN2at6native29vectorized_elementwise_kernelILi4EZZZNS0_22reciprocal_kernel_cudaERNS_18TensorIteratorBaseEENKUlvE_clEvENKUlvE_clEvEUldE_St5arrayIPcLm2EEEEviT0_T1_,(.L_x_19056 - _ZN2at6native29vectorized_elementwise_kernelILi4EZZZNS0_22reciprocal_kernel_cudaERNS_18TensorIteratorBaseEENKUlvE_clEvENKUlvE_clEvEUldE_St5arrayIPcLm2EEEEviT0_T1_)
        .other          _ZN2at6native29vectorized_elementwise_kernelILi4EZZZNS0_22reciprocal_kernel_cudaERNS_18TensorIteratorBaseEENKUlvE_clEvENKUlvE_clEvEUldE_St5arrayIPcLm2EEEEviT0_T1_,@"STO_CUDA_ENTRY STV_DEFAULT"
_ZN2at6native29vectorized_elementwise_kernelILi4EZZZNS0_22reciprocal_kernel_cudaERNS_18TensorIteratorBaseEENKUlvE_clEvENKUlvE_clEvEUldE_St5arrayIPcLm2EEEEviT0_T1_:
.text._ZN2at6native29vectorized_elementwise_kernelILi4EZZZNS0_22reciprocal_kernel_cudaERNS_18TensorIteratorBaseEENKUlvE_clEvENKUlvE_clEvEUldE_St5arrayIPcLm2EEEEviT0_T1_:
        /* <DEDUP_REMOVED lines=95> */
[----:B-----5:R-:W-:Y:S05]  /*05f0*/  CALL.REL.NOINC `($__internal_23_$__cuda_sm20_dblrcp_rn_slowpath_v3) ;  /* 0x0000002400347944 */ /* 0x020fea0003c00000 */
[----:B------:R-:W-:Y:S01]  /*0600*/  MOV R6, R24 ;  /* 0x0000001800067202 */ /* 0x000fe20000000f00 */
[----:B------:R-:W-:-:S07]  /*0610*/  IMAD.MOV.U32 R7, RZ, RZ, R3 ;  /* 0x000000ffff077224 */ /* 0x000fce00078e0003 */
.L_x_11993:
[----:B------:R-:W-:Y:S05]  /*0620*/  BSYNC.RECONVERGENT B1 ;  /* 0x0000000000017941 */ /* 0x000fea0003800200 */
.L_x_11992:
        /* <DEDUP_REMOVED lines=43> */
[----:B------:R-:W-:Y:S05]  /*08e0*/  CALL.REL.NOINC `($__internal_23_$__cuda_sm20_dblrcp_rn_slowpath_v3) ;  /* 0x0000002000787944 */ /* 0x000fea0003c00000 */
[----:B------:R-:W-:-:S07]  /*08f0*/  IMAD.MOV.U32 R25, RZ, RZ, R3 ;  /* 0x000000ffff197224 */ /* 0x000fce00078e0003 */
.L_x_11998:
[----:B------:R-:W-:Y:S05]  /*0900*/  BSYNC.RECONVERGENT B3 ;  /* 0x0000000000037941 */ /* 0x000fea0003800200 */
.L_x_11997:
        /* <DEDUP_REMOVED lines=37> */
[----:B------:R-:W-:Y:S05]  /*0b60*/  CALL.REL.NOINC `($__internal_23_$__cuda_sm20_dblrcp_rn_slowpath_v3) ;  /* 0x0000001c00d87944 */ /* 0x000fea0003c00000 */
[----:B------:R-:W-:-:S07]  /*0b70*/  IMAD.MOV.U32 R25, RZ, RZ, R3 ;  /* 0x000000ffff197224 */ /* 0x000fce00078e0003 */
.L_x_12001:
[----:B------:R-:W-:Y:S05]  /*0b80*/  BSYNC.RECONVERGENT B3 ;  /* 0x0000000000037941 */ /* 0x000fea0003800200 */
.L_x_12000:
[----:B------:R0:W-:Y:S01]  /*0b90*/  STG.E.64 desc[UR4][R6.64], R24 ;  /* 0x0000001806007986 */ /* 0x0001e2000c101b04 */
[----:B------:R-:W-:-:S07]  /*0ba0*/  VIADD R5, R5, 0x80 ;  /* 0x0000008005057836 */ /* 0x000fce0000000000 */
.L_x_11996:
        /* <DEDUP_REMOVED lines=35> */
[----:B------:R-:W-:Y:S05]  /*0de0*/  CALL.REL.NOINC `($__internal_23_$__cuda_sm20_dblrcp_rn_slowpath_v3) ;  /* 0x0000001c00387944 */ /* 0x000fea0003c00000 */
[----:B------:R-:W-:-:S07]  /*0df0*/  MOV R25, R3 ;  /* 0x0000000300197202 */ /* 0x000fce0000000f00 */
.L_x_12004:
[----:B------:R-:W-:Y:S05]  /*0e00*/  BSYNC.RECONVERGENT B3 ;  /* 0x0000000000037941 */ /* 0x000fea0003800200 */
.L_x_12003:
[----:B------:R0:W-:Y:S01]  /*0e10*/  STG.E.64 desc[UR4][R6.64], R24 ;  /* 0x0000001806007986 */ /* 0x0001e2000c101b04 */
[----:B------:R-:W-:-:S07]  /*0e20*/  VIADD R5, R5, 0x80 ;  /* 0x0000008005057836 */ /* 0x000fce0000000000 */
.L_x_11999:
        /* <DEDUP_REMOVED lines=37> */
.L_x_12007:
[----:B------:R-:W-:Y:S05]  /*1080*/  BSYNC.RECONVERGENT B3 ;  /* 0x0000000000037941 */ /* 0x000fea0003800200 */
.L_x_12006:
[----:B------:R1:W-:Y:S01]  /*1090*/  STG.E.64 desc[UR4][R6.64], R24 ;  /* 0x0000001806007986 */ /* 0x0003e2000c101b04 */
[----:B------:R-:W-:-:S07]  /*10a0*/  IADD3 R5, PT, PT, R5, 0x80, RZ ;  /* 0x0000008005057810 */ /* 0x000fce0007ffe0ff */
.L_x_12002:
        /* <DEDUP_REMOVED lines=38> */
.L_x_12010:
[----:B------:R-:W-:Y:S05]  /*1310*/  BSYNC.RECONVERGENT B3 ;  /* 0x0000000000037941 */ /* 0x000fea0003800200 */
.L_x_12009:
[----:B------:R1:W-:Y:S01]  /*1320*/  STG.E.64 desc[UR4][R6.64], R24 ;  /* 0x0000001806007986 */ /* 0x0003e2000c101b04 */
[----:B------:R-:W-:-:S07]  /*1330*/  VIADD R5, R5, 0x80 ;  /* 0x0000008005057836 */ /* 0x000fce0000000000 */
.L_x_12005:
[----:B------:R-:W-:-:S13]  /*1340*/  ISETP.GE.U32.AND P0, PT, R5, R0, PT ;  /* 0x000000000500720c */ /* 0x000fda0003f06070 */
[----:B------:R-:W-:Y:S05]  /*1350*/  @P0 BREAK.RELIABLE B2 ;  /* 0x0000000000020942 */ /* 0x000fea0003800100 */
[----:B------:R-:W-:Y:S05]  /*1360*/  @P0 BRA `(.L_x_12008) ;  /* 0x00000000009c0947 */ /* 0x000fea0003800000 */
[----:B------:R-:W-:Y:S05]  /*1370*/  BSYNC.RELIABLE B2 ;  /* 0x0000000000027941 */ /* 0x000fea0003800100 */
.L_x_11995:
        /* <DEDUP_REMOVED lines=35> */
.L_x_12012:
[----:B------:R-:W-:Y:S05]  /*15b0*/  BSYNC.RECONVERGENT B3 ;  /* 0x0000000000037941 */ /* 0x000fea0003800200 */
.L_x_12011:
[----:B------:R2:W-:Y:S01]  /*15c0*/  STG.E.64 desc[UR4][R6.64], R24 ;  /* 0x0000001806007986 */ /* 0x0005e2000c101b04 */
[----:B------:R-:W-:-:S07]  /*15d0*/  VIADD R5, R5, 0x80 ;  /* 0x0000008005057836 */ /* 0x000fce0000000000 */
.L_x_12008:
[----:B------:R-:W-:Y:S05]  /*15e0*/  BSYNC.RECONVERGENT B1 ;  /* 0x0000000000017941 */ /* 0x000fea0003800200 */
.L_x_11994:
        /* <DEDUP_REMOVED lines=39> */
.L_x_12014:
[----:B------:R-:W-:Y:S05]  /*1860*/  BSYNC.RECONVERGENT B1 ;  /* 0x0000000000017941 */ /* 0x000fea0003800200 */
.L_x_12013:
[----:B------:R-:W-:Y:S01]  /*1870*/  STG.E.64 desc[UR4][R4.64], R24 ;  /* 0x0000001804007986 */ /* 0x000fe2000c101b04 */
[----:B------:R-:W-:Y:S05]  /*1880*/  EXIT ;  /* 0x000000000000794d */ /* 0x000fea0003800000 */
.L_x_11991:
[----:B------:R-:W0:Y:S01]  /*1890*/  S2R R0, SR_TID.X ;  /* 0x0000000000007919 */ /* 0x000e220000002100 */
[----:B------:R-:W1:Y:S02]  /*18a0*/  LDC.64 R4, c[0x0][0x390] ;  /* 0x0000e400ff047b82 */ /* 0x000e640000000a00 */
[----:B-1----:R-:W-:-:S04]  /*18b0*/  IMAD.WIDE.U32 R4, R2, 0x8, R4 ;  /* 0x0000000802047825 */ /* 0x002fc800078e0004 */
[----:B0-----:R-:W-:-:S05]  /*18c0*/  IMAD.WIDE.U32 R10, R0, 0x20, R4 ;  /* 0x00000020000a7825 */ /* 0x001fca00078e0004 */
[----:B------:R-:W2:Y:S04]  /*18d0*/  LDG.E.ENL2.256 R20, R4, desc[UR4][R10.64] ;  /* 0xfe0000040a04797e */ /* 0x000ea80008121914 */
[----:B------:R0:W5:Y:S01]  /*18e0*/  LDG.E.ENL2.256 R12, R16, desc[UR4][R10.64+0x1000] ;  /* 0xfe0080040a10797e */ /* 0x000162000812190c */
        /* <DEDUP_REMOVED lines=31> */
[----:B-----5:R-:W-:Y:S05]  /*1ae0*/  CALL.REL.NOINC `($__internal_23_$__cuda_sm20_dblrcp_rn_slowpath_v3) ;  /* 0x0000000c00f87944 */ /* 0x020fea0003c00000 */
[----:B------:R-:W-:Y:S02]  /*1af0*/  IMAD.MOV.U32 R8, RZ, RZ, R24 ;  /* 0x000000ffff087224 */ /* 0x000fe400078e0018 */
[----:B------:R-:W-:-:S07]  /*1b00*/  IMAD.MOV.U32 R9, RZ, RZ, R3 ;  /* 0x000000ffff097224 */ /* 0x000fce00078e0003 */
.L_x_12016:
[----:B------:R-:W-:Y:S05]  /*1b10*/  BSYNC.RECONVERGENT B1 ;  /* 0x0000000000017941 */ /* 0x000fea0003800200 */
.L_x_12015:
        /* <DEDUP_REMOVED lines=31> */
[----:B-----5:R-:W-:Y:S05]  /*1d10*/  CALL.REL.NOINC `($__internal_23_$__cuda_sm20_dblrcp_rn_slowpath_v3) ;  /* 0x0000000c006c7944 */ /* 0x020fea0003c00000 */
[----:B------:R-:W-:Y:S01]  /*1d20*/  MOV R10, R24 ;  /* 0x00000018000a7202 */ /* 0x000fe20000000f00 */
[----:B------:R-:W-:-:S07]  /*1d30*/  IMAD.MOV.U32 R11, RZ, RZ, R3 ;  /* 0x000000ffff0b7224 */ /* 0x000fce00078e0003 */
.L_x_12018:
[----:B------:R-:W-:Y:S05]  /*1d40*/  BSYNC.RECONVERGENT B1 ;  /* 0x0000000000017941 */ /* 0x000fea0003800200 */
.L_x_12017:
        /* <DEDUP_REMOVED lines=34> */
.L_x_12020:
[----:B------:R-:W-:Y:S05]  /*1f70*/  BSYNC.RECONVERGENT B1 ;  /* 0x0000000000017941 */ /* 0x000fea0003800200 */
.L_x_12019:
        /* <DEDUP_REMOVED lines=34> */
.L_x_12022:
[----:B------:R-:W-:Y:S05]  /*21a0*/  BSYNC.RECONVERGENT B1 ;  /* 0x0000000000017941 */ /* 0x000fea0003800200 */
.L_x_12021:
        /* <DEDUP_REMOVED lines=32> */
[----:B------:R-:W-:Y:S01]  /*23b0*/  MOV R20, R24 ;  /* 0x0000001800147202 */ /* 0x000fe20000000f00 */
[----:B------:R-:W-:-:S07]  /*23c0*/  IMAD.MOV.U32 R21, RZ, RZ, R3 ;  /* 0x000000ffff157224 */ /* 0x000fce00078e0003 */
.L_x_12024:
[----:B------:R-:W-:Y:S05]  /*23d0*/  BSYNC.RECONVERGENT B1 ;  /* 0x0000000000017941 */ /* 0x000fea0003800200 */
.L_x_12023:
        /* <DEDUP_REMOVED lines=34> */
.L_x_12026:
[----:B------:R-:W-:Y:S05]  /*2600*/  BSYNC.RECONVERGENT B1 ;  /* 0x0000000000017941 */ /* 0x000fea0003800200 */
.L_x_12025:
        /* <DEDUP_REMOVED lines=34> */
.L_x_12028:
[----:B------:R-:W-:Y:S05]  /*2830*/  BSYNC.RECONVERGENT B1 ;  /* 0x0000000000017941 */ /* 0x000fea0003800200 */
.L_x_12027:
        /* <DEDUP_REMOVED lines=34> */
.L_x_12030:
[----:B------:R-:W-:Y:S05]  /*2a60*/  BSYNC.RECONVERGENT B1 ;  /* 0x0000000000017941 */ /* 0x000fea0003800200 */
.L_x_12029:
[----:B------:R-:W0:Y:S02]  /*2a70*/  LDC.64 R12, c[0x0][0x388] ;  /* 0x0000e200ff0c7b82 */ /* 0x000e240000000a00 */
[----:B0-----:R-:W-:-:S04]  /*2a80*/  IMAD.WIDE.U32 R2, R2, 0x8, R12 ;  /* 0x0000000802027825 */ /* 0x001fc800078e000c */
[----:B------:R-:W-:-:S05]  /*2a90*/  IMAD.WIDE.U32 R2, R0, 0x20, R2 ;  /* 0x0000002000027825 */ /* 0x000fca00078e0002 */
[----:B------:R-:W-:Y:S04]  /*2aa0*/  STG.E.ENL2.256 desc[UR4][R2.64], R8, R4 ;  /* 0xf80000080204797f */ /* 0x000fe8000f121804 */
[----:B------:R-:W-:Y:S01]  /*2ab0*/  STG.E.ENL2.256 desc[UR4][R2.64+0x1000], R20, R16 ;  /* 0xf80080140210797f */ /* 0x000fe2000f121804 */
[----:B------:R-:W-:Y:S05]  /*2ac0*/  EXIT ;  /* 0x000000000000794d */ /* 0x000fea0003800000 */
        .weak           $__internal_23_$__cuda_sm20_dblrcp_rn_slowpath_v3
        .type           $__internal_23_$__cuda_sm20_dblrcp_rn_slowpath_v3,@function
        .size           $__internal_23_$__cuda_sm20_dblrcp_rn_slowpath_v3,(.L_x_19056 - $__internal_23_$__cuda_sm20_dblrcp_rn_slowpath_v3)
$__internal_23_$__cuda_sm20_dblrcp_rn_slowpath_v3:
        /* <DEDUP_REMOVED lines=58> */
.L_x_12034:
        /* <DEDUP_REMOVED lines=33> */
.L_x_12032:
[----:B------:R-:W-:Y:S01]  /*3080*/  LOP3.LUT R25, R31, 0x80000, RZ, 0xfc, !PT ;  /* 0x000800001f197812 */ /* 0x000fe200078efcff */
[----:B------:R-:W-:-:S07]  /*3090*/  IMAD.MOV.U32 R24, RZ, RZ, R30 ;  /* 0x000000ffff187224 */ /* 0x000fce00078e001e */
.L_x_12033:
[----:B------:R-:W-:Y:S05]  /*30a0*/  BSYNC.RECONVERGENT B0 ;  /* 0x0000000000007941 */ /* 0x000fea0003800200 */
.L_x_12031:
[----:B------:R-:W-:Y:S01]  /*30b0*/  IMAD.MOV.U32 R27, RZ, RZ, 0x0 ;  /* 0x00000000ff1b7424 */ /* 0x000fe200078e00ff */
[----:B------:R-:W-:-:S03]  /*30c0*/  MOV R3, R25 ;  /* 0x0000001900037202 */ /* 0x000fc60000000f00 */
[----:B------:R-:W-:Y:S05]  /*30d0*/  RET.REL.NODEC R26 `(_ZN2at6native29vectorized_elementwise_kernelILi4EZZZNS0_22reciprocal_kernel_cudaERNS_18TensorIteratorBaseEENKUlvE_clEvENKUlvE_clEvEUldE_St5arrayIPcLm2EEEEviT0_T1_) ;  /* 0xffffffcc1ac87950 */ /* 0x000fea0003c3ffff */
.L_x_12035:
        /* <DEDUP_REMOVED lines=10> */
.L_x_19056:


//--------------------- .text._ZN2at6native29vectorized_elementwise_kernelILi8EZZZNS0_22reciprocal_kernel_cudaERNS_18TensorIteratorBaseEENKUlvE_clEvENKUlvE_clEvEUldE_St5arrayIPcLm2EEEEviT0_T1_ --------------------------
	.section	.text._ZN2at6native29vectorized_elementwise_kernelILi8EZZZNS0_22reciprocal_kernel_cudaERNS_18TensorIteratorBaseEENKUlvE_clEvENKUlvE_clEvEUldE_St5arrayIPcLm2EEEEviT0_T1_,"ax",@progbits
	.align	128
        .global         _ZN2at6native29vectorized_elementwise_kernelILi8EZZZNS0_22reciprocal_kernel_cudaERNS_18TensorIteratorBaseEENKUlvE_clEvENKUlvE_clEvEUldE_St5arrayIPcLm2EEEEviT0_T1_
        .type           _ZN2at6native29vectorized_elementwise_kernelILi8EZZZNS0_22reciprocal_kernel_cudaERNS_18TensorIteratorBaseEENKUlvE_clEvENKUlvE_clEvEUldE_St5arrayIPcLm2EEEEviT0_T1_,@function
        .size           _ZN2at6native29vectorized_elementwise_kernelILi8EZZZNS0_22reciprocal_kernel_cudaERNS_18TensorIteratorBaseEENKUlvE_clEvENKUlvE_clEvEUldE_St5arrayIPcLm2EEEEviT0_T1_,(.L_x_19182 - _ZN2at6native29vectorized_elementwise_kernelILi8EZZZNS0_22reciprocal_kernel_cudaERNS_18TensorIteratorBaseEENKUlvE_clEvENKUlvE_clEvEUldE_St5arrayIPcLm2EEEEviT0_T1_)
        .other          _ZN2at6native29vectorized_elementwise_kernelILi8EZZZNS0_22reciprocal_kernel_cudaERNS_18TensorIteratorBaseEENKUlvE_clEvENKUlvE_clEvEUldE_St5arrayIPcLm2EEEEviT0_T1_,@"STO_CUDA_ENTRY STV_DEFAULT"
_ZN2at6native29vectorized_elementwise_kernelILi8EZZZNS0_22reciprocal_kernel_cudaERNS_18TensorIteratorBaseEENKUlvE_clEvENKUlvE_clEvEUldE_St5arrayIPcLm2EEEEviT0_T1_:
.text._ZN2at6native29vectorized_elementwise_kernelILi8EZZZNS0_22reciprocal_kernel_cudaERNS_18TensorIteratorBaseEENKUlvE_clEvENKUlvE_clEvEUldE_St5arrayIPcLm2EEEEviT0_T1_:
[----:B------:R-:W-:Y:S01]  /*0000*/  LDC R1, c[0x0][0x37c] ;  /* 0x0000df00ff017b82 */ /* 0x000fe20000000800 */
[----:B------:R-:W-:Y:S05]  /*0010*/  EXIT ;  /* 0x000000000000794d */ /* 0x000fea0003800000 */
.L_x_12036:
        /* <DEDUP_REMOVED lines=14> */
.L_x_19182:


//--------------------- .text._ZN2at6native18elementwise_kernelILi128ELi4EZNS0_15gpu_kernel_implIZZZNS0_17floor_kernel_cudaERNS_18TensorIteratorBaseEENKUlvE_clEvENKUlvE2_clEvEUlN3c108BFloat16EE_EEvS4_RKT_EUliE_EEviT1_ --------------------------
	.section	.text._ZN2at6native18elementwise_kernelILi128ELi4EZNS0_15gpu_kernel_implIZZZNS0_17floor_kernel_cudaERNS_18TensorIteratorBaseEENKUlvE_clEvENKUlvE2_clEvEUlN3c108BFloat16EE_EEvS4_RKT_EUliE_EEviT1_,"ax",@progbits
	.align	128
        .global         _ZN2at6native18elementwise_kernelILi128ELi4EZNS0_15gpu_kernel_implIZZZNS0_17floor_kernel_cudaERNS_18TensorIteratorBaseEENKUlvE_clEvENKUlvE2_clEvEUlN3c108BFloat16EE_EEvS4_RKT_EUliE_EEviT1_
        .type           _ZN2at6native18elementwise_kernelILi128ELi4EZNS0_15gpu_kernel_implIZZZNS0_17floor_kernel_cudaERNS_18TensorIteratorBaseEENKUlvE_clEvENKUlvE2_clEvEUlN3c108BFloat16EE_EEvS4_RKT_EUliE_EEviT1_,@function
        .size           _ZN2at6native18elementwise_kernelILi128ELi4EZNS0_15gpu_kernel_implIZZZNS0_17floor_kernel_cudaERNS_18TensorIteratorBaseEENKUlvE_clEvENKUlvE2_clEvEUlN3c108BFloat16EE_EEvS4_RKT_EUliE_EEviT1_,(.L_x_19183 - _ZN2at6native18elementwise_kernelILi128ELi4EZNS0_15gpu_kernel_implIZZZNS0_17floor_kernel_cudaERNS_18TensorIteratorBaseEENKUlvE_clEvENKUlvE2_clEvEUlN3c108BFloat16EE_EEvS4_RKT_EUliE_EEviT1_)
        .other          _ZN2at6native18elementwise_kernelILi128ELi4EZNS0_15gpu_kernel_implIZZZNS0_17floor_kernel_cudaERNS_18TensorIteratorBaseEENKUlvE_clEvENKUlvE2_clEvEUlN3c108BFloat16EE_EEvS4_RKT_EUliE_EEviT1_,@"STO_CUDA_ENTRY STV_DEFAULT"
_ZN2at6native18elementwise_kernelILi128ELi4EZNS0_15gpu_kernel_implIZZZNS0_17floor_kernel_cudaERNS_18TensorIteratorBaseEENKUlvE_clEvENKUlvE2_clEvEUlN3c108BFloat16EE_EEvS4_RKT_EUliE_EEviT1_:
.text._ZN2at6native18elementwise_kernelILi128ELi4EZNS0_15gpu_kernel_implIZZZNS0_17floor_kernel_cudaERNS_18TensorIteratorBaseEENKUlvE_clEvENKUlvE2_clEvEUlN3c108BFloat16EE_EEvS4_RKT_EUliE_EEviT1_:
        /* <DEDUP_REMOVED lines=319> */
.L_x_12039:
        /* <DEDUP_REMOVED lines=18> */
.L_x_12043:
[----:B------:R-:W2:Y:S02]  /*1510*/  LDG.E.U8 R2, desc[UR36][R2.64] ;  /* 0x0000002402027981 */ /* 0x000ea4000c1e1100 */
[----:B--2---:R-:W-:-:S04]  /*1520*/  I2FP.F32.U32 R0, R2 ;  /* 0x0000000200007245 */ /* 0x004fc80000201000 */
[----:B------:R-:W-:Y:S01]  /*1530*/  F2FP.BF16.F32.PACK_AB R0, RZ, R0 ;  /* 0x00000000ff00723e */ /* 0x000fe200000010ff */
[----:B------:R-:W-:Y:S06]  /*1540*/  BRA `(.L_x_12045) ;  /* 0x0000000c00a47947 */ /* 0x000fec0003800000 */
.L_x_12042:
        /* <DEDUP_REMOVED lines=10> */
.L_x_12047:
[----:B------:R-:W2:Y:S02]  /*15f0*/  LDG.E R2, desc[UR36][R2.64] ;  /* 0x0000002402027981 */ /* 0x000ea4000c1e1900 */
[----:B--2---:R-:W-:-:S04]  /*1600*/  I2FP.F32.S32 R0, R2 ;  /* 0x0000000200007245 */ /* 0x004fc80000201400 */
[----:B------:R-:W-:Y:S01]  /*1610*/  F2FP.BF16.F32.PACK_AB R0, RZ, R0 ;  /* 0x00000000ff00723e */ /* 0x000fe200000010ff */
[----:B------:R-:W-:Y:S06]  /*1620*/  BRA `(.L_x_12045) ;  /* 0x0000000c006c7947 */ /* 0x000fec0003800000 */
.L_x_12046:
[----:B------:R-:W2:Y:S02]  /*1630*/  LDG.E.U16 R2, desc[UR36][R2.64] ;  /* 0x0000002402027981 */ /* 0x000ea4000c1e1500 */
[----:B--2---:R-:W0:Y:S02]  /*1640*/  I2F.S16 R0, R2 ;  /* 0x0000000200007306 */ /* 0x004e240000101400 */
[----:B0-----:R-:W-:Y:S01]  /*1650*/  F2FP.BF16.F32.PACK_AB R0, RZ, R0 ;  /* 0x00000000ff00723e */ /* 0x001fe200000010ff */
[----:B------:R-:W-:Y:S06]  /*1660*/  BRA `(.L_x_12045) ;  /* 0x0000000c005c7947 */ /* 0x000fec0003800000 */
.L_x_12041:
        /* <DEDUP_REMOVED lines=9> */
.L_x_12049:
[----:B------:R-:W2:Y:S02]  /*1700*/  LDG.E.U16 R0, desc[UR36][R2.64] ;  /* 0x0000002402007981 */ /* 0x000ea4000c1e1500 */
[----:B--2---:R-:W-:-:S05]  /*1710*/  HADD2.F32 R0, -RZ, R0.H0_H0 ;  /* 0x20000000ff007230 */ /* 0x004fca0000004100 */
[----:B------:R-:W-:Y:S01]  /*1720*/  F2FP.BF16.F32.PACK_AB R0, RZ, R0 ;  /* 0x00000000ff00723e */ /* 0x000fe200000010ff */
[----:B------:R-:W-:Y:S06]  /*1730*/  BRA `(.L_x_12045) ;  /* 0x0000000c00287947 */ /* 0x000fec0003800000 */
.L_x_12048:
        /* <DEDUP_REMOVED lines=9> */
.L_x_12051:
[----:B------:R-:W2:Y:S02]  /*17d0*/  LDG.E.U16 R2, desc[UR36][R2.64] ;  /* 0x0000002402027981 */ /* 0x000ea4000c1e1500 */
[----:B--2---:R-:W-:-:S05]  /*17e0*/  HADD2.F32 R0, -RZ, R2.H0_H0 ;  /* 0x20000002ff007230 */ /* 0x004fca0000004100 */
[----:B------:R-:W-:Y:S01]  /*17f0*/  F2FP.BF16.F32.PACK_AB R0, RZ, R0 ;  /* 0x00000000ff00723e */ /* 0x000fe200000010ff */
[----:B------:R-:W-:Y:S06]  /*1800*/  BRA `(.L_x_12045) ;  /* 0x0000000800f47947 */ /* 0x000fec0003800000 */
.L_x_12050:
        /* <DEDUP_REMOVED lines=12> */
.L_x_12040:
        /* <DEDUP_REMOVED lines=13> */
.L_x_12054:
        /* <DEDUP_REMOVED lines=12> */
.L_x_12053:
        /* <DEDUP_REMOVED lines=27> */
.L_x_12056:
        /* <DEDUP_REMOVED lines=13> */
.L_x_12055:
[----:B------:R0:W5:Y:S01]  /*1ce0*/  LDG.E.U16 R0, desc[UR36][R2.64] ;  /* 0x0000002402007981 */ /* 0x000162000c1e1500 */
[----:B------:R-:W-:Y:S05]  /*1cf0*/  BRA `(.L_x_12045) ;  /* 0x0000000400b87947 */ /* 0x000fea0003800000 */
.L_x_12052:
        /* <DEDUP_REMOVED lines=12> */
.L_x_12059:
        /* <DEDUP_REMOVED lines=21> */
.L_x_12063:
[----:B------:R-:W-:Y:S05]  /*1f10*/  BSYNC.RECONVERGENT B1 ;  /* 0x0000000000017941 */ /* 0x000fea0003800200 */
.L_x_12062:
[----:B------:R-:W-:Y:S01]  /*1f20*/  IMAD.SHL.U32 R0, R0, 0x100000, RZ ;  /* 0x0010000000007824 */ /* 0x000fe200078e00ff */
[----:B------:R-:W-:-:S04]  /*1f30*/  LEA R2, R2, 0x3b800000, 0x17 ;  /* 0x3b80000002027811 */ /* 0x000fc800078eb8ff */
[----:B------:R-:W-:-:S07]  /*1f40*/  LOP3.LUT R0, R2, R0, R7, 0xfe, !PT ;  /* 0x0000000002007212 */ /* 0x000fce00078efe07 */
.L_x_12061:
[----:B------:R-:W-:Y:S05]  /*1f50*/  BSYNC.RECONVERGENT B0 ;  /* 0x0000000000007941 */ /* 0x000fea0003800200 */
.L_x_12060:
[----:B------:R-:W-:Y:S01]  /*1f60*/  F2FP.BF16.F32.PACK_AB R0, RZ, R0 ;  /* 0x00000000ff00723e */ /* 0x000fe200000010ff */
[----:B------:R-:W-:Y:S06]  /*1f70*/  BRA `(.L_x_12045) ;  /* 0x0000000400187947 */ /* 0x000fec0003800000 */
.L_x_12058:
        /* <DEDUP_REMOVED lines=21> */
.L_x_12067:
[----:B------:R-:W-:Y:S05]  /*20d0*/  BSYNC.RECONVERGENT B1 ;  /* 0x0000000000017941 */ /* 0x000fea0003800200 */
.L_x_12066:
[----:B------:R-:W-:Y:S02]  /*20e0*/  SHF.L.U32 R0, R0, 0x15, RZ ;  /* 0x0000001500007819 */ /* 0x000fe400000006ff */
[----:B------:R-:W-:-:S04]  /*20f0*/  LEA R2, R2, 0x37800000, 0x17 ;  /* 0x3780000002027811 */ /* 0x000fc800078eb8ff */
[----:B------:R-:W-:-:S07]  /*2100*/  LOP3.LUT R0, R2, R0, R7, 0xfe, !PT ;  /* 0x0000000002007212 */ /* 0x000fce00078efe07 */
.L_x_12065:
[----:B------:R-:W-:Y:S05]  /*2110*/  BSYNC.RECONVERGENT B0 ;  /* 0x0000000000007941 */ /* 0x000fea0003800200 */
.L_x_12064:
[----:B------:R-:W-:Y:S01]  /*2120*/  F2FP.BF16.F32.PACK_AB R0, RZ, R0 ;  /* 0x00000000ff00723e */ /* 0x000fe200000010ff */
[----:B------:R-:W-:Y:S06]  /*2130*/  BRA `(.L_x_12045) ;  /* 0x0000000000a87947 */ /* 0x000fec0003800000 */
.L_x_12057:
[----:B------:R-:W-:-:S09]  /*2140*/  UISETP.NE.AND UP0, UPT, UR4, 0x1c, UPT ;  /* 0x0000001c0400788c */ /* 0x000fd2000bf05270 */
[----:B------:R-:W-:Y:S05]  /*2150*/  BRA.U !UP0, `(.L_x_12068) ;  /* 0x0000000108947547 */ /* 0x000fea000b800000 */
[----:B------:R-:W-:-:S09]  /*2160*/  UISETP.NE.AND UP0, UPT, UR4, 0x1d, UPT ;  /* 0x0000001d0400788c */ /* 0x000fd2000bf05270 */
[----:B------:R-:W-:Y:S05]  /*2170*/  BRA.U !UP0, `(.L_x_12069) ;  /* 0x00000001087c7547 */ /* 0x000fea000b800000 */
[----:B------:R-:W-:-:S09]  /*2180*/  UISETP.NE.AND UP0, UPT, UR4, 0x2c, UPT ;  /* 0x0000002c0400788c */ /* 0x000fd2000bf05270 */
[----:B------:R-:W-:Y:S05]  /*2190*/  BRA.U !UP0, `(.L_x_12070) ;  /* 0x0000000108487547 */ /* 0x000fea000b800000 */
.L_x_12044:
        /* <DEDUP_REMOVED lines=16> */
.L_x_12071:
[----:B------:R-:W-:Y:S01]  /*22a0*/  PRMT R0, RZ, 0x7610, R0 ;  /* 0x00007610ff007816 */ /* 0x000fe20000000000 */
[----:B------:R-:W-:Y:S06]  /*22b0*/  BRA `(.L_x_12045) ;  /* 0x0000000000487947 */ /* 0x000fec0003800000 */
.L_x_12070:
        /* <DEDUP_REMOVED lines=8> */
.L_x_12073:
[----:B------:R-:W-:Y:S05]  /*2340*/  BSYNC.RECONVERGENT B0 ;  /* 0x0000000000007941 */ /* 0x000fea0003800200 */
.L_x_12072:
[----:B------:R-:W-:Y:S01]  /*2350*/  F2FP.BF16.F32.PACK_AB R0, RZ, R0 ;  /* 0x00000000ff00723e */ /* 0x000fe200000010ff */
[----:B------:R-:W-:Y:S06]  /*2360*/  BRA `(.L_x_12045) ;  /* 0x00000000001c7947 */ /* 0x000fec0003800000 */
.L_x_12069:
[----:B------:R-:W2:Y:S02]  /*2370*/  LDG.E.64 R2, desc[UR36][R2.64] ;  /* 0x0000002402027981 */ /* 0x000ea4000c1e1b00 */
[----:B--2---:R-:W0:Y:S02]  /*2380*/  I2F.U64 R0, R2 ;  /* 0x0000000200007312 */ /* 0x004e240000301000 */
[----:B0-----:R-:W-:Y:S01]  /*2390*/  F2FP.BF16.F32.PACK_AB R0, RZ, R0 ;  /* 0x00000000ff00723e */ /* 0x001fe200000010ff */
[----:B------:R-:W-:Y:S06]  /*23a0*/  BRA `(.L_x_12045) ;  /* 0x00000000000c7947 */ /* 0x000fec0003800000 */
.L_x_12068:
[----:B------:R-:W2:Y:S02]  /*23b0*/  LDG.E R2, desc[UR36][R2.64] ;  /* 0x0000002402027981 */ /* 0x000ea4000c1e1900 */
[----:B--2---:R-:W-:-:S04]  /*23c0*/  I2FP.F32.U32 R0, R2 ;  /* 0x0000000200007245 */ /* 0x004fc80000201000 */
[----:B------:R-:W-:-:S07]  /*23d0*/  F2FP.BF16.F32.PACK_AB R0, RZ, R0 ;  /* 0x00000000ff00723e */ /* 0x000fce00000010ff */
.L_x_12045:
[----:B-----5:R-:W-:Y:S01]  /*23e0*/  IMAD.U32 R0, R0, 0x10000, RZ ;  /* 0x0001000000007824 */ /* 0x020fe200078e00ff */
[----:B------:R-:W0:Y:S01]  /*23f0*/  LDCU.64 UR6, c[0x0][0x580] ;  /* 0x0000b000ff0677ac */ /* 0x000e220008000a00 */
[----:B------:R-:W-:-:S04]  /*2400*/  UPRMT UR4, UR42, 0x9910, URZ ;  /* 0x000099102a047896 */ /* 0x000fc800080000ff */
[----:B------:R-:W1:Y:S01]  /*2410*/  FRND.FTZ.FLOOR R0, R0 ;  /* 0x0000000000007307 */ /* 0x000e620000215000 */
        /* <DEDUP_REMOVED lines=17> */
.L_x_12077:
[----:B-1----:R-:W-:-:S06]  /*2530*/  SHF.L.U32 R5, R5, 0x10, RZ ;  /* 0x0000001005057819 */ /* 0x002fcc00000006ff */
[----:B------:R-:W1:Y:S02]  /*2540*/  F2I.S64.TRUNC R4, R5 ;  /* 0x0000000500047311 */ /* 0x000e64000020d900 */
[----:B-1----:R4:W-:Y:S01]  /*2550*/  STG.E.U8 desc[UR36][R2.64], R4 ;  /* 0x0000000402007986 */ /* 0x0029e2000c101124 */
[----:B------:R-:W-:Y:S05]  /*2560*/  BRA `(.L_x_12079) ;  /* 0x0000000c00707947 */ /* 0x000fea0003800000 */
.L_x_12076:
        /* <DEDUP_REMOVED lines=10> */
.L_x_12081:
[----:B-1----:R-:W-:-:S06]  /*2610*/  IMAD.U32 R5, R5, 0x10000, RZ ;  /* 0x0001000005057824 */ /* 0x002fcc00078e00ff */
[----:B------:R-:W1:Y:S02]  /*2620*/  F2I.FTZ.TRUNC.NTZ R5, R5 ;  /* 0x0000000500057305 */ /* 0x000e64000021f100 */
[----:B-1----:R2:W-:Y:S01]  /*2630*/  STG.E desc[UR36][R2.64], R5 ;  /* 0x0000000502007986 */ /* 0x0025e2000c101924 */
[----:B------:R-:W-:Y:S05]  /*2640*/  BRA `(.L_x_12079) ;  /* 0x0000000c00387947 */ /* 0x000fea0003800000 */
.L_x_12080:
[----:B-1----:R-:W-:-:S06]  /*2650*/  IMAD.U32 R5, R5, 0x10000, RZ ;  /* 0x0001000005057824 */ /* 0x002fcc00078e00ff */
[----:B------:R-:W1:Y:S02]  /*2660*/  F2I.FTZ.TRUNC.NTZ R5, R5 ;  /* 0x0000000500057305 */ /* 0x000e64000021f100 */
[----:B-1----:R3:W-:Y:S01]  /*2670*/  STG.E.U16 desc[UR36][R2.64], R5 ;  /* 0x0000000502007986 */ /* 0x0027e2000c101524 */
[----:B------:R-:W-:Y:S05]  /*2680*/  BRA `(.L_x_12079) ;  /* 0x0000000c00287947 */ /* 0x000fea0003800000 */
.L_x_12075:
        /* <DEDUP_REMOVED lines=9> */
.L_x_12083:
[----:B01----:R-:W-:-:S05]  /*2720*/  IMAD.U32 R0, R5, 0x10000, RZ ;  /* 0x0001000005007824 */ /* 0x003fca00078e00ff */
[----:B------:R-:W-:-:S05]  /*2730*/  F2FP.F16.F32.PACK_AB R0, RZ, R0 ;  /* 0x00000000ff00723e */ /* 0x000fca00000000ff */
[----:B------:R0:W-:Y:S01]  /*2740*/  STG.E.U16 desc[UR36][R2.64], R0 ;  /* 0x0000000002007986 */ /* 0x0001e2000c101524 */
[----:B------:R-:W-:Y:S05]  /*2750*/  BRA `(.L_x_12079) ;  /* 0x0000000800f47947 */ /* 0x000fea0003800000 */
.L_x_12082:
        /* <DEDUP_REMOVED lines=10> */
.L_x_12085:
[----:B-1----:R-:W-:-:S04]  /*2800*/  SHF.L.U32 R5, R5, 0x10, RZ ;  /* 0x0000001005057819 */ /* 0x002fc800000006ff */
[----:B------:R-:W-:-:S04]  /*2810*/  F2FP.F16.F32.PACK_AB R5, RZ, R5 ;  /* 0x00000005ff05723e */ /* 0x000fc800000000ff */
[----:B------:R-:W-:-:S05]  /*2820*/  PRMT R5, R5, 0x5410, RZ ;  /* 0x0000541005057816 */ /* 0x000fca00000000ff */
[----:B------:R1:W-:Y:S01]  /*2830*/  STG.E desc[UR36][R2.64], R5 ;  /* 0x0000000502007986 */ /* 0x0003e2000c101924 */
[----:B------:R-:W-:Y:S05]  /*2840*/  BRA `(.L_x_12079) ;  /* 0x0000000800b87947 */ /* 0x000fea0003800000 */
.L_x_12084:
[----:B-1----:R-:W-:-:S04]  /*2850*/  IMAD.U32 R4, R5, 0x10000, RZ ;  /* 0x0001000005047824 */ /* 0x002fc800078e00ff */
[----:B------:R-:W-:-:S06]  /*2860*/  FMUL.FTZ R4, R4, 1 ;  /* 0x3f80000004047820 */ /* 0x000fcc0000410000 */
[----:B------:R-:W1:Y:S02]  /*2870*/  F2F.F64.F32 R4, R4 ;  /* 0x0000000400047310 */ /* 0x000e640000201800 */
[----:B-1----:R1:W-:Y:S01]  /*2880*/  STG.E.64 desc[UR36][R2.64], R4 ;  /* 0x0000000402007986 */ /* 0x0023e2000c101b24 */
[----:B------:R-:W-:Y:S05]  /*2890*/  BRA `(.L_x_12079) ;  /* 0x0000000800a47947 */ /* 0x000fea0003800000 */
.L_x_12074:
        /* <DEDUP_REMOVED lines=13> */
.L_x_12088:
[----:B-1----:R-:W-:Y:S01]  /*2970*/  IMAD.U32 R5, R5, 0x10000, RZ ;  /* 0x0001000005057824 */ /* 0x002fe200078e00ff */
[----:B------:R-:W-:-:S03]  /*2980*/  CS2R R6, SRZ ;  /* 0x0000000000067805 */ /* 0x000fc6000001ff00 */
[----:B------:R-:W-:-:S06]  /*2990*/  FMUL.FTZ R5, R5, 1 ;  /* 0x3f80000005057820 */ /* 0x000fcc0000410000 */
[----:B------:R-:W1:Y:S02]  /*29a0*/  F2F.F64.F32 R4, R5 ;  /* 0x0000000500047310 */ /* 0x000e640000201800 */
[----:B-1----:R1:W-:Y:S01]  /*29b0*/  STG.E.128 desc[UR36][R2.64], R4 ;  /* 0x0000000402007986 */ /* 0x0023e2000c101d24 */
[----:B------:R-:W-:Y:S05]  /*29c0*/  BRA `(.L_x_12079) ;  /* 0x0000000800587947 */ /* 0x000fea0003800000 */
.L_x_12087:
        /* <DEDUP_REMOVED lines=19> */
.L_x_12092:
[----:B------:R-:W-:Y:S05]  /*2b00*/  BSYNC.RECONVERGENT B0 ;  /* 0x0000000000007941 */ /* 0x000fea0003800200 */
.L_x_12091:
[----:B------:R-:W-:-:S05]  /*2b10*/  LOP3.LUT R5, R0, 0x80, R5, 0xf8, !PT ;  /* 0x0000008000057812 */ /* 0x000fca00078ef805 */
[----:B------:R0:W-:Y:S01]  /*2b20*/  STG.E.U8 desc[UR36][R2.64], R5 ;  /* 0x0000000502007986 */ /* 0x0001e2000c101124 */
[----:B------:R-:W-:Y:S05]  /*2b30*/  BRA `(.L_x_12079) ;  /* 0x0000000400fc7947 */ /* 0x000fea0003800000 */
.L_x_12090:
        /* <DEDUP_REMOVED lines=15> */
.L_x_12094:
[----:B------:R-:W-:Y:S05]  /*2c30*/  BSYNC.RECONVERGENT B0 ;  /* 0x0000000000007941 */ /* 0x000fea0003800200 */
.L_x_12093:
[----:B------:R-:W-:-:S05]  /*2c40*/  LOP3.LUT R5, R0, 0x80, R5, 0xf8, !PT ;  /* 0x0000008000057812 */ /* 0x000fca00078ef805 */
[----:B------:R0:W-:Y:S01]  /*2c50*/  STG.E.U8 desc[UR36][R2.64], R5 ;  /* 0x0000000502007986 */ /* 0x0001e2000c101124 */
[----:B------:R-:W-:Y:S05]  /*2c60*/  BRA `(.L_x_12079) ;  /* 0x0000000400b07947 */ /* 0x000fea0003800000 */
.L_x_12089:
[----:B-1----:R1:W-:Y:S01]  /*2c70*/  STG.E.U16 desc[UR36][R2.64], R5 ;  /* 0x0000000502007986 */ /* 0x0023e2000c101524 */
[----:B------:R-:W-:Y:S05]  /*2c80*/  BRA `(.L_x_12079) ;  /* 0x0000000400a87947 */ /* 0x000fea0003800000 */
.L_x_12086:
        /* <DEDUP_REMOVED lines=12> */
.L_x_12097:
        /* <DEDUP_REMOVED lines=13> */
.L_x_12100:
[----:B------:R-:W-:-:S04]  /*2e20*/  SHF.R.U32.HI R0, RZ, 0x14, R5 ;  /* 0x00000014ff007819 */ /* 0x000fc80000011605 */
[----:B------:R-:W-:-:S04]  /*2e30*/  LOP3.LUT R0, R0, 0x1, RZ, 0xc0, !PT ;  /* 0x0000000100007812 */ /* 0x000fc800078ec0ff */
[----:B------:R-:W-:-:S04]  /*2e40*/  IADD3 R0, PT, PT, R5, 0x487ffff, R0 ;  /* 0x0487ffff05007810 */ /* 0x000fc80007ffe000 */
[----:B------:R-:W-:-:S04]  /*2e50*/  SHF.R.U32.HI R0, RZ, 0x14, R0 ;  /* 0x00000014ff007819 */ /* 0x000fc80000011600 */
[----:B------:R-:W-:-:S07]  /*2e60*/  LOP3.LUT R4, R0, 0xff, RZ, 0xc0, !PT ;  /* 0x000000ff00047812 */ /* 0x000fce00078ec0ff */
.L_x_12101:
[----:B------:R-:W-:-:S04]  /*2e70*/  SHF.R.U32.HI R5, RZ, 0x18, R5 ;  /* 0x00000018ff057819 */ /* 0x000fc80000011605 */
[----:B------:R-:W-:-:S04]  /*2e80*/  LOP3.LUT R4, R4, 0x80, R5, 0xf8, !PT ;  /* 0x0000008004047812 */ /* 0x000fc800078ef805 */
[----:B------:R-:W-:-:S07]  /*2e90*/  PRMT R0, R4, 0x7610, R0 ;  /* 0x0000761004007816 */ /* 0x000fce0000000000 */
.L_x_12099:
[----:B------:R-:W-:Y:S05]  /*2ea0*/  BSYNC.RECONVERGENT B0 ;  /* 0x0000000000007941 */ /* 0x000fea0003800200 */
.L_x_12098:
[----:B------:R0:W-:Y:S01]  /*2eb0*/  STG.E.U8 desc[UR36][R2.64], R0 ;  /* 0x0000000002007986 */ /* 0x0001e2000c101124 */
[----:B------:R-:W-:Y:S05]  /*2ec0*/  BRA `(.L_x_12079) ;  /* 0x0000000400187947 */ /* 0x000fea0003800000 */
.L_x_12096:
        /* <DEDUP_REMOVED lines=13> */
.L_x_12104:
[----:B------:R-:W-:-:S04]  /*2fa0*/  SHF.R.U32.HI R0, RZ, 0x15, R5 ;  /* 0x00000015ff007819 */ /* 0x000fc80000011605 */
[----:B------:R-:W-:-:S04]  /*2fb0*/  LOP3.LUT R0, R0, 0x1, RZ, 0xc0, !PT ;  /* 0x0000000100007812 */ /* 0x000fc800078ec0ff */
[----:B------:R-:W-:-:S04]  /*2fc0*/  IADD3 R0, PT, PT, R5, 0x88fffff, R0 ;  /* 0x088fffff05007810 */ /* 0x000fc80007ffe000 */
[----:B------:R-:W-:-:S04]  /*2fd0*/  SHF.R.U32.HI R0, RZ, 0x15, R0 ;  /* 0x00000015ff007819 */ /* 0x000fc80000011600 */
[----:B------:R-:W-:-:S07]  /*2fe0*/  LOP3.LUT R4, R0, 0xff, RZ, 0xc0, !PT ;  /* 0x000000ff00047812 */ /* 0x000fce00078ec0ff */
.L_x_12105:
[----:B------:R-:W-:-:S04]  /*2ff0*/  SHF.R.U32.HI R5, RZ, 0x18, R5 ;  /* 0x00000018ff057819 */ /* 0x000fc80000011605 */
[----:B------:R-:W-:-:S04]  /*3000*/  LOP3.LUT R4, R4, 0x80, R5, 0xf8, !PT ;  /* 0x0000008004047812 */ /* 0x000fc800078ef805 */
[----:B------:R-:W-:-:S07]  /*3010*/  PRMT R0, R4, 0x7610, R0 ;  /* 0x0000761004007816 */ /* 0x000fce0000000000 */
.L_x_12103:
[----:B------:R-:W-:Y:S05]  /*3020*/  BSYNC.RECONVERGENT B0 ;  /* 0x0000000000007941 */ /* 0x000fea0003800200 */
.L_x_12102:
[----:B------:R0:W-:Y:S01]  /*3030*/  STG.E.U8 desc[UR36][R2.64], R0 ;  /* 0x0000000002007986 */ /* 0x0001e2000c101124 */
[----:B------:R-:W-:Y:S05]  /*3040*/  BRA `(.L_x_12079) ;  /* 0x0000000000b87947 */ /* 0x000fea0003800000 */
.L_x_12095:
[----:B------:R-:W-:-:S09]  /*3050*/  UISETP.NE.AND UP0, UPT, UR4, 0x1c, UPT ;  /* 0x0000001c0400788c */ /* 0x000fd2000bf05270 */
[----:B------:R-:W-:Y:S05]  /*3060*/  BRA.U !UP0, `(.L_x_12106) ;  /* 0x0000000108a47547 */ /* 0x000fea000b800000 */
[----:B------:R-:W-:-:S09]  /*3070*/  UISETP.NE.AND UP0, UPT, UR4, 0x1d, UPT ;  /* 0x0000001d0400788c */ /* 0x000fd2000bf05270 */
[----:B------:R-:W-:Y:S05]  /*3080*/  BRA.U !UP0, `(.L_x_12107) ;  /* 0x00000001088c7547 */ /* 0x000fea000b800000 */
[----:B------:R-:W-:-:S09]  /*3090*/  UISETP.NE.AND UP0, UPT, UR4, 0x2c, UPT ;  /* 0x0000002c0400788c */ /* 0x000fd2000bf05270 */
[----:B------:R-:W-:Y:S05]  /*30a0*/  BRA.U !UP0, `(.L_x_12108) ;  /* 0x0000000108447547 */ /* 0x000fea000b800000 */
.L_x_12078:
        /* <DEDUP_REMOVED lines=16> */
.L_x_12109:
[----:B------:R-:W-:Y:S05]  /*31b0*/  BRA `(.L_x_12079) ;  /* 0x00000000005c7947 */ /* 0x000fea0003800000 */
.L_x_12108:
        /* <DEDUP_REMOVED lines=16> */
.L_x_12107:
[----:B-1----:R-:W-:-:S06]  /*32c0*/  IMAD.U32 R5, R5, 0x10000, RZ ;  /* 0x0001000005057824 */ /* 0x002fcc00078e00ff */
[----:B------:R-:W1:Y:S02]  /*32d0*/  F2I.U64.TRUNC R4, R5 ;  /* 0x0000000500047311 */ /* 0x000e64000020d800 */
[----:B-1----:R1:W-:Y:S01]  /*32e0*/  STG.E.64 desc[UR36][R2.64], R4 ;  /* 0x0000000402007986 */ /* 0x0023e2000c101b24 */
[----:B------:R-:W-:Y:S05]  /*32f0*/  BRA `(.L_x_12079) ;  /* 0x00000000000c7947 */ /* 0x000fea0003800000 */
.L_x_12106:
[----:B-1----:R-:W-:-:S06]  /*3300*/  SHF.L.U32 R5, R5, 0x10, RZ ;  /* 0x0000001005057819 */ /* 0x002fcc00000006ff */
[----:B------:R-:W1:Y:S02]  /*3310*/  F2I.FTZ.U32.TRUNC.NTZ R5, R5 ;  /* 0x0000000500057305 */ /* 0x000e64000021f000 */
[----:B-1----:R1:W-:Y:S02]  /*3320*/  STG.E desc[UR36][R2.64], R5 ;  /* 0x0000000502007986 */ /* 0x0023e4000c101924 */
.L_x_12079:
[----:B------:R-:W-:-:S07]  /*3330*/  VIADD R17, R17, 0x80 ;  /* 0x0000008011117836 */ /* 0x000fce0000000000 */
.L_x_12038:
[----:B------:R-:W-:Y:S05]  /*3340*/  BSYNC.RECONVERGENT B6 ;  /* 0x0000000000067941 */ /* 0x000fea0003800200 */
.L_x_12037:
        /* <DEDUP_REMOVED lines=307> */
.L_x_12112:
        /* <DEDUP_REMOVED lines=18> */
.L_x_12116:
[----:B------:R-:W2:Y:S02]  /*47a0*/  LDG.E.U8 R2, desc[UR36][R2.64] ;  /* 0x0000002402027981 */ /* 0x000ea4000c1e1100 */
[----:B--2---:R-:W-:-:S04]  /*47b0*/  I2FP.F32.U32 R0, R2 ;  /* 0x0000000200007245 */ /* 0x004fc80000201000 */
[----:B------:R-:W-:Y:S01]  /*47c0*/  F2FP.BF16.F32.PACK_AB R0, RZ, R0 ;  /* 0x00000000ff00723e */ /* 0x000fe200000010ff */
[----:B------:R-:W-:Y:S06]  /*47d0*/  BRA `(.L_x_12118) ;  /* 0x0000000c00a47947 */ /* 0x000fec0003800000 */
.L_x_12115:
        /* <DEDUP_REMOVED lines=10> */
.L_x_12120:
[----:B------:R-:W2:Y:S02]  /*4880*/  LDG.E R2, desc[UR36][R2.64] ;  /* 0x0000002402027981 */ /* 0x000ea4000c1e1900 */
[----:B--2---:R-:W-:-:S04]  /*4890*/  I2FP.F32.S32 R0, R2 ;  /* 0x0000000200007245 */ /* 0x004fc80000201400 */
[----:B------:R-:W-:Y:S01]  /*48a0*/  F2FP.BF16.F32.PACK_AB R0, RZ, R0 ;  /* 0x00000000ff00723e */ /* 0x000fe200000010ff */
[----:B------:R-:W-:Y:S06]  /*48b0*/  BRA `(.L_x_12118) ;  /* 0x0000000c006c7947 */ /* 0x000fec0003800000 */
.L_x_12119:
[----:B------:R-:W2:Y:S02]  /*48c0*/  LDG.E.U16 R2, desc[UR36][R2.64] ;  /* 0x0000002402027981 */ /* 0x000ea4000c1e1500 */
[----:B--2---:R-:W0:Y:S02]  /*48d0*/  I2F.S16 R0, R2 ;  /* 0x0000000200007306 */ /* 0x004e240000101400 */
[----:B0-----:R-:W-:Y:S01]  /*48e0*/  F2FP.BF16.F32.PACK_AB R0, RZ, R0 ;  /* 0x00000000ff00723e */ /* 0x001fe200000010ff */
[----:B------:R-:W-:Y:S06]  /*48f0*/  BRA `(.L_x_12118) ;  /* 0x0000000c005c7947 */ /* 0x000fec0003800000 */
.L_x_12114:
        /* <DEDUP_REMOVED lines=9> */
.L_x_12122:
[----:B------:R-:W2:Y:S02]  /*4990*/  LDG.E.U16 R0, desc[UR36][R2.64] ;  /* 0x0000002402007981 */ /* 0x000ea4000c1e1500 */
[----:B--2---:R-:W-:-:S05]  /*49a0*/  HADD2.F32 R0, -RZ, R0.H0_H0 ;  /* 0x20000000ff007230 */ /* 0x004fca0000004100 */
[----:B------:R-:W-:Y:S01]  /*49b0*/  F2FP.BF16.F32.PACK_AB R0, RZ, R0 ;  /* 0x00000000ff00723e */ /* 0x000fe200000010ff */
[----:B------:R-:W-:Y:S06]  /*49c0*/  BRA `(.L_x_12118) ;  /* 0x0000000c00287947 */ /* 0x000fec0003800000 */
.L_x_12121:
        /* <DEDUP_REMOVED lines=9> */
.L_x_12124:
[----:B------:R-:W2:Y:S02]  /*4a60*/  LDG.E.U16 R2, desc[UR36][R2.64] ;  /* 0x0000002402027981 */ /* 0x000ea4000c1e1500 */
[----:B--2---:R-:W-:-:S05]  /*4a70*/  HADD2.F32 R0, -RZ, R2.H0_H0 ;  /* 0x20000002ff007230 */ /* 0x004fca0000004100 */
[----:B------:R-:W-:Y:S01]  /*4a80*/  F2FP.BF16.F32.PACK_AB R0, RZ, R0 ;  /* 0x00000000ff00723e */ /* 0x000fe200000010ff */
[----:B------:R-:W-:Y:S06]  /*4a90*/  BRA `(.L_x_12118) ;  /* 0x0000000800f47947 */ /* 0x000fec0003800000 */
.L_x_12123:
        /* <DEDUP_REMOVED lines=12> */
.L_x_12113:
        /* <DEDUP_REMOVED lines=13> */
.L_x_12127:
        /* <DEDUP_REMOVED lines=12> */
.L_x_12126:
        /* <DEDUP_REMOVED lines=27> */
.L_x_12129:
        /* <DEDUP_REMOVED lines=13> */
.L_x_12128:
[----:B------:R0:W5:Y:S01]  /*4f70*/  LDG.E.U16 R0, desc[UR36][R2.64] ;  /* 0x0000002402007981 */ /* 0x000162000c1e1500 */
[----:B------:R-:W-:Y:S05]  /*4f80*/  BRA `(.L_x_12118) ;  /* 0x0000000400b87947 */ /* 0x000fea0003800000 */
.L_x_12125:
        /* <DEDUP_REMOVED lines=12> */
.L_x_12132:
        /* <DEDUP_REMOVED lines=21> */
.L_x_12136:
[----:B------:R-:W-:Y:S05]  /*51a0*/  BSYNC.RECONVERGENT B1 ;  /* 0x0000000000017941 */ /* 0x000fea0003800200 */
.L_x_12135:
[----:B------:R-:W-:Y:S01]  /*51b0*/  IMAD.SHL.U32 R0, R0, 0x100000, RZ ;  /* 0x0010000000007824 */ /* 0x000fe200078e00ff */
[----:B------:R-:W-:-:S04]  /*51c0*/  LEA R2, R2, 0x3b800000, 0x17 ;  /* 0x3b80000002027811 */ /* 0x000fc800078eb8ff */
[----:B------:R-:W-:-:S07]  /*51d0*/  LOP3.LUT R0, R2, R0, R7, 0xfe, !PT ;  /* 0x0000000002007212 */ /* 0x000fce00078efe07 */
.L_x_12134:
[----:B------:R-:W-:Y:S05]  /*51e0*/  BSYNC.RECONVERGENT B0 ;  /* 0x0000000000007941 */ /* 0x000fea0003800200 */
.L_x_12133:
[----:B------:R-:W-:Y:S01]  /*51f0*/  F2FP.BF16.F32.PACK_AB R0, RZ, R0 ;  /* 0x00000000ff00723e */ /* 0x000fe200000010ff */
[----:B------:R-:W-:Y:S06]  /*5200*/  BRA `(.L_x_12118) ;  /* 0x0000000400187947 */ /* 0x000fec0003800000 */
.L_x_12131:
        /* <DEDUP_REMOVED lines=21> */
.L_x_12140:
[----:B------:R-:W-:Y:S05]  /*5360*/  BSYNC.RECONVERGENT B1 ;  /* 0x0000000000017941 */ /* 0x000fea0003800200 */
.L_x_12139:
[----:B------:R-:W-:Y:S01]  /*5370*/  IMAD.SHL.U32 R0, R0, 0x200000, RZ ;  /* 0x0020000000007824 */ /* 0x000fe200078e00ff */
[----:B------:R-:W-:-:S04]  /*5380*/  LEA R2, R2, 0x37800000, 0x17 ;  /* 0x3780000002027811 */ /* 0x000fc800078eb8ff */
[----:B------:R-:W-:-:S07]  /*5390*/  LOP3.LUT R0, R2, R0, R7, 0xfe, !PT ;  /* 0x0000000002007212 */ /* 0x000fce00078efe07 */
.L_x_12138:
[----:B------:R-:W-:Y:S05]  /*53a0*/  BSYNC.RECONVERGENT B0 ;  /* 0x0000000000007941 */ /* 0x000fea0003800200 */
.L_x_12137:
[----:B------:R-:W-:Y:S01]  /*53b0*/  F2FP.BF16.F32.PACK_AB R0, RZ, R0 ;  /* 0x00000000ff00723e */ /* 0x000fe200000010ff */
[----:B------:R-:W-:Y:S06]  /*53c0*/  BRA `(.L_x_12118) ;  /* 0x0000000000a87947 */ /* 0x000fec0003800000 */
.L_x_12130:
        /* <DEDUP_REMOVED lines=14> */
.L_x_12144:
[----:B------:R-:W-:Y:S05]  /*54b0*/  BSYNC.RECONVERGENT B0 ;  /* 0x0000000000007941 */ /* 0x000fea0003800200 */
.L_x_12143:
[----:B------:R-:W-:Y:S01]  /*54c0*/  F2FP.BF16.F32.PACK_AB R0, RZ, R0 ;  /* 0x00000000ff00723e */ /* 0x000fe200000010ff */
[----:B------:R-:W-:Y:S06]  /*54d0*/  BRA `(.L_x_12118) ;  /* 0x0000000000647947 */ /* 0x000fec0003800000 */
.L_x_12117:
        /* <DEDUP_REMOVED lines=16> */
.L_x_12145:
[----:B------:R-:W-:Y:S01]  /*55e0*/  PRMT R0, RZ, 0x7610, R0 ;  /* 0x00007610ff007816 */ /* 0x000fe20000000000 */
[----:B------:R-:W-:Y:S06]  /*55f0*/  BRA `(.L_x_12118) ;  /* 0x00000000001c7947 */ /* 0x000fec0003800000 */
.L_x_12142:
[----:B------:R-:W2:Y:S02]  /*5600*/  LDG.E.64 R2, desc[UR36][R2.64] ;  /* 0x0000002402027981 */ /* 0x000ea4000c1e1b00 */
[----:B--2---:R-:W0:Y:S02]  /*5610*/  I2F.U64 R0, R2 ;  /* 0x0000000200007312 */ /* 0x004e240000301000 */
[----:B0-----:R-:W-:Y:S01]  /*5620*/  F2FP.BF16.F32.PACK_AB R0, RZ, R0 ;  /* 0x00000000ff00723e */ /* 0x001fe200000010ff */
[----:B------:R-:W-:Y:S06]  /*5630*/  BRA `(.L_x_12118) ;  /* 0x00000000000c7947 */ /* 0x000fec0003800000 */
.L_x_12141:
[----:B------:R-:W2:Y:S02]  /*5640*/  LDG.E R2, desc[UR36][R2.64] ;  /* 0x0000002402027981 */ /* 0x000ea4000c1e1900 */
[----:B--2---:R-:W-:-:S04]  /*5650*/  I2FP.F32.U32 R0, R2 ;  /* 0x0000000200007245 */ /* 0x004fc80000201000 */
[----:B------:R-:W-:-:S07]  /*5660*/  F2FP.BF16.F32.PACK_AB R0, RZ, R0 ;  /* 0x00000000ff00723e */ /* 0x000fce00000010ff */
.L_x_12118:
[----:B-----5:R-:W-:Y:S01]  /*5670*/  IMAD.U32 R0, R0, 0x10000, RZ ;  /* 0x0001000000007824 */ /* 0x020fe200078e00ff */
[----:B------:R-:W0:Y:S01]  /*5680*/  LDCU.64 UR6, c[0x0][0x580] ;  /* 0x0000b000ff0677ac */ /* 0x000e220008000a00 */
[----:B------:R-:W-:-:S04]  /*5690*/  UPRMT UR4, UR42, 0x9910, URZ ;  /* 0x000099102a047896 */ /* 0x000fc800080000ff */
[----:B------:R-:W1:Y:S01]  /*56a0*/  FRND.FTZ.FLOOR R0, R0 ;  /* 0x0000000000007307 */ /* 0x000e620000215000 */
        /* <DEDUP_REMOVED lines=17> */
.L_x_12149:
[----:B-1----:R-:W-:-:S06]  /*57c0*/  IMAD.U32 R5, R5, 0x10000, RZ ;  /* 0x0001000005057824 */ /* 0x002fcc00078e00ff */
[----:B------:R-:W1:Y:S02]  /*57d0*/  F2I.S64.TRUNC R4, R5 ;  /* 0x0000000500047311 */ /* 0x000e64000020d900 */
[----:B-1----:R1:W-:Y:S01]  /*57e0*/  STG.E.U8 desc[UR36][R2.64], R4 ;  /* 0x0000000402007986 */ /* 0x0023e2000c101124 */
[----:B------:R-:W-:Y:S05]  /*57f0*/  BRA `(.L_x_12151) ;  /* 0x0000000c006c7947 */ /* 0x000fea0003800000 */
.L_x_12148:
        /* <DEDUP_REMOVED lines=10> */
.L_x_12153:
[----:B-1----:R-:W-:-:S06]  /*58a0*/  IMAD.U32 R5, R5, 0x10000, RZ ;  /* 0x0001000005057824 */ /* 0x002fcc00078e00ff */
[----:B------:R-:W1:Y:S02]  /*58b0*/  F2I.FTZ.TRUNC.NTZ R5, R5 ;  /* 0x0000000500057305 */ /* 0x000e64000021f100 */
[----:B-1----:R1:W-:Y:S01]  /*58c0*/  STG.E desc[UR36][R2.64], R5 ;  /* 0x0000000502007986 */ /* 0x0023e2000c101924 */
[----:B------:R-:W-:Y:S05]  /*58d0*/  BRA `(.L_x_12151) ;  /* 0x0000000c00347947 */ /* 0x000fea0003800000 */
.L_x_12152:
[----:B-1----:R-:W-:-:S06]  /*58e0*/  IMAD.U32 R5, R5, 0x10000, RZ ;  /* 0x0001000005057824 */ /* 0x002fcc00078e00ff */
[----:B------:R-:W1:Y:S02]  /*58f0*/  F2I.FTZ.TRUNC.NTZ R5, R5 ;  /* 0x0000000500057305 */ /* 0x000e64000021f100 */
[----:B-1----:R1:W-:Y:S01]  /*5900*/  STG.E.U16 desc[UR36][R2.64], R5 ;  /* 0x0000000502007986 */ /* 0x0023e2000c101524 */
[----:B------:R-:W-:Y:S05]  /*5910*/  BRA `(.L_x_12151) ;  /* 0x0000000c00247947 */ /* 0x000fea0003800000 */
.L_x_12147:
        /* <DEDUP_REMOVED lines=9> */
.L_x_12155:
[----:B01----:R-:W-:-:S05]  /*59b0*/  IMAD.U32 R0, R5, 0x10000, RZ ;  /* 0x0001000005007824 */ /* 0x003fca00078e00ff */
[----:B------:R-:W-:-:S05]  /*59c0*/  F2FP.F16.F32.PACK_AB R0, RZ, R0 ;  /* 0x00000000ff00723e */ /* 0x000fca00000000ff */
[----:B------:R0:W-:Y:S01]  /*59d0*/  STG.E.U16 desc[UR36][R2.64], R0 ;  /* 0x0000000002007986 */ /* 0x0001e2000c101524 */
[----:B------:R-:W-:Y:S05]  /*59e0*/  BRA `(.L_x_12151) ;  /* 0x0000000800f07947 */ /* 0x000fea0003800000 */
.L_x_12154:
        /* <DEDUP_REMOVED lines=10> */
.L_x_12157:
[----:B-1----:R-:W-:-:S05]  /*5a90*/  IMAD.U32 R5, R5, 0x10000, RZ ;  /* 0x0001000005057824 */ /* 0x002fca00078e00ff */
[----:B------:R-:W-:-:S04]  /*5aa0*/  F2FP.F16.F32.PACK_AB R5, RZ, R5 ;  /* 0x00000005ff05723e */ /* 0x000fc800000000ff */
[----:B------:R-:W-:-:S05]  /*5ab0*/  PRMT R5, R5, 0x5410, RZ ;  /* 0x0000541005057816 */ /* 0x000fca00000000ff */
[----:B------:R1:W-:Y:S01]  /*5ac0*/  STG.E desc[UR36][R2.64], R5 ;  /* 0x0000000502007986 */ /* 0x0003e2000c101924 */
[----:B------:R-:W-:Y:S05]  /*5ad0*/  BRA `(.L_x_12151) ;  /* 0x0000000800b47947 */ /* 0x000fea0003800000 */
.L_x_12156:
[----:B-1----:R-:W-:-:S04]  /*5ae0*/  IMAD.U32 R4, R5, 0x10000, RZ ;  /* 0x0001000005047824 */ /* 0x002fc800078e00ff */
[----:B------:R-:W-:-:S06]  /*5af0*/  FMUL.FTZ R4, R4, 1 ;  /* 0x3f80000004047820 */ /* 0x000fcc0000410000 */
[----:B------:R-:W1:Y:S02]  /*5b00*/  F2F.F64.F32 R4, R4 ;  /* 0x0000000400047310 */ /* 0x000e640000201800 */
[----:B-1----:R1:W-:Y:S01]  /*5b10*/  STG.E.64 desc[UR36][R2.64], R4 ;  /* 0x0000000402007986 */ /* 0x0023e2000c101b24 */
[----:B------:R-:W-:Y:S05]  /*5b20*/  BRA `(.L_x_12151) ;  /* 0x0000000800a07947 */ /* 0x000fea0003800000 */
.L_x_12146:
        /* <DEDUP_REMOVED lines=14> */
.L_x_12161:
        /* <DEDUP_REMOVED lines=18> */
.L_x_12164:
[----:B------:R-:W-:-:S04]  /*5d30*/  SHF.R.U32.HI R5, RZ, 0x18, R5 ;  /* 0x00000018ff057819 */ /* 0x000fc80000011605 */
[----:B------:R-:W-:-:S07]  /*5d40*/  LOP3.LUT R0, R0, 0x80, R5, 0xf8, !PT ;  /* 0x0000008000007812 */ /* 0x000fce00078ef805 */
.L_x_12163:
[----:B------:R-:W-:Y:S05]  /*5d50*/  BSYNC.RECONVERGENT B0 ;  /* 0x0000000000007941 */ /* 0x000fea0003800200 */
.L_x_12162:
[----:B------:R0:W-:Y:S01]  /*5d60*/  STG.E.U8 desc[UR36][R2.64], R0 ;  /* 0x0000000002007986 */ /* 0x0001e2000c101124 */
[----:B------:R-:W-:Y:S05]  /*5d70*/  BRA `(.L_x_12151) ;  /* 0x00000008000c7947 */ /* 0x000fea0003800000 */
.L_x_12160:
        /* <DEDUP_REMOVED lines=18> */
.L_x_12167:
[----:B------:R-:W-:-:S04]  /*5ea0*/  SHF.R.U32.HI R5, RZ, 0x18, R5 ;  /* 0x00000018ff057819 */ /* 0x000fc80000011605 */
[----:B------:R-:W-:-:S07]  /*5eb0*/  LOP3.LUT R0, R0, 0x80, R5, 0xf8, !PT ;  /* 0x0000008000007812 */ /* 0x000fce00078ef805 */
.L_x_12166:
[----:B------:R-:W-:Y:S05]  /*5ec0*/  BSYNC.RECONVERGENT B0 ;  /* 0x0000000000007941 */ /* 0x000fea0003800200 */
.L_x_12165:
[----:B------:R0:W-:Y:S01]  /*5ed0*/  STG.E.U8 desc[UR36][R2.64], R0 ;  /* 0x0000000002007986 */ /* 0x0001e2000c101124 */
[----:B------:R-:W-:Y:S05]  /*5ee0*/  BRA `(.L_x_12151) ;  /* 0x0000000400b07947 */ /* 0x000fea0003800000 */
.L_x_12159:
        /* <DEDUP_REMOVED lines=22> */
.L_x_12169:
[----:B-1----:R-:W-:-:S06]  /*6050*/  SHF.L.U32 R5, R5, 0x10, RZ ;  /* 0x0000001005057819 */ /* 0x002fcc00000006ff */
[----:B------:R-:W1:Y:S02]  /*6060*/  F2I.U64.TRUNC R4, R5 ;  /* 0x0000000500047311 */ /* 0x000e64000020d800 */
[----:B-1----:R1:W-:Y:S01]  /*6070*/  STG.E.64 desc[UR36][R2.64], R4 ;  /* 0x0000000402007986 */ /* 0x0023e2000c101b24 */
[----:B------:R-:W-:Y:S05]  /*6080*/  BRA `(.L_x_12151) ;  /* 0x0000000400487947 */ /* 0x000fea0003800000 */
.L_x_12168:
[----:B-1----:R-:W-:-:S06]  /*6090*/  IMAD.U32 R5, R5, 0x10000, RZ ;  /* 0x0001000005057824 */ /* 0x002fcc00078e00ff */
[----:B------:R-:W1:Y:S02]  /*60a0*/  F2I.FTZ.U32.TRUNC.NTZ R5, R5 ;  /* 0x0000000500057305 */ /* 0x000e64000021f000 */
[----:B-1----:R1:W-:Y:S01]  /*60b0*/  STG.E desc[UR36][R2.64], R5 ;  /* 0x0000000502007986 */ /* 0x0023e2000c101924 */
[----:B------:R-:W-:Y:S05]  /*60c0*/  BRA `(.L_x_12151) ;  /* 0x0000000400387947 */ /* 0x000fea0003800000 */
.L_x_12158:
        /* <DEDUP_REMOVED lines=11> */
.L_x_12171:
[----:B-1----:R-:W-:Y:S02]  /*6180*/  SHF.L.U32 R5, R5, 0x10, RZ ;  /* 0x0000001005057819 */ /* 0x002fe400000006ff */
[----:B------:R-:W-:-:S03]  /*6190*/  CS2R R6, SRZ ;  /* 0x0000000000067805 */ /* 0x000fc6000001ff00 */
[----:B------:R-:W-:-:S06]  /*61a0*/  FMUL.FTZ R5, R5, 1 ;  /* 0x3f80000005057820 */ /* 0x000fcc0000410000 */
[----:B------:R-:W1:Y:S02]  /*61b0*/  F2F.F64.F32 R4, R5 ;  /* 0x0000000500047310 */ /* 0x000e640000201800 */
[----:B-1----:R1:W-:Y:S01]  /*61c0*/  STG.E.128 desc[UR36][R2.64], R4 ;  /* 0x0000000402007986 */ /* 0x0023e2000c101d24 */
[----:B------:R-:W-:Y:S05]  /*61d0*/  BRA `(.L_x_12151) ;  /* 0x0000000000f47947 */ /* 0x000fea0003800000 */
.L_x_12170:
[----:B------:R-:W-:-:S09]  /*61e0*/  UISETP.NE.AND UP0, UPT, UR4, 0xf, UPT ;  /* 0x0000000f0400788c */ /* 0x000fd2000bf05270 */
[----:B------:R-:W-:Y:S05]  /*61f0*/  BRA.U !UP0, `(.L_x_12172) ;  /* 0x0000000108e87547 */ /* 0x000fea000b800000 */
[----:B------:R-:W-:-:S09]  /*6200*/  UISETP.NE.AND UP0, UPT, UR4, 0x17, UPT ;  /* 0x000000170400788c */ /* 0x000fd2000bf05270 */
[----:B------:R-:W-:Y:S05]  /*6210*/  BRA.U !UP0, `(.L_x_12173) ;  /* 0x0000000108907547 */ /* 0x000fea000b800000 */
[----:B------:R-:W-:-:S09]  /*6220*/  UISETP.NE.AND UP0, UPT, UR4, 0x18, UPT ;  /* 0x000000180400788c */ /* 0x000fd2000bf05270 */
[----:B------:R-:W-:Y:S05]  /*6230*/  BRA.U !UP0, `(.L_x_12174) ;  /* 0x0000000108447547 */ /* 0x000fea000b800000 */
.L_x_12150:
        /* <DEDUP_REMOVED lines=16> */
.L_x_12175:
[----:B------:R-:W-:Y:S05]  /*6340*/  BRA `(.L_x_12151) ;  /* 0x0000000000987947 */ /* 0x000fea0003800000 */
.L_x_12174:
        /* <DEDUP_REMOVED lines=13> */
.L_x_12177:
[----:B------:R-:W-:Y:S05]  /*6420*/  BSYNC.RECONVERGENT B0 ;  /* 0x0000000000007941 */ /* 0x000fea0003800200 */
.L_x_12176:
[----:B------:R-:W-:-:S05]  /*6430*/  LOP3.LUT R5, R0, 0x80, R5, 0xf8, !PT ;  /* 0x0000008000057812 */ /* 0x000fca00078ef805 */
[----:B------:R3:W-:Y:S01]  /*6440*/  STG.E.U8 desc[UR36][R2.64], R5 ;  /* 0x0000000502007986 */ /* 0x0007e2000c101124 */
[----:B------:R-:W-:Y:S05]  /*6450*/  BRA `(.L_x_12151) ;  /* 0x0000000000547947 */ /* 0x000fea0003800000 */
.L_x_12173:
        /* <DEDUP_REMOVED lines=12> */
.L_x_12179:
[----:B0-----:R-:W-:Y:S01]  /*6520*/  IMAD.MOV.U32 R0, RZ, RZ, 0x7f ;  /* 0x0000007fff007424 */ /* 0x001fe200078e00ff */
[----:B------:R-:W-:-:S04]  /*6530*/  ISETP.GT.U32.AND P0, PT, R4, 0x7f800000, PT ;  /* 0x7f8000000400780c */ /* 0x000fc80003f04070 */
[----:B------:R-:W-:-:S09]  /*6540*/  SEL R0, R0, 0x7c, P0 ;  /* 0x0000007c00007807 */ /* 0x000fd20000000000 */
.L_x_12180:
[----:B------:R-:W-:Y:S05]  /*6550*/  BSYNC.RECONVERGENT B0 ;  /* 0x0000000000007941 */ /* 0x000fea0003800200 */
.L_x_12178:
[----:B------:R-:W-:-:S04]  /*6560*/  SHF.R.U32.HI R5, RZ, 0x18, R5 ;  /* 0x00000018ff057819 */ /* 0x000fc80000011605 */
[----:B------:R-:W-:-:S05]  /*6570*/  LOP3.LUT R5, R0, 0x80, R5, 0xf8, !PT ;  /* 0x0000008000057812 */ /* 0x000fca00078ef805 */
[----:B------:R2:W-:Y:S01]  /*6580*/  STG.E.U8 desc[UR36][R2.64], R5 ;  /* 0x0000000502007986 */ /* 0x0005e2000c101124 */
[----:B------:R-:W-:Y:S05]  /*6590*/  BRA `(.L_x_12151) ;  /* 0x0000000000047947 */ /* 0x000fea0003800000 */
.L_x_12172:
[----:B-1----:R1:W-:Y:S02]  /*65a0*/  STG.E.U16 desc[UR36][R2.64], R5 ;  /* 0x0000000502007986 */ /* 0x0023e4000c101524 */
.L_x_12151:
[----:B------:R-:W-:-:S07]  /*65b0*/  VIADD R17, R17, 0x80 ;  /* 0x0000008011117836 */ /* 0x000fce0000000000 */
.L_x_12111:
[----:B------:R-:W-:Y:S05]  /*65c0*/  BSYNC.RECONVERGENT B6 ;  /* 0x0000000000067941 */ /* 0x000fea0003800200 */
.L_x_12110:
        /* <DEDUP_REMOVED lines=307> */
.L_x_12183:
        /* <DEDUP_REMOVED lines=18> */
.L_x_12187:
[----:B------:R-:W2:Y:S02]  /*7a20*/  LDG.E.U8 R2, desc[UR36][R2.64] ;  /* 0x0000002402027981 */ /* 0x000ea4000c1e1100 */
[----:B--2---:R-:W-:-:S04]  /*7a30*/  I2FP.F32.U32 R0, R2 ;  /* 0x0000000200007245 */ /* 0x004fc80000201000 */
[----:B------:R-:W-:Y:S01]  /*7a40*/  F2FP.BF16.F32.PACK_AB R0, RZ, R0 ;  /* 0x00000000ff00723e */ /* 0x000fe200000010ff */
[----:B------:R-:W-:Y:S06]  /*7a50*/  BRA `(.L_x_12189) ;  /* 0x0000000c00a47947 */ /* 0x000fec0003800000 */
.L_x_12186:
        /* <DEDUP_REMOVED lines=10> */
.L_x_12191:
[----:B------:R-:W2:Y:S02]  /*7b00*/  LDG.E R2, desc[UR36][R2.64] ;  /* 0x0000002402027981 */ /* 0x000ea4000c1e1900 */
[----:B--2---:R-:W-:-:S04]  /*7b10*/  I2FP.F32.S32 R0, R2 ;  /* 0x0000000200007245 */ /* 0x004fc80000201400 */
[----:B------:R-:W-:Y:S01]  /*7b20*/  F2FP.BF16.F32.PACK_AB R0, RZ, R0 ;  /* 0x00000000ff00723e */ /* 0x000fe200000010ff */
[----:B------:R-:W-:Y:S06]  /*7b30*/  BRA `(.L_x_12189) ;  /* 0x0000000c006c7947 */ /* 0x000fec0003800000 */
.L_x_12190:
[----:B------:R-:W2:Y:S02]  /*7b40*/  LDG.E.U16 R2, desc[UR36][R2.64] ;  /* 0x0000002402027981 */ /* 0x000ea4000c1e1500 */
[----:B--2---:R-:W0:Y:S02]  /*7b50*/  I2F.S16 R0, R2 ;  /* 0x0000000200007306 */ /* 0x004e240000101400 */
[----:B0-----:R-:W-:Y:S01]  /*7b60*/  F2FP.BF16.F32.PACK_AB R0, RZ, R0 ;  /* 0x00000000ff00723e */ /* 0x001fe200000010ff */
[----:B------:R-:W-:Y:S06]  /*7b70*/  BRA `(.L_x_12189) ;  /* 0x0000000c005c7947 */ /* 0x000fec0003800000 */
.L_x_12185:
        /* <DEDUP_REMOVED lines=9> */
.L_x_12193:
[----:B------:R-:W2:Y:S02]  /*7c10*/  LDG.E.U16 R0, desc[UR36][R2.64] ;  /* 0x0000002402007981 */ /* 0x000ea4000c1e1500 */
[----:B--2---:R-:W-:-:S05]  /*7c20*/  HADD2.F32 R0, -RZ, R0.H0_H0 ;  /* 0x20000000ff007230 */ /* 0x004fca0000004100 */
[----:B------:R-:W-:Y:S01]  /*7c30*/  F2FP.BF16.F32.PACK_AB R0, RZ, R0 ;  /* 0x00000000ff00723e */ /* 0x000fe200000010ff */
[----:B------:R-:W-:Y:S06]  /*7c40*/  BRA `(.L_x_12189) ;  /* 0x0000000c00287947 */ /* 0x000fec0003800000 */
.L_x_12192:
        /* <DEDUP_REMOVED lines=9> */
.L_x_12195:
[----:B------:R-:W2:Y:S02]  /*7ce0*/  LDG.E.U16 R2, desc[UR36][R2.64] ;  /* 0x0000002402027981 */ /* 0x000ea4000c1e1500 */
[----:B--2---:R-:W-:-:S05]  /*7cf0*/  HADD2.F32 R0, -RZ, R2.H0_H0 ;  /* 0x20000002ff007230 */ /* 0x004fca0000004100 */
[----:B------:R-:W-:Y:S01]  /*7d00*/  F2FP.BF16.F32.PACK_AB R0, RZ, R0 ;  /* 0x00000000ff00723e */ /* 0x000fe200000010ff */
[----:B------:R-:W-:Y:S06]  /*7d10*/  BRA `(.L_x_12189) ;  /* 0x0000000800f47947 */ /* 0x000fec0003800000 */
.L_x_12194:
        /* <DEDUP_REMOVED lines=12> */
.L_x_12184:
        /* <DEDUP_REMOVED lines=13> */
.L_x_12198:
        /* <DEDUP_REMOVED lines=12> */
.L_x_12197:
        /* <DEDUP_REMOVED lines=27> */
.L_x_12200:
        /* <DEDUP_REMOVED lines=13> */
.L_x_12199:
[----:B------:R0:W5:Y:S01]  /*81f0*/  LDG.E.U16 R0, desc[UR36][R2.64] ;  /* 0x0000002402007981 */ /* 0x000162000c1e1500 */
[----:B------:R-:W-:Y:S05]  /*8200*/  BRA `(.L_x_12189) ;  /* 0x0000000400b87947 */ /* 0x000fea0003800000 */
.L_x_12196:
        /* <DEDUP_REMOVED lines=12> */
.L_x_12203:
        /* <DEDUP_REMOVED lines=21> */
.L_x_12207:
[----:B------:R-:W-:Y:S05]  /*8420*/  BSYNC.RECONVERGENT B1 ;  /* 0x0000000000017941 */ /* 0x000fea0003800200 */
.L_x_12206:
[----:B------:R-:W-:Y:S02]  /*8430*/  SHF.L.U32 R0, R0, 0x14, RZ ;  /* 0x0000001400007819 */ /* 0x000fe400000006ff */
[----:B------:R-:W-:-:S04]  /*8440*/  LEA R2, R2, 0x3b800000, 0x17 ;  /* 0x3b80000002027811 */ /* 0x000fc800078eb8ff */
[----:B------:R-:W-:-:S07]  /*8450*/  LOP3.LUT R0, R2, R0, R7, 0xfe, !PT ;  /* 0x0000000002007212 */ /* 0x000fce00078efe07 */
.L_x_12205:
[----:B------:R-:W-:Y:S05]  /*8460*/  BSYNC.RECONVERGENT B0 ;  /* 0x0000000000007941 */ /* 0x000fea0003800200 */
.L_x_12204:
[----:B------:R-:W-:Y:S01]  /*8470*/  F2FP.BF16.F32.PACK_AB R0, RZ, R0 ;  /* 0x00000000ff00723e */ /* 0x000fe200000010ff */
[----:B------:R-:W-:Y:S06]  /*8480*/  BRA `(.L_x_12189) ;  /* 0x0000000400187947 */ /* 0x000fec0003800000 */
.L_x_12202:
        /* <DEDUP_REMOVED lines=21> */
.L_x_12211:
[----:B------:R-:W-:Y:S05]  /*85e0*/  BSYNC.RECONVERGENT B1 ;  /* 0x0000000000017941 */ /* 0x000fea0003800200 */
.L_x_12210:
[----:B------:R-:W-:Y:S01]  /*85f0*/  IMAD.SHL.U32 R0, R0, 0x200000, RZ ;  /* 0x0020000000007824 */ /* 0x000fe200078e00ff */
[----:B------:R-:W-:-:S04]  /*8600*/  LEA R2, R2, 0x37800000, 0x17 ;  /* 0x3780000002027811 */ /* 0x000fc800078eb8ff */
[----:B------:R-:W-:-:S07]  /*8610*/  LOP3.LUT R0, R2, R0, R7, 0xfe, !PT ;  /* 0x0000000002007212 */ /* 0x000fce00078efe07 */
.L_x_12209:
[----:B------:R-:W-:Y:S05]  /*8620*/  BSYNC.RECONVERGENT B0 ;  /* 0x0000000000007941 */ /* 0x000fea0003800200 */
.L_x_12208:
[----:B------:R-:W-:Y:S01]  /*8630*/  F2FP.BF16.F32.PACK_AB R0, RZ, R0 ;  /* 0x00000000ff00723e */ /* 0x000fe200000010ff */
[----:B------:R-:W-:Y:S06]  /*8640*/  BRA `(.L_x_12189) ;  /* 0x0000000000a87947 */ /* 0x000fec0003800000 */
.L_x_12201:
        /* <DEDUP_REMOVED lines=14> */
.L_x_12215:
[----:B------:R-:W-:Y:S05]  /*8730*/  BSYNC.RECONVERGENT B0 ;  /* 0x0000000000007941 */ /* 0x000fea0003800200 */
.L_x_12214:
[----:B------:R-:W-:Y:S01]  /*8740*/  F2FP.BF16.F32.PACK_AB R0, RZ, R0 ;  /* 0x00000000ff00723e */ /* 0x000fe200000010ff */
[----:B------:R-:W-:Y:S06]  /*8750*/  BRA `(.L_x_12189) ;  /* 0x0000000000647947 */ /* 0x000fec0003800000 */
.L_x_12188:
        /* <DEDUP_REMOVED lines=16> */
.L_x_12216:
[----:B------:R-:W-:Y:S01]  /*8860*/  PRMT R0, RZ, 0x7610, R0 ;  /* 0x00007610ff007816 */ /* 0x000fe20000000000 */
[----:B------:R-:W-:Y:S06]  /*8870*/  BRA `(.L_x_12189) ;  /* 0x00000000001c7947 */ /* 0x000fec0003800000 */
.L_x_12213:
[----:B------:R-:W2:Y:S02]  /*8880*/  LDG.E.64 R2, desc[UR36][R2.64] ;  /* 0x0000002402027981 */ /* 0x000ea4000c1e1b00 */
[----:B--2---:R-:W0:Y:S02]  /*8890*/  I2F.U64 R0, R2 ;  /* 0x0000000200007312 */ /* 0x004e240000301000 */
[----:B0-----:R-:W-:Y:S01]  /*88a0*/  F2FP.BF16.F32.PACK_AB R0, RZ, R0 ;  /* 0x00000000ff00723e */ /* 0x001fe200000010ff */
[----:B------:R-:W-:Y:S06]  /*88b0*/  BRA `(.L_x_12189) ;  /* 0x00000000000c7947 */ /* 0x000fec0003800000 */
.L_x_12212:
[----:B------:R-:W2:Y:S02]  /*88c0*/  LDG.E R2, desc[UR36][R2.64] ;  /* 0x0000002402027981 */ /* 0x000ea4000c1e1900 */
[----:B--2---:R-:W-:-:S04]  /*88d0*/  I2FP.F32.U32 R0, R2 ;  /* 0x0000000200007245 */ /* 0x004fc80000201000 */
[----:B------:R-:W-:-:S07]  /*88e0*/  F2FP.BF16.F32.PACK_AB R0, RZ, R0 ;  /* 0x00000000ff00723e */ /* 0x000fce00000010ff */
.L_x_12189:
[----:B-----5:R-:W-:Y:S01]  /*88f0*/  SHF.L.U32 R0, R0, 0x10, RZ ;  /* 0x0000001000007819 */ /* 0x020fe200000006ff */
        /* <DEDUP_REMOVED lines=20> */
.L_x_12220:
[----:B-1----:R-:W-:-:S06]  /*8a40*/  SHF.L.U32 R5, R5, 0x10, RZ ;  /* 0x0000001005057819 */ /* 0x002fcc00000006ff */
[----:B------:R-:W1:Y:S02]  /*8a50*/  F2I.S64.TRUNC R4, R5 ;  /* 0x0000000500047311 */ /* 0x000e64000020d900 */
[----:B-1----:R1:W-:Y:S01]  /*8a60*/  STG.E.U8 desc[UR36][R2.64], R4 ;  /* 0x0000000402007986 */ /* 0x0023e2000c101124 */
[----:B------:R-:W-:Y:S05]  /*8a70*/  BRA `(.L_x_12222) ;  /* 0x0000000c006c7947 */ /* 0x000fea0003800000 */
.L_x_12219:
        /* <DEDUP_REMOVED lines=10> */
.L_x_12224:
[----:B-1----:R-:W-:-:S06]  /*8b20*/  IMAD.U32 R5, R5, 0x10000, RZ ;  /* 0x0001000005057824 */ /* 0x002fcc00078e00ff */
[----:B------:R-:W1:Y:S02]  /*8b30*/  F2I.FTZ.TRUNC.NTZ R5, R5 ;  /* 0x0000000500057305 */ /* 0x000e64000021f100 */
[----:B-1----:R3:W-:Y:S01]  /*8b40*/  STG.E desc[UR36][R2.64], R5 ;  /* 0x0000000502007986 */ /* 0x0027e2000c101924 */
[----:B------:R-:W-:Y:S05]  /*8b50*/  BRA `(.L_x_12222) ;  /* 0x0000000c00347947 */ /* 0x000fea0003800000 */
.L_x_12223:
[----:B-1----:R-:W-:-:S06]  /*8b60*/  SHF.L.U32 R5, R5, 0x10, RZ ;  /* 0x0000001005057819 */ /* 0x002fcc00000006ff */
[----:B------:R-:W1:Y:S02]  /*8b70*/  F2I.FTZ.TRUNC.NTZ R5, R5 ;  /* 0x0000000500057305 */ /* 0x000e64000021f100 */
[----:B-1----:R1:W-:Y:S01]  /*8b80*/  STG.E.U16 desc[UR36][R2.64], R5 ;  /* 0x0000000502007986 */ /* 0x0023e2000c101524 */
[----:B------:R-:W-:Y:S05]  /*8b90*/  BRA `(.L_x_12222) ;  /* 0x0000000c00247947 */ /* 0x000fea0003800000 */
.L_x_12218:
        /* <DEDUP_REMOVED lines=9> */
.L_x_12226:
[----:B01----:R-:W-:-:S05]  /*8c30*/  IMAD.U32 R0, R5, 0x10000, RZ ;  /* 0x0001000005007824 */ /* 0x003fca00078e00ff */
[----:B------:R-:W-:-:S05]  /*8c40*/  F2FP.F16.F32.PACK_AB R0, RZ, R0 ;  /* 0x00000000ff00723e */ /* 0x000fca00000000ff */
[----:B------:R0:W-:Y:S01]  /*8c50*/  STG.E.U16 desc[UR36][R2.64], R0 ;  /* 0x0000000002007986 */ /* 0x0001e2000c101524 */
[----:B------:R-:W-:Y:S05]  /*8c60*/  BRA `(.L_x_12222) ;  /* 0x0000000800f07947 */ /* 0x000fea0003800000 */
.L_x_12225:
        /* <DEDUP_REMOVED lines=10> */
.L_x_12228:
[----:B-1----:R-:W-:-:S05]  /*8d10*/  IMAD.U32 R5, R5, 0x10000, RZ ;  /* 0x0001000005057824 */ /* 0x002fca00078e00ff */
[----:B------:R-:W-:-:S04]  /*8d20*/  F2FP.F16.F32.PACK_AB R5, RZ, R5 ;  /* 0x00000005ff05723e */ /* 0x000fc800000000ff */
[----:B------:R-:W-:-:S05]  /*8d30*/  PRMT R5, R5, 0x5410, RZ ;  /* 0x0000541005057816 */ /* 0x000fca00000000ff */
[----:B------:R1:W-:Y:S01]  /*8d40*/  STG.E desc[UR36][R2.64], R5 ;  /* 0x0000000502007986 */ /* 0x0003e2000c101924 */
[----:B------:R-:W-:Y:S05]  /*8d50*/  BRA `(.L_x_12222) ;  /* 0x0000000800b47947 */ /* 0x000fea0003800000 */
.L_x_12227:
[----:B-1----:R-:W-:-:S05]  /*8d60*/  SHF.L.U32 R4, R5, 0x10, RZ ;  /* 0x0000001005047819 */ /* 0x002fca00000006ff */
[----:B------:R-:W-:-:S06]  /*8d70*/  FMUL.FTZ R4, R4, 1 ;  /* 0x3f80000004047820 */ /* 0x000fcc0000410000 */
[----:B------:R-:W1:Y:S02]  /*8d80*/  F2F.F64.F32 R4, R4 ;  /* 0x0000000400047310 */ /* 0x000e640000201800 */
[----:B-1----:R1:W-:Y:S01]  /*8d90*/  STG.E.64 desc[UR36][R2.64], R4 ;  /* 0x0000000402007986 */ /* 0x0023e2000c101b24 */
[----:B------:R-:W-:Y:S05]  /*8da0*/  BRA `(.L_x_12222) ;  /* 0x0000000800a07947 */ /* 0x000fea0003800000 */
.L_x_12217:
        /* <DEDUP_REMOVED lines=14> */
.L_x_12232:
        /* <DEDUP_REMOVED lines=18> */
.L_x_12235:
[----:B------:R-:W-:-:S04]  /*8fb0*/  SHF.R.U32.HI R5, RZ, 0x18, R5 ;  /* 0x00000018ff057819 */ /* 0x000fc80000011605 */
[----:B------:R-:W-:-:S07]  /*8fc0*/  LOP3.LUT R0, R0, 0x80, R5, 0xf8, !PT ;  /* 0x0000008000007812 */ /* 0x000fce00078ef805 */
.L_x_12234:
[----:B------:R-:W-:Y:S05]  /*8fd0*/  BSYNC.RECONVERGENT B0 ;  /* 0x0000000000007941 */ /* 0x000fea0003800200 */
.L_x_12233:
[----:B------:R0:W-:Y:S01]  /*8fe0*/  STG.E.U8 desc[UR36][R2.64], R0 ;  /* 0x0000000002007986 */ /* 0x0001e2000c101124 */
[----:B------:R-:W-:Y:S05]  /*8ff0*/  BRA `(.L_x_12222) ;  /* 0x00000008000c7947 */ /* 0x000fea0003800000 */
.L_x_12231:
        /* <DEDUP_REMOVED lines=18> */
.L_x_12238:
[----:B------:R-:W-:-:S04]  /*9120*/  SHF.R.U32.HI R5, RZ, 0x18, R5 ;  /* 0x00000018ff057819 */ /* 0x000fc80000011605 */
[----:B------:R-:W-:-:S07]  /*9130*/  LOP3.LUT R0, R0, 0x80, R5, 0xf8, !PT ;  /* 0x0000008000007812 */ /* 0x000fce00078ef805 */
.L_x_12237:
[----:B------:R-:W-:Y:S05]  /*9140*/  BSYNC.RECONVERGENT B0 ;  /* 0x0000000000007941 */ /* 0x000fea0003800200 */
.L_x_12236:
[----:B------:R0:W-:Y:S01]  /*9150*/  STG.E.U8 desc[UR36][R2.64], R0 ;  /* 0x0000000002007986 */ /* 0x0001e2000c101124 */
[----:B------:R-:W-:Y:S05]  /*9160*/  BRA `(.L_x_12222) ;  /* 0x0000000400b07947 */ /* 0x000fea0003800000 */
.L_x_12230:
        /* <DEDUP_REMOVED lines=22> */
.L_x_12240:
[----:B-1----:R-:W-:-:S06]  /*92d0*/  IMAD.U32 R5, R5, 0x10000, RZ ;  /* 0x0001000005057824 */ /* 0x002fcc00078e00ff */
[----:B------:R-:W1:Y:S02]  /*92e0*/  F2I.U64.TRUNC R4, R5 ;  /* 0x0000000500047311 */ /* 0x000e64000020d800 */
[----:B-1----:R1:W-:Y:S01]  /*92f0*/  STG.E.64 desc[UR36][R2.64], R4 ;  /* 0x0000000402007986 */ /* 0x0023e2000c101b24 */
[----:B------:R-:W-:Y:S05]  /*9300*/  BRA `(.L_x_12222) ;  /* 0x0000000400487947 */ /* 0x000fea0003800000 */
.L_x_12239:
[----:B-1----:R-:W-:-:S06]  /*9310*/  IMAD.U32 R5, R5, 0x10000, RZ ;  /* 0x0001000005057824 */ /* 0x002fcc00078e00ff */
[----:B------:R-:W1:Y:S02]  /*9320*/  F2I.FTZ.U32.TRUNC.NTZ R5, R5 ;  /* 0x0000000500057305 */ /* 0x000e64000021f000 */
[----:B-1----:R1:W-:Y:S01]  /*9330*/  STG.E desc[UR36][R2.64], R5 ;  /* 0x0000000502007986 */ /* 0x0023e2000c101924 */
[----:B------:R-:W-:Y:S05]  /*9340*/  BRA `(.L_x_12222) ;  /* 0x0000000400387947 */ /* 0x000fea0003800000 */
.L_x_12229:
        /* <DEDUP_REMOVED lines=11> */
.L_x_12242:
[----:B-1----:R-:W-:Y:S01]  /*9400*/  IMAD.U32 R5, R5, 0x10000, RZ ;  /* 0x0001000005057824 */ /* 0x002fe200078e00ff */
[----:B------:R-:W-:-:S03]  /*9410*/  CS2R R6, SRZ ;  /* 0x0000000000067805 */ /* 0x000fc6000001ff00 */
[----:B------:R-:W-:-:S06]  /*9420*/  FMUL.FTZ R5, R5, 1 ;  /* 0x3f80000005057820 */ /* 0x000fcc0000410000 */
[----:B------:R-:W1:Y:S02]  /*9430*/  F2F.F64.F32 R4, R5 ;  /* 0x0000000500047310 */ /* 0x000e640000201800 */
[----:B-1----:R1:W-:Y:S01]  /*9440*/  STG.E.128 desc[UR36][R2.64], R4 ;  /* 0x0000000402007986 */ /* 0x0023e2000c101d24 */
[----:B------:R-:W-:Y:S05]  /*9450*/  BRA `(.L_x_12222) ;  /* 0x0000000000f47947 */ /* 0x000fea0003800000 */
.L_x_12241:
[----:B------:R-:W-:-:S09]  /*9460*/  UISETP.NE.AND UP0, UPT, UR4, 0xf, UPT ;  /* 0x0000000f0400788c */ /* 0x000fd2000bf05270 */
[----:B------:R-:W-:Y:S05]  /*9470*/  BRA.U !UP0, `(.L_x_12243) ;  /* 0x0000000108e87547 */ /* 0x000fea000b800000 */
[----:B------:R-:W-:-:S09]  /*9480*/  UISETP.NE.AND UP0, UPT, UR4, 0x17, UPT ;  /* 0x000000170400788c */ /* 0x000fd2000bf05270 */
[----:B------:R-:W-:Y:S05]  /*9490*/  BRA.U !UP0, `(.L_x_12244) ;  /* 0x0000000108907547 */ /* 0x000fea000b800000 */
[----:B------:R-:W-:-:S09]  /*94a0*/  UISETP.NE.AND UP0, UPT, UR4, 0x18, UPT ;  /* 0x000000180400788c */ /* 0x000fd2000bf05270 */
[----:B------:R-:W-:Y:S05]  /*94b0*/  BRA.U !UP0, `(.L_x_12245) ;  /* 0x0000000108447547 */ /* 0x000fea000b800000 */
.L_x_12221:
        /* <DEDUP_REMOVED lines=16> */
.L_x_12246:
[----:B------:R-:W-:Y:S05]  /*95c0*/  BRA `(.L_x_12222) ;  /* 0x0000000000987947 */ /* 0x000fea0003800000 */
.L_x_12245:
        /* <DEDUP_REMOVED lines=13> */
.L_x_12248:
[----:B------:R-:W-:Y:S05]  /*96a0*/  BSYNC.RECONVERGENT B0 ;  /* 0x0000000000007941 */ /* 0x000fea0003800200 */
.L_x_12247:
[----:B------:R-:W-:-:S05]  /*96b0*/  LOP3.LUT R5, R0, 0x80, R5, 0xf8, !PT ;  /* 0x0000008000057812 */ /* 0x000fca00078ef805 */
[----:B------:R0:W-:Y:S01]  /*96c0*/  STG.E.U8 desc[UR36][R2.64], R5 ;  /* 0x0000000502007986 */ /* 0x0001e2000c101124 */
[----:B------:R-:W-:Y:S05]  /*96d0*/  BRA `(.L_x_12222) ;  /* 0x0000000000547947 */ /* 0x000fea0003800000 */
.L_x_12244:
        /* <DEDUP_REMOVED lines=12> */
.L_x_12250:
[----:B0-----:R-:W-:Y:S01]  /*97a0*/  IMAD.MOV.U32 R0, RZ, RZ, 0x7f ;  /* 0x0000007fff007424 */ /* 0x001fe200078e00ff */
[----:B------:R-:W-:-:S04]  /*97b0*/  ISETP.GT.U32.AND P0, PT, R4, 0x7f800000, PT ;  /* 0x7f8000000400780c */ /* 0x000fc80003f04070 */
[----:B------:R-:W-:-:S09]  /*97c0*/  SEL R0, R0, 0x7c, P0 ;  /* 0x0000007c00007807 */ /* 0x000fd20000000000 */
.L_x_12251:
[----:B------:R-:W-:Y:S05]  /*97d0*/  BSYNC.RECONVERGENT B0 ;  /* 0x0000000000007941 */ /* 0x000fea0003800200 */
.L_x_12249:
[----:B------:R-:W-:-:S04]  /*97e0*/  SHF.R.U32.HI R5, RZ, 0x18, R5 ;  /* 0x00000018ff057819 */ /* 0x000fc80000011605 */
[----:B------:R-:W-:-:S05]  /*97f0*/  LOP3.LUT R5, R0, 0x80, R5, 0xf8, !PT ;  /* 0x0000008000057812 */ /* 0x000fca00078ef805 */
[----:B------:R0:W-:Y:S01]  /*9800*/  STG.E.U8 desc[UR36][R2.64], R5 ;  /* 0x0000000502007986 */ /* 0x0001e2000c101124 */
[----:B------:R-:W-:Y:S05]  /*9810*/  BRA `(.L_x_12222) ;  /* 0x0000000000047947 */ /* 0x000fea0003800000 */
.L_x_12243:
[----:B-1----:R1:W-:Y:S02]  /*9820*/  STG.E.U16 desc[UR36][R2.64], R5 ;  /* 0x0000000502007986 */ /* 0x0023e4000c101524 */
.L_x_12222:
[----:B------:R-:W-:-:S07]  /*9830*/  IADD3 R17, PT, PT, R17, 0x80, RZ ;  /* 0x0000008011117810 */ /* 0x000fce0007ffe0ff */
.L_x_12182:
[----:B------:R-:W-:Y:S05]  /*9840*/  BSYNC.RECONVERGENT B6 ;  /* 0x0000000000067941 */ /* 0x000fea0003800200 */
.L_x_12181:
        /* <DEDUP_REMOVED lines=306> */
.L_x_12252:
        /* <DEDUP_REMOVED lines=20> */
.L_x_12256:
[----:B------:R-:W2:Y:S02]  /*acb0*/  LDG.E.U8 R2, desc[UR36][R2.64] ;  /* 0x0000002402027981 */ /* 0x000ea4000c1e1100 */
[----:B--2---:R-:W-:-:S04]  /*acc0*/  I2FP.F32.U32 R0, R2 ;  /* 0x0000000200007245 */ /* 0x004fc80000201000 */
[----:B------:R-:W-:Y:S01]  /*acd0*/  F2FP.BF16.F32.PACK_AB R0, RZ, R0 ;  /* 0x00000000ff00723e */ /* 0x000fe200000010ff */
[----:B------:R-:W-:Y:S06]  /*ace0*/  BRA `(.L_x_12258) ;  /* 0x0000000c00a47947 */ /* 0x000fec0003800000 */
.L_x_12255:
        /* <DEDUP_REMOVED lines=10> */
.L_x_12260:
[----:B------:R-:W2:Y:S02]  /*ad90*/  LDG.E R2, desc[UR36][R2.64] ;  /* 0x0000002402027981 */ /* 0x000ea4000c1e1900 */
[----:B--2---:R-:W-:-:S04]  /*ada0*/  I2FP.F32.S32 R0, R2 ;  /* 0x0000000200007245 */ /* 0x004fc80000201400 */
[----:B------:R-:W-:Y:S01]  /*adb0*/  F2FP.BF16.F32.PACK_AB R0, RZ, R0 ;  /* 0x00000000ff00723e */ /* 0x000fe200000010ff */
[----:B------:R-:W-:Y:S06]  /*adc0*/  BRA `(.L_x_12258) ;  /* 0x0000000c006c7947 */ /* 0x000fec0003800000 */
.L_x_12259:
[----:B------:R-:W2:Y:S02]  /*add0*/  LDG.E.U16 R2, desc[UR36][R2.64] ;  /* 0x0000002402027981 */ /* 0x000ea4000c1e1500 */
[----:B--2---:R-:W0:Y:S02]  /*ade0*/  I2F.S16 R0, R2 ;  /* 0x0000000200007306 */ /* 0x004e240000101400 */
[----:B0-----:R-:W-:Y:S01]  /*adf0*/  F2FP.BF16.F32.PACK_AB R0, RZ, R0 ;  /* 0x00000000ff00723e */ /* 0x001fe200000010ff */
[----:B------:R-:W-:Y:S06]  /*ae00*/  BRA `(.L_x_12258) ;  /* 0x0000000c005c7947 */ /* 0x000fec0003800000 */
.L_x_12254:
        /* <DEDUP_REMOVED lines=9> */
.L_x_12262:
[----:B------:R-:W2:Y:S02]  /*aea0*/  LDG.E.U16 R0, desc[UR36][R2.64] ;  /* 0x0000002402007981 */ /* 0x000ea4000c1e1500 */
[----:B--2---:R-:W-:-:S05]  /*aeb0*/  HADD2.F32 R0, -RZ, R0.H0_H0 ;  /* 0x20000000ff007230 */ /* 0x004fca0000004100 */
[----:B------:R-:W-:Y:S01]  /*aec0*/  F2FP.BF16.F32.PACK_AB R0, RZ, R0 ;  /* 0x00000000ff00723e */ /* 0x000fe200000010ff */
[----:B------:R-:W-:Y:S06]  /*aed0*/  BRA `(.L_x_12258) ;  /* 0x0000000c00287947 */ /* 0x000fec0003800000 */
.L_x_12261:
        /* <DEDUP_REMOVED lines=9> */
.L_x_12264:
[----:B------:R-:W2:Y:S02]  /*af70*/  LDG.E.U16 R2, desc[UR36][R2.64] ;  /* 0x0000002402027981 */ /* 0x000ea4000c1e1500 */
[----:B--2---:R-:W-:-:S05]  /*af80*/  HADD2.F32 R0, -RZ, R2.H0_H0 ;  /* 0x20000002ff007230 */ /* 0x004fca0000004100 */
[----:B------:R-:W-:Y:S01]  /*af90*/  F2FP.BF16.F32.PACK_AB R0, RZ, R0 ;  /* 0x00000000ff00723e */ /* 0x000fe200000010ff */
[----:B------:R-:W-:Y:S06]  /*afa0*/  BRA `(.L_x_12258) ;  /* 0x0000000800f47947 */ /* 0x000fec0003800000 */
.L_x_12263:
        /* <DEDUP_REMOVED lines=12> */
.L_x_12253:
        /* <DEDUP_REMOVED lines=13> */
.L_x_12267:
        /* <DEDUP_REMOVED lines=12> */
.L_x_12266:
        /* <DEDUP_REMOVED lines=27> */
.L_x_12269:
        /* <DEDUP_REMOVED lines=13> */
.L_x_12268:
[----:B------:R0:W5:Y:S01]  /*b480*/  LDG.E.U16 R0, desc[UR36][R2.64] ;  /* 0x0000002402007981 */ /* 0x000162000c1e1500 */
[----:B------:R-:W-:Y:S05]  /*b490*/  BRA `(.L_x_12258) ;  /* 0x0000000400b87947 */ /* 0x000fea0003800000 */
.L_x_12265:
        /* <DEDUP_REMOVED lines=12> */
.L_x_12272:
        /* <DEDUP_REMOVED lines=21> */
.L_x_12276:
[----:B------:R-:W-:Y:S05]  /*b6b0*/  BSYNC.RECONVERGENT B1 ;  /* 0x0000000000017941 */ /* 0x000fea0003800200 */
.L_x_12275:
[----:B------:R-:W-:Y:S01]  /*b6c0*/  IMAD.SHL.U32 R0, R0, 0x100000, RZ ;  /* 0x0010000000007824 */ /* 0x000fe200078e00ff */
[----:B------:R-:W-:-:S04]  /*b6d0*/  LEA R2, R2, 0x3b800000, 0x17 ;  /* 0x3b80000002027811 */ /* 0x000fc800078eb8ff */
[----:B------:R-:W-:-:S07]  /*b6e0*/  LOP3.LUT R0, R2, R0, R7, 0xfe, !PT ;  /* 0x0000000002007212 */ /* 0x000fce00078efe07 */
.L_x_12274:
[----:B------:R-:W-:Y:S05]  /*b6f0*/  BSYNC.RECONVERGENT B0 ;  /* 0x0000000000007941 */ /* 0x000fea0003800200 */
.L_x_12273:
[----:B------:R-:W-:Y:S01]  /*b700*/  F2FP.BF16.F32.PACK_AB R0, RZ, R0 ;  /* 0x00000000ff00723e */ /* 0x000fe200000010ff */
[----:B------:R-:W-:Y:S06]  /*b710*/  BRA `(.L_x_12258) ;  /* 0x0000000400187947 */ /* 0x000fec0003800000 */
.L_x_12271:
        /* <DEDUP_REMOVED lines=21> */
.L_x_12280:
[----:B------:R-:W-:Y:S05]  /*b870*/  BSYNC.RECONVERGENT B1 ;  /* 0x0000000000017941 */ /* 0x000fea0003800200 */
.L_x_12279:
[----:B------:R-:W-:Y:S01]  /*b880*/  IMAD.SHL.U32 R0, R0, 0x200000, RZ ;  /* 0x0020000000007824 */ /* 0x000fe200078e00ff */
[----:B------:R-:W-:-:S04]  /*b890*/  LEA R2, R2, 0x37800000, 0x17 ;  /* 0x3780000002027811 */ /* 0x000fc800078eb8ff */
[----:B------:R-:W-:-:S07]  /*b8a0*/  LOP3.LUT R0, R2, R0, R7, 0xfe, !PT ;  /* 0x0000000002007212 */ /* 0x000fce00078efe07 */
.L_x_12278:
[----:B------:R-:W-:Y:S05]  /*b8b0*/  BSYNC.RECONVERGENT B0 ;  /* 0x0000000000007941 */ /* 0x000fea0003800200 */
.L_x_12277:
[----:B------:R-:W-:Y:S01]  /*b8c0*/  F2FP.BF16.F32.PACK_AB R0, RZ, R0 ;  /* 0x00000000ff00723e */ /* 0x000fe200000010ff */
[----:B------:R-:W-:Y:S06]  /*b8d0*/  BRA `(.L_x_12258) ;  /* 0x0000000000a87947 */ /* 0x000fec0003800000 */
.L_x_12270:
        /* <DEDUP_REMOVED lines=14> */
.L_x_12284:
[----:B------:R-:W-:Y:S05]  /*b9c0*/  BSYNC.RECONVERGENT B0 ;  /* 0x0000000000007941 */ /* 0x000fea0003800200 */
.L_x_12283:
[----:B------:R-:W-:Y:S01]  /*b9d0*/  F2FP.BF16.F32.PACK_AB R0, RZ, R0 ;  /* 0x00000000ff00723e */ /* 0x000fe200000010ff */
[----:B------:R-:W-:Y:S06]  /*b9e0*/  BRA `(.L_x_12258) ;  /* 0x0000000000647947 */ /* 0x000fec0003800000 */
.L_x_12257:
        /* <DEDUP_REMOVED lines=16> */
.L_x_12285:
[----:B------:R-:W-:Y:S01]  /*baf0*/  PRMT R0, RZ, 0x7610, R0 ;  /* 0x00007610ff007816 */ /* 0x000fe20000000000 */
[----:B------:R-:W-:Y:S06]  /*bb00*/  BRA `(.L_x_12258) ;  /* 0x00000000001c7947 */ /* 0x000fec0003800000 */
.L_x_12282:
[----:B------:R-:W2:Y:S02]  /*bb10*/  LDG.E.64 R2, desc[UR36][R2.64] ;  /* 0x0000002402027981 */ /* 0x000ea4000c1e1b00 */
[----:B--2---:R-:W0:Y:S02]  /*bb20*/  I2F.U64 R0, R2 ;  /* 0x0000000200007312 */ /* 0x004e240000301000 */
[----:B0-----:R-:W-:Y:S01]  /*bb30*/  F2FP.BF16.F32.PACK_AB R0, RZ, R0 ;  /* 0x00000000ff00723e */ /* 0x001fe200000010ff */
[----:B------:R-:W-:Y:S06]  /*bb40*/  BRA `(.L_x_12258) ;  /* 0x00000000000c7947 */ /* 0x000fec0003800000 */
.L_x_12281:
[----:B------:R-:W2:Y:S02]  /*bb50*/  LDG.E R2, desc[UR36][R2.64] ;  /* 0x0000002402027981 */ /* 0x000ea4000c1e1900 */
[----:B--2---:R-:W-:-:S04]  /*bb60*/  I2FP.F32.U32 R0, R2 ;  /* 0x0000000200007245 */ /* 0x004fc80000201000 */
[----:B------:R-:W-:-:S07]  /*bb70*/  F2FP.BF16.F32.PACK_AB R0, RZ, R0 ;  /* 0x00000000ff00723e */ /* 0x000fce00000010ff */
.L_x_12258:
[----:B-----5:R-:W-:Y:S01]  /*bb80*/  IMAD.U32 R0, R0, 0x10000, RZ ;  /* 0x0001000000007824 */ /* 0x020fe200078e00ff */
[----:B------:R-:W-:-:S04]  /*bb90*/  UPRMT UR4, UR42, 0x9910, URZ ;  /* 0x000099102a047896 */ /* 0x000fc800080000ff */
[----:B------:R-:W-:Y:S01]  /*bba0*/  UISETP.GT.AND UP0, UPT, UR4, 0x9, UPT ;  /* 0x000000090400788c */ /* 0x000fe2000bf04270 */
[----:B------:R-:W0:Y:S08]  /*bbb0*/  FRND.FTZ.FLOOR R0, R0 ;  /* 0x0000000000007307 */ /* 0x000e300000215000 */
        /* <DEDUP_REMOVED lines=14> */
.L_x_12289:
[----:B-1----:R-:W-:-:S06]  /*bca0*/  IMAD.U32 R3, R3, 0x10000, RZ ;  /* 0x0001000003037824 */ /* 0x002fcc00078e00ff */
[----:B------:R-:W1:Y:S02]  /*bcb0*/  F2I.S64.TRUNC R2, R3 ;  /* 0x0000000300027311 */ /* 0x000e64000020d900 */
[----:B-1----:R-:W-:Y:S01]  /*bcc0*/  STG.E.U8 desc[UR36][R16.64], R2 ;  /* 0x0000000210007986 */ /* 0x002fe2000c101124 */
[----:B------:R-:W-:Y:S05]  /*bcd0*/  EXIT ;  /* 0x000000000000794d */ /* 0x000fea0003800000 */
.L_x_12288:
        /* <DEDUP_REMOVED lines=10> */
.L_x_12292:
[----:B-1----:R-:W-:-:S06]  /*bd80*/  SHF.L.U32 R3, R3, 0x10, RZ ;  /* 0x0000001003037819 */ /* 0x002fcc00000006ff */
[----:B------:R-:W1:Y:S02]  /*bd90*/  F2I.FTZ.TRUNC.NTZ R3, R3 ;  /* 0x0000000300037305 */ /* 0x000e64000021f100 */
[----:B-1----:R-:W-:Y:S01]  /*bda0*/  STG.E desc[UR36][R16.64], R3 ;  /* 0x0000000310007986 */ /* 0x002fe2000c101924 */
[----:B------:R-:W-:Y:S05]  /*bdb0*/  EXIT ;  /* 0x000000000000794d */ /* 0x000fea0003800000 */
.L_x_12291:
[----:B-1----:R-:W-:-:S06]  /*bdc0*/  IMAD.U32 R3, R3, 0x10000, RZ ;  /* 0x0001000003037824 */ /* 0x002fcc00078e00ff */
[----:B------:R-:W1:Y:S02]  /*bdd0*/  F2I.FTZ.TRUNC.NTZ R3, R3 ;  /* 0x0000000300037305 */ /* 0x000e64000021f100 */
[----:B-1----:R-:W-:Y:S01]  /*bde0*/  STG.E.U16 desc[UR36][R16.64], R3 ;  /* 0x0000000310007986 */ /* 0x002fe2000c101524 */
[----:B------:R-:W-:Y:S05]  /*bdf0*/  EXIT ;  /* 0x000000000000794d */ /* 0x000fea0003800000 */
.L_x_12287:
        /* <DEDUP_REMOVED lines=9> */
.L_x_12294:
[----:B01----:R-:W-:-:S04]  /*be90*/  SHF.L.U32 R0, R3, 0x10, RZ ;  /* 0x0000001003007819 */ /* 0x003fc800000006ff */
[----:B------:R-:W-:-:S05]  /*bea0*/  F2FP.F16.F32.PACK_AB R0, RZ, R0 ;  /* 0x00000000ff00723e */ /* 0x000fca00000000ff */
[----:B------:R-:W-:Y:S01]  /*beb0*/  STG.E.U16 desc[UR36][R16.64], R0 ;  /* 0x0000000010007986 */ /* 0x000fe2000c101524 */
[----:B------:R-:W-:Y:S05]  /*bec0*/  EXIT ;  /* 0x000000000000794d */ /* 0x000fea0003800000 */
.L_x_12293:
        /* <DEDUP_REMOVED lines=10> */
.L_x_12296:
[----:B-1----:R-:W-:-:S04]  /*bf70*/  SHF.L.U32 R3, R3, 0x10, RZ ;  /* 0x0000001003037819 */ /* 0x002fc800000006ff */
[----:B------:R-:W-:-:S04]  /*bf80*/  F2FP.F16.F32.PACK_AB R3, RZ, R3 ;  /* 0x00000003ff03723e */ /* 0x000fc800000000ff */
[----:B------:R-:W-:-:S05]  /*bf90*/  PRMT R3, R3, 0x5410, RZ ;  /* 0x0000541003037816 */ /* 0x000fca00000000ff */
[----:B------:R-:W-:Y:S01]  /*bfa0*/  STG.E desc[UR36][R16.64], R3 ;  /* 0x0000000310007986 */ /* 0x000fe2000c101924 */
[----:B------:R-:W-:Y:S05]  /*bfb0*/  EXIT ;  /* 0x000000000000794d */ /* 0x000fea0003800000 */
.L_x_12295:
[----:B-1----:R-:W-:-:S04]  /*bfc0*/  IMAD.U32 R2, R3, 0x10000, RZ ;  /* 0x0001000003027824 */ /* 0x002fc800078e00ff */
[----:B------:R-:W-:-:S06]  /*bfd0*/  FMUL.FTZ R2, R2, 1 ;  /* 0x3f80000002027820 */ /* 0x000fcc0000410000 */
[----:B------:R-:W1:Y:S02]  /*bfe0*/  F2F.F64.F32 R2, R2 ;  /* 0x0000000200027310 */ /* 0x000e640000201800 */
[----:B-1----:R-:W-:Y:S01]  /*bff0*/  STG.E.64 desc[UR36][R16.64], R2 ;  /* 0x0000000210007986 */ /* 0x002fe2000c101b24 */
[----:B------:R-:W-:Y:S05]  /*c000*/  EXIT ;  /* 0x000000000000794d */ /* 0x000fea0003800000 */
.L_x_12286:
        /* <DEDUP_REMOVED lines=14> */
.L_x_12300:
        /* <DEDUP_REMOVED lines=17> */
.L_x_12303:
[----:B------:R-:W-:-:S04]  /*c200*/  SHF.R.U32.HI R3, RZ, 0x18, R3 ;  /* 0x00000018ff037819 */ /* 0x000fc80000011603 */
[----:B------:R-:W-:-:S04]  /*c210*/  LOP3.LUT R0, R0, 0x80, R3, 0xf8, !PT ;  /* 0x0000008000007812 */ /* 0x000fc800078ef803 */
[----:B------:R-:W-:-:S07]  /*c220*/  PRMT R8, R0, 0x7610, R8 ;  /* 0x0000761000087816 */ /* 0x000fce0000000008 */
.L_x_12302:
[----:B------:R-:W-:Y:S05]  /*c230*/  BSYNC.RECONVERGENT B0 ;  /* 0x0000000000007941 */ /* 0x000fea0003800200 */
.L_x_12301:
[----:B------:R-:W-:Y:S01]  /*c240*/  STG.E.U8 desc[UR36][R16.64], R8 ;  /* 0x0000000810007986 */ /* 0x000fe2000c101124 */
[----:B------:R-:W-:Y:S05]  /*c250*/  EXIT ;  /* 0x000000000000794d */ /* 0x000fea0003800000 */
.L_x_12299:
        /* <DEDUP_REMOVED lines=17> */
.L_x_12306:
[----:B------:R-:W-:-:S04]  /*c370*/  SHF.R.U32.HI R3, RZ, 0x18, R3 ;  /* 0x00000018ff037819 */ /* 0x000fc80000011603 */
[----:B------:R-:W-:-:S04]  /*c380*/  LOP3.LUT R0, R0, 0x80, R3, 0xf8, !PT ;  /* 0x0000008000007812 */ /* 0x000fc800078ef803 */
[----:B------:R-:W-:-:S07]  /*c390*/  PRMT R8, R0, 0x7610, R8 ;  /* 0x0000761000087816 */ /* 0x000fce0000000008 */
.L_x_12305:
[----:B------:R-:W-:Y:S05]  /*c3a0*/  BSYNC.RECONVERGENT B0 ;  /* 0x0000000000007941 */ /* 0x000fea0003800200 */
.L_x_12304:
[----:B------:R-:W-:Y:S01]  /*c3b0*/  STG.E.U8 desc[UR36][R16.64], R8 ;  /* 0x0000000810007986 */ /* 0x000fe2000c101124 */
[----:B------:R-:W-:Y:S05]  /*c3c0*/  EXIT ;  /* 0x000000000000794d */ /* 0x000fea0003800000 */
.L_x_12298:
        /* <DEDUP_REMOVED lines=22> */
.L_x_12308:
[----:B-1----:R-:W-:-:S06]  /*c530*/  SHF.L.U32 R3, R3, 0x10, RZ ;  /* 0x0000001003037819 */ /* 0x002fcc00000006ff */
[----:B------:R-:W1:Y:S02]  /*c540*/  F2I.U64.TRUNC R2, R3 ;  /* 0x0000000300027311 */ /* 0x000e64000020d800 */
[----:B-1----:R-:W-:Y:S01]  /*c550*/  STG.E.64 desc[UR36][R16.64], R2 ;  /* 0x0000000210007986 */ /* 0x002fe2000c101b24 */
[----:B------:R-:W-:Y:S05]  /*c560*/  EXIT ;  /* 0x000000000000794d */ /* 0x000fea0003800000 */
.L_x_12307:
[----:B-1----:R-:W-:-:S06]  /*c570*/  IMAD.U32 R3, R3, 0x10000, RZ ;  /* 0x0001000003037824 */ /* 0x002fcc00078e00ff */
[----:B------:R-:W1:Y:S02]  /*c580*/  F2I.FTZ.U32.TRUNC.NTZ R3, R3 ;  /* 0x0000000300037305 */ /* 0x000e64000021f000 */
[----:B-1----:R-:W-:Y:S01]  /*c590*/  STG.E desc[UR36][R16.64], R3 ;  /* 0x0000000310007986 */ /* 0x002fe2000c101924 */
[----:B------:R-:W-:Y:S05]  /*c5a0*/  EXIT ;  /* 0x000000000000794d */ /* 0x000fea0003800000 */
.L_x_12297:
        /* <DEDUP_REMOVED lines=11> */
.L_x_12310:
[----:B-1----:R-:W-:Y:S02]  /*c660*/  SHF.L.U32 R3, R3, 0x10, RZ ;  /* 0x0000001003037819 */ /* 0x002fe400000006ff */
[----:B------:R-:W-:-:S03]  /*c670*/  CS2R R6, SRZ ;  /* 0x0000000000067805 */ /* 0x000fc6000001ff00 */
[----:B------:R-:W-:-:S04]  /*c680*/  FMUL.FTZ R3, R3, 1 ;  /* 0x3f80000003037820 */ /* 0x000fc80000410000 */
[----:B------:R-:W1:Y:S02]  /*c690*/  F2F.F64.F32 R4, R3 ;  /* 0x0000000300047310 */ /* 0x000e640000201800 */
[----:B-1----:R-:W-:Y:S01]  /*c6a0*/  STG.E.128 desc[UR36][R16.64], R4 ;  /* 0x0000000410007986 */ /* 0x002fe2000c101d24 */
[----:B------:R-:W-:Y:S05]  /*c6b0*/  EXIT ;  /* 0x000000000000794d */ /* 0x000fea0003800000 */
.L_x_12309:
[----:B------:R-:W-:-:S09]  /*c6c0*/  UISETP.NE.AND UP0, UPT, UR4, 0xf, UPT ;  /* 0x0000000f0400788c */ /* 0x000fd2000bf05270 */
[----:B------:R-:W-:Y:S05]  /*c6d0*/  BRA.U !UP0, `(.L_x_12311) ;  /* 0x0000000108e87547 */ /* 0x000fea000b800000 */
[----:B------:R-:W-:-:S09]  /*c6e0*/  UISETP.NE.AND UP0, UPT, UR4, 0x17, UPT ;  /* 0x000000170400788c */ /* 0x000fd2000bf05270 */
[----:B------:R-:W-:Y:S05]  /*c6f0*/  BRA.U !UP0, `(.L_x_12312) ;  /* 0x0000000108907547 */ /* 0x000fea000b800000 */
[----:B------:R-:W-:-:S09]  /*c700*/  UISETP.NE.AND UP0, UPT, UR4, 0x18, UPT ;  /* 0x000000180400788c */ /* 0x000fd2000bf05270 */
[----:B------:R-:W-:Y:S05]  /*c710*/  BRA.U !UP0, `(.L_x_12313) ;  /* 0x0000000108447547 */ /* 0x000fea000b800000 */
.L_x_12290:
        /* <DEDUP_REMOVED lines=16> */
.L_x_12314:
[----:B------:R-:W-:Y:S05]  /*c820*/  EXIT ;  /* 0x000000000000794d */ /* 0x000fea0003800000 */
.L_x_12313:
        /* <DEDUP_REMOVED lines=13> */
.L_x_12316:
[----:B------:R-:W-:Y:S05]  /*c900*/  BSYNC.RECONVERGENT B0 ;  /* 0x0000000000007941 */ /* 0x000fea0003800200 */
.L_x_12315:
[----:B------:R-:W-:-:S05]  /*c910*/  LOP3.LUT R3, R0, 0x80, R3, 0xf8, !PT ;  /* 0x0000008000037812 */ /* 0x000fca00078ef803 */
[----:B------:R-:W-:Y:S01]  /*c920*/  STG.E.U8 desc[UR36][R16.64], R3 ;  /* 0x0000000310007986 */ /* 0x000fe2000c101124 */
[----:B------:R-:W-:Y:S05]  /*c930*/  EXIT ;  /* 0x000000000000794d */ /* 0x000fea0003800000 */
.L_x_12312:
        /* <DEDUP_REMOVED lines=12> */
.L_x_12318:
[----:B0-----:R-:W-:Y:S01]  /*ca00*/  IMAD.MOV.U32 R0, RZ, RZ, 0x7f ;  /* 0x0000007fff007424 */ /* 0x001fe200078e00ff */
[----:B------:R-:W-:-:S04]  /*ca10*/  ISETP.GT.U32.AND P0, PT, R2, 0x7f800000, PT ;  /* 0x7f8000000200780c */ /* 0x000fc80003f04070 */
[----:B------:R-:W-:-:S09]  /*ca20*/  SEL R0, R0, 0x7c, P0 ;  /* 0x0000007c00007807 */ /* 0x000fd20000000000 */
.L_x_12319:
[----:B------:R-:W-:Y:S05]  /*ca30*/  BSYNC.RECONVERGENT B0 ;  /* 0x0000000000007941 */ /* 0x000fea0003800200 */
.L_x_12317:
[----:B------:R-:W-:-:S04]  /*ca40*/  SHF.R.U32.HI R3, RZ, 0x18, R3 ;  /* 0x00000018ff037819 */ /* 0x000fc80000011603 */
[----:B------:R-:W-:-:S05]  /*ca50*/  LOP3.LUT R3, R0, 0x80, R3, 0xf8, !PT ;  /* 0x0000008000037812 */ /* 0x000fca00078ef803 */
[----:B------:R-:W-:Y:S01]  /*ca60*/  STG.E.U8 desc[UR36][R16.64], R3 ;  /* 0x0000000310007986 */ /* 0x000fe2000c101124 */
[----:B------:R-:W-:Y:S05]  /*ca70*/  EXIT ;  /* 0x000000000000794d */ /* 0x000fea0003800000 */
.L_x_12311:
[----:B-1----:R-:W-:Y:S01]  /*ca80*/  STG.E.U16 desc[UR36][R16.64], R3 ;  /* 0x0000000310007986 */ /* 0x002fe2000c101524 */
[----:B------:R-:W-:Y:S05]  /*ca90*/  EXIT ;  /* 0x000000000000794d */ /* 0x000fea0003800000 */
.L_x_12320:
        /* <DEDUP_REMOVED lines=14> */
.L_x_19183:


//--------------------- .text._ZN2at6native27unrolled_elementwise_kernelIZZZNS0_17floor_kernel_cudaERNS_18TensorIteratorBaseEENKUlvE_clEvENKUlvE2_clEvEUlN3c108BFloat16EE_St5arrayIPcLm2EELi4E23TrivialOffsetCalculatorILi1EjESD_NS0_6memory12LoadWithCastILi1EEENSE_13StoreWithCastILi1EEEEEviT_T0_T2_T3_T4_T5_ --------------------------
	.section	.text._ZN2at6native27unrolled_elementwise_kernelIZZZNS0_17floor_kernel_cudaERNS_18TensorIteratorBaseEENKUlvE_clEvENKUlvE2_clEvEUlN3c108BFloat16EE_St5arrayIPcLm2EELi4E23TrivialOffsetCalculatorILi1EjESD_NS0_6memory12LoadWithCastILi1EEENSE_13StoreWithCastILi1EEEEEviT_T0_T2_T3_T4_T5_,"ax",@progbits
	.align	128
        .global         _ZN2at6native27unrolled_elementwise_kernelIZZZNS0_17floor_kernel_cudaERNS_18TensorIteratorBaseEENKUlvE_clEvENKUlvE2_clEvEUlN3c108BFloat16EE_St5arrayIPcLm2EELi4E23TrivialOffsetCalculatorILi1EjESD_NS0_6memory12LoadWithCastILi1EEENSE_13StoreWithCastILi1EEEEEviT_T0_T2_T3_T4_T5_
        .type           _ZN2at6native27unrolled_elementwise_kernelIZZZNS0_17floor_kernel_cudaERNS_18TensorIteratorBaseEENKUlvE_clEvENKUlvE2_clEvEUlN3c108BFloat16EE_St5arrayIPcLm2EELi4E23TrivialOffsetCalculatorILi1EjESD_NS0_6memory12LoadWithCastILi1EEENSE_13StoreWithCastILi1EEEEEviT_T0_T2_T3_T4_T5_,@function
        .size           _ZN2at6native27unrolled_elementwise_kernelIZZZNS0_17floor_kernel_cudaERNS_18TensorIteratorBaseEENKUlvE_clEvENKUlvE2_clEvEUlN3c108BFloat16EE_St5arrayIPcLm2EELi4E23TrivialOffsetCalculatorILi1EjESD_NS0_6memory12LoadWithCastILi1EEENSE_13StoreWithCastILi1EEEEEviT_T0_T2_T3_T4_T5_,(.L_x_19184 - _ZN2at6native27unrolled_elementwise_kernelIZZZNS0_17floor_kernel_cudaERNS_18TensorIteratorBaseEENKUlvE_clEvENKUlvE2_clEvEUlN3c108BFloat16EE_St5arrayIPcLm2EELi4E23TrivialOffsetCalculatorILi1EjESD_NS0_6memory12LoadWithCastILi1EEENSE_13StoreWithCastILi1EEEEEviT_T0_T2_T3_T4_T5_)
        .other          _ZN2at6native27unrolled_elementwise_kernelIZZZNS0_17floor_kernel_cudaERNS_18TensorIteratorBaseEENKUlvE_clEvENKUlvE2_clEvEUlN3c108BFloat16EE_St5arrayIPcLm2EELi4E23TrivialOffsetCalculatorILi1EjESD_NS0_6memory12LoadWithCastILi1EEENSE_13StoreWithCastILi1EEEEEviT_T0_T2_T3_T4_T5_,@"STO_CUDA_ENTRY STV_DEFAULT"
_ZN2at6native27unrolled_elementwise_kernelIZZZNS0_17floor_kernel_cudaERNS_18TensorIteratorBaseEENKUlvE_clEvENKUlvE2_clEvEUlN3c108BFloat16EE_St5arrayIPcLm2EELi4E23TrivialOffsetCalculatorILi1EjESD_NS0_6memory12LoadWithCastILi1EEENSE_13StoreWithCastILi1EEEEEviT_T0_T2_T3_T4_T5_:
.text._ZN2at6native27unrolled_elementwise_kernelIZZZNS0_17floor_kernel_cudaERNS_18TensorIteratorBaseEENKUlvE_clEvENKUlvE2_clEvEUlN3c108BFloat16EE_St5arrayIPcLm2EELi4E23TrivialOffsetCalculatorILi1EjESD_NS0_6memory12LoadWithCastILi1EEENSE_13StoreWithCastILi1EEEEEviT_T0_T2_T3_T4_T5_:
        /* <DEDUP_REMOVED lines=34> */
.L_x_12326:
[----:B------:R-:W2:Y:S02]  /*0220*/  LDG.E.U8 R4, desc[UR36][R4.64] ;  /* 0x0000002404047981 */ /* 0x000ea4000c1e1100 */
[----:B--2---:R-:W-:-:S04]  /*0230*/  I2FP.F32.U32 R0, R4 ;  /* 0x0000000400007245 */ /* 0x004fc80000201000 */
[----:B------:R-:W-:-:S04]  /*0240*/  F2FP.BF16.F32.PACK_AB R0, RZ, R0 ;  /* 0x00000000ff00723e */ /* 0x000fc800000010ff */
[----:B------:R-:W-:Y:S01]  /*0250*/  PRMT R17, R0, 0x7610, R17 ;  /* 0x0000761000117816 */ /* 0x000fe20000000011 */
[----:B------:R-:W-:Y:S06]  /*0260*/  BRA `(.L_x_12328) ;  /* 0x0000000c00e47947 */ /* 0x000fec0003800000 */
.L_x_12325:
        /* <DEDUP_REMOVED lines=11> */
.L_x_12330:
[----:B------:R-:W2:Y:S02]  /*0320*/  LDG.E R4, desc[UR36][R4.64] ;  /* 0x0000002404047981 */ /* 0x000ea4000c1e1900 */
[----:B--2---:R-:W-:-:S04]  /*0330*/  I2FP.F32.S32 R0, R4 ;  /* 0x0000000400007245 */ /* 0x004fc80000201400 */
[----:B------:R-:W-:-:S04]  /*0340*/  F2FP.BF16.F32.PACK_AB R0, RZ, R0 ;  /* 0x00000000ff00723e */ /* 0x000fc800000010ff */
[----:B------:R-:W-:Y:S01]  /*0350*/  PRMT R17, R0, 0x7610, R17 ;  /* 0x0000761000117816 */ /* 0x000fe20000000011 */
[----:B------:R-:W-:Y:S06]  /*0360*/  BRA `(.L_x_12328) ;  /* 0x0000000c00a47947 */ /* 0x000fec0003800000 */
.L_x_12329:
[----:B------:R-:W2:Y:S02]  /*0370*/  LDG.E.U16 R4, desc[UR36][R4.64] ;  /* 0x0000002404047981 */ /* 0x000ea4000c1e1500 */
[----:B--2---:R-:W0:Y:S02]  /*0380*/  I2F.S16 R0, R4 ;  /* 0x0000000400007306 */ /* 0x004e240000101400 */
[----:B0-----:R-:W-:-:S04]  /*0390*/  F2FP.BF16.F32.PACK_AB R0, RZ, R0 ;  /* 0x00000000ff00723e */ /* 0x001fc800000010ff */
[----:B------:R-:W-:Y:S01]  /*03a0*/  PRMT R17, R0, 0x7610, R17 ;  /* 0x0000761000117816 */ /* 0x000fe20000000011 */
[----:B------:R-:W-:Y:S06]  /*03b0*/  BRA `(.L_x_12328) ;  /* 0x0000000c00907947 */ /* 0x000fec0003800000 */
.L_x_12324:
        /* <DEDUP_REMOVED lines=9> */
.L_x_12332:
[----:B------:R-:W2:Y:S02]  /*0450*/  LDG.E.U16 R0, desc[UR36][R4.64] ;  /* 0x0000002404007981 */ /* 0x000ea4000c1e1500 */
[----:B--2---:R-:W-:-:S05]  /*0460*/  HADD2.F32 R0, -RZ, R0.H0_H0 ;  /* 0x20000000ff007230 */ /* 0x004fca0000004100 */
[----:B------:R-:W-:-:S04]  /*0470*/  F2FP.BF16.F32.PACK_AB R0, RZ, R0 ;  /* 0x00000000ff00723e */ /* 0x000fc800000010ff */
[----:B------:R-:W-:Y:S01]  /*0480*/  PRMT R17, R0, 0x7610, R17 ;  /* 0x0000761000117816 */ /* 0x000fe20000000011 */
[----:B------:R-:W-:Y:S06]  /*0490*/  BRA `(.L_x_12328) ;  /* 0x0000000c00587947 */ /* 0x000fec0003800000 */
.L_x_12331:
        /* <DEDUP_REMOVED lines=9> */
.L_x_12334:
[----:B------:R-:W2:Y:S02]  /*0530*/  LDG.E.U16 R4, desc[UR36][R4.64] ;  /* 0x0000002404047981 */ /* 0x000ea4000c1e1500 */
[----:B--2---:R-:W-:-:S05]  /*0540*/  HADD2.F32 R0, -RZ, R4.H0_H0 ;  /* 0x20000004ff007230 */ /* 0x004fca0000004100 */
[----:B------:R-:W-:-:S04]  /*0550*/  F2FP.BF16.F32.PACK_AB R0, RZ, R0 ;  /* 0x00000000ff00723e */ /* 0x000fc800000010ff */
[----:B------:R-:W-:Y:S01]  /*0560*/  PRMT R17, R0, 0x7610, R17 ;  /* 0x0000761000117816 */ /* 0x000fe20000000011 */
[----:B------:R-:W-:Y:S06]  /*0570*/  BRA `(.L_x_12328) ;  /* 0x0000000c00207947 */ /* 0x000fec0003800000 */
.L_x_12333:
        /* <DEDUP_REMOVED lines=13> */
.L_x_12323:
        /* <DEDUP_REMOVED lines=14> */
.L_x_12337:
        /* <DEDUP_REMOVED lines=13> */
.L_x_12336:
        /* <DEDUP_REMOVED lines=27> */
.L_x_12339:
        /* <DEDUP_REMOVED lines=15> */
.L_x_12338:
[----:B------:R0:W5:Y:S01]  /*0aa0*/  LDG.E.U16 R17, desc[UR36][R4.64] ;  /* 0x0000002404117981 */ /* 0x000162000c1e1500 */
[----:B------:R-:W-:Y:S05]  /*0ab0*/  BRA `(.L_x_12328) ;  /* 0x0000000400d07947 */ /* 0x000fea0003800000 */
.L_x_12335:
        /* <DEDUP_REMOVED lines=13> */
.L_x_12342:
        /* <DEDUP_REMOVED lines=21> */
.L_x_12346:
[----:B------:R-:W-:Y:S05]  /*0ce0*/  BSYNC.RECONVERGENT B1 ;  /* 0x0000000000017941 */ /* 0x000fea0003800200 */
.L_x_12345:
[----:B------:R-:W-:Y:S01]  /*0cf0*/  IMAD.SHL.U32 R0, R0, 0x100000, RZ ;  /* 0x0010000000007824 */ /* 0x000fe200078e00ff */
[----:B------:R-:W-:-:S04]  /*0d00*/  LEA R3, R3, 0x3b800000, 0x17 ;  /* 0x3b80000003037811 */ /* 0x000fc800078eb8ff */
[----:B------:R-:W-:-:S07]  /*0d10*/  LOP3.LUT R0, R3, R0, R7, 0xfe, !PT ;  /* 0x0000000003007212 */ /* 0x000fce00078efe07 */
.L_x_12344:
[----:B------:R-:W-:Y:S05]  /*0d20*/  BSYNC.RECONVERGENT B0 ;  /* 0x0000000000007941 */ /* 0x000fea0003800200 */
.L_x_12343:
[----:B------:R-:W-:-:S04]  /*0d30*/  F2FP.BF16.F32.PACK_AB R0, RZ, R0 ;  /* 0x00000000ff00723e */ /* 0x000fc800000010ff */
[----:B------:R-:W-:Y:S01]  /*0d40*/  PRMT R17, R0, 0x7610, R17 ;  /* 0x0000761000117816 */ /* 0x000fe20000000011 */
[----:B------:R-:W-:Y:S06]  /*0d50*/  BRA `(.L_x_12328) ;  /* 0x0000000400287947 */ /* 0x000fec0003800000 */
.L_x_12341:
        /* <DEDUP_REMOVED lines=21> */
.L_x_12350:
[----:B------:R-:W-:Y:S05]  /*0eb0*/  BSYNC.RECONVERGENT B1 ;  /* 0x0000000000017941 */ /* 0x000fea0003800200 */
.L_x_12349:
[----:B------:R-:W-:Y:S01]  /*0ec0*/  IMAD.SHL.U32 R0, R0, 0x200000, RZ ;  /* 0x0020000000007824 */ /* 0x000fe200078e00ff */
[----:B------:R-:W-:-:S04]  /*0ed0*/  LEA R3, R3, 0x37800000, 0x17 ;  /* 0x3780000003037811 */ /* 0x000fc800078eb8ff */
[----:B------:R-:W-:-:S07]  /*0ee0*/  LOP3.LUT R0, R3, R0, R7, 0xfe, !PT ;  /* 0x0000000003007212 */ /* 0x000fce00078efe07 */
.L_x_12348:
[----:B------:R-:W-:Y:S05]  /*0ef0*/  BSYNC.RECONVERGENT B0 ;  /* 0x0000000000007941 */ /* 0x000fea0003800200 */
.L_x_12347:
[----:B------:R-:W-:-:S04]  /*0f00*/  F2FP.BF16.F32.PACK_AB R0, RZ, R0 ;  /* 0x00000000ff00723e */ /* 0x000fc800000010ff */
[----:B------:R-:W-:Y:S01]  /*0f10*/  PRMT R17, R0, 0x7610, R17 ;  /* 0x0000761000117816 */ /* 0x000fe20000000011 */
[----:B------:R-:W-:Y:S06]  /*0f20*/  BRA `(.L_x_12328) ;  /* 0x0000000000b47947 */ /* 0x000fec0003800000 */
.L_x_12340:
[----:B------:R-:W-:-:S09]  /*0f30*/  UISETP.NE.AND UP0, UPT, UR4, 0x1c, UPT ;  /* 0x0000001c0400788c */ /* 0x000fd2000bf05270 */
[----:B------:R-:W-:Y:S05]  /*0f40*/  BRA.U !UP0, `(.L_x_12351) ;  /* 0x00000001089c7547 */ /* 0x000fea000b800000 */
[----:B------:R-:W-:-:S09]  /*0f50*/  UISETP.NE.AND UP0, UPT, UR4, 0x1d, UPT ;  /* 0x0000001d0400788c */ /* 0x000fd2000bf05270 */
[----:B------:R-:W-:Y:S05]  /*0f60*/  BRA.U !UP0, `(.L_x_12352) ;  /* 0x0000000108807547 */ /* 0x000fea000b800000 */
[----:B------:R-:W-:-:S09]  /*0f70*/  UISETP.NE.AND UP0, UPT, UR4, 0x2c, UPT ;  /* 0x0000002c0400788c */ /* 0x000fd2000bf05270 */
[----:B------:R-:W-:Y:S05]  /*0f80*/  BRA.U !UP0, `(.L_x_12353) ;  /* 0x0000000108487547 */ /* 0x000fea000b800000 */
.L_x_12327:
        /* <DEDUP_REMOVED lines=16> */
.L_x_12354:
[----:B------:R-:W-:Y:S01]  /*1090*/  PRMT R17, RZ, 0x7610, R17 ;  /* 0x00007610ff117816 */ /* 0x000fe20000000011 */
[----:B------:R-:W-:Y:S06]  /*10a0*/  BRA `(.L_x_12328) ;  /* 0x0000000000547947 */ /* 0x000fec0003800000 */
.L_x_12353:
        /* <DEDUP_REMOVED lines=8> */
.L_x_12356:
[----:B------:R-:W-:Y:S05]  /*1130*/  BSYNC.RECONVERGENT B0 ;  /* 0x0000000000007941 */ /* 0x000fea0003800200 */
.L_x_12355:
[----:B------:R-:W-:-:S04]  /*1140*/  F2FP.BF16.F32.PACK_AB R0, RZ, R0 ;  /* 0x00000000ff00723e */ /* 0x000fc800000010ff */
[----:B------:R-:W-:Y:S01]  /*1150*/  PRMT R17, R0, 0x7610, R17 ;  /* 0x0000761000117816 */ /* 0x000fe20000000011 */
[----:B------:R-:W-:Y:S06]  /*1160*/  BRA `(.L_x_12328) ;  /* 0x0000000000247947 */ /* 0x000fec0003800000 */
.L_x_12352:
[----:B------:R-:W2:Y:S02]  /*1170*/  LDG.E.64 R4, desc[UR36][R4.64] ;  /* 0x0000002404047981 */ /* 0x000ea4000c1e1b00 */
[----:B--2---:R-:W0:Y:S02]  /*1180*/  I2F.U64 R0, R4 ;  /* 0x0000000400007312 */ /* 0x004e240000301000 */
[----:B0-----:R-:W-:-:S04]  /*1190*/  F2FP.BF16.F32.PACK_AB R0, RZ, R0 ;  /* 0x00000000ff00723e */ /* 0x001fc800000010ff */
[----:B------:R-:W-:Y:S01]  /*11a0*/  PRMT R17, R0, 0x7610, R17 ;  /* 0x0000761000117816 */ /* 0x000fe20000000011 */
[----:B------:R-:W-:Y:S06]  /*11b0*/  BRA `(.L_x_12328) ;  /* 0x0000000000107947 */ /* 0x000fec0003800000 */
.L_x_12351:
[----:B------:R-:W2:Y:S02]  /*11c0*/  LDG.E R4, desc[UR36][R4.64] ;  /* 0x0000002404047981 */ /* 0x000ea4000c1e1900 */
[----:B--2---:R-:W-:-:S04]  /*11d0*/  I2FP.F32.U32 R0, R4 ;  /* 0x0000000400007245 */ /* 0x004fc80000201000 */
[----:B------:R-:W-:-:S04]  /*11e0*/  F2FP.BF16.F32.PACK_AB R0, RZ, R0 ;  /* 0x00000000ff00723e */ /* 0x000fc800000010ff */
[----:B------:R-:W-:-:S07]  /*11f0*/  PRMT R17, R0, 0x7610, R17 ;  /* 0x0000761000117816 */ /* 0x000fce0000000011 */
.L_x_12328:
[----:B------:R-:W-:-:S07]  /*1200*/  VIADD R23, R25, 0x80 ;  /* 0x0000008019177836 */ /* 0x000fce0000000000 */
.L_x_12322:
[----:B------:R-:W-:Y:S05]  /*1210*/  BSYNC.RECONVERGENT B6 ;  /* 0x0000000000067941 */ /* 0x000fea0003800200 */
.L_x_12321:
        /* <DEDUP_REMOVED lines=26> */
.L_x_12362:
[----:B------:R-:W2:Y:S02]  /*13c0*/  LDG.E.U8 R4, desc[UR36][R4.64] ;  /* 0x0000002404047981 */ /* 0x000ea4000c1e1100 */
[----:B--2---:R-:W-:-:S04]  /*13d0*/  I2FP.F32.U32 R0, R4 ;  /* 0x0000000400007245 */ /* 0x004fc80000201000 */
[----:B------:R-:W-:-:S04]  /*13e0*/  F2FP.BF16.F32.PACK_AB R0, RZ, R0 ;  /* 0x00000000ff00723e */ /* 0x000fc800000010ff */
[----:B------:R-:W-:Y:S01]  /*13f0*/  PRMT R18, R0, 0x7610, R18 ;  /* 0x0000761000127816 */ /* 0x000fe20000000012 */
[----:B------:R-:W-:Y:S06]  /*1400*/  BRA `(.L_x_12364) ;  /* 0x0000000c00e47947 */ /* 0x000fec0003800000 */
.L_x_12361:
        /* <DEDUP_REMOVED lines=11> */
.L_x_12366:
[----:B------:R-:W2:Y:S02]  /*14c0*/  LDG.E R4, desc[UR36][R4.64] ;  /* 0x0000002404047981 */ /* 0x000ea4000c1e1900 */
[----:B--2---:R-:W-:-:S04]  /*14d0*/  I2FP.F32.S32 R0, R4 ;  /* 0x0000000400007245 */ /* 0x004fc80000201400 */
[----:B------:R-:W-:-:S04]  /*14e0*/  F2FP.BF16.F32.PACK_AB R0, RZ, R0 ;  /* 0x00000000ff00723e */ /* 0x000fc800000010ff */
[----:B------:R-:W-:Y:S01]  /*14f0*/  PRMT R18, R0, 0x7610, R18 ;  /* 0x0000761000127816 */ /* 0x000fe20000000012 */
[----:B------:R-:W-:Y:S06]  /*1500*/  BRA `(.L_x_12364) ;  /* 0x0000000c00a47947 */ /* 0x000fec0003800000 */
.L_x_12365:
[----:B------:R-:W2:Y:S02]  /*1510*/  LDG.E.U16 R4, desc[UR36][R4.64] ;  /* 0x0000002404047981 */ /* 0x000ea4000c1e1500 */
[----:B--2---:R-:W0:Y:S02]  /*1520*/  I2F.S16 R0, R4 ;  /* 0x0000000400007306 */ /* 0x004e240000101400 */
[----:B0-----:R-:W-:-:S04]  /*1530*/  F2FP.BF16.F32.PACK_AB R0, RZ, R0 ;  /* 0x00000000ff00723e */ /* 0x001fc800000010ff */
[----:B------:R-:W-:Y:S01]  /*1540*/  PRMT R18, R0, 0x7610, R18 ;  /* 0x0000761000127816 */ /* 0x000fe20000000012 */
[----:B------:R-:W-:Y:S06]  /*1550*/  BRA `(.L_x_12364) ;  /* 0x0000000c00907947 */ /* 0x000fec0003800000 */
.L_x_12360:
        /* <DEDUP_REMOVED lines=9> */
.L_x_12368:
[----:B------:R-:W2:Y:S02]  /*15f0*/  LDG.E.U16 R0, desc[UR36][R4.64] ;  /* 0x0000002404007981 */ /* 0x000ea4000c1e1500 */
[----:B--2---:R-:W-:-:S05]  /*1600*/  HADD2.F32 R0, -RZ, R0.H0_H0 ;  /* 0x20000000ff007230 */ /* 0x004fca0000004100 */
[----:B------:R-:W-:-:S04]  /*1610*/  F2FP.BF16.F32.PACK_AB R0, RZ, R0 ;  /* 0x00000000ff00723e */ /* 0x000fc800000010ff */
[----:B------:R-:W-:Y:S01]  /*1620*/  PRMT R18, R0, 0x7610, R18 ;  /* 0x0000761000127816 */ /* 0x000fe20000000012 */
[----:B------:R-:W-:Y:S06]  /*1630*/  BRA `(.L_x_12364) ;  /* 0x0000000c00587947 */ /* 0x000fec0003800000 */
.L_x_12367:
        /* <DEDUP_REMOVED lines=9> */
.L_x_12370:
[----:B------:R-:W2:Y:S02]  /*16d0*/  LDG.E.U16 R4, desc[UR36][R4.64] ;  /* 0x0000002404047981 */ /* 0x000ea4000c1e1500 */
[----:B--2---:R-:W-:-:S05]  /*16e0*/  HADD2.F32 R0, -RZ, R4.H0_H0 ;  /* 0x20000004ff007230 */ /* 0x004fca0000004100 */
[----:B------:R-:W-:-:S04]  /*16f0*/  F2FP.BF16.F32.PACK_AB R0, RZ, R0 ;  /* 0x00000000ff00723e */ /* 0x000fc800000010ff */
[----:B------:R-:W-:Y:S01]  /*1700*/  PRMT R18, R0, 0x7610, R18 ;  /* 0x0000761000127816 */ /* 0x000fe20000000012 */
[----:B------:R-:W-:Y:S06]  /*1710*/  BRA `(.L_x_12364) ;  /* 0x0000000c00207947 */ /* 0x000fec0003800000 */
.L_x_12369:
        /* <DEDUP_REMOVED lines=13> */
.L_x_12359:
        /* <DEDUP_REMOVED lines=14> */
.L_x_12373:
        /* <DEDUP_REMOVED lines=13> */
.L_x_12372:
        /* <DEDUP_REMOVED lines=27> */
.L_x_12375:
        /* <DEDUP_REMOVED lines=15> */
.L_x_12374:
[----:B------:R0:W5:Y:S01]  /*1c40*/  LDG.E.U16 R18, desc[UR36][R4.64] ;  /* 0x0000002404127981 */ /* 0x000162000c1e1500 */
[----:B------:R-:W-:Y:S05]  /*1c50*/  BRA `(.L_x_12364) ;  /* 0x0000000400d07947 */ /* 0x000fea0003800000 */
.L_x_12371:
        /* <DEDUP_REMOVED lines=13> */
.L_x_12378:
        /* <DEDUP_REMOVED lines=21> */
.L_x_12382:
[----:B------:R-:W-:Y:S05]  /*1e80*/  BSYNC.RECONVERGENT B1 ;  /* 0x0000000000017941 */ /* 0x000fea0003800200 */
.L_x_12381:
[----:B------:R-:W-:Y:S01]  /*1e90*/  IMAD.SHL.U32 R0, R0, 0x100000, RZ ;  /* 0x0010000000007824 */ /* 0x000fe200078e00ff */
[----:B------:R-:W-:-:S04]  /*1ea0*/  LEA R3, R3, 0x3b800000, 0x17 ;  /* 0x3b80000003037811 */ /* 0x000fc800078eb8ff */
[----:B------:R-:W-:-:S07]  /*1eb0*/  LOP3.LUT R0, R3, R0, R7, 0xfe, !PT ;  /* 0x0000000003007212 */ /* 0x000fce00078efe07 */
.L_x_12380:
[----:B------:R-:W-:Y:S05]  /*1ec0*/  BSYNC.RECONVERGENT B0 ;  /* 0x0000000000007941 */ /* 0x000fea0003800200 */
.L_x_12379:
[----:B------:R-:W-:-:S04]  /*1ed0*/  F2FP.BF16.F32.PACK_AB R0, RZ, R0 ;  /* 0x00000000ff00723e */ /* 0x000fc800000010ff */
[----:B------:R-:W-:Y:S01]  /*1ee0*/  PRMT R18, R0, 0x7610, R18 ;  /* 0x0000761000127816 */ /* 0x000fe20000000012 */
[----:B------:R-:W-:Y:S06]  /*1ef0*/  BRA `(.L_x_12364) ;  /* 0x0000000400287947 */ /* 0x000fec0003800000 */
.L_x_12377:
        /* <DEDUP_REMOVED lines=21> */
.L_x_12386:
[----:B------:R-:W-:Y:S05]  /*2050*/  BSYNC.RECONVERGENT B1 ;  /* 0x0000000000017941 */ /* 0x000fea0003800200 */
.L_x_12385:
[----:B------:R-:W-:Y:S01]  /*2060*/  IMAD.SHL.U32 R0, R0, 0x200000, RZ ;  /* 0x0020000000007824 */ /* 0x000fe200078e00ff */
[----:B------:R-:W-:-:S04]  /*2070*/  LEA R3, R3, 0x37800000, 0x17 ;  /* 0x3780000003037811 */ /* 0x000fc800078eb8ff */
[----:B------:R-:W-:-:S07]  /*2080*/  LOP3.LUT R0, R3, R0, R7, 0xfe, !PT ;  /* 0x0000000003007212 */ /* 0x000fce00078efe07 */
.L_x_12384:
[----:B------:R-:W-:Y:S05]  /*2090*/  BSYNC.RECONVERGENT B0 ;  /* 0x0000000000007941 */ /* 0x000fea0003800200 */
.L_x_12383:
[----:B------:R-:W-:-:S04]  /*20a0*/  F2FP.BF16.F32.PACK_AB R0, RZ, R0 ;  /* 0x00000000ff00723e */ /* 0x000fc800000010ff */
[----:B------:R-:W-:Y:S01]  /*20b0*/  PRMT R18, R0, 0x7610, R18 ;  /* 0x0000761000127816 */ /* 0x000fe20000000012 */
[----:B------:R-:W-:Y:S06]  /*20c0*/  BRA `(.L_x_12364) ;  /* 0x0000000000b47947 */ /* 0x000fec0003800000 */
.L_x_12376:
        /* <DEDUP_REMOVED lines=14> */
.L_x_12390:
[----:B------:R-:W-:Y:S05]  /*21b0*/  BSYNC.RECONVERGENT B0 ;  /* 0x0000000000007941 */ /* 0x000fea0003800200 */
.L_x_12389:
[----:B------:R-:W-:-:S04]  /*21c0*/  F2FP.BF16.F32.PACK_AB R0, RZ, R0 ;  /* 0x00000000ff00723e */ /* 0x000fc800000010ff */
[----:B------:R-:W-:Y:S01]  /*21d0*/  PRMT R18, R0, 0x7610, R18 ;  /* 0x0000761000127816 */ /* 0x000fe20000000012 */
[----:B------:R-:W-:Y:S06]  /*21e0*/  BRA `(.L_x_12364) ;  /* 0x00000000006c7947 */ /* 0x000fec0003800000 */
.L_x_12363:
        /* <DEDUP_REMOVED lines=16> */
.L_x_12391:
[----:B------:R-:W-:Y:S01]  /*22f0*/  PRMT R18, RZ, 0x7610, R18 ;  /* 0x00007610ff127816 */ /* 0x000fe20000000012 */
[----:B------:R-:W-:Y:S06]  /*2300*/  BRA `(.L_x_12364) ;  /* 0x0000000000247947 */ /* 0x000fec0003800000 */
.L_x_12388:
[----:B------:R-:W2:Y:S02]  /*2310*/  LDG.E.64 R4, desc[UR36][R4.64] ;  /* 0x0000002404047981 */ /* 0x000ea4000c1e1b00 */
[----:B--2---:R-:W0:Y:S02]  /*2320*/  I2F.U64 R0, R4 ;  /* 0x0000000400007312 */ /* 0x004e240000301000 */
[----:B0-----:R-:W-:-:S04]  /*2330*/  F2FP.BF16.F32.PACK_AB R0, RZ, R0 ;  /* 0x00000000ff00723e */ /* 0x001fc800000010ff */
[----:B------:R-:W-:Y:S01]  /*2340*/  PRMT R18, R0, 0x7610, R18 ;  /* 0x0000761000127816 */ /* 0x000fe20000000012 */
[----:B------:R-:W-:Y:S06]  /*2350*/  BRA `(.L_x_12364) ;  /* 0x0000000000107947 */ /* 0x000fec0003800000 */
.L_x_12387:
[----:B------:R-:W2:Y:S02]  /*2360*/  LDG.E R4, desc[UR36][R4.64] ;  /* 0x0000002404047981 */ /* 0x000ea4000c1e1900 */
[----:B--2---:R-:W-:-:S04]  /*2370*/  I2FP.F32.U32 R0, R4 ;  /* 0x0000000400007245 */ /* 0x004fc80000201000 */
[----:B------:R-:W-:-:S04]  /*2380*/  F2FP.BF16.F32.PACK_AB R0, RZ, R0 ;  /* 0x00000000ff00723e */ /* 0x000fc800000010ff */
[----:B------:R-:W-:-:S07]  /*2390*/  PRMT R18, R0, 0x7610, R18 ;  /* 0x0000761000127816 */ /* 0x000fce0000000012 */
.L_x_12364:
[----:B------:R-:W-:-:S07]  /*23a0*/  VIADD R23, R23, 0x80 ;  /* 0x0000008017177836 */ /* 0x000fce0000000000 */
.L_x_12358:
[----:B------:R-:W-:Y:S05]  /*23b0*/  BSYNC.RECONVERGENT B6 ;  /* 0x0000000000067941 */ /* 0x000fea0003800200 */
.L_x_12357:
        /* <DEDUP_REMOVED lines=26> */
.L_x_12397:
[----:B------:R-:W2:Y:S02]  /*2560*/  LDG.E.U8 R4, desc[UR36][R4.64] ;  /* 0x0000002404047981 */ /* 0x000ea4000c1e1100 */
[----:B--2---:R-:W-:-:S04]  /*2570*/  I2FP.F32.U32 R0, R4 ;  /* 0x0000000400007245 */ /* 0x004fc80000201000 */
[----:B------:R-:W-:-:S04]  /*2580*/  F2FP.BF16.F32.PACK_AB R0, RZ, R0 ;  /* 0x00000000ff00723e */ /* 0x000fc800000010ff */
[----:B------:R-:W-:Y:S01]  /*2590*/  PRMT R19, R0, 0x7610, R19 ;  /* 0x0000761000137816 */ /* 0x000fe20000000013 */
[----:B------:R-:W-:Y:S06]  /*25a0*/  BRA `(.L_x_12399) ;  /* 0x0000000c00e47947 */ /* 0x000fec0003800000 */
.L_x_12396:
        /* <DEDUP_REMOVED lines=11> */
.L_x_12401:
[----:B------:R-:W2:Y:S02]  /*2660*/  LDG.E R4, desc[UR36][R4.64] ;  /* 0x0000002404047981 */ /* 0x000ea4000c1e1900 */
[----:B--2---:R-:W-:-:S04]  /*2670*/  I2FP.F32.S32 R0, R4 ;  /* 0x0000000400007245 */ /* 0x004fc80000201400 */
[----:B------:R-:W-:-:S04]  /*2680*/  F2FP.BF16.F32.PACK_AB R0, RZ, R0 ;  /* 0x00000000ff00723e */ /* 0x000fc800000010ff */
[----:B------:R-:W-:Y:S01]  /*2690*/  PRMT R19, R0, 0x7610, R19 ;  /* 0x0000761000137816 */ /* 0x000fe20000000013 */
[----:B------:R-:W-:Y:S06]  /*26a0*/  BRA `(.L_x_12399) ;  /* 0x0000000c00a47947 */ /* 0x000fec0003800000 */
.L_x_12400:
[----:B------:R-:W2:Y:S02]  /*26b0*/  LDG.E.U16 R4, desc[UR36][R4.64] ;  /* 0x0000002404047981 */ /* 0x000ea4000c1e1500 */
[----:B--2---:R-:W0:Y:S02]  /*26c0*/  I2F.S16 R0, R4 ;  /* 0x0000000400007306 */ /* 0x004e240000101400 */
[----:B0-----:R-:W-:-:S04]  /*26d0*/  F2FP.BF16.F32.PACK_AB R0, RZ, R0 ;  /* 0x00000000ff00723e */ /* 0x001fc800000010ff */
[----:B------:R-:W-:Y:S01]  /*26e0*/  PRMT R19, R0, 0x7610, R19 ;  /* 0x0000761000137816 */ /* 0x000fe20000000013 */
[----:B------:R-:W-:Y:S06]  /*26f0*/  BRA `(.L_x_12399) ;  /* 0x0000000c00907947 */ /* 0x000fec0003800000 */
.L_x_12395:
        /* <DEDUP_REMOVED lines=9> */
.L_x_12403:
[----:B------:R-:W2:Y:S02]  /*2790*/  LDG.E.U16 R0, desc[UR36][R4.64] ;  /* 0x0000002404007981 */ /* 0x000ea4000c1e1500 */
[----:B--2---:R-:W-:-:S05]  /*27a0*/  HADD2.F32 R0, -RZ, R0.H0_H0 ;  /* 0x20000000ff007230 */ /* 0x004fca0000004100 */
[----:B------:R-:W-:-:S04]  /*27b0*/  F2FP.BF16.F32.PACK_AB R0, RZ, R0 ;  /* 0x00000000ff00723e */ /* 0x000fc800000010ff */
[----:B------:R-:W-:Y:S01]  /*27c0*/  PRMT R19, R0, 0x7610, R19 ;  /* 0x0000761000137816 */ /* 0x000fe20000000013 */
[----:B------:R-:W-:Y:S06]  /*27d0*/  BRA `(.L_x_12399) ;  /* 0x0000000c00587947 */ /* 0x000fec0003800000 */
.L_x_12402:
        /* <DEDUP_REMOVED lines=9> */
.L_x_12405:
[----:B------:R-:W2:Y:S02]  /*2870*/  LDG.E.U16 R4, desc[UR36][R4.64] ;  /* 0x0000002404047981 */ /* 0x000ea4000c1e1500 */
[----:B--2---:R-:W-:-:S05]  /*2880*/  HADD2.F32 R0, -RZ, R4.H0_H0 ;  /* 0x20000004ff007230 */ /* 0x004fca0000004100 */
[----:B------:R-:W-:-:S04]  /*2890*/  F2FP.BF16.F32.PACK_AB R0, RZ, R0 ;  /* 0x00000000ff00723e */ /* 0x000fc800000010ff */
[----:B------:R-:W-:Y:S01]  /*28a0*/  PRMT R19, R0, 0x7610, R19 ;  /* 0x0000761000137816 */ /* 0x000fe20000000013 */
[----:B------:R-:W-:Y:S06]  /*28b0*/  BRA `(.L_x_12399) ;  /* 0x0000000c00207947 */ /* 0x000fec0003800000 */
.L_x_12404:
        /* <DEDUP_REMOVED lines=13> */
.L_x_12394:
        /* <DEDUP_REMOVED lines=14> */
.L_x_12408:
        /* <DEDUP_REMOVED lines=13> */
.L_x_12407:
        /* <DEDUP_REMOVED lines=27> */
.L_x_12410:
        /* <DEDUP_REMOVED lines=15> */
.L_x_12409:
[----:B------:R0:W5:Y:S01]  /*2de0*/  LDG.E.U16 R19, desc[UR36][R4.64] ;  /* 0x0000002404137981 */ /* 0x000162000c1e1500 */
[----:B------:R-:W-:Y:S05]  /*2df0*/  BRA `(.L_x_12399) ;  /* 0x0000000400d07947 */ /* 0x000fea0003800000 */
.L_x_12406:
        /* <DEDUP_REMOVED lines=13> */
.L_x_12413:
        /* <DEDUP_REMOVED lines=21> */
.L_x_12417:
[----:B------:R-:W-:Y:S05]  /*3020*/  BSYNC.RECONVERGENT B1 ;  /* 0x0000000000017941 */ /* 0x000fea0003800200 */
.L_x_12416:
[----:B------:R-:W-:Y:S01]  /*3030*/  IMAD.SHL.U32 R0, R0, 0x100000, RZ ;  /* 0x0010000000007824 */ /* 0x000fe200078e00ff */
[----:B------:R-:W-:-:S04]  /*3040*/  LEA R3, R3, 0x3b800000, 0x17 ;  /* 0x3b80000003037811 */ /* 0x000fc800078eb8ff */
[----:B------:R-:W-:-:S07]  /*3050*/  LOP3.LUT R0, R3, R0, R7, 0xfe, !PT ;  /* 0x0000000003007212 */ /* 0x000fce00078efe07 */
.L_x_12415:
[----:B------:R-:W-:Y:S05]  /*3060*/  BSYNC.RECONVERGENT B0 ;  /* 0x0000000000007941 */ /* 0x000fea0003800200 */
.L_x_12414:
[----:B------:R-:W-:-:S04]  /*3070*/  F2FP.BF16.F32.PACK_AB R0, RZ, R0 ;  /* 0x00000000ff00723e */ /* 0x000fc800000010ff */
[----:B------:R-:W-:Y:S01]  /*3080*/  PRMT R19, R0, 0x7610, R19 ;  /* 0x0000761000137816 */ /* 0x000fe20000000013 */
[----:B------:R-:W-:Y:S06]  /*3090*/  BRA `(.L_x_12399) ;  /* 0x0000000400287947 */ /* 0x000fec0003800000 */
.L_x_12412:
        /* <DEDUP_REMOVED lines=21> */
.L_x_12421:
[----:B------:R-:W-:Y:S05]  /*31f0*/  BSYNC.RECONVERGENT B1 ;  /* 0x0000000000017941 */ /* 0x000fea0003800200 */
.L_x_12420:
[----:B------:R-:W-:Y:S01]  /*3200*/  IMAD.SHL.U32 R0, R0, 0x200000, RZ ;  /* 0x0020000000007824 */ /* 0x000fe200078e00ff */
[----:B------:R-:W-:-:S04]  /*3210*/  LEA R3, R3, 0x37800000, 0x17 ;  /* 0x3780000003037811 */ /* 0x000fc800078eb8ff */
[----:B------:R-:W-:-:S07]  /*3220*/  LOP3.LUT R0, R3, R0, R7, 0xfe, !PT ;  /* 0x0000000003007212 */ /* 0x000fce00078efe07 */
.L_x_12419:
[----:B------:R-:W-:Y:S05]  /*3230*/  BSYNC.RECONVERGENT B0 ;  /* 0x0000000000007941 */ /* 0x000fea0003800200 */
.L_x_12418:
[----:B------:R-:W-:-:S04]  /*3240*/  F2FP.BF16.F32.PACK_AB R0, RZ, R0 ;  /* 0x00000000ff00723e */ /* 0x000fc800000010ff */
[----:B------:R-:W-:Y:S01]  /*3250*/  PRMT R19, R0, 0x7610, R19 ;  /* 0x0000761000137816 */ /* 0x000fe20000000013 */
[----:B------:R-:W-:Y:S06]  /*3260*/  BRA `(.L_x_12399) ;  /* 0x0000000000b47947 */ /* 0x000fec0003800000 */
.L_x_12411:
        /* <DEDUP_REMOVED lines=14> */
.L_x_12425:
[----:B------:R-:W-:Y:S05]  /*3350*/  BSYNC.RECONVERGENT B0 ;  /* 0x0000000000007941 */ /* 0x000fea0003800200 */
.L_x_12424:
[----:B------:R-:W-:-:S04]  /*3360*/  F2FP.BF16.F32.PACK_AB R0, RZ, R0 ;  /* 0x00000000ff00723e */ /* 0x000fc800000010ff */
[----:B------:R-:W-:Y:S01]  /*3370*/  PRMT R19, R0, 0x7610, R19 ;  /* 0x0000761000137816 */ /* 0x000fe20000000013 */
[----:B------:R-:W-:Y:S06]  /*3380*/  BRA `(.L_x_12399) ;  /* 0x00000000006c7947 */ /* 0x000fec0003800000 */
.L_x_12398:
        /* <DEDUP_REMOVED lines=16> */
.L_x_12426:
[----:B------:R-:W-:Y:S01]  /*3490*/  PRMT R19, RZ, 0x7610, R19 ;  /* 0x00007610ff137816 */ /* 0x000fe20000000013 */
[----:B------:R-:W-:Y:S06]  /*34a0*/  BRA `(.L_x_12399) ;  /* 0x0000000000247947 */ /* 0x000fec0003800000 */
.L_x_12423:
[----:B------:R-:W2:Y:S02]  /*34b0*/  LDG.E.64 R4, desc[UR36][R4.64] ;  /* 0x0000002404047981 */ /* 0x000ea4000c1e1b00 */
[----:B--2---:R-:W0:Y:S02]  /*34c0*/  I2F.U64 R0, R4 ;  /* 0x0000000400007312 */ /* 0x004e240000301000 */
[----:B0-----:R-:W-:-:S04]  /*34d0*/  F2FP.BF16.F32.PACK_AB R0, RZ, R0 ;  /* 0x00000000ff00723e */ /* 0x001fc800000010ff */
[----:B------:R-:W-:Y:S01]  /*34e0*/  PRMT R19, R0, 0x7610, R19 ;  /* 0x0000761000137816 */ /* 0x000fe20000000013 */
[----:B------:R-:W-:Y:S06]  /*34f0*/  BRA `(.L_x_12399) ;  /* 0x0000000000107947 */ /* 0x000fec0003800000 */
.L_x_12422:
[----:B------:R-:W2:Y:S02]  /*3500*/  LDG.E R4, desc[UR36][R4.64] ;  /* 0x0000002404047981 */ /* 0x000ea4000c1e1900 */
[----:B--2---:R-:W-:-:S04]  /*3510*/  I2FP.F32.U32 R0, R4 ;  /* 0x0000000400007245 */ /* 0x004fc80000201000 */
[----:B------:R-:W-:-:S04]  /*3520*/  F2FP.BF16.F32.PACK_AB R0, RZ, R0 ;  /* 0x00000000ff00723e */ /* 0x000fc800000010ff */
[----:B------:R-:W-:-:S07]  /*3530*/  PRMT R19, R0, 0x7610, R19 ;  /* 0x0000761000137816 */ /* 0x000fce0000000013 */
.L_x_12399:
[----:B------:R-:W-:-:S07]  /*3540*/  VIADD R23, R23, 0x80 ;  /* 0x0000008017177836 */ /* 0x000fce0000000000 */
.L_x_12393:
[----:B------:R-:W-:Y:S05]  /*3550*/  BSYNC.RECONVERGENT B6 ;  /* 0x0000000000067941 */ /* 0x000fea0003800200 */
.L_x_12392:
        /* <DEDUP_REMOVED lines=25> */
.L_x_12432:
[----:B------:R-:W2:Y:S02]  /*36f0*/  LDG.E.U8 R4, desc[UR36][R4.64] ;  /* 0x0000002404047981 */ /* 0x000ea4000c1e1100 */
[----:B--2---:R-:W-:-:S04]  /*3700*/  I2FP.F32.U32 R0, R4 ;  /* 0x0000000400007245 */ /* 0x004fc80000201000 */
[----:B------:R-:W-:Y:S01]  /*3710*/  F2FP.BF16.F32.PACK_AB R0, RZ, R0 ;  /* 0x00000000ff00723e */ /* 0x000fe200000010ff */
[----:B------:R-:W-:Y:S06]  /*3720*/  BRA `(.L_x_12428) ;  /* 0x0000000c00a87947 */ /* 0x000fec0003800000 */
.L_x_12431:
        /* <DEDUP_REMOVED lines=10> */
.L_x_12435:
[----:B------:R-:W2:Y:S02]  /*37d0*/  LDG.E R4, desc[UR36][R4.64] ;  /* 0x0000002404047981 */ /* 0x000ea4000c1e1900 */
[----:B--2---:R-:W-:-:S04]  /*37e0*/  I2FP.F32.S32 R0, R4 ;  /* 0x0000000400007245 */ /* 0x004fc80000201400 */
[----:B------:R-:W-:Y:S01]  /*37f0*/  F2FP.BF16.F32.PACK_AB R0, RZ, R0 ;  /* 0x00000000ff00723e */ /* 0x000fe200000010ff */
[----:B------:R-:W-:Y:S06]  /*3800*/  BRA `(.L_x_12428) ;  /* 0x0000000c00707947 */ /* 0x000fec0003800000 */
.L_x_12434:
[----:B------:R-:W2:Y:S02]  /*3810*/  LDG.E.U16 R4, desc[UR36][R4.64] ;  /* 0x0000002404047981 */ /* 0x000ea4000c1e1500 */
[----:B--2---:R-:W0:Y:S02]  /*3820*/  I2F.S16 R0, R4 ;  /* 0x0000000400007306 */ /* 0x004e240000101400 */
[----:B0-----:R-:W-:Y:S01]  /*3830*/  F2FP.BF16.F32.PACK_AB R0, RZ, R0 ;  /* 0x00000000ff00723e */ /* 0x001fe200000010ff */
[----:B------:R-:W-:Y:S06]  /*3840*/  BRA `(.L_x_12428) ;  /* 0x0000000c00607947 */ /* 0x000fec0003800000 */
.L_x_12430:
        /* <DEDUP_REMOVED lines=9> */
.L_x_12437:
[----:B------:R-:W2:Y:S02]  /*38e0*/  LDG.E.U16 R0, desc[UR36][R4.64] ;  /* 0x0000002404007981 */ /* 0x000ea4000c1e1500 */
[----:B--2---:R-:W-:-:S05]  /*38f0*/  HADD2.F32 R0, -RZ, R0.H0_H0 ;  /* 0x20000000ff007230 */ /* 0x004fca0000004100 */
[----:B------:R-:W-:Y:S01]  /*3900*/  F2FP.BF16.F32.PACK_AB R0, RZ, R0 ;  /* 0x00000000ff00723e */ /* 0x000fe200000010ff */
[----:B------:R-:W-:Y:S06]  /*3910*/  BRA `(.L_x_12428) ;  /* 0x0000000c002c7947 */ /* 0x000fec0003800000 */
.L_x_12436:
        /* <DEDUP_REMOVED lines=9> */
.L_x_12439:
[----:B------:R-:W2:Y:S02]  /*39b0*/  LDG.E.U16 R4, desc[UR36][R4.64] ;  /* 0x0000002404047981 */ /* 0x000ea4000c1e1500 */
[----:B--2---:R-:W-:-:S05]  /*39c0*/  HADD2.F32 R0, -RZ, R4.H0_H0 ;  /* 0x20000004ff007230 */ /* 0x004fca0000004100 */
[----:B------:R-:W-:Y:S01]  /*39d0*/  F2FP.BF16.F32.PACK_AB R0, RZ, R0 ;  /* 0x00000000ff00723e */ /* 0x000fe200000010ff */
[----:B------:R-:W-:Y:S06]  /*39e0*/  BRA `(.L_x_12428) ;  /* 0x0000000800f87947 */ /* 0x000fec0003800000 */
.L_x_12438:
        /* <DEDUP_REMOVED lines=12> */
.L_x_12429:
        /* <DEDUP_REMOVED lines=13> */
.L_x_12442:
        /* <DEDUP_REMOVED lines=12> */
.L_x_12441:
        /* <DEDUP_REMOVED lines=27> */
.L_x_12444:
        /* <DEDUP_REMOVED lines=14> */
.L_x_12443:
[----:B------:R1:W5:Y:S01]  /*3ed0*/  LDG.E.U16 R0, desc[UR36][R4.64] ;  /* 0x0000002404007981 */ /* 0x000362000c1e1500 */
[----:B------:R-:W-:Y:S05]  /*3ee0*/  BRA `(.L_x_12428) ;  /* 0x0000000400b87947 */ /* 0x000fea0003800000 */
.L_x_12440:
        /* <DEDUP_REMOVED lines=12> */
.L_x_12447:
        /* <DEDUP_REMOVED lines=21> */
.L_x_12451:
[----:B------:R-:W-:Y:S05]  /*4100*/  BSYNC.RECONVERGENT B1 ;  /* 0x0000000000017941 */ /* 0x000fea0003800200 */
.L_x_12450:
[----:B------:R-:W-:Y:S01]  /*4110*/  IMAD.SHL.U32 R0, R0, 0x100000, RZ ;  /* 0x0010000000007824 */ /* 0x000fe200078e00ff */
[----:B------:R-:W-:-:S04]  /*4120*/  LEA R3, R3, 0x3b800000, 0x17 ;  /* 0x3b80000003037811 */ /* 0x000fc800078eb8ff */
[----:B------:R-:W-:-:S07]  /*4130*/  LOP3.LUT R0, R3, R0, R7, 0xfe, !PT ;  /* 0x0000000003007212 */ /* 0x000fce00078efe07 */
.L_x_12449:
[----:B------:R-:W-:Y:S05]  /*4140*/  BSYNC.RECONVERGENT B0 ;  /* 0x0000000000007941 */ /* 0x000fea0003800200 */
.L_x_12448:
[----:B------:R-:W-:Y:S01]  /*4150*/  F2FP.BF16.F32.PACK_AB R0, RZ, R0 ;  /* 0x00000000ff00723e */ /* 0x000fe200000010ff */
[----:B------:R-:W-:Y:S06]  /*4160*/  BRA `(.L_x_12428) ;  /* 0x0000000400187947 */ /* 0x000fec0003800000 */
.L_x_12446:
        /* <DEDUP_REMOVED lines=21> */
.L_x_12455:
[----:B------:R-:W-:Y:S05]  /*42c0*/  BSYNC.RECONVERGENT B1 ;  /* 0x0000000000017941 */ /* 0x000fea0003800200 */
.L_x_12454:
[----:B------:R-:W-:Y:S01]  /*42d0*/  IMAD.SHL.U32 R0, R0, 0x200000, RZ ;  /* 0x0020000000007824 */ /* 0x000fe200078e00ff */
[----:B------:R-:W-:-:S04]  /*42e0*/  LEA R3, R3, 0x37800000, 0x17 ;  /* 0x3780000003037811 */ /* 0x000fc800078eb8ff */
[----:B------:R-:W-:-:S07]  /*42f0*/  LOP3.LUT R0, R3, R0, R7, 0xfe, !PT ;  /* 0x0000000003007212 */ /* 0x000fce00078efe07 */
.L_x_12453:
[----:B------:R-:W-:Y:S05]  /*4300*/  BSYNC.RECONVERGENT B0 ;  /* 0x0000000000007941 */ /* 0x000fea0003800200 */
.L_x_12452:
[----:B------:R-:W-:Y:S01]  /*4310*/  F2FP.BF16.F32.PACK_AB R0, RZ, R0 ;  /* 0x00000000ff00723e */ /* 0x000fe200000010ff */
[----:B------:R-:W-:Y:S06]  /*4320*/  BRA `(.L_x_12428) ;  /* 0x0000000000a87947 */ /* 0x000fec0003800000 */
.L_x_12445:
        /* <DEDUP_REMOVED lines=14> */
.L_x_12459:
[----:B------:R-:W-:Y:S05]  /*4410*/  BSYNC.RECONVERGENT B0 ;  /* 0x0000000000007941 */ /* 0x000fea0003800200 */
.L_x_12458:
[----:B------:R-:W-:Y:S01]  /*4420*/  F2FP.BF16.F32.PACK_AB R0, RZ, R0 ;  /* 0x00000000ff00723e */ /* 0x000fe200000010ff */
[----:B------:R-:W-:Y:S06]  /*4430*/  BRA `(.L_x_12428) ;  /* 0x0000000000647947 */ /* 0x000fec0003800000 */
.L_x_12433:
        /* <DEDUP_REMOVED lines=16> */
.L_x_12460:
[----:B------:R-:W-:Y:S01]  /*4540*/  PRMT R0, RZ, 0x7610, R0 ;  /* 0x00007610ff007816 */ /* 0x000fe20000000000 */
[----:B------:R-:W-:Y:S06]  /*4550*/  BRA `(.L_x_12428) ;  /* 0x00000000001c7947 */ /* 0x000fec0003800000 */
.L_x_12457:
[----:B------:R-:W2:Y:S02]  /*4560*/  LDG.E.64 R4, desc[UR36][R4.64] ;  /* 0x0000002404047981 */ /* 0x000ea4000c1e1b00 */
[----:B--2---:R-:W0:Y:S02]  /*4570*/  I2F.U64 R0, R4 ;  /* 0x0000000400007312 */ /* 0x004e240000301000 */
[----:B0-----:R-:W-:Y:S01]  /*4580*/  F2FP.BF16.F32.PACK_AB R0, RZ, R0 ;  /* 0x00000000ff00723e */ /* 0x001fe200000010ff */
[----:B------:R-:W-:Y:S06]  /*4590*/  BRA `(.L_x_12428) ;  /* 0x00000000000c7947 */ /* 0x000fec0003800000 */
.L_x_12456:
[----:B------:R-:W2:Y:S02]  /*45a0*/  LDG.E R4, desc[UR36][R4.64] ;  /* 0x0000002404047981 */ /* 0x000ea4000c1e1900 */
[----:B--2---:R-:W-:-:S04]  /*45b0*/  I2FP.F32.U32 R0, R4 ;  /* 0x0000000400007245 */ /* 0x004fc80000201000 */
[----:B------:R-:W-:-:S07]  /*45c0*/  F2FP.BF16.F32.PACK_AB R0, RZ, R0 ;  /* 0x00000000ff00723e */ /* 0x000fce00000010ff */
.L_x_12428:
[----:B------:R-:W-:Y:S05]  /*45d0*/  BSYNC.RECONVERGENT B6 ;  /* 0x0000000000067941 */ /* 0x000fea0003800200 */
.L_x_12427:
        /* <DEDUP_REMOVED lines=10> */
[----:B------:R-:W0:Y:S04]  /*4680*/  @!P0 FRND.FTZ.FLOOR R4, R4 ;  /* 0x0000000400048307 */ /* 0x000e280000215000 */
[----:B------:R-:W-:Y:S02]  /*4690*/  @!P3 IMAD.U32 R6, R0, 0x10000, RZ ;  /* 0x000100000006b824 */ /* 0x000fe400078e00ff */
[----:B------:R-:W-:Y:S02]  /*46a0*/  @!P1 IMAD.U32 R0, R18, 0x10000, RZ ;  /* 0x0001000012009824 */ /* 0x000fe400078e00ff */
[----:B------:R-:W1:Y:S01]  /*46b0*/  @!P2 FRND.FTZ.FLOOR R5, R5 ;  /* 0x000000050005a307 */ /* 0x000e620000215000 */
[----:B------:R-:W2:Y:S07]  /*46c0*/  LDC.U8 R18, c[0x0][0x3a4] ;  /* 0x0000e900ff127b82 */ /* 0x000eae0000000000 */
[----:B------:R-:W3:Y:S08]  /*46d0*/  @!P3 FRND.FTZ.FLOOR R6, R6 ;  /* 0x000000060006b307 */ /* 0x000ef00000215000 */
[----:B------:R-:W4:Y:S08]  /*46e0*/  @!P1 FRND.FTZ.FLOOR R0, R0 ;  /* 0x0000000000009307 */ /* 0x000f300000215000 */
        /* <DEDUP_REMOVED lines=28> */
.L_x_12466:
[----:B------:R-:W-:Y:S02]  /*48b0*/  IMAD.U32 R5, R3, 0x10000, RZ ;  /* 0x0001000003057824 */ /* 0x000fe400078e00ff */
[----:B------:R-:W-:-:S04]  /*48c0*/  IMAD.MOV.U32 R25, RZ, RZ, R23 ;  /* 0x000000ffff197224 */ /* 0x000fc800078e0017 */
[----:B------:R-:W0:Y:S02]  /*48d0*/  F2I.S64.TRUNC R4, R5 ;  /* 0x0000000500047311 */ /* 0x000e24000020d900 */
[----:B0-----:R0:W-:Y:S01]  /*48e0*/  STG.E.U8 desc[UR36][R8.64], R4 ;  /* 0x0000000408007986 */ /* 0x0011e2000c101124 */
[----:B------:R-:W-:Y:S05]  /*48f0*/  BRA `(.L_x_12462) ;  /* 0x0000000c00c07947 */ /* 0x000fea0003800000 */
.L_x_12465:
        /* <DEDUP_REMOVED lines=11> */
.L_x_12469:
[----:B------:R-:W-:Y:S02]  /*49b0*/  IMAD.U32 R3, R3, 0x10000, RZ ;  /* 0x0001000003037824 */ /* 0x000fe400078e00ff */
[----:B------:R-:W-:-:S04]  /*49c0*/  IMAD.MOV.U32 R25, RZ, RZ, R23 ;  /* 0x000000ffff197224 */ /* 0x000fc800078e0017 */
[----:B------:R-:W0:Y:S02]  /*49d0*/  F2I.FTZ.TRUNC.NTZ R3, R3 ;  /* 0x0000000300037305 */ /* 0x000e24000021f100 */
[----:B0-----:R0:W-:Y:S01]  /*49e0*/  STG.E desc[UR36][R8.64], R3 ;  /* 0x0000000308007986 */ /* 0x0011e2000c101924 */
[----:B------:R-:W-:Y:S05]  /*49f0*/  BRA `(.L_x_12462) ;  /* 0x0000000c00807947 */ /* 0x000fea0003800000 */
.L_x_12468:
[----:B------:R-:W-:Y:S02]  /*4a00*/  IMAD.U32 R3, R3, 0x10000, RZ ;  /* 0x0001000003037824 */ /* 0x000fe400078e00ff */
[----:B------:R-:W-:-:S04]  /*4a10*/  IMAD.MOV.U32 R25, RZ, RZ, R23 ;  /* 0x000000ffff197224 */ /* 0x000fc800078e0017 */
[----:B------:R-:W0:Y:S02]  /*4a20*/  F2I.FTZ.TRUNC.NTZ R3, R3 ;  /* 0x0000000300037305 */ /* 0x000e24000021f100 */
[----:B0-----:R0:W-:Y:S01]  /*4a30*/  STG.E.U16 desc[UR36][R8.64], R3 ;  /* 0x0000000308007986 */ /* 0x0011e2000c101524 */
[----:B------:R-:W-:Y:S05]  /*4a40*/  BRA `(.L_x_12462) ;  /* 0x0000000c006c7947 */ /* 0x000fea0003800000 */
.L_x_12464:
        /* <DEDUP_REMOVED lines=10> */
.L_x_12471:
[----:B------:R-:W-:Y:S02]  /*4af0*/  IMAD.U32 R0, R3, 0x10000, RZ ;  /* 0x0001000003007824 */ /* 0x000fe400078e00ff */
[----:B------:R-:W-:-:S03]  /*4b00*/  IMAD.MOV.U32 R25, RZ, RZ, R23 ;  /* 0x000000ffff197224 */ /* 0x000fc600078e0017 */
[----:B------:R-:W-:-:S05]  /*4b10*/  F2FP.F16.F32.PACK_AB R0, RZ, R0 ;  /* 0x00000000ff00723e */ /* 0x000fca00000000ff */
[----:B------:R0:W-:Y:S01]  /*4b20*/  STG.E.U16 desc[UR36][R8.64], R0 ;  /* 0x0000000008007986 */ /* 0x0001e2000c101524 */
[----:B------:R-:W-:Y:S05]  /*4b30*/  BRA `(.L_x_12462) ;  /* 0x0000000c00307947 */ /* 0x000fea0003800000 */
.L_x_12470:
        /* <DEDUP_REMOVED lines=11> */
.L_x_12473:
[----:B------:R-:W-:Y:S02]  /*4bf0*/  IMAD.U32 R3, R3, 0x10000, RZ ;  /* 0x0001000003037824 */ /* 0x000fe400078e00ff */
[----:B------:R-:W-:-:S03]  /*4c00*/  IMAD.MOV.U32 R25, RZ, RZ, R23 ;  /* 0x000000ffff197224 */ /* 0x000fc600078e0017 */
[----:B------:R-:W-:-:S04]  /*4c10*/  F2FP.F16.F32.PACK_AB R3, RZ, R3 ;  /* 0x00000003ff03723e */ /* 0x000fc800000000ff */
[----:B------:R-:W-:-:S05]  /*4c20*/  PRMT R3, R3, 0x5410, RZ ;  /* 0x0000541003037816 */ /* 0x000fca00000000ff */
[----:B------:R0:W-:Y:S01]  /*4c30*/  STG.E desc[UR36][R8.64], R3 ;  /* 0x0000000308007986 */ /* 0x0001e2000c101924 */
[----:B------:R-:W-:Y:S05]  /*4c40*/  BRA `(.L_x_12462) ;  /* 0x0000000800ec7947 */ /* 0x000fea0003800000 */
.L_x_12472:
[----:B------:R-:W-:Y:S02]  /*4c50*/  IMAD.U32 R4, R3, 0x10000, RZ ;  /* 0x0001000003047824 */ /* 0x000fe400078e00ff */
[----:B------:R-:W-:Y:S02]  /*4c60*/  IMAD.MOV.U32 R25, RZ, RZ, R23 ;  /* 0x000000ffff197224 */ /* 0x000fe400078e0017 */
[----:B------:R-:W-:-:S06]  /*4c70*/  FMUL.FTZ R4, R4, 1 ;  /* 0x3f80000004047820 */ /* 0x000fcc0000410000 */
[----:B------:R-:W0:Y:S02]  /*4c80*/  F2F.F64.F32 R4, R4 ;  /* 0x0000000400047310 */ /* 0x000e240000201800 */
[----:B0-----:R0:W-:Y:S01]  /*4c90*/  STG.E.64 desc[UR36][R8.64], R4 ;  /* 0x0000000408007986 */ /* 0x0011e2000c101b24 */
[----:B------:R-:W-:Y:S05]  /*4ca0*/  BRA `(.L_x_12462) ;  /* 0x0000000800d47947 */ /* 0x000fea0003800000 */
.L_x_12463:
        /* <DEDUP_REMOVED lines=14> */
.L_x_12476:
[----:B------:R-:W-:Y:S01]  /*4d90*/  IMAD.U32 R3, R3, 0x10000, RZ ;  /* 0x0001000003037824 */ /* 0x000fe200078e00ff */
[----:B------:R-:W-:Y:S01]  /*4da0*/  CS2R R6, SRZ ;  /* 0x0000000000067805 */ /* 0x000fe2000001ff00 */
[----:B------:R-:W-:Y:S02]  /*4db0*/  IMAD.MOV.U32 R25, RZ, RZ, R23 ;  /* 0x000000ffff197224 */ /* 0x000fe400078e0017 */
[----:B------:R-:W-:-:S04]  /*4dc0*/  FMUL.FTZ R3, R3, 1 ;  /* 0x3f80000003037820 */ /* 0x000fc80000410000 */
[----:B------:R-:W0:Y:S02]  /*4dd0*/  F2F.F64.F32 R4, R3 ;  /* 0x0000000300047310 */ /* 0x000e240000201800 */
[----:B0-----:R0:W-:Y:S01]  /*4de0*/  STG.E.128 desc[UR36][R8.64], R4 ;  /* 0x0000000408007986 */ /* 0x0011e2000c101d24 */
[----:B------:R-:W-:Y:S05]  /*4df0*/  BRA `(.L_x_12462) ;  /* 0x0000000800807947 */ /* 0x000fea0003800000 */
.L_x_12475:
        /* <DEDUP_REMOVED lines=19> */
.L_x_12480:
[----:B------:R-:W-:Y:S05]  /*4f30*/  BSYNC.RECONVERGENT B0 ;  /* 0x0000000000007941 */ /* 0x000fea0003800200 */
.L_x_12479:
[----:B------:R-:W-:Y:S01]  /*4f40*/  LOP3.LUT R5, R0, 0x80, R5, 0xf8, !PT ;  /* 0x0000008000057812 */ /* 0x000fe200078ef805 */
[----:B------:R-:W-:-:S04]  /*4f50*/  IMAD.MOV.U32 R25, RZ, RZ, R23 ;  /* 0x000000ffff197224 */ /* 0x000fc800078e0017 */
[----:B------:R0:W-:Y:S01]  /*4f60*/  STG.E.U8 desc[UR36][R8.64], R5 ;  /* 0x0000000508007986 */ /* 0x0001e2000c101124 */
[----:B------:R-:W-:Y:S05]  /*4f70*/  BRA `(.L_x_12462) ;  /* 0x0000000800207947 */ /* 0x000fea0003800000 */
.L_x_12478:
        /* <DEDUP_REMOVED lines=15> */
.L_x_12482:
[----:B------:R-:W-:Y:S05]  /*5070*/  BSYNC.RECONVERGENT B0 ;  /* 0x0000000000007941 */ /* 0x000fea0003800200 */
.L_x_12481:
[----:B------:R-:W-:Y:S01]  /*5080*/  LOP3.LUT R5, R0, 0x80, R5, 0xf8, !PT ;  /* 0x0000008000057812 */ /* 0x000fe200078ef805 */
[----:B------:R-:W-:-:S04]  /*5090*/  IMAD.MOV.U32 R25, RZ, RZ, R23 ;  /* 0x000000ffff197224 */ /* 0x000fc800078e0017 */
[----:B------:R2:W-:Y:S01]  /*50a0*/  STG.E.U8 desc[UR36][R8.64], R5 ;  /* 0x0000000508007986 */ /* 0x0005e2000c101124 */
[----:B------:R-:W-:Y:S05]  /*50b0*/  BRA `(.L_x_12462) ;  /* 0x0000000400d07947 */ /* 0x000fea0003800000 */
.L_x_12477:
[----:B------:R0:W-:Y:S01]  /*50c0*/  STG.E.U16 desc[UR36][R8.64], R3 ;  /* 0x0000000308007986 */ /* 0x0001e2000c101524 */
[----:B------:R-:W-:Y:S01]  /*50d0*/  IMAD.MOV.U32 R25, RZ, RZ, R23 ;  /* 0x000000ffff197224 */ /* 0x000fe200078e0017 */
[----:B------:R-:W-:Y:S06]  /*50e0*/  BRA `(.L_x_12462) ;  /* 0x0000000400c47947 */ /* 0x000fec0003800000 */
.L_x_12474:
        /* <DEDUP_REMOVED lines=13> */
.L_x_12485:
        /* <DEDUP_REMOVED lines=13> */
.L_x_12488:
[----:B------:R-:W-:-:S04]  /*5290*/  SHF.R.U32.HI R0, RZ, 0x14, R3 ;  /* 0x00000014ff007819 */ /* 0x000fc80000011603 */
[----:B------:R-:W-:-:S04]  /*52a0*/  LOP3.LUT R0, R0, 0x1, RZ, 0xc0, !PT ;  /* 0x0000000100007812 */ /* 0x000fc800078ec0ff */
[----:B------:R-:W-:-:S04]  /*52b0*/  IADD3 R0, PT, PT, R3, 0x487ffff, R0 ;  /* 0x0487ffff03007810 */ /* 0x000fc80007ffe000 */
[----:B------:R-:W-:-:S04]  /*52c0*/  SHF.R.U32.HI R0, RZ, 0x14, R0 ;  /* 0x00000014ff007819 */ /* 0x000fc80000011600 */
[----:B------:R-:W-:-:S07]  /*52d0*/  LOP3.LUT R0, R0, 0xff, RZ, 0xc0, !PT ;  /* 0x000000ff00007812 */ /* 0x000fce00078ec0ff */
.L_x_12489:
[----:B------:R-:W-:-:S04]  /*52e0*/  SHF.R.U32.HI R3, RZ, 0x18, R3 ;  /* 0x00000018ff037819 */ /* 0x000fc80000011603 */
[----:B------:R-:W-:-:S04]  /*52f0*/  LOP3.LUT R0, R0, 0x80, R3, 0xf8, !PT ;  /* 0x0000008000007812 */ /* 0x000fc800078ef803 */
[----:B------:R-:W-:-:S07]  /*5300*/  PRMT R4, R0, 0x7610, R4 ;  /* 0x0000761000047816 */ /* 0x000fce0000000004 */
.L_x_12487:
[----:B------:R-:W-:Y:S05]  /*5310*/  BSYNC.RECONVERGENT B0 ;  /* 0x0000000000007941 */ /* 0x000fea0003800200 */
.L_x_12486:
[----:B------:R0:W-:Y:S01]  /*5320*/  STG.E.U8 desc[UR36][R8.64], R4 ;  /* 0x0000000408007986 */ /* 0x0001e2000c101124 */
[----:B------:R-:W-:Y:S01]  /*5330*/  IMAD.MOV.U32 R25, RZ, RZ, R23 ;  /* 0x000000ffff197224 */ /* 0x000fe200078e0017 */
[----:B------:R-:W-:Y:S06]  /*5340*/  BRA `(.L_x_12462) ;  /* 0x00000004002c7947 */ /* 0x000fec0003800000 */
.L_x_12484:
        /* <DEDUP_REMOVED lines=13> */
.L_x_12492:
[----:B------:R-:W-:-:S04]  /*5420*/  SHF.R.U32.HI R0, RZ, 0x15, R3 ;  /* 0x00000015ff007819 */ /* 0x000fc80000011603 */
[----:B------:R-:W-:-:S04]  /*5430*/  LOP3.LUT R0, R0, 0x1, RZ, 0xc0, !PT ;  /* 0x0000000100007812 */ /* 0x000fc800078ec0ff */
[----:B------:R-:W-:-:S04]  /*5440*/  IADD3 R0, PT, PT, R3, 0x88fffff, R0 ;  /* 0x088fffff03007810 */ /* 0x000fc80007ffe000 */
[----:B------:R-:W-:-:S04]  /*5450*/  SHF.R.U32.HI R0, RZ, 0x15, R0 ;  /* 0x00000015ff007819 */ /* 0x000fc80000011600 */
[----:B------:R-:W-:-:S07]  /*5460*/  LOP3.LUT R0, R0, 0xff, RZ, 0xc0, !PT ;  /* 0x000000ff00007812 */ /* 0x000fce00078ec0ff */
.L_x_12493:
[----:B------:R-:W-:-:S04]  /*5470*/  SHF.R.U32.HI R3, RZ, 0x18, R3 ;  /* 0x00000018ff037819 */ /* 0x000fc80000011603 */
[----:B------:R-:W-:-:S04]  /*5480*/  LOP3.LUT R0, R0, 0x80, R3, 0xf8, !PT ;  /* 0x0000008000007812 */ /* 0x000fc800078ef803 */
[----:B------:R-:W-:-:S07]  /*5490*/  PRMT R4, R0, 0x7610, R4 ;  /* 0x0000761000047816 */ /* 0x000fce0000000004 */
.L_x_12491:
[----:B------:R-:W-:Y:S05]  /*54a0*/  BSYNC.RECONVERGENT B0 ;  /* 0x0000000000007941 */ /* 0x000fea0003800200 */
.L_x_12490:
[----:B------:R0:W-:Y:S01]  /*54b0*/  STG.E.U8 desc[UR36][R8.64], R4 ;  /* 0x0000000408007986 */ /* 0x0001e2000c101124 */
[----:B------:R-:W-:Y:S01]  /*54c0*/  IMAD.MOV.U32 R25, RZ, RZ, R23 ;  /* 0x000000ffff197224 */ /* 0x000fe200078e0017 */
[----:B------:R-:W-:Y:S06]  /*54d0*/  BRA `(.L_x_12462) ;  /* 0x0000000000c87947 */ /* 0x000fec0003800000 */
.L_x_12483:
[----:B------:R-:W-:-:S13]  /*54e0*/  ISETP.NE.AND P0, PT, R0, 0x1c, PT ;  /* 0x0000001c0000780c */ /* 0x000fda0003f05270 */
[----:B------:R-:W-:Y:S05]  /*54f0*/  @!P0 BRA `(.L_x_12494) ;  /* 0x0000000000b08947 */ /* 0x000fea0003800000 */
[----:B------:R-:W-:-:S13]  /*5500*/  ISETP.NE.AND P0, PT, R0, 0x1d, PT ;  /* 0x0000001d0000780c */ /* 0x000fda0003f05270 */
[----:B------:R-:W-:Y:S05]  /*5510*/  @!P0 BRA `(.L_x_12495) ;  /* 0x0000000000948947 */ /* 0x000fea0003800000 */
[----:B------:R-:W-:-:S13]  /*5520*/  ISETP.NE.AND P0, PT, R0, 0x2c, PT ;  /* 0x0000002c0000780c */ /* 0x000fda0003f05270 */
[----:B------:R-:W-:Y:S05]  /*5530*/  @!P0 BRA `(.L_x_12496) ;  /* 0x0000000000488947 */ /* 0x000fea0003800000 */
.L_x_12467:
        /* <DEDUP_REMOVED lines=16> */
.L_x_12497:
[----:B------:R-:W-:Y:S01]  /*5640*/  IMAD.MOV.U32 R25, RZ, RZ, R23 ;  /* 0x000000ffff197224 */ /* 0x000fe200078e0017 */
[----:B------:R-:W-:Y:S06]  /*5650*/  BRA `(.L_x_12462) ;  /* 0x0000000000687947 */ /* 0x000fec0003800000 */
.L_x_12496:
        /* <DEDUP_REMOVED lines=17> */
.L_x_12495:
[----:B------:R-:W-:Y:S02]  /*5770*/  IMAD.U32 R4, R3, 0x10000, RZ ;  /* 0x0001000003047824 */ /* 0x000fe400078e00ff */
[----:B------:R-:W-:-:S04]  /*5780*/  IMAD.MOV.U32 R25, RZ, RZ, R23 ;  /* 0x000000ffff197224 */ /* 0x000fc800078e0017 */
[----:B------:R-:W0:Y:S02]  /*5790*/  F2I.U64.TRUNC R4, R4 ;  /* 0x0000000400047311 */ /* 0x000e24000020d800 */
[----:B0-----:R0:W-:Y:S01]  /*57a0*/  STG.E.64 desc[UR36][R8.64], R4 ;  /* 0x0000000408007986 */ /* 0x0011e2000c101b24 */
[----:B------:R-:W-:Y:S05]  /*57b0*/  BRA `(.L_x_12462) ;  /* 0x0000000000107947 */ /* 0x000fea0003800000 */
.L_x_12494:
[----:B------:R-:W-:Y:S02]  /*57c0*/  IMAD.U32 R3, R3, 0x10000, RZ ;  /* 0x0001000003037824 */ /* 0x000fe400078e00ff */
[----:B------:R-:W-:-:S04]  /*57d0*/  IMAD.MOV.U32 R25, RZ, RZ, R23 ;  /* 0x000000ffff197224 */ /* 0x000fc800078e0017 */
[----:B------:R-:W0:Y:S02]  /*57e0*/  F2I.FTZ.U32.TRUNC.NTZ R3, R3 ;  /* 0x0000000300037305 */ /* 0x000e24000021f000 */
[----:B0-----:R0:W-:Y:S02]  /*57f0*/  STG.E desc[UR36][R8.64], R3 ;  /* 0x0000000308007986 */ /* 0x0011e4000c101924 */
.L_x_12462:
[----:B------:R-:W-:Y:S05]  /*5800*/  BSYNC.RECONVERGENT B6 ;  /* 0x0000000000067941 */ /* 0x000fea0003800200 */
.L_x_12461:
        /* <DEDUP_REMOVED lines=25> */
.L_x_12503:
[----:B----4-:R-:W-:-:S06]  /*59a0*/  IMAD.U32 R5, R22, 0x10000, RZ ;  /* 0x0001000016057824 */ /* 0x010fcc00078e00ff */
[----:B------:R-:W0:Y:S02]  /*59b0*/  F2I.S64.TRUNC R4, R5 ;  /* 0x0000000500047311 */ /* 0x000e24000020d900 */
[----:B0-----:R0:W-:Y:S01]  /*59c0*/  STG.E.U8 desc[UR36][R8.64], R4 ;  /* 0x0000000408007986 */ /* 0x0011e2000c101124 */
[----:B------:R-:W-:Y:S05]  /*59d0*/  BRA `(.L_x_12505) ;  /* 0x0000000c006c7947 */ /* 0x000fea0003800000 */
.L_x_12502:
        /* <DEDUP_REMOVED lines=10> */
.L_x_12507:
[----:B----4-:R-:W-:-:S04]  /*5a80*/  IMAD.U32 R22, R22, 0x10000, RZ ;  /* 0x0001000016167824 */ /* 0x010fc800078e00ff */
[----:B------:R-:W0:Y:S02]  /*5a90*/  F2I.FTZ.TRUNC.NTZ R3, R22 ;  /* 0x0000001600037305 */ /* 0x000e24000021f100 */
[----:B0-----:R0:W-:Y:S01]  /*5aa0*/  STG.E desc[UR36][R8.64], R3 ;  /* 0x0000000308007986 */ /* 0x0011e2000c101924 */
[----:B------:R-:W-:Y:S05]  /*5ab0*/  BRA `(.L_x_12505) ;  /* 0x0000000c00347947 */ /* 0x000fea0003800000 */
.L_x_12506:
[----:B----4-:R-:W-:-:S04]  /*5ac0*/  IMAD.U32 R22, R22, 0x10000, RZ ;  /* 0x0001000016167824 */ /* 0x010fc800078e00ff */
[----:B------:R-:W0:Y:S02]  /*5ad0*/  F2I.FTZ.TRUNC.NTZ R3, R22 ;  /* 0x0000001600037305 */ /* 0x000e24000021f100 */
[----:B0-----:R0:W-:Y:S01]  /*5ae0*/  STG.E.U16 desc[UR36][R8.64], R3 ;  /* 0x0000000308007986 */ /* 0x0011e2000c101524 */
[----:B------:R-:W-:Y:S05]  /*5af0*/  BRA `(.L_x_12505) ;  /* 0x0000000c00247947 */ /* 0x000fea0003800000 */
.L_x_12501:
        /* <DEDUP_REMOVED lines=9> */
.L_x_12509:
[----:B----4-:R-:W-:-:S05]  /*5b90*/  IMAD.U32 R0, R22, 0x10000, RZ ;  /* 0x0001000016007824 */ /* 0x010fca00078e00ff */
[----:B------:R-:W-:-:S05]  /*5ba0*/  F2FP.F16.F32.PACK_AB R0, RZ, R0 ;  /* 0x00000000ff00723e */ /* 0x000fca00000000ff */
[----:B------:R0:W-:Y:S01]  /*5bb0*/  STG.E.U16 desc[UR36][R8.64], R0 ;  /* 0x0000000008007986 */ /* 0x0001e2000c101524 */
[----:B------:R-:W-:Y:S05]  /*5bc0*/  BRA `(.L_x_12505) ;  /* 0x0000000800f07947 */ /* 0x000fea0003800000 */
.L_x_12508:
        /* <DEDUP_REMOVED lines=10> */
.L_x_12511:
[----:B----4-:R-:W-:-:S05]  /*5c70*/  IMAD.U32 R22, R22, 0x10000, RZ ;  /* 0x0001000016167824 */ /* 0x010fca00078e00ff */
[----:B------:R-:W-:-:S04]  /*5c80*/  F2FP.F16.F32.PACK_AB R3, RZ, R22 ;  /* 0x00000016ff03723e */ /* 0x000fc800000000ff */
[----:B------:R-:W-:-:S05]  /*5c90*/  PRMT R3, R3, 0x5410, RZ ;  /* 0x0000541003037816 */ /* 0x000fca00000000ff */
[----:B------:R0:W-:Y:S01]  /*5ca0*/  STG.E desc[UR36][R8.64], R3 ;  /* 0x0000000308007986 */ /* 0x0001e2000c101924 */
[----:B------:R-:W-:Y:S05]  /*5cb0*/  BRA `(.L_x_12505) ;  /* 0x0000000800b47947 */ /* 0x000fea0003800000 */
.L_x_12510:
[----:B----4-:R-:W-:-:S04]  /*5cc0*/  IMAD.U32 R4, R22, 0x10000, RZ ;  /* 0x0001000016047824 */ /* 0x010fc800078e00ff */
[----:B------:R-:W-:-:S06]  /*5cd0*/  FMUL.FTZ R4, R4, 1 ;  /* 0x3f80000004047820 */ /* 0x000fcc0000410000 */
[----:B------:R-:W0:Y:S02]  /*5ce0*/  F2F.F64.F32 R4, R4 ;  /* 0x0000000400047310 */ /* 0x000e240000201800 */
[----:B0-----:R0:W-:Y:S01]  /*5cf0*/  STG.E.64 desc[UR36][R8.64], R4 ;  /* 0x0000000408007986 */ /* 0x0011e2000c101b24 */
[----:B------:R-:W-:Y:S05]  /*5d00*/  BRA `(.L_x_12505) ;  /* 0x0000000800a07947 */ /* 0x000fea0003800000 */
.L_x_12500:
        /* <DEDUP_REMOVED lines=14> */
.L_x_12515:
        /* <DEDUP_REMOVED lines=17> */
.L_x_12518:
[----:B------:R-:W-:-:S04]  /*5f00*/  SHF.R.U32.HI R3, RZ, 0x18, R5 ;  /* 0x00000018ff037819 */ /* 0x000fc80000011605 */
[----:B------:R-:W-:-:S04]  /*5f10*/  LOP3.LUT R0, R0, 0x80, R3, 0xf8, !PT ;  /* 0x0000008000007812 */ /* 0x000fc800078ef803 */
[----:B------:R-:W-:-:S07]  /*5f20*/  PRMT R4, R0, 0x7610, R4 ;  /* 0x0000761000047816 */ /* 0x000fce0000000004 */
.L_x_12517:
[----:B------:R-:W-:Y:S05]  /*5f30*/  BSYNC.RECONVERGENT B0 ;  /* 0x0000000000007941 */ /* 0x000fea0003800200 */
.L_x_12516:
[----:B------:R0:W-:Y:S01]  /*5f40*/  STG.E.U8 desc[UR36][R8.64], R4 ;  /* 0x0000000408007986 */ /* 0x0001e2000c101124 */
[----:B------:R-:W-:Y:S05]  /*5f50*/  BRA `(.L_x_12505) ;  /* 0x00000008000c7947 */ /* 0x000fea0003800000 */
.L_x_12514:
        /* <DEDUP_REMOVED lines=17> */
.L_x_12521:
[----:B------:R-:W-:-:S04]  /*6070*/  SHF.R.U32.HI R3, RZ, 0x18, R5 ;  /* 0x00000018ff037819 */ /* 0x000fc80000011605 */
[----:B------:R-:W-:-:S04]  /*6080*/  LOP3.LUT R0, R0, 0x80, R3, 0xf8, !PT ;  /* 0x0000008000007812 */ /* 0x000fc800078ef803 */
[----:B------:R-:W-:-:S07]  /*6090*/  PRMT R4, R0, 0x7610, R4 ;  /* 0x0000761000047816 */ /* 0x000fce0000000004 */
.L_x_12520:
[----:B------:R-:W-:Y:S05]  /*60a0*/  BSYNC.RECONVERGENT B0 ;  /* 0x0000000000007941 */ /* 0x000fea0003800200 */
.L_x_12519:
[----:B------:R0:W-:Y:S01]  /*60b0*/  STG.E.U8 desc[UR36][R8.64], R4 ;  /* 0x0000000408007986 */ /* 0x0001e2000c101124 */
[----:B------:R-:W-:Y:S05]  /*60c0*/  BRA `(.L_x_12505) ;  /* 0x0000000400b07947 */ /* 0x000fea0003800000 */
.L_x_12513:
        /* <DEDUP_REMOVED lines=22> */
.L_x_12523:
[----:B----4-:R-:W-:-:S06]  /*6230*/  IMAD.U32 R4, R22, 0x10000, RZ ;  /* 0x0001000016047824 */ /* 0x010fcc00078e00ff */
[----:B------:R-:W0:Y:S02]  /*6240*/  F2I.U64.TRUNC R4, R4 ;  /* 0x0000000400047311 */ /* 0x000e24000020d800 */
[----:B0-----:R0:W-:Y:S01]  /*6250*/  STG.E.64 desc[UR36][R8.64], R4 ;  /* 0x0000000408007986 */ /* 0x0011e2000c101b24 */
[----:B------:R-:W-:Y:S05]  /*6260*/  BRA `(.L_x_12505) ;  /* 0x0000000400487947 */ /* 0x000fea0003800000 */
.L_x_12522:
[----:B----4-:R-:W-:-:S04]  /*6270*/  IMAD.U32 R22, R22, 0x10000, RZ ;  /* 0x0001000016167824 */ /* 0x010fc800078e00ff */
[----:B------:R-:W0:Y:S02]  /*6280*/  F2I.FTZ.U32.TRUNC.NTZ R3, R22 ;  /* 0x0000001600037305 */ /* 0x000e24000021f000 */
[----:B0-----:R0:W-:Y:S01]  /*6290*/  STG.E desc[UR36][R8.64], R3 ;  /* 0x0000000308007986 */ /* 0x0011e2000c101924 */
[----:B------:R-:W-:Y:S05]  /*62a0*/  BRA `(.L_x_12505) ;  /* 0x0000000400387947 */ /* 0x000fea0003800000 */
.L_x_12512:
        /* <DEDUP_REMOVED lines=11> */
.L_x_12525:
[----:B----4-:R-:W-:Y:S01]  /*6360*/  IMAD.U32 R22, R22, 0x10000, RZ ;  /* 0x0001000016167824 */ /* 0x010fe200078e00ff */
[----:B------:R-:W-:-:S03]  /*6370*/  CS2R R6, SRZ ;  /* 0x0000000000067805 */ /* 0x000fc6000001ff00 */
[----:B------:R-:W-:-:S06]  /*6380*/  FMUL.FTZ R4, R22, 1 ;  /* 0x3f80000016047820 */ /* 0x000fcc0000410000 */
[----:B------:R-:W0:Y:S02]  /*6390*/  F2F.F64.F32 R4, R4 ;  /* 0x0000000400047310 */ /* 0x000e240000201800 */
[----:B0-----:R0:W-:Y:S01]  /*63a0*/  STG.E.128 desc[UR36][R8.64], R4 ;  /* 0x0000000408007986 */ /* 0x0011e2000c101d24 */
[----:B------:R-:W-:Y:S05]  /*63b0*/  BRA `(.L_x_12505) ;  /* 0x0000000000f47947 */ /* 0x000fea0003800000 */
.L_x_12524:
[----:B------:R-:W-:-:S13]  /*63c0*/  ISETP.NE.AND P0, PT, R0, 0xf, PT ;  /* 0x0000000f0000780c */ /* 0x000fda0003f05270 */
[----:B------:R-:W-:Y:S05]  /*63d0*/  @!P0 BRA `(.L_x_12526) ;  /* 0x0000000000e88947 */ /* 0x000fea0003800000 */
[----:B------:R-:W-:-:S13]  /*63e0*/  ISETP.NE.AND P0, PT, R0, 0x17, PT ;  /* 0x000000170000780c */ /* 0x000fda0003f05270 */
[----:B------:R-:W-:Y:S05]  /*63f0*/  @!P0 BRA `(.L_x_12527) ;  /* 0x0000000000908947 */ /* 0x000fea0003800000 */
[----:B------:R-:W-:-:S13]  /*6400*/  ISETP.NE.AND P0, PT, R0, 0x18, PT ;  /* 0x000000180000780c */ /* 0x000fda0003f05270 */
[----:B------:R-:W-:Y:S05]  /*6410*/  @!P0 BRA `(.L_x_12528) ;  /* 0x0000000000448947 */ /* 0x000fea0003800000 */
.L_x_12504:
        /* <DEDUP_REMOVED lines=16> */
.L_x_12529:
[----:B------:R-:W-:Y:S05]  /*6520*/  BRA `(.L_x_12505) ;  /* 0x0000000000987947 */ /* 0x000fea0003800000 */
.L_x_12528:
        /* <DEDUP_REMOVED lines=13> */
.L_x_12531:
[----:B------:R-:W-:Y:S05]  /*6600*/  BSYNC.RECONVERGENT B0 ;  /* 0x0000000000007941 */ /* 0x000fea0003800200 */
.L_x_12530:
[----:B------:R-:W-:-:S05]  /*6610*/  LOP3.LUT R3, R0, 0x80, R3, 0xf8, !PT ;  /* 0x0000008000037812 */ /* 0x000fca00078ef803 */
[----:B------:R2:W-:Y:S01]  /*6620*/  STG.E.U8 desc[UR36][R8.64], R3 ;  /* 0x0000000308007986 */ /* 0x0005e2000c101124 */
[----:B------:R-:W-:Y:S05]  /*6630*/  BRA `(.L_x_12505) ;  /* 0x0000000000547947 */ /* 0x000fea0003800000 */
.L_x_12527:
        /* <DEDUP_REMOVED lines=12> */
.L_x_12533:
[----:B------:R-:W-:Y:S01]  /*6700*/  IMAD.MOV.U32 R0, RZ, RZ, 0x7f ;  /* 0x0000007fff007424 */ /* 0x000fe200078e00ff */
[----:B------:R-:W-:-:S04]  /*6710*/  ISETP.GT.U32.AND P0, PT, R4, 0x7f800000, PT ;  /* 0x7f8000000400780c */ /* 0x000fc80003f04070 */
[----:B------:R-:W-:-:S09]  /*6720*/  SEL R0, R0, 0x7c, P0 ;  /* 0x0000007c00007807 */ /* 0x000fd20000000000 */
.L_x_12534:
[----:B------:R-:W-:Y:S05]  /*6730*/  BSYNC.RECONVERGENT B0 ;  /* 0x0000000000007941 */ /* 0x000fea0003800200 */
.L_x_12532:
[----:B------:R-:W-:-:S04]  /*6740*/  SHF.R.U32.HI R3, RZ, 0x18, R3 ;  /* 0x00000018ff037819 */ /* 0x000fc80000011603 */
[----:B------:R-:W-:-:S05]  /*6750*/  LOP3.LUT R3, R0, 0x80, R3, 0xf8, !PT ;  /* 0x0000008000037812 */ /* 0x000fca00078ef803 */
[----:B------:R1:W-:Y:S01]  /*6760*/  STG.E.U8 desc[UR36][R8.64], R3 ;  /* 0x0000000308007986 */ /* 0x0003e2000c101124 */
[----:B------:R-:W-:Y:S05]  /*6770*/  BRA `(.L_x_12505) ;  /* 0x0000000000047947 */ /* 0x000fea0003800000 */
.L_x_12526:
[----:B----4-:R0:W-:Y:S02]  /*6780*/  STG.E.U16 desc[UR36][R8.64], R22 ;  /* 0x0000001608007986 */ /* 0x0101e4000c101524 */
.L_x_12505:
        /* <DEDUP_REMOVED lines=25> */
.L_x_12538:
[----:B------:R-:W-:-:S06]  /*6920*/  IMAD.U32 R5, R17, 0x10000, RZ ;  /* 0x0001000011057824 */ /* 0x000fcc00078e00ff */
[----:B------:R-:W0:Y:S02]  /*6930*/  F2I.S64.TRUNC R4, R5 ;  /* 0x0000000500047311 */ /* 0x000e24000020d900 */
[----:B0-----:R0:W-:Y:S01]  /*6940*/  STG.E.U8 desc[UR36][R8.64], R4 ;  /* 0x0000000408007986 */ /* 0x0011e2000c101124 */
[----:B------:R-:W-:Y:S05]  /*6950*/  BRA `(.L_x_12540) ;  /* 0x0000000c006c7947 */ /* 0x000fea0003800000 */
.L_x_12537:
        /* <DEDUP_REMOVED lines=10> */
.L_x_12542:
[----:B------:R-:W-:-:S06]  /*6a00*/  IMAD.U32 R17, R17, 0x10000, RZ ;  /* 0x0001000011117824 */ /* 0x000fcc00078e00ff */
[----:B------:R-:W0:Y:S02]  /*6a10*/  F2I.FTZ.TRUNC.NTZ R17, R17 ;  /* 0x0000001100117305 */ /* 0x000e24000021f100 */
[----:B0-----:R4:W-:Y:S01]  /*6a20*/  STG.E desc[UR36][R8.64], R17 ;  /* 0x0000001108007986 */ /* 0x0019e2000c101924 */
[----:B------:R-:W-:Y:S05]  /*6a30*/  BRA `(.L_x_12540) ;  /* 0x0000000c00347947 */ /* 0x000fea0003800000 */
.L_x_12541:
[----:B------:R-:W-:-:S06]  /*6a40*/  IMAD.U32 R17, R17, 0x10000, RZ ;  /* 0x0001000011117824 */ /* 0x000fcc00078e00ff */
[----:B------:R-:W0:Y:S02]  /*6a50*/  F2I.FTZ.TRUNC.NTZ R17, R17 ;  /* 0x0000001100117305 */ /* 0x000e24000021f100 */
[----:B0-----:R2:W-:Y:S01]  /*6a60*/  STG.E.U16 desc[UR36][R8.64], R17 ;  /* 0x0000001108007986 */ /* 0x0015e2000c101524 */
[----:B------:R-:W-:Y:S05]  /*6a70*/  BRA `(.L_x_12540) ;  /* 0x0000000c00247947 */ /* 0x000fea0003800000 */
.L_x_12536:
        /* <DEDUP_REMOVED lines=9> */
.L_x_12544:
[----:B------:R-:W-:-:S05]  /*6b10*/  IMAD.U32 R0, R17, 0x10000, RZ ;  /* 0x0001000011007824 */ /* 0x000fca00078e00ff */
[----:B------:R-:W-:-:S05]  /*6b20*/  F2FP.F16.F32.PACK_AB R0, RZ, R0 ;  /* 0x00000000ff00723e */ /* 0x000fca00000000ff */
[----:B------:R0:W-:Y:S01]  /*6b30*/  STG.E.U16 desc[UR36][R8.64], R0 ;  /* 0x0000000008007986 */ /* 0x0001e2000c101524 */
[----:B------:R-:W-:Y:S05]  /*6b40*/  BRA `(.L_x_12540) ;  /* 0x0000000800f07947 */ /* 0x000fea0003800000 */
.L_x_12543:
        /* <DEDUP_REMOVED lines=10> */
.L_x_12546:
[----:B------:R-:W-:-:S05]  /*6bf0*/  IMAD.U32 R17, R17, 0x10000, RZ ;  /* 0x0001000011117824 */ /* 0x000fca00078e00ff */
[----:B------:R-:W-:-:S04]  /*6c00*/  F2FP.F16.F32.PACK_AB R3, RZ, R17 ;  /* 0x00000011ff03723e */ /* 0x000fc800000000ff */
[----:B------:R-:W-:-:S05]  /*6c10*/  PRMT R3, R3, 0x5410, RZ ;  /* 0x0000541003037816 */ /* 0x000fca00000000ff */
[----:B------:R0:W-:Y:S01]  /*6c20*/  STG.E desc[UR36][R8.64], R3 ;  /* 0x0000000308007986 */ /* 0x0001e2000c101924 */
[----:B------:R-:W-:Y:S05]  /*6c30*/  BRA `(.L_x_12540) ;  /* 0x0000000800b47947 */ /* 0x000fea0003800000 */
.L_x_12545:
[----:B------:R-:W-:-:S04]  /*6c40*/  IMAD.U32 R4, R17, 0x10000, RZ ;  /* 0x0001000011047824 */ /* 0x000fc800078e00ff */
[----:B------:R-:W-:-:S06]  /*6c50*/  FMUL.FTZ R4, R4, 1 ;  /* 0x3f80000004047820 */ /* 0x000fcc0000410000 */
[----:B------:R-:W0:Y:S02]  /*6c60*/  F2F.F64.F32 R4, R4 ;  /* 0x0000000400047310 */ /* 0x000e240000201800 */
[----:B0-----:R0:W-:Y:S01]  /*6c70*/  STG.E.64 desc[UR36][R8.64], R4 ;  /* 0x0000000408007986 */ /* 0x0011e2000c101b24 */
[----:B------:R-:W-:Y:S05]  /*6c80*/  BRA `(.L_x_12540) ;  /* 0x0000000800a07947 */ /* 0x000fea0003800000 */
.L_x_12535:
        /* <DEDUP_REMOVED lines=14> */
.L_x_12550:
        /* <DEDUP_REMOVED lines=17> */
.L_x_12553:
[----:B------:R-:W-:-:S04]  /*6e80*/  SHF.R.U32.HI R3, RZ, 0x18, R17 ;  /* 0x00000018ff037819 */ /* 0x000fc80000011611 */
[----:B------:R-:W-:-:S04]  /*6e90*/  LOP3.LUT R0, R0, 0x80, R3, 0xf8, !PT ;  /* 0x0000008000007812 */ /* 0x000fc800078ef803 */
[----:B------:R-:W-:-:S07]  /*6ea0*/  PRMT R4, R0, 0x7610, R4 ;  /* 0x0000761000047816 */ /* 0x000fce0000000004 */
.L_x_12552:
[----:B------:R-:W-:Y:S05]  /*6eb0*/  BSYNC.RECONVERGENT B0 ;  /* 0x0000000000007941 */ /* 0x000fea0003800200 */
.L_x_12551:
[----:B------:R0:W-:Y:S01]  /*6ec0*/  STG.E.U8 desc[UR36][R8.64], R4 ;  /* 0x0000000408007986 */ /* 0x0001e2000c101124 */
[----:B------:R-:W-:Y:S05]  /*6ed0*/  BRA `(.L_x_12540) ;  /* 0x00000008000c7947 */ /* 0x000fea0003800000 */
.L_x_12549:
        /* <DEDUP_REMOVED lines=17> */
.L_x_12556:
[----:B------:R-:W-:-:S04]  /*6ff0*/  SHF.R.U32.HI R3, RZ, 0x18, R17 ;  /* 0x00000018ff037819 */ /* 0x000fc80000011611 */
[----:B------:R-:W-:-:S04]  /*7000*/  LOP3.LUT R0, R0, 0x80, R3, 0xf8, !PT ;  /* 0x0000008000007812 */ /* 0x000fc800078ef803 */
[----:B------:R-:W-:-:S07]  /*7010*/  PRMT R4, R0, 0x7610, R4 ;  /* 0x0000761000047816 */ /* 0x000fce0000000004 */
.L_x_12555:
[----:B------:R-:W-:Y:S05]  /*7020*/  BSYNC.RECONVERGENT B0 ;  /* 0x0000000000007941 */ /* 0x000fea0003800200 */
.L_x_12554:
[----:B------:R0:W-:Y:S01]  /*7030*/  STG.E.U8 desc[UR36][R8.64], R4 ;  /* 0x0000000408007986 */ /* 0x0001e2000c101124 */
[----:B------:R-:W-:Y:S05]  /*7040*/  BRA `(.L_x_12540) ;  /* 0x0000000400b07947 */ /* 0x000fea0003800000 */
.L_x_12548:
        /* <DEDUP_REMOVED lines=22> */
.L_x_12558:
[----:B------:R-:W-:-:S06]  /*71b0*/  IMAD.U32 R4, R17, 0x10000, RZ ;  /* 0x0001000011047824 */ /* 0x000fcc00078e00ff */
[----:B------:R-:W0:Y:S02]  /*71c0*/  F2I.U64.TRUNC R4, R4 ;  /* 0x0000000400047311 */ /* 0x000e24000020d800 */
[----:B0-----:R0:W-:Y:S01]  /*71d0*/  STG.E.64 desc[UR36][R8.64], R4 ;  /* 0x0000000408007986 */ /* 0x0011e2000c101b24 */
[----:B------:R-:W-:Y:S05]  /*71e0*/  BRA `(.L_x_12540) ;  /* 0x0000000400487947 */ /* 0x000fea0003800000 */
.L_x_12557:
[----:B------:R-:W-:-:S06]  /*71f0*/  IMAD.U32 R17, R17, 0x10000, RZ ;  /* 0x0001000011117824 */ /* 0x000fcc00078e00ff */
[----:B------:R-:W0:Y:S02]  /*7200*/  F2I.FTZ.U32.TRUNC.NTZ R17, R17 ;  /* 0x0000001100117305 */ /* 0x000e24000021f000 */
[----:B0-----:R0:W-:Y:S01]  /*7210*/  STG.E desc[UR36][R8.64], R17 ;  /* 0x0000001108007986 */ /* 0x0011e2000c101924 */
[----:B------:R-:W-:Y:S05]  /*7220*/  BRA `(.L_x_12540) ;  /* 0x0000000400387947 */ /* 0x000fea0003800000 */
.L_x_12547:
        /* <DEDUP_REMOVED lines=11> */
.L_x_12560:
[----:B------:R-:W-:Y:S01]  /*72e0*/  IMAD.U32 R17, R17, 0x10000, RZ ;  /* 0x0001000011117824 */ /* 0x000fe200078e00ff */
[----:B------:R-:W-:-:S03]  /*72f0*/  CS2R R6, SRZ ;  /* 0x0000000000067805 */ /* 0x000fc6000001ff00 */
[----:B------:R-:W-:-:S06]  /*7300*/  FMUL.FTZ R4, R17, 1 ;  /* 0x3f80000011047820 */ /* 0x000fcc0000410000 */
[----:B------:R-:W0:Y:S02]  /*7310*/  F2F.F64.F32 R4, R4 ;  /* 0x0000000400047310 */ /* 0x000e240000201800 */
[----:B0-----:R0:W-:Y:S01]  /*7320*/  STG.E.128 desc[UR36][R8.64], R4 ;  /* 0x0000000408007986 */ /* 0x0011e2000c101d24 */
[----:B------:R-:W-:Y:S05]  /*7330*/  BRA `(.L_x_12540) ;  /* 0x0000000000f47947 */ /* 0x000fea0003800000 */
.L_x_12559:
[----:B------:R-:W-:-:S13]  /*7340*/  ISETP.NE.AND P0, PT, R0, 0xf, PT ;  /* 0x0000000f0000780c */ /* 0x000fda0003f05270 */
[----:B------:R-:W-:Y:S05]  /*7350*/  @!P0 BRA `(.L_x_12561) ;  /* 0x0000000000e88947 */ /* 0x000fea0003800000 */
[----:B------:R-:W-:-:S13]  /*7360*/  ISETP.NE.AND P0, PT, R0, 0x17, PT ;  /* 0x000000170000780c */ /* 0x000fda0003f05270 */
[----:B------:R-:W-:Y:S05]  /*7370*/  @!P0 BRA `(.L_x_12562) ;  /* 0x0000000000908947 */ /* 0x000fea0003800000 */
[----:B------:R-:W-:-:S13]  /*7380*/  ISETP.NE.AND P0, PT, R0, 0x18, PT ;  /* 0x000000180000780c */ /* 0x000fda0003f05270 */
[----:B------:R-:W-:Y:S05]  /*7390*/  @!P0 BRA `(.L_x_12563) ;  /* 0x0000000000448947 */ /* 0x000fea0003800000 */
.L_x_12539:
        /* <DEDUP_REMOVED lines=16> */
.L_x_12564:
[----:B------:R-:W-:Y:S05]  /*74a0*/  BRA `(.L_x_12540) ;  /* 0x0000000000987947 */ /* 0x000fea0003800000 */
.L_x_12563:
        /* <DEDUP_REMOVED lines=13> */
.L_x_12566:
[----:B------:R-:W-:Y:S05]  /*7580*/  BSYNC.RECONVERGENT B0 ;  /* 0x0000000000007941 */ /* 0x000fea0003800200 */
.L_x_12565:
[----:B------:R-:W-:-:S05]  /*7590*/  LOP3.LUT R3, R0, 0x80, R3, 0xf8, !PT ;  /* 0x0000008000037812 */ /* 0x000fca00078ef803 */
[----:B------:R0:W-:Y:S01]  /*75a0*/  STG.E.U8 desc[UR36][R8.64], R3 ;  /* 0x0000000308007986 */ /* 0x0001e2000c101124 */
[----:B------:R-:W-:Y:S05]  /*75b0*/  BRA `(.L_x_12540) ;  /* 0x0000000000547947 */ /* 0x000fea0003800000 */
.L_x_12562:
        /* <DEDUP_REMOVED lines=12> */
.L_x_12568:
[----:B------:R-:W-:Y:S01]  /*7680*/  IMAD.MOV.U32 R0, RZ, RZ, 0x7f ;  /* 0x0000007fff007424 */ /* 0x000fe200078e00ff */
[----:B------:R-:W-:-:S04]  /*7690*/  ISETP.GT.U32.AND P0, PT, R4, 0x7f800000, PT ;  /* 0x7f8000000400780c */ /* 0x000fc80003f04070 */
[----:B------:R-:W-:-:S09]  /*76a0*/  SEL R0, R0, 0x7c, P0 ;  /* 0x0000007c00007807 */ /* 0x000fd20000000000 */
.L_x_12569:
[----:B------:R-:W-:Y:S05]  /*76b0*/  BSYNC.RECONVERGENT B0 ;  /* 0x0000000000007941 */ /* 0x000fea0003800200 */
.L_x_12567:
[----:B------:R-:W-:-:S04]  /*76c0*/  SHF.R.U32.HI R3, RZ, 0x18, R3 ;  /* 0x00000018ff037819 */ /* 0x000fc80000011603 */
[----:B------:R-:W-:-:S05]  /*76d0*/  LOP3.LUT R3, R0, 0x80, R3, 0xf8, !PT ;  /* 0x0000008000037812 */ /* 0x000fca00078ef803 */
[----:B------:R0:W-:Y:S01]  /*76e0*/  STG.E.U8 desc[UR36][R8.64], R3 ;  /* 0x0000000308007986 */ /* 0x0001e2000c101124 */
[----:B------:R-:W-:Y:S05]  /*76f0*/  BRA `(.L_x_12540) ;  /* 0x0000000000047947 */ /* 0x000fea0003800000 */
.L_x_12561:
[----:B------:R0:W-:Y:S02]  /*7700*/  STG.E.U16 desc[UR36][R8.64], R17 ;  /* 0x0000001108007986 */ /* 0x0001e4000c101524 */
.L_x_12540:
[----:B------:R-:W-:-:S07]  /*7710*/  VIADD R25, R25, 0x80 ;  /* 0x0000008019197836 */ /* 0x000fce0000000000 */
.L_x_12499:
[----:B------:R-:W-:Y:S05]  /*7720*/  BSYNC.RECONVERGENT B6 ;  /* 0x0000000000067941 */ /* 0x000fea0003800200 */
.L_x_12498:
        /* <DEDUP_REMOVED lines=23> */
.L_x_12573:
[----:B---3--:R-:W-:-:S06]  /*78a0*/  IMAD.U32 R5, R19, 0x10000, RZ ;  /* 0x0001000013057824 */ /* 0x008fcc00078e00ff */
[----:B------:R-:W0:Y:S02]  /*78b0*/  F2I.S64.TRUNC R4, R5 ;  /* 0x0000000500047311 */ /* 0x000e24000020d900 */
[----:B0-----:R-:W-:Y:S01]  /*78c0*/  STG.E.U8 desc[UR36][R2.64], R4 ;  /* 0x0000000402007986 */ /* 0x001fe2000c101124 */
[----:B------:R-:W-:Y:S05]  /*78d0*/  EXIT ;  /* 0x000000000000794d */ /* 0x000fea0003800000 */
.L_x_12572:
        /* <DEDUP_REMOVED lines=10> */
.L_x_12576:
[----:B---3--:R-:W-:-:S06]  /*7980*/  IMAD.U32 R19, R19, 0x10000, RZ ;  /* 0x0001000013137824 */ /* 0x008fcc00078e00ff */
[----:B------:R-:W0:Y:S02]  /*7990*/  F2I.FTZ.TRUNC.NTZ R19, R19 ;  /* 0x0000001300137305 */ /* 0x000e24000021f100 */
[----:B0-----:R-:W-:Y:S01]  /*79a0*/  STG.E desc[UR36][R2.64], R19 ;  /* 0x0000001302007986 */ /* 0x001fe2000c101924 */
[----:B------:R-:W-:Y:S05]  /*79b0*/  EXIT ;  /* 0x000000000000794d */ /* 0x000fea0003800000 */
.L_x_12575:
[----:B---3--:R-:W-:-:S06]  /*79c0*/  IMAD.U32 R19, R19, 0x10000, RZ ;  /* 0x0001000013137824 */ /* 0x008fcc00078e00ff */
[----:B------:R-:W0:Y:S02]  /*79d0*/  F2I.FTZ.TRUNC.NTZ R19, R19 ;  /* 0x0000001300137305 */ /* 0x000e24000021f100 */
[----:B0-----:R-:W-:Y:S01]  /*79e0*/  STG.E.U16 desc[UR36][R2.64], R19 ;  /* 0x0000001302007986 */ /* 0x001fe2000c101524 */
[----:B------:R-:W-:Y:S05]  /*79f0*/  EXIT ;  /* 0x000000000000794d */ /* 0x000fea0003800000 */
.L_x_12571:
        /* <DEDUP_REMOVED lines=9> */
.L_x_12578:
[----:B---3--:R-:W-:-:S05]  /*7a90*/  IMAD.U32 R0, R19, 0x10000, RZ ;  /* 0x0001000013007824 */ /* 0x008fca00078e00ff */
[----:B------:R-:W-:-:S05]  /*7aa0*/  F2FP.F16.F32.PACK_AB R0, RZ, R0 ;  /* 0x00000000ff00723e */ /* 0x000fca00000000ff */
[----:B------:R-:W-:Y:S01]  /*7ab0*/  STG.E.U16 desc[UR36][R2.64], R0 ;  /* 0x0000000002007986 */ /* 0x000fe2000c101524 */
[----:B------:R-:W-:Y:S05]  /*7ac0*/  EXIT ;  /* 0x000000000000794d */ /* 0x000fea0003800000 */
.L_x_12577:
        /* <DEDUP_REMOVED lines=10> */
.L_x_12580:
[----:B---3--:R-:W-:-:S05]  /*7b70*/  IMAD.U32 R19, R19, 0x10000, RZ ;  /* 0x0001000013137824 */ /* 0x008fca00078e00ff */
[----:B------:R-:W-:-:S04]  /*7b80*/  F2FP.F16.F32.PACK_AB R5, RZ, R19 ;  /* 0x00000013ff05723e */ /* 0x000fc800000000ff */
[----:B------:R-:W-:-:S05]  /*7b90*/  PRMT R5, R5, 0x5410, RZ ;  /* 0x0000541005057816 */ /* 0x000fca00000000ff */
[----:B------:R-:W-:Y:S01]  /*7ba0*/  STG.E desc[UR36][R2.64], R5 ;  /* 0x0000000502007986 */ /* 0x000fe2000c101924 */
[----:B------:R-:W-:Y:S05]  /*7bb0*/  EXIT ;  /* 0x000000000000794d */ /* 0x000fea0003800000 */
.L_x_12579:
[----:B---3--:R-:W-:-:S04]  /*7bc0*/  IMAD.U32 R4, R19, 0x10000, RZ ;  /* 0x0001000013047824 */ /* 0x008fc800078e00ff */
[----:B------:R-:W-:-:S06]  /*7bd0*/  FMUL.FTZ R4, R4, 1 ;  /* 0x3f80000004047820 */ /* 0x000fcc0000410000 */
[----:B------:R-:W0:Y:S02]  /*7be0*/  F2F.F64.F32 R4, R4 ;  /* 0x0000000400047310 */ /* 0x000e240000201800 */
[----:B0-----:R-:W-:Y:S01]  /*7bf0*/  STG.E.64 desc[UR36][R2.64], R4 ;  /* 0x0000000402007986 */ /* 0x001fe2000c101b24 */
[----:B------:R-:W-:Y:S05]  /*7c00*/  EXIT ;  /* 0x000000000000794d */ /* 0x000fea0003800000 */
.L_x_12570:
        /* <DEDUP_REMOVED lines=14> */
.L_x_12584:
        /* <DEDUP_REMOVED lines=18> */
.L_x_12587:
[----:B------:R-:W-:-:S04]  /*7e10*/  SHF.R.U32.HI R5, RZ, 0x18, R5 ;  /* 0x00000018ff057819 */ /* 0x000fc80000011605 */
[----:B------:R-:W-:-:S07]  /*7e20*/  LOP3.LUT R0, R0, 0x80, R5, 0xf8, !PT ;  /* 0x0000008000007812 */ /* 0x000fce00078ef805 */
.L_x_12586:
[----:B------:R-:W-:Y:S05]  /*7e30*/  BSYNC.RECONVERGENT B0 ;  /* 0x0000000000007941 */ /* 0x000fea0003800200 */
.L_x_12585:
[----:B------:R-:W-:Y:S01]  /*7e40*/  STG.E.U8 desc[UR36][R2.64], R0 ;  /* 0x0000000002007986 */ /* 0x000fe2000c101124 */
[----:B------:R-:W-:Y:S05]  /*7e50*/  EXIT ;  /* 0x000000000000794d */ /* 0x000fea0003800000 */
.L_x_12583:
        /* <DEDUP_REMOVED lines=18> */
.L_x_12590:
[----:B------:R-:W-:-:S04]  /*7f80*/  SHF.R.U32.HI R5, RZ, 0x18, R5 ;  /* 0x00000018ff057819 */ /* 0x000fc80000011605 */
[----:B------:R-:W-:-:S07]  /*7f90*/  LOP3.LUT R0, R0, 0x80, R5, 0xf8, !PT ;  /* 0x0000008000007812 */ /* 0x000fce00078ef805 */
.L_x_12589:
[----:B------:R-:W-:Y:S05]  /*7fa0*/  BSYNC.RECONVERGENT B0 ;  /* 0x0000000000007941 */ /* 0x000fea0003800200 */
.L_x_12588:
[----:B------:R-:W-:Y:S01]  /*7fb0*/  STG.E.U8 desc[UR36][R2.64], R0 ;  /* 0x0000000002007986 */ /* 0x000fe2000c101124 */
[----:B------:R-:W-:Y:S05]  /*7fc0*/  EXIT ;  /* 0x000000000000794d */ /* 0x000fea0003800000 */
.L_x_12582:
        /* <DEDUP_REMOVED lines=22> */
.L_x_12592:
[----:B---3--:R-:W-:-:S06]  /*8130*/  IMAD.U32 R4, R19, 0x10000, RZ ;  /* 0x0001000013047824 */ /* 0x008fcc00078e00ff */
[----:B------:R-:W0:Y:S02]  /*8140*/  F2I.U64.TRUNC R4, R4 ;  /* 0x0000000400047311 */ /* 0x000e24000020d800 */
[----:B0-----:R-:W-:Y:S01]  /*8150*/  STG.E.64 desc[UR36][R2.64], R4 ;  /* 0x0000000402007986 */ /* 0x001fe2000c101b24 */
[----:B------:R-:W-:Y:S05]  /*8160*/  EXIT ;  /* 0x000000000000794d */ /* 0x000fea0003800000 */
.L_x_12591:
[----:B---3--:R-:W-:-:S06]  /*8170*/  IMAD.U32 R19, R19, 0x10000, RZ ;  /* 0x0001000013137824 */ /* 0x008fcc00078e00ff */
[----:B------:R-:W0:Y:S02]  /*8180*/  F2I.FTZ.U32.TRUNC.NTZ R19, R19 ;  /* 0x0000001300137305 */ /* 0x000e24000021f000 */
[----:B0-----:R-:W-:Y:S01]  /*8190*/  STG.E desc[UR36][R2.64], R19 ;  /* 0x0000001302007986 */ /* 0x001fe2000c101924 */
[----:B------:R-:W-:Y:S05]  /*81a0*/  EXIT ;  /* 0x000000000000794d */ /* 0x000fea0003800000 */
.L_x_12581:
        /* <DEDUP_REMOVED lines=11> */
.L_x_12594:
[----:B---3--:R-:W-:Y:S01]  /*8260*/  IMAD.U32 R19, R19, 0x10000, RZ ;  /* 0x0001000013137824 */ /* 0x008fe200078e00ff */
[----:B------:R-:W-:-:S03]  /*8270*/  CS2R R6, SRZ ;  /* 0x0000000000067805 */ /* 0x000fc6000001ff00 */
[----:B------:R-:W-:-:S06]  /*8280*/  FMUL.FTZ R4, R19, 1 ;  /* 0x3f80000013047820 */ /* 0x000fcc0000410000 */
[----:B------:R-:W0:Y:S02]  /*8290*/  F2F.F64.F32 R4, R4 ;  /* 0x0000000400047310 */ /* 0x000e240000201800 */
[----:B0-----:R-:W-:Y:S01]  /*82a0*/  STG.E.128 desc[UR36][R2.64], R4 ;  /* 0x0000000402007986 */ /* 0x001fe2000c101d24 */
[----:B------:R-:W-:Y:S05]  /*82b0*/  EXIT ;  /* 0x000000000000794d */ /* 0x000fea0003800000 */
.L_x_12593:
[----:B------:R-:W-:-:S13]  /*82c0*/  ISETP.NE.AND P0, PT, R0, 0xf, PT ;  /* 0x0000000f0000780c */ /* 0x000fda0003f05270 */
[----:B------:R-:W-:Y:S05]  /*82d0*/  @!P0 BRA `(.L_x_12595) ;  /* 0x0000000000e88947 */ /* 0x000fea0003800000 */
[----:B------:R-:W-:-:S13]  /*82e0*/  ISETP.NE.AND P0, PT, R0, 0x17, PT ;  /* 0x000000170000780c */ /* 0x000fda0003f05270 */
[----:B------:R-:W-:Y:S05]  /*82f0*/  @!P0 BRA `(.L_x_12596) ;  /* 0x0000000000908947 */ /* 0x000fea0003800000 */
[----:B------:R-:W-:-:S13]  /*8300*/  ISETP.NE.AND P0, PT, R0, 0x18, PT ;  /* 0x000000180000780c */ /* 0x000fda0003f05270 */
[----:B------:R-:W-:Y:S05]  /*8310*/  @!P0 BRA `(.L_x_12597) ;  /* 0x0000000000448947 */ /* 0x000fea0003800000 */
.L_x_12574:
        /* <DEDUP_REMOVED lines=16> */
.L_x_12598:
[----:B------:R-:W-:Y:S05]  /*8420*/  EXIT ;  /* 0x000000000000794d */ /* 0x000fea0003800000 */
.L_x_12597:
        /* <DEDUP_REMOVED lines=13> */
.L_x_12600:
[----:B------:R-:W-:Y:S05]  /*8500*/  BSYNC.RECONVERGENT B0 ;  /* 0x0000000000007941 */ /* 0x000fea0003800200 */
.L_x_12599:
[----:B------:R-:W-:-:S05]  /*8510*/  LOP3.LUT R5, R0, 0x80, R5, 0xf8, !PT ;  /* 0x0000008000057812 */ /* 0x000fca00078ef805 */
[----:B------:R-:W-:Y:S01]  /*8520*/  STG.E.U8 desc[UR36][R2.64], R5 ;  /* 0x0000000502007986 */ /* 0x000fe2000c101124 */
[----:B------:R-:W-:Y:S05]  /*8530*/  EXIT ;  /* 0x000000000000794d */ /* 0x000fea0003800000 */
.L_x_12596:
        /* <DEDUP_REMOVED lines=12> */
.L_x_12602:
[----:B------:R-:W-:Y:S01]  /*8600*/  IMAD.MOV.U32 R0, RZ, RZ, 0x7f ;  /* 0x0000007fff007424 */ /* 0x000fe200078e00ff */
[----:B------:R-:W-:-:S04]  /*8610*/  ISETP.GT.U32.AND P0, PT, R4, 0x7f800000, PT ;  /* 0x7f8000000400780c */ /* 0x000fc80003f04070 */
[----:B------:R-:W-:-:S09]  /*8620*/  SEL R0, R0, 0x7c, P0 ;  /* 0x0000007c00007807 */ /* 0x000fd20000000000 */
.L_x_12603:
[----:B------:R-:W-:Y:S05]  /*8630*/  BSYNC.RECONVERGENT B0 ;  /* 0x0000000000007941 */ /* 0x000fea0003800200 */
.L_x_12601:
[----:B------:R-:W-:-:S04]  /*8640*/  SHF.R.U32.HI R5, RZ, 0x18, R5 ;  /* 0x00000018ff057819 */ /* 0x000fc80000011605 */
[----:B------:R-:W-:-:S05]  /*8650*/  LOP3.LUT R5, R0, 0x80, R5, 0xf8, !PT ;  /* 0x0000008000057812 */ /* 0x000fca00078ef805 */
[----:B------:R-:W-:Y:S01]  /*8660*/  STG.E.U8 desc[UR36][R2.64], R5 ;  /* 0x0000000502007986 */ /* 0x000fe2000c101124 */
[----:B------:R-:W-:Y:S05]  /*8670*/  EXIT ;  /* 0x000000000000794d */ /* 0x000fea0003800000 */
.L_x_12595:
[----:B---3--:R-:W-:Y:S01]  /*8680*/  STG.E.U16 desc[UR36][R2.64], R19 ;  /* 0x0000001302007986 */ /* 0x008fe2000c101524 */
[----:B------:R-:W-:Y:S05]  /*8690*/  EXIT ;  /* 0x000000000000794d */ /* 0x000fea0003800000 */
.L_x_12604:
        /* <DEDUP_REMOVED lines=14> */
.L_x_19184:


//--------------------- .text._ZN2at6native18elementwise_kernelILi128ELi4EZNS0_22gpu_kernel_impl_nocastIZZZNS0_17floor_kernel_cudaERNS_18TensorIteratorBaseEENKUlvE_clEvENKUlvE2_clEvEUlN3c108BFloat16EE_EEvS4_RKT_EUliE_EEviT1_ --------------------------
	.section	.text._ZN2at6native18elementwise_kernelILi128ELi4EZNS0_22gpu_kernel_impl_nocastIZZZNS0_17floor_kernel_cudaERNS_18TensorIteratorBaseEENKUlvE_clEvENKUlvE2_clEvEUlN3c108BFloat16EE_EEvS4_RKT_EUliE_EEviT1_,"ax",@progbits
	.align	128
        .global         _ZN2at6native18elementwise_kernelILi128ELi4EZNS0_22gpu_kernel_impl_nocastIZZZNS0_17floor_kernel_cudaERNS_18TensorIteratorBaseEENKUlvE_clEvENKUlvE2_clEvEUlN3c108BFloat16EE_EEvS4_RKT_EUliE_EEviT1_
        .type           _ZN2at6native18elementwise_kernelILi128ELi4EZNS0_22gpu_kernel_impl_nocastIZZZNS0_17floor_kernel_cudaERNS_18TensorIteratorBaseEENKUlvE_clEvENKUlvE2_clEvEUlN3c108BFloat16EE_EEvS4_RKT_EUliE_EEviT1_,@function
        .size           _ZN2at6native18elementwise_kernelILi128ELi4EZNS0_22gpu_kernel_impl_nocastIZZZNS0_17floor_kernel_cudaERNS_18TensorIteratorBaseEENKUlvE_clEvENKUlvE2_clEvEUlN3c108BFloat16EE_EEvS4_RKT_EUliE_EEviT1_,(.L_x_19185 - _ZN2at6native18elementwise_kernelILi128ELi4EZNS0_22gpu_kernel_impl_nocastIZZZNS0_17floor_kernel_cudaERNS_18TensorIteratorBaseEENKUlvE_clEvENKUlvE2_clEvEUlN3c108BFloat16EE_EEvS4_RKT_EUliE_EEviT1_)
        .other          _ZN2at6native18elementwise_kernelILi128ELi4EZNS0_22gpu_kernel_impl_nocastIZZZNS0_17floor_kernel_cudaERNS_18TensorIteratorBaseEENKUlvE_clEvENKUlvE2_clEvEUlN3c108BFloat16EE_EEvS4_RKT_EUliE_EEviT1_,@"STO_CUDA_ENTRY STV_DEFAULT"
_ZN2at6native18elementwise_kernelILi128ELi4EZNS0_22gpu_kernel_impl_nocastIZZZNS0_17floor_kernel_cudaERNS_18TensorIteratorBaseEENKUlvE_clEvENKUlvE2_clEvEUlN3c108BFloat16EE_EEvS4_RKT_EUliE_EEviT1_:
.text._ZN2at6native18elementwise_kernelILi128ELi4EZNS0_22gpu_kernel_impl_nocastIZZZNS0_17floor_kernel_cudaERNS_18TensorIteratorBaseEENKUlvE_clEvENKUlvE2_clEvEUlN3c108BFloat16EE_EEvS4_RKT_EUliE_EEviT1_:
        /* <DEDUP_REMOVED lines=21> */
[----:B------:R-:W1:Y:S02]  /*0150*/  FRND.FTZ.FLOOR R0, R0 ;  /* 0x0000000000007307 */ /* 0x000e640000215000 */
        /* <DEDUP_REMOVED lines=8> */
[----:B------:R-:W1:Y:S02]  /*01e0*/  FRND.FTZ.FLOOR R0, R0 ;  /* 0x0000000000007307 */ /* 0x000e640000215000 */
[----:B-1----:R-:W-:-:S05]  /*01f0*/  F2FP.BF16.F32.PACK_AB R2, RZ, R0 ;  /* 0x00000000ff02723e */ /* 0x002fca00000010ff */
[----:B0-----:R0:W-:Y:S02]  /*0200*/  STG.E.U16 desc[UR6][R6.64], R2 ;  /* 0x0000000206007986 */ /* 0x0011e4000c101506 */
.L_x_12608:
[----:B------:R-:W-:-:S13]  /*0210*/  ISETP.GE.AND P0, PT, R3, UR4, PT ;  /* 0x0000000403007c0c */ /* 0x000fda000bf06270 */
[----:B------:R-:W-:Y:S05]  /*0220*/  @P0 BREAK.RELIABLE B1 ;  /* 0x0000000000010942 */ /* 0x000fea0003800100 */
[----:B------:R-:W-:Y:S05]  /*0230*/  @P0 BRA `(.L_x_12609) ;  /* 0x0000000000240947 */ /* 0x000fea0003800000 */
[----:B------:R-:W-:Y:S05]  /*0240*/  BSYNC.RELIABLE B1 ;  /* 0x0000000000017941 */ /* 0x000fea0003800100 */
.L_x_12607:
        /* <DEDUP_REMOVED lines=8> */
.L_x_12609:
[----:B------:R-:W-:Y:S05]  /*02d0*/  BSYNC.RECONVERGENT B0 ;  /* 0x0000000000007941 */ /* 0x000fea0003800200 */
.L_x_12606:
[----:B------:R-:W-:Y:S05]  /*02e0*/  WARPSYNC.ALL ;  /* 0x0000000000007948 */ /* 0x000fea0003800000 */
[----:B------:R-:W-:-:S13]  /*02f0*/  ISETP.GE.AND P0, PT, R3, UR4, PT ;  /* 0x0000000403007c0c */ /* 0x000fda000bf06270 */
[----:B------:R-:W-:Y:S05]  /*0300*/  @P0 EXIT ;  /* 0x000000000000094d */ /* 0x000fea0003800000 */
[----:B01----:R-:W0:Y:S02]  /*0310*/  LDC.64 R2, c[0x0][0x588] ;  /* 0x00016200ff027b82 */ /* 0x003e240000000a00 */
[----:B0-----:R-:W2:Y:S06]  /*0320*/  LDG.E.U16 R2, desc[UR6][R2.64] ;  /* 0x0000000602027981 */ /* 0x001eac000c1e1500 */
[----:B------:R-:W0:Y:S01]  /*0330*/  LDC.64 R4, c[0x0][0x580] ;  /* 0x00016000ff047b82 */ /* 0x000e220000000a00 */
[----:B--2---:R-:W-:-:S06]  /*0340*/  SHF.L.U32 R0, R2, 0x10, RZ ;  /* 0x0000001002007819 */ /* 0x004fcc00000006ff */
[----:B------:R-:W1:Y:S02]  /*0350*/  FRND.FTZ.FLOOR R0, R0 ;  /* 0x0000000000007307 */ /* 0x000e640000215000 */
[----:B-1----:R-:W-:-:S05]  /*0360*/  F2FP.BF16.F32.PACK_AB R3, RZ, R0 ;  /* 0x00000000ff03723e */ /* 0x002fca00000010ff */
[----:B0-----:R-:W-:Y:S01]  /*0370*/  STG.E.U16 desc[UR6][R4.64], R3 ;  /* 0x0000000304007986 */ /* 0x001fe2000c101506 */
[----:B------:R-:W-:Y:S05]  /*0380*/  EXIT ;  /* 0x000000000000794d */ /* 0x000fea0003800000 */
.L_x_12605:
        /* <DEDUP_REMOVED lines=306> */
.L_x_12613:
        /* <DEDUP_REMOVED lines=10> */
[----:B------:R-:W0:Y:S02]  /*1750*/  FRND.FTZ.FLOOR R8, R8 ;  /* 0x0000000800087307 */ /* 0x000e240000215000 */
        /* <DEDUP_REMOVED lines=301> */
.L_x_12615:
        /* <DEDUP_REMOVED lines=8> */
[----:B------:R-:W0:Y:S02]  /*2ab0*/  FRND.FTZ.FLOOR R8, R8 ;  /* 0x0000000800087307 */ /* 0x000e240000215000 */
[----:B0-----:R-:W-:-:S05]  /*2ac0*/  F2FP.BF16.F32.PACK_AB R7, RZ, R8 ;  /* 0x00000008ff07723e */ /* 0x001fca00000010ff */
[----:B------:R0:W-:Y:S02]  /*2ad0*/  STG.E.U16 desc[UR6][R4.64], R7 ;  /* 0x0000000704007986 */ /* 0x0001e4000c101506 */
.L_x_12612:
[----:B------:R-:W-:-:S13]  /*2ae0*/  ISETP.GE.AND P0, PT, R3, UR4, PT ;  /* 0x0000000403007c0c */ /* 0x000fda000bf06270 */
[----:B------:R-:W-:Y:S05]  /*2af0*/  @P0 BREAK.RELIABLE B1 ;  /* 0x0000000000010942 */ /* 0x000fea0003800100 */
[----:B------:R-:W-:Y:S05]  /*2b00*/  @P0 BRA `(.L_x_12614) ;  /* 0x0000001000d80947 */ /* 0x000fea0003800000 */
[----:B------:R-:W-:Y:S05]  /*2b10*/  BSYNC.RELIABLE B1 ;  /* 0x0000000000017941 */ /* 0x000fea0003800100 */
.L_x_12611:
        /* <DEDUP_REMOVED lines=298> */
.L_x_12616:
        /* <DEDUP_REMOVED lines=11> */
.L_x_12614:
[----:B------:R-:W-:Y:S05]  /*3e70*/  BSYNC.RECONVERGENT B0 ;  /* 0x0000000000007941 */ /* 0x000fea0003800200 */
.L_x_12610:
        /* <DEDUP_REMOVED lines=301> */
.L_x_12617:
[----:B------:R-:W0:Y:S02]  /*5150*/  LDCU.128 UR8, c[0x0][0x580] ;  /* 0x0000b000ff0877ac */ /* 0x000e240008000c00 */
[----:B0-----:R-:W-:-:S04]  /*5160*/  IADD3 R4, P0, PT, R2, UR10, RZ ;  /* 0x0000000a02047c10 */ /* 0x001fc8000ff1e0ff */
[----:B------:R-:W-:-:S05]  /*5170*/  IADD3.X R5, PT, PT, RZ, UR11, RZ, P0, !PT ;  /* 0x0000000bff057c10 */ /* 0x000fca00087fe4ff */
[----:B------:R-:W2:Y:S01]  /*5180*/  LDG.E.U16 R4, desc[UR6][R4.64] ;  /* 0x0000000604047981 */ /* 0x000ea2000c1e1500 */
[----:B------:R-:W-:-:S04]  /*5190*/  IADD3 R2, P0, PT, R3, UR8, RZ ;  /* 0x0000000803027c10 */ /* 0x000fc8000ff1e0ff */
[----:B------:R-:W-:Y:S02]  /*51a0*/  IADD3.X R3, PT, PT, RZ, UR9, RZ, P0, !PT ;  /* 0x00000009ff037c10 */ /* 0x000fe400087fe4ff */
[----:B--2---:R-:W-:-:S06]  /*51b0*/  SHF.L.U32 R0, R4, 0x10, RZ ;  /* 0x0000001004007819 */ /* 0x004fcc00000006ff */
[----:B------:R-:W0:Y:S02]  /*51c0*/  FRND.FTZ.FLOOR R0, R0 ;  /* 0x0000000000007307 */ /* 0x000e240000215000 */
[----:B0-----:R-:W-:-:S05]  /*51d0*/  F2FP.BF16.F32.PACK_AB R5, RZ, R0 ;  /* 0x00000000ff05723e */ /* 0x001fca00000010ff */
[----:B------:R-:W-:Y:S01]  /*51e0*/  STG.E.U16 desc[UR6][R2.64], R5 ;  /* 0x0000000502007986 */ /* 0x000fe2000c101506 */
[----:B------:R-:W-:Y:S05]  /*51f0*/  EXIT ;  /* 0x000000000000794d */ /* 0x000fea0003800000 */
.L_x_12618:
        /* <DEDUP_REMOVED lines=16> */
.L_x_19185:


//--------------------- .text._ZN2at6native27unrolled_elementwise_kernelIZZZNS0_17floor_kernel_cudaERNS_18TensorIteratorBaseEENKUlvE_clEvENKUlvE2_clEvEUlN3c108BFloat16EE_St5arrayIPcLm2EELi4E23TrivialOffsetCalculatorILi1EjESD_NS0_6memory15LoadWithoutCastENSE_16StoreWithoutCastEEEviT_T0_T2_T3_T4_T5_ --------------------------
	.section	.text._ZN2at6native27unrolled_elementwise_kernelIZZZNS0_17floor_kernel_cudaERNS_18TensorIteratorBaseEENKUlvE_clEvENKUlvE2_clEvEUlN3c108BFloat16EE_St5arrayIPcLm2EELi4E23TrivialOffsetCalculatorILi1EjESD_NS0_6memory15LoadWithoutCastENSE_16StoreWithoutCastEEEviT_T0_T2_T3_T4_T5_,"ax",@progbits
	.align	128
        .global         _ZN2at6native27unrolled_elementwise_kernelIZZZNS0_17floor_kernel_cudaERNS_18TensorIteratorBaseEENKUlvE_clEvENKUlvE2_clEvEUlN3c108BFloat16EE_St5arrayIPcLm2EELi4E23TrivialOffsetCalculatorILi1EjESD_NS0_6memory15LoadWithoutCastENSE_16StoreWithoutCastEEEviT_T0_T2_T3_T4_T5_
        .type           _ZN2at6native27unrolled_elementwise_kernelIZZZNS0_17floor_kernel_cudaERNS_18TensorIteratorBaseEENKUlvE_clEvENKUlvE2_clEvEUlN3c108BFloat16EE_St5arrayIPcLm2EELi4E23TrivialOffsetCalculatorILi1EjESD_NS0_6memory15LoadWithoutCastENSE_16StoreWithoutCastEEEviT_T0_T2_T3_T4_T5_,@function
        .size           _ZN2at6native27unrolled_elementwise_kernelIZZZNS0_17floor_kernel_cudaERNS_18TensorIteratorBaseEENKUlvE_clEvENKUlvE2_clEvEUlN3c108BFloat16EE_St5arrayIPcLm2EELi4E23TrivialOffsetCalculatorILi1EjESD_NS0_6memory15LoadWithoutCastENSE_16StoreWithoutCastEEEviT_T0_T2_T3_T4_T5_,(.L_x_19186 - _ZN2at6native27unrolled_elementwise_kernelIZZZNS0_17floor_kernel_cudaERNS_18TensorIteratorBaseEENKUlvE_clEvENKUlvE2_clEvEUlN3c108BFloat16EE_St5arrayIPcLm2EELi4E23TrivialOffsetCalculatorILi1EjESD_NS0_6memory15LoadWithoutCastENSE_16StoreWithoutCastEEEviT_T0_T2_T3_T4_T5_)
        .other          _ZN2at6native27unrolled_elementwise_kernelIZZZNS0_17floor_kernel_cudaERNS_18TensorIteratorBaseEENKUlvE_clEvENKUlvE2_clEvEUlN3c108BFloat16EE_St5arrayIPcLm2EELi4E23TrivialOffsetCalculatorILi1EjESD_NS0_6memory15LoadWithoutCastENSE_16StoreWithoutCastEEEviT_T0_T2_T3_T4_T5_,@"STO_CUDA_ENTRY STV_DEFAULT"
_ZN2at6native27unrolled_elementwise_kernelIZZZNS0_17floor_kernel_cudaERNS_18TensorIteratorBaseEENKUlvE_clEvENKUlvE2_clEvEUlN3c108BFloat16EE_St5arrayIPcLm2EELi4E23TrivialOffsetCalculatorILi1EjESD_NS0_6memory15LoadWithoutCastENSE_16StoreWithoutCastEEEviT_T0_T2_T3_T4_T5_:
.text._ZN2at6native27unrolled_elementwise_kernelIZZZNS0_17floor_kernel_cudaERNS_18TensorIteratorBaseEENKUlvE_clEvENKUlvE2_clEvEUlN3c108BFloat16EE_St5arrayIPcLm2EELi4E23TrivialOffsetCalculatorILi1EjESD_NS0_6memory15LoadWithoutCastENSE_16StoreWithoutCastEEEviT_T0_T2_T3_T4_T5_:
        /* <DEDUP_REMOVED lines=48> */
[----:B------:R-:W0:Y:S02]  /*0300*/  @!P1 FRND.FTZ.FLOOR R7, R7 ;  /* 0x0000000700079307 */ /* 0x000e240000215000 */
[----:B0-----:R-:W-:Y:S01]  /*0310*/  @!P1 F2FP.BF16.F32.PACK_AB R6, RZ, R7 ;  /* 0x00000007ff06923e */ /* 0x001fe200000010ff */
[----:B--2---:R-:W-:-:S04]  /*0320*/  @!P2 IMAD.U32 R11, R11, 0x10000, RZ ;  /* 0x000100000b0ba824 */ /* 0x004fc800078e00ff */
[----:B------:R1:W-:Y:S01]  /*0330*/  @!P1 STG.E.U16 desc[UR4][R8.64], R6 ;  /* 0x0000000608009986 */ /* 0x0003e2000c101504 */
[----:B----4-:R-:W-:Y:S01]  /*0340*/  @!P3 SHF.L.U32 R21, R21, 0x10, RZ ;  /* 0x000000101515b819 */ /* 0x010fe200000006ff */
[----:B------:R-:W0:Y:S08]  /*0350*/  @!P2 FRND.FTZ.FLOOR R11, R11 ;  /* 0x0000000b000ba307 */ /* 0x000e300000215000 */
[----:B------:R-:W2:Y:S01]  /*0360*/  @!P3 FRND.FTZ.FLOOR R21, R21 ;  /* 0x000000150015b307 */ /* 0x000ea20000215000 */
        /* <DEDUP_REMOVED lines=13> */
.L_x_12620:
[----:B------:R-:W-:Y:S05]  /*0440*/  BSYNC.RECONVERGENT B0 ;  /* 0x0000000000007941 */ /* 0x000fea0003800200 */
.L_x_12619:
[----:B------:R-:W-:Y:S01]  /*0450*/  ISETP.GE.AND P1, PT, R0, R5, PT ;  /* 0x000000050000720c */ /* 0x000fe20003f26270 */
[----:B-----5:R-:W-:-:S12]  /*0460*/  @!P0 IMAD.U32 R10, R10, 0x10000, RZ ;  /* 0x000100000a0a8824 */ /* 0x020fd800078e00ff */
[----:B------:R-:W-:Y:S05]  /*0470*/  @P1 EXIT ;  /* 0x000000000000194d */ /* 0x000fea0003800000 */
[----:B0-----:R-:W0:Y:S01]  /*0480*/  LDC.64 R4, c[0x0][0x388] ;  /* 0x0000e200ff047b82 */ /* 0x001e220000000a00 */
[----:B------:R-:W1:Y:S01]  /*0490*/  @!P0 FRND.FTZ.FLOOR R10, R10 ;  /* 0x0000000a000a8307 */ /* 0x000e620000215000 */
[----:B------:R-:W-:Y:S02]  /*04a0*/  LEA R3, R3, R0, 0x9 ;  /* 0x0000000003037211 */ /* 0x000fe400078e48ff */
[----:B-1----:R-:W-:-:S04]  /*04b0*/  @!P0 F2FP.BF16.F32.PACK_AB R2, RZ, R10 ;  /* 0x0000000aff02823e */ /* 0x002fc800000010ff */
[----:B------:R-:W-:Y:S01]  /*04c0*/  PRMT R0, R2, 0x7610, R0 ;  /* 0x0000761002007816 */ /* 0x000fe20000000000 */
[----:B0-----:R-:W-:-:S05]  /*04d0*/  IMAD.WIDE.U32 R2, R3, 0x2, R4 ;  /* 0x0000000203027825 */ /* 0x001fca00078e0004 */
[----:B------:R-:W-:Y:S01]  /*04e0*/  STG.E.U16 desc[UR4][R2.64], R0 ;  /* 0x0000000002007986 */ /* 0x000fe2000c101504 */
[----:B------:R-:W-:Y:S05]  /*04f0*/  EXIT ;  /* 0x000000000000794d */ /* 0x000fea0003800000 */
.L_x_12621:
        /* <DEDUP_REMOVED lines=16> */
.L_x_19186:


//--------------------- .text._ZN2at6native29vectorized_elementwise_kernelILi2EZZZNS0_17floor_kernel_cudaERNS_18TensorIteratorBaseEENKUlvE_clEvENKUlvE2_clEvEUlN3c108BFloat16EE_St5arrayIPcLm2EEEEviT0_T1_ --------------------------
	.section	.text._ZN2at6native29vectorized_elementwise_kernelILi2EZZZNS0_17floor_kernel_cudaERNS_18TensorIteratorBaseEENKUlvE_clEvENKUlvE2_clEvEUlN3c108BFloat16EE_St5arrayIPcLm2EEEEviT0_T1_,"ax",@progbits
	.align	128
        .global         _ZN2at6native29vectorized_elementwise_kernelILi2EZZZNS0_17floor_kernel_cudaERNS_18TensorIteratorBaseEENKUlvE_clEvENKUlvE2_clEvEUlN3c108BFloat16EE_St5arrayIPcLm2EEEEviT0_T1_
        .type           _ZN2at6native29vectorized_elementwise_kernelILi2EZZZNS0_17floor_kernel_cudaERNS_18TensorIteratorBaseEENKUlvE_clEvENKUlvE2_clEvEUlN3c108BFloat16EE_St5arrayIPcLm2EEEEviT0_T1_,@function
        .size           _ZN2at6native29vectorized_elementwise_kernelILi2EZZZNS0_17floor_kernel_cudaERNS_18TensorIteratorBaseEENKUlvE_clEvENKUlvE2_clEvEUlN3c108BFloat16EE_St5arrayIPcLm2EEEEviT0_T1_,(.L_x_19187 - _ZN2at6native29vectorized_elementwise_kernelILi2EZZZNS0_17floor_kernel_cudaERNS_18TensorIteratorBaseEENKUlvE_clEvENKUlvE2_clEvEUlN3c108BFloat16EE_St5arrayIPcLm2EEEEviT0_T1_)
        .other          _ZN2at6native29vectorized_elementwise_kernelILi2EZZZNS0_17floor_kernel_cudaERNS_18TensorIteratorBaseEENKUlvE_clEvENKUlvE2_clEvEUlN3c108BFloat16EE_St5arrayIPcLm2EEEEviT0_T1_,@"STO_CUDA_ENTRY STV_DEFAULT"
_ZN2at6native29vectorized_elementwise_kernelILi2EZZZNS0_17floor_kernel_cudaERNS_18TensorIteratorBaseEENKUlvE_clEvENKUlvE2_clEvEUlN3c108BFloat16EE_St5arrayIPcLm2EEEEviT0_T1_:
.text._ZN2at6native29vectorized_elementwise_kernelILi2EZZZNS0_17floor_kernel_cudaERNS_18TensorIteratorBaseEENKUlvE_clEvENKUlvE2_clEvEUlN3c108BFloat16EE_St5arrayIPcLm2EEEEviT0_T1_:
        /* <DEDUP_REMOVED lines=83> */
[----:B------:R-:W1:Y:S02]  /*0530*/  @!P0 FRND.FTZ.FLOOR R11, R11 ;  /* 0x0000000b000b8307 */ /* 0x000e640000215000 */
[----:B-1----:R-:W-:Y:S01]  /*0540*/  @!P0 F2FP.BF16.F32.PACK_AB R20, RZ, R11 ;  /* 0x0000000bff14823e */ /* 0x002fe200000010ff */
[----:B---3--:R-:W-:-:S06]  /*0550*/  @!P5 IMAD.U32 R22, R22, 0x10000, RZ ;  /* 0x000100001616d824 */ /* 0x008fcc00078e00ff */
[----:B------:R-:W1:Y:S02]  /*0560*/  @!P5 FRND.FTZ.FLOOR R22, R22 ;  /* 0x000000160016d307 */ /* 0x000e640000215000 */
        /* <DEDUP_REMOVED lines=11> */
[----:B------:R-:W1:Y:S01]  /*0620*/  @!P1 FRND.FTZ.FLOOR R14, R14 ;  /* 0x0000000e000e9307 */ /* 0x000e620000215000 */
[----:B----4-:R-:W-:-:S07]  /*0630*/  @!P6 SHF.L.U32 R25, R25, 0x10, RZ ;  /* 0x000000101919e819 */ /* 0x010fce00000006ff */
[----:B------:R-:W2:Y:S01]  /*0640*/  @!P2 FRND.FTZ.FLOOR R15, R15 ;  /* 0x0000000f000fa307 */ /* 0x000ea20000215000 */
[----:B------:R-:W-:-:S07]  /*0650*/  ISETP.GE.U32.AND P0, PT, R3, R2, PT ;  /* 0x000000020300720c */ /* 0x000fce0003f06070 */
[----:B------:R-:W3:Y:S08]  /*0660*/  @!P3 FRND.FTZ.FLOOR R16, R16 ;  /* 0x000000100010b307 */ /* 0x000ef00000215000 */
[----:B------:R-:W4:Y:S08]  /*0670*/  @!P4 FRND.FTZ.FLOOR R27, R27 ;  /* 0x0000001b001bc307 */ /* 0x000f300000215000 */
[----:B------:R-:W5:Y:S08]  /*0680*/  @!P6 FRND.FTZ.FLOOR R25, R25 ;  /* 0x000000190019e307 */ /* 0x000f700000215000 */
[----:B------:R-:W0:Y:S01]  /*0690*/  @!P5 FRND.FTZ.FLOOR R23, R23 ;  /* 0x000000170017d307 */ /* 0x000e220000215000 */
        /* <DEDUP_REMOVED lines=19> */
.L_x_12625:
[----:B------:R-:W-:-:S13]  /*07d0*/  ISETP.GE.U32.AND P0, PT, R3, R2, PT ;  /* 0x000000020300720c */ /* 0x000fda0003f06070 */
[----:B------:R-:W-:Y:S05]  /*07e0*/  @P0 BRA `(.L_x_12627) ;  /* 0x0000000000300947 */ /* 0x000fea0003800000 */
[----:B0-----:R-:W0:Y:S01]  /*07f0*/  LDC.64 R4, c[0x0][0x388] ;  /* 0x0000e200ff047b82 */ /* 0x001e220000000a00 */
[----:B------:R-:W-:Y:S01]  /*0800*/  IMAD.IADD R11, R0, 0x1, R3 ;  /* 0x00000001000b7824 */ /* 0x000fe200078e0203 */
[----:B------:R-:W-:-:S03]  /*0810*/  IADD3 R3, PT, PT, R3, 0x80, RZ ;  /* 0x0000008003037810 */ /* 0x000fc60007ffe0ff */
[----:B0-----:R-:W-:-:S05]  /*0820*/  IMAD.WIDE.U32 R4, R11, 0x2, R4 ;  /* 0x000000020b047825 */ /* 0x001fca00078e0004 */
[----:B------:R1:W-:Y:S02]  /*0830*/  STG.E.U16 desc[UR4][R4.64], R6 ;  /* 0x0000000604007986 */ /* 0x0003e4000c101504 */
.L_x_12626:
[----:B------:R-:W-:-:S13]  /*0840*/  ISETP.GE.U32.AND P0, PT, R3, R2, PT ;  /* 0x000000020300720c */ /* 0x000fda0003f06070 */
[----:B------:R-:W-:Y:S05]  /*0850*/  @P0 BRA `(.L_x_12628) ;  /* 0x0000000000340947 */ /* 0x000fea0003800000 */
[----:B01----:R-:W0:Y:S01]  /*0860*/  LDC.64 R4, c[0x0][0x388] ;  /* 0x0000e200ff047b82 */ /* 0x003e220000000a00 */
[----:B------:R-:W-:Y:S02]  /*0870*/  IMAD.IADD R11, R0, 0x1, R3 ;  /* 0x00000001000b7824 */ /* 0x000fe400078e0203 */
[----:B------:R-:W-:Y:S02]  /*0880*/  VIADD R3, R3, 0x80 ;  /* 0x0000008003037836 */ /* 0x000fe40000000000 */
[----:B0-----:R-:W-:-:S05]  /*0890*/  IMAD.WIDE.U32 R4, R11, 0x2, R4 ;  /* 0x000000020b047825 */ /* 0x001fca00078e0004 */
[----:B------:R1:W-:Y:S02]  /*08a0*/  STG.E.U16 desc[UR4][R4.64], R7 ;  /* 0x0000000704007986 */ /* 0x0003e4000c101504 */
.L_x_12627:
        /* <DEDUP_REMOVED lines=8> */
.L_x_12628:
[----:B------:R-:W-:Y:S05]  /*0930*/  BSYNC.RELIABLE B1 ;  /* 0x0000000000017941 */ /* 0x000fea0003800100 */
.L_x_12624:
[----:B------:R-:W-:-:S13]  /*0940*/  ISETP.GE.U32.AND P0, PT, R3, R2, PT ;  /* 0x000000020300720c */ /* 0x000fda0003f06070 */
[----:B012---:R-:W0:Y:S01]  /*0950*/  @!P0 LDC.64 R4, c[0x0][0x388] ;  /* 0x0000e200ff048b82 */ /* 0x007e220000000a00 */
[----:B------:R-:W-:Y:S02]  /*0960*/  @!P0 IMAD.IADD R7, R0, 0x1, R3 ;  /* 0x0000000100078824 */ /* 0x000fe400078e0203 */
[----:B------:R-:W-:Y:S02]  /*0970*/  @!P0 VIADD R3, R3, 0x80 ;  /* 0x0000008003038836 */ /* 0x000fe40000000000 */
[----:B0-----:R-:W-:-:S05]  /*0980*/  @!P0 IMAD.WIDE.U32 R4, R7, 0x2, R4 ;  /* 0x0000000207048825 */ /* 0x001fca00078e0004 */
[----:B------:R2:W-:Y:S02]  /*0990*/  @!P0 STG.E.U16 desc[UR4][R4.64], R9 ;  /* 0x0000000904008986 */ /* 0x0005e4000c101504 */
.L_x_12629:
[----:B------:R-:W-:Y:S05]  /*09a0*/  BSYNC.RECONVERGENT B0 ;  /* 0x0000000000007941 */ /* 0x000fea0003800200 */
.L_x_12623:
        /* <DEDUP_REMOVED lines=8> */
.L_x_12622:
        /* <DEDUP_REMOVED lines=21> */
[----:B------:R-:W-:Y:S08]  /*0b80*/  FRND.FTZ.FLOOR R6, R6 ;  /* 0x0000000600067307 */ /* 0x000ff00000215000 */
[----:B------:R-:W0:Y:S08]  /*0b90*/  FRND.FTZ.FLOOR R9, R9 ;  /* 0x0000000900097307 */ /* 0x000e300000215000 */
[----:B------:R-:W-:Y:S08]  /*0ba0*/  FRND.FTZ.FLOOR R5, R5 ;  /* 0x0000000500057307 */ /* 0x000ff00000215000 */
[----:B------:R-:W-:Y:S08]  /*0bb0*/  FRND.FTZ.FLOOR R7, R7 ;  /* 0x0000000700077307 */ /* 0x000ff00000215000 */
[----:B------:R-:W-:Y:S08]  /*0bc0*/  FRND.FTZ.FLOOR R8, R8 ;  /* 0x0000000800087307 */ /* 0x000ff00000215000 */
[----:B------:R-:W2:Y:S08]  /*0bd0*/  FRND.FTZ.FLOOR R10, R10 ;  /* 0x0000000a000a7307 */ /* 0x000eb00000215000 */
[----:B------:R-:W3:Y:S08]  /*0be0*/  FRND.FTZ.FLOOR R12, R12 ;  /* 0x0000000c000c7307 */ /* 0x000ef00000215000 */
[----:B------:R-:W4:Y:S01]  /*0bf0*/  FRND.FTZ.FLOOR R13, R13 ;  /* 0x0000000d000d7307 */ /* 0x000f220000215000 */
        /* <DEDUP_REMOVED lines=11> */
.L_x_12630:
        /* <DEDUP_REMOVED lines=13> */
.L_x_19187:


//--------------------- .text._ZN2at6native29vectorized_elementwise_kernelILi4EZZZNS0_17floor_kernel_cudaERNS_18TensorIteratorBaseEENKUlvE_clEvENKUlvE2_clEvEUlN3c108BFloat16EE_St5arrayIPcLm2EEEEviT0_T1_ --------------------------
	.section	.text._ZN2at6native29vectorized_elementwise_kernelILi4EZZZNS0_17floor_kernel_cudaERNS_18TensorIteratorBaseEENKUlvE_clEvENKUlvE2_clEvEUlN3c108BFloat16EE_St5arrayIPcLm2EEEEviT0_T1_,"ax",@progbits
	.align	128
        .global         _ZN2at6native29vectorized_elementwise_kernelILi4EZZZNS0_17floor_kernel_cudaERNS_18TensorIteratorBaseEENKUlvE_clEvENKUlvE2_clEvEUlN3c108BFloat16EE_St5arrayIPcLm2EEEEviT0_T1_
        .type           _ZN2at6native29vectorized_elementwise_kernelILi4EZZZNS0_17floor_kernel_cudaERNS_18TensorIteratorBaseEENKUlvE_clEvENKUlvE2_clEvEUlN3c108BFloat16EE_St5arrayIPcLm2EEEEviT0_T1_,@function
        .size           _ZN2at6native29vectorized_elementwise_kernelILi4EZZZNS0_17floor_kernel_cudaERNS_18TensorIteratorBaseEENKUlvE_clEvENKUlvE2_clEvEUlN3c108BFloat16EE_St5arrayIPcLm2EEEEviT0_T1_,(.L_x_19188 - _ZN2at6native29vectorized_elementwise_kernelILi4EZZZNS0_17floor_kernel_cudaERNS_18TensorIteratorBaseEENKUlvE_clEvENKUlvE2_clEvEUlN3c108BFloat16EE_St5arrayIPcLm2EEEEviT0_T1_)
        .other          _ZN2at6native29vectorized_elementwise_kernelILi4EZZZNS0_17floor_kernel_cudaERNS_18TensorIteratorBaseEENKUlvE_clEvENKUlvE2_clEvEUlN3c108BFloat16EE_St5arrayIPcLm2EEEEviT0_T1_,@"STO_CUDA_ENTRY STV_DEFAULT"
_ZN2at6native29vectorized_elementwise_kernelILi4EZZZNS0_17floor_kernel_cudaERNS_18TensorIteratorBaseEENKUlvE_clEvENKUlvE2_clEvEUlN3c108BFloat16EE_St5arrayIPcLm2EEEEviT0_T1_:
.text._ZN2at6native29vectorized_elementwise_kernelILi4EZZZNS0_17floor_kernel_cudaERNS_18TensorIteratorBaseEENKUlvE_clEvENKUlvE2_clEvEUlN3c108BFloat16EE_St5arrayIPcLm2EEEEviT0_T1_:
        /* <DEDUP_REMOVED lines=125> */
.L_x_12634:
[----:B------:R-:W-:-:S13]  /*07d0*/  ISETP.GE.U32.AND P0, PT, R3, R2, PT ;  /* 0x000000020300720c */ /* 0x000fda0003f06070 */
[----:B------:R-:W-:Y:S05]  /*07e0*/  @P0 BRA `(.L_x_12636) ;  /* 0x0000000000300947 */ /* 0x000fea0003800000 */
[----:B0-----:R-:W0:Y:S01]  /*07f0*/  LDC.64 R4, c[0x0][0x388] ;  /* 0x0000e200ff047b82 */ /* 0x001e220000000a00 */
[----:B------:R-:W-:Y:S01]  /*0800*/  IMAD.IADD R11, R0, 0x1, R3 ;  /* 0x00000001000b7824 */ /* 0x000fe200078e0203 */
[----:B------:R-:W-:-:S03]  /*0810*/  IADD3 R3, PT, PT, R3, 0x80, RZ ;  /* 0x0000008003037810 */ /* 0x000fc60007ffe0ff */
[----:B0-----:R-:W-:-:S05]  /*0820*/  IMAD.WIDE.U32 R4, R11, 0x2, R4 ;  /* 0x000000020b047825 */ /* 0x001fca00078e0004 */
[----:B------:R1:W-:Y:S02]  /*0830*/  STG.E.U16 desc[UR4][R4.64], R6 ;  /* 0x0000000604007986 */ /* 0x0003e4000c101504 */
.L_x_12635:
[----:B------:R-:W-:-:S13]  /*0840*/  ISETP.GE.U32.AND P0, PT, R3, R2, PT ;  /* 0x000000020300720c */ /* 0x000fda0003f06070 */
[----:B------:R-:W-:Y:S05]  /*0850*/  @P0 BRA `(.L_x_12637) ;  /* 0x0000000000340947 */ /* 0x000fea0003800000 */
[----:B01----:R-:W0:Y:S01]  /*0860*/  LDC.64 R4, c[0x0][0x388] ;  /* 0x0000e200ff047b82 */ /* 0x003e220000000a00 */
[----:B------:R-:W-:Y:S02]  /*0870*/  IMAD.IADD R11, R0, 0x1, R3 ;  /* 0x00000001000b7824 */ /* 0x000fe400078e0203 */
[----:B------:R-:W-:Y:S02]  /*0880*/  VIADD R3, R3, 0x80 ;  /* 0x0000008003037836 */ /* 0x000fe40000000000 */
[----:B0-----:R-:W-:-:S05]  /*0890*/  IMAD.WIDE.U32 R4, R11, 0x2, R4 ;  /* 0x000000020b047825 */ /* 0x001fca00078e0004 */
[----:B------:R1:W-:Y:S02]  /*08a0*/  STG.E.U16 desc[UR4][R4.64], R7 ;  /* 0x0000000704007986 */ /* 0x0003e4000c101504 */
.L_x_12636:
        /* <DEDUP_REMOVED lines=8> */
.L_x_12637:
[----:B------:R-:W-:Y:S05]  /*0930*/  BSYNC.RELIABLE B1 ;  /* 0x0000000000017941 */ /* 0x000fea0003800100 */
.L_x_12633:
[----:B------:R-:W-:-:S13]  /*0940*/  ISETP.GE.U32.AND P0, PT, R3, R2, PT ;  /* 0x000000020300720c */ /* 0x000fda0003f06070 */
[----:B012---:R-:W0:Y:S01]  /*0950*/  @!P0 LDC.64 R4, c[0x0][0x388] ;  /* 0x0000e200ff048b82 */ /* 0x007e220000000a00 */
[----:B------:R-:W-:Y:S02]  /*0960*/  @!P0 IMAD.IADD R7, R0, 0x1, R3 ;  /* 0x0000000100078824 */ /* 0x000fe400078e0203 */
[----:B------:R-:W-:Y:S02]  /*0970*/  @!P0 VIADD R3, R3, 0x80 ;  /* 0x0000008003038836 */ /* 0x000fe40000000000 */
[----:B0-----:R-:W-:-:S05]  /*0980*/  @!P0 IMAD.WIDE.U32 R4, R7, 0x2, R4 ;  /* 0x0000000207048825 */ /* 0x001fca00078e0004 */
[----:B------:R2:W-:Y:S02]  /*0990*/  @!P0 STG.E.U16 desc[UR4][R4.64], R9 ;  /* 0x0000000904008986 */ /* 0x0005e4000c101504 */
.L_x_12638:
[----:B------:R-:W-:Y:S05]  /*09a0*/  BSYNC.RECONVERGENT B0 ;  /* 0x0000000000007941 */ /* 0x000fea0003800200 */
.L_x_12632:
        /* <DEDUP_REMOVED lines=8> */
.L_x_12631:
        /* <DEDUP_REMOVED lines=21> */
[----:B------:R-:W-:Y:S08]  /*0b80*/  FRND.FTZ.FLOOR R12, R12 ;  /* 0x0000000c000c7307 */ /* 0x000ff00000215000 */
[----:B------:R-:W0:Y:S08]  /*0b90*/  FRND.FTZ.FLOOR R7, R7 ;  /* 0x0000000700077307 */ /* 0x000e300000215000 */
[----:B------:R-:W-:Y:S08]  /*0ba0*/  FRND.FTZ.FLOOR R10, R10 ;  /* 0x0000000a000a7307 */ /* 0x000ff00000215000 */
[----:B------:R-:W-:Y:S08]  /*0bb0*/  FRND.FTZ.FLOOR R11, R11 ;  /* 0x0000000b000b7307 */ /* 0x000ff00000215000 */
[----:B------:R-:W-:Y:S08]  /*0bc0*/  FRND.FTZ.FLOOR R8, R14 ;  /* 0x0000000e00087307 */ /* 0x000ff00000215000 */
[----:B------:R-:W1:Y:S08]  /*0bd0*/  FRND.FTZ.FLOOR R9, R9 ;  /* 0x0000000900097307 */ /* 0x000e700000215000 */
[----:B------:R-:W2:Y:S08]  /*0be0*/  FRND.FTZ.FLOOR R4, R4 ;  /* 0x0000000400047307 */ /* 0x000eb00000215000 */
[----:B------:R-:W3:Y:S01]  /*0bf0*/  FRND.FTZ.FLOOR R5, R5 ;  /* 0x0000000500057307 */ /* 0x000ee20000215000 */
[----:B0-----:R-:W-:-:S02]  /*0c00*/  F2FP.BF16.F32.PACK_AB R12, R12, R7 ;  /* 0x000000070c0c723e */ /* 0x001fc400000010ff */
[----:B-1----:R-:W-:Y:S02]  /*0c10*/  F2FP.BF16.F32.PACK_AB R13, R9, R10 ;  /* 0x0000000a090d723e */ /* 0x002fe400000010ff */
[----:B--2---:R-:W-:-:S03]  /*0c20*/  F2FP.BF16.F32.PACK_AB R6, R4, R11 ;  /* 0x0000000b0406723e */ /* 0x004fc600000010ff */
[----:B------:R-:W-:Y:S01]  /*0c30*/  STG.E.64 desc[UR4][R2.64], R12 ;  /* 0x0000000c02007986 */ /* 0x000fe2000c101b04 */
[----:B---3--:R-:W-:-:S05]  /*0c40*/  F2FP.BF16.F32.PACK_AB R7, R5, R8 ;  /* 0x000000080507723e */ /* 0x008fca00000010ff */
[----:B------:R-:W-:Y:S01]  /*0c50*/  STG.E.64 desc[UR4][R2.64+0x400], R6 ;  /* 0x0004000602007986 */ /* 0x000fe2000c101b04 */
[----:B------:R-:W-:Y:S05]  /*0c60*/  EXIT ;  /* 0x000000000000794d */ /* 0x000fea0003800000 */
.L_x_12639:
        /* <DEDUP_REMOVED lines=9> */
.L_x_19188:


//--------------------- .text._ZN2at6native29vectorized_elementwise_kernelILi8EZZZNS0_17floor_kernel_cudaERNS_18TensorIteratorBaseEENKUlvE_clEvENKUlvE2_clEvEUlN3c108BFloat16EE_St5arrayIPcLm2EEEEviT0_T1_ --------------------------
	.section	.text._ZN2at6native29vectorized_elementwise_kernelILi8EZZZNS0_17floor_kernel_cudaERNS_18TensorIteratorBaseEENKUlvE_clEvENKUlvE2_clEvEUlN3c108BFloat16EE_St5arrayIPcLm2EEEEviT0_T1_,"ax",@progbits
	.align	128
        .global         _ZN2at6native29vectorized_elementwise_kernelILi8EZZZNS0_17floor_kernel_cudaERNS_18TensorIteratorBaseEENKUlvE_clEvENKUlvE2_clEvEUlN3c108BFloat16EE_St5arrayIPcLm2EEEEviT0_T1_
        .type           _ZN2at6native29vectorized_elementwise_kernelILi8EZZZNS0_17floor_kernel_cudaERNS_18TensorIteratorBaseEENKUlvE_clEvENKUlvE2_clEvEUlN3c108BFloat16EE_St5arrayIPcLm2EEEEviT0_T1_,@function
        .size           _ZN2at6native29vectorized_elementwise_kernelILi8EZZZNS0_17floor_kernel_cudaERNS_18TensorIteratorBaseEENKUlvE_clEvENKUlvE2_clEvEUlN3c108BFloat16EE_St5arrayIPcLm2EEEEviT0_T1_,(.L_x_19189 - _ZN2at6native29vectorized_elementwise_kernelILi8EZZZNS0_17floor_kernel_cudaERNS_18TensorIteratorBaseEENKUlvE_clEvENKUlvE2_clEvEUlN3c108BFloat16EE_St5arrayIPcLm2EEEEviT0_T1_)
        .other          _ZN2at6native29vectorized_elementwise_kernelILi8EZZZNS0_17floor_kernel_cudaERNS_18TensorIteratorBaseEENKUlvE_clEvENKUlvE2_clEvEUlN3c108BFloat16EE_St5arrayIPcLm2EEEEviT0_T1_,@"STO_CUDA_ENTRY STV_DEFAULT"
_ZN2at6native29vectorized_elementwise_kernelILi8EZZZNS0_17floor_kernel_cudaERNS_18TensorIteratorBaseEENKUlvE_clEvENKUlvE2_clEvEUlN3c108BFloat16EE_St5arrayIPcLm2EEEEviT0_T1_:
.text._ZN2at6native29vectorized_elementwise_kernelILi8EZZZNS0_17floor_kernel_cudaERNS_18TensorIteratorBaseEENKUlvE_clEvENKUlvE2_clEvEUlN3c108BFloat16EE_St5arrayIPcLm2EEEEviT0_T1_:
[----:B------:R-:W-:Y:S01]  /*0000*/  LDC R1, c[0x0][0x37c] ;  /* 0x0000df00ff017b82 */ /* 0x000fe20000000800 */
[----:B------:R-:W-:Y:S05]  /*0010*/  EXIT ;  /* 0x000000000000794d */ /* 0x000fea0003800000 */
.L_x_12640:
        /* <DEDUP_REMOVED lines=14> */
.L_x_19189:


//--------------------- .text._ZN2at6native18elementwise_kernelILi128ELi4EZNS0_15gpu_kernel_implIZZZNS0_17floor_kernel_cudaERNS_18TensorIteratorBaseEENKUlvE_clEvENKUlvE1_clEvEUlN3c104HalfEE_EEvS4_RKT_EUliE_EEviT1_ --------------------------
	.section	.text._ZN2at6native18elementwise_kernelILi128ELi4EZNS0_15gpu_kernel_implIZZZNS0_17floor_kernel_cudaERNS_18TensorIteratorBaseEENKUlvE_clEvENKUlvE1_clEvEUlN3c104HalfEE_EEvS4_RKT_EUliE_EEviT1_,"ax",@progbits
	.align	128
        .global         _ZN2at6native18elementwise_kernelILi128ELi4EZNS0_15gpu_kernel_implIZZZNS0_17floor_kernel_cudaERNS_18TensorIteratorBaseEENKUlvE_clEvENKUlvE1_clEvEUlN3c104HalfEE_EEvS4_RKT_EUliE_EEviT1_
        .type           _ZN2at6native18elementwise_kernelILi128ELi4EZNS0_15gpu_kernel_implIZZZNS0_17floor_kernel_cudaERNS_18TensorIteratorBaseEENKUlvE_clEvENKUlvE1_clEvEUlN3c104HalfEE_EEvS4_RKT_EUliE_EEviT1_,@function
        .size           _ZN2at6native18elementwise_kernelILi128ELi4EZNS0_15gpu_kernel_implIZZZNS0_17floor_kernel_cudaERNS_18TensorIteratorBaseEENKUlvE_clEvENKUlvE1_clEvEUlN3c104HalfEE_EEvS4_RKT_EUliE_EEviT1_,(.L_x_19190 - _ZN2at6native18elementwise_kernelILi128ELi4EZNS0_15gpu_kernel_implIZZZNS0_17floor_kernel_cudaERNS_18TensorIteratorBaseEENKUlvE_clEvENKUlvE1_clEvEUlN3c104HalfEE_EEvS4_RKT_EUliE_EEviT1_)
        .other          _ZN2at6native18elementwise_kernelILi128ELi4EZNS0_15gpu_kernel_implIZZZNS0_17floor_kernel_cudaERNS_18TensorIteratorBaseEENKUlvE_clEvENKUlvE1_clEvEUlN3c104HalfEE_EEvS4_RKT_EUliE_EEviT1_,@"STO_CUDA_ENTRY STV_DEFAULT"
_ZN2at6native18elementwise_kernelILi128ELi4EZNS0_15gpu_kernel_implIZZZNS0_17floor_kernel_cudaERNS_18TensorIteratorBaseEENKUlvE_clEvENKUlvE1_clEvEUlN3c104HalfEE_EEvS4_RKT_EUliE_EEviT1_:
.text._ZN2at6native18elementwise_kernelILi128ELi4EZNS0_15gpu_kernel_implIZZZNS0_17floor_kernel_cudaERNS_18TensorIteratorBaseEENKUlvE_clEvENKUlvE1_clEvEUlN3c104HalfEE_EEvS4_RKT_EUliE_EEviT1_:
        /* <DEDUP_REMOVED lines=319> */
.L_x_12643:
        /* <DEDUP_REMOVED lines=18> */
.L_x_12647:
[----:B------:R-:W2:Y:S02]  /*1510*/  LDG.E.U8 R2, desc[UR36][R2.64] ;  /* 0x0000002402027981 */ /* 0x000ea4000c1e1100 */
[----:B--2---:R-:W-:-:S04]  /*1520*/  I2FP.F32.U32 R0, R2 ;  /* 0x0000000200007245 */ /* 0x004fc80000201000 */
[----:B------:R-:W-:Y:S01]  /*1530*/  F2FP.F16.F32.PACK_AB R0, RZ, R0 ;  /* 0x00000000ff00723e */ /* 0x000fe200000000ff */
[----:B------:R-:W-:Y:S06]  /*1540*/  BRA `(.L_x_12649) ;  /* 0x0000000c009c7947 */ /* 0x000fec0003800000 */
.L_x_12646:
        /* <DEDUP_REMOVED lines=10> */
.L_x_12651:
[----:B------:R-:W2:Y:S02]  /*15f0*/  LDG.E R2, desc[UR36][R2.64] ;  /* 0x0000002402027981 */ /* 0x000ea4000c1e1900 */
[----:B--2---:R-:W-:-:S04]  /*1600*/  I2FP.F32.S32 R0, R2 ;  /* 0x0000000200007245 */ /* 0x004fc80000201400 */
[----:B------:R-:W-:Y:S01]  /*1610*/  F2FP.F16.F32.PACK_AB R0, RZ, R0 ;  /* 0x00000000ff00723e */ /* 0x000fe200000000ff */
[----:B------:R-:W-:Y:S06]  /*1620*/  BRA `(.L_x_12649) ;  /* 0x0000000c00647947 */ /* 0x000fec0003800000 */
.L_x_12650:
[----:B------:R-:W2:Y:S02]  /*1630*/  LDG.E.U16 R2, desc[UR36][R2.64] ;  /* 0x0000002402027981 */ /* 0x000ea4000c1e1500 */
[----:B--2---:R-:W0:Y:S02]  /*1640*/  I2F.S16 R0, R2 ;  /* 0x0000000200007306 */ /* 0x004e240000101400 */
[----:B0-----:R-:W-:Y:S01]  /*1650*/  F2FP.F16.F32.PACK_AB R0, RZ, R0 ;  /* 0x00000000ff00723e */ /* 0x001fe200000000ff */
[----:B------:R-:W-:Y:S06]  /*1660*/  BRA `(.L_x_12649) ;  /* 0x0000000c00547947 */ /* 0x000fec0003800000 */
.L_x_12645:
        /* <DEDUP_REMOVED lines=9> */
.L_x_12653:
[----:B------:R0:W5:Y:S01]  /*1700*/  LDG.E.U16 R0, desc[UR36][R2.64] ;  /* 0x0000002402007981 */ /* 0x000162000c1e1500 */
[----:B------:R-:W-:Y:S05]  /*1710*/  BRA `(.L_x_12649) ;  /* 0x0000000c00287947 */ /* 0x000fea0003800000 */
.L_x_12652:
        /* <DEDUP_REMOVED lines=9> */
.L_x_12655:
[----:B------:R1:W5:Y:S01]  /*17b0*/  LDG.E.U16 R0, desc[UR36][R2.64] ;  /* 0x0000002402007981 */ /* 0x000362000c1e1500 */
[----:B------:R-:W-:Y:S05]  /*17c0*/  BRA `(.L_x_12649) ;  /* 0x0000000800fc7947 */ /* 0x000fea0003800000 */
.L_x_12654:
        /* <DEDUP_REMOVED lines=12> */
.L_x_12644:
        /* <DEDUP_REMOVED lines=13> */
.L_x_12658:
        /* <DEDUP_REMOVED lines=12> */
.L_x_12657:
        /* <DEDUP_REMOVED lines=27> */
.L_x_12660:
        /* <DEDUP_REMOVED lines=13> */
.L_x_12659:
[----:B------:R-:W2:Y:S02]  /*1ca0*/  LDG.E.U16 R0, desc[UR36][R2.64] ;  /* 0x0000002402007981 */ /* 0x000ea4000c1e1500 */
[----:B--2---:R-:W-:-:S04]  /*1cb0*/  SHF.L.U32 R0, R0, 0x10, RZ ;  /* 0x0000001000007819 */ /* 0x004fc800000006ff */
[----:B------:R-:W-:Y:S01]  /*1cc0*/  F2FP.F16.F32.PACK_AB R0, RZ, R0 ;  /* 0x00000000ff00723e */ /* 0x000fe200000000ff */
[----:B------:R-:W-:Y:S06]  /*1cd0*/  BRA `(.L_x_12649) ;  /* 0x0000000400b87947 */ /* 0x000fec0003800000 */
.L_x_12656:
        /* <DEDUP_REMOVED lines=12> */
.L_x_12663:
        /* <DEDUP_REMOVED lines=21> */
.L_x_12667:
[----:B------:R-:W-:Y:S05]  /*1ef0*/  BSYNC.RECONVERGENT B1 ;  /* 0x0000000000017941 */ /* 0x000fea0003800200 */
.L_x_12666:
[----:B------:R-:W-:Y:S01]  /*1f00*/  IMAD.SHL.U32 R0, R0, 0x100000, RZ ;  /* 0x0010000000007824 */ /* 0x000fe200078e00ff */
[----:B------:R-:W-:-:S04]  /*1f10*/  LEA R2, R2, 0x3b800000, 0x17 ;  /* 0x3b80000002027811 */ /* 0x000fc800078eb8ff */
[----:B------:R-:W-:-:S07]  /*1f20*/  LOP3.LUT R0, R2, R0, R7, 0xfe, !PT ;  /* 0x0000000002007212 */ /* 0x000fce00078efe07 */
.L_x_12665:
[----:B------:R-:W-:Y:S05]  /*1f30*/  BSYNC.RECONVERGENT B0 ;  /* 0x0000000000007941 */ /* 0x000fea0003800200 */
.L_x_12664:
[----:B------:R-:W-:Y:S01]  /*1f40*/  F2FP.F16.F32.PACK_AB R0, RZ, R0 ;  /* 0x00000000ff00723e */ /* 0x000fe200000000ff */
[----:B------:R-:W-:Y:S06]  /*1f50*/  BRA `(.L_x_12649) ;  /* 0x0000000400187947 */ /* 0x000fec0003800000 */
.L_x_12662:
        /* <DEDUP_REMOVED lines=21> */
.L_x_12671:
[----:B------:R-:W-:Y:S05]  /*20b0*/  BSYNC.RECONVERGENT B1 ;  /* 0x0000000000017941 */ /* 0x000fea0003800200 */
.L_x_12670:
[----:B------:R-:W-:Y:S01]  /*20c0*/  IMAD.SHL.U32 R0, R0, 0x200000, RZ ;  /* 0x0020000000007824 */ /* 0x000fe200078e00ff */
[----:B------:R-:W-:-:S04]  /*20d0*/  LEA R2, R2, 0x37800000, 0x17 ;  /* 0x3780000002027811 */ /* 0x000fc800078eb8ff */
[----:B------:R-:W-:-:S07]  /*20e0*/  LOP3.LUT R0, R2, R0, R7, 0xfe, !PT ;  /* 0x0000000002007212 */ /* 0x000fce00078efe07 */
.L_x_12669:
[----:B------:R-:W-:Y:S05]  /*20f0*/  BSYNC.RECONVERGENT B0 ;  /* 0x0000000000007941 */ /* 0x000fea0003800200 */
.L_x_12668:
[----:B------:R-:W-:Y:S01]  /*2100*/  F2FP.F16.F32.PACK_AB R0, RZ, R0 ;  /* 0x00000000ff00723e */ /* 0x000fe200000000ff */
[----:B------:R-:W-:Y:S06]  /*2110*/  BRA `(.L_x_12649) ;  /* 0x0000000000a87947 */ /* 0x000fec0003800000 */
.L_x_12661:
[----:B------:R-:W-:-:S09]  /*2120*/  UISETP.NE.AND UP0, UPT, UR4, 0x1c, UPT ;  /* 0x0000001c0400788c */ /* 0x000fd2000bf05270 */
[----:B------:R-:W-:Y:S05]  /*2130*/  BRA.U !UP0, `(.L_x_12672) ;  /* 0x0000000108947547 */ /* 0x000fea000b800000 */
[----:B------:R-:W-:-:S09]  /*2140*/  UISETP.NE.AND UP0, UPT, UR4, 0x1d, UPT ;  /* 0x0000001d0400788c */ /* 0x000fd2000bf05270 */
[----:B------:R-:W-:Y:S05]  /*2150*/  BRA.U !UP0, `(.L_x_12673) ;  /* 0x00000001087c7547 */ /* 0x000fea000b800000 */
[----:B------:R-:W-:-:S09]  /*2160*/  UISETP.NE.AND UP0, UPT, UR4, 0x2c, UPT ;  /* 0x0000002c0400788c */ /* 0x000fd2000bf05270 */
[----:B------:R-:W-:Y:S05]  /*2170*/  BRA.U !UP0, `(.L_x_12674) ;  /* 0x0000000108487547 */ /* 0x000fea000b800000 */
.L_x_12648:
        /* <DEDUP_REMOVED lines=16> */
.L_x_12675:
[----:B------:R-:W-:Y:S01]  /*2280*/  PRMT R0, RZ, 0x7610, R0 ;  /* 0x00007610ff007816 */ /* 0x000fe20000000000 */
[----:B------:R-:W-:Y:S06]  /*2290*/  BRA `(.L_x_12649) ;  /* 0x0000000000487947 */ /* 0x000fec0003800000 */
.L_x_12674:
        /* <DEDUP_REMOVED lines=8> */
.L_x_12677:
[----:B------:R-:W-:Y:S05]  /*2320*/  BSYNC.RECONVERGENT B0 ;  /* 0x0000000000007941 */ /* 0x000fea0003800200 */
.L_x_12676:
[----:B------:R-:W-:Y:S01]  /*2330*/  F2FP.F16.F32.PACK_AB R0, RZ, R0 ;  /* 0x00000000ff00723e */ /* 0x000fe200000000ff */
[----:B------:R-:W-:Y:S06]  /*2340*/  BRA `(.L_x_12649) ;  /* 0x00000000001c7947 */ /* 0x000fec0003800000 */
.L_x_12673:
[----:B------:R-:W2:Y:S02]  /*2350*/  LDG.E.64 R2, desc[UR36][R2.64] ;  /* 0x0000002402027981 */ /* 0x000ea4000c1e1b00 */
[----:B--2---:R-:W0:Y:S02]  /*2360*/  I2F.U64 R0, R2 ;  /* 0x0000000200007312 */ /* 0x004e240000301000 */
[----:B0-----:R-:W-:Y:S01]  /*2370*/  F2FP.F16.F32.PACK_AB R0, RZ, R0 ;  /* 0x00000000ff00723e */ /* 0x001fe200000000ff */
[----:B------:R-:W-:Y:S06]  /*2380*/  BRA `(.L_x_12649) ;  /* 0x00000000000c7947 */ /* 0x000fec0003800000 */
.L_x_12672:
[----:B------:R-:W2:Y:S02]  /*2390*/  LDG.E R2, desc[UR36][R2.64] ;  /* 0x0000002402027981 */ /* 0x000ea4000c1e1900 */
[----:B--2---:R-:W-:-:S04]  /*23a0*/  I2FP.F32.U32 R0, R2 ;  /* 0x0000000200007245 */ /* 0x004fc80000201000 */
[----:B------:R-:W-:-:S07]  /*23b0*/  F2FP.F16.F32.PACK_AB R0, RZ, R0 ;  /* 0x00000000ff00723e */ /* 0x000fce00000000ff */
.L_x_12649:
[----:B------:R-:W0:Y:S01]  /*23c0*/  LDCU.64 UR6, c[0x0][0x580] ;  /* 0x0000b000ff0677ac */ /* 0x000e220008000a00 */
[----:B-----5:R-:W-:Y:S01]  /*23d0*/  HADD2.F32 R0, -RZ, R0.H0_H0 ;  /* 0x20000000ff007230 */ /* 0x020fe20000004100 */
[----:B------:R-:W-:-:S05]  /*23e0*/  UPRMT UR4, UR42, 0x9910, URZ ;  /* 0x000099102a047896 */ /* 0x000fca00080000ff */
[----:B------:R-:W2:Y:S01]  /*23f0*/  FRND.FTZ.FLOOR R0, R0 ;  /* 0x0000000000007307 */ /* 0x000ea20000215000 */
        /* <DEDUP_REMOVED lines=17> */
.L_x_12681:
[----:B------:R-:W-:-:S06]  /*2510*/  HADD2.F32 R5, -RZ, R4.H0_H0 ;  /* 0x20000004ff057230 */ /* 0x000fcc0000004100 */
[----:B------:R-:W0:Y:S02]  /*2520*/  F2I.S64.TRUNC R4, R5 ;  /* 0x0000000500047311 */ /* 0x000e24000020d900 */
[----:B0-----:R3:W-:Y:S01]  /*2530*/  STG.E.U8 desc[UR36][R2.64], R4 ;  /* 0x0000000402007986 */ /* 0x0017e2000c101124 */
[----:B------:R-:W-:Y:S05]  /*2540*/  BRA `(.L_x_12683) ;  /* 0x0000000c00707947 */ /* 0x000fea0003800000 */
.L_x_12680:
        /* <DEDUP_REMOVED lines=10> */
.L_x_12685:
[----:B------:R-:W-:-:S04]  /*25f0*/  HADD2.F32 R4, -RZ, R4.H0_H0 ;  /* 0x20000004ff047230 */ /* 0x000fc80000004100 */
[----:B------:R-:W0:Y:S02]  /*2600*/  F2I.FTZ.TRUNC.NTZ R5, R4 ;  /* 0x0000000400057305 */ /* 0x000e24000021f100 */
[----:B0-----:R1:W-:Y:S01]  /*2610*/  STG.E desc[UR36][R2.64], R5 ;  /* 0x0000000502007986 */ /* 0x0013e2000c101924 */
[----:B------:R-:W-:Y:S05]  /*2620*/  BRA `(.L_x_12683) ;  /* 0x0000000c00387947 */ /* 0x000fea0003800000 */
.L_x_12684:
[----:B------:R-:W-:-:S04]  /*2630*/  HADD2.F32 R4, -RZ, R4.H0_H0 ;  /* 0x20000004ff047230 */ /* 0x000fc80000004100 */
[----:B------:R-:W0:Y:S02]  /*2640*/  F2I.FTZ.TRUNC.NTZ R5, R4 ;  /* 0x0000000400057305 */ /* 0x000e24000021f100 */
[----:B0-----:R2:W-:Y:S01]  /*2650*/  STG.E.U16 desc[UR36][R2.64], R5 ;  /* 0x0000000502007986 */ /* 0x0015e2000c101524 */
[----:B------:R-:W-:Y:S05]  /*2660*/  BRA `(.L_x_12683) ;  /* 0x0000000c00287947 */ /* 0x000fea0003800000 */
.L_x_12679:
        /* <DEDUP_REMOVED lines=9> */
.L_x_12687:
[----:B------:R0:W-:Y:S01]  /*2700*/  STG.E.U16 desc[UR36][R2.64], R4 ;  /* 0x0000000402007986 */ /* 0x0001e2000c101524 */
[----:B------:R-:W-:Y:S05]  /*2710*/  BRA `(.L_x_12683) ;  /* 0x0000000800fc7947 */ /* 0x000fea0003800000 */
.L_x_12686:
        /* <DEDUP_REMOVED lines=10> */
.L_x_12689:
[----:B------:R-:W-:-:S05]  /*27c0*/  HADD2.F32 R0, -RZ, R4.H0_H0 ;  /* 0x20000004ff007230 */ /* 0x000fca0000004100 */
[----:B------:R-:W-:-:S04]  /*27d0*/  F2FP.F16.F32.PACK_AB R0, RZ, R0 ;  /* 0x00000000ff00723e */ /* 0x000fc800000000ff */
[----:B------:R-:W-:-:S05]  /*27e0*/  PRMT R0, R0, 0x5410, RZ ;  /* 0x0000541000007816 */ /* 0x000fca00000000ff */
[----:B------:R0:W-:Y:S01]  /*27f0*/  STG.E desc[UR36][R2.64], R0 ;  /* 0x0000000002007986 */ /* 0x0001e2000c101924 */
[----:B------:R-:W-:Y:S05]  /*2800*/  BRA `(.L_x_12683) ;  /* 0x0000000800c07947 */ /* 0x000fea0003800000 */
.L_x_12688:
[----:B------:R-:W-:-:S05]  /*2810*/  HADD2.F32 R4, -RZ, R4.H0_H0 ;  /* 0x20000004ff047230 */ /* 0x000fca0000004100 */
[----:B------:R-:W-:-:S06]  /*2820*/  FMUL.FTZ R4, R4, 1 ;  /* 0x3f80000004047820 */ /* 0x000fcc0000410000 */
[----:B------:R-:W0:Y:S02]  /*2830*/  F2F.F64.F32 R4, R4 ;  /* 0x0000000400047310 */ /* 0x000e240000201800 */
[----:B0-----:R0:W-:Y:S01]  /*2840*/  STG.E.64 desc[UR36][R2.64], R4 ;  /* 0x0000000402007986 */ /* 0x0011e2000c101b24 */
[----:B------:R-:W-:Y:S05]  /*2850*/  BRA `(.L_x_12683) ;  /* 0x0000000800ac7947 */ /* 0x000fea0003800000 */
.L_x_12678:
        /* <DEDUP_REMOVED lines=13> */
.L_x_12692:
[----:B------:R-:W-:Y:S01]  /*2930*/  HADD2.F32 R4, -RZ, R4.H0_H0 ;  /* 0x20000004ff047230 */ /* 0x000fe20000004100 */
[----:B------:R-:W-:-:S04]  /*2940*/  CS2R R6, SRZ ;  /* 0x0000000000067805 */ /* 0x000fc8000001ff00 */
[----:B------:R-:W-:-:S06]  /*2950*/  FMUL.FTZ R4, R4, 1 ;  /* 0x3f80000004047820 */ /* 0x000fcc0000410000 */
[----:B------:R-:W0:Y:S02]  /*2960*/  F2F.F64.F32 R4, R4 ;  /* 0x0000000400047310 */ /* 0x000e240000201800 */
[----:B0-----:R0:W-:Y:S01]  /*2970*/  STG.E.128 desc[UR36][R2.64], R4 ;  /* 0x0000000402007986 */ /* 0x0011e2000c101d24 */
[----:B------:R-:W-:Y:S05]  /*2980*/  BRA `(.L_x_12683) ;  /* 0x0000000800607947 */ /* 0x000fea0003800000 */
.L_x_12691:
        /* <DEDUP_REMOVED lines=19> */
.L_x_12696:
[----:B------:R-:W-:Y:S05]  /*2ac0*/  BSYNC.RECONVERGENT B0 ;  /* 0x0000000000007941 */ /* 0x000fea0003800200 */
.L_x_12695:
[----:B------:R-:W-:-:S05]  /*2ad0*/  LOP3.LUT R5, R0, 0x80, R5, 0xf8, !PT ;  /* 0x0000008000057812 */ /* 0x000fca00078ef805 */
[----:B------:R0:W-:Y:S01]  /*2ae0*/  STG.E.U8 desc[UR36][R2.64], R5 ;  /* 0x0000000502007986 */ /* 0x0001e2000c101124 */
[----:B------:R-:W-:Y:S05]  /*2af0*/  BRA `(.L_x_12683) ;  /* 0x0000000800047947 */ /* 0x000fea0003800000 */
.L_x_12694:
        /* <DEDUP_REMOVED lines=15> */
.L_x_12698:
[----:B------:R-:W-:Y:S05]  /*2bf0*/  BSYNC.RECONVERGENT B0 ;  /* 0x0000000000007941 */ /* 0x000fea0003800200 */
.L_x_12697:
[----:B------:R-:W-:-:S05]  /*2c00*/  LOP3.LUT R5, R0, 0x80, R5, 0xf8, !PT ;  /* 0x0000008000057812 */ /* 0x000fca00078ef805 */
[----:B------:R0:W-:Y:S01]  /*2c10*/  STG.E.U8 desc[UR36][R2.64], R5 ;  /* 0x0000000502007986 */ /* 0x0001e2000c101124 */
[----:B------:R-:W-:Y:S05]  /*2c20*/  BRA `(.L_x_12683) ;  /* 0x0000000400b87947 */ /* 0x000fea0003800000 */
.L_x_12693:
[----:B------:R-:W-:-:S05]  /*2c30*/  HADD2.F32 R0, -RZ, R4.H0_H0 ;  /* 0x20000004ff007230 */ /* 0x000fca0000004100 */
[----:B------:R-:W-:-:S05]  /*2c40*/  F2FP.BF16.F32.PACK_AB R0, RZ, R0 ;  /* 0x00000000ff00723e */ /* 0x000fca00000010ff */
[----:B------:R0:W-:Y:S01]  /*2c50*/  STG.E.U16 desc[UR36][R2.64], R0 ;  /* 0x0000000002007986 */ /* 0x0001e2000c101524 */
[----:B------:R-:W-:Y:S05]  /*2c60*/  BRA `(.L_x_12683) ;  /* 0x0000000400a87947 */ /* 0x000fea0003800000 */
.L_x_12690:
        /* <DEDUP_REMOVED lines=12> */
.L_x_12701:
        /* <DEDUP_REMOVED lines=13> */
.L_x_12704:
[----:B------:R-:W-:-:S04]  /*2e00*/  SHF.R.U32.HI R0, RZ, 0x14, R5 ;  /* 0x00000014ff007819 */ /* 0x000fc80000011605 */
[----:B------:R-:W-:-:S04]  /*2e10*/  LOP3.LUT R0, R0, 0x1, RZ, 0xc0, !PT ;  /* 0x0000000100007812 */ /* 0x000fc800078ec0ff */
[----:B------:R-:W-:-:S04]  /*2e20*/  IADD3 R0, PT, PT, R5, 0x487ffff, R0 ;  /* 0x0487ffff05007810 */ /* 0x000fc80007ffe000 */
[----:B------:R-:W-:-:S04]  /*2e30*/  SHF.R.U32.HI R0, RZ, 0x14, R0 ;  /* 0x00000014ff007819 */ /* 0x000fc80000011600 */
[----:B------:R-:W-:-:S07]  /*2e40*/  LOP3.LUT R4, R0, 0xff, RZ, 0xc0, !PT ;  /* 0x000000ff00047812 */ /* 0x000fce00078ec0ff */
.L_x_12705:
[----:B------:R-:W-:-:S04]  /*2e50*/  SHF.R.U32.HI R5, RZ, 0x18, R5 ;  /* 0x00000018ff057819 */ /* 0x000fc80000011605 */
[----:B------:R-:W-:-:S04]  /*2e60*/  LOP3.LUT R4, R4, 0x80, R5, 0xf8, !PT ;  /* 0x0000008004047812 */ /* 0x000fc800078ef805 */
[----:B------:R-:W-:-:S07]  /*2e70*/  PRMT R0, R4, 0x7610, R0 ;  /* 0x0000761004007816 */ /* 0x000fce0000000000 */
.L_x_12703:
[----:B------:R-:W-:Y:S05]  /*2e80*/  BSYNC.RECONVERGENT B0 ;  /* 0x0000000000007941 */ /* 0x000fea0003800200 */
.L_x_12702:
[----:B------:R0:W-:Y:S01]  /*2e90*/  STG.E.U8 desc[UR36][R2.64], R0 ;  /* 0x0000000002007986 */ /* 0x0001e2000c101124 */
[----:B------:R-:W-:Y:S05]  /*2ea0*/  BRA `(.L_x_12683) ;  /* 0x0000000400187947 */ /* 0x000fea0003800000 */
.L_x_12700:
        /* <DEDUP_REMOVED lines=13> */
.L_x_12708:
[----:B------:R-:W-:-:S04]  /*2f80*/  SHF.R.U32.HI R0, RZ, 0x15, R5 ;  /* 0x00000015ff007819 */ /* 0x000fc80000011605 */
[----:B------:R-:W-:-:S04]  /*2f90*/  LOP3.LUT R0, R0, 0x1, RZ, 0xc0, !PT ;  /* 0x0000000100007812 */ /* 0x000fc800078ec0ff */
[----:B------:R-:W-:-:S04]  /*2fa0*/  IADD3 R0, PT, PT, R5, 0x88fffff, R0 ;  /* 0x088fffff05007810 */ /* 0x000fc80007ffe000 */
[----:B------:R-:W-:-:S04]  /*2fb0*/  SHF.R.U32.HI R0, RZ, 0x15, R0 ;  /* 0x00000015ff007819 */ /* 0x000fc80000011600 */
[----:B------:R-:W-:-:S07]  /*2fc0*/  LOP3.LUT R4, R0, 0xff, RZ, 0xc0, !PT ;  /* 0x000000ff00047812 */ /* 0x000fce00078ec0ff */
.L_x_12709:
[----:B------:R-:W-:-:S04]  /*2fd0*/  SHF.R.U32.HI R5, RZ, 0x18, R5 ;  /* 0x00000018ff057819 */ /* 0x000fc80000011605 */
[----:B------:R-:W-:-:S04]  /*2fe0*/  LOP3.LUT R4, R4, 0x80, R5, 0xf8, !PT ;  /* 0x0000008004047812 */ /* 0x000fc800078ef805 */
[----:B------:R-:W-:-:S07]  /*2ff0*/  PRMT R0, R4, 0x7610, R0 ;  /* 0x0000761004007816 */ /* 0x000fce0000000000 */
.L_x_12707:
[----:B------:R-:W-:Y:S05]  /*3000*/  BSYNC.RECONVERGENT B0 ;  /* 0x0000000000007941 */ /* 0x000fea0003800200 */
.L_x_12706:
[----:B------:R0:W-:Y:S01]  /*3010*/  STG.E.U8 desc[UR36][R2.64], R0 ;  /* 0x0000000002007986 */ /* 0x0001e2000c101124 */
[----:B------:R-:W-:Y:S05]  /*3020*/  BRA `(.L_x_12683) ;  /* 0x0000000000b87947 */ /* 0x000fea0003800000 */
.L_x_12699:
[----:B------:R-:W-:-:S09]  /*3030*/  UISETP.NE.AND UP0, UPT, UR4, 0x1c, UPT ;  /* 0x0000001c0400788c */ /* 0x000fd2000bf05270 */
[----:B------:R-:W-:Y:S05]  /*3040*/  BRA.U !UP0, `(.L_x_12710) ;  /* 0x0000000108a47547 */ /* 0x000fea000b800000 */
[----:B------:R-:W-:-:S09]  /*3050*/  UISETP.NE.AND UP0, UPT, UR4, 0x1d, UPT ;  /* 0x0000001d0400788c */ /* 0x000fd2000bf05270 */
[----:B------:R-:W-:Y:S05]  /*3060*/  BRA.U !UP0, `(.L_x_12711) ;  /* 0x00000001088c7547 */ /* 0x000fea000b800000 */
[----:B------:R-:W-:-:S09]  /*3070*/  UISETP.NE.AND UP0, UPT, UR4, 0x2c, UPT ;  /* 0x0000002c0400788c */ /* 0x000fd2000bf05270 */
[----:B------:R-:W-:Y:S05]  /*3080*/  BRA.U !UP0, `(.L_x_12712) ;  /* 0x0000000108447547 */ /* 0x000fea000b800000 */
.L_x_12682:
        /* <DEDUP_REMOVED lines=16> */
.L_x_12713:
[----:B------:R-:W-:Y:S05]  /*3190*/  BRA `(.L_x_12683) ;  /* 0x00000000005c7947 */ /* 0x000fea0003800000 */
.L_x_12712:
        /* <DEDUP_REMOVED lines=16> */
.L_x_12711:
[----:B------:R-:W-:-:S06]  /*32a0*/  HADD2.F32 R4, -RZ, R4.H0_H0 ;  /* 0x20000004ff047230 */ /* 0x000fcc0000004100 */
[----:B------:R-:W0:Y:S02]  /*32b0*/  F2I.U64.TRUNC R4, R4 ;  /* 0x0000000400047311 */ /* 0x000e24000020d800 */
[----:B0-----:R0:W-:Y:S01]  /*32c0*/  STG.E.64 desc[UR36][R2.64], R4 ;  /* 0x0000000402007986 */ /* 0x0011e2000c101b24 */
[----:B------:R-:W-:Y:S05]  /*32d0*/  BRA `(.L_x_12683) ;  /* 0x00000000000c7947 */ /* 0x000fea0003800000 */
.L_x_12710:
[----:B------:R-:W-:-:S04]  /*32e0*/  HADD2.F32 R4, -RZ, R4.H0_H0 ;  /* 0x20000004ff047230 */ /* 0x000fc80000004100 */
[----:B------:R-:W0:Y:S02]  /*32f0*/  F2I.FTZ.U32.TRUNC.NTZ R5, R4 ;  /* 0x0000000400057305 */ /* 0x000e24000021f000 */
[----:B0-----:R0:W-:Y:S02]  /*3300*/  STG.E desc[UR36][R2.64], R5 ;  /* 0x0000000502007986 */ /* 0x0011e4000c101924 */
.L_x_12683:
[----:B------:R-:W-:-:S07]  /*3310*/  IADD3 R17, PT, PT, R17, 0x80, RZ ;  /* 0x0000008011117810 */ /* 0x000fce0007ffe0ff */
.L_x_12642:
[----:B------:R-:W-:Y:S05]  /*3320*/  BSYNC.RECONVERGENT B6 ;  /* 0x0000000000067941 */ /* 0x000fea0003800200 */
.L_x_12641:
        /* <DEDUP_REMOVED lines=307> */
.L_x_12716:
        /* <DEDUP_REMOVED lines=18> */
.L_x_12720:
[----:B------:R-:W2:Y:S02]  /*4780*/  LDG.E.U8 R2, desc[UR36][R2.64] ;  /* 0x0000002402027981 */ /* 0x000ea4000c1e1100 */
[----:B--2---:R-:W-:-:S04]  /*4790*/  I2FP.F32.U32 R0, R2 ;  /* 0x0000000200007245 */ /* 0x004fc80000201000 */
[----:B------:R-:W-:Y:S01]  /*47a0*/  F2FP.F16.F32.PACK_AB R0, RZ, R0 ;  /* 0x00000000ff00723e */ /* 0x000fe200000000ff */
[----:B------:R-:W-:Y:S06]  /*47b0*/  BRA `(.L_x_12722) ;  /* 0x0000000c009c7947 */ /* 0x000fec0003800000 */
.L_x_12719:
        /* <DEDUP_REMOVED lines=10> */
.L_x_12724:
[----:B------:R-:W2:Y:S02]  /*4860*/  LDG.E R2, desc[UR36][R2.64] ;  /* 0x0000002402027981 */ /* 0x000ea4000c1e1900 */
[----:B--2---:R-:W-:-:S04]  /*4870*/  I2FP.F32.S32 R0, R2 ;  /* 0x0000000200007245 */ /* 0x004fc80000201400 */
[----:B------:R-:W-:Y:S01]  /*4880*/  F2FP.F16.F32.PACK_AB R0, RZ, R0 ;  /* 0x00000000ff00723e */ /* 0x000fe200000000ff */
[----:B------:R-:W-:Y:S06]  /*4890*/  BRA `(.L_x_12722) ;  /* 0x0000000c00647947 */ /* 0x000fec0003800000 */
.L_x_12723:
[----:B------:R-:W2:Y:S02]  /*48a0*/  LDG.E.U16 R2, desc[UR36][R2.64] ;  /* 0x0000002402027981 */ /* 0x000ea4000c1e1500 */
[----:B--2---:R-:W0:Y:S02]  /*48b0*/  I2F.S16 R0, R2 ;  /* 0x0000000200007306 */ /* 0x004e240000101400 */
[----:B0-----:R-:W-:Y:S01]  /*48c0*/  F2FP.F16.F32.PACK_AB R0, RZ, R0 ;  /* 0x00000000ff00723e */ /* 0x001fe200000000ff */
[----:B------:R-:W-:Y:S06]  /*48d0*/  BRA `(.L_x_12722) ;  /* 0x0000000c00547947 */ /* 0x000fec0003800000 */
.L_x_12718:
        /* <DEDUP_REMOVED lines=9> */
.L_x_12726:
[----:B------:R1:W5:Y:S01]  /*4970*/  LDG.E.U16 R0, desc[UR36][R2.64] ;  /* 0x0000002402007981 */ /* 0x000362000c1e1500 */
[----:B------:R-:W-:Y:S05]  /*4980*/  BRA `(.L_x_12722) ;  /* 0x0000000c00287947 */ /* 0x000fea0003800000 */
.L_x_12725:
        /* <DEDUP_REMOVED lines=9> */
.L_x_12728:
[----:B------:R0:W5:Y:S01]  /*4a20*/  LDG.E.U16 R0, desc[UR36][R2.64] ;  /* 0x0000002402007981 */ /* 0x000162000c1e1500 */
[----:B------:R-:W-:Y:S05]  /*4a30*/  BRA `(.L_x_12722) ;  /* 0x0000000800fc7947 */ /* 0x000fea0003800000 */
.L_x_12727:
        /* <DEDUP_REMOVED lines=12> */
.L_x_12717:
        /* <DEDUP_REMOVED lines=13> */
.L_x_12731:
        /* <DEDUP_REMOVED lines=12> */
.L_x_12730:
        /* <DEDUP_REMOVED lines=27> */
.L_x_12733:
        /* <DEDUP_REMOVED lines=13> */
.L_x_12732:
[----:B------:R-:W2:Y:S02]  /*4f10*/  LDG.E.U16 R0, desc[UR36][R2.64] ;  /* 0x0000002402007981 */ /* 0x000ea4000c1e1500 */
[----:B--2---:R-:W-:-:S04]  /*4f20*/  SHF.L.U32 R0, R0, 0x10, RZ ;  /* 0x0000001000007819 */ /* 0x004fc800000006ff */
[----:B------:R-:W-:Y:S01]  /*4f30*/  F2FP.F16.F32.PACK_AB R0, RZ, R0 ;  /* 0x00000000ff00723e */ /* 0x000fe200000000ff */
[----:B------:R-:W-:Y:S06]  /*4f40*/  BRA `(.L_x_12722) ;  /* 0x0000000400b87947 */ /* 0x000fec0003800000 */
.L_x_12729:
        /* <DEDUP_REMOVED lines=12> */
.L_x_12736:
        /* <DEDUP_REMOVED lines=21> */
.L_x_12740:
[----:B------:R-:W-:Y:S05]  /*5160*/  BSYNC.RECONVERGENT B1 ;  /* 0x0000000000017941 */ /* 0x000fea0003800200 */
.L_x_12739:
[----:B------:R-:W-:Y:S01]  /*5170*/  IMAD.SHL.U32 R0, R0, 0x100000, RZ ;  /* 0x0010000000007824 */ /* 0x000fe200078e00ff */
[----:B------:R-:W-:-:S04]  /*5180*/  LEA R2, R2, 0x3b800000, 0x17 ;  /* 0x3b80000002027811 */ /* 0x000fc800078eb8ff */
[----:B------:R-:W-:-:S07]  /*5190*/  LOP3.LUT R0, R2, R0, R7, 0xfe, !PT ;  /* 0x0000000002007212 */ /* 0x000fce00078efe07 */
.L_x_12738:
[----:B------:R-:W-:Y:S05]  /*51a0*/  BSYNC.RECONVERGENT B0 ;  /* 0x0000000000007941 */ /* 0x000fea0003800200 */
.L_x_12737:
[----:B------:R-:W-:Y:S01]  /*51b0*/  F2FP.F16.F32.PACK_AB R0, RZ, R0 ;  /* 0x00000000ff00723e */ /* 0x000fe200000000ff */
[----:B------:R-:W-:Y:S06]  /*51c0*/  BRA `(.L_x_12722) ;  /* 0x0000000400187947 */ /* 0x000fec0003800000 */
.L_x_12735:
        /* <DEDUP_REMOVED lines=21> */
.L_x_12744:
[----:B------:R-:W-:Y:S05]  /*5320*/  BSYNC.RECONVERGENT B1 ;  /* 0x0000000000017941 */ /* 0x000fea0003800200 */
.L_x_12743:
[----:B------:R-:W-:Y:S01]  /*5330*/  IMAD.SHL.U32 R0, R0, 0x200000, RZ ;  /* 0x0020000000007824 */ /* 0x000fe200078e00ff */
[----:B------:R-:W-:-:S04]  /*5340*/  LEA R2, R2, 0x37800000, 0x17 ;  /* 0x3780000002027811 */ /* 0x000fc800078eb8ff */
[----:B------:R-:W-:-:S07]  /*5350*/  LOP3.LUT R0, R2, R0, R7, 0xfe, !PT ;  /* 0x0000000002007212 */ /* 0x000fce00078efe07 */
.L_x_12742:
[----:B------:R-:W-:Y:S05]  /*5360*/  BSYNC.RECONVERGENT B0 ;  /* 0x0000000000007941 */ /* 0x000fea0003800200 */
.L_x_12741:
[----:B------:R-:W-:Y:S01]  /*5370*/  F2FP.F16.F32.PACK_AB R0, RZ, R0 ;  /* 0x00000000ff00723e */ /* 0x000fe200000000ff */
[----:B------:R-:W-:Y:S06]  /*5380*/  BRA `(.L_x_12722) ;  /* 0x0000000000a87947 */ /* 0x000fec0003800000 */
.L_x_12734:
        /* <DEDUP_REMOVED lines=14> */
.L_x_12748:
[----:B------:R-:W-:Y:S05]  /*5470*/  BSYNC.RECONVERGENT B0 ;  /* 0x0000000000007941 */ /* 0x000fea0003800200 */
.L_x_12747:
[----:B------:R-:W-:Y:S01]  /*5480*/  F2FP.F16.F32.PACK_AB R0, RZ, R0 ;  /* 0x00000000ff00723e */ /* 0x000fe200000000ff */
[----:B------:R-:W-:Y:S06]  /*5490*/  BRA `(.L_x_12722) ;  /* 0x0000000000647947 */ /* 0x000fec0003800000 */
.L_x_12721:
        /* <DEDUP_REMOVED lines=16> */
.L_x_12749:
[----:B------:R-:W-:Y:S01]  /*55a0*/  PRMT R0, RZ, 0x7610, R0 ;  /* 0x00007610ff007816 */ /* 0x000fe20000000000 */
[----:B------:R-:W-:Y:S06]  /*55b0*/  BRA `(.L_x_12722) ;  /* 0x00000000001c7947 */ /* 0x000fec0003800000 */
.L_x_12746:
[----:B------:R-:W2:Y:S02]  /*55c0*/  LDG.E.64 R2, desc[UR36][R2.64] ;  /* 0x0000002402027981 */ /* 0x000ea4000c1e1b00 */
[----:B--2---:R-:W0:Y:S02]  /*55d0*/  I2F.U64 R0, R2 ;  /* 0x0000000200007312 */ /* 0x004e240000301000 */
[----:B0-----:R-:W-:Y:S01]  /*55e0*/  F2FP.F16.F32.PACK_AB R0, RZ, R0 ;  /* 0x00000000ff00723e */ /* 0x001fe200000000ff */
[----:B------:R-:W-:Y:S06]  /*55f0*/  BRA `(.L_x_12722) ;  /* 0x00000000000c7947 */ /* 0x000fec0003800000 */
.L_x_12745:
[----:B------:R-:W2:Y:S02]  /*5600*/  LDG.E R2, desc[UR36][R2.64] ;  /* 0x0000002402027981 */ /* 0x000ea4000c1e1900 */
[----:B--2---:R-:W-:-:S04]  /*5610*/  I2FP.F32.U32 R0, R2 ;  /* 0x0000000200007245 */ /* 0x004fc80000201000 */
[----:B------:R-:W-:-:S07]  /*5620*/  F2FP.F16.F32.PACK_AB R0, RZ, R0 ;  /* 0x00000000ff00723e */ /* 0x000fce00000000ff */
.L_x_12722:
        /* <DEDUP_REMOVED lines=21> */
.L_x_12753:
[----:B------:R-:W-:-:S06]  /*5780*/  HADD2.F32 R5, -RZ, R4.H0_H0 ;  /* 0x20000004ff057230 */ /* 0x000fcc0000004100 */
[----:B------:R-:W0:Y:S02]  /*5790*/  F2I.S64.TRUNC R4, R5 ;  /* 0x0000000500047311 */ /* 0x000e24000020d900 */
[----:B0-----:R0:W-:Y:S01]  /*57a0*/  STG.E.U8 desc[UR36][R2.64], R4 ;  /* 0x0000000402007986 */ /* 0x0011e2000c101124 */
[----:B------:R-:W-:Y:S05]  /*57b0*/  BRA `(.L_x_12755) ;  /* 0x0000000c006c7947 */ /* 0x000fea0003800000 */
.L_x_12752:
        /* <DEDUP_REMOVED lines=10> */
.L_x_12757:
[----:B------:R-:W-:-:S04]  /*5860*/  HADD2.F32 R4, -RZ, R4.H0_H0 ;  /* 0x20000004ff047230 */ /* 0x000fc80000004100 */
[----:B------:R-:W0:Y:S02]  /*5870*/  F2I.FTZ.TRUNC.NTZ R5, R4 ;  /* 0x0000000400057305 */ /* 0x000e24000021f100 */
[----:B0-----:R0:W-:Y:S01]  /*5880*/  STG.E desc[UR36][R2.64], R5 ;  /* 0x0000000502007986 */ /* 0x0011e2000c101924 */
[----:B------:R-:W-:Y:S05]  /*5890*/  BRA `(.L_x_12755) ;  /* 0x0000000c00347947 */ /* 0x000fea0003800000 */
.L_x_12756:
[----:B------:R-:W-:-:S04]  /*58a0*/  HADD2.F32 R4, -RZ, R4.H0_H0 ;  /* 0x20000004ff047230 */ /* 0x000fc80000004100 */
[----:B------:R-:W0:Y:S02]  /*58b0*/  F2I.FTZ.TRUNC.NTZ R5, R4 ;  /* 0x0000000400057305 */ /* 0x000e24000021f100 */
[----:B0-----:R0:W-:Y:S01]  /*58c0*/  STG.E.U16 desc[UR36][R2.64], R5 ;  /* 0x0000000502007986 */ /* 0x0011e2000c101524 */
[----:B------:R-:W-:Y:S05]  /*58d0*/  BRA `(.L_x_12755) ;  /* 0x0000000c00247947 */ /* 0x000fea0003800000 */
.L_x_12751:
        /* <DEDUP_REMOVED lines=9> */
.L_x_12759:
[----:B------:R0:W-:Y:S01]  /*5970*/  STG.E.U16 desc[UR36][R2.64], R4 ;  /* 0x0000000402007986 */ /* 0x0001e2000c101524 */
[----:B------:R-:W-:Y:S05]  /*5980*/  BRA `(.L_x_12755) ;  /* 0x0000000800f87947 */ /* 0x000fea0003800000 */
.L_x_12758:
        /* <DEDUP_REMOVED lines=10> */
.L_x_12761:
[----:B------:R-:W-:-:S05]  /*5a30*/  HADD2.F32 R0, -RZ, R4.H0_H0 ;  /* 0x20000004ff007230 */ /* 0x000fca0000004100 */
[----:B------:R-:W-:-:S04]  /*5a40*/  F2FP.F16.F32.PACK_AB R0, RZ, R0 ;  /* 0x00000000ff00723e */ /* 0x000fc800000000ff */
[----:B------:R-:W-:-:S05]  /*5a50*/  PRMT R0, R0, 0x5410, RZ ;  /* 0x0000541000007816 */ /* 0x000fca00000000ff */
[----:B------:R0:W-:Y:S01]  /*5a60*/  STG.E desc[UR36][R2.64], R0 ;  /* 0x0000000002007986 */ /* 0x0001e2000c101924 */
[----:B------:R-:W-:Y:S05]  /*5a70*/  BRA `(.L_x_12755) ;  /* 0x0000000800bc7947 */ /* 0x000fea0003800000 */
.L_x_12760:
[----:B------:R-:W-:-:S05]  /*5a80*/  HADD2.F32 R4, -RZ, R4.H0_H0 ;  /* 0x20000004ff047230 */ /* 0x000fca0000004100 */
[----:B------:R-:W-:-:S06]  /*5a90*/  FMUL.FTZ R4, R4, 1 ;  /* 0x3f80000004047820 */ /* 0x000fcc0000410000 */
[----:B------:R-:W0:Y:S02]  /*5aa0*/  F2F.F64.F32 R4, R4 ;  /* 0x0000000400047310 */ /* 0x000e240000201800 */
[----:B0-----:R0:W-:Y:S01]  /*5ab0*/  STG.E.64 desc[UR36][R2.64], R4 ;  /* 0x0000000402007986 */ /* 0x0011e2000c101b24 */
[----:B------:R-:W-:Y:S05]  /*5ac0*/  BRA `(.L_x_12755) ;  /* 0x0000000800a87947 */ /* 0x000fea0003800000 */
.L_x_12750:
        /* <DEDUP_REMOVED lines=14> */
.L_x_12765:
        /* <DEDUP_REMOVED lines=18> */
.L_x_12768:
[----:B------:R-:W-:-:S04]  /*5cd0*/  SHF.R.U32.HI R5, RZ, 0x18, R5 ;  /* 0x00000018ff057819 */ /* 0x000fc80000011605 */
[----:B------:R-:W-:-:S07]  /*5ce0*/  LOP3.LUT R0, R0, 0x80, R5, 0xf8, !PT ;  /* 0x0000008000007812 */ /* 0x000fce00078ef805 */
.L_x_12767:
[----:B------:R-:W-:Y:S05]  /*5cf0*/  BSYNC.RECONVERGENT B0 ;  /* 0x0000000000007941 */ /* 0x000fea0003800200 */
.L_x_12766:
[----:B------:R0:W-:Y:S01]  /*5d00*/  STG.E.U8 desc[UR36][R2.64], R0 ;  /* 0x0000000002007986 */ /* 0x0001e2000c101124 */
[----:B------:R-:W-:Y:S05]  /*5d10*/  BRA `(.L_x_12755) ;  /* 0x0000000800147947 */ /* 0x000fea0003800000 */
.L_x_12764:
        /* <DEDUP_REMOVED lines=18> */
.L_x_12771:
[----:B------:R-:W-:-:S04]  /*5e40*/  SHF.R.U32.HI R5, RZ, 0x18, R5 ;  /* 0x00000018ff057819 */ /* 0x000fc80000011605 */
[----:B------:R-:W-:-:S07]  /*5e50*/  LOP3.LUT R0, R0, 0x80, R5, 0xf8, !PT ;  /* 0x0000008000007812 */ /* 0x000fce00078ef805 */
.L_x_12770:
[----:B------:R-:W-:Y:S05]  /*5e60*/  BSYNC.RECONVERGENT B0 ;  /* 0x0000000000007941 */ /* 0x000fea0003800200 */
.L_x_12769:
[----:B------:R0:W-:Y:S01]  /*5e70*/  STG.E.U8 desc[UR36][R2.64], R0 ;  /* 0x0000000002007986 */ /* 0x0001e2000c101124 */
[----:B------:R-:W-:Y:S05]  /*5e80*/  BRA `(.L_x_12755) ;  /* 0x0000000400b87947 */ /* 0x000fea0003800000 */
.L_x_12763:
        /* <DEDUP_REMOVED lines=22> */
.L_x_12773:
[----:B------:R-:W-:-:S06]  /*5ff0*/  HADD2.F32 R4, -RZ, R4.H0_H0 ;  /* 0x20000004ff047230 */ /* 0x000fcc0000004100 */
[----:B------:R-:W0:Y:S02]  /*6000*/  F2I.U64.TRUNC R4, R4 ;  /* 0x0000000400047311 */ /* 0x000e24000020d800 */
[----:B0-----:R0:W-:Y:S01]  /*6010*/  STG.E.64 desc[UR36][R2.64], R4 ;  /* 0x0000000402007986 */ /* 0x0011e2000c101b24 */
[----:B------:R-:W-:Y:S05]  /*6020*/  BRA `(.L_x_12755) ;  /* 0x0000000400507947 */ /* 0x000fea0003800000 */
.L_x_12772:
[----:B------:R-:W-:-:S04]  /*6030*/  HADD2.F32 R4, -RZ, R4.H0_H0 ;  /* 0x20000004ff047230 */ /* 0x000fc80000004100 */
[----:B------:R-:W0:Y:S02]  /*6040*/  F2I.FTZ.U32.TRUNC.NTZ R5, R4 ;  /* 0x0000000400057305 */ /* 0x000e24000021f000 */
[----:B0-----:R0:W-:Y:S01]  /*6050*/  STG.E desc[UR36][R2.64], R5 ;  /* 0x0000000502007986 */ /* 0x0011e2000c101924 */
[----:B------:R-:W-:Y:S05]  /*6060*/  BRA `(.L_x_12755) ;  /* 0x0000000400407947 */ /* 0x000fea0003800000 */
.L_x_12762:
        /* <DEDUP_REMOVED lines=11> */
.L_x_12775:
[----:B------:R-:W-:Y:S01]  /*6120*/  HADD2.F32 R4, -RZ, R4.H0_H0 ;  /* 0x20000004ff047230 */ /* 0x000fe20000004100 */
[----:B------:R-:W-:-:S04]  /*6130*/  CS2R R6, SRZ ;  /* 0x0000000000067805 */ /* 0x000fc8000001ff00 */
[----:B------:R-:W-:-:S06]  /*6140*/  FMUL.FTZ R4, R4, 1 ;  /* 0x3f80000004047820 */ /* 0x000fcc0000410000 */
[----:B------:R-:W0:Y:S02]  /*6150*/  F2F.F64.F32 R4, R4 ;  /* 0x0000000400047310 */ /* 0x000e240000201800 */
[----:B0-----:R4:W-:Y:S01]  /*6160*/  STG.E.128 desc[UR36][R2.64], R4 ;  /* 0x0000000402007986 */ /* 0x0019e2000c101d24 */
[----:B------:R-:W-:Y:S05]  /*6170*/  BRA `(.L_x_12755) ;  /* 0x0000000000fc7947 */ /* 0x000fea0003800000 */
.L_x_12774:
[----:B------:R-:W-:-:S09]  /*6180*/  UISETP.NE.AND UP0, UPT, UR4, 0xf, UPT ;  /* 0x0000000f0400788c */ /* 0x000fd2000bf05270 */
[----:B------:R-:W-:Y:S05]  /*6190*/  BRA.U !UP0, `(.L_x_12776) ;  /* 0x0000000108e87547 */ /* 0x000fea000b800000 */
[----:B------:R-:W-:-:S09]  /*61a0*/  UISETP.NE.AND UP0, UPT, UR4, 0x17, UPT ;  /* 0x000000170400788c */ /* 0x000fd2000bf05270 */
[----:B------:R-:W-:Y:S05]  /*61b0*/  BRA.U !UP0, `(.L_x_12777) ;  /* 0x0000000108907547 */ /* 0x000fea000b800000 */
[----:B------:R-:W-:-:S09]  /*61c0*/  UISETP.NE.AND UP0, UPT, UR4, 0x18, UPT ;  /* 0x000000180400788c */ /* 0x000fd2000bf05270 */
[----:B------:R-:W-:Y:S05]  /*61d0*/  BRA.U !UP0, `(.L_x_12778) ;  /* 0x0000000108447547 */ /* 0x000fea000b800000 */
.L_x_12754:
        /* <DEDUP_REMOVED lines=16> */
.L_x_12779:
[----:B------:R-:W-:Y:S05]  /*62e0*/  BRA `(.L_x_12755) ;  /* 0x0000000000a07947 */ /* 0x000fea0003800000 */
.L_x_12778:
        /* <DEDUP_REMOVED lines=13> */
.L_x_12781:
[----:B------:R-:W-:Y:S05]  /*63c0*/  BSYNC.RECONVERGENT B0 ;  /* 0x0000000000007941 */ /* 0x000fea0003800200 */
.L_x_12780:
[----:B------:R-:W-:-:S05]  /*63d0*/  LOP3.LUT R5, R0, 0x80, R5, 0xf8, !PT ;  /* 0x0000008000057812 */ /* 0x000fca00078ef805 */
[----:B------:R2:W-:Y:S01]  /*63e0*/  STG.E.U8 desc[UR36][R2.64], R5 ;  /* 0x0000000502007986 */ /* 0x0005e2000c101124 */
[----:B------:R-:W-:Y:S05]  /*63f0*/  BRA `(.L_x_12755) ;  /* 0x00000000005c7947 */ /* 0x000fea0003800000 */
.L_x_12777:
        /* <DEDUP_REMOVED lines=12> */
.L_x_12783:
[----:B------:R-:W-:Y:S01]  /*64c0*/  IMAD.MOV.U32 R0, RZ, RZ, 0x7f ;  /* 0x0000007fff007424 */ /* 0x000fe200078e00ff */
[----:B------:R-:W-:-:S04]  /*64d0*/  ISETP.GT.U32.AND P0, PT, R4, 0x7f800000, PT ;  /* 0x7f8000000400780c */ /* 0x000fc80003f04070 */
[----:B------:R-:W-:-:S09]  /*64e0*/  SEL R0, R0, 0x7c, P0 ;  /* 0x0000007c00007807 */ /* 0x000fd20000000000 */
.L_x_12784:
[----:B------:R-:W-:Y:S05]  /*64f0*/  BSYNC.RECONVERGENT B0 ;  /* 0x0000000000007941 */ /* 0x000fea0003800200 */
.L_x_12782:
[----:B------:R-:W-:-:S04]  /*6500*/  SHF.R.U32.HI R5, RZ, 0x18, R5 ;  /* 0x00000018ff057819 */ /* 0x000fc80000011605 */
[----:B------:R-:W-:-:S05]  /*6510*/  LOP3.LUT R5, R0, 0x80, R5, 0xf8, !PT ;  /* 0x0000008000057812 */ /* 0x000fca00078ef805 */
[----:B------:R1:W-:Y:S01]  /*6520*/  STG.E.U8 desc[UR36][R2.64], R5 ;  /* 0x0000000502007986 */ /* 0x0003e2000c101124 */
[----:B------:R-:W-:Y:S05]  /*6530*/  BRA `(.L_x_12755) ;  /* 0x00000000000c7947 */ /* 0x000fea0003800000 */
.L_x_12776:
[----:B------:R-:W-:-:S05]  /*6540*/  HADD2.F32 R0, -RZ, R4.H0_H0 ;  /* 0x20000004ff007230 */ /* 0x000fca0000004100 */
[----:B------:R-:W-:-:S05]  /*6550*/  F2FP.BF16.F32.PACK_AB R0, RZ, R0 ;  /* 0x00000000ff00723e */ /* 0x000fca00000010ff */
[----:B------:R0:W-:Y:S02]  /*6560*/  STG.E.U16 desc[UR36][R2.64], R0 ;  /* 0x0000000002007986 */ /* 0x0001e4000c101524 */
.L_x_12755:
[----:B------:R-:W-:-:S07]  /*6570*/  VIADD R17, R17, 0x80 ;  /* 0x0000008011117836 */ /* 0x000fce0000000000 */
.L_x_12715:
[----:B------:R-:W-:Y:S05]  /*6580*/  BSYNC.RECONVERGENT B6 ;  /* 0x0000000000067941 */ /* 0x000fea0003800200 */
.L_x_12714:
        /* <DEDUP_REMOVED lines=307> */
.L_x_12787:
        /* <DEDUP_REMOVED lines=18> */
.L_x_12791:
[----:B------:R-:W2:Y:S02]  /*79e0*/  LDG.E.U8 R2, desc[UR36][R2.64] ;  /* 0x0000002402027981 */ /* 0x000ea4000c1e1100 */
[----:B--2---:R-:W-:-:S04]  /*79f0*/  I2FP.F32.U32 R0, R2 ;  /* 0x0000000200007245 */ /* 0x004fc80000201000 */
[----:B------:R-:W-:Y:S01]  /*7a00*/  F2FP.F16.F32.PACK_AB R0, RZ, R0 ;  /* 0x00000000ff00723e */ /* 0x000fe200000000ff */
[----:B------:R-:W-:Y:S06]  /*7a10*/  BRA `(.L_x_12793) ;  /* 0x0000000c009c7947 */ /* 0x000fec0003800000 */
.L_x_12790:
        /* <DEDUP_REMOVED lines=10> */
.L_x_12795:
[----:B------:R-:W2:Y:S02]  /*7ac0*/  LDG.E R2, desc[UR36][R2.64] ;  /* 0x0000002402027981 */ /* 0x000ea4000c1e1900 */
[----:B--2---:R-:W-:-:S04]  /*7ad0*/  I2FP.F32.S32 R0, R2 ;  /* 0x0000000200007245 */ /* 0x004fc80000201400 */
[----:B------:R-:W-:Y:S01]  /*7ae0*/  F2FP.F16.F32.PACK_AB R0, RZ, R0 ;  /* 0x00000000ff00723e */ /* 0x000fe200000000ff */
[----:B------:R-:W-:Y:S06]  /*7af0*/  BRA `(.L_x_12793) ;  /* 0x0000000c00647947 */ /* 0x000fec0003800000 */
.L_x_12794:
[----:B------:R-:W2:Y:S02]  /*7b00*/  LDG.E.U16 R2, desc[UR36][R2.64] ;  /* 0x0000002402027981 */ /* 0x000ea4000c1e1500 */
[----:B--2---:R-:W0:Y:S02]  /*7b10*/  I2F.S16 R0, R2 ;  /* 0x0000000200007306 */ /* 0x004e240000101400 */
[----:B0-----:R-:W-:Y:S01]  /*7b20*/  F2FP.F16.F32.PACK_AB R0, RZ, R0 ;  /* 0x00000000ff00723e */ /* 0x001fe200000000ff */
[----:B------:R-:W-:Y:S06]  /*7b30*/  BRA `(.L_x_12793) ;  /* 0x0000000c00547947 */ /* 0x000fec0003800000 */
.L_x_12789:
        /* <DEDUP_REMOVED lines=9> */
.L_x_12797:
[----:B------:R1:W5:Y:S01]  /*7bd0*/  LDG.E.U16 R0, desc[UR36][R2.64] ;  /* 0x0000002402007981 */ /* 0x000362000c1e1500 */
[----:B------:R-:W-:Y:S05]  /*7be0*/  BRA `(.L_x_12793) ;  /* 0x0000000c00287947 */ /* 0x000fea0003800000 */
.L_x_12796:
        /* <DEDUP_REMOVED lines=9> */
.L_x_12799:
[----:B------:R0:W5:Y:S01]  /*7c80*/  LDG.E.U16 R0, desc[UR36][R2.64] ;  /* 0x0000002402007981 */ /* 0x000162000c1e1500 */
[----:B------:R-:W-:Y:S05]  /*7c90*/  BRA `(.L_x_12793) ;  /* 0x0000000800fc7947 */ /* 0x000fea0003800000 */
.L_x_12798:
        /* <DEDUP_REMOVED lines=12> */
.L_x_12788:
        /* <DEDUP_REMOVED lines=13> */
.L_x_12802:
        /* <DEDUP_REMOVED lines=12> */
.L_x_12801:
        /* <DEDUP_REMOVED lines=27> */
.L_x_12804:
        /* <DEDUP_REMOVED lines=13> */
.L_x_12803:
[----:B------:R-:W2:Y:S02]  /*8170*/  LDG.E.U16 R0, desc[UR36][R2.64] ;  /* 0x0000002402007981 */ /* 0x000ea4000c1e1500 */
[----:B--2---:R-:W-:-:S05]  /*8180*/  IMAD.U32 R0, R0, 0x10000, RZ ;  /* 0x0001000000007824 */ /* 0x004fca00078e00ff */
[----:B------:R-:W-:Y:S01]  /*8190*/  F2FP.F16.F32.PACK_AB R0, RZ, R0 ;  /* 0x00000000ff00723e */ /* 0x000fe200000000ff */
[----:B------:R-:W-:Y:S06]  /*81a0*/  BRA `(.L_x_12793) ;  /* 0x0000000400b87947 */ /* 0x000fec0003800000 */
.L_x_12800:
        /* <DEDUP_REMOVED lines=12> */
.L_x_12807:
        /* <DEDUP_REMOVED lines=21> */
.L_x_12811:
[----:B------:R-:W-:Y:S05]  /*83c0*/  BSYNC.RECONVERGENT B1 ;  /* 0x0000000000017941 */ /* 0x000fea0003800200 */
.L_x_12810:
[----:B------:R-:W-:Y:S01]  /*83d0*/  IMAD.SHL.U32 R0, R0, 0x100000, RZ ;  /* 0x0010000000007824 */ /* 0x000fe200078e00ff */
[----:B------:R-:W-:-:S04]  /*83e0*/  LEA R2, R2, 0x3b800000, 0x17 ;  /* 0x3b80000002027811 */ /* 0x000fc800078eb8ff */
[----:B------:R-:W-:-:S07]  /*83f0*/  LOP3.LUT R0, R2, R0, R7, 0xfe, !PT ;  /* 0x0000000002007212 */ /* 0x000fce00078efe07 */
.L_x_12809:
[----:B------:R-:W-:Y:S05]  /*8400*/  BSYNC.RECONVERGENT B0 ;  /* 0x0000000000007941 */ /* 0x000fea0003800200 */
.L_x_12808:
[----:B------:R-:W-:Y:S01]  /*8410*/  F2FP.F16.F32.PACK_AB R0, RZ, R0 ;  /* 0x00000000ff00723e */ /* 0x000fe200000000ff */
[----:B------:R-:W-:Y:S06]  /*8420*/  BRA `(.L_x_12793) ;  /* 0x0000000400187947 */ /* 0x000fec0003800000 */
.L_x_12806:
        /* <DEDUP_REMOVED lines=21> */
.L_x_12815:
[----:B------:R-:W-:Y:S05]  /*8580*/  BSYNC.RECONVERGENT B1 ;  /* 0x0000000000017941 */ /* 0x000fea0003800200 */
.L_x_12814:
[----:B------:R-:W-:Y:S02]  /*8590*/  SHF.L.U32 R0, R0, 0x15, RZ ;  /* 0x0000001500007819 */ /* 0x000fe400000006ff */
[----:B------:R-:W-:-:S04]  /*85a0*/  LEA R2, R2, 0x37800000, 0x17 ;  /* 0x3780000002027811 */ /* 0x000fc800078eb8ff */
[----:B------:R-:W-:-:S07]  /*85b0*/  LOP3.LUT R0, R2, R0, R7, 0xfe, !PT ;  /* 0x0000000002007212 */ /* 0x000fce00078efe07 */
.L_x_12813:
[----:B------:R-:W-:Y:S05]  /*85c0*/  BSYNC.RECONVERGENT B0 ;  /* 0x0000000000007941 */ /* 0x000fea0003800200 */
.L_x_12812:
[----:B------:R-:W-:Y:S01]  /*85d0*/  F2FP.F16.F32.PACK_AB R0, RZ, R0 ;  /* 0x00000000ff00723e */ /* 0x000fe200000000ff */
[----:B------:R-:W-:Y:S06]  /*85e0*/  BRA `(.L_x_12793) ;  /* 0x0000000000a87947 */ /* 0x000fec0003800000 */
.L_x_12805:
        /* <DEDUP_REMOVED lines=14> */
.L_x_12819:
[----:B------:R-:W-:Y:S05]  /*86d0*/  BSYNC.RECONVERGENT B0 ;  /* 0x0000000000007941 */ /* 0x000fea0003800200 */
.L_x_12818:
[----:B------:R-:W-:Y:S01]  /*86e0*/  F2FP.F16.F32.PACK_AB R0, RZ, R0 ;  /* 0x00000000ff00723e */ /* 0x000fe200000000ff */
[----:B------:R-:W-:Y:S06]  /*86f0*/  BRA `(.L_x_12793) ;  /* 0x0000000000647947 */ /* 0x000fec0003800000 */
.L_x_12792:
        /* <DEDUP_REMOVED lines=16> */
.L_x_12820:
[----:B------:R-:W-:Y:S01]  /*8800*/  PRMT R0, RZ, 0x7610, R0 ;  /* 0x00007610ff007816 */ /* 0x000fe20000000000 */
[----:B------:R-:W-:Y:S06]  /*8810*/  BRA `(.L_x_12793) ;  /* 0x00000000001c7947 */ /* 0x000fec0003800000 */
.L_x_12817:
[----:B------:R-:W2:Y:S02]  /*8820*/  LDG.E.64 R2, desc[UR36][R2.64] ;  /* 0x0000002402027981 */ /* 0x000ea4000c1e1b00 */
[----:B--2---:R-:W0:Y:S02]  /*8830*/  I2F.U64 R0, R2 ;  /* 0x0000000200007312 */ /* 0x004e240000301000 */
[----:B0-----:R-:W-:Y:S01]  /*8840*/  F2FP.F16.F32.PACK_AB R0, RZ, R0 ;  /* 0x00000000ff00723e */ /* 0x001fe200000000ff */
[----:B------:R-:W-:Y:S06]  /*8850*/  BRA `(.L_x_12793) ;  /* 0x00000000000c7947 */ /* 0x000fec0003800000 */
.L_x_12816:
[----:B------:R-:W2:Y:S02]  /*8860*/  LDG.E R2, desc[UR36][R2.64] ;  /* 0x0000002402027981 */ /* 0x000ea4000c1e1900 */
[----:B--2---:R-:W-:-:S04]  /*8870*/  I2FP.F32.U32 R0, R2 ;  /* 0x0000000200007245 */ /* 0x004fc80000201000 */
[----:B------:R-:W-:-:S07]  /*8880*/  F2FP.F16.F32.PACK_AB R0, RZ, R0 ;  /* 0x00000000ff00723e */ /* 0x000fce00000000ff */
.L_x_12793:
        /* <DEDUP_REMOVED lines=21> */
.L_x_12824:
[----:B------:R-:W-:-:S06]  /*89e0*/  HADD2.F32 R5, -RZ, R4.H0_H0 ;  /* 0x20000004ff057230 */ /* 0x000fcc0000004100 */
[----:B------:R-:W0:Y:S02]  /*89f0*/  F2I.S64.TRUNC R4, R5 ;  /* 0x0000000500047311 */ /* 0x000e24000020d900 */
[----:B0-----:R4:W-:Y:S01]  /*8a00*/  STG.E.U8 desc[UR36][R2.64], R4 ;  /* 0x0000000402007986 */ /* 0x0019e2000c101124 */
[----:B------:R-:W-:Y:S05]  /*8a10*/  BRA `(.L_x_12826) ;  /* 0x0000000c006c7947 */ /* 0x000fea0003800000 */
.L_x_12823:
        /* <DEDUP_REMOVED lines=10> */
.L_x_12828:
[----:B------:R-:W-:-:S04]  /*8ac0*/  HADD2.F32 R4, -RZ, R4.H0_H0 ;  /* 0x20000004ff047230 */ /* 0x000fc80000004100 */
[----:B------:R-:W0:Y:S02]  /*8ad0*/  F2I.FTZ.TRUNC.NTZ R5, R4 ;  /* 0x0000000400057305 */ /* 0x000e24000021f100 */
[----:B0-----:R2:W-:Y:S01]  /*8ae0*/  STG.E desc[UR36][R2.64], R5 ;  /* 0x0000000502007986 */ /* 0x0015e2000c101924 */
[----:B------:R-:W-:Y:S05]  /*8af0*/  BRA `(.L_x_12826) ;  /* 0x0000000c00347947 */ /* 0x000fea0003800000 */
.L_x_12827:
[----:B------:R-:W-:-:S04]  /*8b00*/  HADD2.F32 R4, -RZ, R4.H0_H0 ;  /* 0x20000004ff047230 */ /* 0x000fc80000004100 */
[----:B------:R-:W0:Y:S02]  /*8b10*/  F2I.FTZ.TRUNC.NTZ R5, R4 ;  /* 0x0000000400057305 */ /* 0x000e24000021f100 */
[----:B0-----:R0:W-:Y:S01]  /*8b20*/  STG.E.U16 desc[UR36][R2.64], R5 ;  /* 0x0000000502007986 */ /* 0x0011e2000c101524 */
[----:B------:R-:W-:Y:S05]  /*8b30*/  BRA `(.L_x_12826) ;  /* 0x0000000c00247947 */ /* 0x000fea0003800000 */
.L_x_12822:
        /* <DEDUP_REMOVED lines=9> */
.L_x_12830:
[----:B------:R0:W-:Y:S01]  /*8bd0*/  STG.E.U16 desc[UR36][R2.64], R4 ;  /* 0x0000000402007986 */ /* 0x0001e2000c101524 */
[----:B------:R-:W-:Y:S05]  /*8be0*/  BRA `(.L_x_12826) ;  /* 0x0000000800f87947 */ /* 0x000fea0003800000 */
.L_x_12829:
        /* <DEDUP_REMOVED lines=10> */
.L_x_12832:
[----:B------:R-:W-:-:S05]  /*8c90*/  HADD2.F32 R0, -RZ, R4.H0_H0 ;  /* 0x20000004ff007230 */ /* 0x000fca0000004100 */
[----:B------:R-:W-:-:S04]  /*8ca0*/  F2FP.F16.F32.PACK_AB R0, RZ, R0 ;  /* 0x00000000ff00723e */ /* 0x000fc800000000ff */
[----:B------:R-:W-:-:S05]  /*8cb0*/  PRMT R0, R0, 0x5410, RZ ;  /* 0x0000541000007816 */ /* 0x000fca00000000ff */
[----:B------:R0:W-:Y:S01]  /*8cc0*/  STG.E desc[UR36][R2.64], R0 ;  /* 0x0000000002007986 */ /* 0x0001e2000c101924 */
[----:B------:R-:W-:Y:S05]  /*8cd0*/  BRA `(.L_x_12826) ;  /* 0x0000000800bc7947 */ /* 0x000fea0003800000 */
.L_x_12831:
[----:B------:R-:W-:-:S05]  /*8ce0*/  HADD2.F32 R4, -RZ, R4.H0_H0 ;  /* 0x20000004ff047230 */ /* 0x000fca0000004100 */
[----:B------:R-:W-:-:S06]  /*8cf0*/  FMUL.FTZ R4, R4, 1 ;  /* 0x3f80000004047820 */ /* 0x000fcc0000410000 */
[----:B------:R-:W0:Y:S02]  /*8d00*/  F2F.F64.F32 R4, R4 ;  /* 0x0000000400047310 */ /* 0x000e240000201800 */
[----:B0-----:R0:W-:Y:S01]  /*8d10*/  STG.E.64 desc[UR36][R2.64], R4 ;  /* 0x0000000402007986 */ /* 0x0011e2000c101b24 */
[----:B------:R-:W-:Y:S05]  /*8d20*/  BRA `(.L_x_12826) ;  /* 0x0000000800a87947 */ /* 0x000fea0003800000 */
.L_x_12821:
        /* <DEDUP_REMOVED lines=14> */
.L_x_12836:
        /* <DEDUP_REMOVED lines=18> */
.L_x_12839:
[----:B------:R-:W-:-:S04]  /*8f30*/  SHF.R.U32.HI R5, RZ, 0x18, R5 ;  /* 0x00000018ff057819 */ /* 0x000fc80000011605 */
[----:B------:R-:W-:-:S07]  /*8f40*/  LOP3.LUT R0, R0, 0x80, R5, 0xf8, !PT ;  /* 0x0000008000007812 */ /* 0x000fce00078ef805 */
.L_x_12838:
[----:B------:R-:W-:Y:S05]  /*8f50*/  BSYNC.RECONVERGENT B0 ;  /* 0x0000000000007941 */ /* 0x000fea0003800200 */
.L_x_12837:
[----:B------:R0:W-:Y:S01]  /*8f60*/  STG.E.U8 desc[UR36][R2.64], R0 ;  /* 0x0000000002007986 */ /* 0x0001e2000c101124 */
[----:B------:R-:W-:Y:S05]  /*8f70*/  BRA `(.L_x_12826) ;  /* 0x0000000800147947 */ /* 0x000fea0003800000 */
.L_x_12835:
        /* <DEDUP_REMOVED lines=18> */
.L_x_12842:
[----:B------:R-:W-:-:S04]  /*90a0*/  SHF.R.U32.HI R5, RZ, 0x18, R5 ;  /* 0x00000018ff057819 */ /* 0x000fc80000011605 */
[----:B------:R-:W-:-:S07]  /*90b0*/  LOP3.LUT R0, R0, 0x80, R5, 0xf8, !PT ;  /* 0x0000008000007812 */ /* 0x000fce00078ef805 */
.L_x_12841:
[----:B------:R-:W-:Y:S05]  /*90c0*/  BSYNC.RECONVERGENT B0 ;  /* 0x0000000000007941 */ /* 0x000fea0003800200 */
.L_x_12840:
[----:B------:R0:W-:Y:S01]  /*90d0*/  STG.E.U8 desc[UR36][R2.64], R0 ;  /* 0x0000000002007986 */ /* 0x0001e2000c101124 */
[----:B------:R-:W-:Y:S05]  /*90e0*/  BRA `(.L_x_12826) ;  /* 0x0000000400b87947 */ /* 0x000fea0003800000 */
.L_x_12834:
        /* <DEDUP_REMOVED lines=22> */
.L_x_12844:
[----:B------:R-:W-:-:S06]  /*9250*/  HADD2.F32 R4, -RZ, R4.H0_H0 ;  /* 0x20000004ff047230 */ /* 0x000fcc0000004100 */
[----:B------:R-:W0:Y:S02]  /*9260*/  F2I.U64.TRUNC R4, R4 ;  /* 0x0000000400047311 */ /* 0x000e24000020d800 */
[----:B0-----:R0:W-:Y:S01]  /*9270*/  STG.E.64 desc[UR36][R2.64], R4 ;  /* 0x0000000402007986 */ /* 0x0011e2000c101b24 */
[----:B------:R-:W-:Y:S05]  /*9280*/  BRA `(.L_x_12826) ;  /* 0x0000000400507947 */ /* 0x000fea0003800000 */
.L_x_12843:
[----:B------:R-:W-:-:S04]  /*9290*/  HADD2.F32 R4, -RZ, R4.H0_H0 ;  /* 0x20000004ff047230 */ /* 0x000fc80000004100 */
[----:B------:R-:W0:Y:S02]  /*92a0*/  F2I.FTZ.U32.TRUNC.NTZ R5, R4 ;  /* 0x0000000400057305 */ /* 0x000e24000021f000 */
[----:B0-----:R0:W-:Y:S01]  /*92b0*/  STG.E desc[UR36][R2.64], R5 ;  /* 0x0000000502007986 */ /* 0x0011e2000c101924 */
[----:B------:R-:W-:Y:S05]  /*92c0*/  BRA `(.L_x_12826) ;  /* 0x0000000400407947 */ /* 0x000fea0003800000 */
.L_x_12833:
        /* <DEDUP_REMOVED lines=11> */
.L_x_12846:
[----:B------:R-:W-:Y:S01]  /*9380*/  HADD2.F32 R4, -RZ, R4.H0_H0 ;  /* 0x20000004ff047230 */ /* 0x000fe20000004100 */
[----:B------:R-:W-:-:S04]  /*9390*/  CS2R R6, SRZ ;  /* 0x0000000000067805 */ /* 0x000fc8000001ff00 */
[----:B------:R-:W-:-:S06]  /*93a0*/  FMUL.FTZ R4, R4, 1 ;  /* 0x3f80000004047820 */ /* 0x000fcc0000410000 */
[----:B------:R-:W0:Y:S02]  /*93b0*/  F2F.F64.F32 R4, R4 ;  /* 0x0000000400047310 */ /* 0x000e240000201800 */
[----:B0-----:R0:W-:Y:S01]  /*93c0*/  STG.E.128 desc[UR36][R2.64], R4 ;  /* 0x0000000402007986 */ /* 0x0011e2000c101d24 */
[----:B------:R-:W-:Y:S05]  /*93d0*/  BRA `(.L_x_12826) ;  /* 0x0000000000fc7947 */ /* 0x000fea0003800000 */
.L_x_12845:
[----:B------:R-:W-:-:S09]  /*93e0*/  UISETP.NE.AND UP0, UPT, UR4, 0xf, UPT ;  /* 0x0000000f0400788c */ /* 0x000fd2000bf05270 */
[----:B------:R-:W-:Y:S05]  /*93f0*/  BRA.U !UP0, `(.L_x_12847) ;  /* 0x0000000108e87547 */ /* 0x000fea000b800000 */
[----:B------:R-:W-:-:S09]  /*9400*/  UISETP.NE.AND UP0, UPT, UR4, 0x17, UPT ;  /* 0x000000170400788c */ /* 0x000fd2000bf05270 */
[----:B------:R-:W-:Y:S05]  /*9410*/  BRA.U !UP0, `(.L_x_12848) ;  /* 0x0000000108907547 */ /* 0x000fea000b800000 */
[----:B------:R-:W-:-:S09]  /*9420*/  UISETP.NE.AND UP0, UPT, UR4, 0x18, UPT ;  /* 0x000000180400788c */ /* 0x000fd2000bf05270 */
[----:B------:R-:W-:Y:S05]  /*9430*/  BRA.U !UP0, `(.L_x_12849) ;  /* 0x0000000108447547 */ /* 0x000fea000b800000 */
.L_x_12825:
        /* <DEDUP_REMOVED lines=16> */
.L_x_12850:
[----:B------:R-:W-:Y:S05]  /*9540*/  BRA `(.L_x_12826) ;  /* 0x0000000000a07947 */ /* 0x000fea0003800000 */
.L_x_12849:
        /* <DEDUP_REMOVED lines=13> */
.L_x_12852:
[----:B------:R-:W-:Y:S05]  /*9620*/  BSYNC.RECONVERGENT B0 ;  /* 0x0000000000007941 */ /* 0x000fea0003800200 */
.L_x_12851:
[----:B------:R-:W-:-:S05]  /*9630*/  LOP3.LUT R5, R0, 0x80, R5, 0xf8, !PT ;  /* 0x0000008000057812 */ /* 0x000fca00078ef805 */
[----:B------:R0:W-:Y:S01]  /*9640*/  STG.E.U8 desc[UR36][R2.64], R5 ;  /* 0x0000000502007986 */ /* 0x0001e2000c101124 */
[----:B------:R-:W-:Y:S05]  /*9650*/  BRA `(.L_x_12826) ;  /* 0x00000000005c7947 */ /* 0x000fea0003800000 */
.L_x_12848:
        /* <DEDUP_REMOVED lines=12> */
.L_x_12854:
[----:B------:R-:W-:Y:S02]  /*9720*/  ISETP.GT.U32.AND P0, PT, R4, 0x7f800000, PT ;  /* 0x7f8000000400780c */ /* 0x000fe40003f04070 */
[----:B------:R-:W-:-:S04]  /*9730*/  MOV R0, 0x7f ;  /* 0x0000007f00007802 */ /* 0x000fc80000000f00 */
[----:B------:R-:W-:-:S07]  /*9740*/  SEL R0, R0, 0x7c, P0 ;  /* 0x0000007c00007807 */ /* 0x000fce0000000000 */
.L_x_12855:
[----:B------:R-:W-:Y:S05]  /*9750*/  BSYNC.RECONVERGENT B0 ;  /* 0x0000000000007941 */ /* 0x000fea0003800200 */
.L_x_12853:
[----:B------:R-:W-:-:S04]  /*9760*/  SHF.R.U32.HI R5, RZ, 0x18, R5 ;  /* 0x00000018ff057819 */ /* 0x000fc80000011605 */
[----:B------:R-:W-:-:S05]  /*9770*/  LOP3.LUT R5, R0, 0x80, R5, 0xf8, !PT ;  /* 0x0000008000057812 */ /* 0x000fca00078ef805 */
[----:B------:R0:W-:Y:S01]  /*9780*/  STG.E.U8 desc[UR36][R2.64], R5 ;  /* 0x0000000502007986 */ /* 0x0001e2000c101124 */
[----:B------:R-:W-:Y:S05]  /*9790*/  BRA `(.L_x_12826) ;  /* 0x00000000000c7947 */ /* 0x000fea0003800000 */
.L_x_12847:
[----:B------:R-:W-:-:S05]  /*97a0*/  HADD2.F32 R0, -RZ, R4.H0_H0 ;  /* 0x20000004ff007230 */ /* 0x000fca0000004100 */
[----:B------:R-:W-:-:S05]  /*97b0*/  F2FP.BF16.F32.PACK_AB R0, RZ, R0 ;  /* 0x00000000ff00723e */ /* 0x000fca00000010ff */
[----:B------:R0:W-:Y:S02]  /*97c0*/  STG.E.U16 desc[UR36][R2.64], R0 ;  /* 0x0000000002007986 */ /* 0x0001e4000c101524 */
.L_x_12826:
[----:B------:R-:W-:-:S07]  /*97d0*/  VIADD R17, R17, 0x80 ;  /* 0x0000008011117836 */ /* 0x000fce0000000000 */
.L_x_12786:
[----:B------:R-:W-:Y:S05]  /*97e0*/  BSYNC.RECONVERGENT B6 ;  /* 0x0000000000067941 */ /* 0x000fea0003800200 */
.L_x_12785:
        /* <DEDUP_REMOVED lines=306> */
.L_x_12856:
        /* <DEDUP_REMOVED lines=20> */
.L_x_12860:
[----:B------:R-:W2:Y:S02]  /*ac50*/  LDG.E.U8 R2, desc[UR36][R2.64] ;  /* 0x0000002402027981 */ /* 0x000ea4000c1e1100 */
[----:B--2---:R-:W-:-:S04]  /*ac60*/  I2FP.F32.U32 R0, R2 ;  /* 0x0000000200007245 */ /* 0x004fc80000201000 */
[----:B------:R-:W-:Y:S01]  /*ac70*/  F2FP.F16.F32.PACK_AB R0, RZ, R0 ;  /* 0x00000000ff00723e */ /* 0x000fe200000000ff */
[----:B------:R-:W-:Y:S06]  /*ac80*/  BRA `(.L_x_12862) ;  /* 0x0000000c009c7947 */ /* 0x000fec0003800000 */
.L_x_12859:
        /* <DEDUP_REMOVED lines=10> */
.L_x_12864:
[----:B------:R-:W2:Y:S02]  /*ad30*/  LDG.E R2, desc[UR36][R2.64] ;  /* 0x0000002402027981 */ /* 0x000ea4000c1e1900 */
[----:B--2---:R-:W-:-:S04]  /*ad40*/  I2FP.F32.S32 R0, R2 ;  /* 0x0000000200007245 */ /* 0x004fc80000201400 */
[----:B------:R-:W-:Y:S01]  /*ad50*/  F2FP.F16.F32.PACK_AB R0, RZ, R0 ;  /* 0x00000000ff00723e */ /* 0x000fe200000000ff */
[----:B------:R-:W-:Y:S06]  /*ad60*/  BRA `(.L_x_12862) ;  /* 0x0000000c00647947 */ /* 0x000fec0003800000 */
.L_x_12863:
[----:B------:R-:W2:Y:S02]  /*ad70*/  LDG.E.U16 R2, desc[UR36][R2.64] ;  /* 0x0000002402027981 */ /* 0x000ea4000c1e1500 */
[----:B--2---:R-:W0:Y:S02]  /*ad80*/  I2F.S16 R0, R2 ;  /* 0x0000000200007306 */ /* 0x004e240000101400 */
[----:B0-----:R-:W-:Y:S01]  /*ad90*/  F2FP.F16.F32.PACK_AB R0, RZ, R0 ;  /* 0x00000000ff00723e */ /* 0x001fe200000000ff */
[----:B------:R-:W-:Y:S06]  /*ada0*/  BRA `(.L_x_12862) ;  /* 0x0000000c00547947 */ /* 0x000fec0003800000 */
.L_x_12858:
        /* <DEDUP_REMOVED lines=9> */
.L_x_12866:
[----:B------:R1:W5:Y:S01]  /*ae40*/  LDG.E.U16 R0, desc[UR36][R2.64] ;  /* 0x0000002402007981 */ /* 0x000362000c1e1500 */
[----:B------:R-:W-:Y:S05]  /*ae50*/  BRA `(.L_x_12862) ;  /* 0x0000000c00287947 */ /* 0x000fea0003800000 */
.L_x_12865:
        /* <DEDUP_REMOVED lines=9> */
.L_x_12868:
[----:B------:R0:W5:Y:S01]  /*aef0*/  LDG.E.U16 R0, desc[UR36][R2.64] ;  /* 0x0000002402007981 */ /* 0x000162000c1e1500 */
[----:B------:R-:W-:Y:S05]  /*af00*/  BRA `(.L_x_12862) ;  /* 0x0000000800fc7947 */ /* 0x000fea0003800000 */
.L_x_12867:
        /* <DEDUP_REMOVED lines=12> */
.L_x_12857:
        /* <DEDUP_REMOVED lines=13> */
.L_x_12871:
        /* <DEDUP_REMOVED lines=12> */
.L_x_12870:
        /* <DEDUP_REMOVED lines=27> */
.L_x_12873:
        /* <DEDUP_REMOVED lines=13> */
.L_x_12872:
[----:B------:R-:W2:Y:S02]  /*b3e0*/  LDG.E.U16 R0, desc[UR36][R2.64] ;  /* 0x0000002402007981 */ /* 0x000ea4000c1e1500 */
[----:B--2---:R-:W-:-:S04]  /*b3f0*/  SHF.L.U32 R0, R0, 0x10, RZ ;  /* 0x0000001000007819 */ /* 0x004fc800000006ff */
[----:B------:R-:W-:Y:S01]  /*b400*/  F2FP.F16.F32.PACK_AB R0, RZ, R0 ;  /* 0x00000000ff00723e */ /* 0x000fe200000000ff */
[----:B------:R-:W-:Y:S06]  /*b410*/  BRA `(.L_x_12862) ;  /* 0x0000000400b87947 */ /* 0x000fec0003800000 */
.L_x_12869:
        /* <DEDUP_REMOVED lines=12> */
.L_x_12876:
        /* <DEDUP_REMOVED lines=21> */
.L_x_12880:
[----:B------:R-:W-:Y:S05]  /*b630*/  BSYNC.RECONVERGENT B1 ;  /* 0x0000000000017941 */ /* 0x000fea0003800200 */
.L_x_12879:
[----:B------:R-:W-:Y:S01]  /*b640*/  IMAD.SHL.U32 R0, R0, 0x100000, RZ ;  /* 0x0010000000007824 */ /* 0x000fe200078e00ff */
[----:B------:R-:W-:-:S04]  /*b650*/  LEA R2, R2, 0x3b800000, 0x17 ;  /* 0x3b80000002027811 */ /* 0x000fc800078eb8ff */
[----:B------:R-:W-:-:S07]  /*b660*/  LOP3.LUT R0, R2, R0, R7, 0xfe, !PT ;  /* 0x0000000002007212 */ /* 0x000fce00078efe07 */
.L_x_12878:
[----:B------:R-:W-:Y:S05]  /*b670*/  BSYNC.RECONVERGENT B0 ;  /* 0x0000000000007941 */ /* 0x000fea0003800200 */
.L_x_12877:
[----:B------:R-:W-:Y:S01]  /*b680*/  F2FP.F16.F32.PACK_AB R0, RZ, R0 ;  /* 0x00000000ff00723e */ /* 0x000fe200000000ff */
[----:B------:R-:W-:Y:S06]  /*b690*/  BRA `(.L_x_12862) ;  /* 0x0000000400187947 */ /* 0x000fec0003800000 */
.L_x_12875:
        /* <DEDUP_REMOVED lines=21> */
.L_x_12884:
[----:B------:R-:W-:Y:S05]  /*b7f0*/  BSYNC.RECONVERGENT B1 ;  /* 0x0000000000017941 */ /* 0x000fea0003800200 */
.L_x_12883:
[----:B------:R-:W-:Y:S02]  /*b800*/  SHF.L.U32 R0, R0, 0x15, RZ ;  /* 0x0000001500007819 */ /* 0x000fe400000006ff */
[----:B------:R-:W-:-:S04]  /*b810*/  LEA R2, R2, 0x37800000, 0x17 ;  /* 0x3780000002027811 */ /* 0x000fc800078eb8ff */
[----:B------:R-:W-:-:S07]  /*b820*/  LOP3.LUT R0, R2, R0, R7, 0xfe, !PT ;  /* 0x0000000002007212 */ /* 0x000fce00078efe07 */
.L_x_12882:
[----:B------:R-:W-:Y:S05]  /*b830*/  BSYNC.RECONVERGENT B0 ;  /* 0x0000000000007941 */ /* 0x000fea0003800200 */
.L_x_12881:
[----:B------:R-:W-:Y:S01]  /*b840*/  F2FP.F16.F32.PACK_AB R0, RZ, R0 ;  /* 0x00000000ff00723e */ /* 0x000fe200000000ff */
[----:B------:R-:W-:Y:S06]  /*b850*/  BRA `(.L_x_12862) ;  /* 0x0000000000a87947 */ /* 0x000fec0003800000 */
.L_x_12874:
        /* <DEDUP_REMOVED lines=14> */
.L_x_12888:
[----:B------:R-:W-:Y:S05]  /*b940*/  BSYNC.RECONVERGENT B0 ;  /* 0x0000000000007941 */ /* 0x000fea0003800200 */
.L_x_12887:
[----:B------:R-:W-:Y:S01]  /*b950*/  F2FP.F16.F32.PACK_AB R0, RZ, R0 ;  /* 0x00000000ff00723e */ /* 0x000fe200000000ff */
[----:B------:R-:W-:Y:S06]  /*b960*/  BRA `(.L_x_12862) ;  /* 0x0000000000647947 */ /* 0x000fec0003800000 */
.L_x_12861:
        /* <DEDUP_REMOVED lines=16> */
.L_x_12889:
[----:B------:R-:W-:Y:S01]  /*ba70*/  PRMT R0, RZ, 0x7610, R0 ;  /* 0x00007610ff007816 */ /* 0x000fe20000000000 */
[----:B------:R-:W-:Y:S06]  /*ba80*/  BRA `(.L_x_12862) ;  /* 0x00000000001c7947 */ /* 0x000fec0003800000 */
.L_x_12886:
[----:B------:R-:W2:Y:S02]  /*ba90*/  LDG.E.64 R2, desc[UR36][R2.64] ;  /* 0x0000002402027981 */ /* 0x000ea4000c1e1b00 */
[----:B--2---:R-:W0:Y:S02]  /*baa0*/  I2F.U64 R0, R2 ;  /* 0x0000000200007312 */ /* 0x004e240000301000 */
[----:B0-----:R-:W-:Y:S01]  /*bab0*/  F2FP.F16.F32.PACK_AB R0, RZ, R0 ;  /* 0x00000000ff00723e */ /* 0x001fe200000000ff */
[----:B------:R-:W-:Y:S06]  /*bac0*/  BRA `(.L_x_12862) ;  /* 0x00000000000c7947 */ /* 0x000fec0003800000 */
.L_x_12885:
[----:B------:R-:W2:Y:S02]  /*bad0*/  LDG.E R2, desc[UR36][R2.64] ;  /* 0x0000002402027981 */ /* 0x000ea4000c1e1900 */
[----:B--2---:R-:W-:-:S04]  /*bae0*/  I2FP.F32.U32 R0, R2 ;  /* 0x0000000200007245 */ /* 0x004fc80000201000 */
[----:B------:R-:W-:-:S07]  /*baf0*/  F2FP.F16.F32.PACK_AB R0, RZ, R0 ;  /* 0x00000000ff00723e */ /* 0x000fce00000000ff */
.L_x_12862:
[----:B-----5:R-:W-:Y:S01]  /*bb00*/  HADD2.F32 R0, -RZ, R0.H0_H0 ;  /* 0x20000000ff007230 */ /* 0x020fe20000004100 */
[----:B------:R-:W-:-:S04]  /*bb10*/  UPRMT UR4, UR42, 0x9910, URZ ;  /* 0x000099102a047896 */ /* 0x000fc800080000ff */
[----:B------:R-:W-:Y:S01]  /*bb20*/  UISETP.GT.AND UP0, UPT, UR4, 0x9, UPT ;  /* 0x000000090400788c */ /* 0x000fe2000bf04270 */
[----:B------:R-:W0:Y:S02]  /*bb30*/  FRND.FTZ.FLOOR R0, R0 ;  /* 0x0000000000007307 */ /* 0x000e240000215000 */
        /* <DEDUP_REMOVED lines=14> */
.L_x_12893:
[----:B------:R-:W-:-:S06]  /*bc20*/  HADD2.F32 R3, -RZ, R2.H0_H0 ;  /* 0x20000002ff037230 */ /* 0x000fcc0000004100 */
[----:B------:R-:W0:Y:S02]  /*bc30*/  F2I.S64.TRUNC R2, R3 ;  /* 0x0000000300027311 */ /* 0x000e24000020d900 */
[----:B0-----:R-:W-:Y:S01]  /*bc40*/  STG.E.U8 desc[UR36][R16.64], R2 ;  /* 0x0000000210007986 */ /* 0x001fe2000c101124 */
[----:B------:R-:W-:Y:S05]  /*bc50*/  EXIT ;  /* 0x000000000000794d */ /* 0x000fea0003800000 */
.L_x_12892:
        /* <DEDUP_REMOVED lines=10> */
.L_x_12896:
[----:B------:R-:W-:-:S04]  /*bd00*/  HADD2.F32 R2, -RZ, R2.H0_H0 ;  /* 0x20000002ff027230 */ /* 0x000fc80000004100 */
[----:B------:R-:W0:Y:S02]  /*bd10*/  F2I.FTZ.TRUNC.NTZ R3, R2 ;  /* 0x0000000200037305 */ /* 0x000e24000021f100 */
[----:B0-----:R-:W-:Y:S01]  /*bd20*/  STG.E desc[UR36][R16.64], R3 ;  /* 0x0000000310007986 */ /* 0x001fe2000c101924 */
[----:B------:R-:W-:Y:S05]  /*bd30*/  EXIT ;  /* 0x000000000000794d */ /* 0x000fea0003800000 */
.L_x_12895:
[----:B------:R-:W-:-:S04]  /*bd40*/  HADD2.F32 R2, -RZ, R2.H0_H0 ;  /* 0x20000002ff027230 */ /* 0x000fc80000004100 */
[----:B------:R-:W0:Y:S02]  /*bd50*/  F2I.FTZ.TRUNC.NTZ R3, R2 ;  /* 0x0000000200037305 */ /* 0x000e24000021f100 */
[----:B0-----:R-:W-:Y:S01]  /*bd60*/  STG.E.U16 desc[UR36][R16.64], R3 ;  /* 0x0000000310007986 */ /* 0x001fe2000c101524 */
[----:B------:R-:W-:Y:S05]  /*bd70*/  EXIT ;  /* 0x000000000000794d */ /* 0x000fea0003800000 */
.L_x_12891:
        /* <DEDUP_REMOVED lines=9> */
.L_x_12898:
[----:B------:R-:W-:Y:S01]  /*be10*/  STG.E.U16 desc[UR36][R16.64], R2 ;  /* 0x0000000210007986 */ /* 0x000fe2000c101524 */
[----:B------:R-:W-:Y:S05]  /*be20*/  EXIT ;  /* 0x000000000000794d */ /* 0x000fea0003800000 */
.L_x_12897:
        /* <DEDUP_REMOVED lines=10> */
.L_x_12900:
[----:B------:R-:W-:-:S05]  /*bed0*/  HADD2.F32 R0, -RZ, R2.H0_H0 ;  /* 0x20000002ff007230 */ /* 0x000fca0000004100 */
[----:B------:R-:W-:-:S04]  /*bee0*/  F2FP.F16.F32.PACK_AB R0, RZ, R0 ;  /* 0x00000000ff00723e */ /* 0x000fc800000000ff */
[----:B------:R-:W-:-:S05]  /*bef0*/  PRMT R0, R0, 0x5410, RZ ;  /* 0x0000541000007816 */ /* 0x000fca00000000ff */
[----:B------:R-:W-:Y:S01]  /*bf00*/  STG.E desc[UR36][R16.64], R0 ;  /* 0x0000000010007986 */ /* 0x000fe2000c101924 */
[----:B------:R-:W-:Y:S05]  /*bf10*/  EXIT ;  /* 0x000000000000794d */ /* 0x000fea0003800000 */
.L_x_12899:
[----:B------:R-:W-:-:S05]  /*bf20*/  HADD2.F32 R2, -RZ, R2.H0_H0 ;  /* 0x20000002ff027230 */ /* 0x000fca0000004100 */
[----:B------:R-:W-:-:S06]  /*bf30*/  FMUL.FTZ R2, R2, 1 ;  /* 0x3f80000002027820 */ /* 0x000fcc0000410000 */
[----:B------:R-:W0:Y:S02]  /*bf40*/  F2F.F64.F32 R2, R2 ;  /* 0x0000000200027310 */ /* 0x000e240000201800 */
[----:B0-----:R-:W-:Y:S01]  /*bf50*/  STG.E.64 desc[UR36][R16.64], R2 ;  /* 0x0000000210007986 */ /* 0x001fe2000c101b24 */
[----:B------:R-:W-:Y:S05]  /*bf60*/  EXIT ;  /* 0x000000000000794d */ /* 0x000fea0003800000 */
.L_x_12890:
        /* <DEDUP_REMOVED lines=14> */
.L_x_12904:
        /* <DEDUP_REMOVED lines=17> */
.L_x_12907:
[----:B------:R-:W-:-:S04]  /*c160*/  SHF.R.U32.HI R3, RZ, 0x18, R3 ;  /* 0x00000018ff037819 */ /* 0x000fc80000011603 */
[----:B------:R-:W-:-:S04]  /*c170*/  LOP3.LUT R0, R0, 0x80, R3, 0xf8, !PT ;  /* 0x0000008000007812 */ /* 0x000fc800078ef803 */
[----:B------:R-:W-:-:S07]  /*c180*/  PRMT R8, R0, 0x7610, R8 ;  /* 0x0000761000087816 */ /* 0x000fce0000000008 */
.L_x_12906:
[----:B------:R-:W-:Y:S05]  /*c190*/  BSYNC.RECONVERGENT B0 ;  /* 0x0000000000007941 */ /* 0x000fea0003800200 */
.L_x_12905:
[----:B------:R-:W-:Y:S01]  /*c1a0*/  STG.E.U8 desc[UR36][R16.64], R8 ;  /* 0x0000000810007986 */ /* 0x000fe2000c101124 */
[----:B------:R-:W-:Y:S05]  /*c1b0*/  EXIT ;  /* 0x000000000000794d */ /* 0x000fea0003800000 */
.L_x_12903:
        /* <DEDUP_REMOVED lines=17> */
.L_x_12910:
[----:B------:R-:W-:-:S04]  /*c2d0*/  SHF.R.U32.HI R3, RZ, 0x18, R3 ;  /* 0x00000018ff037819 */ /* 0x000fc80000011603 */
[----:B------:R-:W-:-:S04]  /*c2e0*/  LOP3.LUT R0, R0, 0x80, R3, 0xf8, !PT ;  /* 0x0000008000007812 */ /* 0x000fc800078ef803 */
[----:B------:R-:W-:-:S07]  /*c2f0*/  PRMT R8, R0, 0x7610, R8 ;  /* 0x0000761000087816 */ /* 0x000fce0000000008 */
.L_x_12909:
[----:B------:R-:W-:Y:S05]  /*c300*/  BSYNC.RECONVERGENT B0 ;  /* 0x0000000000007941 */ /* 0x000fea0003800200 */
.L_x_12908:
[----:B------:R-:W-:Y:S01]  /*c310*/  STG.E.U8 desc[UR36][R16.64], R8 ;  /* 0x0000000810007986 */ /* 0x000fe2000c101124 */
[----:B------:R-:W-:Y:S05]  /*c320*/  EXIT ;  /* 0x000000000000794d */ /* 0x000fea0003800000 */
.L_x_12902:
        /* <DEDUP_REMOVED lines=22> */
.L_x_12912:
[----:B------:R-:W-:-:S06]  /*c490*/  HADD2.F32 R2, -RZ, R2.H0_H0 ;  /* 0x20000002ff027230 */ /* 0x000fcc0000004100 */
[----:B------:R-:W0:Y:S02]  /*c4a0*/  F2I.U64.TRUNC R2, R2 ;  /* 0x0000000200027311 */ /* 0x000e24000020d800 */
[----:B0-----:R-:W-:Y:S01]  /*c4b0*/  STG.E.64 desc[UR36][R16.64], R2 ;  /* 0x0000000210007986 */ /* 0x001fe2000c101b24 */
[----:B------:R-:W-:Y:S05]  /*c4c0*/  EXIT ;  /* 0x000000000000794d */ /* 0x000fea0003800000 */
.L_x_12911:
[----:B------:R-:W-:-:S04]  /*c4d0*/  HADD2.F32 R2, -RZ, R2.H0_H0 ;  /* 0x20000002ff027230 */ /* 0x000fc80000004100 */
[----:B------:R-:W0:Y:S02]  /*c4e0*/  F2I.FTZ.U32.TRUNC.NTZ R3, R2 ;  /* 0x0000000200037305 */ /* 0x000e24000021f000 */
[----:B0-----:R-:W-:Y:S01]  /*c4f0*/  STG.E desc[UR36][R16.64], R3 ;  /* 0x0000000310007986 */ /* 0x001fe2000c101924 */
[----:B------:R-:W-:Y:S05]  /*c500*/  EXIT ;  /* 0x000000000000794d */ /* 0x000fea0003800000 */
.L_x_12901:
        /* <DEDUP_REMOVED lines=11> */
.L_x_12914:
[----:B------:R-:W-:Y:S01]  /*c5c0*/  HADD2.F32 R2, -RZ, R2.H0_H0 ;  /* 0x20000002ff027230 */ /* 0x000fe20000004100 */
[----:B------:R-:W-:-:S04]  /*c5d0*/  CS2R R6, SRZ ;  /* 0x0000000000067805 */ /* 0x000fc8000001ff00 */
[----:B------:R-:W-:-:S04]  /*c5e0*/  FMUL.FTZ R2, R2, 1 ;  /* 0x3f80000002027820 */ /* 0x000fc80000410000 */
[----:B------:R-:W0:Y:S02]  /*c5f0*/  F2F.F64.F32 R4, R2 ;  /* 0x0000000200047310 */ /* 0x000e240000201800 */
[----:B0-----:R-:W-:Y:S01]  /*c600*/  STG.E.128 desc[UR36][R16.64], R4 ;  /* 0x0000000410007986 */ /* 0x001fe2000c101d24 */
[----:B------:R-:W-:Y:S05]  /*c610*/  EXIT ;  /* 0x000000000000794d */ /* 0x000fea0003800000 */
.L_x_12913:
[----:B------:R-:W-:-:S09]  /*c620*/  UISETP.NE.AND UP0, UPT, UR4, 0xf, UPT ;  /* 0x0000000f0400788c */ /* 0x000fd2000bf05270 */
[----:B------:R-:W-:Y:S05]  /*c630*/  BRA.U !UP0, `(.L_x_12915) ;  /* 0x0000000108e87547 */ /* 0x000fea000b800000 */
[----:B------:R-:W-:-:S09]  /*c640*/  UISETP.NE.AND UP0, UPT, UR4, 0x17, UPT ;  /* 0x000000170400788c */ /* 0x000fd2000bf05270 */
[----:B------:R-:W-:Y:S05]  /*c650*/  BRA.U !UP0, `(.L_x_12916) ;  /* 0x0000000108907547 */ /* 0x000fea000b800000 */
[----:B------:R-:W-:-:S09]  /*c660*/  UISETP.NE.AND UP0, UPT, UR4, 0x18, UPT ;  /* 0x000000180400788c */ /* 0x000fd2000bf05270 */
[----:B------:R-:W-:Y:S05]  /*c670*/  BRA.U !UP0, `(.L_x_12917) ;  /* 0x0000000108447547 */ /* 0x000fea000b800000 */
.L_x_12894:
        /* <DEDUP_REMOVED lines=16> */
.L_x_12918:
[----:B------:R-:W-:Y:S05]  /*c780*/  EXIT ;  /* 0x000000000000794d */ /* 0x000fea0003800000 */
.L_x_12917:
        /* <DEDUP_REMOVED lines=13> */
.L_x_12920:
[----:B------:R-:W-:Y:S05]  /*c860*/  BSYNC.RECONVERGENT B0 ;  /* 0x0000000000007941 */ /* 0x000fea0003800200 */
.L_x_12919:
[----:B------:R-:W-:-:S05]  /*c870*/  LOP3.LUT R3, R0, 0x80, R3, 0xf8, !PT ;  /* 0x0000008000037812 */ /* 0x000fca00078ef803 */
[----:B------:R-:W-:Y:S01]  /*c880*/  STG.E.U8 desc[UR36][R16.64], R3 ;  /* 0x0000000310007986 */ /* 0x000fe2000c101124 */
[----:B------:R-:W-:Y:S05]  /*c890*/  EXIT ;  /* 0x000000000000794d */ /* 0x000fea0003800000 */
.L_x_12916:
        /* <DEDUP_REMOVED lines=12> */
.L_x_12922:
[----:B------:R-:W-:Y:S01]  /*c960*/  HFMA2 R0, -RZ, RZ, 0, 7.569789886474609375e-06 ;  /* 0x0000007fff007431 */ /* 0x000fe200000001ff */
[----:B------:R-:W-:-:S04]  /*c970*/  ISETP.GT.U32.AND P0, PT, R2, 0x7f800000, PT ;  /* 0x7f8000000200780c */ /* 0x000fc80003f04070 */
[----:B------:R-:W-:-:S09]  /*c980*/  SEL R0, R0, 0x7c, P0 ;  /* 0x0000007c00007807 */ /* 0x000fd20000000000 */
.L_x_12923:
[----:B------:R-:W-:Y:S05]  /*c990*/  BSYNC.RECONVERGENT B0 ;  /* 0x0000000000007941 */ /* 0x000fea0003800200 */
.L_x_12921:
[----:B------:R-:W-:-:S04]  /*c9a0*/  SHF.R.U32.HI R3, RZ, 0x18, R3 ;  /* 0x00000018ff037819 */ /* 0x000fc80000011603 */
[----:B------:R-:W-:-:S05]  /*c9b0*/  LOP3.LUT R3, R0, 0x80, R3, 0xf8, !PT ;  /* 0x0000008000037812 */ /* 0x000fca00078ef803 */
[----:B------:R-:W-:Y:S01]  /*c9c0*/  STG.E.U8 desc[UR36][R16.64], R3 ;  /* 0x0000000310007986 */ /* 0x000fe2000c101124 */
[----:B------:R-:W-:Y:S05]  /*c9d0*/  EXIT ;  /* 0x000000000000794d */ /* 0x000fea0003800000 */
.L_x_12915:
[----:B------:R-:W-:-:S05]  /*c9e0*/  HADD2.F32 R0, -RZ, R2.H0_H0 ;  /* 0x20000002ff007230 */ /* 0x000fca0000004100 */
[----:B------:R-:W-:-:S05]  /*c9f0*/  F2FP.BF16.F32.PACK_AB R0, RZ, R0 ;  /* 0x00000000ff00723e */ /* 0x000fca00000010ff */
[----:B------:R-:W-:Y:S01]  /*ca00*/  STG.E.U16 desc[UR36][R16.64], R0 ;  /* 0x0000000010007986 */ /* 0x000fe2000c101524 */
[----:B------:R-:W-:Y:S05]  /*ca10*/  EXIT ;  /* 0x000000000000794d */ /* 0x000fea0003800000 */
.L_x_12924:
        /* <DEDUP_REMOVED lines=14> */
.L_x_19190:


//--------------------- .text._ZN2at6native27unrolled_elementwise_kernelIZZZNS0_17floor_kernel_cudaERNS_18TensorIteratorBaseEENKUlvE_clEvENKUlvE1_clEvEUlN3c104HalfEE_St5arrayIPcLm2EELi4E23TrivialOffsetCalculatorILi1EjESD_NS0_6memory12LoadWithCastILi1EEENSE_13StoreWithCastILi1EEEEEviT_T0_T2_T3_T4_T5_ --------------------------
	.section	.text._ZN2at6native27unrolled_elementwise_kernelIZZZNS0_17floor_kernel_cudaERNS_18TensorIteratorBaseEENKUlvE_clEvENKUlvE1_clEvEUlN3c104HalfEE_St5arrayIPcLm2EELi4E23TrivialOffsetCalculatorILi1EjESD_NS0_6memory12LoadWithCastILi1EEENSE_13StoreWithCastILi1EEEEEviT_T0_T2_T3_T4_T5_,"ax",@progbits
	.align	128
        .global         _ZN2at6native27unrolled_elementwise_kernelIZZZNS0_17floor_kernel_cudaERNS_18TensorIteratorBaseEENKUlvE_clEvENKUlvE1_clEvEUlN3c104HalfEE_St5arrayIPcLm2EELi4E23TrivialOffsetCalculatorILi1EjESD_NS0_6memory12LoadWithCastILi1EEENSE_13StoreWithCastILi1EEEEEviT_T0_T2_T3_T4_T5_
        .type           _ZN2at6native27unrolled_elementwise_kernelIZZZNS0_17floor_kernel_cudaERNS_18TensorIteratorBaseEENKUlvE_clEvENKUlvE1_clEvEUlN3c104HalfEE_St5arrayIPcLm2EELi4E23TrivialOffsetCalculatorILi1EjESD_NS0_6memory12LoadWithCastILi1EEENSE_13StoreWithCastILi1EEEEEviT_T0_T2_T3_T4_T5_,@function
        .size           _ZN2at6native27unrolled_elementwise_kernelIZZZNS0_17floor_kernel_cudaERNS_18TensorIteratorBaseEENKUlvE_clEvENKUlvE1_clEvEUlN3c104HalfEE_St5arrayIPcLm2EELi4E23TrivialOffsetCalculatorILi1EjESD_NS0_6memory12LoadWithCastILi1EEENSE_13StoreWithCastILi1EEEEEviT_T0_T2_T3_T4_T5_,(.L_x_19191 - _ZN2at6native27unrolled_elementwise_kernelIZZZNS0_17floor_kernel_cudaERNS_18TensorIteratorBaseEENKUlvE_clEvENKUlvE1_clEvEUlN3c104HalfEE_St5arrayIPcLm2EELi4E23TrivialOffsetCalculatorILi1EjESD_NS0_6memory12LoadWithCastILi1EEENSE_13StoreWithCastILi1EEEEEviT_T0_T2_T3_T4_T5_)
        .other          _ZN2at6native27unrolled_elementwise_kernelIZZZNS0_17floor_kernel_cudaERNS_18TensorIteratorBaseEENKUlvE_clEvENKUlvE1_clEvEUlN3c104HalfEE_St5arrayIPcLm2EELi4E23TrivialOffsetCalculatorILi1EjESD_NS0_6memory12LoadWithCastILi1EEENSE_13StoreWithCastILi1EEEEEviT_T0_T2_T3_T4_T5_,@"STO_CUDA_ENTRY STV_DEFAULT"
_ZN2at6native27unrolled_elementwise_kernelIZZZNS0_17floor_kernel_cudaERNS_18TensorIteratorBaseEENKUlvE_clEvENKUlvE1_clEvEUlN3c104HalfEE_St5arrayIPcLm2EELi4E23TrivialOffsetCalculatorILi1EjESD_NS0_6memory12LoadWithCastILi1EEENSE_13StoreWithCastILi1EEEEEviT_T0_T2_T3_T4_T5_:
.text._ZN2at6native27unrolled_elementwise_kernelIZZZNS0_17floor_kernel_cudaERNS_18TensorIteratorBaseEENKUlvE_clEvENKUlvE1_clEvEUlN3c104HalfEE_St5arrayIPcLm2EELi4E23TrivialOffsetCalculatorILi1EjESD_NS0_6memory12LoadWithCastILi1EEENSE_13StoreWithCastILi1EEEEEviT_T0_T2_T3_T4_T5_:
        /* <DEDUP_REMOVED lines=34> */
.L_x_12930:
[----:B------:R-:W2:Y:S02]  /*0220*/  LDG.E.U8 R2, desc[UR36][R2.64] ;  /* 0x0000002402027981 */ /* 0x000ea4000c1e1100 */
[----:B--2---:R-:W-:-:S04]  /*0230*/  I2FP.F32.U32 R0, R2 ;  /* 0x0000000200007245 */ /* 0x004fc80000201000 */
[----:B------:R-:W-:-:S04]  /*0240*/  F2FP.F16.F32.PACK_AB R0, RZ, R0 ;  /* 0x00000000ff00723e */ /* 0x000fc800000000ff */
[----:B------:R-:W-:Y:S01]  /*0250*/  PRMT R16, R0, 0x7610, R16 ;  /* 0x0000761000107816 */ /* 0x000fe20000000010 */
[----:B------:R-:W-:Y:S06]  /*0260*/  BRA `(.L_x_12932) ;  /* 0x0000000c00d47947 */ /* 0x000fec0003800000 */
.L_x_12929:
        /* <DEDUP_REMOVED lines=11> */
.L_x_12934:
[----:B------:R-:W2:Y:S02]  /*0320*/  LDG.E R2, desc[UR36][R2.64] ;  /* 0x0000002402027981 */ /* 0x000ea4000c1e1900 */
[----:B--2---:R-:W-:-:S04]  /*0330*/  I2FP.F32.S32 R0, R2 ;  /* 0x0000000200007245 */ /* 0x004fc80000201400 */
[----:B------:R-:W-:-:S04]  /*0340*/  F2FP.F16.F32.PACK_AB R0, RZ, R0 ;  /* 0x00000000ff00723e */ /* 0x000fc800000000ff */
[----:B------:R-:W-:Y:S01]  /*0350*/  PRMT R16, R0, 0x7610, R16 ;  /* 0x0000761000107816 */ /* 0x000fe20000000010 */
[----:B------:R-:W-:Y:S06]  /*0360*/  BRA `(.L_x_12932) ;  /* 0x0000000c00947947 */ /* 0x000fec0003800000 */
.L_x_12933:
[----:B------:R-:W2:Y:S02]  /*0370*/  LDG.E.U16 R2, desc[UR36][R2.64] ;  /* 0x0000002402027981 */ /* 0x000ea4000c1e1500 */
[----:B--2---:R-:W0:Y:S02]  /*0380*/  I2F.S16 R0, R2 ;  /* 0x0000000200007306 */ /* 0x004e240000101400 */
[----:B0-----:R-:W-:-:S04]  /*0390*/  F2FP.F16.F32.PACK_AB R0, RZ, R0 ;  /* 0x00000000ff00723e */ /* 0x001fc800000000ff */
[----:B------:R-:W-:Y:S01]  /*03a0*/  PRMT R16, R0, 0x7610, R16 ;  /* 0x0000761000107816 */ /* 0x000fe20000000010 */
[----:B------:R-:W-:Y:S06]  /*03b0*/  BRA `(.L_x_12932) ;  /* 0x0000000c00807947 */ /* 0x000fec0003800000 */
.L_x_12928:
        /* <DEDUP_REMOVED lines=9> */
.L_x_12936:
[----:B------:R1:W5:Y:S01]  /*0450*/  LDG.E.U16 R16, desc[UR36][R2.64] ;  /* 0x0000002402107981 */ /* 0x000362000c1e1500 */
[----:B------:R-:W-:Y:S05]  /*0460*/  BRA `(.L_x_12932) ;  /* 0x0000000c00547947 */ /* 0x000fea0003800000 */
.L_x_12935:
        /* <DEDUP_REMOVED lines=9> */
.L_x_12938:
[----:B------:R0:W5:Y:S01]  /*0500*/  LDG.E.U16 R16, desc[UR36][R2.64] ;  /* 0x0000002402107981 */ /* 0x000162000c1e1500 */
[----:B------:R-:W-:Y:S05]  /*0510*/  BRA `(.L_x_12932) ;  /* 0x0000000c00287947 */ /* 0x000fea0003800000 */
.L_x_12937:
        /* <DEDUP_REMOVED lines=13> */
.L_x_12927:
        /* <DEDUP_REMOVED lines=14> */
.L_x_12941:
        /* <DEDUP_REMOVED lines=13> */
.L_x_12940:
        /* <DEDUP_REMOVED lines=27> */
.L_x_12943:
        /* <DEDUP_REMOVED lines=14> */
.L_x_12942:
[----:B------:R-:W2:Y:S02]  /*0a30*/  LDG.E.U16 R0, desc[UR36][R2.64] ;  /* 0x0000002402007981 */ /* 0x000ea4000c1e1500 */
[----:B--2---:R-:W-:-:S05]  /*0a40*/  IMAD.U32 R0, R0, 0x10000, RZ ;  /* 0x0001000000007824 */ /* 0x004fca00078e00ff */
[----:B------:R-:W-:-:S04]  /*0a50*/  F2FP.F16.F32.PACK_AB R0, RZ, R0 ;  /* 0x00000000ff00723e */ /* 0x000fc800000000ff */
[----:B------:R-:W-:Y:S01]  /*0a60*/  PRMT R16, R0, 0x7610, R16 ;  /* 0x0000761000107816 */ /* 0x000fe20000000010 */
[----:B------:R-:W-:Y:S06]  /*0a70*/  BRA `(.L_x_12932) ;  /* 0x0000000400d07947 */ /* 0x000fec0003800000 */
.L_x_12939:
        /* <DEDUP_REMOVED lines=13> */
.L_x_12946:
        /* <DEDUP_REMOVED lines=21> */
.L_x_12950:
[----:B------:R-:W-:Y:S05]  /*0ca0*/  BSYNC.RECONVERGENT B1 ;  /* 0x0000000000017941 */ /* 0x000fea0003800200 */
.L_x_12949:
[----:B------:R-:W-:Y:S01]  /*0cb0*/  IMAD.SHL.U32 R0, R0, 0x100000, RZ ;  /* 0x0010000000007824 */ /* 0x000fe200078e00ff */
[----:B------:R-:W-:-:S04]  /*0cc0*/  LEA R2, R2, 0x3b800000, 0x17 ;  /* 0x3b80000002027811 */ /* 0x000fc800078eb8ff */
[----:B------:R-:W-:-:S07]  /*0cd0*/  LOP3.LUT R0, R2, R0, R7, 0xfe, !PT ;  /* 0x0000000002007212 */ /* 0x000fce00078efe07 */
.L_x_12948:
[----:B------:R-:W-:Y:S05]  /*0ce0*/  BSYNC.RECONVERGENT B0 ;  /* 0x0000000000007941 */ /* 0x000fea0003800200 */
.L_x_12947:
[----:B------:R-:W-:-:S04]  /*0cf0*/  F2FP.F16.F32.PACK_AB R0, RZ, R0 ;  /* 0x00000000ff00723e */ /* 0x000fc800000000ff */
[----:B------:R-:W-:Y:S01]  /*0d00*/  PRMT R16, R0, 0x7610, R16 ;  /* 0x0000761000107816 */ /* 0x000fe20000000010 */
[----:B------:R-:W-:Y:S06]  /*0d10*/  BRA `(.L_x_12932) ;  /* 0x0000000400287947 */ /* 0x000fec0003800000 */
.L_x_12945:
        /* <DEDUP_REMOVED lines=21> */
.L_x_12954:
[----:B------:R-:W-:Y:S05]  /*0e70*/  BSYNC.RECONVERGENT B1 ;  /* 0x0000000000017941 */ /* 0x000fea0003800200 */
.L_x_12953:
[----:B------:R-:W-:Y:S01]  /*0e80*/  IMAD.SHL.U32 R0, R0, 0x200000, RZ ;  /* 0x0020000000007824 */ /* 0x000fe200078e00ff */
[----:B------:R-:W-:-:S04]  /*0e90*/  LEA R2, R2, 0x37800000, 0x17 ;  /* 0x3780000002027811 */ /* 0x000fc800078eb8ff */
[----:B------:R-:W-:-:S07]  /*0ea0*/  LOP3.LUT R0, R2, R0, R7, 0xfe, !PT ;  /* 0x0000000002007212 */ /* 0x000fce00078efe07 */
.L_x_12952:
[----:B------:R-:W-:Y:S05]  /*0eb0*/  BSYNC.RECONVERGENT B0 ;  /* 0x0000000000007941 */ /* 0x000fea0003800200 */
.L_x_12951:
[----:B------:R-:W-:-:S04]  /*0ec0*/  F2FP.F16.F32.PACK_AB R0, RZ, R0 ;  /* 0x00000000ff00723e */ /* 0x000fc800000000ff */
[----:B------:R-:W-:Y:S01]  /*0ed0*/  PRMT R16, R0, 0x7610, R16 ;  /* 0x0000761000107816 */ /* 0x000fe20000000010 */
[----:B------:R-:W-:Y:S06]  /*0ee0*/  BRA `(.L_x_12932) ;  /* 0x0000000000b47947 */ /* 0x000fec0003800000 */
.L_x_12944:
[----:B------:R-:W-:-:S09]  /*0ef0*/  UISETP.NE.AND UP0, UPT, UR4, 0x1c, UPT ;  /* 0x0000001c0400788c */ /* 0x000fd2000bf05270 */
[----:B------:R-:W-:Y:S05]  /*0f00*/  BRA.U !UP0, `(.L_x_12955) ;  /* 0x00000001089c7547 */ /* 0x000fea000b800000 */
[----:B------:R-:W-:-:S09]  /*0f10*/  UISETP.NE.AND UP0, UPT, UR4, 0x1d, UPT ;  /* 0x0000001d0400788c */ /* 0x000fd2000bf05270 */
[----:B------:R-:W-:Y:S05]  /*0f20*/  BRA.U !UP0, `(.L_x_12956) ;  /* 0x0000000108807547 */ /* 0x000fea000b800000 */
[----:B------:R-:W-:-:S09]  /*0f30*/  UISETP.NE.AND UP0, UPT, UR4, 0x2c, UPT ;  /* 0x0000002c0400788c */ /* 0x000fd2000bf05270 */
[----:B------:R-:W-:Y:S05]  /*0f40*/  BRA.U !UP0, `(.L_x_12957) ;  /* 0x0000000108487547 */ /* 0x000fea000b800000 */
.L_x_12931:
        /* <DEDUP_REMOVED lines=16> */
.L_x_12958:
[----:B------:R-:W-:Y:S01]  /*1050*/  PRMT R16, RZ, 0x7610, R16 ;  /* 0x00007610ff107816 */ /* 0x000fe20000000010 */
[----:B------:R-:W-:Y:S06]  /*1060*/  BRA `(.L_x_12932) ;  /* 0x0000000000547947 */ /* 0x000fec0003800000 */
.L_x_12957:
        /* <DEDUP_REMOVED lines=8> */
.L_x_12960:
[----:B------:R-:W-:Y:S05]  /*10f0*/  BSYNC.RECONVERGENT B0 ;  /* 0x0000000000007941 */ /* 0x000fea0003800200 */
.L_x_12959:
[----:B------:R-:W-:-:S04]  /*1100*/  F2FP.F16.F32.PACK_AB R0, RZ, R0 ;  /* 0x00000000ff00723e */ /* 0x000fc800000000ff */
[----:B------:R-:W-:Y:S01]  /*1110*/  PRMT R16, R0, 0x7610, R16 ;  /* 0x0000761000107816 */ /* 0x000fe20000000010 */
[----:B------:R-:W-:Y:S06]  /*1120*/  BRA `(.L_x_12932) ;  /* 0x0000000000247947 */ /* 0x000fec0003800000 */
.L_x_12956:
[----:B------:R-:W2:Y:S02]  /*1130*/  LDG.E.64 R2, desc[UR36][R2.64] ;  /* 0x0000002402027981 */ /* 0x000ea4000c1e1b00 */
[----:B--2---:R-:W0:Y:S02]  /*1140*/  I2F.U64 R0, R2 ;  /* 0x0000000200007312 */ /* 0x004e240000301000 */
[----:B0-----:R-:W-:-:S04]  /*1150*/  F2FP.F16.F32.PACK_AB R0, RZ, R0 ;  /* 0x00000000ff00723e */ /* 0x001fc800000000ff */
[----:B------:R-:W-:Y:S01]  /*1160*/  PRMT R16, R0, 0x7610, R16 ;  /* 0x0000761000107816 */ /* 0x000fe20000000010 */
[----:B------:R-:W-:Y:S06]  /*1170*/  BRA `(.L_x_12932) ;  /* 0x0000000000107947 */ /* 0x000fec0003800000 */
.L_x_12955:
[----:B------:R-:W2:Y:S02]  /*1180*/  LDG.E R2, desc[UR36][R2.64] ;  /* 0x0000002402027981 */ /* 0x000ea4000c1e1900 */
[----:B--2---:R-:W-:-:S04]  /*1190*/  I2FP.F32.U32 R0, R2 ;  /* 0x0000000200007245 */ /* 0x004fc80000201000 */
[----:B------:R-:W-:-:S04]  /*11a0*/  F2FP.F16.F32.PACK_AB R0, RZ, R0 ;  /* 0x00000000ff00723e */ /* 0x000fc800000000ff */
[----:B------:R-:W-:-:S07]  /*11b0*/  PRMT R16, R0, 0x7610, R16 ;  /* 0x0000761000107816 */ /* 0x000fce0000000010 */
.L_x_12932:
[----:B------:R-:W-:-:S07]  /*11c0*/  VIADD R22, R19, 0x80 ;  /* 0x0000008013167836 */ /* 0x000fce0000000000 */
.L_x_12926:
[----:B------:R-:W-:Y:S05]  /*11d0*/  BSYNC.RECONVERGENT B6 ;  /* 0x0000000000067941 */ /* 0x000fea0003800200 */
.L_x_12925:
        /* <DEDUP_REMOVED lines=26> */
.L_x_12966:
[----:B------:R-:W2:Y:S02]  /*1380*/  LDG.E.U8 R2, desc[UR36][R2.64] ;  /* 0x0000002402027981 */ /* 0x000ea4000c1e1100 */
[----:B--2---:R-:W-:-:S04]  /*1390*/  I2FP.F32.U32 R0, R2 ;  /* 0x0000000200007245 */ /* 0x004fc80000201000 */
[----:B------:R-:W-:-:S04]  /*13a0*/  F2FP.F16.F32.PACK_AB R0, RZ, R0 ;  /* 0x00000000ff00723e */ /* 0x000fc800000000ff */
[----:B------:R-:W-:Y:S01]  /*13b0*/  PRMT R23, R0, 0x7610, R23 ;  /* 0x0000761000177816 */ /* 0x000fe20000000017 */
[----:B------:R-:W-:Y:S06]  /*13c0*/  BRA `(.L_x_12968) ;  /* 0x0000000c00d47947 */ /* 0x000fec0003800000 */
.L_x_12965:
        /* <DEDUP_REMOVED lines=11> */
.L_x_12970:
[----:B------:R-:W2:Y:S02]  /*1480*/  LDG.E R2, desc[UR36][R2.64] ;  /* 0x0000002402027981 */ /* 0x000ea4000c1e1900 */
[----:B--2---:R-:W-:-:S04]  /*1490*/  I2FP.F32.S32 R0, R2 ;  /* 0x0000000200007245 */ /* 0x004fc80000201400 */
[----:B------:R-:W-:-:S04]  /*14a0*/  F2FP.F16.F32.PACK_AB R0, RZ, R0 ;  /* 0x00000000ff00723e */ /* 0x000fc800000000ff */
[----:B------:R-:W-:Y:S01]  /*14b0*/  PRMT R23, R0, 0x7610, R23 ;  /* 0x0000761000177816 */ /* 0x000fe20000000017 */
[----:B------:R-:W-:Y:S06]  /*14c0*/  BRA `(.L_x_12968) ;  /* 0x0000000c00947947 */ /* 0x000fec0003800000 */
.L_x_12969:
[----:B------:R-:W2:Y:S02]  /*14d0*/  LDG.E.U16 R2, desc[UR36][R2.64] ;  /* 0x0000002402027981 */ /* 0x000ea4000c1e1500 */
[----:B--2---:R-:W0:Y:S02]  /*14e0*/  I2F.S16 R0, R2 ;  /* 0x0000000200007306 */ /* 0x004e240000101400 */
[----:B0-----:R-:W-:-:S04]  /*14f0*/  F2FP.F16.F32.PACK_AB R0, RZ, R0 ;  /* 0x00000000ff00723e */ /* 0x001fc800000000ff */
[----:B------:R-:W-:Y:S01]  /*1500*/  PRMT R23, R0, 0x7610, R23 ;  /* 0x0000761000177816 */ /* 0x000fe20000000017 */
[----:B------:R-:W-:Y:S06]  /*1510*/  BRA `(.L_x_12968) ;  /* 0x0000000c00807947 */ /* 0x000fec0003800000 */
.L_x_12964:
        /* <DEDUP_REMOVED lines=9> */
.L_x_12972:
[----:B------:R0:W5:Y:S01]  /*15b0*/  LDG.E.U16 R23, desc[UR36][R2.64] ;  /* 0x0000002402177981 */ /* 0x000162000c1e1500 */
[----:B------:R-:W-:Y:S05]  /*15c0*/  BRA `(.L_x_12968) ;  /* 0x0000000c00547947 */ /* 0x000fea0003800000 */
.L_x_12971:
        /* <DEDUP_REMOVED lines=9> */
.L_x_12974:
[----:B------:R1:W5:Y:S01]  /*1660*/  LDG.E.U16 R23, desc[UR36][R2.64] ;  /* 0x0000002402177981 */ /* 0x000362000c1e1500 */
[----:B------:R-:W-:Y:S05]  /*1670*/  BRA `(.L_x_12968) ;  /* 0x0000000c00287947 */ /* 0x000fea0003800000 */
.L_x_12973:
        /* <DEDUP_REMOVED lines=13> */
.L_x_12963:
        /* <DEDUP_REMOVED lines=14> */
.L_x_12977:
        /* <DEDUP_REMOVED lines=13> */
.L_x_12976:
        /* <DEDUP_REMOVED lines=27> */
.L_x_12979:
        /* <DEDUP_REMOVED lines=14> */
.L_x_12978:
[----:B------:R-:W2:Y:S02]  /*1b90*/  LDG.E.U16 R0, desc[UR36][R2.64] ;  /* 0x0000002402007981 */ /* 0x000ea4000c1e1500 */
[----:B--2---:R-:W-:-:S05]  /*1ba0*/  IMAD.U32 R0, R0, 0x10000, RZ ;  /* 0x0001000000007824 */ /* 0x004fca00078e00ff */
[----:B------:R-:W-:-:S04]  /*1bb0*/  F2FP.F16.F32.PACK_AB R0, RZ, R0 ;  /* 0x00000000ff00723e */ /* 0x000fc800000000ff */
[----:B------:R-:W-:Y:S01]  /*1bc0*/  PRMT R23, R0, 0x7610, R23 ;  /* 0x0000761000177816 */ /* 0x000fe20000000017 */
[----:B------:R-:W-:Y:S06]  /*1bd0*/  BRA `(.L_x_12968) ;  /* 0x0000000400d07947 */ /* 0x000fec0003800000 */
.L_x_12975:
        /* <DEDUP_REMOVED lines=13> */
.L_x_12982:
        /* <DEDUP_REMOVED lines=21> */
.L_x_12986:
[----:B------:R-:W-:Y:S05]  /*1e00*/  BSYNC.RECONVERGENT B1 ;  /* 0x0000000000017941 */ /* 0x000fea0003800200 */
.L_x_12985:
[----:B------:R-:W-:Y:S01]  /*1e10*/  IMAD.SHL.U32 R0, R0, 0x100000, RZ ;  /* 0x0010000000007824 */ /* 0x000fe200078e00ff */
[----:B------:R-:W-:-:S04]  /*1e20*/  LEA R2, R2, 0x3b800000, 0x17 ;  /* 0x3b80000002027811 */ /* 0x000fc800078eb8ff */
[----:B------:R-:W-:-:S07]  /*1e30*/  LOP3.LUT R0, R2, R0, R7, 0xfe, !PT ;  /* 0x0000000002007212 */ /* 0x000fce00078efe07 */
.L_x_12984:
[----:B------:R-:W-:Y:S05]  /*1e40*/  BSYNC.RECONVERGENT B0 ;  /* 0x0000000000007941 */ /* 0x000fea0003800200 */
.L_x_12983:
[----:B------:R-:W-:-:S04]  /*1e50*/  F2FP.F16.F32.PACK_AB R0, RZ, R0 ;  /* 0x00000000ff00723e */ /* 0x000fc800000000ff */
[----:B------:R-:W-:Y:S01]  /*1e60*/  PRMT R23, R0, 0x7610, R23 ;  /* 0x0000761000177816 */ /* 0x000fe20000000017 */
[----:B------:R-:W-:Y:S06]  /*1e70*/  BRA `(.L_x_12968) ;  /* 0x0000000400287947 */ /* 0x000fec0003800000 */
.L_x_12981:
        /* <DEDUP_REMOVED lines=21> */
.L_x_12990:
[----:B------:R-:W-:Y:S05]  /*1fd0*/  BSYNC.RECONVERGENT B1 ;  /* 0x0000000000017941 */ /* 0x000fea0003800200 */
.L_x_12989:
[----:B------:R-:W-:Y:S01]  /*1fe0*/  IMAD.SHL.U32 R0, R0, 0x200000, RZ ;  /* 0x0020000000007824 */ /* 0x000fe200078e00ff */
[----:B------:R-:W-:-:S04]  /*1ff0*/  LEA R2, R2, 0x37800000, 0x17 ;  /* 0x3780000002027811 */ /* 0x000fc800078eb8ff */
[----:B------:R-:W-:-:S07]  /*2000*/  LOP3.LUT R0, R2, R0, R7, 0xfe, !PT ;  /* 0x0000000002007212 */ /* 0x000fce00078efe07 */
.L_x_12988:
[----:B------:R-:W-:Y:S05]  /*2010*/  BSYNC.RECONVERGENT B0 ;  /* 0x0000000000007941 */ /* 0x000fea0003800200 */
.L_x_12987:
[----:B------:R-:W-:-:S04]  /*2020*/  F2FP.F16.F32.PACK_AB R0, RZ, R0 ;  /* 0x00000000ff00723e */ /* 0x000fc800000000ff */
[----:B------:R-:W-:Y:S01]  /*2030*/  PRMT R23, R0, 0x7610, R23 ;  /* 0x0000761000177816 */ /* 0x000fe20000000017 */
[----:B------:R-:W-:Y:S06]  /*2040*/  BRA `(.L_x_12968) ;  /* 0x0000000000b47947 */ /* 0x000fec0003800000 */
.L_x_12980:
        /* <DEDUP_REMOVED lines=14> */
.L_x_12994:
[----:B------:R-:W-:Y:S05]  /*2130*/  BSYNC.RECONVERGENT B0 ;  /* 0x0000000000007941 */ /* 0x000fea0003800200 */
.L_x_12993:
[----:B------:R-:W-:-:S04]  /*2140*/  F2FP.F16.F32.PACK_AB R0, RZ, R0 ;  /* 0x00000000ff00723e */ /* 0x000fc800000000ff */
[----:B------:R-:W-:Y:S01]  /*2150*/  PRMT R23, R0, 0x7610, R23 ;  /* 0x0000761000177816 */ /* 0x000fe20000000017 */
[----:B------:R-:W-:Y:S06]  /*2160*/  BRA `(.L_x_12968) ;  /* 0x00000000006c7947 */ /* 0x000fec0003800000 */
.L_x_12967:
        /* <DEDUP_REMOVED lines=16> */
.L_x_12995:
[----:B------:R-:W-:Y:S01]  /*2270*/  PRMT R23, RZ, 0x7610, R23 ;  /* 0x00007610ff177816 */ /* 0x000fe20000000017 */
[----:B------:R-:W-:Y:S06]  /*2280*/  BRA `(.L_x_12968) ;  /* 0x0000000000247947 */ /* 0x000fec0003800000 */
.L_x_12992:
[----:B------:R-:W2:Y:S02]  /*2290*/  LDG.E.64 R2, desc[UR36][R2.64] ;  /* 0x0000002402027981 */ /* 0x000ea4000c1e1b00 */
[----:B--2---:R-:W0:Y:S02]  /*22a0*/  I2F.U64 R0, R2 ;  /* 0x0000000200007312 */ /* 0x004e240000301000 */
[----:B0-----:R-:W-:-:S04]  /*22b0*/  F2FP.F16.F32.PACK_AB R0, RZ, R0 ;  /* 0x00000000ff00723e */ /* 0x001fc800000000ff */
[----:B------:R-:W-:Y:S01]  /*22c0*/  PRMT R23, R0, 0x7610, R23 ;  /* 0x0000761000177816 */ /* 0x000fe20000000017 */
[----:B------:R-:W-:Y:S06]  /*22d0*/  BRA `(.L_x_12968) ;  /* 0x0000000000107947 */ /* 0x000fec0003800000 */
.L_x_12991:
[----:B------:R-:W2:Y:S02]  /*22e0*/  LDG.E R2, desc[UR36][R2.64] ;  /* 0x0000002402027981 */ /* 0x000ea4000c1e1900 */
[----:B--2---:R-:W-:-:S04]  /*22f0*/  I2FP.F32.U32 R0, R2 ;  /* 0x0000000200007245 */ /* 0x004fc80000201000 */
[----:B------:R-:W-:-:S04]  /*2300*/  F2FP.F16.F32.PACK_AB R0, RZ, R0 ;  /* 0x00000000ff00723e */ /* 0x000fc800000000ff */
[----:B------:R-:W-:-:S07]  /*2310*/  PRMT R23, R0, 0x7610, R23 ;  /* 0x0000761000177816 */ /* 0x000fce0000000017 */
.L_x_12968:
[----:B------:R-:W-:-:S07]  /*2320*/  VIADD R22, R22, 0x80 ;  /* 0x0000008016167836 */ /* 0x000fce0000000000 */
.L_x_12962:
[----:B------:R-:W-:Y:S05]  /*2330*/  BSYNC.RECONVERGENT B6 ;  /* 0x0000000000067941 */ /* 0x000fea0003800200 */
.L_x_12961:
        /* <DEDUP_REMOVED lines=26> */
.L_x_13001:
[----:B------:R-:W2:Y:S02]  /*24e0*/  LDG.E.U8 R2, desc[UR36][R2.64] ;  /* 0x0000002402027981 */ /* 0x000ea4000c1e1100 */
[----:B--2---:R-:W-:-:S04]  /*24f0*/  I2FP.F32.U32 R0, R2 ;  /* 0x0000000200007245 */ /* 0x004fc80000201000 */
[----:B------:R-:W-:-:S04]  /*2500*/  F2FP.F16.F32.PACK_AB R0, RZ, R0 ;  /* 0x00000000ff00723e */ /* 0x000fc800000000ff */
[----:B------:R-:W-:Y:S01]  /*2510*/  PRMT R24, R0, 0x7610, R24 ;  /* 0x0000761000187816 */ /* 0x000fe20000000018 */
[----:B------:R-:W-:Y:S06]  /*2520*/  BRA `(.L_x_13003) ;  /* 0x0000000c00d47947 */ /* 0x000fec0003800000 */
.L_x_13000:
        /* <DEDUP_REMOVED lines=11> */
.L_x_13005:
[----:B------:R-:W2:Y:S02]  /*25e0*/  LDG.E R2, desc[UR36][R2.64] ;  /* 0x0000002402027981 */ /* 0x000ea4000c1e1900 */
[----:B--2---:R-:W-:-:S04]  /*25f0*/  I2FP.F32.S32 R0, R2 ;  /* 0x0000000200007245 */ /* 0x004fc80000201400 */
[----:B------:R-:W-:-:S04]  /*2600*/  F2FP.F16.F32.PACK_AB R0, RZ, R0 ;  /* 0x00000000ff00723e */ /* 0x000fc800000000ff */
[----:B------:R-:W-:Y:S01]  /*2610*/  PRMT R24, R0, 0x7610, R24 ;  /* 0x0000761000187816 */ /* 0x000fe20000000018 */
[----:B------:R-:W-:Y:S06]  /*2620*/  BRA `(.L_x_13003) ;  /* 0x0000000c00947947 */ /* 0x000fec0003800000 */
.L_x_13004:
[----:B------:R-:W2:Y:S02]  /*2630*/  LDG.E.U16 R2, desc[UR36][R2.64] ;  /* 0x0000002402027981 */ /* 0x000ea4000c1e1500 */
[----:B--2---:R-:W0:Y:S02]  /*2640*/  I2F.S16 R0, R2 ;  /* 0x0000000200007306 */ /* 0x004e240000101400 */
[----:B0-----:R-:W-:-:S04]  /*2650*/  F2FP.F16.F32.PACK_AB R0, RZ, R0 ;  /* 0x00000000ff00723e */ /* 0x001fc800000000ff */
[----:B------:R-:W-:Y:S01]  /*2660*/  PRMT R24, R0, 0x7610, R24 ;  /* 0x0000761000187816 */ /* 0x000fe20000000018 */
[----:B------:R-:W-:Y:S06]  /*2670*/  BRA `(.L_x_13003) ;  /* 0x0000000c00807947 */ /* 0x000fec0003800000 */
.L_x_12999:
        /* <DEDUP_REMOVED lines=9> */
.L_x_13007:
[----:B------:R0:W5:Y:S01]  /*2710*/  LDG.E.U16 R24, desc[UR36][R2.64] ;  /* 0x0000002402187981 */ /* 0x000162000c1e1500 */
[----:B------:R-:W-:Y:S05]  /*2720*/  BRA `(.L_x_13003) ;  /* 0x0000000c00547947 */ /* 0x000fea0003800000 */
.L_x_13006:
        /* <DEDUP_REMOVED lines=9> */
.L_x_13009:
[----:B------:R1:W5:Y:S01]  /*27c0*/  LDG.E.U16 R24, desc[UR36][R2.64] ;  /* 0x0000002402187981 */ /* 0x000362000c1e1500 */
[----:B------:R-:W-:Y:S05]  /*27d0*/  BRA `(.L_x_13003) ;  /* 0x0000000c00287947 */ /* 0x000fea0003800000 */
.L_x_13008:
        /* <DEDUP_REMOVED lines=13> */
.L_x_12998:
        /* <DEDUP_REMOVED lines=14> */
.L_x_13012:
        /* <DEDUP_REMOVED lines=13> */
.L_x_13011:
        /* <DEDUP_REMOVED lines=27> */
.L_x_13014:
        /* <DEDUP_REMOVED lines=14> */
.L_x_13013:
[----:B------:R-:W2:Y:S02]  /*2cf0*/  LDG.E.U16 R0, desc[UR36][R2.64] ;  /* 0x0000002402007981 */ /* 0x000ea4000c1e1500 */
[----:B--2---:R-:W-:-:S05]  /*2d00*/  IMAD.U32 R0, R0, 0x10000, RZ ;  /* 0x0001000000007824 */ /* 0x004fca00078e00ff */
[----:B------:R-:W-:-:S04]  /*2d10*/  F2FP.F16.F32.PACK_AB R0, RZ, R0 ;  /* 0x00000000ff00723e */ /* 0x000fc800000000ff */
[----:B------:R-:W-:Y:S01]  /*2d20*/  PRMT R24, R0, 0x7610, R24 ;  /* 0x0000761000187816 */ /* 0x000fe20000000018 */
[----:B------:R-:W-:Y:S06]  /*2d30*/  BRA `(.L_x_13003) ;  /* 0x0000000400d07947 */ /* 0x000fec0003800000 */
.L_x_13010:
        /* <DEDUP_REMOVED lines=13> */
.L_x_13017:
        /* <DEDUP_REMOVED lines=21> */
.L_x_13021:
[----:B------:R-:W-:Y:S05]  /*2f60*/  BSYNC.RECONVERGENT B1 ;  /* 0x0000000000017941 */ /* 0x000fea0003800200 */
.L_x_13020:
[----:B------:R-:W-:Y:S01]  /*2f70*/  IMAD.SHL.U32 R0, R0, 0x100000, RZ ;  /* 0x0010000000007824 */ /* 0x000fe200078e00ff */
[----:B------:R-:W-:-:S04]  /*2f80*/  LEA R2, R2, 0x3b800000, 0x17 ;  /* 0x3b80000002027811 */ /* 0x000fc800078eb8ff */
[----:B------:R-:W-:-:S07]  /*2f90*/  LOP3.LUT R0, R2, R0, R7, 0xfe, !PT ;  /* 0x0000000002007212 */ /* 0x000fce00078efe07 */
.L_x_13019:
[----:B------:R-:W-:Y:S05]  /*2fa0*/  BSYNC.RECONVERGENT B0 ;  /* 0x0000000000007941 */ /* 0x000fea0003800200 */
.L_x_13018:
[----:B------:R-:W-:-:S04]  /*2fb0*/  F2FP.F16.F32.PACK_AB R0, RZ, R0 ;  /* 0x00000000ff00723e */ /* 0x000fc800000000ff */
[----:B------:R-:W-:Y:S01]  /*2fc0*/  PRMT R24, R0, 0x7610, R24 ;  /* 0x0000761000187816 */ /* 0x000fe20000000018 */
[----:B------:R-:W-:Y:S06]  /*2fd0*/  BRA `(.L_x_13003) ;  /* 0x0000000400287947 */ /* 0x000fec0003800000 */
.L_x_13016:
        /* <DEDUP_REMOVED lines=21> */
.L_x_13025:
[----:B------:R-:W-:Y:S05]  /*3130*/  BSYNC.RECONVERGENT B1 ;  /* 0x0000000000017941 */ /* 0x000fea0003800200 */
.L_x_13024:
[----:B------:R-:W-:Y:S01]  /*3140*/  IMAD.SHL.U32 R0, R0, 0x200000, RZ ;  /* 0x0020000000007824 */ /* 0x000fe200078e00ff */
[----:B------:R-:W-:-:S04]  /*3150*/  LEA R2, R2, 0x37800000, 0x17 ;  /* 0x3780000002027811 */ /* 0x000fc800078eb8ff */
[----:B------:R-:W-:-:S07]  /*3160*/  LOP3.LUT R0, R2, R0, R7, 0xfe, !PT ;  /* 0x0000000002007212 */ /* 0x000fce00078efe07 */
.L_x_13023:
[----:B------:R-:W-:Y:S05]  /*3170*/  BSYNC.RECONVERGENT B0 ;  /* 0x0000000000007941 */ /* 0x000fea0003800200 */
.L_x_13022:
[----:B------:R-:W-:-:S04]  /*3180*/  F2FP.F16.F32.PACK_AB R0, RZ, R0 ;  /* 0x00000000ff00723e */ /* 0x000fc800000000ff */
[----:B------:R-:W-:Y:S01]  /*3190*/  PRMT R24, R0, 0x7610, R24 ;  /* 0x0000761000187816 */ /* 0x000fe20000000018 */
[----:B------:R-:W-:Y:S06]  /*31a0*/  BRA `(.L_x_13003) ;  /* 0x0000000000b47947 */ /* 0x000fec0003800000 */
.L_x_13015:
        /* <DEDUP_REMOVED lines=14> */
.L_x_13029:
[----:B------:R-:W-:Y:S05]  /*3290*/  BSYNC.RECONVERGENT B0 ;  /* 0x0000000000007941 */ /* 0x000fea0003800200 */
.L_x_13028:
[----:B------:R-:W-:-:S04]  /*32a0*/  F2FP.F16.F32.PACK_AB R0, RZ, R0 ;  /* 0x00000000ff00723e */ /* 0x000fc800000000ff */
[----:B------:R-:W-:Y:S01]  /*32b0*/  PRMT R24, R0, 0x7610, R24 ;  /* 0x0000761000187816 */ /* 0x000fe20000000018 */
[----:B------:R-:W-:Y:S06]  /*32c0*/  BRA `(.L_x_13003) ;  /* 0x00000000006c7947 */ /* 0x000fec0003800000 */
.L_x_13002:
        /* <DEDUP_REMOVED lines=16> */
.L_x_13030:
[----:B------:R-:W-:Y:S01]  /*33d0*/  PRMT R24, RZ, 0x7610, R24 ;  /* 0x00007610ff187816 */ /* 0x000fe20000000018 */
[----:B------:R-:W-:Y:S06]  /*33e0*/  BRA `(.L_x_13003) ;  /* 0x0000000000247947 */ /* 0x000fec0003800000 */
.L_x_13027:
[----:B------:R-:W2:Y:S02]  /*33f0*/  LDG.E.64 R2, desc[UR36][R2.64] ;  /* 0x0000002402027981 */ /* 0x000ea4000c1e1b00 */
[----:B--2---:R-:W0:Y:S02]  /*3400*/  I2F.U64 R0, R2 ;  /* 0x0000000200007312 */ /* 0x004e240000301000 */
[----:B0-----:R-:W-:-:S04]  /*3410*/  F2FP.F16.F32.PACK_AB R0, RZ, R0 ;  /* 0x00000000ff00723e */ /* 0x001fc800000000ff */
[----:B------:R-:W-:Y:S01]  /*3420*/  PRMT R24, R0, 0x7610, R24 ;  /* 0x0000761000187816 */ /* 0x000fe20000000018 */
[----:B------:R-:W-:Y:S06]  /*3430*/  BRA `(.L_x_13003) ;  /* 0x0000000000107947 */ /* 0x000fec0003800000 */
.L_x_13026:
[----:B------:R-:W2:Y:S02]  /*3440*/  LDG.E R2, desc[UR36][R2.64] ;  /* 0x0000002402027981 */ /* 0x000ea4000c1e1900 */
[----:B--2---:R-:W-:-:S04]  /*3450*/  I2FP.F32.U32 R0, R2 ;  /* 0x0000000200007245 */ /* 0x004fc80000201000 */
[----:B------:R-:W-:-:S04]  /*3460*/  F2FP.F16.F32.PACK_AB R0, RZ, R0 ;  /* 0x00000000ff00723e */ /* 0x000fc800000000ff */
[----:B------:R-:W-:-:S07]  /*3470*/  PRMT R24, R0, 0x7610, R24 ;  /* 0x0000761000187816 */ /* 0x000fce0000000018 */
.L_x_13003:
[----:B------:R-:W-:-:S07]  /*3480*/  VIADD R22, R22, 0x80 ;  /* 0x0000008016167836 */ /* 0x000fce0000000000 */
.L_x_12997:
[----:B------:R-:W-:Y:S05]  /*3490*/  BSYNC.RECONVERGENT B6 ;  /* 0x0000000000067941 */ /* 0x000fea0003800200 */
.L_x_12996:
        /* <DEDUP_REMOVED lines=25> */
.L_x_13036:
[----:B------:R-:W2:Y:S02]  /*3630*/  LDG.E.U8 R2, desc[UR36][R2.64] ;  /* 0x0000002402027981 */ /* 0x000ea4000c1e1100 */
[----:B--2---:R-:W-:-:S04]  /*3640*/  I2FP.F32.U32 R0, R2 ;  /* 0x0000000200007245 */ /* 0x004fc80000201000 */
[----:B------:R-:W-:Y:S01]  /*3650*/  F2FP.F16.F32.PACK_AB R0, RZ, R0 ;  /* 0x00000000ff00723e */ /* 0x000fe200000000ff */
[----:B------:R-:W-:Y:S06]  /*3660*/  BRA `(.L_x_13032) ;  /* 0x0000000c009c7947 */ /* 0x000fec0003800000 */
.L_x_13035:
        /* <DEDUP_REMOVED lines=10> */
.L_x_13039:
[----:B------:R-:W2:Y:S02]  /*3710*/  LDG.E R2, desc[UR36][R2.64] ;  /* 0x0000002402027981 */ /* 0x000ea4000c1e1900 */
[----:B--2---:R-:W-:-:S04]  /*3720*/  I2FP.F32.S32 R0, R2 ;  /* 0x0000000200007245 */ /* 0x004fc80000201400 */
[----:B------:R-:W-:Y:S01]  /*3730*/  F2FP.F16.F32.PACK_AB R0, RZ, R0 ;  /* 0x00000000ff00723e */ /* 0x000fe200000000ff */
[----:B------:R-:W-:Y:S06]  /*3740*/  BRA `(.L_x_13032) ;  /* 0x0000000c00647947 */ /* 0x000fec0003800000 */
.L_x_13038:
[----:B------:R-:W2:Y:S02]  /*3750*/  LDG.E.U16 R2, desc[UR36][R2.64] ;  /* 0x0000002402027981 */ /* 0x000ea4000c1e1500 */
[----:B--2---:R-:W0:Y:S02]  /*3760*/  I2F.S16 R0, R2 ;  /* 0x0000000200007306 */ /* 0x004e240000101400 */
[----:B0-----:R-:W-:Y:S01]  /*3770*/  F2FP.F16.F32.PACK_AB R0, RZ, R0 ;  /* 0x00000000ff00723e */ /* 0x001fe200000000ff */
[----:B------:R-:W-:Y:S06]  /*3780*/  BRA `(.L_x_13032) ;  /* 0x0000000c00547947 */ /* 0x000fec0003800000 */
.L_x_13034:
        /* <DEDUP_REMOVED lines=9> */
.L_x_13041:
[----:B------:R2:W5:Y:S01]  /*3820*/  LDG.E.U16 R0, desc[UR36][R2.64] ;  /* 0x0000002402007981 */ /* 0x000562000c1e1500 */
[----:B------:R-:W-:Y:S05]  /*3830*/  BRA `(.L_x_13032) ;  /* 0x0000000c00287947 */ /* 0x000fea0003800000 */
.L_x_13040:
        /* <DEDUP_REMOVED lines=9> */
.L_x_13043:
[----:B------:R3:W5:Y:S01]  /*38d0*/  LDG.E.U16 R0, desc[UR36][R2.64] ;  /* 0x0000002402007981 */ /* 0x000762000c1e1500 */
[----:B------:R-:W-:Y:S05]  /*38e0*/  BRA `(.L_x_13032) ;  /* 0x0000000800fc7947 */ /* 0x000fea0003800000 */
.L_x_13042:
        /* <DEDUP_REMOVED lines=12> */
.L_x_13033:
        /* <DEDUP_REMOVED lines=13> */
.L_x_13046:
        /* <DEDUP_REMOVED lines=12> */
.L_x_13045:
        /* <DEDUP_REMOVED lines=27> */
.L_x_13048:
        /* <DEDUP_REMOVED lines=13> */
.L_x_13047:
[----:B------:R-:W2:Y:S02]  /*3dc0*/  LDG.E.U16 R0, desc[UR36][R2.64] ;  /* 0x0000002402007981 */ /* 0x000ea4000c1e1500 */
[----:B--2---:R-:W-:-:S05]  /*3dd0*/  IMAD.U32 R0, R0, 0x10000, RZ ;  /* 0x0001000000007824 */ /* 0x004fca00078e00ff */
[----:B------:R-:W-:Y:S01]  /*3de0*/  F2FP.F16.F32.PACK_AB R0, RZ, R0 ;  /* 0x00000000ff00723e */ /* 0x000fe200000000ff */
[----:B------:R-:W-:Y:S06]  /*3df0*/  BRA `(.L_x_13032) ;  /* 0x0000000400b87947 */ /* 0x000fec0003800000 */
.L_x_13044:
        /* <DEDUP_REMOVED lines=12> */
.L_x_13051:
        /* <DEDUP_REMOVED lines=21> */
.L_x_13055:
[----:B------:R-:W-:Y:S05]  /*4010*/  BSYNC.RECONVERGENT B1 ;  /* 0x0000000000017941 */ /* 0x000fea0003800200 */
.L_x_13054:
[----:B------:R-:W-:Y:S01]  /*4020*/  IMAD.SHL.U32 R0, R0, 0x100000, RZ ;  /* 0x0010000000007824 */ /* 0x000fe200078e00ff */
[----:B------:R-:W-:-:S04]  /*4030*/  LEA R2, R2, 0x3b800000, 0x17 ;  /* 0x3b80000002027811 */ /* 0x000fc800078eb8ff */
[----:B------:R-:W-:-:S07]  /*4040*/  LOP3.LUT R0, R2, R0, R7, 0xfe, !PT ;  /* 0x0000000002007212 */ /* 0x000fce00078efe07 */
.L_x_13053:
[----:B------:R-:W-:Y:S05]  /*4050*/  BSYNC.RECONVERGENT B0 ;  /* 0x0000000000007941 */ /* 0x000fea0003800200 */
.L_x_13052:
[----:B------:R-:W-:Y:S01]  /*4060*/  F2FP.F16.F32.PACK_AB R0, RZ, R0 ;  /* 0x00000000ff00723e */ /* 0x000fe200000000ff */
[----:B------:R-:W-:Y:S06]  /*4070*/  BRA `(.L_x_13032) ;  /* 0x0000000400187947 */ /* 0x000fec0003800000 */
.L_x_13050:
        /* <DEDUP_REMOVED lines=21> */
.L_x_13059:
[----:B------:R-:W-:Y:S05]  /*41d0*/  BSYNC.RECONVERGENT B1 ;  /* 0x0000000000017941 */ /* 0x000fea0003800200 */
.L_x_13058:
[----:B------:R-:W-:Y:S01]  /*41e0*/  IMAD.SHL.U32 R0, R0, 0x200000, RZ ;  /* 0x0020000000007824 */ /* 0x000fe200078e00ff */
[----:B------:R-:W-:-:S04]  /*41f0*/  LEA R2, R2, 0x37800000, 0x17 ;  /* 0x3780000002027811 */ /* 0x000fc800078eb8ff */
[----:B------:R-:W-:-:S07]  /*4200*/  LOP3.LUT R0, R2, R0, R7, 0xfe, !PT ;  /* 0x0000000002007212 */ /* 0x000fce00078efe07 */
.L_x_13057:
[----:B------:R-:W-:Y:S05]  /*4210*/  BSYNC.RECONVERGENT B0 ;  /* 0x0000000000007941 */ /* 0x000fea0003800200 */
.L_x_13056:
[----:B------:R-:W-:Y:S01]  /*4220*/  F2FP.F16.F32.PACK_AB R0, RZ, R0 ;  /* 0x00000000ff00723e */ /* 0x000fe200000000ff */
[----:B------:R-:W-:Y:S06]  /*4230*/  BRA `(.L_x_13032) ;  /* 0x0000000000a87947 */ /* 0x000fec0003800000 */
.L_x_13049:
        /* <DEDUP_REMOVED lines=14> */
.L_x_13063:
[----:B------:R-:W-:Y:S05]  /*4320*/  BSYNC.RECONVERGENT B0 ;  /* 0x0000000000007941 */ /* 0x000fea0003800200 */
.L_x_13062:
[----:B------:R-:W-:Y:S01]  /*4330*/  F2FP.F16.F32.PACK_AB R0, RZ, R0 ;  /* 0x00000000ff00723e */ /* 0x000fe200000000ff */
[----:B------:R-:W-:Y:S06]  /*4340*/  BRA `(.L_x_13032) ;  /* 0x0000000000647947 */ /* 0x000fec0003800000 */
.L_x_13037:
        /* <DEDUP_REMOVED lines=16> */
.L_x_13064:
[----:B------:R-:W-:Y:S01]  /*4450*/  PRMT R0, RZ, 0x7610, R0 ;  /* 0x00007610ff007816 */ /* 0x000fe20000000000 */
[----:B------:R-:W-:Y:S06]  /*4460*/  BRA `(.L_x_13032) ;  /* 0x00000000001c7947 */ /* 0x000fec0003800000 */
.L_x_13061:
[----:B------:R-:W2:Y:S02]  /*4470*/  LDG.E.64 R2, desc[UR36][R2.64] ;  /* 0x0000002402027981 */ /* 0x000ea4000c1e1b00 */
[----:B--2---:R-:W0:Y:S02]  /*4480*/  I2F.U64 R0, R2 ;  /* 0x0000000200007312 */ /* 0x004e240000301000 */
[----:B0-----:R-:W-:Y:S01]  /*4490*/  F2FP.F16.F32.PACK_AB R0, RZ, R0 ;  /* 0x00000000ff00723e */ /* 0x001fe200000000ff */
[----:B------:R-:W-:Y:S06]  /*44a0*/  BRA `(.L_x_13032) ;  /* 0x00000000000c7947 */ /* 0x000fec0003800000 */
.L_x_13060:
[----:B------:R-:W2:Y:S02]  /*44b0*/  LDG.E R2, desc[UR36][R2.64] ;  /* 0x0000002402027981 */ /* 0x000ea4000c1e1900 */
[----:B--2---:R-:W-:-:S04]  /*44c0*/  I2FP.F32.U32 R0, R2 ;  /* 0x0000000200007245 */ /* 0x004fc80000201000 */
[----:B------:R-:W-:-:S07]  /*44d0*/  F2FP.F16.F32.PACK_AB R0, RZ, R0 ;  /* 0x00000000ff00723e */ /* 0x000fce00000000ff */
.L_x_13032:
[----:B------:R-:W-:Y:S05]  /*44e0*/  BSYNC.RECONVERGENT B6 ;  /* 0x0000000000067941 */ /* 0x000fea0003800200 */
.L_x_13031:
        /* <DEDUP_REMOVED lines=12> */
[----:B------:R-:W1:Y:S01]  /*45b0*/  @!P0 FRND.FTZ.FLOOR R2, R2 ;  /* 0x0000000200028307 */ /* 0x000e620000215000 */
[----:B------:R-:W-:-:S07]  /*45c0*/  @!P1 HADD2.F32 R3, -RZ, R23.H0_H0 ;  /* 0x20000017ff039230 */ /* 0x000fce0000004100 */
[----:B------:R-:W2:Y:S01]  /*45d0*/  @!P2 FRND.FTZ.FLOOR R4, R4 ;  /* 0x000000040004a307 */ /* 0x000ea20000215000 */
[----:B-1----:R-:W-:-:S07]  /*45e0*/  @!P0 F2FP.F16.F32.PACK_AB R0, RZ, R2 ;  /* 0x00000002ff00823e */ /* 0x002fce00000000ff */
[----:B------:R-:W1:Y:S01]  /*45f0*/  @!P3 FRND.FTZ.FLOOR R5, R5 ;  /* 0x000000050005b307 */ /* 0x000e620000215000 */
[----:B--2---:R-:W-:-:S07]  /*4600*/  @!P2 F2FP.F16.F32.PACK_AB R24, RZ, R4 ;  /* 0x00000004ff18a23e */ /* 0x004fce00000000ff */
[----:B------:R-:W2:Y:S01]  /*4610*/  @!P1 FRND.FTZ.FLOOR R3, R3 ;  /* 0x0000000300039307 */ /* 0x000ea20000215000 */
        /* <DEDUP_REMOVED lines=26> */
.L_x_13070:
[----:B------:R-:W-:Y:S02]  /*47c0*/  HADD2.F32 R5, -RZ, R0.H0_H0 ;  /* 0x20000000ff057230 */ /* 0x000fe40000004100 */
[----:B------:R-:W-:-:S04]  /*47d0*/  IMAD.MOV.U32 R19, RZ, RZ, R22 ;  /* 0x000000ffff137224 */ /* 0x000fc800078e0016 */
[----:B------:R-:W0:Y:S02]  /*47e0*/  F2I.S64.TRUNC R4, R5 ;  /* 0x0000000500047311 */ /* 0x000e24000020d900 */
[----:B0-----:R0:W-:Y:S01]  /*47f0*/  STG.E.U8 desc[UR36][R2.64], R4 ;  /* 0x0000000402007986 */ /* 0x0011e2000c101124 */
[----:B------:R-:W-:Y:S05]  /*4800*/  BRA `(.L_x_13066) ;  /* 0x0000000c00c07947 */ /* 0x000fea0003800000 */
.L_x_13069:
        /* <DEDUP_REMOVED lines=11> */
.L_x_13073:
[----:B------:R-:W-:Y:S02]  /*48c0*/  HADD2.F32 R0, -RZ, R0.H0_H0 ;  /* 0x20000000ff007230 */ /* 0x000fe40000004100 */
[----:B------:R-:W-:Y:S02]  /*48d0*/  IMAD.MOV.U32 R19, RZ, RZ, R22 ;  /* 0x000000ffff137224 */ /* 0x000fe400078e0016 */
[----:B------:R-:W0:Y:S02]  /*48e0*/  F2I.FTZ.TRUNC.NTZ R5, R0 ;  /* 0x0000000000057305 */ /* 0x000e24000021f100 */
[----:B0-----:R0:W-:Y:S01]  /*48f0*/  STG.E desc[UR36][R2.64], R5 ;  /* 0x0000000502007986 */ /* 0x0011e2000c101924 */
[----:B------:R-:W-:Y:S05]  /*4900*/  BRA `(.L_x_13066) ;  /* 0x0000000c00807947 */ /* 0x000fea0003800000 */
.L_x_13072:
[----:B------:R-:W-:Y:S02]  /*4910*/  HADD2.F32 R0, -RZ, R0.H0_H0 ;  /* 0x20000000ff007230 */ /* 0x000fe40000004100 */
[----:B------:R-:W-:Y:S02]  /*4920*/  IMAD.MOV.U32 R19, RZ, RZ, R22 ;  /* 0x000000ffff137224 */ /* 0x000fe400078e0016 */
[----:B------:R-:W0:Y:S02]  /*4930*/  F2I.FTZ.TRUNC.NTZ R5, R0 ;  /* 0x0000000000057305 */ /* 0x000e24000021f100 */
[----:B0-----:R0:W-:Y:S01]  /*4940*/  STG.E.U16 desc[UR36][R2.64], R5 ;  /* 0x0000000502007986 */ /* 0x0011e2000c101524 */
[----:B------:R-:W-:Y:S05]  /*4950*/  BRA `(.L_x_13066) ;  /* 0x0000000c006c7947 */ /* 0x000fea0003800000 */
.L_x_13068:
        /* <DEDUP_REMOVED lines=10> */
.L_x_13075:
[----:B------:R0:W-:Y:S01]  /*4a00*/  STG.E.U16 desc[UR36][R2.64], R0 ;  /* 0x0000000002007986 */ /* 0x0001e2000c101524 */
[----:B------:R-:W-:Y:S01]  /*4a10*/  IMAD.MOV.U32 R19, RZ, RZ, R22 ;  /* 0x000000ffff137224 */ /* 0x000fe200078e0016 */
[----:B------:R-:W-:Y:S06]  /*4a20*/  BRA `(.L_x_13066) ;  /* 0x0000000c00387947 */ /* 0x000fec0003800000 */
.L_x_13074:
        /* <DEDUP_REMOVED lines=11> */
.L_x_13077:
[----:B------:R-:W-:Y:S02]  /*4ae0*/  HADD2.F32 R0, -RZ, R0.H0_H0 ;  /* 0x20000000ff007230 */ /* 0x000fe40000004100 */
[----:B------:R-:W-:-:S03]  /*4af0*/  IMAD.MOV.U32 R19, RZ, RZ, R22 ;  /* 0x000000ffff137224 */ /* 0x000fc600078e0016 */
[----:B------:R-:W-:-:S04]  /*4b00*/  F2FP.F16.F32.PACK_AB R0, RZ, R0 ;  /* 0x00000000ff00723e */ /* 0x000fc800000000ff */
[----:B------:R-:W-:-:S05]  /*4b10*/  PRMT R0, R0, 0x5410, RZ ;  /* 0x0000541000007816 */ /* 0x000fca00000000ff */
[----:B------:R0:W-:Y:S01]  /*4b20*/  STG.E desc[UR36][R2.64], R0 ;  /* 0x0000000002007986 */ /* 0x0001e2000c101924 */
[----:B------:R-:W-:Y:S05]  /*4b30*/  BRA `(.L_x_13066) ;  /* 0x0000000800f47947 */ /* 0x000fea0003800000 */
.L_x_13076:
[----:B------:R-:W-:Y:S02]  /*4b40*/  HADD2.F32 R4, -RZ, R0.H0_H0 ;  /* 0x20000000ff047230 */ /* 0x000fe40000004100 */
[----:B------:R-:W-:-:S03]  /*4b50*/  IMAD.MOV.U32 R19, RZ, RZ, R22 ;  /* 0x000000ffff137224 */ /* 0x000fc600078e0016 */
[----:B------:R-:W-:-:S06]  /*4b60*/  FMUL.FTZ R4, R4, 1 ;  /* 0x3f80000004047820 */ /* 0x000fcc0000410000 */
[----:B------:R-:W0:Y:S02]  /*4b70*/  F2F.F64.F32 R4, R4 ;  /* 0x0000000400047310 */ /* 0x000e240000201800 */
[----:B0-----:R0:W-:Y:S01]  /*4b80*/  STG.E.64 desc[UR36][R2.64], R4 ;  /* 0x0000000402007986 */ /* 0x0011e2000c101b24 */
[----:B------:R-:W-:Y:S05]  /*4b90*/  BRA `(.L_x_13066) ;  /* 0x0000000800dc7947 */ /* 0x000fea0003800000 */
.L_x_13067:
        /* <DEDUP_REMOVED lines=14> */
.L_x_13080:
[----:B------:R-:W-:Y:S01]  /*4c80*/  HADD2.F32 R0, -RZ, R0.H0_H0 ;  /* 0x20000000ff007230 */ /* 0x000fe20000004100 */
[----:B------:R-:W-:Y:S01]  /*4c90*/  CS2R R6, SRZ ;  /* 0x0000000000067805 */ /* 0x000fe2000001ff00 */
[----:B------:R-:W-:-:S03]  /*4ca0*/  IMAD.MOV.U32 R19, RZ, RZ, R22 ;  /* 0x000000ffff137224 */ /* 0x000fc600078e0016 */
[----:B------:R-:W-:-:S04]  /*4cb0*/  FMUL.FTZ R0, R0, 1 ;  /* 0x3f80000000007820 */ /* 0x000fc80000410000 */
[----:B------:R-:W0:Y:S02]  /*4cc0*/  F2F.F64.F32 R4, R0 ;  /* 0x0000000000047310 */ /* 0x000e240000201800 */
[----:B0-----:R3:W-:Y:S01]  /*4cd0*/  STG.E.128 desc[UR36][R2.64], R4 ;  /* 0x0000000402007986 */ /* 0x0017e2000c101d24 */
[----:B------:R-:W-:Y:S05]  /*4ce0*/  BRA `(.L_x_13066) ;  /* 0x0000000800887947 */ /* 0x000fea0003800000 */
.L_x_13079:
        /* <DEDUP_REMOVED lines=19> */
.L_x_13084:
[----:B------:R-:W-:Y:S05]  /*4e20*/  BSYNC.RECONVERGENT B0 ;  /* 0x0000000000007941 */ /* 0x000fea0003800200 */
.L_x_13083:
[----:B------:R-:W-:Y:S01]  /*4e30*/  LOP3.LUT R5, R0, 0x80, R5, 0xf8, !PT ;  /* 0x0000008000057812 */ /* 0x000fe200078ef805 */
[----:B------:R-:W-:-:S04]  /*4e40*/  IMAD.MOV.U32 R19, RZ, RZ, R22 ;  /* 0x000000ffff137224 */ /* 0x000fc800078e0016 */
[----:B------:R2:W-:Y:S01]  /*4e50*/  STG.E.U8 desc[UR36][R2.64], R5 ;  /* 0x0000000502007986 */ /* 0x0005e2000c101124 */
[----:B------:R-:W-:Y:S05]  /*4e60*/  BRA `(.L_x_13066) ;  /* 0x0000000800287947 */ /* 0x000fea0003800000 */
.L_x_13082:
        /* <DEDUP_REMOVED lines=15> */
.L_x_13086:
[----:B------:R-:W-:Y:S05]  /*4f60*/  BSYNC.RECONVERGENT B0 ;  /* 0x0000000000007941 */ /* 0x000fea0003800200 */
.L_x_13085:
[----:B------:R-:W-:Y:S01]  /*4f70*/  LOP3.LUT R5, R0, 0x80, R5, 0xf8, !PT ;  /* 0x0000008000057812 */ /* 0x000fe200078ef805 */
[----:B------:R-:W-:-:S04]  /*4f80*/  IMAD.MOV.U32 R19, RZ, RZ, R22 ;  /* 0x000000ffff137224 */ /* 0x000fc800078e0016 */
[----:B------:R1:W-:Y:S01]  /*4f90*/  STG.E.U8 desc[UR36][R2.64], R5 ;  /* 0x0000000502007986 */ /* 0x0003e2000c101124 */
[----:B------:R-:W-:Y:S05]  /*4fa0*/  BRA `(.L_x_13066) ;  /* 0x0000000400d87947 */ /* 0x000fea0003800000 */
.L_x_13081:
[----:B------:R-:W-:Y:S02]  /*4fb0*/  HADD2.F32 R0, -RZ, R0.H0_H0 ;  /* 0x20000000ff007230 */ /* 0x000fe40000004100 */
[----:B------:R-:W-:-:S03]  /*4fc0*/  IMAD.MOV.U32 R19, RZ, RZ, R22 ;  /* 0x000000ffff137224 */ /* 0x000fc600078e0016 */
[----:B------:R-:W-:-:S05]  /*4fd0*/  F2FP.BF16.F32.PACK_AB R0, RZ, R0 ;  /* 0x00000000ff00723e */ /* 0x000fca00000010ff */
[----:B------:R0:W-:Y:S01]  /*4fe0*/  STG.E.U16 desc[UR36][R2.64], R0 ;  /* 0x0000000002007986 */ /* 0x0001e2000c101524 */
[----:B------:R-:W-:Y:S05]  /*4ff0*/  BRA `(.L_x_13066) ;  /* 0x0000000400c47947 */ /* 0x000fea0003800000 */
.L_x_13078:
        /* <DEDUP_REMOVED lines=13> */
.L_x_13089:
        /* <DEDUP_REMOVED lines=13> */
.L_x_13092:
[----:B------:R-:W-:-:S04]  /*51a0*/  SHF.R.U32.HI R0, RZ, 0x14, R5 ;  /* 0x00000014ff007819 */ /* 0x000fc80000011605 */
[----:B------:R-:W-:-:S04]  /*51b0*/  LOP3.LUT R0, R0, 0x1, RZ, 0xc0, !PT ;  /* 0x0000000100007812 */ /* 0x000fc800078ec0ff */
[----:B------:R-:W-:-:S04]  /*51c0*/  IADD3 R0, PT, PT, R5, 0x487ffff, R0 ;  /* 0x0487ffff05007810 */ /* 0x000fc80007ffe000 */
[----:B------:R-:W-:-:S04]  /*51d0*/  SHF.R.U32.HI R0, RZ, 0x14, R0 ;  /* 0x00000014ff007819 */ /* 0x000fc80000011600 */
[----:B------:R-:W-:-:S07]  /*51e0*/  LOP3.LUT R4, R0, 0xff, RZ, 0xc0, !PT ;  /* 0x000000ff00047812 */ /* 0x000fce00078ec0ff */
.L_x_13093:
[----:B------:R-:W-:-:S04]  /*51f0*/  SHF.R.U32.HI R5, RZ, 0x18, R5 ;  /* 0x00000018ff057819 */ /* 0x000fc80000011605 */
[----:B------:R-:W-:-:S04]  /*5200*/  LOP3.LUT R4, R4, 0x80, R5, 0xf8, !PT ;  /* 0x0000008004047812 */ /* 0x000fc800078ef805 */
[----:B------:R-:W-:-:S07]  /*5210*/  PRMT R0, R4, 0x7610, R0 ;  /* 0x0000761004007816 */ /* 0x000fce0000000000 */
.L_x_13091:
[----:B------:R-:W-:Y:S05]  /*5220*/  BSYNC.RECONVERGENT B0 ;  /* 0x0000000000007941 */ /* 0x000fea0003800200 */
.L_x_13090:
[----:B------:R0:W-:Y:S01]  /*5230*/  STG.E.U8 desc[UR36][R2.64], R0 ;  /* 0x0000000002007986 */ /* 0x0001e2000c101124 */
[----:B------:R-:W-:Y:S01]  /*5240*/  IMAD.MOV.U32 R19, RZ, RZ, R22 ;  /* 0x000000ffff137224 */ /* 0x000fe200078e0016 */
[----:B------:R-:W-:Y:S06]  /*5250*/  BRA `(.L_x_13066) ;  /* 0x00000004002c7947 */ /* 0x000fec0003800000 */
.L_x_13088:
        /* <DEDUP_REMOVED lines=13> */
.L_x_13096:
[----:B------:R-:W-:-:S04]  /*5330*/  SHF.R.U32.HI R0, RZ, 0x15, R5 ;  /* 0x00000015ff007819 */ /* 0x000fc80000011605 */
[----:B------:R-:W-:-:S04]  /*5340*/  LOP3.LUT R0, R0, 0x1, RZ, 0xc0, !PT ;  /* 0x0000000100007812 */ /* 0x000fc800078ec0ff */
[----:B------:R-:W-:-:S04]  /*5350*/  IADD3 R0, PT, PT, R5, 0x88fffff, R0 ;  /* 0x088fffff05007810 */ /* 0x000fc80007ffe000 */
[----:B------:R-:W-:-:S04]  /*5360*/  SHF.R.U32.HI R0, RZ, 0x15, R0 ;  /* 0x00000015ff007819 */ /* 0x000fc80000011600 */
[----:B------:R-:W-:-:S07]  /*5370*/  LOP3.LUT R4, R0, 0xff, RZ, 0xc0, !PT ;  /* 0x000000ff00047812 */ /* 0x000fce00078ec0ff */
.L_x_13097:
[----:B------:R-:W-:-:S04]  /*5380*/  SHF.R.U32.HI R5, RZ, 0x18, R5 ;  /* 0x00000018ff057819 */ /* 0x000fc80000011605 */
[----:B------:R-:W-:-:S04]  /*5390*/  LOP3.LUT R4, R4, 0x80, R5, 0xf8, !PT ;  /* 0x0000008004047812 */ /* 0x000fc800078ef805 */
[----:B------:R-:W-:-:S07]  /*53a0*/  PRMT R0, R4, 0x7610, R0 ;  /* 0x0000761004007816 */ /* 0x000fce0000000000 */
.L_x_13095:
[----:B------:R-:W-:Y:S05]  /*53b0*/  BSYNC.RECONVERGENT B0 ;  /* 0x0000000000007941 */ /* 0x000fea0003800200 */
.L_x_13094:
[----:B------:R0:W-:Y:S01]  /*53c0*/  STG.E.U8 desc[UR36][R2.64], R0 ;  /* 0x0000000002007986 */ /* 0x0001e2000c101124 */
[----:B------:R-:W-:Y:S01]  /*53d0*/  IMAD.MOV.U32 R19, RZ, RZ, R22 ;  /* 0x000000ffff137224 */ /* 0x000fe200078e0016 */
[----:B------:R-:W-:Y:S06]  /*53e0*/  BRA `(.L_x_13066) ;  /* 0x0000000000c87947 */ /* 0x000fec0003800000 */
.L_x_13087:
[----:B------:R-:W-:-:S13]  /*53f0*/  ISETP.NE.AND P0, PT, R4, 0x1c, PT ;  /* 0x0000001c0400780c */ /* 0x000fda0003f05270 */
[----:B------:R-:W-:Y:S05]  /*5400*/  @!P0 BRA `(.L_x_13098) ;  /* 0x0000000000b08947 */ /* 0x000fea0003800000 */
[----:B------:R-:W-:-:S13]  /*5410*/  ISETP.NE.AND P0, PT, R4, 0x1d, PT ;  /* 0x0000001d0400780c */ /* 0x000fda0003f05270 */
[----:B------:R-:W-:Y:S05]  /*5420*/  @!P0 BRA `(.L_x_13099) ;  /* 0x0000000000948947 */ /* 0x000fea0003800000 */
[----:B------:R-:W-:-:S13]  /*5430*/  ISETP.NE.AND P0, PT, R4, 0x2c, PT ;  /* 0x0000002c0400780c */ /* 0x000fda0003f05270 */
[----:B------:R-:W-:Y:S05]  /*5440*/  @!P0 BRA `(.L_x_13100) ;  /* 0x0000000000488947 */ /* 0x000fea0003800000 */
.L_x_13071:
        /* <DEDUP_REMOVED lines=16> */
.L_x_13101:
[----:B------:R-:W-:Y:S01]  /*5550*/  IMAD.MOV.U32 R19, RZ, RZ, R22 ;  /* 0x000000ffff137224 */ /* 0x000fe200078e0016 */
[----:B------:R-:W-:Y:S06]  /*5560*/  BRA `(.L_x_13066) ;  /* 0x0000000000687947 */ /* 0x000fec0003800000 */
.L_x_13100:
        /* <DEDUP_REMOVED lines=17> */
.L_x_13099:
[----:B------:R-:W-:Y:S02]  /*5680*/  HADD2.F32 R4, -RZ, R0.H0_H0 ;  /* 0x20000000ff047230 */ /* 0x000fe40000004100 */
[----:B------:R-:W-:-:S04]  /*5690*/  IMAD.MOV.U32 R19, RZ, RZ, R22 ;  /* 0x000000ffff137224 */ /* 0x000fc800078e0016 */
[----:B------:R-:W0:Y:S02]  /*56a0*/  F2I.U64.TRUNC R4, R4 ;  /* 0x0000000400047311 */ /* 0x000e24000020d800 */
[----:B0-----:R0:W-:Y:S01]  /*56b0*/  STG.E.64 desc[UR36][R2.64], R4 ;  /* 0x0000000402007986 */ /* 0x0011e2000c101b24 */
[----:B------:R-:W-:Y:S05]  /*56c0*/  BRA `(.L_x_13066) ;  /* 0x0000000000107947 */ /* 0x000fea0003800000 */
.L_x_13098:
[----:B------:R-:W-:Y:S02]  /*56d0*/  HADD2.F32 R0, -RZ, R0.H0_H0 ;  /* 0x20000000ff007230 */ /* 0x000fe40000004100 */
[----:B------:R-:W-:Y:S02]  /*56e0*/  IMAD.MOV.U32 R19, RZ, RZ, R22 ;  /* 0x000000ffff137224 */ /* 0x000fe400078e0016 */
[----:B------:R-:W0:Y:S02]  /*56f0*/  F2I.FTZ.U32.TRUNC.NTZ R5, R0 ;  /* 0x0000000000057305 */ /* 0x000e24000021f000 */
[----:B0-----:R0:W-:Y:S03]  /*5700*/  STG.E desc[UR36][R2.64], R5 ;  /* 0x0000000502007986 */ /* 0x0011e6000c101924 */
.L_x_13066:
[----:B------:R-:W-:Y:S05]  /*5710*/  BSYNC.RECONVERGENT B6 ;  /* 0x0000000000067941 */ /* 0x000fea0003800200 */
.L_x_13065:
        /* <DEDUP_REMOVED lines=25> */
.L_x_13107:
[----:B------:R-:W-:-:S06]  /*58b0*/  HADD2.F32 R5, -RZ, R25.H0_H0 ;  /* 0x20000019ff057230 */ /* 0x000fcc0000004100 */
[----:B------:R-:W0:Y:S02]  /*58c0*/  F2I.S64.TRUNC R4, R5 ;  /* 0x0000000500047311 */ /* 0x000e24000020d900 */
[----:B0-----:R0:W-:Y:S01]  /*58d0*/  STG.E.U8 desc[UR36][R2.64], R4 ;  /* 0x0000000402007986 */ /* 0x0011e2000c101124 */
[----:B------:R-:W-:Y:S05]  /*58e0*/  BRA `(.L_x_13109) ;  /* 0x0000000c006c7947 */ /* 0x000fea0003800000 */
.L_x_13106:
        /* <DEDUP_REMOVED lines=10> */
.L_x_13111:
[----:B------:R-:W-:-:S06]  /*5990*/  HADD2.F32 R25, -RZ, R25.H0_H0 ;  /* 0x20000019ff197230 */ /* 0x000fcc0000004100 */
[----:B------:R-:W0:Y:S02]  /*59a0*/  F2I.FTZ.TRUNC.NTZ R25, R25 ;  /* 0x0000001900197305 */ /* 0x000e24000021f100 */
[----:B0-----:R0:W-:Y:S01]  /*59b0*/  STG.E desc[UR36][R2.64], R25 ;  /* 0x0000001902007986 */ /* 0x0011e2000c101924 */
[----:B------:R-:W-:Y:S05]  /*59c0*/  BRA `(.L_x_13109) ;  /* 0x0000000c00347947 */ /* 0x000fea0003800000 */
.L_x_13110:
[----:B------:R-:W-:-:S06]  /*59d0*/  HADD2.F32 R25, -RZ, R25.H0_H0 ;  /* 0x20000019ff197230 */ /* 0x000fcc0000004100 */
[----:B------:R-:W0:Y:S02]  /*59e0*/  F2I.FTZ.TRUNC.NTZ R25, R25 ;  /* 0x0000001900197305 */ /* 0x000e24000021f100 */
[----:B0-----:R0:W-:Y:S01]  /*59f0*/  STG.E.U16 desc[UR36][R2.64], R25 ;  /* 0x0000001902007986 */ /* 0x0011e2000c101524 */
[----:B------:R-:W-:Y:S05]  /*5a00*/  BRA `(.L_x_13109) ;  /* 0x0000000c00247947 */ /* 0x000fea0003800000 */
.L_x_13105:
        /* <DEDUP_REMOVED lines=9> */
.L_x_13113:
[----:B------:R0:W-:Y:S01]  /*5aa0*/  STG.E.U16 desc[UR36][R2.64], R25 ;  /* 0x0000001902007986 */ /* 0x0001e2000c101524 */
[----:B------:R-:W-:Y:S05]  /*5ab0*/  BRA `(.L_x_13109) ;  /* 0x0000000800f87947 */ /* 0x000fea0003800000 */
.L_x_13112:
        /* <DEDUP_REMOVED lines=10> */
.L_x_13115:
[----:B------:R-:W-:-:S05]  /*5b60*/  HADD2.F32 R0, -RZ, R25.H0_H0 ;  /* 0x20000019ff007230 */ /* 0x000fca0000004100 */
[----:B------:R-:W-:-:S04]  /*5b70*/  F2FP.F16.F32.PACK_AB R0, RZ, R0 ;  /* 0x00000000ff00723e */ /* 0x000fc800000000ff */
[----:B------:R-:W-:-:S05]  /*5b80*/  PRMT R0, R0, 0x5410, RZ ;  /* 0x0000541000007816 */ /* 0x000fca00000000ff */
[----:B------:R0:W-:Y:S01]  /*5b90*/  STG.E desc[UR36][R2.64], R0 ;  /* 0x0000000002007986 */ /* 0x0001e2000c101924 */
[----:B------:R-:W-:Y:S05]  /*5ba0*/  BRA `(.L_x_13109) ;  /* 0x0000000800bc7947 */ /* 0x000fea0003800000 */
.L_x_13114:
[----:B------:R-:W-:-:S05]  /*5bb0*/  HADD2.F32 R4, -RZ, R25.H0_H0 ;  /* 0x20000019ff047230 */ /* 0x000fca0000004100 */
[----:B------:R-:W-:-:S06]  /*5bc0*/  FMUL.FTZ R4, R4, 1 ;  /* 0x3f80000004047820 */ /* 0x000fcc0000410000 */
[----:B------:R-:W0:Y:S02]  /*5bd0*/  F2F.F64.F32 R4, R4 ;  /* 0x0000000400047310 */ /* 0x000e240000201800 */
[----:B0-----:R0:W-:Y:S01]  /*5be0*/  STG.E.64 desc[UR36][R2.64], R4 ;  /* 0x0000000402007986 */ /* 0x0011e2000c101b24 */
[----:B------:R-:W-:Y:S05]  /*5bf0*/  BRA `(.L_x_13109) ;  /* 0x0000000800a87947 */ /* 0x000fea0003800000 */
.L_x_13104:
        /* <DEDUP_REMOVED lines=14> */
.L_x_13119:
        /* <DEDUP_REMOVED lines=18> */
.L_x_13122:
[----:B------:R-:W-:-:S04]  /*5e00*/  SHF.R.U32.HI R5, RZ, 0x18, R5 ;  /* 0x00000018ff057819 */ /* 0x000fc80000011605 */
[----:B------:R-:W-:-:S07]  /*5e10*/  LOP3.LUT R0, R0, 0x80, R5, 0xf8, !PT ;  /* 0x0000008000007812 */ /* 0x000fce00078ef805 */
.L_x_13121:
[----:B------:R-:W-:Y:S05]  /*5e20*/  BSYNC.RECONVERGENT B0 ;  /* 0x0000000000007941 */ /* 0x000fea0003800200 */
.L_x_13120:
[----:B------:R0:W-:Y:S01]  /*5e30*/  STG.E.U8 desc[UR36][R2.64], R0 ;  /* 0x0000000002007986 */ /* 0x0001e2000c101124 */
[----:B------:R-:W-:Y:S05]  /*5e40*/  BRA `(.L_x_13109) ;  /* 0x0000000800147947 */ /* 0x000fea0003800000 */
.L_x_13118:
        /* <DEDUP_REMOVED lines=18> */
.L_x_13125:
[----:B------:R-:W-:-:S04]  /*5f70*/  SHF.R.U32.HI R5, RZ, 0x18, R5 ;  /* 0x00000018ff057819 */ /* 0x000fc80000011605 */
[----:B------:R-:W-:-:S07]  /*5f80*/  LOP3.LUT R0, R0, 0x80, R5, 0xf8, !PT ;  /* 0x0000008000007812 */ /* 0x000fce00078ef805 */
.L_x_13124:
[----:B------:R-:W-:Y:S05]  /*5f90*/  BSYNC.RECONVERGENT B0 ;  /* 0x0000000000007941 */ /* 0x000fea0003800200 */
.L_x_13123:
[----:B------:R0:W-:Y:S01]  /*5fa0*/  STG.E.U8 desc[UR36][R2.64], R0 ;  /* 0x0000000002007986 */ /* 0x0001e2000c101124 */
[----:B------:R-:W-:Y:S05]  /*5fb0*/  BRA `(.L_x_13109) ;  /* 0x0000000400b87947 */ /* 0x000fea0003800000 */
.L_x_13117:
        /* <DEDUP_REMOVED lines=22> */
.L_x_13127:
[----:B------:R-:W-:-:S06]  /*6120*/  HADD2.F32 R4, -RZ, R25.H0_H0 ;  /* 0x20000019ff047230 */ /* 0x000fcc0000004100 */
[----:B------:R-:W0:Y:S02]  /*6130*/  F2I.U64.TRUNC R4, R4 ;  /* 0x0000000400047311 */ /* 0x000e24000020d800 */
[----:B0-----:R0:W-:Y:S01]  /*6140*/  STG.E.64 desc[UR36][R2.64], R4 ;  /* 0x0000000402007986 */ /* 0x0011e2000c101b24 */
[----:B------:R-:W-:Y:S05]  /*6150*/  BRA `(.L_x_13109) ;  /* 0x0000000400507947 */ /* 0x000fea0003800000 */
.L_x_13126:
[----:B------:R-:W-:-:S06]  /*6160*/  HADD2.F32 R25, -RZ, R25.H0_H0 ;  /* 0x20000019ff197230 */ /* 0x000fcc0000004100 */
[----:B------:R-:W0:Y:S02]  /*6170*/  F2I.FTZ.U32.TRUNC.NTZ R25, R25 ;  /* 0x0000001900197305 */ /* 0x000e24000021f000 */
[----:B0-----:R0:W-:Y:S01]  /*6180*/  STG.E desc[UR36][R2.64], R25 ;  /* 0x0000001902007986 */ /* 0x0011e2000c101924 */
[----:B------:R-:W-:Y:S05]  /*6190*/  BRA `(.L_x_13109) ;  /* 0x0000000400407947 */ /* 0x000fea0003800000 */
.L_x_13116:
        /* <DEDUP_REMOVED lines=11> */
.L_x_13129:
[----:B------:R-:W-:Y:S01]  /*6250*/  HADD2.F32 R25, -RZ, R25.H0_H0 ;  /* 0x20000019ff197230 */ /* 0x000fe20000004100 */
[----:B------:R-:W-:-:S04]  /*6260*/  CS2R R6, SRZ ;  /* 0x0000000000067805 */ /* 0x000fc8000001ff00 */
[----:B------:R-:W-:-:S06]  /*6270*/  FMUL.FTZ R4, R25, 1 ;  /* 0x3f80000019047820 */ /* 0x000fcc0000410000 */
[----:B------:R-:W0:Y:S02]  /*6280*/  F2F.F64.F32 R4, R4 ;  /* 0x0000000400047310 */ /* 0x000e240000201800 */
[----:B0-----:R0:W-:Y:S01]  /*6290*/  STG.E.128 desc[UR36][R2.64], R4 ;  /* 0x0000000402007986 */ /* 0x0011e2000c101d24 */
[----:B------:R-:W-:Y:S05]  /*62a0*/  BRA `(.L_x_13109) ;  /* 0x0000000000fc7947 */ /* 0x000fea0003800000 */
.L_x_13128:
[----:B------:R-:W-:-:S13]  /*62b0*/  ISETP.NE.AND P0, PT, R0, 0xf, PT ;  /* 0x0000000f0000780c */ /* 0x000fda0003f05270 */
[----:B------:R-:W-:Y:S05]  /*62c0*/  @!P0 BRA `(.L_x_13130) ;  /* 0x0000000000e88947 */ /* 0x000fea0003800000 */
[----:B------:R-:W-:-:S13]  /*62d0*/  ISETP.NE.AND P0, PT, R0, 0x17, PT ;  /* 0x000000170000780c */ /* 0x000fda0003f05270 */
[----:B------:R-:W-:Y:S05]  /*62e0*/  @!P0 BRA `(.L_x_13131) ;  /* 0x0000000000908947 */ /* 0x000fea0003800000 */
[----:B------:R-:W-:-:S13]  /*62f0*/  ISETP.NE.AND P0, PT, R0, 0x18, PT ;  /* 0x000000180000780c */ /* 0x000fda0003f05270 */
[----:B------:R-:W-:Y:S05]  /*6300*/  @!P0 BRA `(.L_x_13132) ;  /* 0x0000000000448947 */ /* 0x000fea0003800000 */
.L_x_13108:
        /* <DEDUP_REMOVED lines=16> */
.L_x_13133:
[----:B------:R-:W-:Y:S05]  /*6410*/  BRA `(.L_x_13109) ;  /* 0x0000000000a07947 */ /* 0x000fea0003800000 */
.L_x_13132:
        /* <DEDUP_REMOVED lines=13> */
.L_x_13135:
[----:B------:R-:W-:Y:S05]  /*64f0*/  BSYNC.RECONVERGENT B0 ;  /* 0x0000000000007941 */ /* 0x000fea0003800200 */
.L_x_13134:
[----:B------:R-:W-:-:S05]  /*6500*/  LOP3.LUT R5, R0, 0x80, R5, 0xf8, !PT ;  /* 0x0000008000057812 */ /* 0x000fca00078ef805 */
[----:B------:R3:W-:Y:S01]  /*6510*/  STG.E.U8 desc[UR36][R2.64], R5 ;  /* 0x0000000502007986 */ /* 0x0007e2000c101124 */
[----:B------:R-:W-:Y:S05]  /*6520*/  BRA `(.L_x_13109) ;  /* 0x00000000005c7947 */ /* 0x000fea0003800000 */
.L_x_13131:
        /* <DEDUP_REMOVED lines=12> */
.L_x_13137:
[----:B------:R-:W-:Y:S01]  /*65f0*/  IMAD.MOV.U32 R0, RZ, RZ, 0x7f ;  /* 0x0000007fff007424 */ /* 0x000fe200078e00ff */
[----:B------:R-:W-:-:S04]  /*6600*/  ISETP.GT.U32.AND P0, PT, R4, 0x7f800000, PT ;  /* 0x7f8000000400780c */ /* 0x000fc80003f04070 */
[----:B------:R-:W-:-:S09]  /*6610*/  SEL R0, R0, 0x7c, P0 ;  /* 0x0000007c00007807 */ /* 0x000fd20000000000 */
.L_x_13138:
[----:B------:R-:W-:Y:S05]  /*6620*/  BSYNC.RECONVERGENT B0 ;  /* 0x0000000000007941 */ /* 0x000fea0003800200 */
.L_x_13136:
[----:B------:R-:W-:-:S04]  /*6630*/  SHF.R.U32.HI R5, RZ, 0x18, R5 ;  /* 0x00000018ff057819 */ /* 0x000fc80000011605 */
[----:B------:R-:W-:-:S05]  /*6640*/  LOP3.LUT R5, R0, 0x80, R5, 0xf8, !PT ;  /* 0x0000008000057812 */ /* 0x000fca00078ef805 */
[----:B------:R2:W-:Y:S01]  /*6650*/  STG.E.U8 desc[UR36][R2.64], R5 ;  /* 0x0000000502007986 */ /* 0x0005e2000c101124 */
[----:B------:R-:W-:Y:S05]  /*6660*/  BRA `(.L_x_13109) ;  /* 0x00000000000c7947 */ /* 0x000fea0003800000 */
.L_x_13130:
[----:B------:R-:W-:-:S05]  /*6670*/  HADD2.F32 R0, -RZ, R25.H0_H0 ;  /* 0x20000019ff007230 */ /* 0x000fca0000004100 */
[----:B------:R-:W-:-:S05]  /*6680*/  F2FP.BF16.F32.PACK_AB R0, RZ, R0 ;  /* 0x00000000ff00723e */ /* 0x000fca00000010ff */
[----:B------:R4:W-:Y:S02]  /*6690*/  STG.E.U16 desc[UR36][R2.64], R0 ;  /* 0x0000000002007986 */ /* 0x0009e4000c101524 */
.L_x_13109:
        /* <DEDUP_REMOVED lines=25> */
.L_x_13142:
[----:B------:R-:W-:-:S06]  /*6830*/  HADD2.F32 R5, -RZ, R24.H0_H0 ;  /* 0x20000018ff057230 */ /* 0x000fcc0000004100 */
[----:B------:R-:W0:Y:S02]  /*6840*/  F2I.S64.TRUNC R4, R5 ;  /* 0x0000000500047311 */ /* 0x000e24000020d900 */
[----:B0-----:R4:W-:Y:S01]  /*6850*/  STG.E.U8 desc[UR36][R2.64], R4 ;  /* 0x0000000402007986 */ /* 0x0019e2000c101124 */
[----:B------:R-:W-:Y:S05]  /*6860*/  BRA `(.L_x_13144) ;  /* 0x0000000c006c7947 */ /* 0x000fea0003800000 */
.L_x_13141:
        /* <DEDUP_REMOVED lines=10> */
.L_x_13146:
[----:B------:R-:W-:-:S04]  /*6910*/  HADD2.F32 R24, -RZ, R24.H0_H0 ;  /* 0x20000018ff187230 */ /* 0x000fc80000004100 */
[----:B------:R-:W0:Y:S02]  /*6920*/  F2I.FTZ.TRUNC.NTZ R5, R24 ;  /* 0x0000001800057305 */ /* 0x000e24000021f100 */
[----:B0-----:R2:W-:Y:S01]  /*6930*/  STG.E desc[UR36][R2.64], R5 ;  /* 0x0000000502007986 */ /* 0x0015e2000c101924 */
[----:B------:R-:W-:Y:S05]  /*6940*/  BRA `(.L_x_13144) ;  /* 0x0000000c00347947 */ /* 0x000fea0003800000 */
.L_x_13145:
[----:B------:R-:W-:-:S04]  /*6950*/  HADD2.F32 R24, -RZ, R24.H0_H0 ;  /* 0x20000018ff187230 */ /* 0x000fc80000004100 */
[----:B------:R-:W0:Y:S02]  /*6960*/  F2I.FTZ.TRUNC.NTZ R5, R24 ;  /* 0x0000001800057305 */ /* 0x000e24000021f100 */
[----:B0-----:R0:W-:Y:S01]  /*6970*/  STG.E.U16 desc[UR36][R2.64], R5 ;  /* 0x0000000502007986 */ /* 0x0011e2000c101524 */
[----:B------:R-:W-:Y:S05]  /*6980*/  BRA `(.L_x_13144) ;  /* 0x0000000c00247947 */ /* 0x000fea0003800000 */
.L_x_13140:
        /* <DEDUP_REMOVED lines=9> */
.L_x_13148:
[----:B------:R0:W-:Y:S01]  /*6a20*/  STG.E.U16 desc[UR36][R2.64], R24 ;  /* 0x0000001802007986 */ /* 0x0001e2000c101524 */
[----:B------:R-:W-:Y:S05]  /*6a30*/  BRA `(.L_x_13144) ;  /* 0x0000000800f87947 */ /* 0x000fea0003800000 */
.L_x_13147:
        /* <DEDUP_REMOVED lines=10> */
.L_x_13150:
[----:B------:R-:W-:-:S05]  /*6ae0*/  HADD2.F32 R0, -RZ, R24.H0_H0 ;  /* 0x20000018ff007230 */ /* 0x000fca0000004100 */
[----:B------:R-:W-:-:S04]  /*6af0*/  F2FP.F16.F32.PACK_AB R0, RZ, R0 ;  /* 0x00000000ff00723e */ /* 0x000fc800000000ff */
[----:B------:R-:W-:-:S05]  /*6b00*/  PRMT R0, R0, 0x5410, RZ ;  /* 0x0000541000007816 */ /* 0x000fca00000000ff */
[----:B------:R0:W-:Y:S01]  /*6b10*/  STG.E desc[UR36][R2.64], R0 ;  /* 0x0000000002007986 */ /* 0x0001e2000c101924 */
[----:B------:R-:W-:Y:S05]  /*6b20*/  BRA `(.L_x_13144) ;  /* 0x0000000800bc7947 */ /* 0x000fea0003800000 */
.L_x_13149:
[----:B------:R-:W-:-:S05]  /*6b30*/  HADD2.F32 R4, -RZ, R24.H0_H0 ;  /* 0x20000018ff047230 */ /* 0x000fca0000004100 */
[----:B------:R-:W-:-:S06]  /*6b40*/  FMUL.FTZ R4, R4, 1 ;  /* 0x3f80000004047820 */ /* 0x000fcc0000410000 */
[----:B------:R-:W0:Y:S02]  /*6b50*/  F2F.F64.F32 R4, R4 ;  /* 0x0000000400047310 */ /* 0x000e240000201800 */
[----:B0-----:R0:W-:Y:S01]  /*6b60*/  STG.E.64 desc[UR36][R2.64], R4 ;  /* 0x0000000402007986 */ /* 0x0011e2000c101b24 */
[----:B------:R-:W-:Y:S05]  /*6b70*/  BRA `(.L_x_13144) ;  /* 0x0000000800a87947 */ /* 0x000fea0003800000 */
.L_x_13139:
        /* <DEDUP_REMOVED lines=14> */
.L_x_13154:
        /* <DEDUP_REMOVED lines=18> */
.L_x_13157:
[----:B------:R-:W-:-:S04]  /*6d80*/  SHF.R.U32.HI R5, RZ, 0x18, R5 ;  /* 0x00000018ff057819 */ /* 0x000fc80000011605 */
[----:B------:R-:W-:-:S07]  /*6d90*/  LOP3.LUT R0, R0, 0x80, R5, 0xf8, !PT ;  /* 0x0000008000007812 */ /* 0x000fce00078ef805 */
.L_x_13156:
[----:B------:R-:W-:Y:S05]  /*6da0*/  BSYNC.RECONVERGENT B0 ;  /* 0x0000000000007941 */ /* 0x000fea0003800200 */
.L_x_13155:
[----:B------:R0:W-:Y:S01]  /*6db0*/  STG.E.U8 desc[UR36][R2.64], R0 ;  /* 0x0000000002007986 */ /* 0x0001e2000c101124 */
[----:B------:R-:W-:Y:S05]  /*6dc0*/  BRA `(.L_x_13144) ;  /* 0x0000000800147947 */ /* 0x000fea0003800000 */
.L_x_13153:
        /* <DEDUP_REMOVED lines=18> */
.L_x_13160:
[----:B------:R-:W-:-:S04]  /*6ef0*/  SHF.R.U32.HI R5, RZ, 0x18, R5 ;  /* 0x00000018ff057819 */ /* 0x000fc80000011605 */
[----:B------:R-:W-:-:S07]  /*6f00*/  LOP3.LUT R0, R0, 0x80, R5, 0xf8, !PT ;  /* 0x0000008000007812 */ /* 0x000fce00078ef805 */
.L_x_13159:
[----:B------:R-:W-:Y:S05]  /*6f10*/  BSYNC.RECONVERGENT B0 ;  /* 0x0000000000007941 */ /* 0x000fea0003800200 */
.L_x_13158:
[----:B------:R0:W-:Y:S01]  /*6f20*/  STG.E.U8 desc[UR36][R2.64], R0 ;  /* 0x0000000002007986 */ /* 0x0001e2000c101124 */
[----:B------:R-:W-:Y:S05]  /*6f30*/  BRA `(.L_x_13144) ;  /* 0x0000000400b87947 */ /* 0x000fea0003800000 */
.L_x_13152:
        /* <DEDUP_REMOVED lines=22> */
.L_x_13162:
[----:B------:R-:W-:-:S06]  /*70a0*/  HADD2.F32 R4, -RZ, R24.H0_H0 ;  /* 0x20000018ff047230 */ /* 0x000fcc0000004100 */
[----:B------:R-:W0:Y:S02]  /*70b0*/  F2I.U64.TRUNC R4, R4 ;  /* 0x0000000400047311 */ /* 0x000e24000020d800 */
[----:B0-----:R0:W-:Y:S01]  /*70c0*/  STG.E.64 desc[UR36][R2.64], R4 ;  /* 0x0000000402007986 */ /* 0x0011e2000c101b24 */
[----:B------:R-:W-:Y:S05]  /*70d0*/  BRA `(.L_x_13144) ;  /* 0x0000000400507947 */ /* 0x000fea0003800000 */
.L_x_13161:
[----:B------:R-:W-:-:S04]  /*70e0*/  HADD2.F32 R24, -RZ, R24.H0_H0 ;  /* 0x20000018ff187230 */ /* 0x000fc80000004100 */
[----:B------:R-:W0:Y:S02]  /*70f0*/  F2I.FTZ.U32.TRUNC.NTZ R5, R24 ;  /* 0x0000001800057305 */ /* 0x000e24000021f000 */
[----:B0-----:R0:W-:Y:S01]  /*7100*/  STG.E desc[UR36][R2.64], R5 ;  /* 0x0000000502007986 */ /* 0x0011e2000c101924 */
[----:B------:R-:W-:Y:S05]  /*7110*/  BRA `(.L_x_13144) ;  /* 0x0000000400407947 */ /* 0x000fea0003800000 */
.L_x_13151:
        /* <DEDUP_REMOVED lines=11> */
.L_x_13164:
[----:B------:R-:W-:Y:S01]  /*71d0*/  HADD2.F32 R24, -RZ, R24.H0_H0 ;  /* 0x20000018ff187230 */ /* 0x000fe20000004100 */
[----:B------:R-:W-:-:S04]  /*71e0*/  CS2R R6, SRZ ;  /* 0x0000000000067805 */ /* 0x000fc8000001ff00 */
[----:B------:R-:W-:-:S06]  /*71f0*/  FMUL.FTZ R4, R24, 1 ;  /* 0x3f80000018047820 */ /* 0x000fcc0000410000 */
[----:B------:R-:W0:Y:S02]  /*7200*/  F2F.F64.F32 R4, R4 ;  /* 0x0000000400047310 */ /* 0x000e240000201800 */
[----:B0-----:R0:W-:Y:S01]  /*7210*/  STG.E.128 desc[UR36][R2.64], R4 ;  /* 0x0000000402007986 */ /* 0x0011e2000c101d24 */
[----:B------:R-:W-:Y:S05]  /*7220*/  BRA `(.L_x_13144) ;  /* 0x0000000000fc7947 */ /* 0x000fea0003800000 */
.L_x_13163:
[----:B------:R-:W-:-:S13]  /*7230*/  ISETP.NE.AND P0, PT, R0, 0xf, PT ;  /* 0x0000000f0000780c */ /* 0x000fda0003f05270 */
[----:B------:R-:W-:Y:S05]  /*7240*/  @!P0 BRA `(.L_x_13165) ;  /* 0x0000000000e88947 */ /* 0x000fea0003800000 */
[----:B------:R-:W-:-:S13]  /*7250*/  ISETP.NE.AND P0, PT, R0, 0x17, PT ;  /* 0x000000170000780c */ /* 0x000fda0003f05270 */
[----:B------:R-:W-:Y:S05]  /*7260*/  @!P0 BRA `(.L_x_13166) ;  /* 0x0000000000908947 */ /* 0x000fea0003800000 */
[----:B------:R-:W-:-:S13]  /*7270*/  ISETP.NE.AND P0, PT, R0, 0x18, PT ;  /* 0x000000180000780c */ /* 0x000fda0003f05270 */
[----:B------:R-:W-:Y:S05]  /*7280*/  @!P0 BRA `(.L_x_13167) ;  /* 0x0000000000448947 */ /* 0x000fea0003800000 */
.L_x_13143:
        /* <DEDUP_REMOVED lines=16> */
.L_x_13168:
[----:B------:R-:W-:Y:S05]  /*7390*/  BRA `(.L_x_13144) ;  /* 0x0000000000a07947 */ /* 0x000fea0003800000 */
.L_x_13167:
        /* <DEDUP_REMOVED lines=13> */
.L_x_13170:
[----:B------:R-:W-:Y:S05]  /*7470*/  BSYNC.RECONVERGENT B0 ;  /* 0x0000000000007941 */ /* 0x000fea0003800200 */
.L_x_13169:
[----:B------:R-:W-:-:S05]  /*7480*/  LOP3.LUT R5, R0, 0x80, R5, 0xf8, !PT ;  /* 0x0000008000057812 */ /* 0x000fca00078ef805 */
[----:B------:R0:W-:Y:S01]  /*7490*/  STG.E.U8 desc[UR36][R2.64], R5 ;  /* 0x0000000502007986 */ /* 0x0001e2000c101124 */
[----:B------:R-:W-:Y:S05]  /*74a0*/  BRA `(.L_x_13144) ;  /* 0x00000000005c7947 */ /* 0x000fea0003800000 */
.L_x_13166:
        /* <DEDUP_REMOVED lines=12> */
.L_x_13172:
[----:B------:R-:W-:Y:S01]  /*7570*/  IMAD.MOV.U32 R0, RZ, RZ, 0x7f ;  /* 0x0000007fff007424 */ /* 0x000fe200078e00ff */
[----:B------:R-:W-:-:S04]  /*7580*/  ISETP.GT.U32.AND P0, PT, R4, 0x7f800000, PT ;  /* 0x7f8000000400780c */ /* 0x000fc80003f04070 */
[----:B------:R-:W-:-:S09]  /*7590*/  SEL R0, R0, 0x7c, P0 ;  /* 0x0000007c00007807 */ /* 0x000fd20000000000 */
.L_x_13173:
[----:B------:R-:W-:Y:S05]  /*75a0*/  BSYNC.RECONVERGENT B0 ;  /* 0x0000000000007941 */ /* 0x000fea0003800200 */
.L_x_13171:
[----:B------:R-:W-:-:S04]  /*75b0*/  SHF.R.U32.HI R5, RZ, 0x18, R5 ;  /* 0x00000018ff057819 */ /* 0x000fc80000011605 */
[----:B------:R-:W-:-:S05]  /*75c0*/  LOP3.LUT R5, R0, 0x80, R5, 0xf8, !PT ;  /* 0x0000008000057812 */ /* 0x000fca00078ef805 */
[----:B------:R0:W-:Y:S01]  /*75d0*/  STG.E.U8 desc[UR36][R2.64], R5 ;  /* 0x0000000502007986 */ /* 0x0001e2000c101124 */
[----:B------:R-:W-:Y:S05]  /*75e0*/  BRA `(.L_x_13144) ;  /* 0x00000000000c7947 */ /* 0x000fea0003800000 */
.L_x_13165:
[----:B------:R-:W-:-:S05]  /*75f0*/  HADD2.F32 R0, -RZ, R24.H0_H0 ;  /* 0x20000018ff007230 */ /* 0x000fca0000004100 */
[----:B------:R-:W-:-:S05]  /*7600*/  F2FP.BF16.F32.PACK_AB R0, RZ, R0 ;  /* 0x00000000ff00723e */ /* 0x000fca00000010ff */
[----:B------:R0:W-:Y:S02]  /*7610*/  STG.E.U16 desc[UR36][R2.64], R0 ;  /* 0x0000000002007986 */ /* 0x0001e4000c101524 */
.L_x_13144:
[----:B------:R-:W-:-:S07]  /*7620*/  VIADD R19, R19, 0x80 ;  /* 0x0000008013137836 */ /* 0x000fce0000000000 */
.L_x_13103:
[----:B------:R-:W-:Y:S05]  /*7630*/  BSYNC.RECONVERGENT B6 ;  /* 0x0000000000067941 */ /* 0x000fea0003800200 */
.L_x_13102:
        /* <DEDUP_REMOVED lines=23> */
.L_x_13177:
[----:B------:R-:W-:-:S06]  /*77b0*/  HADD2.F32 R5, -RZ, R23.H0_H0 ;  /* 0x20000017ff057230 */ /* 0x000fcc0000004100 */
[----:B------:R-:W0:Y:S02]  /*77c0*/  F2I.S64.TRUNC R4, R5 ;  /* 0x0000000500047311 */ /* 0x000e24000020d900 */
[----:B0-----:R-:W-:Y:S01]  /*77d0*/  STG.E.U8 desc[UR36][R2.64], R4 ;  /* 0x0000000402007986 */ /* 0x001fe2000c101124 */
[----:B------:R-:W-:Y:S05]  /*77e0*/  EXIT ;  /* 0x000000000000794d */ /* 0x000fea0003800000 */
.L_x_13176:
        /* <DEDUP_REMOVED lines=10> */
.L_x_13180:
[----:B------:R-:W-:-:S06]  /*7890*/  HADD2.F32 R23, -RZ, R23.H0_H0 ;  /* 0x20000017ff177230 */ /* 0x000fcc0000004100 */
[----:B------:R-:W0:Y:S02]  /*78a0*/  F2I.FTZ.TRUNC.NTZ R23, R23 ;  /* 0x0000001700177305 */ /* 0x000e24000021f100 */
[----:B0-----:R-:W-:Y:S01]  /*78b0*/  STG.E desc[UR36][R2.64], R23 ;  /* 0x0000001702007986 */ /* 0x001fe2000c101924 */
[----:B------:R-:W-:Y:S05]  /*78c0*/  EXIT ;  /* 0x000000000000794d */ /* 0x000fea0003800000 */
.L_x_13179:
[----:B------:R-:W-:-:S06]  /*78d0*/  HADD2.F32 R23, -RZ, R23.H0_H0 ;  /* 0x20000017ff177230 */ /* 0x000fcc0000004100 */
[----:B------:R-:W0:Y:S02]  /*78e0*/  F2I.FTZ.TRUNC.NTZ R23, R23 ;  /* 0x0000001700177305 */ /* 0x000e24000021f100 */
[----:B0-----:R-:W-:Y:S01]  /*78f0*/  STG.E.U16 desc[UR36][R2.64], R23 ;  /* 0x0000001702007986 */ /* 0x001fe2000c101524 */
[----:B------:R-:W-:Y:S05]  /*7900*/  EXIT ;  /* 0x000000000000794d */ /* 0x000fea0003800000 */
.L_x_13175:
        /* <DEDUP_REMOVED lines=9> */
.L_x_13182:
[----:B------:R-:W-:Y:S01]  /*79a0*/  STG.E.U16 desc[UR36][R2.64], R23 ;  /* 0x0000001702007986 */ /* 0x000fe2000c101524 */
[----:B------:R-:W-:Y:S05]  /*79b0*/  EXIT ;  /* 0x000000000000794d */ /* 0x000fea0003800000 */
.L_x_13181:
        /* <DEDUP_REMOVED lines=10> */
.L_x_13184:
[----:B------:R-:W-:-:S05]  /*7a60*/  HADD2.F32 R0, -RZ, R23.H0_H0 ;  /* 0x20000017ff007230 */ /* 0x000fca0000004100 */
[----:B------:R-:W-:-:S04]  /*7a70*/  F2FP.F16.F32.PACK_AB R0, RZ, R0 ;  /* 0x00000000ff00723e */ /* 0x000fc800000000ff */
[----:B------:R-:W-:-:S05]  /*7a80*/  PRMT R0, R0, 0x5410, RZ ;  /* 0x0000541000007816 */ /* 0x000fca00000000ff */
[----:B------:R-:W-:Y:S01]  /*7a90*/  STG.E desc[UR36][R2.64], R0 ;  /* 0x0000000002007986 */ /* 0x000fe2000c101924 */
[----:B------:R-:W-:Y:S05]  /*7aa0*/  EXIT ;  /* 0x000000000000794d */ /* 0x000fea0003800000 */
.L_x_13183:
[----:B------:R-:W-:-:S05]  /*7ab0*/  HADD2.F32 R4, -RZ, R23.H0_H0 ;  /* 0x20000017ff047230 */ /* 0x000fca0000004100 */
[----:B------:R-:W-:-:S06]  /*7ac0*/  FMUL.FTZ R4, R4, 1 ;  /* 0x3f80000004047820 */ /* 0x000fcc0000410000 */
[----:B------:R-:W0:Y:S02]  /*7ad0*/  F2F.F64.F32 R4, R4 ;  /* 0x0000000400047310 */ /* 0x000e240000201800 */
[----:B0-----:R-:W-:Y:S01]  /*7ae0*/  STG.E.64 desc[UR36][R2.64], R4 ;  /* 0x0000000402007986 */ /* 0x001fe2000c101b24 */
[----:B------:R-:W-:Y:S05]  /*7af0*/  EXIT ;  /* 0x000000000000794d */ /* 0x000fea0003800000 */
.L_x_13174:
        /* <DEDUP_REMOVED lines=14> */
.L_x_13188:
        /* <DEDUP_REMOVED lines=18> */
.L_x_13191:
[----:B------:R-:W-:-:S04]  /*7d00*/  SHF.R.U32.HI R5, RZ, 0x18, R5 ;  /* 0x00000018ff057819 */ /* 0x000fc80000011605 */
[----:B------:R-:W-:-:S07]  /*7d10*/  LOP3.LUT R0, R0, 0x80, R5, 0xf8, !PT ;  /* 0x0000008000007812 */ /* 0x000fce00078ef805 */
.L_x_13190:
[----:B------:R-:W-:Y:S05]  /*7d20*/  BSYNC.RECONVERGENT B0 ;  /* 0x0000000000007941 */ /* 0x000fea0003800200 */
.L_x_13189:
[----:B------:R-:W-:Y:S01]  /*7d30*/  STG.E.U8 desc[UR36][R2.64], R0 ;  /* 0x0000000002007986 */ /* 0x000fe2000c101124 */
[----:B------:R-:W-:Y:S05]  /*7d40*/  EXIT ;  /* 0x000000000000794d */ /* 0x000fea0003800000 */
.L_x_13187:
        /* <DEDUP_REMOVED lines=18> */
.L_x_13194:
[----:B------:R-:W-:-:S04]  /*7e70*/  SHF.R.U32.HI R5, RZ, 0x18, R5 ;  /* 0x00000018ff057819 */ /* 0x000fc80000011605 */
[----:B------:R-:W-:-:S07]  /*7e80*/  LOP3.LUT R0, R0, 0x80, R5, 0xf8, !PT ;  /* 0x0000008000007812 */ /* 0x000fce00078ef805 */
.L_x_13193:
[----:B------:R-:W-:Y:S05]  /*7e90*/  BSYNC.RECONVERGENT B0 ;  /* 0x0000000000007941 */ /* 0x000fea0003800200 */
.L_x_13192:
[----:B------:R-:W-:Y:S01]  /*7ea0*/  STG.E.U8 desc[UR36][R2.64], R0 ;  /* 0x0000000002007986 */ /* 0x000fe2000c101124 */
[----:B------:R-:W-:Y:S05]  /*7eb0*/  EXIT ;  /* 0x000000000000794d */ /* 0x000fea0003800000 */
.L_x_13186:
        /* <DEDUP_REMOVED lines=22> */
.L_x_13196:
[----:B------:R-:W-:-:S06]  /*8020*/  HADD2.F32 R4, -RZ, R23.H0_H0 ;  /* 0x20000017ff047230 */ /* 0x000fcc0000004100 */
[----:B------:R-:W0:Y:S02]  /*8030*/  F2I.U64.TRUNC R4, R4 ;  /* 0x0000000400047311 */ /* 0x000e24000020d800 */
[----:B0-----:R-:W-:Y:S01]  /*8040*/  STG.E.64 desc[UR36][R2.64], R4 ;  /* 0x0000000402007986 */ /* 0x001fe2000c101b24 */
[----:B------:R-:W-:Y:S05]  /*8050*/  EXIT ;  /* 0x000000000000794d */ /* 0x000fea0003800000 */
.L_x_13195:
[----:B------:R-:W-:-:S06]  /*8060*/  HADD2.F32 R23, -RZ, R23.H0_H0 ;  /* 0x20000017ff177230 */ /* 0x000fcc0000004100 */
[----:B------:R-:W0:Y:S02]  /*8070*/  F2I.FTZ.U32.TRUNC.NTZ R23, R23 ;  /* 0x0000001700177305 */ /* 0x000e24000021f000 */
[----:B0-----:R-:W-:Y:S01]  /*8080*/  STG.E desc[UR36][R2.64], R23 ;  /* 0x0000001702007986 */ /* 0x001fe2000c101924 */
[----:B------:R-:W-:Y:S05]  /*8090*/  EXIT ;  /* 0x000000000000794d */ /* 0x000fea0003800000 */
.L_x_13185:
        /* <DEDUP_REMOVED lines=11> */
.L_x_13198:
[----:B------:R-:W-:Y:S01]  /*8150*/  HADD2.F32 R23, -RZ, R23.H0_H0 ;  /* 0x20000017ff177230 */ /* 0x000fe20000004100 */
[----:B------:R-:W-:-:S04]  /*8160*/  CS2R R6, SRZ ;  /* 0x0000000000067805 */ /* 0x000fc8000001ff00 */
[----:B------:R-:W-:-:S06]  /*8170*/  FMUL.FTZ R4, R23, 1 ;  /* 0x3f80000017047820 */ /* 0x000fcc0000410000 */
[----:B------:R-:W0:Y:S02]  /*8180*/  F2F.F64.F32 R4, R4 ;  /* 0x0000000400047310 */ /* 0x000e240000201800 */
[----:B0-----:R-:W-:Y:S01]  /*8190*/  STG.E.128 desc[UR36][R2.64], R4 ;  /* 0x0000000402007986 */ /* 0x001fe2000c101d24 */
[----:B------:R-:W-:Y:S05]  /*81a0*/  EXIT ;  /* 0x000000000000794d */ /* 0x000fea0003800000 */
.L_x_13197:
[----:B------:R-:W-:-:S13]  /*81b0*/  ISETP.NE.AND P0, PT, R0, 0xf, PT ;  /* 0x0000000f0000780c */ /* 0x000fda0003f05270 */
[----:B------:R-:W-:Y:S05]  /*81c0*/  @!P0 BRA `(.L_x_13199) ;  /* 0x0000000000e88947 */ /* 0x000fea0003800000 */
[----:B------:R-:W-:-:S13]  /*81d0*/  ISETP.NE.AND P0, PT, R0, 0x17, PT ;  /* 0x000000170000780c */ /* 0x000fda0003f05270 */
[----:B------:R-:W-:Y:S05]  /*81e0*/  @!P0 BRA `(.L_x_13200) ;  /* 0x0000000000908947 */ /* 0x000fea0003800000 */
[----:B------:R-:W-:-:S13]  /*81f0*/  ISETP.NE.AND P0, PT, R0, 0x18, PT ;  /* 0x000000180000780c */ /* 0x000fda0003f05270 */
[----:B------:R-:W-:Y:S05]  /*8200*/  @!P0 BRA `(.L_x_13201) ;  /* 0x0000000000448947 */ /* 0x000fea0003800000 */
.L_x_13178:
        /* <DEDUP_REMOVED lines=16> */
.L_x_13202:
[----:B------:R-:W-:Y:S05]  /*8310*/  EXIT ;  /* 0x000000000000794d */ /* 0x000fea0003800000 */
.L_x_13201:
        /* <DEDUP_REMOVED lines=13> */
.L_x_13204:
[----:B------:R-:W-:Y:S05]  /*83f0*/  BSYNC.RECONVERGENT B0 ;  /* 0x0000000000007941 */ /* 0x000fea0003800200 */
.L_x_13203:
[----:B------:R-:W-:-:S05]  /*8400*/  LOP3.LUT R5, R0, 0x80, R5, 0xf8, !PT ;  /* 0x0000008000057812 */ /* 0x000fca00078ef805 */
[----:B------:R-:W-:Y:S01]  /*8410*/  STG.E.U8 desc[UR36][R2.64], R5 ;  /* 0x0000000502007986 */ /* 0x000fe2000c101124 */
[----:B------:R-:W-:Y:S05]  /*8420*/  EXIT ;  /* 0x000000000000794d */ /* 0x000fea0003800000 */
.L_x_13200:
        /* <DEDUP_REMOVED lines=12> */
.L_x_13206:
[----:B------:R-:W-:Y:S01]  /*84f0*/  IMAD.MOV.U32 R0, RZ, RZ, 0x7f ;  /* 0x0000007fff007424 */ /* 0x000fe200078e00ff */
[----:B------:R-:W-:-:S04]  /*8500*/  ISETP.GT.U32.AND P0, PT, R4, 0x7f800000, PT ;  /* 0x7f8000000400780c */ /* 0x000fc80003f04070 */
[----:B------:R-:W-:-:S09]  /*8510*/  SEL R0, R0, 0x7c, P0 ;  /* 0x0000007c00007807 */ /* 0x000fd20000000000 */
.L_x_13207:
[----:B------:R-:W-:Y:S05]  /*8520*/  BSYNC.RECONVERGENT B0 ;  /* 0x0000000000007941 */ /* 0x000fea0003800200 */
.L_x_13205:
[----:B------:R-:W-:-:S04]  /*8530*/  SHF.R.U32.HI R5, RZ, 0x18, R5 ;  /* 0x00000018ff057819 */ /* 0x000fc80000011605 */
[----:B------:R-:W-:-:S05]  /*8540*/  LOP3.LUT R5, R0, 0x80, R5, 0xf8, !PT ;  /* 0x0000008000057812 */ /* 0x000fca00078ef805 */
[----:B------:R-:W-:Y:S01]  /*8550*/  STG.E.U8 desc[UR36][R2.64], R5 ;  /* 0x0000000502007986 */ /* 0x000fe2000c101124 */
[----:B------:R-:W-:Y:S05]  /*8560*/  EXIT ;  /* 0x000000000000794d */ /* 0x000fea0003800000 */
.L_x_13199:
[----:B------:R-:W-:-:S05]  /*8570*/  HADD2.F32 R0, -RZ, R23.H0_H0 ;  /* 0x20000017ff007230 */ /* 0x000fca0000004100 */
[----:B------:R-:W-:-:S05]  /*8580*/  F2FP.BF16.F32.PACK_AB R0, RZ, R0 ;  /* 0x00000000ff00723e */ /* 0x000fca00000010ff */
[----:B------:R-:W-:Y:S01]  /*8590*/  STG.E.U16 desc[UR36][R2.64], R0 ;  /* 0x0000000002007986 */ /* 0x000fe2000c101524 */
[----:B------:R-:W-:Y:S05]  /*85a0*/  EXIT ;  /* 0x000000000000794d */ /* 0x000fea0003800000 */
.L_x_13208:
        /* <DEDUP_REMOVED lines=13> */
.L_x_19191:


//--------------------- .text._ZN2at6native18elementwise_kernelILi128ELi4EZNS0_22gpu_kernel_impl_nocastIZZZNS0_17floor_kernel_cudaERNS_18TensorIteratorBaseEENKUlvE_clEvENKUlvE1_clEvEUlN3c104HalfEE_EEvS4_RKT_EUliE_EEviT1_ --------------------------
	.section	.text._ZN2at6native18elementwise_kernelILi128ELi4EZNS0_22gpu_kernel_impl_nocastIZZZNS0_17floor_kernel_cudaERNS_18TensorIteratorBaseEENKUlvE_clEvENKUlvE1_clEvEUlN3c104HalfEE_EEvS4_RKT_EUliE_EEviT1_,"ax",@progbits
	.align	128
        .global         _ZN2at6native18elementwise_kernelILi128ELi4EZNS0_22gpu_kernel_impl_nocastIZZZNS0_17floor_kernel_cudaERNS_18TensorIteratorBaseEENKUlvE_clEvENKUlvE1_clEvEUlN3c104HalfEE_EEvS4_RKT_EUliE_EEviT1_
        .type           _ZN2at6native18elementwise_kernelILi128ELi4EZNS0_22gpu_kernel_impl_nocastIZZZNS0_17floor_kernel_cudaERNS_18TensorIteratorBaseEENKUlvE_clEvENKUlvE1_clEvEUlN3c104HalfEE_EEvS4_RKT_EUliE_EEviT1_,@function
        .size           _ZN2at6native18elementwise_kernelILi128ELi4EZNS0_22gpu_kernel_impl_nocastIZZZNS0_17floor_kernel_cudaERNS_18TensorIteratorBaseEENKUlvE_clEvENKUlvE1_clEvEUlN3c104HalfEE_EEvS4_RKT_EUliE_EEviT1_,(.L_x_19192 - _ZN2at6native18elementwise_kernelILi128ELi4EZNS0_22gpu_kernel_impl_nocastIZZZNS0_17floor_kernel_cudaERNS_18TensorIteratorBaseEENKUlvE_clEvENKUlvE1_clEvEUlN3c104HalfEE_EEvS4_RKT_EUliE_EEviT1_)
        .other          _ZN2at6native18elementwise_kernelILi128ELi4EZNS0_22gpu_kernel_impl_nocastIZZZNS0_17floor_kernel_cudaERNS_18TensorIteratorBaseEENKUlvE_clEvENKUlvE1_clEvEUlN3c104HalfEE_EEvS4_RKT_EUliE_EEviT1_,@"STO_CUDA_ENTRY STV_DEFAULT"
_ZN2at6native18elementwise_kernelILi128ELi4EZNS0_22gpu_kernel_impl_nocastIZZZNS0_17floor_kernel_cudaERNS_18TensorIteratorBaseEENKUlvE_clEvENKUlvE1_clEvEUlN3c104HalfEE_EEvS4_RKT_EUliE_EEviT1_:
.text._ZN2at6native18elementwise_kernelILi128ELi4EZNS0_22gpu_kernel_impl_nocastIZZZNS0_17floor_kernel_cudaERNS_18TensorIteratorBaseEENKUlvE_clEvENKUlvE1_clEvEUlN3c104HalfEE_EEvS4_RKT_EUliE_EEviT1_:
        /* <DEDUP_REMOVED lines=21> */
[----:B------:R-:W1:Y:S02]  /*0150*/  FRND.FTZ.FLOOR R0, R0 ;  /* 0x0000000000007307 */ /* 0x000e640000215000 */
        /* <DEDUP_REMOVED lines=8> */
[----:B------:R-:W1:Y:S02]  /*01e0*/  FRND.FTZ.FLOOR R0, R0 ;  /* 0x0000000000007307 */ /* 0x000e640000215000 */
[----:B-1----:R-:W-:-:S05]  /*01f0*/  F2FP.F16.F32.PACK_AB R2, RZ, R0 ;  /* 0x00000000ff02723e */ /* 0x002fca00000000ff */
[----:B0-----:R0:W-:Y:S02]  /*0200*/  STG.E.U16 desc[UR6][R6.64], R2 ;  /* 0x0000000206007986 */ /* 0x0011e4000c101506 */
.L_x_13212:
[----:B------:R-:W-:-:S13]  /*0210*/  ISETP.GE.AND P0, PT, R3, UR4, PT ;  /* 0x0000000403007c0c */ /* 0x000fda000bf06270 */
[----:B------:R-:W-:Y:S05]  /*0220*/  @P0 BREAK.RELIABLE B1 ;  /* 0x0000000000010942 */ /* 0x000fea0003800100 */
[----:B------:R-:W-:Y:S05]  /*0230*/  @P0 BRA `(.L_x_13213) ;  /* 0x0000000000240947 */ /* 0x000fea0003800000 */
[----:B------:R-:W-:Y:S05]  /*0240*/  BSYNC.RELIABLE B1 ;  /* 0x0000000000017941 */ /* 0x000fea0003800100 */
.L_x_13211:
        /* <DEDUP_REMOVED lines=8> */
.L_x_13213:
[----:B------:R-:W-:Y:S05]  /*02d0*/  BSYNC.RECONVERGENT B0 ;  /* 0x0000000000007941 */ /* 0x000fea0003800200 */
.L_x_13210:
[----:B------:R-:W-:Y:S05]  /*02e0*/  WARPSYNC.ALL ;  /* 0x0000000000007948 */ /* 0x000fea0003800000 */
[----:B------:R-:W-:-:S13]  /*02f0*/  ISETP.GE.AND P0, PT, R3, UR4, PT ;  /* 0x0000000403007c0c */ /* 0x000fda000bf06270 */
[----:B------:R-:W-:Y:S05]  /*0300*/  @P0 EXIT ;  /* 0x000000000000094d */ /* 0x000fea0003800000 */
[----:B01----:R-:W0:Y:S02]  /*0310*/  LDC.64 R2, c[0x0][0x588] ;  /* 0x00016200ff027b82 */ /* 0x003e240000000a00 */
[----:B0-----:R-:W2:Y:S06]  /*0320*/  LDG.E.U16 R2, desc[UR6][R2.64] ;  /* 0x0000000602027981 */ /* 0x001eac000c1e1500 */
[----:B------:R-:W0:Y:S01]  /*0330*/  LDC.64 R4, c[0x0][0x580] ;  /* 0x00016000ff047b82 */ /* 0x000e220000000a00 */
[----:B--2---:R-:W-:-:S06]  /*0340*/  HADD2.F32 R0, -RZ, R2.H0_H0 ;  /* 0x20000002ff007230 */ /* 0x004fcc0000004100 */
[----:B------:R-:W1:Y:S02]  /*0350*/  FRND.FTZ.FLOOR R0, R0 ;  /* 0x0000000000007307 */ /* 0x000e640000215000 */
[----:B-1----:R-:W-:-:S05]  /*0360*/  F2FP.F16.F32.PACK_AB R3, RZ, R0 ;  /* 0x00000000ff03723e */ /* 0x002fca00000000ff */
[----:B0-----:R-:W-:Y:S01]  /*0370*/  STG.E.U16 desc[UR6][R4.64], R3 ;  /* 0x0000000304007986 */ /* 0x001fe2000c101506 */
[----:B------:R-:W-:Y:S05]  /*0380*/  EXIT ;  /* 0x000000000000794d */ /* 0x000fea0003800000 */
.L_x_13209:
        /* <DEDUP_REMOVED lines=306> */
.L_x_13217:
        /* <DEDUP_REMOVED lines=10> */
[----:B------:R-:W0:Y:S02]  /*1750*/  FRND.FTZ.FLOOR R8, R8 ;  /* 0x0000000800087307 */ /* 0x000e240000215000 */
        /* <DEDUP_REMOVED lines=301> */
.L_x_13219:
        /* <DEDUP_REMOVED lines=8> */
[----:B------:R-:W0:Y:S02]  /*2ab0*/  FRND.FTZ.FLOOR R8, R8 ;  /* 0x0000000800087307 */ /* 0x000e240000215000 */
[----:B0-----:R-:W-:-:S05]  /*2ac0*/  F2FP.F16.F32.PACK_AB R7, RZ, R8 ;  /* 0x00000008ff07723e */ /* 0x001fca00000000ff */
[----:B------:R0:W-:Y:S02]  /*2ad0*/  STG.E.U16 desc[UR6][R4.64], R7 ;  /* 0x0000000704007986 */ /* 0x0001e4000c101506 */
.L_x_13216:
[----:B------:R-:W-:-:S13]  /*2ae0*/  ISETP.GE.AND P0, PT, R3, UR4, PT ;  /* 0x0000000403007c0c */ /* 0x000fda000bf06270 */
[----:B------:R-:W-:Y:S05]  /*2af0*/  @P0 BREAK.RELIABLE B1 ;  /* 0x0000000000010942 */ /* 0x000fea0003800100 */
[----:B------:R-:W-:Y:S05]  /*2b00*/  @P0 BRA `(.L_x_13218) ;  /* 0x0000001000d80947 */ /* 0x000fea0003800000 */
[----:B------:R-:W-:Y:S05]  /*2b10*/  BSYNC.RELIABLE B1 ;  /* 0x0000000000017941 */ /* 0x000fea0003800100 */
.L_x_13215:
        /* <DEDUP_REMOVED lines=298> */
.L_x_13220:
        /* <DEDUP_REMOVED lines=11> */
.L_x_13218:
[----:B------:R-:W-:Y:S05]  /*3e70*/  BSYNC.RECONVERGENT B0 ;  /* 0x0000000000007941 */ /* 0x000fea0003800200 */
.L_x_13214:
        /* <DEDUP_REMOVED lines=301> */
.L_x_13221:
[----:B------:R-:W0:Y:S02]  /*5150*/  LDCU.128 UR8, c[0x0][0x580] ;  /* 0x0000b000ff0877ac */ /* 0x000e240008000c00 */
[----:B0-----:R-:W-:-:S04]  /*5160*/  IADD3 R4, P0, PT, R2, UR10, RZ ;  /* 0x0000000a02047c10 */ /* 0x001fc8000ff1e0ff */
[----:B------:R-:W-:-:S05]  /*5170*/  IADD3.X R5, PT, PT, RZ, UR11, RZ, P0, !PT ;  /* 0x0000000bff057c10 */ /* 0x000fca00087fe4ff */
[----:B------:R-:W2:Y:S01]  /*5180*/  LDG.E.U16 R4, desc[UR6][R4.64] ;  /* 0x0000000604047981 */ /* 0x000ea2000c1e1500 */
[----:B------:R-:W-:-:S04]  /*5190*/  IADD3 R2, P0, PT, R3, UR8, RZ ;  /* 0x0000000803027c10 */ /* 0x000fc8000ff1e0ff */
[----:B------:R-:W-:Y:S01]  /*51a0*/  IADD3.X R3, PT, PT, RZ, UR9, RZ, P0, !PT ;  /* 0x00000009ff037c10 */ /* 0x000fe200087fe4ff */
[----:B--2---:R-:W-:-:S06]  /*51b0*/  HADD2.F32 R0, -RZ, R4.H0_H0 ;  /* 0x20000004ff007230 */ /* 0x004fcc0000004100 */
[----:B------:R-:W0:Y:S02]  /*51c0*/  FRND.FTZ.FLOOR R0, R0 ;  /* 0x0000000000007307 */ /* 0x000e240000215000 */
[----:B0-----:R-:W-:-:S05]  /*51d0*/  F2FP.F16.F32.PACK_AB R5, RZ, R0 ;  /* 0x00000000ff05723e */ /* 0x001fca00000000ff */
[----:B------:R-:W-:Y:S01]  /*51e0*/  STG.E.U16 desc[UR6][R2.64], R5 ;  /* 0x0000000502007986 */ /* 0x000fe2000c101506 */
[----:B------:R-:W-:Y:S05]  /*51f0*/  EXIT ;  /* 0x000000000000794d */ /* 0x000fea0003800000 */
.L_x_13222:
        /* <DEDUP_REMOVED lines=16> */
.L_x_19192:


//--------------------- .text._ZN2at6native27unrolled_elementwise_kernelIZZZNS0_17floor_kernel_cudaERNS_18TensorIteratorBaseEENKUlvE_clEvENKUlvE1_clEvEUlN3c104HalfEE_St5arrayIPcLm2EELi4E23TrivialOffsetCalculatorILi1EjESD_NS0_6memory15LoadWithoutCastENSE_16StoreWithoutCastEEEviT_T0_T2_T3_T4_T5_ --------------------------
	.section	.text._ZN2at6native27unrolled_elementwise_kernelIZZZNS0_17floor_kernel_cudaERNS_18TensorIteratorBaseEENKUlvE_clEvENKUlvE1_clEvEUlN3c104HalfEE_St5arrayIPcLm2EELi4E23TrivialOffsetCalculatorILi1EjESD_NS0_6memory15LoadWithoutCastENSE_16StoreWithoutCastEEEviT_T0_T2_T3_T4_T5_,"ax",@progbits
	.align	128
        .global         _ZN2at6native27unrolled_elementwise_kernelIZZZNS0_17floor_kernel_cudaERNS_18TensorIteratorBaseEENKUlvE_clEvENKUlvE1_clEvEUlN3c104HalfEE_St5arrayIPcLm2EELi4E23TrivialOffsetCalculatorILi1EjESD_NS0_6memory15LoadWithoutCastENSE_16StoreWithoutCastEEEviT_T0_T2_T3_T4_T5_
        .type           _ZN2at6native27unrolled_elementwise_kernelIZZZNS0_17floor_kernel_cudaERNS_18TensorIteratorBaseEENKUlvE_clEvENKUlvE1_clEvEUlN3c104HalfEE_St5arrayIPcLm2EELi4E23TrivialOffsetCalculatorILi1EjESD_NS0_6memory15LoadWithoutCastENSE_16StoreWithoutCastEEEviT_T0_T2_T3_T4_T5_,@function
        .size           _ZN2at6native27unrolled_elementwise_kernelIZZZNS0_17floor_kernel_cudaERNS_18TensorIteratorBaseEENKUlvE_clEvENKUlvE1_clEvEUlN3c104HalfEE_St5arrayIPcLm2EELi4E23TrivialOffsetCalculatorILi1EjESD_NS0_6memory15LoadWithoutCastENSE_16StoreWithoutCastEEEviT_T0_T2_T3_T4_T5_,(.L_x_19193 - _ZN2at6native27unrolled_elementwise_kernelIZZZNS0_17floor_kernel_cudaERNS_18TensorIteratorBaseEENKUlvE_clEvENKUlvE1_clEvEUlN3c104HalfEE_St5arrayIPcLm2EELi4E23TrivialOffsetCalculatorILi1EjESD_NS0_6memory15LoadWithoutCastENSE_16StoreWithoutCastEEEviT_T0_T2_T3_T4_T5_)
        .other          _ZN2at6native27unrolled_elementwise_kernelIZZZNS0_17floor_kernel_cudaERNS_18TensorIteratorBaseEENKUlvE_clEvENKUlvE1_clEvEUlN3c104HalfEE_St5arrayIPcLm2EELi4E23TrivialOffsetCalculatorILi1EjESD_NS0_6memory15LoadWithoutCastENSE_16StoreWithoutCastEEEviT_T0_T2_T3_T4_T5_,@"STO_CUDA_ENTRY STV_DEFAULT"
_ZN2at6native27unrolled_elementwise_kernelIZZZNS0_17floor_kernel_cudaERNS_18TensorIteratorBaseEENKUlvE_clEvENKUlvE1_clEvEUlN3c104HalfEE_St5arrayIPcLm2EELi4E23TrivialOffsetCalculatorILi1EjESD_NS0_6memory15LoadWithoutCastENSE_16StoreWithoutCastEEEviT_T0_T2_T3_T4_T5_:
.text._ZN2at6native27unrolled_elementwise_kernelIZZZNS0_17floor_kernel_cudaERNS_18TensorIteratorBaseEENKUlvE_clEvENKUlvE1_clEvEUlN3c104HalfEE_St5arrayIPcLm2EELi4E23TrivialOffsetCalculatorILi1EjESD_NS0_6memory15LoadWithoutCastENSE_16StoreWithoutCastEEEviT_T0_T2_T3_T4_T5_:
        /* <DEDUP_REMOVED lines=48> */
[----:B------:R-:W0:Y:S02]  /*0300*/  @!P1 FRND.FTZ.FLOOR R7, R7 ;  /* 0x0000000700079307 */ /* 0x000e240000215000 */
[----:B0-----:R-:W-:Y:S01]  /*0310*/  @!P1 F2FP.F16.F32.PACK_AB R6, RZ, R7 ;  /* 0x00000007ff06923e */ /* 0x001fe200000000ff */
[----:B--2---:R-:W-:-:S04]  /*0320*/  @!P2 HADD2.F32 R11, -RZ, R11.H0_H0 ;  /* 0x2000000bff0ba230 */ /* 0x004fc80000004100 */
[----:B------:R1:W-:Y:S02]  /*0330*/  @!P1 STG.E.U16 desc[UR4][R8.64], R6 ;  /* 0x0000000608009986 */ /* 0x0003e4000c101504 */
[----:B------:R-:W0:Y:S01]  /*0340*/  @!P2 FRND.FTZ.FLOOR R11, R11 ;  /* 0x0000000b000ba307 */ /* 0x000e220000215000 */
[----:B----4-:R-:W-:-:S07]  /*0350*/  @!P3 HADD2.F32 R21, -RZ, R21.H0_H0 ;  /* 0x20000015ff15b230 */ /* 0x010fce0000004100 */
[----:B------:R-:W2:Y:S01]  /*0360*/  @!P3 FRND.FTZ.FLOOR R21, R21 ;  /* 0x000000150015b307 */ /* 0x000ea20000215000 */
        /* <DEDUP_REMOVED lines=13> */
.L_x_13224:
[----:B------:R-:W-:Y:S05]  /*0440*/  BSYNC.RECONVERGENT B0 ;  /* 0x0000000000007941 */ /* 0x000fea0003800200 */
.L_x_13223:
[----:B------:R-:W-:Y:S01]  /*0450*/  ISETP.GE.AND P1, PT, R0, R5, PT ;  /* 0x000000050000720c */ /* 0x000fe20003f26270 */
[----:B-----5:R-:W-:-:S12]  /*0460*/  @!P0 HADD2.F32 R10, -RZ, R10.H0_H0 ;  /* 0x2000000aff0a8230 */ /* 0x020fd80000004100 */
[----:B------:R-:W-:Y:S05]  /*0470*/  @P1 EXIT ;  /* 0x000000000000194d */ /* 0x000fea0003800000 */
[----:B0-----:R-:W0:Y:S01]  /*0480*/  LDC.64 R4, c[0x0][0x388] ;  /* 0x0000e200ff047b82 */ /* 0x001e220000000a00 */
[----:B------:R-:W1:Y:S01]  /*0490*/  @!P0 FRND.FTZ.FLOOR R10, R10 ;  /* 0x0000000a000a8307 */ /* 0x000e620000215000 */
[----:B------:R-:W-:Y:S02]  /*04a0*/  LEA R3, R3, R0, 0x9 ;  /* 0x0000000003037211 */ /* 0x000fe400078e48ff */
[----:B-1----:R-:W-:-:S04]  /*04b0*/  @!P0 F2FP.F16.F32.PACK_AB R2, RZ, R10 ;  /* 0x0000000aff02823e */ /* 0x002fc800000000ff */
[----:B------:R-:W-:Y:S01]  /*04c0*/  PRMT R0, R2, 0x7610, R0 ;  /* 0x0000761002007816 */ /* 0x000fe20000000000 */
[----:B0-----:R-:W-:-:S05]  /*04d0*/  IMAD.WIDE.U32 R2, R3, 0x2, R4 ;  /* 0x0000000203027825 */ /* 0x001fca00078e0004 */
[----:B------:R-:W-:Y:S01]  /*04e0*/  STG.E.U16 desc[UR4][R2.64], R0 ;  /* 0x0000000002007986 */ /* 0x000fe2000c101504 */
[----:B------:R-:W-:Y:S05]  /*04f0*/  EXIT ;  /* 0x000000000000794d */ /* 0x000fea0003800000 */
.L_x_13225:
        /* <DEDUP_REMOVED lines=16> */
.L_x_19193:


//--------------------- .text._ZN2at6native29vectorized_elementwise_kernelILi2EZZZNS0_17floor_kernel_cudaERNS_18TensorIteratorBaseEENKUlvE_clEvENKUlvE1_clEvEUlN3c104HalfEE_St5arrayIPcLm2EEEEviT0_T1_ --------------------------
	.section	.text._ZN2at6native29vectorized_elementwise_kernelILi2EZZZNS0_17floor_kernel_cudaERNS_18TensorIteratorBaseEENKUlvE_clEvENKUlvE1_clEvEUlN3c104HalfEE_St5arrayIPcLm2EEEEviT0_T1_,"ax",@progbits
	.align	128
        .global         _ZN2at6native29vectorized_elementwise_kernelILi2EZZZNS0_17floor_kernel_cudaERNS_18TensorIteratorBaseEENKUlvE_clEvENKUlvE1_clEvEUlN3c104HalfEE_St5arrayIPcLm2EEEEviT0_T1_
        .type           _ZN2at6native29vectorized_elementwise_kernelILi2EZZZNS0_17floor_kernel_cudaERNS_18TensorIteratorBaseEENKUlvE_clEvENKUlvE1_clEvEUlN3c104HalfEE_St5arrayIPcLm2EEEEviT0_T1_,@function
        .size           _ZN2at6native29vectorized_elementwise_kernelILi2EZZZNS0_17floor_kernel_cudaERNS_18TensorIteratorBaseEENKUlvE_clEvENKUlvE1_clEvEUlN3c104HalfEE_St5arrayIPcLm2EEEEviT0_T1_,(.L_x_19194 - _ZN2at6native29vectorized_elementwise_kernelILi2EZZZNS0_17floor_kernel_cudaERNS_18TensorIteratorBaseEENKUlvE_clEvENKUlvE1_clEvEUlN3c104HalfEE_St5arrayIPcLm2EEEEviT0_T1_)
        .other          _ZN2at6native29vectorized_elementwise_kernelILi2EZZZNS0_17floor_kernel_cudaERNS_18TensorIteratorBaseEENKUlvE_clEvENKUlvE1_clEvEUlN3c104HalfEE_St5arrayIPcLm2EEEEviT0_T1_,@"STO_CUDA_ENTRY STV_DEFAULT"
_ZN2at6native29vectorized_elementwise_kernelILi2EZZZNS0_17floor_kernel_cudaERNS_18TensorIteratorBaseEENKUlvE_clEvENKUlvE1_clEvEUlN3c104HalfEE_St5arrayIPcLm2EEEEviT0_T1_:
.text._ZN2at6native29vectorized_elementwise_kernelILi2EZZZNS0_17floor_kernel_cudaERNS_18TensorIteratorBaseEENKUlvE_clEvENKUlvE1_clEvEUlN3c104HalfEE_St5arrayIPcLm2EEEEviT0_T1_:
        /* <DEDUP_REMOVED lines=83> */
[----:B------:R-:W1:Y:S02]  /*0530*/  @!P0 FRND.FTZ.FLOOR R11, R11 ;  /* 0x0000000b000b8307 */ /* 0x000e640000215000 */
[----:B-1----:R-:W-:Y:S01]  /*0540*/  @!P0 F2FP.F16.F32.PACK_AB R20, RZ, R11 ;  /* 0x0000000bff14823e */ /* 0x002fe200000000ff */
[----:B---3--:R-:W-:-:S06]  /*0550*/  @!P5 HADD2.F32 R22, -RZ, R22.H0_H0 ;  /* 0x20000016ff16d230 */ /* 0x008fcc0000004100 */
[----:B------:R-:W1:Y:S02]  /*0560*/  @!P5 FRND.FTZ.FLOOR R22, R22 ;  /* 0x000000160016d307 */ /* 0x000e640000215000 */
        /* <DEDUP_REMOVED lines=11> */
[----:B------:R-:W1:Y:S01]  /*0620*/  @!P1 FRND.FTZ.FLOOR R14, R14 ;  /* 0x0000000e000e9307 */ /* 0x000e620000215000 */
[----:B----4-:R-:W-:Y:S01]  /*0630*/  @!P6 HADD2.F32 R25, -RZ, R25.H0_H0 ;  /* 0x20000019ff19e230 */ /* 0x010fe20000004100 */
[----:B------:R-:W-:-:S06]  /*0640*/  ISETP.GE.U32.AND P0, PT, R3, R2, PT ;  /* 0x000000020300720c */ /* 0x000fcc0003f06070 */
[----:B------:R-:W2:Y:S08]  /*0650*/  @!P2 FRND.FTZ.FLOOR R15, R15 ;  /* 0x0000000f000fa307 */ /* 0x000eb00000215000 */
[----:B------:R-:W3:Y:S08]  /*0660*/  @!P3 FRND.FTZ.FLOOR R16, R16 ;  /* 0x000000100010b307 */ /* 0x000ef00000215000 */
[----:B------:R-:W4:Y:S08]  /*0670*/  @!P4 FRND.FTZ.FLOOR R27, R27 ;  /* 0x0000001b001bc307 */ /* 0x000f300000215000 */
[----:B------:R-:W5:Y:S08]  /*0680*/  @!P6 FRND.FTZ.FLOOR R25, R25 ;  /* 0x000000190019e307 */ /* 0x000f700000215000 */
[----:B------:R-:W0:Y:S01]  /*0690*/  @!P5 FRND.FTZ.FLOOR R23, R23 ;  /* 0x000000170017d307 */ /* 0x000e220000215000 */
        /* <DEDUP_REMOVED lines=19> */
.L_x_13229:
[----:B------:R-:W-:-:S13]  /*07d0*/  ISETP.GE.U32.AND P0, PT, R3, R2, PT ;  /* 0x000000020300720c */ /* 0x000fda0003f06070 */
[----:B------:R-:W-:Y:S05]  /*07e0*/  @P0 BRA `(.L_x_13231) ;  /* 0x0000000000300947 */ /* 0x000fea0003800000 */
[----:B0-----:R-:W0:Y:S01]  /*07f0*/  LDC.64 R4, c[0x0][0x388] ;  /* 0x0000e200ff047b82 */ /* 0x001e220000000a00 */
[----:B------:R-:W-:Y:S01]  /*0800*/  IADD3 R11, PT, PT, R0, R3, RZ ;  /* 0x00000003000b7210 */ /* 0x000fe20007ffe0ff */
[----:B------:R-:W-:-:S04]  /*0810*/  VIADD R3, R3, 0x80 ;  /* 0x0000008003037836 */ /* 0x000fc80000000000 */
[----:B0-----:R-:W-:-:S05]  /*0820*/  IMAD.WIDE.U32 R4, R11, 0x2, R4 ;  /* 0x000000020b047825 */ /* 0x001fca00078e0004 */
[----:B------:R1:W-:Y:S02]  /*0830*/  STG.E.U16 desc[UR4][R4.64], R6 ;  /* 0x0000000604007986 */ /* 0x0003e4000c101504 */
.L_x_13230:
[----:B------:R-:W-:-:S13]  /*0840*/  ISETP.GE.U32.AND P0, PT, R3, R2, PT ;  /* 0x000000020300720c */ /* 0x000fda0003f06070 */
[----:B------:R-:W-:Y:S05]  /*0850*/  @P0 BRA `(.L_x_13232) ;  /* 0x0000000000340947 */ /* 0x000fea0003800000 */
[----:B01----:R-:W0:Y:S01]  /*0860*/  LDC.64 R4, c[0x0][0x388] ;  /* 0x0000e200ff047b82 */ /* 0x003e220000000a00 */
[----:B------:R-:W-:Y:S01]  /*0870*/  IADD3 R11, PT, PT, R0, R3, RZ ;  /* 0x00000003000b7210 */ /* 0x000fe20007ffe0ff */
[----:B------:R-:W-:-:S04]  /*0880*/  VIADD R3, R3, 0x80 ;  /* 0x0000008003037836 */ /* 0x000fc80000000000 */
[----:B0-----:R-:W-:-:S05]  /*0890*/  IMAD.WIDE.U32 R4, R11, 0x2, R4 ;  /* 0x000000020b047825 */ /* 0x001fca00078e0004 */
[----:B------:R1:W-:Y:S02]  /*08a0*/  STG.E.U16 desc[UR4][R4.64], R7 ;  /* 0x0000000704007986 */ /* 0x0003e4000c101504 */
.L_x_13231:
        /* <DEDUP_REMOVED lines=8> */
.L_x_13232:
[----:B------:R-:W-:Y:S05]  /*0930*/  BSYNC.RELIABLE B1 ;  /* 0x0000000000017941 */ /* 0x000fea0003800100 */
.L_x_13228:
[----:B------:R-:W-:-:S13]  /*0940*/  ISETP.GE.U32.AND P0, PT, R3, R2, PT ;  /* 0x000000020300720c */ /* 0x000fda0003f06070 */
[----:B012---:R-:W0:Y:S01]  /*0950*/  @!P0 LDC.64 R4, c[0x0][0x388] ;  /* 0x0000e200ff048b82 */ /* 0x007e220000000a00 */
[----:B------:R-:W-:Y:S01]  /*0960*/  @!P0 IADD3 R7, PT, PT, R0, R3, RZ ;  /* 0x0000000300078210 */ /* 0x000fe20007ffe0ff */
[----:B------:R-:W-:-:S04]  /*0970*/  @!P0 VIADD R3, R3, 0x80 ;  /* 0x0000008003038836 */ /* 0x000fc80000000000 */
[----:B0-----:R-:W-:-:S05]  /*0980*/  @!P0 IMAD.WIDE.U32 R4, R7, 0x2, R4 ;  /* 0x0000000207048825 */ /* 0x001fca00078e0004 */
[----:B------:R2:W-:Y:S02]  /*0990*/  @!P0 STG.E.U16 desc[UR4][R4.64], R9 ;  /* 0x0000000904008986 */ /* 0x0005e4000c101504 */
.L_x_13233:
[----:B------:R-:W-:Y:S05]  /*09a0*/  BSYNC.RECONVERGENT B0 ;  /* 0x0000000000007941 */ /* 0x000fea0003800200 */
.L_x_13227:
        /* <DEDUP_REMOVED lines=8> */
.L_x_13226:
        /* <DEDUP_REMOVED lines=17> */
[----:B------:R-:W-:Y:S08]  /*0b40*/  FRND.FTZ.FLOOR R9, R9 ;  /* 0x0000000900097307 */ /* 0x000ff00000215000 */
[----:B------:R-:W1:Y:S08]  /*0b50*/  FRND.FTZ.FLOOR R10, R10 ;  /* 0x0000000a000a7307 */ /* 0x000e700000215000 */
[----:B------:R-:W-:Y:S08]  /*0b60*/  FRND.FTZ.FLOOR R11, R11 ;  /* 0x0000000b000b7307 */ /* 0x000ff00000215000 */
[----:B------:R-:W2:Y:S08]  /*0b70*/  FRND.FTZ.FLOOR R12, R12 ;  /* 0x0000000c000c7307 */ /* 0x000eb00000215000 */
[----:B------:R-:W-:Y:S08]  /*0b80*/  FRND.FTZ.FLOOR R13, R13 ;  /* 0x0000000d000d7307 */ /* 0x000ff00000215000 */
[----:B------:R-:W3:Y:S08]  /*0b90*/  FRND.FTZ.FLOOR R6, R5 ;  /* 0x0000000500067307 */ /* 0x000ef00000215000 */
[----:B------:R-:W-:Y:S08]  /*0ba0*/  FRND.FTZ.FLOOR R7, R7 ;  /* 0x0000000700077307 */ /* 0x000ff00000215000 */
[----:B------:R-:W4:Y:S01]  /*0bb0*/  FRND.FTZ.FLOOR R8, R8 ;  /* 0x0000000800087307 */ /* 0x000f220000215000 */
        /* <DEDUP_REMOVED lines=11> */
.L_x_13234:
        /* <DEDUP_REMOVED lines=9> */
.L_x_19194:


//--------------------- .text._ZN2at6native29vectorized_elementwise_kernelILi4EZZZNS0_17floor_kernel_cudaERNS_18TensorIteratorBaseEENKUlvE_clEvENKUlvE1_clEvEUlN3c104HalfEE_St5arrayIPcLm2EEEEviT0_T1_ --------------------------
	.section	.text._ZN2at6native29vectorized_elementwise_kernelILi4EZZZNS0_17floor_kernel_cudaERNS_18TensorIteratorBaseEENKUlvE_clEvENKUlvE1_clEvEUlN3c104HalfEE_St5arrayIPcLm2EEEEviT0_T1_,"ax",@progbits
	.align	128
        .global         _ZN2at6native29vectorized_elementwise_kernelILi4EZZZNS0_17floor_kernel_cudaERNS_18TensorIteratorBaseEENKUlvE_clEvENKUlvE1_clEvEUlN3c104HalfEE_St5arrayIPcLm2EEEEviT0_T1_
        .type           _ZN2at6native29vectorized_elementwise_kernelILi4EZZZNS0_17floor_kernel_cudaERNS_18TensorIteratorBaseEENKUlvE_clEvENKUlvE1_clEvEUlN3c104HalfEE_St5arrayIPcLm2EEEEviT0_T1_,@function
        .size           _ZN2at6native29vectorized_elementwise_kernelILi4EZZZNS0_17floor_kernel_cudaERNS_18TensorIteratorBaseEENKUlvE_clEvENKUlvE1_clEvEUlN3c104HalfEE_St5arrayIPcLm2EEEEviT0_T1_,(.L_x_19195 - _ZN2at6native29vectorized_elementwise_kernelILi4EZZZNS0_17floor_kernel_cudaERNS_18TensorIteratorBaseEENKUlvE_clEvENKUlvE1_clEvEUlN3c104HalfEE_St5arrayIPcLm2EEEEviT0_T1_)
        .other          _ZN2at6native29vectorized_elementwise_kernelILi4EZZZNS0_17floor_kernel_cudaERNS_18TensorIteratorBaseEENKUlvE_clEvENKUlvE1_clEvEUlN3c104HalfEE_St5arrayIPcLm2EEEEviT0_T1_,@"STO_CUDA_ENTRY STV_DEFAULT"
_ZN2at6native29vectorized_elementwise_kernelILi4EZZZNS0_17floor_kernel_cudaERNS_18TensorIteratorBaseEENKUlvE_clEvENKUlvE1_clEvEUlN3c104HalfEE_St5arrayIPcLm2EEEEviT0_T1_:
.text._ZN2at6native29vectorized_elementwise_kernelILi4EZZZNS0_17floor_kernel_cudaERNS_18TensorIteratorBaseEENKUlvE_clEvENKUlvE1_clEvEUlN3c104HalfEE_St5arrayIPcLm2EEEEviT0_T1_:
        /* <DEDUP_REMOVED lines=125> */
.L_x_13238:
[----:B------:R-:W-:-:S13]  /*07d0*/  ISETP.GE.U32.AND P0, PT, R3, R2, PT ;  /* 0x000000020300720c */ /* 0x000fda0003f06070 */
[----:B------:R-:W-:Y:S05]  /*07e0*/  @P0 BRA `(.L_x_13240) ;  /* 0x0000000000300947 */ /* 0x000fea0003800000 */
[----:B0-----:R-:W0:Y:S01]  /*07f0*/  LDC.64 R4, c[0x0][0x388] ;  /* 0x0000e200ff047b82 */ /* 0x001e220000000a00 */
[----:B------:R-:W-:Y:S01]  /*0800*/  IADD3 R11, PT, PT, R0, R3, RZ ;  /* 0x00000003000b7210 */ /* 0x000fe20007ffe0ff */
[----:B------:R-:W-:-:S04]  /*0810*/  VIADD R3, R3, 0x80 ;  /* 0x0000008003037836 */ /* 0x000fc80000000000 */
[----:B0-----:R-:W-:-:S05]  /*0820*/  IMAD.WIDE.U32 R4, R11, 0x2, R4 ;  /* 0x000000020b047825 */ /* 0x001fca00078e0004 */
[----:B------:R1:W-:Y:S02]  /*0830*/  STG.E.U16 desc[UR4][R4.64], R6 ;  /* 0x0000000604007986 */ /* 0x0003e4000c101504 */
.L_x_13239:
[----:B------:R-:W-:-:S13]  /*0840*/  ISETP.GE.U32.AND P0, PT, R3, R2, PT ;  /* 0x000000020300720c */ /* 0x000fda0003f06070 */
[----:B------:R-:W-:Y:S05]  /*0850*/  @P0 BRA `(.L_x_13241) ;  /* 0x0000000000340947 */ /* 0x000fea0003800000 */
[----:B01----:R-:W0:Y:S01]  /*0860*/  LDC.64 R4, c[0x0][0x388] ;  /* 0x0000e200ff047b82 */ /* 0x003e220000000a00 */
[----:B------:R-:W-:Y:S01]  /*0870*/  IADD3 R11, PT, PT, R0, R3, RZ ;  /* 0x00000003000b7210 */ /* 0x000fe20007ffe0ff */
[----:B------:R-:W-:-:S04]  /*0880*/  VIADD R3, R3, 0x80 ;  /* 0x0000008003037836 */ /* 0x000fc80000000000 */
[----:B0-----:R-:W-:-:S05]  /*0890*/  IMAD.WIDE.U32 R4, R11, 0x2, R4 ;  /* 0x000000020b047825 */ /* 0x001fca00078e0004 */
[----:B------:R1:W-:Y:S02]  /*08a0*/  STG.E.U16 desc[UR4][R4.64], R7 ;  /* 0x0000000704007986 */ /* 0x0003e4000c101504 */
.L_x_13240:
        /* <DEDUP_REMOVED lines=8> */
.L_x_13241:
[----:B------:R-:W-:Y:S05]  /*0930*/  BSYNC.RELIABLE B1 ;  /* 0x0000000000017941 */ /* 0x000fea0003800100 */
.L_x_13237:
[----:B------:R-:W-:-:S13]  /*0940*/  ISETP.GE.U32.AND P0, PT, R3, R2, PT ;  /* 0x000000020300720c */ /* 0x000fda0003f06070 */
[----:B012---:R-:W0:Y:S01]  /*0950*/  @!P0 LDC.64 R4, c[0x0][0x388] ;  /* 0x0000e200ff048b82 */ /* 0x007e220000000a00 */
[----:B------:R-:W-:Y:S01]  /*0960*/  @!P0 IADD3 R7, PT, PT, R0, R3, RZ ;  /* 0x0000000300078210 */ /* 0x000fe20007ffe0ff */
[----:B------:R-:W-:-:S04]  /*0970*/  @!P0 VIADD R3, R3, 0x80 ;  /* 0x0000008003038836 */ /* 0x000fc80000000000 */
[----:B0-----:R-:W-:-:S05]  /*0980*/  @!P0 IMAD.WIDE.U32 R4, R7, 0x2, R4 ;  /* 0x0000000207048825 */ /* 0x001fca00078e0004 */
[----:B------:R2:W-:Y:S02]  /*0990*/  @!P0 STG.E.U16 desc[UR4][R4.64], R9 ;  /* 0x0000000904008986 */ /* 0x0005e4000c101504 */
.L_x_13242:
[----:B------:R-:W-:Y:S05]  /*09a0*/  BSYNC.RECONVERGENT B0 ;  /* 0x0000000000007941 */ /* 0x000fea0003800200 */
.L_x_13236:
        /* <DEDUP_REMOVED lines=8> */
.L_x_13235:
        /* <DEDUP_REMOVED lines=10> */
[----:B------:R-:W-:Y:S01]  /*0ad0*/  FRND.FTZ.FLOOR R7, R7 ;  /* 0x0000000700077307 */ /* 0x000fe20000215000 */
[----:B------:R-:W0:Y:S01]  /*0ae0*/  LDC.64 R4, c[0x0][0x388] ;  /* 0x0000e200ff047b82 */ /* 0x000e220000000a00 */
[----:B---3--:R-:W-:-:S02]  /*0af0*/  HADD2.F32 R13, -RZ, R2.H0_H0 ;  /* 0x20000002ff0d7230 */ /* 0x008fc40000004100 */
[--C-:B------:R-:W-:Y:S02]  /*0b00*/  HADD2.F32 R8, -RZ, R3.reuse.H0_H0 ;  /* 0x20000003ff087230 */ /* 0x100fe40000004100 */
[----:B------:R-:W-:Y:S02]  /*0b10*/  HADD2.F32 R2, -RZ, R2.H1_H1 ;  /* 0x30000002ff027230 */ /* 0x000fe40000004100 */
[----:B------:R-:W-:Y:S01]  /*0b20*/  HADD2.F32 R3, -RZ, R3.H1_H1 ;  /* 0x30000003ff037230 */ /* 0x000fe20000004100 */
[----:B------:R-:W1:Y:S08]  /*0b30*/  FRND.FTZ.FLOOR R10, R10 ;  /* 0x0000000a000a7307 */ /* 0x000e700000215000 */
[----:B------:R-:W-:Y:S01]  /*0b40*/  FRND.FTZ.FLOOR R11, R11 ;  /* 0x0000000b000b7307 */ /* 0x000fe20000215000 */
[----:B-1----:R-:W-:-:S07]  /*0b50*/  F2FP.F16.F32.PACK_AB R10, R10, R7 ;  /* 0x000000070a0a723e */ /* 0x002fce00000000ff */
[----:B------:R-:W1:Y:S01]  /*0b60*/  FRND.FTZ.FLOOR R12, R12 ;  /* 0x0000000c000c7307 */ /* 0x000e620000215000 */
[----:B0-----:R-:W-:-:S04]  /*0b70*/  IMAD.WIDE.U32 R4, R0, 0x2, R4 ;  /* 0x0000000200047825 */ /* 0x001fc800078e0004 */
[----:B------:R-:W-:-:S03]  /*0b80*/  IMAD.WIDE.U32 R4, R6, 0x8, R4 ;  /* 0x0000000806047825 */ /* 0x000fc600078e0004 */
[----:B------:R-:W-:Y:S01]  /*0b90*/  FRND.FTZ.FLOOR R13, R13 ;  /* 0x0000000d000d7307 */ /* 0x000fe20000215000 */
[----:B-1----:R-:W-:-:S07]  /*0ba0*/  F2FP.F16.F32.PACK_AB R11, R12, R11 ;  /* 0x0000000b0c0b723e */ /* 0x002fce00000000ff */
[----:B------:R-:W0:Y:S01]  /*0bb0*/  FRND.FTZ.FLOOR R2, R2 ;  /* 0x0000000200027307 */ /* 0x000e220000215000 */
[----:B------:R-:W-:Y:S07]  /*0bc0*/  STG.E.64 desc[UR4][R4.64], R10 ;  /* 0x0000000a04007986 */ /* 0x000fee000c101b04 */
[----:B------:R-:W-:Y:S01]  /*0bd0*/  FRND.FTZ.FLOOR R8, R8 ;  /* 0x0000000800087307 */ /* 0x000fe20000215000 */
[----:B0-----:R-:W-:-:S07]  /*0be0*/  F2FP.F16.F32.PACK_AB R6, R2, R13 ;  /* 0x0000000d0206723e */ /* 0x001fce00000000ff */
[----:B------:R-:W0:Y:S02]  /*0bf0*/  FRND.FTZ.FLOOR R3, R3 ;  /* 0x0000000300037307 */ /* 0x000e240000215000 */
[----:B0-----:R-:W-:-:S05]  /*0c00*/  F2FP.F16.F32.PACK_AB R7, R3, R8 ;  /* 0x000000080307723e */ /* 0x001fca00000000ff */
[----:B------:R-:W-:Y:S01]  /*0c10*/  STG.E.64 desc[UR4][R4.64+0x400], R6 ;  /* 0x0004000604007986 */ /* 0x000fe2000c101b04 */
[----:B------:R-:W-:Y:S05]  /*0c20*/  EXIT ;  /* 0x000000000000794d */ /* 0x000fea0003800000 */
.L_x_13243:
        /* <DEDUP_REMOVED lines=13> */
.L_x_19195:


//--------------------- .text._ZN2at6native29vectorized_elementwise_kernelILi8EZZZNS0_17floor_kernel_cudaERNS_18TensorIteratorBaseEENKUlvE_clEvENKUlvE1_clEvEUlN3c104HalfEE_St5arrayIPcLm2EEEEviT0_T1_ --------------------------
	.section	.text._ZN2at6native29vectorized_elementwise_kernelILi8EZZZNS0_17floor_kernel_cudaERNS_18TensorIteratorBaseEENKUlvE_clEvENKUlvE1_clEvEUlN3c104HalfEE_St5arrayIPcLm2EEEEviT0_T1_,"ax",@progbits
	.align	128
        .global         _ZN2at6native29vectorized_elementwise_kernelILi8EZZZNS0_17floor_kernel_cudaERNS_18TensorIteratorBaseEENKUlvE_clEvENKUlvE1_clEvEUlN3c104HalfEE_St5arrayIPcLm2EEEEviT0_T1_
        .type           _ZN2at6native29vectorized_elementwise_kernelILi8EZZZNS0_17floor_kernel_cudaERNS_18TensorIteratorBaseEENKUlvE_clEvENKUlvE1_clEvEUlN3c104HalfEE_St5arrayIPcLm2EEEEviT0_T1_,@function
        .size           _ZN2at6native29vectorized_elementwise_kernelILi8EZZZNS0_17floor_kernel_cudaERNS_18TensorIteratorBaseEENKUlvE_clEvENKUlvE1_clEvEUlN3c104HalfEE_St5arrayIPcLm2EEEEviT0_T1_,(.L_x_19196 - _ZN2at6native29vectorized_elementwise_kernelILi8EZZZNS0_17floor_kernel_cudaERNS_18TensorIteratorBaseEENKUlvE_clEvENKUlvE1_clEvEUlN3c104HalfEE_St5arrayIPcLm2EEEEviT0_T1_)
        .other          _ZN2at6native29vectorized_elementwise_kernelILi8EZZZNS0_17floor_kernel_cudaERNS_18TensorIteratorBaseEENKUlvE_clEvENKUlvE1_clEvEUlN3c104HalfEE_St5arrayIPcLm2EEEEviT0_T1_,@"STO_CUDA_ENTRY STV_DEFAULT"
_ZN2at6native29vectorized_elementwise_kernelILi8EZZZNS0_17floor_kernel_cudaERNS_18TensorIteratorBaseEENKUlvE_clEvENKUlvE1_clEvEUlN3c104HalfEE_St5arrayIPcLm2EEEEviT0_T1_:
.text._ZN2at6native29vectorized_elementwise_kernelILi8EZZZNS0_17floor_kernel_cudaERNS_18TensorIteratorBaseEENKUlvE_clEvENKUlvE1_clEvEUlN3c104HalfEE_St5arrayIPcLm2EEEEviT0_T1_:
[----:B------:R-:W-:Y:S01]  /*0000*/  LDC R1, c[0x0][0x37c] ;  /* 0x0000df00ff017b82 */ /* 0x000fe20000000800 */
[----:B------:R-:W-:Y:S05]  /*0010*/  EXIT ;  /* 0x000000000000794d */ /* 0x000fea0003800000 */
.L_x_13244:
        /* <DEDUP_REMOVED lines=14> */
.L_x_19196:


//--------------------- .text._ZN2at6native18elementwise_kernelILi128ELi4EZNS0_15gpu_kernel_implIZZZNS0_17floor_kernel_cudaERNS_18TensorIteratorBaseEENKUlvE_clEvENKUlvE0_clEvEUlfE_EEvS4_RKT_EUliE_EEviT1_ --------------------------
	.section	.text._ZN2at6native18elementwise_kernelILi128ELi4EZNS0_15gpu_kernel_implIZZZNS0_17floor_kernel_cudaERNS_18TensorIteratorBaseEENKUlvE_clEvENKUlvE0_clEvEUlfE_EEvS4_RKT_EUliE_EEviT1_,"ax",@progbits
	.align	128
        .global         _ZN2at6native18elementwise_kernelILi128ELi4EZNS0_15gpu_kernel_implIZZZNS0_17floor_kernel_cudaERNS_18TensorIteratorBaseEENKUlvE_clEvENKUlvE0_clEvEUlfE_EEvS4_RKT_EUliE_EEviT1_
        .type           _ZN2at6native18elementwise_kernelILi128ELi4EZNS0_15gpu_kernel_implIZZZNS0_17floor_kernel_cudaERNS_18TensorIteratorBaseEENKUlvE_clEvENKUlvE0_clEvEUlfE_EEvS4_RKT_EUliE_EEviT1_,@function
        .size           _ZN2at6native18elementwise_kernelILi128ELi4EZNS0_15gpu_kernel_implIZZZNS0_17floor_kernel_cudaERNS_18TensorIteratorBaseEENKUlvE_clEvENKUlvE0_clEvEUlfE_EEvS4_RKT_EUliE_EEviT1_,(.L_x_19197 - _ZN2at6native18elementwise_kernelILi128ELi4EZNS0_15gpu_kernel_implIZZZNS0_17floor_kernel_cudaERNS_18TensorIteratorBaseEENKUlvE_clEvENKUlvE0_clEvEUlfE_EEvS4_RKT_EUliE_EEviT1_)
        .other          _ZN2at6native18elementwise_kernelILi128ELi4EZNS0_15gpu_kernel_implIZZZNS0_17floor_kernel_cudaERNS_18TensorIteratorBaseEENKUlvE_clEvENKUlvE0_clEvEUlfE_EEvS4_RKT_EUliE_EEviT1_,@"STO_CUDA_ENTRY STV_DEFAULT"
_ZN2at6native18elementwise_kernelILi128ELi4EZNS0_15gpu_kernel_implIZZZNS0_17floor_kernel_cudaERNS_18TensorIteratorBaseEENKUlvE_clEvENKUlvE0_clEvEUlfE_EEvS4_RKT_EUliE_EEviT1_:
.text._ZN2at6native18elementwise_kernelILi128ELi4EZNS0_15gpu_kernel_implIZZZNS0_17floor_kernel_cudaERNS_18TensorIteratorBaseEENKUlvE_clEvENKUlvE0_clEvEUlfE_EEvS4_RKT_EUliE_EEviT1_:
        /* <DEDUP_REMOVED lines=319> */
.L_x_13247:
        /* <DEDUP_REMOVED lines=18> */
.L_x_13252:
[----:B------:R-:W2:Y:S02]  /*1510*/  LDG.E.U8 R2, desc[UR36][R2.64] ;  /* 0x0000002402027981 */ /* 0x000ea4000c1e1100 */
[----:B--2---:R-:W-:Y:S01]  /*1520*/  I2FP.F32.U32 R5, R2 ;  /* 0x0000000200057245 */ /* 0x004fe20000201000 */
[----:B------:R-:W-:Y:S06]  /*1530*/  BRA `(.L_x_13254) ;  /* 0x0000000c00447947 */ /* 0x000fec0003800000 */
.L_x_13251:
        /* <DEDUP_REMOVED lines=9> */
.L_x_13256:
[----:B------:R-:W2:Y:S02]  /*15d0*/  LDG.E R2, desc[UR36][R2.64] ;  /* 0x0000002402027981 */ /* 0x000ea4000c1e1900 */
[----:B--2---:R-:W-:Y:S01]  /*15e0*/  I2FP.F32.S32 R5, R2 ;  /* 0x0000000200057245 */ /* 0x004fe20000201400 */
[----:B------:R-:W-:Y:S06]  /*15f0*/  BRA `(.L_x_13254) ;  /* 0x0000000c00147947 */ /* 0x000fec0003800000 */
.L_x_13255:
[----:B------:R-:W2:Y:S02]  /*1600*/  LDG.E.U16 R2, desc[UR36][R2.64] ;  /* 0x0000002402027981 */ /* 0x000ea4000c1e1500 */
[----:B--2---:R2:W3:Y:S01]  /*1610*/  I2F.S16 R5, R2 ;  /* 0x0000000200057306 */ /* 0x0044e20000101400 */
[----:B------:R-:W-:Y:S05]  /*1620*/  BRA `(.L_x_13254) ;  /* 0x0000000c00087947 */ /* 0x000fea0003800000 */
.L_x_13250:
        /* <DEDUP_REMOVED lines=8> */
.L_x_13258:
[----:B------:R-:W2:Y:S02]  /*16b0*/  LDG.E.U16 R2, desc[UR36][R2.64] ;  /* 0x0000002402027981 */ /* 0x000ea4000c1e1500 */
[----:B--2---:R-:W-:Y:S01]  /*16c0*/  HADD2.F32 R5, -RZ, R2.H0_H0 ;  /* 0x20000002ff057230 */ /* 0x004fe20000004100 */
[----:B------:R-:W-:Y:S06]  /*16d0*/  BRA `(.L_x_13254) ;  /* 0x0000000800dc7947 */ /* 0x000fec0003800000 */
.L_x_13257:
        /* <DEDUP_REMOVED lines=8> */
.L_x_13260:
[----:B------:R-:W2:Y:S02]  /*1760*/  LDG.E.U16 R2, desc[UR36][R2.64] ;  /* 0x0000002402027981 */ /* 0x000ea4000c1e1500 */
[----:B--2---:R-:W-:Y:S01]  /*1770*/  HADD2.F32 R5, -RZ, R2.H0_H0 ;  /* 0x20000002ff057230 */ /* 0x004fe20000004100 */
[----:B------:R-:W-:Y:S06]  /*1780*/  BRA `(.L_x_13254) ;  /* 0x0000000800b07947 */ /* 0x000fec0003800000 */
.L_x_13259:
        /* <DEDUP_REMOVED lines=11> */
.L_x_13249:
        /* <DEDUP_REMOVED lines=12> */
.L_x_13263:
        /* <DEDUP_REMOVED lines=11> */
.L_x_13262:
        /* <DEDUP_REMOVED lines=25> */
.L_x_13265:
        /* <DEDUP_REMOVED lines=12> */
.L_x_13264:
[----:B------:R-:W2:Y:S02]  /*1c00*/  LDG.E.U16 R2, desc[UR36][R2.64] ;  /* 0x0000002402027981 */ /* 0x000ea4000c1e1500 */
[----:B--2---:R-:W-:Y:S01]  /*1c10*/  SHF.L.U32 R5, R2, 0x10, RZ ;  /* 0x0000001002057819 */ /* 0x004fe200000006ff */
[----:B------:R-:W-:Y:S06]  /*1c20*/  BRA `(.L_x_13254) ;  /* 0x0000000400887947 */ /* 0x000fec0003800000 */
.L_x_13261:
        /* <DEDUP_REMOVED lines=11> */
.L_x_13268:
        /* <DEDUP_REMOVED lines=20> */
.L_x_13270:
[----:B------:R-:W-:Y:S05]  /*1e20*/  BSYNC.RECONVERGENT B0 ;  /* 0x0000000000007941 */ /* 0x000fea0003800200 */
.L_x_13269:
[----:B------:R-:W-:Y:S01]  /*1e30*/  IMAD.SHL.U32 R0, R0, 0x100000, RZ ;  /* 0x0010000000007824 */ /* 0x000fe200078e00ff */
[----:B------:R-:W-:-:S04]  /*1e40*/  LEA R2, R2, 0x3b800000, 0x17 ;  /* 0x3b80000002027811 */ /* 0x000fc800078eb8ff */
[----:B------:R-:W-:Y:S01]  /*1e50*/  LOP3.LUT R5, R2, R0, R7, 0xfe, !PT ;  /* 0x0000000002057212 */ /* 0x000fe200078efe07 */
[----:B------:R-:W-:Y:S06]  /*1e60*/  BRA `(.L_x_13254) ;  /* 0x0000000000f87947 */ /* 0x000fec0003800000 */
.L_x_13267:
        /* <DEDUP_REMOVED lines=20> */
.L_x_13272:
[----:B------:R-:W-:Y:S05]  /*1fb0*/  BSYNC.RECONVERGENT B0 ;  /* 0x0000000000007941 */ /* 0x000fea0003800200 */
.L_x_13271:
[----:B------:R-:W-:Y:S01]  /*1fc0*/  IMAD.SHL.U32 R0, R0, 0x200000, RZ ;  /* 0x0020000000007824 */ /* 0x000fe200078e00ff */
[----:B------:R-:W-:-:S04]  /*1fd0*/  LEA R2, R2, 0x37800000, 0x17 ;  /* 0x3780000002027811 */ /* 0x000fc800078eb8ff */
[----:B------:R-:W-:Y:S01]  /*1fe0*/  LOP3.LUT R5, R2, R0, R7, 0xfe, !PT ;  /* 0x0000000002057212 */ /* 0x000fe200078efe07 */
[----:B------:R-:W-:Y:S06]  /*1ff0*/  BRA `(.L_x_13254) ;  /* 0x0000000000947947 */ /* 0x000fec0003800000 */
.L_x_13266:
[----:B------:R-:W-:-:S09]  /*2000*/  UISETP.NE.AND UP0, UPT, UR4, 0x1c, UPT ;  /* 0x0000001c0400788c */ /* 0x000fd2000bf05270 */
[----:B------:R-:W-:Y:S05]  /*2010*/  BRA.U !UP0, `(.L_x_13273) ;  /* 0x0000000108847547 */ /* 0x000fea000b800000 */
[----:B------:R-:W-:-:S09]  /*2020*/  UISETP.NE.AND UP0, UPT, UR4, 0x1d, UPT ;  /* 0x0000001d0400788c */ /* 0x000fd2000bf05270 */
[----:B------:R-:W-:Y:S05]  /*2030*/  BRA.U !UP0, `(.L_x_13274) ;  /* 0x0000000108707547 */ /* 0x000fea000b800000 */
[----:B------:R-:W-:-:S09]  /*2040*/  UISETP.NE.AND UP0, UPT, UR4, 0x2c, UPT ;  /* 0x0000002c0400788c */ /* 0x000fd2000bf05270 */
[----:B------:R-:W-:Y:S05]  /*2050*/  BRA.U !UP0, `(.L_x_13275) ;  /* 0x0000000108487547 */ /* 0x000fea000b800000 */
.L_x_13253:
        /* <DEDUP_REMOVED lines=16> */
.L_x_13276:
[----:B------:R-:W-:Y:S01]  /*2160*/  IMAD.MOV.U32 R5, RZ, RZ, RZ ;  /* 0x000000ffff057224 */ /* 0x000fe200078e00ff */
[----:B------:R-:W-:Y:S06]  /*2170*/  BRA `(.L_x_13254) ;  /* 0x0000000000347947 */ /* 0x000fec0003800000 */
.L_x_13275:
        /* <DEDUP_REMOVED lines=8> */
.L_x_13274:
[----:B------:R-:W2:Y:S02]  /*2200*/  LDG.E.64 R2, desc[UR36][R2.64] ;  /* 0x0000002402027981 */ /* 0x000ea4000c1e1b00 */
[----:B--2---:R0:W1:Y:S02]  /*2210*/  I2F.U64 R5, R2 ;  /* 0x0000000200057312 */ /* 0x0040640000301000 */
[----:B01----:R-:W-:Y:S05]  /*2220*/  BRA `(.L_x_13254) ;  /* 0x0000000000087947 */ /* 0x003fea0003800000 */
.L_x_13273:
[----:B------:R-:W2:Y:S02]  /*2230*/  LDG.E R2, desc[UR36][R2.64] ;  /* 0x0000002402027981 */ /* 0x000ea4000c1e1900 */
[----:B--2---:R-:W-:-:S07]  /*2240*/  I2FP.F32.U32 R5, R2 ;  /* 0x0000000200057245 */ /* 0x004fce0000201000 */
.L_x_13254:
[----:B------:R-:W-:Y:S05]  /*2250*/  BSYNC.RECONVERGENT B6 ;  /* 0x0000000000067941 */ /* 0x000fea0003800200 */
.L_x_13248:
[----:B------:R-:W1:Y:S01]  /*2260*/  LDCU.64 UR6, c[0x0][0x580] ;  /* 0x0000b000ff0677ac */ /* 0x000e620008000a00 */
[----:B0--3-5:R0:W3:Y:S01]  /*2270*/  FRND.FTZ.FLOOR R4, R5 ;  /* 0x0000000500047307 */ /* 0x0290e20000215000 */
        /* <DEDUP_REMOVED lines=13> */
[----:B------:R-:W0:Y:S02]  /*2350*/  F2I.FTZ.FLOOR.NTZ R5, R5 ;  /* 0x0000000500057305 */ /* 0x000e240000217100 */
[----:B0-----:R0:W-:Y:S01]  /*2360*/  STG.E.U8 desc[UR36][R2.64], R5 ;  /* 0x0000000502007986 */ /* 0x0011e2000c101124 */
[----:B------:R-:W-:Y:S05]  /*2370*/  BRA `(.L_x_13282) ;  /* 0x0000000c00387947 */ /* 0x000fea0003800000 */
.L_x_13280:
[----:B------:R-:W0:Y:S02]  /*2380*/  F2I.FTZ.S64.FLOOR R4, R5 ;  /* 0x0000000500047311 */ /* 0x000e240000215900 */
[----:B0-----:R0:W-:Y:S01]  /*2390*/  STG.E.U8 desc[UR36][R2.64], R4 ;  /* 0x0000000402007986 */ /* 0x0011e2000c101124 */
[----:B------:R-:W-:Y:S05]  /*23a0*/  BRA `(.L_x_13282) ;  /* 0x0000000c002c7947 */ /* 0x000fea0003800000 */
.L_x_13279:
[----:B------:R-:W-:-:S09]  /*23b0*/  UISETP.NE.AND UP0, UPT, UR4, 0x2, UPT ;  /* 0x000000020400788c */ /* 0x000fd2000bf05270 */
[----:B------:R-:W-:Y:S05]  /*23c0*/  BRA.U !UP0, `(.L_x_13283) ;  /* 0x0000000108287547 */ /* 0x000fea000b800000 */
[----:B------:R-:W-:-:S09]  /*23d0*/  UISETP.NE.AND UP0, UPT, UR4, 0x3, UPT ;  /* 0x000000030400788c */ /* 0x000fd2000bf05270 */
[----:B------:R-:W-:Y:S05]  /*23e0*/  BRA.U !UP0, `(.L_x_13284) ;  /* 0x0000000108147547 */ /* 0x000fea000b800000 */
[----:B------:R-:W-:-:S09]  /*23f0*/  UISETP.NE.AND UP0, UPT, UR4, 0x4, UPT ;  /* 0x000000040400788c */ /* 0x000fd2000bf05270 */
[----:B------:R-:W-:Y:S05]  /*2400*/  BRA.U UP0, `(.L_x_13281) ;  /* 0x0000000900807547 */ /* 0x000fea000b800000 */
[----:B------:R-:W0:Y:S02]  /*2410*/  F2I.FTZ.S64.FLOOR R4, R5 ;  /* 0x0000000500047311 */ /* 0x000e240000215900 */
[----:B0-----:R0:W-:Y:S01]  /*2420*/  STG.E.64 desc[UR36][R2.64], R4 ;  /* 0x0000000402007986 */ /* 0x0011e2000c101b24 */
[----:B------:R-:W-:Y:S05]  /*2430*/  BRA `(.L_x_13282) ;  /* 0x0000000c00087947 */ /* 0x000fea0003800000 */
.L_x_13284:
[----:B------:R-:W0:Y:S02]  /*2440*/  F2I.FTZ.FLOOR.NTZ R5, R5 ;  /* 0x0000000500057305 */ /* 0x000e240000217100 */
[----:B0-----:R0:W-:Y:S01]  /*2450*/  STG.E desc[UR36][R2.64], R5 ;  /* 0x0000000502007986 */ /* 0x0011e2000c101924 */
[----:B------:R-:W-:Y:S05]  /*2460*/  BRA `(.L_x_13282) ;  /* 0x0000000800fc7947 */ /* 0x000fea0003800000 */
.L_x_13283:
[----:B------:R-:W0:Y:S02]  /*2470*/  F2I.FTZ.FLOOR.NTZ R5, R5 ;  /* 0x0000000500057305 */ /* 0x000e240000217100 */
[----:B0-----:R0:W-:Y:S01]  /*2480*/  STG.E.U16 desc[UR36][R2.64], R5 ;  /* 0x0000000502007986 */ /* 0x0011e2000c101524 */
[----:B------:R-:W-:Y:S05]  /*2490*/  BRA `(.L_x_13282) ;  /* 0x0000000800f07947 */ /* 0x000fea0003800000 */
.L_x_13278:
        /* <DEDUP_REMOVED lines=8> */
.L_x_13286:
[----:B------:R-:W-:-:S05]  /*2520*/  F2FP.F16.F32.PACK_AB R4, RZ, R4 ;  /* 0x00000004ff04723e */ /* 0x000fca00000000ff */
[----:B------:R0:W-:Y:S01]  /*2530*/  STG.E.U16 desc[UR36][R2.64], R4 ;  /* 0x0000000402007986 */ /* 0x0001e2000c101524 */
[----:B------:R-:W-:Y:S05]  /*2540*/  BRA `(.L_x_13282) ;  /* 0x0000000800c47947 */ /* 0x000fea0003800000 */
.L_x_13285:
        /* <DEDUP_REMOVED lines=9> */
.L_x_13288:
[----:B------:R-:W-:-:S04]  /*25e0*/  F2FP.F16.F32.PACK_AB R5, RZ, R4 ;  /* 0x00000004ff05723e */ /* 0x000fc800000000ff */
[----:B------:R-:W-:-:S05]  /*25f0*/  PRMT R5, R5, 0x5410, RZ ;  /* 0x0000541005057816 */ /* 0x000fca00000000ff */
[----:B------:R0:W-:Y:S01]  /*2600*/  STG.E desc[UR36][R2.64], R5 ;  /* 0x0000000502007986 */ /* 0x0001e2000c101924 */
[----:B------:R-:W-:Y:S05]  /*2610*/  BRA `(.L_x_13282) ;  /* 0x0000000800907947 */ /* 0x000fea0003800000 */
.L_x_13287:
[----:B------:R-:W-:-:S06]  /*2620*/  FMUL.FTZ R4, R4, 1 ;  /* 0x3f80000004047820 */ /* 0x000fcc0000410000 */
[----:B------:R-:W0:Y:S02]  /*2630*/  F2F.F64.F32 R4, R4 ;  /* 0x0000000400047310 */ /* 0x000e240000201800 */
[----:B0-----:R0:W-:Y:S01]  /*2640*/  STG.E.64 desc[UR36][R2.64], R4 ;  /* 0x0000000402007986 */ /* 0x0011e2000c101b24 */
[----:B------:R-:W-:Y:S05]  /*2650*/  BRA `(.L_x_13282) ;  /* 0x0000000800807947 */ /* 0x000fea0003800000 */
.L_x_13277:
        /* <DEDUP_REMOVED lines=12> */
.L_x_13291:
[----:B------:R-:W-:Y:S01]  /*2720*/  FMUL.FTZ R4, R4, 1 ;  /* 0x3f80000004047820 */ /* 0x000fe20000410000 */
[----:B------:R-:W-:-:S05]  /*2730*/  CS2R R6, SRZ ;  /* 0x0000000000067805 */ /* 0x000fca000001ff00 */
[----:B------:R-:W0:Y:S02]  /*2740*/  F2F.F64.F32 R4, R4 ;  /* 0x0000000400047310 */ /* 0x000e240000201800 */
[----:B0-----:R0:W-:Y:S01]  /*2750*/  STG.E.128 desc[UR36][R2.64], R4 ;  /* 0x0000000402007986 */ /* 0x0011e2000c101d24 */
[----:B------:R-:W-:Y:S05]  /*2760*/  BRA `(.L_x_13282) ;  /* 0x00000008003c7947 */ /* 0x000fea0003800000 */
.L_x_13290:
        /* <DEDUP_REMOVED lines=18> */
.L_x_13295:
[----:B------:R-:W-:Y:S05]  /*2890*/  BSYNC.RECONVERGENT B0 ;  /* 0x0000000000007941 */ /* 0x000fea0003800200 */
.L_x_13294:
[----:B------:R-:W-:-:S05]  /*28a0*/  LOP3.LUT R7, R0, 0x80, R7, 0xf8, !PT ;  /* 0x0000008000077812 */ /* 0x000fca00078ef807 */
[----:B------:R0:W-:Y:S01]  /*28b0*/  STG.E.U8 desc[UR36][R2.64], R7 ;  /* 0x0000000702007986 */ /* 0x0001e2000c101124 */
[----:B------:R-:W-:Y:S05]  /*28c0*/  BRA `(.L_x_13282) ;  /* 0x0000000400e47947 */ /* 0x000fea0003800000 */
.L_x_13293:
        /* <DEDUP_REMOVED lines=14> */
.L_x_13297:
[----:B------:R-:W-:Y:S05]  /*29b0*/  BSYNC.RECONVERGENT B0 ;  /* 0x0000000000007941 */ /* 0x000fea0003800200 */
.L_x_13296:
[----:B------:R-:W-:-:S05]  /*29c0*/  LOP3.LUT R5, R0, 0x80, R7, 0xf8, !PT ;  /* 0x0000008000057812 */ /* 0x000fca00078ef807 */
[----:B------:R0:W-:Y:S01]  /*29d0*/  STG.E.U8 desc[UR36][R2.64], R5 ;  /* 0x0000000502007986 */ /* 0x0001e2000c101124 */
[----:B------:R-:W-:Y:S05]  /*29e0*/  BRA `(.L_x_13282) ;  /* 0x00000004009c7947 */ /* 0x000fea0003800000 */
.L_x_13292:
[----:B------:R-:W-:-:S05]  /*29f0*/  F2FP.BF16.F32.PACK_AB R4, RZ, R4 ;  /* 0x00000004ff04723e */ /* 0x000fca00000010ff */
[----:B------:R0:W-:Y:S01]  /*2a00*/  STG.E.U16 desc[UR36][R2.64], R4 ;  /* 0x0000000402007986 */ /* 0x0001e2000c101524 */
[----:B------:R-:W-:Y:S05]  /*2a10*/  BRA `(.L_x_13282) ;  /* 0x0000000400907947 */ /* 0x000fea0003800000 */
.L_x_13289:
        /* <DEDUP_REMOVED lines=8> */
[----:B------:R-:W0:Y:S02]  /*2aa0*/  F2I.FTZ.U32.FLOOR.NTZ R5, R5 ;  /* 0x0000000500057305 */ /* 0x000e240000217000 */
[----:B0-----:R0:W-:Y:S01]  /*2ab0*/  STG.E.U16 desc[UR36][R2.64], R5 ;  /* 0x0000000502007986 */ /* 0x0011e2000c101524 */
[----:B------:R-:W-:Y:S05]  /*2ac0*/  BRA `(.L_x_13282) ;  /* 0x0000000400647947 */ /* 0x000fea0003800000 */
.L_x_13300:
        /* <DEDUP_REMOVED lines=12> */
.L_x_13303:
[----:B------:R-:W-:-:S04]  /*2b90*/  SHF.R.U32.HI R0, RZ, 0x14, R4 ;  /* 0x00000014ff007819 */ /* 0x000fc80000011604 */
[----:B------:R-:W-:-:S04]  /*2ba0*/  LOP3.LUT R5, R0, 0x1, RZ, 0xc0, !PT ;  /* 0x0000000100057812 */ /* 0x000fc800078ec0ff */
[----:B------:R-:W-:-:S04]  /*2bb0*/  IADD3 R0, PT, PT, R4, 0x487ffff, R5 ;  /* 0x0487ffff04007810 */ /* 0x000fc80007ffe005 */
[----:B------:R-:W-:-:S04]  /*2bc0*/  SHF.R.U32.HI R0, RZ, 0x14, R0 ;  /* 0x00000014ff007819 */ /* 0x000fc80000011600 */
[----:B------:R-:W-:-:S07]  /*2bd0*/  LOP3.LUT R5, R0, 0xff, RZ, 0xc0, !PT ;  /* 0x000000ff00057812 */ /* 0x000fce00078ec0ff */
.L_x_13304:
[----:B------:R-:W-:-:S04]  /*2be0*/  SHF.R.U32.HI R4, RZ, 0x18, R4 ;  /* 0x00000018ff047819 */ /* 0x000fc80000011604 */
[----:B------:R-:W-:-:S04]  /*2bf0*/  LOP3.LUT R5, R5, 0x80, R4, 0xf8, !PT ;  /* 0x0000008005057812 */ /* 0x000fc800078ef804 */
[----:B------:R-:W-:-:S07]  /*2c00*/  PRMT R0, R5, 0x7610, R0 ;  /* 0x0000761005007816 */ /* 0x000fce0000000000 */
.L_x_13302:
[----:B------:R-:W-:Y:S05]  /*2c10*/  BSYNC.RECONVERGENT B0 ;  /* 0x0000000000007941 */ /* 0x000fea0003800200 */
.L_x_13301:
[----:B------:R4:W-:Y:S01]  /*2c20*/  STG.E.U8 desc[UR36][R2.64], R0 ;  /* 0x0000000002007986 */ /* 0x0009e2000c101124 */
[----:B------:R-:W-:Y:S05]  /*2c30*/  BRA `(.L_x_13282) ;  /* 0x0000000400087947 */ /* 0x000fea0003800000 */
.L_x_13299:
        /* <DEDUP_REMOVED lines=12> */
.L_x_13307:
[----:B------:R-:W-:-:S04]  /*2d00*/  SHF.R.U32.HI R0, RZ, 0x15, R4 ;  /* 0x00000015ff007819 */ /* 0x000fc80000011604 */
[----:B------:R-:W-:-:S04]  /*2d10*/  LOP3.LUT R5, R0, 0x1, RZ, 0xc0, !PT ;  /* 0x0000000100057812 */ /* 0x000fc800078ec0ff */
[----:B------:R-:W-:-:S04]  /*2d20*/  IADD3 R0, PT, PT, R4, 0x88fffff, R5 ;  /* 0x088fffff04007810 */ /* 0x000fc80007ffe005 */
[----:B------:R-:W-:-:S04]  /*2d30*/  SHF.R.U32.HI R0, RZ, 0x15, R0 ;  /* 0x00000015ff007819 */ /* 0x000fc80000011600 */
[----:B------:R-:W-:-:S07]  /*2d40*/  LOP3.LUT R5, R0, 0xff, RZ, 0xc0, !PT ;  /* 0x000000ff00057812 */ /* 0x000fce00078ec0ff */
.L_x_13308:
[----:B------:R-:W-:-:S04]  /*2d50*/  SHF.R.U32.HI R4, RZ, 0x18, R4 ;  /* 0x00000018ff047819 */ /* 0x000fc80000011604 */
[----:B------:R-:W-:-:S04]  /*2d60*/  LOP3.LUT R5, R5, 0x80, R4, 0xf8, !PT ;  /* 0x0000008005057812 */ /* 0x000fc800078ef804 */
[----:B------:R-:W-:-:S07]  /*2d70*/  PRMT R0, R5, 0x7610, R0 ;  /* 0x0000761005007816 */ /* 0x000fce0000000000 */
.L_x_13306:
[----:B------:R-:W-:Y:S05]  /*2d80*/  BSYNC.RECONVERGENT B0 ;  /* 0x0000000000007941 */ /* 0x000fea0003800200 */
.L_x_13305:
[----:B------:R3:W-:Y:S01]  /*2d90*/  STG.E.U8 desc[UR36][R2.64], R0 ;  /* 0x0000000002007986 */ /* 0x0007e2000c101124 */
[----:B------:R-:W-:Y:S05]  /*2da0*/  BRA `(.L_x_13282) ;  /* 0x0000000000ac7947 */ /* 0x000fea0003800000 */
.L_x_13298:
[----:B------:R-:W-:-:S09]  /*2db0*/  UISETP.NE.AND UP0, UPT, UR4, 0x1c, UPT ;  /* 0x0000001c0400788c */ /* 0x000fd2000bf05270 */
[----:B------:R-:W-:Y:S05]  /*2dc0*/  BRA.U !UP0, `(.L_x_13309) ;  /* 0x00000001089c7547 */ /* 0x000fea000b800000 */
[----:B------:R-:W-:-:S09]  /*2dd0*/  UISETP.NE.AND UP0, UPT, UR4, 0x1d, UPT ;  /* 0x0000001d0400788c */ /* 0x000fd2000bf05270 */
[----:B------:R-:W-:Y:S05]  /*2de0*/  BRA.U !UP0, `(.L_x_13310) ;  /* 0x0000000108887547 */ /* 0x000fea000b800000 */
[----:B------:R-:W-:-:S09]  /*2df0*/  UISETP.NE.AND UP0, UPT, UR4, 0x2c, UPT ;  /* 0x0000002c0400788c */ /* 0x000fd2000bf05270 */
[----:B------:R-:W-:Y:S05]  /*2e00*/  BRA.U !UP0, `(.L_x_13311) ;  /* 0x0000000108447547 */ /* 0x000fea000b800000 */
.L_x_13281:
        /* <DEDUP_REMOVED lines=16> */
.L_x_13312:
[----:B------:R-:W-:Y:S05]  /*2f10*/  BRA `(.L_x_13282) ;  /* 0x0000000000507947 */ /* 0x000fea0003800000 */
.L_x_13311:
        /* <DEDUP_REMOVED lines=15> */
.L_x_13310:
[----:B------:R-:W0:Y:S02]  /*3010*/  F2I.FTZ.U64.FLOOR R4, R5 ;  /* 0x0000000500047311 */ /* 0x000e240000215800 */
[----:B0-----:R1:W-:Y:S01]  /*3020*/  STG.E.64 desc[UR36][R2.64], R4 ;  /* 0x0000000402007986 */ /* 0x0013e2000c101b24 */
[----:B------:R-:W-:Y:S05]  /*3030*/  BRA `(.L_x_13282) ;  /* 0x0000000000087947 */ /* 0x000fea0003800000 */
.L_x_13309:
[----:B------:R-:W0:Y:S02]  /*3040*/  F2I.FTZ.U32.FLOOR.NTZ R5, R5 ;  /* 0x0000000500057305 */ /* 0x000e240000217000 */
[----:B0-----:R0:W-:Y:S02]  /*3050*/  STG.E desc[UR36][R2.64], R5 ;  /* 0x0000000502007986 */ /* 0x0011e4000c101924 */
.L_x_13282:
[----:B------:R-:W-:-:S07]  /*3060*/  VIADD R17, R17, 0x80 ;  /* 0x0000008011117836 */ /* 0x000fce0000000000 */
.L_x_13246:
[----:B------:R-:W-:Y:S05]  /*3070*/  BSYNC.RECONVERGENT B7 ;  /* 0x0000000000077941 */ /* 0x000fea0003800200 */
.L_x_13245:
        /* <DEDUP_REMOVED lines=307> */
.L_x_13315:
        /* <DEDUP_REMOVED lines=18> */
.L_x_13320:
[----:B------:R-:W2:Y:S02]  /*44d0*/  LDG.E.U8 R2, desc[UR36][R2.64] ;  /* 0x0000002402027981 */ /* 0x000ea4000c1e1100 */
[----:B--2---:R-:W-:Y:S01]  /*44e0*/  I2FP.F32.U32 R5, R2 ;  /* 0x0000000200057245 */ /* 0x004fe20000201000 */
[----:B------:R-:W-:Y:S06]  /*44f0*/  BRA `(.L_x_13322) ;  /* 0x0000000c00447947 */ /* 0x000fec0003800000 */
.L_x_13319:
        /* <DEDUP_REMOVED lines=9> */
.L_x_13324:
[----:B------:R-:W2:Y:S02]  /*4590*/  LDG.E R2, desc[UR36][R2.64] ;  /* 0x0000002402027981 */ /* 0x000ea4000c1e1900 */
[----:B--2---:R-:W-:Y:S01]  /*45a0*/  I2FP.F32.S32 R5, R2 ;  /* 0x0000000200057245 */ /* 0x004fe20000201400 */
[----:B------:R-:W-:Y:S06]  /*45b0*/  BRA `(.L_x_13322) ;  /* 0x0000000c00147947 */ /* 0x000fec0003800000 */
.L_x_13323:
[----:B------:R-:W2:Y:S02]  /*45c0*/  LDG.E.U16 R2, desc[UR36][R2.64] ;  /* 0x0000002402027981 */ /* 0x000ea4000c1e1500 */
[----:B--2---:R2:W3:Y:S01]  /*45d0*/  I2F.S16 R5, R2 ;  /* 0x0000000200057306 */ /* 0x0044e20000101400 */
[----:B------:R-:W-:Y:S05]  /*45e0*/  BRA `(.L_x_13322) ;  /* 0x0000000c00087947 */ /* 0x000fea0003800000 */
.L_x_13318:
        /* <DEDUP_REMOVED lines=8> */
.L_x_13326:
[----:B------:R-:W2:Y:S02]  /*4670*/  LDG.E.U16 R2, desc[UR36][R2.64] ;  /* 0x0000002402027981 */ /* 0x000ea4000c1e1500 */
[----:B--2---:R-:W-:Y:S01]  /*4680*/  HADD2.F32 R5, -RZ, R2.H0_H0 ;  /* 0x20000002ff057230 */ /* 0x004fe20000004100 */
[----:B------:R-:W-:Y:S06]  /*4690*/  BRA `(.L_x_13322) ;  /* 0x0000000800dc7947 */ /* 0x000fec0003800000 */
.L_x_13325:
        /* <DEDUP_REMOVED lines=8> */
.L_x_13328:
[----:B------:R-:W2:Y:S02]  /*4720*/  LDG.E.U16 R2, desc[UR36][R2.64] ;  /* 0x0000002402027981 */ /* 0x000ea4000c1e1500 */
[----:B--2---:R-:W-:Y:S01]  /*4730*/  HADD2.F32 R5, -RZ, R2.H0_H0 ;  /* 0x20000002ff057230 */ /* 0x004fe20000004100 */
[----:B------:R-:W-:Y:S06]  /*4740*/  BRA `(.L_x_13322) ;  /* 0x0000000800b07947 */ /* 0x000fec0003800000 */
.L_x_13327:
        /* <DEDUP_REMOVED lines=11> */
.L_x_13317:
        /* <DEDUP_REMOVED lines=12> */
.L_x_13331:
        /* <DEDUP_REMOVED lines=11> */
.L_x_13330:
        /* <DEDUP_REMOVED lines=25> */
.L_x_13333:
        /* <DEDUP_REMOVED lines=12> */
.L_x_13332:
[----:B------:R-:W2:Y:S02]  /*4bc0*/  LDG.E.U16 R2, desc[UR36][R2.64] ;  /* 0x0000002402027981 */ /* 0x000ea4000c1e1500 */
[----:B--2---:R-:W-:Y:S01]  /*4bd0*/  IMAD.U32 R5, R2, 0x10000, RZ ;  /* 0x0001000002057824 */ /* 0x004fe200078e00ff */
[----:B------:R-:W-:Y:S06]  /*4be0*/  BRA `(.L_x_13322) ;  /* 0x0000000400887947 */ /* 0x000fec0003800000 */
.L_x_13329:
        /* <DEDUP_REMOVED lines=11> */
.L_x_13336:
        /* <DEDUP_REMOVED lines=20> */
.L_x_13338:
[----:B------:R-:W-:Y:S05]  /*4de0*/  BSYNC.RECONVERGENT B0 ;  /* 0x0000000000007941 */ /* 0x000fea0003800200 */
.L_x_13337:
[----:B------:R-:W-:Y:S02]  /*4df0*/  SHF.L.U32 R0, R0, 0x14, RZ ;  /* 0x0000001400007819 */ /* 0x000fe400000006ff */
[----:B------:R-:W-:-:S04]  /*4e00*/  LEA R2, R2, 0x3b800000, 0x17 ;  /* 0x3b80000002027811 */ /* 0x000fc800078eb8ff */
[----:B------:R-:W-:Y:S01]  /*4e10*/  LOP3.LUT R5, R2, R0, R7, 0xfe, !PT ;  /* 0x0000000002057212 */ /* 0x000fe200078efe07 */
[----:B------:R-:W-:Y:S06]  /*4e20*/  BRA `(.L_x_13322) ;  /* 0x0000000000f87947 */ /* 0x000fec0003800000 */
.L_x_13335:
        /* <DEDUP_REMOVED lines=20> */
.L_x_13340:
[----:B------:R-:W-:Y:S05]  /*4f70*/  BSYNC.RECONVERGENT B0 ;  /* 0x0000000000007941 */ /* 0x000fea0003800200 */
.L_x_13339:
[----:B------:R-:W-:Y:S01]  /*4f80*/  IMAD.SHL.U32 R0, R0, 0x200000, RZ ;  /* 0x0020000000007824 */ /* 0x000fe200078e00ff */
[----:B------:R-:W-:-:S04]  /*4f90*/  LEA R2, R2, 0x37800000, 0x17 ;  /* 0x3780000002027811 */ /* 0x000fc800078eb8ff */
[----:B------:R-:W-:Y:S01]  /*4fa0*/  LOP3.LUT R5, R2, R0, R7, 0xfe, !PT ;  /* 0x0000000002057212 */ /* 0x000fe200078efe07 */
[----:B------:R-:W-:Y:S06]  /*4fb0*/  BRA `(.L_x_13322) ;  /* 0x0000000000947947 */ /* 0x000fec0003800000 */
.L_x_13334:
        /* <DEDUP_REMOVED lines=14> */
.L_x_13321:
        /* <DEDUP_REMOVED lines=16> */
.L_x_13343:
[----:B------:R-:W-:Y:S01]  /*51a0*/  MOV R5, RZ ;  /* 0x000000ff00057202 */ /* 0x000fe20000000f00 */
[----:B------:R-:W-:Y:S06]  /*51b0*/  BRA `(.L_x_13322) ;  /* 0x0000000000147947 */ /* 0x000fec0003800000 */
.L_x_13342:
[----:B------:R-:W2:Y:S02]  /*51c0*/  LDG.E.64 R2, desc[UR36][R2.64] ;  /* 0x0000002402027981 */ /* 0x000ea4000c1e1b00 */
[----:B--2---:R0:W1:Y:S02]  /*51d0*/  I2F.U64 R5, R2 ;  /* 0x0000000200057312 */ /* 0x0040640000301000 */
[----:B01----:R-:W-:Y:S05]  /*51e0*/  BRA `(.L_x_13322) ;  /* 0x0000000000087947 */ /* 0x003fea0003800000 */
.L_x_13341:
[----:B------:R-:W2:Y:S02]  /*51f0*/  LDG.E R2, desc[UR36][R2.64] ;  /* 0x0000002402027981 */ /* 0x000ea4000c1e1900 */
[----:B--2---:R-:W-:-:S07]  /*5200*/  I2FP.F32.U32 R5, R2 ;  /* 0x0000000200057245 */ /* 0x004fce0000201000 */
.L_x_13322:
[----:B------:R-:W-:Y:S05]  /*5210*/  BSYNC.RECONVERGENT B6 ;  /* 0x0000000000067941 */ /* 0x000fea0003800200 */
.L_x_13316:
[----:B------:R-:W1:Y:S01]  /*5220*/  LDCU.64 UR6, c[0x0][0x580] ;  /* 0x0000b000ff0677ac */ /* 0x000e620008000a00 */
[----:B0--3-5:R0:W3:Y:S01]  /*5230*/  FRND.FTZ.FLOOR R4, R5 ;  /* 0x0000000500047307 */ /* 0x0290e20000215000 */
        /* <DEDUP_REMOVED lines=16> */
.L_x_13347:
[----:B------:R-:W0:Y:S02]  /*5340*/  F2I.FTZ.S64.FLOOR R4, R5 ;  /* 0x0000000500047311 */ /* 0x000e240000215900 */
[----:B0-----:R3:W-:Y:S01]  /*5350*/  STG.E.U8 desc[UR36][R2.64], R4 ;  /* 0x0000000402007986 */ /* 0x0017e2000c101124 */
[----:B------:R-:W-:Y:S05]  /*5360*/  BRA `(.L_x_13349) ;  /* 0x0000000c00287947 */ /* 0x000fea0003800000 */
.L_x_13346:
        /* <DEDUP_REMOVED lines=9> */
.L_x_13351:
[----:B------:R-:W0:Y:S02]  /*5400*/  F2I.FTZ.FLOOR.NTZ R5, R5 ;  /* 0x0000000500057305 */ /* 0x000e240000217100 */
[----:B0-----:R2:W-:Y:S01]  /*5410*/  STG.E desc[UR36][R2.64], R5 ;  /* 0x0000000502007986 */ /* 0x0015e2000c101924 */
[----:B------:R-:W-:Y:S05]  /*5420*/  BRA `(.L_x_13349) ;  /* 0x0000000800f87947 */ /* 0x000fea0003800000 */
.L_x_13350:
[----:B------:R-:W0:Y:S02]  /*5430*/  F2I.FTZ.FLOOR.NTZ R5, R5 ;  /* 0x0000000500057305 */ /* 0x000e240000217100 */
[----:B0-----:R0:W-:Y:S01]  /*5440*/  STG.E.U16 desc[UR36][R2.64], R5 ;  /* 0x0000000502007986 */ /* 0x0011e2000c101524 */
[----:B------:R-:W-:Y:S05]  /*5450*/  BRA `(.L_x_13349) ;  /* 0x0000000800ec7947 */ /* 0x000fea0003800000 */
.L_x_13345:
        /* <DEDUP_REMOVED lines=8> */
.L_x_13353:
[----:B------:R-:W-:-:S05]  /*54e0*/  F2FP.F16.F32.PACK_AB R4, RZ, R4 ;  /* 0x00000004ff04723e */ /* 0x000fca00000000ff */
[----:B------:R0:W-:Y:S01]  /*54f0*/  STG.E.U16 desc[UR36][R2.64], R4 ;  /* 0x0000000402007986 */ /* 0x0001e2000c101524 */
[----:B------:R-:W-:Y:S05]  /*5500*/  BRA `(.L_x_13349) ;  /* 0x0000000800c07947 */ /* 0x000fea0003800000 */
.L_x_13352:
        /* <DEDUP_REMOVED lines=9> */
.L_x_13355:
[----:B------:R-:W-:-:S04]  /*55a0*/  F2FP.F16.F32.PACK_AB R5, RZ, R4 ;  /* 0x00000004ff05723e */ /* 0x000fc800000000ff */
[----:B------:R-:W-:-:S05]  /*55b0*/  PRMT R5, R5, 0x5410, RZ ;  /* 0x0000541005057816 */ /* 0x000fca00000000ff */
[----:B------:R0:W-:Y:S01]  /*55c0*/  STG.E desc[UR36][R2.64], R5 ;  /* 0x0000000502007986 */ /* 0x0001e2000c101924 */
[----:B------:R-:W-:Y:S05]  /*55d0*/  BRA `(.L_x_13349) ;  /* 0x00000008008c7947 */ /* 0x000fea0003800000 */
.L_x_13354:
[----:B------:R-:W-:-:S06]  /*55e0*/  FMUL.FTZ R4, R4, 1 ;  /* 0x3f80000004047820 */ /* 0x000fcc0000410000 */
[----:B------:R-:W0:Y:S02]  /*55f0*/  F2F.F64.F32 R4, R4 ;  /* 0x0000000400047310 */ /* 0x000e240000201800 */
[----:B0-----:R0:W-:Y:S01]  /*5600*/  STG.E.64 desc[UR36][R2.64], R4 ;  /* 0x0000000402007986 */ /* 0x0011e2000c101b24 */
[----:B------:R-:W-:Y:S05]  /*5610*/  BRA `(.L_x_13349) ;  /* 0x00000008007c7947 */ /* 0x000fea0003800000 */
.L_x_13344:
        /* <DEDUP_REMOVED lines=13> */
.L_x_13359:
        /* <DEDUP_REMOVED lines=16> */
.L_x_13362:
[----:B------:R-:W-:-:S04]  /*57f0*/  SHF.R.U32.HI R4, RZ, 0x18, R4 ;  /* 0x00000018ff047819 */ /* 0x000fc80000011604 */
[----:B------:R-:W-:-:S04]  /*5800*/  LOP3.LUT R4, R5, 0x80, R4, 0xf8, !PT ;  /* 0x0000008005047812 */ /* 0x000fc800078ef804 */
[----:B------:R-:W-:-:S07]  /*5810*/  PRMT R0, R4, 0x7610, R0 ;  /* 0x0000761004007816 */ /* 0x000fce0000000000 */
.L_x_13361:
[----:B------:R-:W-:Y:S05]  /*5820*/  BSYNC.RECONVERGENT B0 ;  /* 0x0000000000007941 */ /* 0x000fea0003800200 */
.L_x_13360:
[----:B------:R0:W-:Y:S01]  /*5830*/  STG.E.U8 desc[UR36][R2.64], R0 ;  /* 0x0000000002007986 */ /* 0x0001e2000c101124 */
[----:B------:R-:W-:Y:S05]  /*5840*/  BRA `(.L_x_13349) ;  /* 0x0000000400f07947 */ /* 0x000fea0003800000 */
.L_x_13358:
        /* <DEDUP_REMOVED lines=16> */
.L_x_13365:
[----:B------:R-:W-:-:S04]  /*5950*/  SHF.R.U32.HI R4, RZ, 0x18, R4 ;  /* 0x00000018ff047819 */ /* 0x000fc80000011604 */
[----:B------:R-:W-:-:S04]  /*5960*/  LOP3.LUT R5, R5, 0x80, R4, 0xf8, !PT ;  /* 0x0000008005057812 */ /* 0x000fc800078ef804 */
[----:B------:R-:W-:-:S07]  /*5970*/  PRMT R0, R5, 0x7610, R0 ;  /* 0x0000761005007816 */ /* 0x000fce0000000000 */
.L_x_13364:
[----:B------:R-:W-:Y:S05]  /*5980*/  BSYNC.RECONVERGENT B0 ;  /* 0x0000000000007941 */ /* 0x000fea0003800200 */
.L_x_13363:
[----:B------:R0:W-:Y:S01]  /*5990*/  STG.E.U8 desc[UR36][R2.64], R0 ;  /* 0x0000000002007986 */ /* 0x0001e2000c101124 */
[----:B------:R-:W-:Y:S05]  /*59a0*/  BRA `(.L_x_13349) ;  /* 0x0000000400987947 */ /* 0x000fea0003800000 */
.L_x_13357:
        /* <DEDUP_REMOVED lines=21> */
.L_x_13367:
[----:B------:R-:W0:Y:S02]  /*5b00*/  F2I.FTZ.U64.FLOOR R4, R5 ;  /* 0x0000000500047311 */ /* 0x000e240000215800 */
[----:B0-----:R0:W-:Y:S01]  /*5b10*/  STG.E.64 desc[UR36][R2.64], R4 ;  /* 0x0000000402007986 */ /* 0x0011e2000c101b24 */
[----:B------:R-:W-:Y:S05]  /*5b20*/  BRA `(.L_x_13349) ;  /* 0x0000000400387947 */ /* 0x000fea0003800000 */
.L_x_13366:
[----:B------:R-:W0:Y:S02]  /*5b30*/  F2I.FTZ.U32.FLOOR.NTZ R5, R5 ;  /* 0x0000000500057305 */ /* 0x000e240000217000 */
[----:B0-----:R0:W-:Y:S01]  /*5b40*/  STG.E desc[UR36][R2.64], R5 ;  /* 0x0000000502007986 */ /* 0x0011e2000c101924 */
[----:B------:R-:W-:Y:S05]  /*5b50*/  BRA `(.L_x_13349) ;  /* 0x00000004002c7947 */ /* 0x000fea0003800000 */
.L_x_13356:
        /* <DEDUP_REMOVED lines=10> */
.L_x_13369:
[----:B------:R-:W-:Y:S01]  /*5c00*/  FMUL.FTZ R4, R4, 1 ;  /* 0x3f80000004047820 */ /* 0x000fe20000410000 */
[----:B------:R-:W-:-:S05]  /*5c10*/  CS2R R6, SRZ ;  /* 0x0000000000067805 */ /* 0x000fca000001ff00 */
[----:B------:R-:W0:Y:S02]  /*5c20*/  F2F.F64.F32 R4, R4 ;  /* 0x0000000400047310 */ /* 0x000e240000201800 */
[----:B0-----:R0:W-:Y:S01]  /*5c30*/  STG.E.128 desc[UR36][R2.64], R4 ;  /* 0x0000000402007986 */ /* 0x0011e2000c101d24 */
[----:B------:R-:W-:Y:S05]  /*5c40*/  BRA `(.L_x_13349) ;  /* 0x0000000000f07947 */ /* 0x000fea0003800000 */
.L_x_13368:
[----:B------:R-:W-:-:S09]  /*5c50*/  UISETP.NE.AND UP0, UPT, UR4, 0xf, UPT ;  /* 0x0000000f0400788c */ /* 0x000fd2000bf05270 */
[----:B------:R-:W-:Y:S05]  /*5c60*/  BRA.U !UP0, `(.L_x_13370) ;  /* 0x0000000108e07547 */ /* 0x000fea000b800000 */
[----:B------:R-:W-:-:S09]  /*5c70*/  UISETP.NE.AND UP0, UPT, UR4, 0x17, UPT ;  /* 0x000000170400788c */ /* 0x000fd2000bf05270 */
[----:B------:R-:W-:Y:S05]  /*5c80*/  BRA.U !UP0, `(.L_x_13371) ;  /* 0x00000001088c7547 */ /* 0x000fea000b800000 */
[----:B------:R-:W-:-:S09]  /*5c90*/  UISETP.NE.AND UP0, UPT, UR4, 0x18, UPT ;  /* 0x000000180400788c */ /* 0x000fd2000bf05270 */
[----:B------:R-:W-:Y:S05]  /*5ca0*/  BRA.U !UP0, `(.L_x_13372) ;  /* 0x0000000108447547 */ /* 0x000fea000b800000 */
.L_x_13348:
        /* <DEDUP_REMOVED lines=16> */
.L_x_13373:
[----:B------:R-:W-:Y:S05]  /*5db0*/  BRA `(.L_x_13349) ;  /* 0x0000000000947947 */ /* 0x000fea0003800000 */
.L_x_13372:
        /* <DEDUP_REMOVED lines=12> */
.L_x_13375:
[----:B------:R-:W-:Y:S05]  /*5e80*/  BSYNC.RECONVERGENT B0 ;  /* 0x0000000000007941 */ /* 0x000fea0003800200 */
.L_x_13374:
[----:B------:R-:W-:-:S05]  /*5e90*/  LOP3.LUT R5, R0, 0x80, R7, 0xf8, !PT ;  /* 0x0000008000057812 */ /* 0x000fca00078ef807 */
[----:B------:R0:W-:Y:S01]  /*5ea0*/  STG.E.U8 desc[UR36][R2.64], R5 ;  /* 0x0000000502007986 */ /* 0x0001e2000c101124 */
[----:B------:R-:W-:Y:S05]  /*5eb0*/  BRA `(.L_x_13349) ;  /* 0x0000000000547947 */ /* 0x000fea0003800000 */
.L_x_13371:
        /* <DEDUP_REMOVED lines=11> */
.L_x_13377:
[----:B------:R-:W-:Y:S01]  /*5f70*/  IMAD.MOV.U32 R0, RZ, RZ, 0x7f ;  /* 0x0000007fff007424 */ /* 0x000fe200078e00ff */
[----:B------:R-:W-:-:S04]  /*5f80*/  ISETP.GT.U32.AND P0, PT, R6, 0x7f800000, PT ;  /* 0x7f8000000600780c */ /* 0x000fc80003f04070 */
[----:B------:R-:W-:-:S09]  /*5f90*/  SEL R0, R0, 0x7c, P0 ;  /* 0x0000007c00007807 */ /* 0x000fd20000000000 */
.L_x_13378:
[----:B------:R-:W-:Y:S05]  /*5fa0*/  BSYNC.RECONVERGENT B0 ;  /* 0x0000000000007941 */ /* 0x000fea0003800200 */
.L_x_13376:
[----:B------:R-:W-:-:S04]  /*5fb0*/  SHF.R.U32.HI R5, RZ, 0x18, R4 ;  /* 0x00000018ff057819 */ /* 0x000fc80000011604 */
[----:B------:R-:W-:-:S05]  /*5fc0*/  LOP3.LUT R5, R0, 0x80, R5, 0xf8, !PT ;  /* 0x0000008000057812 */ /* 0x000fca00078ef805 */
[----:B------:R0:W-:Y:S01]  /*5fd0*/  STG.E.U8 desc[UR36][R2.64], R5 ;  /* 0x0000000502007986 */ /* 0x0001e2000c101124 */
[----:B------:R-:W-:Y:S05]  /*5fe0*/  BRA `(.L_x_13349) ;  /* 0x0000000000087947 */ /* 0x000fea0003800000 */
.L_x_13370:
[----:B------:R-:W-:-:S05]  /*5ff0*/  F2FP.BF16.F32.PACK_AB R4, RZ, R4 ;  /* 0x00000004ff04723e */ /* 0x000fca00000010ff */
[----:B------:R0:W-:Y:S02]  /*6000*/  STG.E.U16 desc[UR36][R2.64], R4 ;  /* 0x0000000402007986 */ /* 0x0001e4000c101524 */
.L_x_13349:
[----:B------:R-:W-:-:S07]  /*6010*/  VIADD R17, R17, 0x80 ;  /* 0x0000008011117836 */ /* 0x000fce0000000000 */
.L_x_13314:
[----:B------:R-:W-:Y:S05]  /*6020*/  BSYNC.RECONVERGENT B7 ;  /* 0x0000000000077941 */ /* 0x000fea0003800200 */
.L_x_13313:
        /* <DEDUP_REMOVED lines=307> */
.L_x_13381:
        /* <DEDUP_REMOVED lines=18> */
.L_x_13386:
[----:B------:R-:W2:Y:S02]  /*7480*/  LDG.E.U8 R2, desc[UR36][R2.64] ;  /* 0x0000002402027981 */ /* 0x000ea4000c1e1100 */
[----:B--2---:R-:W-:Y:S01]  /*7490*/  I2FP.F32.U32 R5, R2 ;  /* 0x0000000200057245 */ /* 0x004fe20000201000 */
[----:B------:R-:W-:Y:S06]  /*74a0*/  BRA `(.L_x_13388) ;  /* 0x0000000c00447947 */ /* 0x000fec0003800000 */
.L_x_13385:
        /* <DEDUP_REMOVED lines=9> */
.L_x_13390:
[----:B------:R-:W2:Y:S02]  /*7540*/  LDG.E R2, desc[UR36][R2.64] ;  /* 0x0000002402027981 */ /* 0x000ea4000c1e1900 */
[----:B--2---:R-:W-:Y:S01]  /*7550*/  I2FP.F32.S32 R5, R2 ;  /* 0x0000000200057245 */ /* 0x004fe20000201400 */
[----:B------:R-:W-:Y:S06]  /*7560*/  BRA `(.L_x_13388) ;  /* 0x0000000c00147947 */ /* 0x000fec0003800000 */
.L_x_13389:
[----:B------:R-:W2:Y:S02]  /*7570*/  LDG.E.U16 R2, desc[UR36][R2.64] ;  /* 0x0000002402027981 */ /* 0x000ea4000c1e1500 */
[----:B--2---:R2:W3:Y:S01]  /*7580*/  I2F.S16 R5, R2 ;  /* 0x0000000200057306 */ /* 0x0044e20000101400 */
[----:B------:R-:W-:Y:S05]  /*7590*/  BRA `(.L_x_13388) ;  /* 0x0000000c00087947 */ /* 0x000fea0003800000 */
.L_x_13384:
        /* <DEDUP_REMOVED lines=8> */
.L_x_13392:
[----:B------:R-:W2:Y:S02]  /*7620*/  LDG.E.U16 R2, desc[UR36][R2.64] ;  /* 0x0000002402027981 */ /* 0x000ea4000c1e1500 */
[----:B--2---:R-:W-:Y:S01]  /*7630*/  HADD2.F32 R5, -RZ, R2.H0_H0 ;  /* 0x20000002ff057230 */ /* 0x004fe20000004100 */
[----:B------:R-:W-:Y:S06]  /*7640*/  BRA `(.L_x_13388) ;  /* 0x0000000800dc7947 */ /* 0x000fec0003800000 */
.L_x_13391:
        /* <DEDUP_REMOVED lines=8> */
.L_x_13394:
[----:B------:R-:W2:Y:S02]  /*76d0*/  LDG.E.U16 R2, desc[UR36][R2.64] ;  /* 0x0000002402027981 */ /* 0x000ea4000c1e1500 */
[----:B--2---:R-:W-:Y:S01]  /*76e0*/  HADD2.F32 R5, -RZ, R2.H0_H0 ;  /* 0x20000002ff057230 */ /* 0x004fe20000004100 */
[----:B------:R-:W-:Y:S06]  /*76f0*/  BRA `(.L_x_13388) ;  /* 0x0000000800b07947 */ /* 0x000fec0003800000 */
.L_x_13393:
        /* <DEDUP_REMOVED lines=11> */
.L_x_13383:
        /* <DEDUP_REMOVED lines=12> */
.L_x_13397:
        /* <DEDUP_REMOVED lines=11> */
.L_x_13396:
        /* <DEDUP_REMOVED lines=25> */
.L_x_13399:
        /* <DEDUP_REMOVED lines=12> */
.L_x_13398:
[----:B------:R-:W2:Y:S02]  /*7b70*/  LDG.E.U16 R2, desc[UR36][R2.64] ;  /* 0x0000002402027981 */ /* 0x000ea4000c1e1500 */
[----:B--2---:R-:W-:Y:S01]  /*7b80*/  IMAD.U32 R5, R2, 0x10000, RZ ;  /* 0x0001000002057824 */ /* 0x004fe200078e00ff */
[----:B------:R-:W-:Y:S06]  /*7b90*/  BRA `(.L_x_13388) ;  /* 0x0000000400887947 */ /* 0x000fec0003800000 */
.L_x_13395:
        /* <DEDUP_REMOVED lines=11> */
.L_x_13402:
        /* <DEDUP_REMOVED lines=20> */
.L_x_13404:
[----:B------:R-:W-:Y:S05]  /*7d90*/  BSYNC.RECONVERGENT B0 ;  /* 0x0000000000007941 */ /* 0x000fea0003800200 */
.L_x_13403:
[----:B------:R-:W-:Y:S01]  /*7da0*/  IMAD.SHL.U32 R0, R0, 0x100000, RZ ;  /* 0x0010000000007824 */ /* 0x000fe200078e00ff */
[----:B------:R-:W-:-:S04]  /*7db0*/  LEA R2, R2, 0x3b800000, 0x17 ;  /* 0x3b80000002027811 */ /* 0x000fc800078eb8ff */
[----:B------:R-:W-:Y:S01]  /*7dc0*/  LOP3.LUT R5, R2, R0, R7, 0xfe, !PT ;  /* 0x0000000002057212 */ /* 0x000fe200078efe07 */
[----:B------:R-:W-:Y:S06]  /*7dd0*/  BRA `(.L_x_13388) ;  /* 0x0000000000f87947 */ /* 0x000fec0003800000 */
.L_x_13401:
        /* <DEDUP_REMOVED lines=20> */
.L_x_13406:
[----:B------:R-:W-:Y:S05]  /*7f20*/  BSYNC.RECONVERGENT B0 ;  /* 0x0000000000007941 */ /* 0x000fea0003800200 */
.L_x_13405:
[----:B------:R-:W-:Y:S02]  /*7f30*/  SHF.L.U32 R0, R0, 0x15, RZ ;  /* 0x0000001500007819 */ /* 0x000fe400000006ff */
[----:B------:R-:W-:-:S04]  /*7f40*/  LEA R2, R2, 0x37800000, 0x17 ;  /* 0x3780000002027811 */ /* 0x000fc800078eb8ff */
[----:B------:R-:W-:Y:S01]  /*7f50*/  LOP3.LUT R5, R2, R0, R7, 0xfe, !PT ;  /* 0x0000000002057212 */ /* 0x000fe200078efe07 */
[----:B------:R-:W-:Y:S06]  /*7f60*/  BRA `(.L_x_13388) ;  /* 0x0000000000947947 */ /* 0x000fec0003800000 */
.L_x_13400:
        /* <DEDUP_REMOVED lines=14> */
.L_x_13387:
        /* <DEDUP_REMOVED lines=16> */
.L_x_13409:
[----:B------:R-:W-:Y:S01]  /*8150*/  IMAD.MOV.U32 R5, RZ, RZ, RZ ;  /* 0x000000ffff057224 */ /* 0x000fe200078e00ff */
[----:B------:R-:W-:Y:S06]  /*8160*/  BRA `(.L_x_13388) ;  /* 0x0000000000147947 */ /* 0x000fec0003800000 */
.L_x_13408:
[----:B------:R-:W2:Y:S02]  /*8170*/  LDG.E.64 R2, desc[UR36][R2.64] ;  /* 0x0000002402027981 */ /* 0x000ea4000c1e1b00 */
[----:B--2---:R0:W1:Y:S02]  /*8180*/  I2F.U64 R5, R2 ;  /* 0x0000000200057312 */ /* 0x0040640000301000 */
[----:B01----:R-:W-:Y:S05]  /*8190*/  BRA `(.L_x_13388) ;  /* 0x0000000000087947 */ /* 0x003fea0003800000 */
.L_x_13407:
[----:B------:R-:W2:Y:S02]  /*81a0*/  LDG.E R2, desc[UR36][R2.64] ;  /* 0x0000002402027981 */ /* 0x000ea4000c1e1900 */
[----:B--2---:R-:W-:-:S07]  /*81b0*/  I2FP.F32.U32 R5, R2 ;  /* 0x0000000200057245 */ /* 0x004fce0000201000 */
.L_x_13388:
[----:B------:R-:W-:Y:S05]  /*81c0*/  BSYNC.RECONVERGENT B6 ;  /* 0x0000000000067941 */ /* 0x000fea0003800200 */
.L_x_13382:
[----:B------:R-:W0:Y:S01]  /*81d0*/  LDCU.64 UR6, c[0x0][0x580] ;  /* 0x0000b000ff0677ac */ /* 0x000e220008000a00 */
[----:B-1-3-5:R1:W3:Y:S01]  /*81e0*/  FRND.FTZ.FLOOR R4, R5 ;  /* 0x0000000500047307 */ /* 0x02a2e20000215000 */
        /* <DEDUP_REMOVED lines=16> */
.L_x_13413:
[----:B------:R-:W0:Y:S02]  /*82f0*/  F2I.FTZ.S64.FLOOR R4, R5 ;  /* 0x0000000500047311 */ /* 0x000e240000215900 */
[----:B0-----:R0:W-:Y:S01]  /*8300*/  STG.E.U8 desc[UR36][R2.64], R4 ;  /* 0x0000000402007986 */ /* 0x0011e2000c101124 */
[----:B------:R-:W-:Y:S05]  /*8310*/  BRA `(.L_x_13415) ;  /* 0x0000000c00287947 */ /* 0x000fea0003800000 */
.L_x_13412:
        /* <DEDUP_REMOVED lines=9> */
.L_x_13417:
[----:B------:R-:W0:Y:S02]  /*83b0*/  F2I.FTZ.FLOOR.NTZ R5, R5 ;  /* 0x0000000500057305 */ /* 0x000e240000217100 */
[----:B0-----:R0:W-:Y:S01]  /*83c0*/  STG.E desc[UR36][R2.64], R5 ;  /* 0x0000000502007986 */ /* 0x0011e2000c101924 */
[----:B------:R-:W-:Y:S05]  /*83d0*/  BRA `(.L_x_13415) ;  /* 0x0000000800f87947 */ /* 0x000fea0003800000 */
.L_x_13416:
[----:B------:R-:W0:Y:S02]  /*83e0*/  F2I.FTZ.FLOOR.NTZ R5, R5 ;  /* 0x0000000500057305 */ /* 0x000e240000217100 */
[----:B0-----:R0:W-:Y:S01]  /*83f0*/  STG.E.U16 desc[UR36][R2.64], R5 ;  /* 0x0000000502007986 */ /* 0x0011e2000c101524 */
[----:B------:R-:W-:Y:S05]  /*8400*/  BRA `(.L_x_13415) ;  /* 0x0000000800ec7947 */ /* 0x000fea0003800000 */
.L_x_13411:
        /* <DEDUP_REMOVED lines=8> */
.L_x_13419:
[----:B------:R-:W-:-:S05]  /*8490*/  F2FP.F16.F32.PACK_AB R4, RZ, R4 ;  /* 0x00000004ff04723e */ /* 0x000fca00000000ff */
[----:B------:R0:W-:Y:S01]  /*84a0*/  STG.E.U16 desc[UR36][R2.64], R4 ;  /* 0x0000000402007986 */ /* 0x0001e2000c101524 */
[----:B------:R-:W-:Y:S05]  /*84b0*/  BRA `(.L_x_13415) ;  /* 0x0000000800c07947 */ /* 0x000fea0003800000 */
.L_x_13418:
        /* <DEDUP_REMOVED lines=9> */
.L_x_13421:
[----:B------:R-:W-:-:S04]  /*8550*/  F2FP.F16.F32.PACK_AB R5, RZ, R4 ;  /* 0x00000004ff05723e */ /* 0x000fc800000000ff */
[----:B------:R-:W-:-:S05]  /*8560*/  PRMT R5, R5, 0x5410, RZ ;  /* 0x0000541005057816 */ /* 0x000fca00000000ff */
[----:B------:R0:W-:Y:S01]  /*8570*/  STG.E desc[UR36][R2.64], R5 ;  /* 0x0000000502007986 */ /* 0x0001e2000c101924 */
[----:B------:R-:W-:Y:S05]  /*8580*/  BRA `(.L_x_13415) ;  /* 0x00000008008c7947 */ /* 0x000fea0003800000 */
.L_x_13420:
[----:B------:R-:W-:-:S06]  /*8590*/  FMUL.FTZ R4, R4, 1 ;  /* 0x3f80000004047820 */ /* 0x000fcc0000410000 */
[----:B------:R-:W0:Y:S02]  /*85a0*/  F2F.F64.F32 R4, R4 ;  /* 0x0000000400047310 */ /* 0x000e240000201800 */
[----:B0-----:R0:W-:Y:S01]  /*85b0*/  STG.E.64 desc[UR36][R2.64], R4 ;  /* 0x0000000402007986 */ /* 0x0011e2000c101b24 */
[----:B------:R-:W-:Y:S05]  /*85c0*/  BRA `(.L_x_13415) ;  /* 0x00000008007c7947 */ /* 0x000fea0003800000 */
.L_x_13410:
        /* <DEDUP_REMOVED lines=13> */
.L_x_13425:
        /* <DEDUP_REMOVED lines=16> */
.L_x_13428:
[----:B------:R-:W-:-:S04]  /*87a0*/  SHF.R.U32.HI R4, RZ, 0x18, R4 ;  /* 0x00000018ff047819 */ /* 0x000fc80000011604 */
[----:B------:R-:W-:-:S04]  /*87b0*/  LOP3.LUT R4, R5, 0x80, R4, 0xf8, !PT ;  /* 0x0000008005047812 */ /* 0x000fc800078ef804 */
[----:B------:R-:W-:-:S07]  /*87c0*/  PRMT R0, R4, 0x7610, R0 ;  /* 0x0000761004007816 */ /* 0x000fce0000000000 */
.L_x_13427:
[----:B------:R-:W-:Y:S05]  /*87d0*/  BSYNC.RECONVERGENT B0 ;  /* 0x0000000000007941 */ /* 0x000fea0003800200 */
.L_x_13426:
[----:B------:R0:W-:Y:S01]  /*87e0*/  STG.E.U8 desc[UR36][R2.64], R0 ;  /* 0x0000000002007986 */ /* 0x0001e2000c101124 */
[----:B------:R-:W-:Y:S05]  /*87f0*/  BRA `(.L_x_13415) ;  /* 0x0000000400f07947 */ /* 0x000fea0003800000 */
.L_x_13424:
        /* <DEDUP_REMOVED lines=16> */
.L_x_13431:
[----:B------:R-:W-:-:S04]  /*8900*/  SHF.R.U32.HI R4, RZ, 0x18, R4 ;  /* 0x00000018ff047819 */ /* 0x000fc80000011604 */
[----:B------:R-:W-:-:S04]  /*8910*/  LOP3.LUT R5, R5, 0x80, R4, 0xf8, !PT ;  /* 0x0000008005057812 */ /* 0x000fc800078ef804 */
[----:B------:R-:W-:-:S07]  /*8920*/  PRMT R0, R5, 0x7610, R0 ;  /* 0x0000761005007816 */ /* 0x000fce0000000000 */
.L_x_13430:
[----:B------:R-:W-:Y:S05]  /*8930*/  BSYNC.RECONVERGENT B0 ;  /* 0x0000000000007941 */ /* 0x000fea0003800200 */
.L_x_13429:
[----:B------:R0:W-:Y:S01]  /*8940*/  STG.E.U8 desc[UR36][R2.64], R0 ;  /* 0x0000000002007986 */ /* 0x0001e2000c101124 */
[----:B------:R-:W-:Y:S05]  /*8950*/  BRA `(.L_x_13415) ;  /* 0x0000000400987947 */ /* 0x000fea0003800000 */
.L_x_13423:
        /* <DEDUP_REMOVED lines=21> */
.L_x_13433:
[----:B------:R-:W0:Y:S02]  /*8ab0*/  F2I.FTZ.U64.FLOOR R4, R5 ;  /* 0x0000000500047311 */ /* 0x000e240000215800 */
[----:B0-----:R0:W-:Y:S01]  /*8ac0*/  STG.E.64 desc[UR36][R2.64], R4 ;  /* 0x0000000402007986 */ /* 0x0011e2000c101b24 */
[----:B------:R-:W-:Y:S05]  /*8ad0*/  BRA `(.L_x_13415) ;  /* 0x0000000400387947 */ /* 0x000fea0003800000 */
.L_x_13432:
[----:B------:R-:W0:Y:S02]  /*8ae0*/  F2I.FTZ.U32.FLOOR.NTZ R5, R5 ;  /* 0x0000000500057305 */ /* 0x000e240000217000 */
[----:B0-----:R0:W-:Y:S01]  /*8af0*/  STG.E desc[UR36][R2.64], R5 ;  /* 0x0000000502007986 */ /* 0x0011e2000c101924 */
[----:B------:R-:W-:Y:S05]  /*8b00*/  BRA `(.L_x_13415) ;  /* 0x00000004002c7947 */ /* 0x000fea0003800000 */
.L_x_13422:
        /* <DEDUP_REMOVED lines=10> */
.L_x_13435:
[----:B------:R-:W-:Y:S01]  /*8bb0*/  FMUL.FTZ R4, R4, 1 ;  /* 0x3f80000004047820 */ /* 0x000fe20000410000 */
[----:B------:R-:W-:-:S05]  /*8bc0*/  CS2R R6, SRZ ;  /* 0x0000000000067805 */ /* 0x000fca000001ff00 */
[----:B------:R-:W0:Y:S02]  /*8bd0*/  F2F.F64.F32 R4, R4 ;  /* 0x0000000400047310 */ /* 0x000e240000201800 */
[----:B0-----:R4:W-:Y:S01]  /*8be0*/  STG.E.128 desc[UR36][R2.64], R4 ;  /* 0x0000000402007986 */ /* 0x0019e2000c101d24 */
[----:B------:R-:W-:Y:S05]  /*8bf0*/  BRA `(.L_x_13415) ;  /* 0x0000000000f07947 */ /* 0x000fea0003800000 */
.L_x_13434:
[----:B------:R-:W-:-:S09]  /*8c00*/  UISETP.NE.AND UP0, UPT, UR4, 0xf, UPT ;  /* 0x0000000f0400788c */ /* 0x000fd2000bf05270 */
[----:B------:R-:W-:Y:S05]  /*8c10*/  BRA.U !UP0, `(.L_x_13436) ;  /* 0x0000000108e07547 */ /* 0x000fea000b800000 */
[----:B------:R-:W-:-:S09]  /*8c20*/  UISETP.NE.AND UP0, UPT, UR4, 0x17, UPT ;  /* 0x000000170400788c */ /* 0x000fd2000bf05270 */
[----:B------:R-:W-:Y:S05]  /*8c30*/  BRA.U !UP0, `(.L_x_13437) ;  /* 0x00000001088c7547 */ /* 0x000fea000b800000 */
[----:B------:R-:W-:-:S09]  /*8c40*/  UISETP.NE.AND UP0, UPT, UR4, 0x18, UPT ;  /* 0x000000180400788c */ /* 0x000fd2000bf05270 */
[----:B------:R-:W-:Y:S05]  /*8c50*/  BRA.U !UP0, `(.L_x_13438) ;  /* 0x0000000108447547 */ /* 0x000fea000b800000 */
.L_x_13414:
        /* <DEDUP_REMOVED lines=16> */
.L_x_13439:
[----:B------:R-:W-:Y:S05]  /*8d60*/  BRA `(.L_x_13415) ;  /* 0x0000000000947947 */ /* 0x000fea0003800000 */
.L_x_13438:
        /* <DEDUP_REMOVED lines=12> */
.L_x_13441:
[----:B------:R-:W-:Y:S05]  /*8e30*/  BSYNC.RECONVERGENT B0 ;  /* 0x0000000000007941 */ /* 0x000fea0003800200 */
.L_x_13440:
[----:B------:R-:W-:-:S05]  /*8e40*/  LOP3.LUT R5, R0, 0x80, R7, 0xf8, !PT ;  /* 0x0000008000057812 */ /* 0x000fca00078ef807 */
[----:B------:R2:W-:Y:S01]  /*8e50*/  STG.E.U8 desc[UR36][R2.64], R5 ;  /* 0x0000000502007986 */ /* 0x0005e2000c101124 */
[----:B------:R-:W-:Y:S05]  /*8e60*/  BRA `(.L_x_13415) ;  /* 0x0000000000547947 */ /* 0x000fea0003800000 */
.L_x_13437:
        /* <DEDUP_REMOVED lines=11> */
.L_x_13443:
[----:B------:R-:W-:Y:S01]  /*8f20*/  IMAD.MOV.U32 R0, RZ, RZ, 0x7f ;  /* 0x0000007fff007424 */ /* 0x000fe200078e00ff */
[----:B------:R-:W-:-:S04]  /*8f30*/  ISETP.GT.U32.AND P0, PT, R6, 0x7f800000, PT ;  /* 0x7f8000000600780c */ /* 0x000fc80003f04070 */
[----:B------:R-:W-:-:S09]  /*8f40*/  SEL R0, R0, 0x7c, P0 ;  /* 0x0000007c00007807 */ /* 0x000fd20000000000 */
.L_x_13444:
[----:B------:R-:W-:Y:S05]  /*8f50*/  BSYNC.RECONVERGENT B0 ;  /* 0x0000000000007941 */ /* 0x000fea0003800200 */
.L_x_13442:
[----:B------:R-:W-:-:S04]  /*8f60*/  SHF.R.U32.HI R5, RZ, 0x18, R4 ;  /* 0x00000018ff057819 */ /* 0x000fc80000011604 */
[----:B------:R-:W-:-:S05]  /*8f70*/  LOP3.LUT R5, R0, 0x80, R5, 0xf8, !PT ;  /* 0x0000008000057812 */ /* 0x000fca00078ef805 */
[----:B------:R1:W-:Y:S01]  /*8f80*/  STG.E.U8 desc[UR36][R2.64], R5 ;  /* 0x0000000502007986 */ /* 0x0003e2000c101124 */
[----:B------:R-:W-:Y:S05]  /*8f90*/  BRA `(.L_x_13415) ;  /* 0x0000000000087947 */ /* 0x000fea0003800000 */
.L_x_13436:
[----:B------:R-:W-:-:S05]  /*8fa0*/  F2FP.BF16.F32.PACK_AB R4, RZ, R4 ;  /* 0x00000004ff04723e */ /* 0x000fca00000010ff */
[----:B------:R0:W-:Y:S02]  /*8fb0*/  STG.E.U16 desc[UR36][R2.64], R4 ;  /* 0x0000000402007986 */ /* 0x0001e4000c101524 */
.L_x_13415:
[----:B------:R-:W-:-:S07]  /*8fc0*/  IADD3 R17, PT, PT, R17, 0x80, RZ ;  /* 0x0000008011117810 */ /* 0x000fce0007ffe0ff */
.L_x_13380:
[----:B------:R-:W-:Y:S05]  /*8fd0*/  BSYNC.RECONVERGENT B7 ;  /* 0x0000000000077941 */ /* 0x000fea0003800200 */
.L_x_13379:
        /* <DEDUP_REMOVED lines=306> */
.L_x_13445:
        /* <DEDUP_REMOVED lines=20> */
.L_x_13450:
[----:B------:R-:W2:Y:S02]  /*a440*/  LDG.E.U8 R0, desc[UR36][R2.64] ;  /* 0x0000002402007981 */ /* 0x000ea4000c1e1100 */
[----:B--2---:R-:W-:Y:S01]  /*a450*/  I2FP.F32.U32 R0, R0 ;  /* 0x0000000000007245 */ /* 0x004fe20000201000 */
[----:B------:R-:W-:Y:S06]  /*a460*/  BRA `(.L_x_13452) ;  /* 0x0000000c00447947 */ /* 0x000fec0003800000 */
.L_x_13449:
        /* <DEDUP_REMOVED lines=9> */
.L_x_13454:
[----:B------:R-:W2:Y:S02]  /*a500*/  LDG.E R0, desc[UR36][R2.64] ;  /* 0x0000002402007981 */ /* 0x000ea4000c1e1900 */
[----:B--2---:R-:W-:Y:S01]  /*a510*/  I2FP.F32.S32 R0, R0 ;  /* 0x0000000000007245 */ /* 0x004fe20000201400 */
[----:B------:R-:W-:Y:S06]  /*a520*/  BRA `(.L_x_13452) ;  /* 0x0000000c00147947 */ /* 0x000fec0003800000 */
.L_x_13453:
[----:B------:R-:W2:Y:S02]  /*a530*/  LDG.E.U16 R0, desc[UR36][R2.64] ;  /* 0x0000002402007981 */ /* 0x000ea4000c1e1500 */
[----:B--2---:R-:W4:Y:S01]  /*a540*/  I2F.S16 R0, R0 ;  /* 0x0000000000007306 */ /* 0x004f220000101400 */
[----:B------:R-:W-:Y:S05]  /*a550*/  BRA `(.L_x_13452) ;  /* 0x0000000c00087947 */ /* 0x000fea0003800000 */
.L_x_13448:
        /* <DEDUP_REMOVED lines=8> */
.L_x_13456:
[----:B------:R-:W2:Y:S02]  /*a5e0*/  LDG.E.U16 R0, desc[UR36][R2.64] ;  /* 0x0000002402007981 */ /* 0x000ea4000c1e1500 */
[----:B--2---:R-:W-:Y:S01]  /*a5f0*/  HADD2.F32 R0, -RZ, R0.H0_H0 ;  /* 0x20000000ff007230 */ /* 0x004fe20000004100 */
[----:B------:R-:W-:Y:S06]  /*a600*/  BRA `(.L_x_13452) ;  /* 0x0000000800dc7947 */ /* 0x000fec0003800000 */
.L_x_13455:
        /* <DEDUP_REMOVED lines=8> */
.L_x_13458:
[----:B------:R-:W2:Y:S02]  /*a690*/  LDG.E.U16 R0, desc[UR36][R2.64] ;  /* 0x0000002402007981 */ /* 0x000ea4000c1e1500 */
[----:B--2---:R-:W-:Y:S01]  /*a6a0*/  HADD2.F32 R0, -RZ, R0.H0_H0 ;  /* 0x20000000ff007230 */ /* 0x004fe20000004100 */
[----:B------:R-:W-:Y:S06]  /*a6b0*/  BRA `(.L_x_13452) ;  /* 0x0000000800b07947 */ /* 0x000fec0003800000 */
.L_x_13457:
        /* <DEDUP_REMOVED lines=11> */
.L_x_13447:
        /* <DEDUP_REMOVED lines=12> */
.L_x_13461:
        /* <DEDUP_REMOVED lines=11> */
.L_x_13460:
        /* <DEDUP_REMOVED lines=25> */
.L_x_13463:
        /* <DEDUP_REMOVED lines=12> */
.L_x_13462:
[----:B------:R-:W2:Y:S02]  /*ab30*/  LDG.E.U16 R0, desc[UR36][R2.64] ;  /* 0x0000002402007981 */ /* 0x000ea4000c1e1500 */
[----:B--2---:R-:W-:Y:S01]  /*ab40*/  IMAD.U32 R0, R0, 0x10000, RZ ;  /* 0x0001000000007824 */ /* 0x004fe200078e00ff */
[----:B------:R-:W-:Y:S06]  /*ab50*/  BRA `(.L_x_13452) ;  /* 0x0000000400887947 */ /* 0x000fec0003800000 */
.L_x_13459:
        /* <DEDUP_REMOVED lines=11> */
.L_x_13466:
        /* <DEDUP_REMOVED lines=20> */
.L_x_13468:
[----:B------:R-:W-:Y:S05]  /*ad50*/  BSYNC.RECONVERGENT B0 ;  /* 0x0000000000007941 */ /* 0x000fea0003800200 */
.L_x_13467:
[----:B------:R-:W-:Y:S02]  /*ad60*/  SHF.L.U32 R0, R0, 0x14, RZ ;  /* 0x0000001400007819 */ /* 0x000fe400000006ff */
[----:B------:R-:W-:-:S04]  /*ad70*/  LEA R2, R2, 0x3b800000, 0x17 ;  /* 0x3b80000002027811 */ /* 0x000fc800078eb8ff */
[----:B------:R-:W-:Y:S01]  /*ad80*/  LOP3.LUT R0, R2, R0, R7, 0xfe, !PT ;  /* 0x0000000002007212 */ /* 0x000fe200078efe07 */
[----:B------:R-:W-:Y:S06]  /*ad90*/  BRA `(.L_x_13452) ;  /* 0x0000000000f87947 */ /* 0x000fec0003800000 */
.L_x_13465:
        /* <DEDUP_REMOVED lines=20> */
.L_x_13470:
[----:B------:R-:W-:Y:S05]  /*aee0*/  BSYNC.RECONVERGENT B0 ;  /* 0x0000000000007941 */ /* 0x000fea0003800200 */
.L_x_13469:
[----:B------:R-:W-:Y:S01]  /*aef0*/  IMAD.SHL.U32 R0, R0, 0x200000, RZ ;  /* 0x0020000000007824 */ /* 0x000fe200078e00ff */
[----:B------:R-:W-:-:S04]  /*af00*/  LEA R2, R2, 0x37800000, 0x17 ;  /* 0x3780000002027811 */ /* 0x000fc800078eb8ff */
[----:B------:R-:W-:Y:S01]  /*af10*/  LOP3.LUT R0, R2, R0, R7, 0xfe, !PT ;  /* 0x0000000002007212 */ /* 0x000fe200078efe07 */
[----:B------:R-:W-:Y:S06]  /*af20*/  BRA `(.L_x_13452) ;  /* 0x0000000000947947 */ /* 0x000fec0003800000 */
.L_x_13464:
        /* <DEDUP_REMOVED lines=14> */
.L_x_13451:
        /* <DEDUP_REMOVED lines=16> */
.L_x_13473:
[----:B------:R-:W-:Y:S01]  /*b110*/  MOV R0, RZ ;  /* 0x000000ff00007202 */ /* 0x000fe20000000f00 */
[----:B------:R-:W-:Y:S06]  /*b120*/  BRA `(.L_x_13452) ;  /* 0x0000000000147947 */ /* 0x000fec0003800000 */
.L_x_13472:
[----:B------:R-:W2:Y:S02]  /*b130*/  LDG.E.64 R2, desc[UR36][R2.64] ;  /* 0x0000002402027981 */ /* 0x000ea4000c1e1b00 */
[----:B--2---:R0:W1:Y:S02]  /*b140*/  I2F.U64 R0, R2 ;  /* 0x0000000200007312 */ /* 0x0040640000301000 */
[----:B01----:R-:W-:Y:S05]  /*b150*/  BRA `(.L_x_13452) ;  /* 0x0000000000087947 */ /* 0x003fea0003800000 */
.L_x_13471:
[----:B------:R-:W2:Y:S02]  /*b160*/  LDG.E R0, desc[UR36][R2.64] ;  /* 0x0000002402007981 */ /* 0x000ea4000c1e1900 */
[----:B--2---:R-:W-:-:S07]  /*b170*/  I2FP.F32.U32 R0, R0 ;  /* 0x0000000000007245 */ /* 0x004fce0000201000 */
.L_x_13452:
[----:B------:R-:W-:Y:S05]  /*b180*/  BSYNC.RECONVERGENT B6 ;  /* 0x0000000000067941 */ /* 0x000fea0003800200 */
.L_x_13446:
[----:B------:R-:W-:Y:S01]  /*b190*/  UPRMT UR4, UR42, 0x9910, URZ ;  /* 0x000099102a047896 */ /* 0x000fe200080000ff */
[----:B012345:R0:W1:Y:S03]  /*b1a0*/  FRND.FTZ.FLOOR R2, R0 ;  /* 0x0000000000027307 */ /* 0x03f0660000215000 */
        /* <DEDUP_REMOVED lines=11> */
[----:B0-----:R-:W-:Y:S01]  /*b260*/  STG.E.U8 desc[UR36][R16.64], R3 ;  /* 0x0000000310007986 */ /* 0x001fe2000c101124 */
[----:B------:R-:W-:Y:S05]  /*b270*/  EXIT ;  /* 0x000000000000794d */ /* 0x000fea0003800000 */
.L_x_13477:
[----:B-1----:R-:W0:Y:S02]  /*b280*/  F2I.FTZ.S64.FLOOR R2, R0 ;  /* 0x0000000000027311 */ /* 0x002e240000215900 */
[----:B0-----:R-:W-:Y:S01]  /*b290*/  STG.E.U8 desc[UR36][R16.64], R2 ;  /* 0x0000000210007986 */ /* 0x001fe2000c101124 */
[----:B------:R-:W-:Y:S05]  /*b2a0*/  EXIT ;  /* 0x000000000000794d */ /* 0x000fea0003800000 */
.L_x_13476:
[----:B------:R-:W-:-:S09]  /*b2b0*/  UISETP.NE.AND UP0, UPT, UR4, 0x2, UPT ;  /* 0x000000020400788c */ /* 0x000fd2000bf05270 */
[----:B------:R-:W-:Y:S05]  /*b2c0*/  BRA.U !UP0, `(.L_x_13479) ;  /* 0x0000000108287547 */ /* 0x000fea000b800000 */
[----:B------:R-:W-:-:S09]  /*b2d0*/  UISETP.NE.AND UP0, UPT, UR4, 0x3, UPT ;  /* 0x000000030400788c */ /* 0x000fd2000bf05270 */
[----:B------:R-:W-:Y:S05]  /*b2e0*/  BRA.U !UP0, `(.L_x_13480) ;  /* 0x0000000108147547 */ /* 0x000fea000b800000 */
[----:B------:R-:W-:-:S09]  /*b2f0*/  UISETP.NE.AND UP0, UPT, UR4, 0x4, UPT ;  /* 0x000000040400788c */ /* 0x000fd2000bf05270 */
[----:B------:R-:W-:Y:S05]  /*b300*/  BRA.U UP0, `(.L_x_13478) ;  /* 0x0000000900387547 */ /* 0x000fea000b800000 */
[----:B-1----:R-:W0:Y:S02]  /*b310*/  F2I.FTZ.S64.FLOOR R2, R0 ;  /* 0x0000000000027311 */ /* 0x002e240000215900 */
[----:B0-----:R-:W-:Y:S01]  /*b320*/  STG.E.64 desc[UR36][R16.64], R2 ;  /* 0x0000000210007986 */ /* 0x001fe2000c101b24 */
[----:B------:R-:W-:Y:S05]  /*b330*/  EXIT ;  /* 0x000000000000794d */ /* 0x000fea0003800000 */
.L_x_13480:
[----:B------:R-:W0:Y:S02]  /*b340*/  F2I.FTZ.FLOOR.NTZ R3, R0 ;  /* 0x0000000000037305 */ /* 0x000e240000217100 */
[----:B0-----:R-:W-:Y:S01]  /*b350*/  STG.E desc[UR36][R16.64], R3 ;  /* 0x0000000310007986 */ /* 0x001fe2000c101924 */
[----:B------:R-:W-:Y:S05]  /*b360*/  EXIT ;  /* 0x000000000000794d */ /* 0x000fea0003800000 */
.L_x_13479:
[----:B------:R-:W0:Y:S02]  /*b370*/  F2I.FTZ.FLOOR.NTZ R3, R0 ;  /* 0x0000000000037305 */ /* 0x000e240000217100 */
[----:B0-----:R-:W-:Y:S01]  /*b380*/  STG.E.U16 desc[UR36][R16.64], R3 ;  /* 0x0000000310007986 */ /* 0x001fe2000c101524 */
[----:B------:R-:W-:Y:S05]  /*b390*/  EXIT ;  /* 0x000000000000794d */ /* 0x000fea0003800000 */
.L_x_13475:
        /* <DEDUP_REMOVED lines=8> */
.L_x_13482:
[----:B-1----:R-:W-:-:S05]  /*b420*/  F2FP.F16.F32.PACK_AB R2, RZ, R2 ;  /* 0x00000002ff02723e */ /* 0x002fca00000000ff */
[----:B------:R-:W-:Y:S01]  /*b430*/  STG.E.U16 desc[UR36][R16.64], R2 ;  /* 0x0000000210007986 */ /* 0x000fe2000c101524 */
[----:B------:R-:W-:Y:S05]  /*b440*/  EXIT ;  /* 0x000000000000794d */ /* 0x000fea0003800000 */
.L_x_13481:
        /* <DEDUP_REMOVED lines=9> */
.L_x_13484:
[----:B-1----:R-:W-:-:S04]  /*b4e0*/  F2FP.F16.F32.PACK_AB R3, RZ, R2 ;  /* 0x00000002ff03723e */ /* 0x002fc800000000ff */
[----:B------:R-:W-:-:S05]  /*b4f0*/  PRMT R3, R3, 0x5410, RZ ;  /* 0x0000541003037816 */ /* 0x000fca00000000ff */
[----:B------:R-:W-:Y:S01]  /*b500*/  STG.E desc[UR36][R16.64], R3 ;  /* 0x0000000310007986 */ /* 0x000fe2000c101924 */
[----:B------:R-:W-:Y:S05]  /*b510*/  EXIT ;  /* 0x000000000000794d */ /* 0x000fea0003800000 */
.L_x_13483:
[----:B-1----:R-:W-:-:S06]  /*b520*/  FMUL.FTZ R2, R2, 1 ;  /* 0x3f80000002027820 */ /* 0x002fcc0000410000 */
[----:B------:R-:W0:Y:S02]  /*b530*/  F2F.F64.F32 R2, R2 ;  /* 0x0000000200027310 */ /* 0x000e240000201800 */
[----:B0-----:R-:W-:Y:S01]  /*b540*/  STG.E.64 desc[UR36][R16.64], R2 ;  /* 0x0000000210007986 */ /* 0x001fe2000c101b24 */
[----:B------:R-:W-:Y:S05]  /*b550*/  EXIT ;  /* 0x000000000000794d */ /* 0x000fea0003800000 */
.L_x_13474:
        /* <DEDUP_REMOVED lines=11> */
[----:B0-----:R-:W-:Y:S01]  /*b610*/  STG.E.U16 desc[UR36][R16.64], R3 ;  /* 0x0000000310007986 */ /* 0x001fe2000c101524 */
[----:B------:R-:W-:Y:S05]  /*b620*/  EXIT ;  /* 0x000000000000794d */ /* 0x000fea0003800000 */
.L_x_13488:
        /* <DEDUP_REMOVED lines=16> */
.L_x_13491:
[----:B------:R-:W-:-:S04]  /*b730*/  SHF.R.U32.HI R2, RZ, 0x18, R2 ;  /* 0x00000018ff027819 */ /* 0x000fc80000011602 */
[----:B------:R-:W-:-:S04]  /*b740*/  LOP3.LUT R2, R3, 0x80, R2, 0xf8, !PT ;  /* 0x0000008003027812 */ /* 0x000fc800078ef802 */
[----:B------:R-:W-:-:S07]  /*b750*/  PRMT R8, R2, 0x7610, R8 ;  /* 0x0000761002087816 */ /* 0x000fce0000000008 */
.L_x_13490:
[----:B------:R-:W-:Y:S05]  /*b760*/  BSYNC.RECONVERGENT B0 ;  /* 0x0000000000007941 */ /* 0x000fea0003800200 */
.L_x_13489:
[----:B------:R-:W-:Y:S01]  /*b770*/  STG.E.U8 desc[UR36][R16.64], R8 ;  /* 0x0000000810007986 */ /* 0x000fe2000c101124 */
[----:B------:R-:W-:Y:S05]  /*b780*/  EXIT ;  /* 0x000000000000794d */ /* 0x000fea0003800000 */
.L_x_13487:
        /* <DEDUP_REMOVED lines=16> */
.L_x_13494:
[----:B------:R-:W-:-:S04]  /*b890*/  SHF.R.U32.HI R2, RZ, 0x18, R2 ;  /* 0x00000018ff027819 */ /* 0x000fc80000011602 */
[----:B------:R-:W-:-:S04]  /*b8a0*/  LOP3.LUT R3, R3, 0x80, R2, 0xf8, !PT ;  /* 0x0000008003037812 */ /* 0x000fc800078ef802 */
[----:B------:R-:W-:-:S07]  /*b8b0*/  PRMT R8, R3, 0x7610, R8 ;  /* 0x0000761003087816 */ /* 0x000fce0000000008 */
.L_x_13493:
[----:B------:R-:W-:Y:S05]  /*b8c0*/  BSYNC.RECONVERGENT B0 ;  /* 0x0000000000007941 */ /* 0x000fea0003800200 */
.L_x_13492:
[----:B------:R-:W-:Y:S01]  /*b8d0*/  STG.E.U8 desc[UR36][R16.64], R8 ;  /* 0x0000000810007986 */ /* 0x000fe2000c101124 */
[----:B------:R-:W-:Y:S05]  /*b8e0*/  EXIT ;  /* 0x000000000000794d */ /* 0x000fea0003800000 */
.L_x_13486:
        /* <DEDUP_REMOVED lines=21> */
.L_x_13496:
[----:B-1----:R-:W0:Y:S02]  /*ba40*/  F2I.FTZ.U64.FLOOR R2, R0 ;  /* 0x0000000000027311 */ /* 0x002e240000215800 */
[----:B0-----:R-:W-:Y:S01]  /*ba50*/  STG.E.64 desc[UR36][R16.64], R2 ;  /* 0x0000000210007986 */ /* 0x001fe2000c101b24 */
[----:B------:R-:W-:Y:S05]  /*ba60*/  EXIT ;  /* 0x000000000000794d */ /* 0x000fea0003800000 */
.L_x_13495:
[----:B------:R-:W0:Y:S02]  /*ba70*/  F2I.FTZ.U32.FLOOR.NTZ R3, R0 ;  /* 0x0000000000037305 */ /* 0x000e240000217000 */
[----:B0-----:R-:W-:Y:S01]  /*ba80*/  STG.E desc[UR36][R16.64], R3 ;  /* 0x0000000310007986 */ /* 0x001fe2000c101924 */
[----:B------:R-:W-:Y:S05]  /*ba90*/  EXIT ;  /* 0x000000000000794d */ /* 0x000fea0003800000 */
.L_x_13485:
        /* <DEDUP_REMOVED lines=10> */
.L_x_13498:
[----:B-1----:R-:W-:Y:S01]  /*bb40*/  FMUL.FTZ R4, R2, 1 ;  /* 0x3f80000002047820 */ /* 0x002fe20000410000 */
[----:B------:R-:W-:-:S05]  /*bb50*/  CS2R R6, SRZ ;  /* 0x0000000000067805 */ /* 0x000fca000001ff00 */
[----:B------:R-:W0:Y:S02]  /*bb60*/  F2F.F64.F32 R4, R4 ;  /* 0x0000000400047310 */ /* 0x000e240000201800 */
[----:B0-----:R-:W-:Y:S01]  /*bb70*/  STG.E.128 desc[UR36][R16.64], R4 ;  /* 0x0000000410007986 */ /* 0x001fe2000c101d24 */
[----:B------:R-:W-:Y:S05]  /*bb80*/  EXIT ;  /* 0x000000000000794d */ /* 0x000fea0003800000 */
.L_x_13497:
[----:B------:R-:W-:-:S09]  /*bb90*/  UISETP.NE.AND UP0, UPT, UR4, 0xf, UPT ;  /* 0x0000000f0400788c */ /* 0x000fd2000bf05270 */
[----:B------:R-:W-:Y:S05]  /*bba0*/  BRA.U !UP0, `(.L_x_13499) ;  /* 0x0000000108e07547 */ /* 0x000fea000b800000 */
[----:B------:R-:W-:-:S09]  /*bbb0*/  UISETP.NE.AND UP0, UPT, UR4, 0x17, UPT ;  /* 0x000000170400788c */ /* 0x000fd2000bf05270 */
[----:B------:R-:W-:Y:S05]  /*bbc0*/  BRA.U !UP0, `(.L_x_13500) ;  /* 0x00000001088c7547 */ /* 0x000fea000b800000 */
[----:B------:R-:W-:-:S09]  /*bbd0*/  UISETP.NE.AND UP0, UPT, UR4, 0x18, UPT ;  /* 0x000000180400788c */ /* 0x000fd2000bf05270 */
[----:B------:R-:W-:Y:S05]  /*bbe0*/  BRA.U !UP0, `(.L_x_13501) ;  /* 0x0000000108447547 */ /* 0x000fea000b800000 */
.L_x_13478:
        /* <DEDUP_REMOVED lines=16> */
.L_x_13502:
[----:B------:R-:W-:Y:S05]  /*bcf0*/  EXIT ;  /* 0x000000000000794d */ /* 0x000fea0003800000 */
.L_x_13501:
        /* <DEDUP_REMOVED lines=12> */
.L_x_13504:
[----:B------:R-:W-:Y:S05]  /*bdc0*/  BSYNC.RECONVERGENT B0 ;  /* 0x0000000000007941 */ /* 0x000fea0003800200 */
.L_x_13503:
[----:B------:R-:W-:-:S05]  /*bdd0*/  LOP3.LUT R3, R0, 0x80, R5, 0xf8, !PT ;  /* 0x0000008000037812 */ /* 0x000fca00078ef805 */
[----:B------:R-:W-:Y:S01]  /*bde0*/  STG.E.U8 desc[UR36][R16.64], R3 ;  /* 0x0000000310007986 */ /* 0x000fe2000c101124 */
[----:B------:R-:W-:Y:S05]  /*bdf0*/  EXIT ;  /* 0x000000000000794d */ /* 0x000fea0003800000 */
.L_x_13500:
        /* <DEDUP_REMOVED lines=11> */
.L_x_13506:
[----:B------:R-:W-:Y:S01]  /*beb0*/  HFMA2 R0, -RZ, RZ, 0, 7.569789886474609375e-06 ;  /* 0x0000007fff007431 */ /* 0x000fe200000001ff */
[----:B------:R-:W-:-:S04]  /*bec0*/  ISETP.GT.U32.AND P0, PT, R4, 0x7f800000, PT ;  /* 0x7f8000000400780c */ /* 0x000fc80003f04070 */
[----:B------:R-:W-:-:S09]  /*bed0*/  SEL R0, R0, 0x7c, P0 ;  /* 0x0000007c00007807 */ /* 0x000fd20000000000 */
.L_x_13507:
[----:B------:R-:W-:Y:S05]  /*bee0*/  BSYNC.RECONVERGENT B0 ;  /* 0x0000000000007941 */ /* 0x000fea0003800200 */
.L_x_13505:
[----:B------:R-:W-:-:S04]  /*bef0*/  SHF.R.U32.HI R3, RZ, 0x18, R2 ;  /* 0x00000018ff037819 */ /* 0x000fc80000011602 */
[----:B------:R-:W-:-:S05]  /*bf00*/  LOP3.LUT R3, R0, 0x80, R3, 0xf8, !PT ;  /* 0x0000008000037812 */ /* 0x000fca00078ef803 */
[----:B------:R-:W-:Y:S01]  /*bf10*/  STG.E.U8 desc[UR36][R16.64], R3 ;  /* 0x0000000310007986 */ /* 0x000fe2000c101124 */
[----:B------:R-:W-:Y:S05]  /*bf20*/  EXIT ;  /* 0x000000000000794d */ /* 0x000fea0003800000 */
.L_x_13499:
[----:B-1----:R-:W-:-:S05]  /*bf30*/  F2FP.BF16.F32.PACK_AB R2, RZ, R2 ;  /* 0x00000002ff02723e */ /* 0x002fca00000010ff */
[----:B------:R-:W-:Y:S01]  /*bf40*/  STG.E.U16 desc[UR36][R16.64], R2 ;  /* 0x0000000210007986 */ /* 0x000fe2000c101524 */
[----:B------:R-:W-:Y:S05]  /*bf50*/  EXIT ;  /* 0x000000000000794d */ /* 0x000fea0003800000 */
.L_x_13508:
        /* <DEDUP_REMOVED lines=10> */
.L_x_19197:


//--------------------- .text._ZN2at6native27unrolled_elementwise_kernelIZZZNS0_17floor_kernel_cudaERNS_18TensorIteratorBaseEENKUlvE_clEvENKUlvE0_clEvEUlfE_St5arrayIPcLm2EELi4E23TrivialOffsetCalculatorILi1EjESB_NS0_6memory12LoadWithCastILi1EEENSC_13StoreWithCastILi1EEEEEviT_T0_T2_T3_T4_T5_ --------------------------
	.section	.text._ZN2at6native27unrolled_elementwise_kernelIZZZNS0_17floor_kernel_cudaERNS_18TensorIteratorBaseEENKUlvE_clEvENKUlvE0_clEvEUlfE_St5arrayIPcLm2EELi4E23TrivialOffsetCalculatorILi1EjESB_NS0_6memory12LoadWithCastILi1EEENSC_13StoreWithCastILi1EEEEEviT_T0_T2_T3_T4_T5_,"ax",@progbits
	.align	128
        .global         _ZN2at6native27unrolled_elementwise_kernelIZZZNS0_17floor_kernel_cudaERNS_18TensorIteratorBaseEENKUlvE_clEvENKUlvE0_clEvEUlfE_St5arrayIPcLm2EELi4E23TrivialOffsetCalculatorILi1EjESB_NS0_6memory12LoadWithCastILi1EEENSC_13StoreWithCastILi1EEEEEviT_T0_T2_T3_T4_T5_
        .type           _ZN2at6native27unrolled_elementwise_kernelIZZZNS0_17floor_kernel_cudaERNS_18TensorIteratorBaseEENKUlvE_clEvENKUlvE0_clEvEUlfE_St5arrayIPcLm2EELi4E23TrivialOffsetCalculatorILi1EjESB_NS0_6memory12LoadWithCastILi1EEENSC_13StoreWithCastILi1EEEEEviT_T0_T2_T3_T4_T5_,@function
        .size           _ZN2at6native27unrolled_elementwise_kernelIZZZNS0_17floor_kernel_cudaERNS_18TensorIteratorBaseEENKUlvE_clEvENKUlvE0_clEvEUlfE_St5arrayIPcLm2EELi4E23TrivialOffsetCalculatorILi1EjESB_NS0_6memory12LoadWithCastILi1EEENSC_13StoreWithCastILi1EEEEEviT_T0_T2_T3_T4_T5_,(.L_x_19198 - _ZN2at6native27unrolled_elementwise_kernelIZZZNS0_17floor_kernel_cudaERNS_18TensorIteratorBaseEENKUlvE_clEvENKUlvE0_clEvEUlfE_St5arrayIPcLm2EELi4E23TrivialOffsetCalculatorILi1EjESB_NS0_6memory12LoadWithCastILi1EEENSC_13StoreWithCastILi1EEEEEviT_T0_T2_T3_T4_T5_)
        .other          _ZN2at6native27unrolled_elementwise_kernelIZZZNS0_17floor_kernel_cudaERNS_18TensorIteratorBaseEENKUlvE_clEvENKUlvE0_clEvEUlfE_St5arrayIPcLm2EELi4E23TrivialOffsetCalculatorILi1EjESB_NS0_6memory12LoadWithCastILi1EEENSC_13StoreWithCastILi1EEEEEviT_T0_T2_T3_T4_T5_,@"STO_CUDA_ENTRY STV_DEFAULT"
_ZN2at6native27unrolled_elementwise_kernelIZZZNS0_17floor_kernel_cudaERNS_18TensorIteratorBaseEENKUlvE_clEvENKUlvE0_clEvEUlfE_St5arrayIPcLm2EELi4E23TrivialOffsetCalculatorILi1EjESB_NS0_6memory12LoadWithCastILi1EEENSC_13StoreWithCastILi1EEEEEviT_T0_T2_T3_T4_T5_:
.text._ZN2at6native27unrolled_elementwise_kernelIZZZNS0_17floor_kernel_cudaERNS_18TensorIteratorBaseEENKUlvE_clEvENKUlvE0_clEvEUlfE_St5arrayIPcLm2EELi4E23TrivialOffsetCalculatorILi1EjESB_NS0_6memory12LoadWithCastILi1EEENSC_13StoreWithCastILi1EEEEEviT_T0_T2_T3_T4_T5_:
        /* <DEDUP_REMOVED lines=33> */
.L_x_13515:
[----:B------:R-:W2:Y:S02]  /*0210*/  LDG.E.U8 R4, desc[UR36][R4.64] ;  /* 0x0000002404047981 */ /* 0x000ea4000c1e1100 */
[----:B--2---:R-:W-:Y:S01]  /*0220*/  I2FP.F32.U32 R26, R4 ;  /* 0x00000004001a7245 */ /* 0x004fe20000201000 */
[----:B------:R-:W-:Y:S06]  /*0230*/  BRA `(.L_x_13517) ;  /* 0x0000000c00487947 */ /* 0x000fec0003800000 */
.L_x_13514:
        /* <DEDUP_REMOVED lines=9> */
.L_x_13519:
[----:B------:R-:W2:Y:S02]  /*02d0*/  LDG.E R4, desc[UR36][R4.64] ;  /* 0x0000002404047981 */ /* 0x000ea4000c1e1900 */
[----:B--2---:R-:W-:Y:S01]  /*02e0*/  I2FP.F32.S32 R26, R4 ;  /* 0x00000004001a7245 */ /* 0x004fe20000201400 */
[----:B------:R-:W-:Y:S06]  /*02f0*/  BRA `(.L_x_13517) ;  /* 0x0000000c00187947 */ /* 0x000fec0003800000 */
.L_x_13518:
[----:B------:R-:W2:Y:S02]  /*0300*/  LDG.E.U16 R4, desc[UR36][R4.64] ;  /* 0x0000002404047981 */ /* 0x000ea4000c1e1500 */
[----:B--2---:R0:W1:Y:S01]  /*0310*/  I2F.S16 R26, R4 ;  /* 0x00000004001a7306 */ /* 0x0040620000101400 */
[----:B------:R-:W-:Y:S05]  /*0320*/  BRA `(.L_x_13517) ;  /* 0x0000000c000c7947 */ /* 0x000fea0003800000 */
.L_x_13513:
        /* <DEDUP_REMOVED lines=8> */
.L_x_13521:
[----:B------:R-:W2:Y:S02]  /*03b0*/  LDG.E.U16 R4, desc[UR36][R4.64] ;  /* 0x0000002404047981 */ /* 0x000ea4000c1e1500 */
[----:B--2---:R-:W-:Y:S01]  /*03c0*/  HADD2.F32 R26, -RZ, R4.H0_H0 ;  /* 0x20000004ff1a7230 */ /* 0x004fe20000004100 */
[----:B------:R-:W-:Y:S06]  /*03d0*/  BRA `(.L_x_13517) ;  /* 0x0000000800e07947 */ /* 0x000fec0003800000 */
.L_x_13520:
        /* <DEDUP_REMOVED lines=8> */
.L_x_13523:
[----:B------:R-:W2:Y:S02]  /*0460*/  LDG.E.U16 R4, desc[UR36][R4.64] ;  /* 0x0000002404047981 */ /* 0x000ea4000c1e1500 */
[----:B--2---:R-:W-:Y:S01]  /*0470*/  HADD2.F32 R26, -RZ, R4.H0_H0 ;  /* 0x20000004ff1a7230 */ /* 0x004fe20000004100 */
[----:B------:R-:W-:Y:S06]  /*0480*/  BRA `(.L_x_13517) ;  /* 0x0000000800b47947 */ /* 0x000fec0003800000 */
.L_x_13522:
        /* <DEDUP_REMOVED lines=11> */
.L_x_13512:
        /* <DEDUP_REMOVED lines=12> */
.L_x_13526:
        /* <DEDUP_REMOVED lines=11> */
.L_x_13525:
        /* <DEDUP_REMOVED lines=25> */
.L_x_13528:
        /* <DEDUP_REMOVED lines=13> */
.L_x_13527:
[----:B------:R-:W2:Y:S02]  /*0910*/  LDG.E.U16 R4, desc[UR36][R4.64] ;  /* 0x0000002404047981 */ /* 0x000ea4000c1e1500 */
[----:B--2---:R-:W-:Y:S01]  /*0920*/  IMAD.U32 R26, R4, 0x10000, RZ ;  /* 0x00010000041a7824 */ /* 0x004fe200078e00ff */
[----:B------:R-:W-:Y:S06]  /*0930*/  BRA `(.L_x_13517) ;  /* 0x0000000400887947 */ /* 0x000fec0003800000 */
.L_x_13524:
        /* <DEDUP_REMOVED lines=11> */
.L_x_13531:
        /* <DEDUP_REMOVED lines=20> */
.L_x_13533:
[----:B------:R-:W-:Y:S05]  /*0b30*/  BSYNC.RECONVERGENT B0 ;  /* 0x0000000000007941 */ /* 0x000fea0003800200 */
.L_x_13532:
[----:B------:R-:W-:Y:S01]  /*0b40*/  IMAD.SHL.U32 R0, R0, 0x100000, RZ ;  /* 0x0010000000007824 */ /* 0x000fe200078e00ff */
[----:B------:R-:W-:-:S04]  /*0b50*/  LEA R3, R3, 0x3b800000, 0x17 ;  /* 0x3b80000003037811 */ /* 0x000fc800078eb8ff */
[----:B------:R-:W-:Y:S01]  /*0b60*/  LOP3.LUT R26, R3, R0, R7, 0xfe, !PT ;  /* 0x00000000031a7212 */ /* 0x000fe200078efe07 */
[----:B------:R-:W-:Y:S06]  /*0b70*/  BRA `(.L_x_13517) ;  /* 0x0000000000f87947 */ /* 0x000fec0003800000 */
.L_x_13530:
        /* <DEDUP_REMOVED lines=20> */
.L_x_13535:
[----:B------:R-:W-:Y:S05]  /*0cc0*/  BSYNC.RECONVERGENT B0 ;  /* 0x0000000000007941 */ /* 0x000fea0003800200 */
.L_x_13534:
[----:B------:R-:W-:Y:S01]  /*0cd0*/  IMAD.SHL.U32 R0, R0, 0x200000, RZ ;  /* 0x0020000000007824 */ /* 0x000fe200078e00ff */
[----:B------:R-:W-:-:S04]  /*0ce0*/  LEA R3, R3, 0x37800000, 0x17 ;  /* 0x3780000003037811 */ /* 0x000fc800078eb8ff */
[----:B------:R-:W-:Y:S01]  /*0cf0*/  LOP3.LUT R26, R3, R0, R7, 0xfe, !PT ;  /* 0x00000000031a7212 */ /* 0x000fe200078efe07 */
[----:B------:R-:W-:Y:S06]  /*0d00*/  BRA `(.L_x_13517) ;  /* 0x0000000000947947 */ /* 0x000fec0003800000 */
.L_x_13529:
[----:B------:R-:W-:-:S09]  /*0d10*/  UISETP.NE.AND UP0, UPT, UR4, 0x1c, UPT ;  /* 0x0000001c0400788c */ /* 0x000fd2000bf05270 */
[----:B------:R-:W-:Y:S05]  /*0d20*/  BRA.U !UP0, `(.L_x_13536) ;  /* 0x0000000108847547 */ /* 0x000fea000b800000 */
[----:B------:R-:W-:-:S09]  /*0d30*/  UISETP.NE.AND UP0, UPT, UR4, 0x1d, UPT ;  /* 0x0000001d0400788c */ /* 0x000fd2000bf05270 */
[----:B------:R-:W-:Y:S05]  /*0d40*/  BRA.U !UP0, `(.L_x_13537) ;  /* 0x0000000108707547 */ /* 0x000fea000b800000 */
[----:B------:R-:W-:-:S09]  /*0d50*/  UISETP.NE.AND UP0, UPT, UR4, 0x2c, UPT ;  /* 0x0000002c0400788c */ /* 0x000fd2000bf05270 */
[----:B------:R-:W-:Y:S05]  /*0d60*/  BRA.U !UP0, `(.L_x_13538) ;  /* 0x0000000108487547 */ /* 0x000fea000b800000 */
.L_x_13516:
        /* <DEDUP_REMOVED lines=16> */
.L_x_13539:
[----:B------:R-:W-:Y:S01]  /*0e70*/  IMAD.MOV.U32 R26, RZ, RZ, RZ ;  /* 0x000000ffff1a7224 */ /* 0x000fe200078e00ff */
[----:B------:R-:W-:Y:S06]  /*0e80*/  BRA `(.L_x_13517) ;  /* 0x0000000000347947 */ /* 0x000fec0003800000 */
.L_x_13538:
        /* <DEDUP_REMOVED lines=8> */
.L_x_13537:
[----:B------:R-:W2:Y:S02]  /*0f10*/  LDG.E.64 R26, desc[UR36][R4.64] ;  /* 0x00000024041a7981 */ /* 0x000ea4000c1e1b00 */
[----:B--2---:R0:W1:Y:S02]  /*0f20*/  I2F.U64 R26, R26 ;  /* 0x0000001a001a7312 */ /* 0x0040640000301000 */
[----:B01----:R-:W-:Y:S05]  /*0f30*/  BRA `(.L_x_13517) ;  /* 0x0000000000087947 */ /* 0x003fea0003800000 */
.L_x_13536:
[----:B------:R-:W2:Y:S02]  /*0f40*/  LDG.E R4, desc[UR36][R4.64] ;  /* 0x0000002404047981 */ /* 0x000ea4000c1e1900 */
[----:B--2---:R-:W-:-:S07]  /*0f50*/  I2FP.F32.U32 R26, R4 ;  /* 0x00000004001a7245 */ /* 0x004fce0000201000 */
.L_x_13517:
[----:B------:R-:W-:Y:S05]  /*0f60*/  BSYNC.RECONVERGENT B6 ;  /* 0x0000000000067941 */ /* 0x000fea0003800200 */
.L_x_13511:
[----:B------:R-:W-:-:S07]  /*0f70*/  VIADD R17, R25, 0x80 ;  /* 0x0000008019117836 */ /* 0x000fce0000000000 */
.L_x_13510:
[----:B------:R-:W-:Y:S05]  /*0f80*/  BSYNC.RECONVERGENT B7 ;  /* 0x0000000000077941 */ /* 0x000fea0003800200 */
.L_x_13509:
        /* <DEDUP_REMOVED lines=25> */
.L_x_13546:
[----:B------:R-:W2:Y:S02]  /*1120*/  LDG.E.U8 R4, desc[UR36][R4.64] ;  /* 0x0000002404047981 */ /* 0x000ea4000c1e1100 */
[----:B--2---:R-:W-:Y:S01]  /*1130*/  I2FP.F32.U32 R19, R4 ;  /* 0x0000000400137245 */ /* 0x004fe20000201000 */
[----:B------:R-:W-:Y:S06]  /*1140*/  BRA `(.L_x_13548) ;  /* 0x0000000c00447947 */ /* 0x000fec0003800000 */
.L_x_13545:
        /* <DEDUP_REMOVED lines=9> */
.L_x_13550:
[----:B------:R-:W2:Y:S02]  /*11e0*/  LDG.E R4, desc[UR36][R4.64] ;  /* 0x0000002404047981 */ /* 0x000ea4000c1e1900 */
[----:B--2---:R-:W-:Y:S01]  /*11f0*/  I2FP.F32.S32 R19, R4 ;  /* 0x0000000400137245 */ /* 0x004fe20000201400 */
[----:B------:R-:W-:Y:S06]  /*1200*/  BRA `(.L_x_13548) ;  /* 0x0000000c00147947 */ /* 0x000fec0003800000 */
.L_x_13549:
[----:B------:R-:W2:Y:S02]  /*1210*/  LDG.E.U16 R4, desc[UR36][R4.64] ;  /* 0x0000002404047981 */ /* 0x000ea4000c1e1500 */
[----:B--2---:R0:W2:Y:S01]  /*1220*/  I2F.S16 R19, R4 ;  /* 0x0000000400137306 */ /* 0x0040a20000101400 */
[----:B------:R-:W-:Y:S05]  /*1230*/  BRA `(.L_x_13548) ;  /* 0x0000000c00087947 */ /* 0x000fea0003800000 */
.L_x_13544:
        /* <DEDUP_REMOVED lines=8> */
.L_x_13552:
[----:B------:R-:W2:Y:S02]  /*12c0*/  LDG.E.U16 R4, desc[UR36][R4.64] ;  /* 0x0000002404047981 */ /* 0x000ea4000c1e1500 */
[----:B--2---:R-:W-:Y:S01]  /*12d0*/  HADD2.F32 R19, -RZ, R4.H0_H0 ;  /* 0x20000004ff137230 */ /* 0x004fe20000004100 */
[----:B------:R-:W-:Y:S06]  /*12e0*/  BRA `(.L_x_13548) ;  /* 0x0000000800dc7947 */ /* 0x000fec0003800000 */
.L_x_13551:
        /* <DEDUP_REMOVED lines=8> */
.L_x_13554:
[----:B------:R-:W2:Y:S02]  /*1370*/  LDG.E.U16 R4, desc[UR36][R4.64] ;  /* 0x0000002404047981 */ /* 0x000ea4000c1e1500 */
[----:B--2---:R-:W-:Y:S01]  /*1380*/  HADD2.F32 R19, -RZ, R4.H0_H0 ;  /* 0x20000004ff137230 */ /* 0x004fe20000004100 */
[----:B------:R-:W-:Y:S06]  /*1390*/  BRA `(.L_x_13548) ;  /* 0x0000000800b07947 */ /* 0x000fec0003800000 */
.L_x_13553:
        /* <DEDUP_REMOVED lines=11> */
.L_x_13543:
        /* <DEDUP_REMOVED lines=12> */
.L_x_13557:
        /* <DEDUP_REMOVED lines=11> */
.L_x_13556:
        /* <DEDUP_REMOVED lines=25> */
.L_x_13559:
        /* <DEDUP_REMOVED lines=12> */
.L_x_13558:
[----:B------:R-:W2:Y:S02]  /*1810*/  LDG.E.U16 R4, desc[UR36][R4.64] ;  /* 0x0000002404047981 */ /* 0x000ea4000c1e1500 */
[----:B--2---:R-:W-:Y:S01]  /*1820*/  IMAD.U32 R19, R4, 0x10000, RZ ;  /* 0x0001000004137824 */ /* 0x004fe200078e00ff */
[----:B------:R-:W-:Y:S06]  /*1830*/  BRA `(.L_x_13548) ;  /* 0x0000000400887947 */ /* 0x000fec0003800000 */
.L_x_13555:
        /* <DEDUP_REMOVED lines=11> */
.L_x_13562:
        /* <DEDUP_REMOVED lines=20> */
.L_x_13564:
[----:B------:R-:W-:Y:S05]  /*1a30*/  BSYNC.RECONVERGENT B0 ;  /* 0x0000000000007941 */ /* 0x000fea0003800200 */
.L_x_13563:
[----:B------:R-:W-:Y:S01]  /*1a40*/  IMAD.SHL.U32 R0, R0, 0x100000, RZ ;  /* 0x0010000000007824 */ /* 0x000fe200078e00ff */
[----:B------:R-:W-:-:S04]  /*1a50*/  LEA R3, R3, 0x3b800000, 0x17 ;  /* 0x3b80000003037811 */ /* 0x000fc800078eb8ff */
[----:B------:R-:W-:Y:S01]  /*1a60*/  LOP3.LUT R19, R3, R0, R19, 0xfe, !PT ;  /* 0x0000000003137212 */ /* 0x000fe200078efe13 */
[----:B------:R-:W-:Y:S06]  /*1a70*/  BRA `(.L_x_13548) ;  /* 0x0000000000f87947 */ /* 0x000fec0003800000 */
.L_x_13561:
        /* <DEDUP_REMOVED lines=20> */
.L_x_13566:
[----:B------:R-:W-:Y:S05]  /*1bc0*/  BSYNC.RECONVERGENT B0 ;  /* 0x0000000000007941 */ /* 0x000fea0003800200 */
.L_x_13565:
[----:B------:R-:W-:Y:S01]  /*1bd0*/  IMAD.SHL.U32 R0, R0, 0x200000, RZ ;  /* 0x0020000000007824 */ /* 0x000fe200078e00ff */
[----:B------:R-:W-:-:S04]  /*1be0*/  LEA R3, R3, 0x37800000, 0x17 ;  /* 0x3780000003037811 */ /* 0x000fc800078eb8ff */
[----:B------:R-:W-:Y:S01]  /*1bf0*/  LOP3.LUT R19, R3, R0, R19, 0xfe, !PT ;  /* 0x0000000003137212 */ /* 0x000fe200078efe13 */
[----:B------:R-:W-:Y:S06]  /*1c00*/  BRA `(.L_x_13548) ;  /* 0x0000000000947947 */ /* 0x000fec0003800000 */
.L_x_13560:
        /* <DEDUP_REMOVED lines=14> */
.L_x_13547:
        /* <DEDUP_REMOVED lines=16> */
.L_x_13569:
[----:B------:R-:W-:Y:S01]  /*1df0*/  IMAD.MOV.U32 R19, RZ, RZ, RZ ;  /* 0x000000ffff137224 */ /* 0x000fe200078e00ff */
[----:B------:R-:W-:Y:S06]  /*1e00*/  BRA `(.L_x_13548) ;  /* 0x0000000000147947 */ /* 0x000fec0003800000 */
.L_x_13568:
[----:B------:R-:W2:Y:S02]  /*1e10*/  LDG.E.64 R4, desc[UR36][R4.64] ;  /* 0x0000002404047981 */ /* 0x000ea4000c1e1b00 */
[----:B--2---:R0:W2:Y:S02]  /*1e20*/  I2F.U64 R19, R4 ;  /* 0x0000000400137312 */ /* 0x0040a40000301000 */
[----:B0-2---:R-:W-:Y:S05]  /*1e30*/  BRA `(.L_x_13548) ;  /* 0x0000000000087947 */ /* 0x005fea0003800000 */
.L_x_13567:
[----:B------:R-:W2:Y:S02]  /*1e40*/  LDG.E R4, desc[UR36][R4.64] ;  /* 0x0000002404047981 */ /* 0x000ea4000c1e1900 */
[----:B--2---:R-:W-:-:S07]  /*1e50*/  I2FP.F32.U32 R19, R4 ;  /* 0x0000000400137245 */ /* 0x004fce0000201000 */
.L_x_13548:
[----:B------:R-:W-:Y:S05]  /*1e60*/  BSYNC.RECONVERGENT B6 ;  /* 0x0000000000067941 */ /* 0x000fea0003800200 */
.L_x_13542:
[----:B------:R-:W-:-:S07]  /*1e70*/  VIADD R17, R17, 0x80 ;  /* 0x0000008011117836 */ /* 0x000fce0000000000 */
.L_x_13541:
[----:B------:R-:W-:Y:S05]  /*1e80*/  BSYNC.RECONVERGENT B7 ;  /* 0x0000000000077941 */ /* 0x000fea0003800200 */
.L_x_13540:
        /* <DEDUP_REMOVED lines=25> */
.L_x_13576:
[----:B------:R-:W2:Y:S02]  /*2020*/  LDG.E.U8 R4, desc[UR36][R4.64] ;  /* 0x0000002404047981 */ /* 0x000ea4000c1e1100 */
[----:B--2---:R-:W-:Y:S01]  /*2030*/  I2FP.F32.U32 R23, R4 ;  /* 0x0000000400177245 */ /* 0x004fe20000201000 */
[----:B------:R-:W-:Y:S06]  /*2040*/  BRA `(.L_x_13578) ;  /* 0x0000000c00447947 */ /* 0x000fec0003800000 */
.L_x_13575:
        /* <DEDUP_REMOVED lines=9> */
.L_x_13580:
[----:B------:R-:W2:Y:S02]  /*20e0*/  LDG.E R4, desc[UR36][R4.64] ;  /* 0x0000002404047981 */ /* 0x000ea4000c1e1900 */
[----:B--2---:R-:W-:Y:S01]  /*20f0*/  I2FP.F32.S32 R23, R4 ;  /* 0x0000000400177245 */ /* 0x004fe20000201400 */
[----:B------:R-:W-:Y:S06]  /*2100*/  BRA `(.L_x_13578) ;  /* 0x0000000c00147947 */ /* 0x000fec0003800000 */
.L_x_13579:
[----:B------:R-:W2:Y:S02]  /*2110*/  LDG.E.U16 R4, desc[UR36][R4.64] ;  /* 0x0000002404047981 */ /* 0x000ea4000c1e1500 */
[----:B--2---:R0:W2:Y:S01]  /*2120*/  I2F.S16 R23, R4 ;  /* 0x0000000400177306 */ /* 0x0040a20000101400 */
[----:B------:R-:W-:Y:S05]  /*2130*/  BRA `(.L_x_13578) ;  /* 0x0000000c00087947 */ /* 0x000fea0003800000 */
.L_x_13574:
        /* <DEDUP_REMOVED lines=8> */
.L_x_13582:
[----:B------:R-:W2:Y:S02]  /*21c0*/  LDG.E.U16 R4, desc[UR36][R4.64] ;  /* 0x0000002404047981 */ /* 0x000ea4000c1e1500 */
[----:B--2---:R-:W-:Y:S01]  /*21d0*/  HADD2.F32 R23, -RZ, R4.H0_H0 ;  /* 0x20000004ff177230 */ /* 0x004fe20000004100 */
[----:B------:R-:W-:Y:S06]  /*21e0*/  BRA `(.L_x_13578) ;  /* 0x0000000800dc7947 */ /* 0x000fec0003800000 */
.L_x_13581:
        /* <DEDUP_REMOVED lines=8> */
.L_x_13584:
[----:B------:R-:W2:Y:S02]  /*2270*/  LDG.E.U16 R4, desc[UR36][R4.64] ;  /* 0x0000002404047981 */ /* 0x000ea4000c1e1500 */
[----:B--2---:R-:W-:Y:S01]  /*2280*/  HADD2.F32 R23, -RZ, R4.H0_H0 ;  /* 0x20000004ff177230 */ /* 0x004fe20000004100 */
[----:B------:R-:W-:Y:S06]  /*2290*/  BRA `(.L_x_13578) ;  /* 0x0000000800b07947 */ /* 0x000fec0003800000 */
.L_x_13583:
        /* <DEDUP_REMOVED lines=11> */
.L_x_13573:
        /* <DEDUP_REMOVED lines=12> */
.L_x_13587:
        /* <DEDUP_REMOVED lines=11> */
.L_x_13586:
        /* <DEDUP_REMOVED lines=25> */
.L_x_13589:
        /* <DEDUP_REMOVED lines=12> */
.L_x_13588:
[----:B------:R-:W2:Y:S02]  /*2710*/  LDG.E.U16 R4, desc[UR36][R4.64] ;  /* 0x0000002404047981 */ /* 0x000ea4000c1e1500 */
[----:B--2---:R-:W-:Y:S01]  /*2720*/  IMAD.U32 R23, R4, 0x10000, RZ ;  /* 0x0001000004177824 */ /* 0x004fe200078e00ff */
[----:B------:R-:W-:Y:S06]  /*2730*/  BRA `(.L_x_13578) ;  /* 0x0000000400887947 */ /* 0x000fec0003800000 */
.L_x_13585:
        /* <DEDUP_REMOVED lines=11> */
.L_x_13592:
        /* <DEDUP_REMOVED lines=20> */
.L_x_13594:
[----:B------:R-:W-:Y:S05]  /*2930*/  BSYNC.RECONVERGENT B0 ;  /* 0x0000000000007941 */ /* 0x000fea0003800200 */
.L_x_13593:
[----:B------:R-:W-:Y:S01]  /*2940*/  IMAD.SHL.U32 R0, R0, 0x100000, RZ ;  /* 0x0010000000007824 */ /* 0x000fe200078e00ff */
[----:B------:R-:W-:-:S04]  /*2950*/  LEA R3, R3, 0x3b800000, 0x17 ;  /* 0x3b80000003037811 */ /* 0x000fc800078eb8ff */
[----:B------:R-:W-:Y:S01]  /*2960*/  LOP3.LUT R23, R3, R0, R23, 0xfe, !PT ;  /* 0x0000000003177212 */ /* 0x000fe200078efe17 */
[----:B------:R-:W-:Y:S06]  /*2970*/  BRA `(.L_x_13578) ;  /* 0x0000000000f87947 */ /* 0x000fec0003800000 */
.L_x_13591:
        /* <DEDUP_REMOVED lines=20> */
.L_x_13596:
[----:B------:R-:W-:Y:S05]  /*2ac0*/  BSYNC.RECONVERGENT B0 ;  /* 0x0000000000007941 */ /* 0x000fea0003800200 */
.L_x_13595:
[----:B------:R-:W-:Y:S01]  /*2ad0*/  IMAD.SHL.U32 R0, R0, 0x200000, RZ ;  /* 0x0020000000007824 */ /* 0x000fe200078e00ff */
[----:B------:R-:W-:-:S04]  /*2ae0*/  LEA R3, R3, 0x37800000, 0x17 ;  /* 0x3780000003037811 */ /* 0x000fc800078eb8ff */
[----:B------:R-:W-:Y:S01]  /*2af0*/  LOP3.LUT R23, R3, R0, R23, 0xfe, !PT ;  /* 0x0000000003177212 */ /* 0x000fe200078efe17 */
[----:B------:R-:W-:Y:S06]  /*2b00*/  BRA `(.L_x_13578) ;  /* 0x0000000000947947 */ /* 0x000fec0003800000 */
.L_x_13590:
        /* <DEDUP_REMOVED lines=14> */
.L_x_13577:
        /* <DEDUP_REMOVED lines=16> */
.L_x_13599:
[----:B------:R-:W-:Y:S01]  /*2cf0*/  IMAD.MOV.U32 R23, RZ, RZ, RZ ;  /* 0x000000ffff177224 */ /* 0x000fe200078e00ff */
[----:B------:R-:W-:Y:S06]  /*2d00*/  BRA `(.L_x_13578) ;  /* 0x0000000000147947 */ /* 0x000fec0003800000 */
.L_x_13598:
[----:B------:R-:W2:Y:S02]  /*2d10*/  LDG.E.64 R4, desc[UR36][R4.64] ;  /* 0x0000002404047981 */ /* 0x000ea4000c1e1b00 */
[----:B--2---:R0:W2:Y:S02]  /*2d20*/  I2F.U64 R23, R4 ;  /* 0x0000000400177312 */ /* 0x0040a40000301000 */
[----:B0-2---:R-:W-:Y:S05]  /*2d30*/  BRA `(.L_x_13578) ;  /* 0x0000000000087947 */ /* 0x005fea0003800000 */
.L_x_13597:
[----:B------:R-:W2:Y:S02]  /*2d40*/  LDG.E R4, desc[UR36][R4.64] ;  /* 0x0000002404047981 */ /* 0x000ea4000c1e1900 */
[----:B--2---:R-:W-:-:S07]  /*2d50*/  I2FP.F32.U32 R23, R4 ;  /* 0x0000000400177245 */ /* 0x004fce0000201000 */
.L_x_13578:
[----:B------:R-:W-:Y:S05]  /*2d60*/  BSYNC.RECONVERGENT B6 ;  /* 0x0000000000067941 */ /* 0x000fea0003800200 */
.L_x_13572:
[----:B------:R-:W-:-:S07]  /*2d70*/  VIADD R17, R17, 0x80 ;  /* 0x0000008011117836 */ /* 0x000fce0000000000 */
.L_x_13571:
[----:B------:R-:W-:Y:S05]  /*2d80*/  BSYNC.RECONVERGENT B7 ;  /* 0x0000000000077941 */ /* 0x000fea0003800200 */
.L_x_13570:
        /* <DEDUP_REMOVED lines=24> */
.L_x_13605:
[----:B------:R-:W2:Y:S02]  /*2f10*/  LDG.E.U8 R4, desc[UR36][R4.64] ;  /* 0x0000002404047981 */ /* 0x000ea4000c1e1100 */
[----:B--2---:R-:W-:Y:S01]  /*2f20*/  I2FP.F32.U32 R16, R4 ;  /* 0x0000000400107245 */ /* 0x004fe20000201000 */
[----:B------:R-:W-:Y:S06]  /*2f30*/  BRA `(.L_x_13601) ;  /* 0x0000000c003c7947 */ /* 0x000fec0003800000 */
.L_x_13604:
        /* <DEDUP_REMOVED lines=9> */
.L_x_13608:
[----:B------:R-:W2:Y:S02]  /*2fd0*/  LDG.E R4, desc[UR36][R4.64] ;  /* 0x0000002404047981 */ /* 0x000ea4000c1e1900 */
[----:B--2---:R-:W-:Y:S01]  /*2fe0*/  I2FP.F32.S32 R16, R4 ;  /* 0x0000000400107245 */ /* 0x004fe20000201400 */
[----:B------:R-:W-:Y:S06]  /*2ff0*/  BRA `(.L_x_13601) ;  /* 0x0000000c000c7947 */ /* 0x000fec0003800000 */
.L_x_13607:
[----:B------:R-:W2:Y:S02]  /*3000*/  LDG.E.U16 R4, desc[UR36][R4.64] ;  /* 0x0000002404047981 */ /* 0x000ea4000c1e1500 */
[----:B--2---:R0:W2:Y:S01]  /*3010*/  I2F.S16 R16, R4 ;  /* 0x0000000400107306 */ /* 0x0040a20000101400 */
[----:B------:R-:W-:Y:S05]  /*3020*/  BRA `(.L_x_13601) ;  /* 0x0000000c00007947 */ /* 0x000fea0003800000 */
.L_x_13603:
        /* <DEDUP_REMOVED lines=8> */
.L_x_13610:
[----:B------:R-:W2:Y:S02]  /*30b0*/  LDG.E.U16 R4, desc[UR36][R4.64] ;  /* 0x0000002404047981 */ /* 0x000ea4000c1e1500 */
[----:B--2---:R-:W-:Y:S01]  /*30c0*/  HADD2.F32 R16, -RZ, R4.H0_H0 ;  /* 0x20000004ff107230 */ /* 0x004fe20000004100 */
[----:B------:R-:W-:Y:S06]  /*30d0*/  BRA `(.L_x_13601) ;  /* 0x0000000800d47947 */ /* 0x000fec0003800000 */
.L_x_13609:
        /* <DEDUP_REMOVED lines=8> */
.L_x_13612:
[----:B------:R-:W2:Y:S02]  /*3160*/  LDG.E.U16 R4, desc[UR36][R4.64] ;  /* 0x0000002404047981 */ /* 0x000ea4000c1e1500 */
[----:B--2---:R-:W-:Y:S01]  /*3170*/  HADD2.F32 R16, -RZ, R4.H0_H0 ;  /* 0x20000004ff107230 */ /* 0x004fe20000004100 */
[----:B------:R-:W-:Y:S06]  /*3180*/  BRA `(.L_x_13601) ;  /* 0x0000000800a87947 */ /* 0x000fec0003800000 */
.L_x_13611:
        /* <DEDUP_REMOVED lines=11> */
.L_x_13602:
        /* <DEDUP_REMOVED lines=12> */
.L_x_13615:
        /* <DEDUP_REMOVED lines=11> */
.L_x_13614:
        /* <DEDUP_REMOVED lines=25> */
.L_x_13617:
        /* <DEDUP_REMOVED lines=13> */
.L_x_13616:
[----:B------:R-:W2:Y:S02]  /*3610*/  LDG.E.U16 R4, desc[UR36][R4.64] ;  /* 0x0000002404047981 */ /* 0x000ea4000c1e1500 */
[----:B--2---:R-:W-:Y:S01]  /*3620*/  IMAD.U32 R16, R4, 0x10000, RZ ;  /* 0x0001000004107824 */ /* 0x004fe200078e00ff */
[----:B------:R-:W-:Y:S06]  /*3630*/  BRA `(.L_x_13601) ;  /* 0x00000004007c7947 */ /* 0x000fec0003800000 */
.L_x_13613:
        /* <DEDUP_REMOVED lines=11> */
.L_x_13620:
        /* <DEDUP_REMOVED lines=19> */
.L_x_13622:
[----:B------:R-:W-:Y:S05]  /*3820*/  BSYNC.RECONVERGENT B0 ;  /* 0x0000000000007941 */ /* 0x000fea0003800200 */
.L_x_13621:
[----:B------:R-:W-:Y:S01]  /*3830*/  IMAD.SHL.U32 R0, R0, 0x100000, RZ ;  /* 0x0010000000007824 */ /* 0x000fe200078e00ff */
[----:B------:R-:W-:-:S04]  /*3840*/  LEA R3, R3, 0x3b800000, 0x17 ;  /* 0x3b80000003037811 */ /* 0x000fc800078eb8ff */
[----:B------:R-:W-:Y:S01]  /*3850*/  LOP3.LUT R16, R3, R0, R7, 0xfe, !PT ;  /* 0x0000000003107212 */ /* 0x000fe200078efe07 */
[----:B------:R-:W-:Y:S06]  /*3860*/  BRA `(.L_x_13601) ;  /* 0x0000000000f07947 */ /* 0x000fec0003800000 */
.L_x_13619:
        /* <DEDUP_REMOVED lines=19> */
.L_x_13624:
[----:B------:R-:W-:Y:S05]  /*39a0*/  BSYNC.RECONVERGENT B0 ;  /* 0x0000000000007941 */ /* 0x000fea0003800200 */
.L_x_13623:
[----:B------:R-:W-:Y:S01]  /*39b0*/  IMAD.SHL.U32 R0, R0, 0x200000, RZ ;  /* 0x0020000000007824 */ /* 0x000fe200078e00ff */
[----:B------:R-:W-:-:S04]  /*39c0*/  LEA R3, R3, 0x37800000, 0x17 ;  /* 0x3780000003037811 */ /* 0x000fc800078eb8ff */
[----:B------:R-:W-:Y:S01]  /*39d0*/  LOP3.LUT R16, R3, R0, R7, 0xfe, !PT ;  /* 0x0000000003107212 */ /* 0x000fe200078efe07 */
[----:B------:R-:W-:Y:S06]  /*39e0*/  BRA `(.L_x_13601) ;  /* 0x0000000000907947 */ /* 0x000fec0003800000 */
.L_x_13618:
        /* <DEDUP_REMOVED lines=14> */
.L_x_13606:
        /* <DEDUP_REMOVED lines=16> */
.L_x_13627:
[----:B------:R-:W-:Y:S05]  /*3bd0*/  BRA `(.L_x_13601) ;  /* 0x0000000000147947 */ /* 0x000fea0003800000 */
.L_x_13626:
[----:B------:R-:W2:Y:S02]  /*3be0*/  LDG.E.64 R16, desc[UR36][R4.64] ;  /* 0x0000002404107981 */ /* 0x000ea4000c1e1b00 */
[----:B--2---:R0:W2:Y:S02]  /*3bf0*/  I2F.U64 R16, R16 ;  /* 0x0000001000107312 */ /* 0x0040a40000301000 */
[----:B0-2---:R-:W-:Y:S05]  /*3c00*/  BRA `(.L_x_13601) ;  /* 0x0000000000087947 */ /* 0x005fea0003800000 */
.L_x_13625:
[----:B------:R-:W2:Y:S02]  /*3c10*/  LDG.E R4, desc[UR36][R4.64] ;  /* 0x0000002404047981 */ /* 0x000ea4000c1e1900 */
[----:B--2---:R-:W-:-:S07]  /*3c20*/  I2FP.F32.U32 R16, R4 ;  /* 0x0000000400107245 */ /* 0x004fce0000201000 */
.L_x_13601:
[----:B------:R-:W-:Y:S05]  /*3c30*/  BSYNC.RECONVERGENT B6 ;  /* 0x0000000000067941 */ /* 0x000fea0003800200 */
.L_x_13600:
[----:B------:R-:W1:Y:S01]  /*3c40*/  LDC.U8 R17, c[0x0][0x3a4] ;  /* 0x0000e900ff117b82 */ /* 0x000e620000000000 */
[----:B------:R-:W-:Y:S01]  /*3c50*/  ISETP.GE.AND P0, PT, R25, R24, PT ;  /* 0x000000181900720c */ /* 0x000fe20003f06270 */
[----:B0-2--5:R0:W2:Y:S01]  /*3c60*/  FRND.FTZ.FLOOR R22, R23 ;  /* 0x0000001700167307 */ /* 0x0250a20000215000 */
[----:B------:R-:W-:Y:S04]  /*3c70*/  BSSY.RECONVERGENT B7, `(.L_x_13628) ;  /* 0x00002b7000077945 */ /* 0x000fe80003800200 */
[----:B------:R-:W-:Y:S07]  /*3c80*/  BSSY.RELIABLE B6, `(.L_x_13629) ;  /* 0x00001d2000067945 */ /* 0x000fee0003800100 */
[----:B0-----:R-:W-:Y:S05]  /*3c90*/  @P0 BRA `(.L_x_13630) ;  /* 0x0000001c00340947 */ /* 0x001fea0003800000 */
[----:B------:R-:W0:Y:S01]  /*3ca0*/  LDCU UR4, c[0x0][0x3a8] ;  /* 0x00007500ff0477ac */ /* 0x000e220008000800 */
[----:B------:R-:W5:Y:S01]  /*3cb0*/  LDC.64 R8, c[0x0][0x388] ;  /* 0x0000e200ff087b82 */ /* 0x000f620000000a00 */
[----:B------:R-:W-:Y:S01]  /*3cc0*/  IMAD R0, R2, 0x200, R25 ;  /* 0x0000020002007824 */ /* 0x000fe200078e0219 */
[----:B-1--4-:R-:W-:Y:S01]  /*3cd0*/  PRMT R5, R17, 0x9910, RZ ;  /* 0x0000991011057816 */ /* 0x012fe200000000ff */
[----:B---3--:R1:W3:Y:S01]  /*3ce0*/  FRND.FTZ.FLOOR R4, R26 ;  /* 0x0000001a00047307 */ /* 0x0082e20000215000 */
[----:B------:R-:W-:-:S07]  /*3cf0*/  VIADD R25, R25, 0x80 ;  /* 0x0000008019197836 */ /* 0x000fce0000000000 */
[----:B------:R1:W4:Y:S01]  /*3d00*/  FRND.FTZ.FLOOR R18, R19 ;  /* 0x0000001300127307 */ /* 0x0003220000215000 */
        /* <DEDUP_REMOVED lines=14> */
[----:B------:R-:W0:Y:S02]  /*3df0*/  F2I.FTZ.FLOOR.NTZ R3, R26 ;  /* 0x0000001a00037305 */ /* 0x000e240000217100 */
[----:B0-----:R0:W-:Y:S01]  /*3e00*/  STG.E.U8 desc[UR36][R8.64], R3 ;  /* 0x0000000308007986 */ /* 0x0011e2000c101124 */
[----:B------:R-:W-:Y:S05]  /*3e10*/  BRA `(.L_x_13636) ;  /* 0x0000000c003c7947 */ /* 0x000fea0003800000 */
.L_x_13634:
[----:B------:R-:W0:Y:S02]  /*3e20*/  F2I.FTZ.S64.FLOOR R26, R26 ;  /* 0x0000001a001a7311 */ /* 0x000e240000215900 */
[----:B0-----:R-:W-:-:S05]  /*3e30*/  IMAD.MOV.U32 R3, RZ, RZ, R26 ;  /* 0x000000ffff037224 */ /* 0x001fca00078e001a */
[----:B------:R0:W-:Y:S01]  /*3e40*/  STG.E.U8 desc[UR36][R8.64], R3 ;  /* 0x0000000308007986 */ /* 0x0001e2000c101124 */
[----:B------:R-:W-:Y:S05]  /*3e50*/  BRA `(.L_x_13636) ;  /* 0x0000000c002c7947 */ /* 0x000fea0003800000 */
.L_x_13633:
[----:B------:R-:W-:-:S13]  /*3e60*/  ISETP.NE.AND P0, PT, R0, 0x2, PT ;  /* 0x000000020000780c */ /* 0x000fda0003f05270 */
[----:B------:R-:W-:Y:S05]  /*3e70*/  @!P0 BRA `(.L_x_13637) ;  /* 0x0000000000288947 */ /* 0x000fea0003800000 */
[----:B------:R-:W-:-:S13]  /*3e80*/  ISETP.NE.AND P0, PT, R0, 0x3, PT ;  /* 0x000000030000780c */ /* 0x000fda0003f05270 */
[----:B------:R-:W-:Y:S05]  /*3e90*/  @!P0 BRA `(.L_x_13638) ;  /* 0x0000000000148947 */ /* 0x000fea0003800000 */
[----:B------:R-:W-:-:S13]  /*3ea0*/  ISETP.NE.AND P0, PT, R0, 0x4, PT ;  /* 0x000000040000780c */ /* 0x000fda0003f05270 */
[----:B------:R-:W-:Y:S05]  /*3eb0*/  @P0 BRA `(.L_x_13635) ;  /* 0x0000000800800947 */ /* 0x000fea0003800000 */
[----:B------:R-:W0:Y:S02]  /*3ec0*/  F2I.FTZ.S64.FLOOR R26, R26 ;  /* 0x0000001a001a7311 */ /* 0x000e240000215900 */
[----:B0-----:R0:W-:Y:S01]  /*3ed0*/  STG.E.64 desc[UR36][R8.64], R26 ;  /* 0x0000001a08007986 */ /* 0x0011e2000c101b24 */
[----:B------:R-:W-:Y:S05]  /*3ee0*/  BRA `(.L_x_13636) ;  /* 0x0000000c00087947 */ /* 0x000fea0003800000 */
.L_x_13638:
[----:B------:R-:W0:Y:S02]  /*3ef0*/  F2I.FTZ.FLOOR.NTZ R3, R26 ;  /* 0x0000001a00037305 */ /* 0x000e240000217100 */
[----:B0-----:R0:W-:Y:S01]  /*3f00*/  STG.E desc[UR36][R8.64], R3 ;  /* 0x0000000308007986 */ /* 0x0011e2000c101924 */
[----:B------:R-:W-:Y:S05]  /*3f10*/  BRA `(.L_x_13636) ;  /* 0x0000000800fc7947 */ /* 0x000fea0003800000 */
.L_x_13637:
[----:B------:R-:W0:Y:S02]  /*3f20*/  F2I.FTZ.FLOOR.NTZ R3, R26 ;  /* 0x0000001a00037305 */ /* 0x000e240000217100 */
[----:B0-----:R0:W-:Y:S01]  /*3f30*/  STG.E.U16 desc[UR36][R8.64], R3 ;  /* 0x0000000308007986 */ /* 0x0011e2000c101524 */
[----:B------:R-:W-:Y:S05]  /*3f40*/  BRA `(.L_x_13636) ;  /* 0x0000000800f07947 */ /* 0x000fea0003800000 */
.L_x_13632:
        /* <DEDUP_REMOVED lines=8> */
.L_x_13640:
[----:B------:R-:W-:-:S05]  /*3fd0*/  F2FP.F16.F32.PACK_AB R4, RZ, R4 ;  /* 0x00000004ff04723e */ /* 0x000fca00000000ff */
[----:B------:R0:W-:Y:S01]  /*3fe0*/  STG.E.U16 desc[UR36][R8.64], R4 ;  /* 0x0000000408007986 */ /* 0x0001e2000c101524 */
[----:B------:R-:W-:Y:S05]  /*3ff0*/  BRA `(.L_x_13636) ;  /* 0x0000000800c47947 */ /* 0x000fea0003800000 */
.L_x_13639:
        /* <DEDUP_REMOVED lines=9> */
.L_x_13642:
[----:B------:R-:W-:-:S04]  /*4090*/  F2FP.F16.F32.PACK_AB R3, RZ, R4 ;  /* 0x00000004ff03723e */ /* 0x000fc800000000ff */
[----:B------:R-:W-:-:S05]  /*40a0*/  PRMT R3, R3, 0x5410, RZ ;  /* 0x0000541003037816 */ /* 0x000fca00000000ff */
[----:B------:R0:W-:Y:S01]  /*40b0*/  STG.E desc[UR36][R8.64], R3 ;  /* 0x0000000308007986 */ /* 0x0001e2000c101924 */
[----:B------:R-:W-:Y:S05]  /*40c0*/  BRA `(.L_x_13636) ;  /* 0x0000000800907947 */ /* 0x000fea0003800000 */
.L_x_13641:
[----:B------:R-:W-:-:S06]  /*40d0*/  FMUL.FTZ R4, R4, 1 ;  /* 0x3f80000004047820 */ /* 0x000fcc0000410000 */
[----:B------:R-:W0:Y:S02]  /*40e0*/  F2F.F64.F32 R4, R4 ;  /* 0x0000000400047310 */ /* 0x000e240000201800 */
[----:B0-----:R0:W-:Y:S01]  /*40f0*/  STG.E.64 desc[UR36][R8.64], R4 ;  /* 0x0000000408007986 */ /* 0x0011e2000c101b24 */
[----:B------:R-:W-:Y:S05]  /*4100*/  BRA `(.L_x_13636) ;  /* 0x0000000800807947 */ /* 0x000fea0003800000 */
.L_x_13631:
        /* <DEDUP_REMOVED lines=12> */
.L_x_13645:
[----:B------:R-:W-:Y:S01]  /*41d0*/  FMUL.FTZ R4, R4, 1 ;  /* 0x3f80000004047820 */ /* 0x000fe20000410000 */
[----:B------:R-:W-:-:S05]  /*41e0*/  CS2R R6, SRZ ;  /* 0x0000000000067805 */ /* 0x000fca000001ff00 */
[----:B------:R-:W0:Y:S02]  /*41f0*/  F2F.F64.F32 R4, R4 ;  /* 0x0000000400047310 */ /* 0x000e240000201800 */
[----:B0-----:R0:W-:Y:S01]  /*4200*/  STG.E.128 desc[UR36][R8.64], R4 ;  /* 0x0000000408007986 */ /* 0x0011e2000c101d24 */
[----:B------:R-:W-:Y:S05]  /*4210*/  BRA `(.L_x_13636) ;  /* 0x00000008003c7947 */ /* 0x000fea0003800000 */
.L_x_13644:
        /* <DEDUP_REMOVED lines=18> */
.L_x_13649:
[----:B------:R-:W-:Y:S05]  /*4340*/  BSYNC.RECONVERGENT B0 ;  /* 0x0000000000007941 */ /* 0x000fea0003800200 */
.L_x_13648:
[----:B------:R-:W-:-:S05]  /*4350*/  LOP3.LUT R5, R0, 0x80, R5, 0xf8, !PT ;  /* 0x0000008000057812 */ /* 0x000fca00078ef805 */
[----:B------:R0:W-:Y:S01]  /*4360*/  STG.E.U8 desc[UR36][R8.64], R5 ;  /* 0x0000000508007986 */ /* 0x0001e2000c101124 */
[----:B------:R-:W-:Y:S05]  /*4370*/  BRA `(.L_x_13636) ;  /* 0x0000000400e47947 */ /* 0x000fea0003800000 */
.L_x_13647:
        /* <DEDUP_REMOVED lines=14> */
.L_x_13651:
[----:B------:R-:W-:Y:S05]  /*4460*/  BSYNC.RECONVERGENT B0 ;  /* 0x0000000000007941 */ /* 0x000fea0003800200 */
.L_x_13650:
[----:B------:R-:W-:-:S05]  /*4470*/  LOP3.LUT R3, R0, 0x80, R7, 0xf8, !PT ;  /* 0x0000008000037812 */ /* 0x000fca00078ef807 */
[----:B------:R0:W-:Y:S01]  /*4480*/  STG.E.U8 desc[UR36][R8.64], R3 ;  /* 0x0000000308007986 */ /* 0x0001e2000c101124 */
[----:B------:R-:W-:Y:S05]  /*4490*/  BRA `(.L_x_13636) ;  /* 0x00000004009c7947 */ /* 0x000fea0003800000 */
.L_x_13646:
[----:B------:R-:W-:-:S05]  /*44a0*/  F2FP.BF16.F32.PACK_AB R4, RZ, R4 ;  /* 0x00000004ff04723e */ /* 0x000fca00000010ff */
[----:B------:R0:W-:Y:S01]  /*44b0*/  STG.E.U16 desc[UR36][R8.64], R4 ;  /* 0x0000000408007986 */ /* 0x0001e2000c101524 */
[----:B------:R-:W-:Y:S05]  /*44c0*/  BRA `(.L_x_13636) ;  /* 0x0000000400907947 */ /* 0x000fea0003800000 */
.L_x_13643:
        /* <DEDUP_REMOVED lines=8> */
[----:B------:R-:W0:Y:S02]  /*4550*/  F2I.FTZ.U32.FLOOR.NTZ R3, R26 ;  /* 0x0000001a00037305 */ /* 0x000e240000217000 */
[----:B0-----:R0:W-:Y:S01]  /*4560*/  STG.E.U16 desc[UR36][R8.64], R3 ;  /* 0x0000000308007986 */ /* 0x0011e2000c101524 */
[----:B------:R-:W-:Y:S05]  /*4570*/  BRA `(.L_x_13636) ;  /* 0x0000000400647947 */ /* 0x000fea0003800000 */
.L_x_13654:
        /* <DEDUP_REMOVED lines=12> */
.L_x_13657:
[----:B------:R-:W-:-:S04]  /*4640*/  SHF.R.U32.HI R0, RZ, 0x14, R4 ;  /* 0x00000014ff007819 */ /* 0x000fc80000011604 */
[----:B------:R-:W-:-:S04]  /*4650*/  LOP3.LUT R3, R0, 0x1, RZ, 0xc0, !PT ;  /* 0x0000000100037812 */ /* 0x000fc800078ec0ff */
[----:B------:R-:W-:-:S04]  /*4660*/  IADD3 R0, PT, PT, R4, 0x487ffff, R3 ;  /* 0x0487ffff04007810 */ /* 0x000fc80007ffe003 */
[----:B------:R-:W-:-:S04]  /*4670*/  SHF.R.U32.HI R0, RZ, 0x14, R0 ;  /* 0x00000014ff007819 */ /* 0x000fc80000011600 */
[----:B------:R-:W-:-:S07]  /*4680*/  LOP3.LUT R3, R0, 0xff, RZ, 0xc0, !PT ;  /* 0x000000ff00037812 */ /* 0x000fce00078ec0ff */
.L_x_13658:
[----:B------:R-:W-:-:S04]  /*4690*/  SHF.R.U32.HI R4, RZ, 0x18, R4 ;  /* 0x00000018ff047819 */ /* 0x000fc80000011604 */
[----:B------:R-:W-:-:S04]  /*46a0*/  LOP3.LUT R3, R3, 0x80, R4, 0xf8, !PT ;  /* 0x0000008003037812 */ /* 0x000fc800078ef804 */
[----:B------:R-:W-:-:S07]  /*46b0*/  PRMT R0, R3, 0x7610, R0 ;  /* 0x0000761003007816 */ /* 0x000fce0000000000 */
.L_x_13656:
[----:B------:R-:W-:Y:S05]  /*46c0*/  BSYNC.RECONVERGENT B0 ;  /* 0x0000000000007941 */ /* 0x000fea0003800200 */
.L_x_13655:
[----:B------:R1:W-:Y:S01]  /*46d0*/  STG.E.U8 desc[UR36][R8.64], R0 ;  /* 0x0000000008007986 */ /* 0x0003e2000c101124 */
[----:B------:R-:W-:Y:S05]  /*46e0*/  BRA `(.L_x_13636) ;  /* 0x0000000400087947 */ /* 0x000fea0003800000 */
.L_x_13653:
        /* <DEDUP_REMOVED lines=12> */
.L_x_13661:
[----:B------:R-:W-:-:S04]  /*47b0*/  SHF.R.U32.HI R0, RZ, 0x15, R4 ;  /* 0x00000015ff007819 */ /* 0x000fc80000011604 */
[----:B------:R-:W-:-:S04]  /*47c0*/  LOP3.LUT R3, R0, 0x1, RZ, 0xc0, !PT ;  /* 0x0000000100037812 */ /* 0x000fc800078ec0ff */
[----:B------:R-:W-:-:S04]  /*47d0*/  IADD3 R0, PT, PT, R4, 0x88fffff, R3 ;  /* 0x088fffff04007810 */ /* 0x000fc80007ffe003 */
[----:B------:R-:W-:-:S04]  /*47e0*/  SHF.R.U32.HI R0, RZ, 0x15, R0 ;  /* 0x00000015ff007819 */ /* 0x000fc80000011600 */
[----:B------:R-:W-:-:S07]  /*47f0*/  LOP3.LUT R3, R0, 0xff, RZ, 0xc0, !PT ;  /* 0x000000ff00037812 */ /* 0x000fce00078ec0ff */
.L_x_13662:
[----:B------:R-:W-:-:S04]  /*4800*/  SHF.R.U32.HI R4, RZ, 0x18, R4 ;  /* 0x00000018ff047819 */ /* 0x000fc80000011604 */
[----:B------:R-:W-:-:S04]  /*4810*/  LOP3.LUT R3, R3, 0x80, R4, 0xf8, !PT ;  /* 0x0000008003037812 */ /* 0x000fc800078ef804 */
[----:B------:R-:W-:-:S07]  /*4820*/  PRMT R0, R3, 0x7610, R0 ;  /* 0x0000761003007816 */ /* 0x000fce0000000000 */
.L_x_13660:
[----:B------:R-:W-:Y:S05]  /*4830*/  BSYNC.RECONVERGENT B0 ;  /* 0x0000000000007941 */ /* 0x000fea0003800200 */
.L_x_13659:
[----:B------:R3:W-:Y:S01]  /*4840*/  STG.E.U8 desc[UR36][R8.64], R0 ;  /* 0x0000000008007986 */ /* 0x0007e2000c101124 */
[----:B------:R-:W-:Y:S05]  /*4850*/  BRA `(.L_x_13636) ;  /* 0x0000000000ac7947 */ /* 0x000fea0003800000 */
.L_x_13652:
[----:B------:R-:W-:-:S13]  /*4860*/  ISETP.NE.AND P0, PT, R0, 0x1c, PT ;  /* 0x0000001c0000780c */ /* 0x000fda0003f05270 */
[----:B------:R-:W-:Y:S05]  /*4870*/  @!P0 BRA `(.L_x_13663) ;  /* 0x00000000009c8947 */ /* 0x000fea0003800000 */
[----:B------:R-:W-:-:S13]  /*4880*/  ISETP.NE.AND P0, PT, R0, 0x1d, PT ;  /* 0x0000001d0000780c */ /* 0x000fda0003f05270 */
[----:B------:R-:W-:Y:S05]  /*4890*/  @!P0 BRA `(.L_x_13664) ;  /* 0x0000000000888947 */ /* 0x000fea0003800000 */
[----:B------:R-:W-:-:S13]  /*48a0*/  ISETP.NE.AND P0, PT, R0, 0x2c, PT ;  /* 0x0000002c0000780c */ /* 0x000fda0003f05270 */
[----:B------:R-:W-:Y:S05]  /*48b0*/  @!P0 BRA `(.L_x_13665) ;  /* 0x0000000000448947 */ /* 0x000fea0003800000 */
.L_x_13635:
        /* <DEDUP_REMOVED lines=16> */
.L_x_13666:
[----:B------:R-:W-:Y:S05]  /*49c0*/  BRA `(.L_x_13636) ;  /* 0x0000000000507947 */ /* 0x000fea0003800000 */
.L_x_13665:
        /* <DEDUP_REMOVED lines=15> */
.L_x_13664:
[----:B------:R-:W0:Y:S02]  /*4ac0*/  F2I.FTZ.U64.FLOOR R26, R26 ;  /* 0x0000001a001a7311 */ /* 0x000e240000215800 */
[----:B0-----:R0:W-:Y:S01]  /*4ad0*/  STG.E.64 desc[UR36][R8.64], R26 ;  /* 0x0000001a08007986 */ /* 0x0011e2000c101b24 */
[----:B------:R-:W-:Y:S05]  /*4ae0*/  BRA `(.L_x_13636) ;  /* 0x0000000000087947 */ /* 0x000fea0003800000 */
.L_x_13663:
[----:B------:R-:W0:Y:S02]  /*4af0*/  F2I.FTZ.U32.FLOOR.NTZ R3, R26 ;  /* 0x0000001a00037305 */ /* 0x000e240000217000 */
[----:B0-----:R4:W-:Y:S02]  /*4b00*/  STG.E desc[UR36][R8.64], R3 ;  /* 0x0000000308007986 */ /* 0x0019e4000c101924 */
.L_x_13636:
        /* <DEDUP_REMOVED lines=24> */
.L_x_13671:
[----:B------:R-:W0:Y:S02]  /*4c90*/  F2I.FTZ.S64.FLOOR R4, R19 ;  /* 0x0000001300047311 */ /* 0x000e240000215900 */
[----:B0-----:R0:W-:Y:S01]  /*4ca0*/  STG.E.U8 desc[UR36][R8.64], R4 ;  /* 0x0000000408007986 */ /* 0x0011e2000c101124 */
[----:B------:R-:W-:Y:S05]  /*4cb0*/  BRA `(.L_x_13673) ;  /* 0x0000000c00287947 */ /* 0x000fea0003800000 */
.L_x_13670:
        /* <DEDUP_REMOVED lines=9> */
.L_x_13675:
[----:B------:R-:W0:Y:S02]  /*4d50*/  F2I.FTZ.FLOOR.NTZ R19, R19 ;  /* 0x0000001300137305 */ /* 0x000e240000217100 */
[----:B0-----:R0:W-:Y:S01]  /*4d60*/  STG.E desc[UR36][R8.64], R19 ;  /* 0x0000001308007986 */ /* 0x0011e2000c101924 */
[----:B------:R-:W-:Y:S05]  /*4d70*/  BRA `(.L_x_13673) ;  /* 0x0000000800f87947 */ /* 0x000fea0003800000 */
.L_x_13674:
[----:B------:R-:W0:Y:S02]  /*4d80*/  F2I.FTZ.FLOOR.NTZ R19, R19 ;  /* 0x0000001300137305 */ /* 0x000e240000217100 */
[----:B0-----:R0:W-:Y:S01]  /*4d90*/  STG.E.U16 desc[UR36][R8.64], R19 ;  /* 0x0000001308007986 */ /* 0x0011e2000c101524 */
[----:B------:R-:W-:Y:S05]  /*4da0*/  BRA `(.L_x_13673) ;  /* 0x0000000800ec7947 */ /* 0x000fea0003800000 */
.L_x_13669:
        /* <DEDUP_REMOVED lines=8> */
.L_x_13677:
[----:B------:R-:W-:-:S05]  /*4e30*/  F2FP.F16.F32.PACK_AB R18, RZ, R18 ;  /* 0x00000012ff12723e */ /* 0x000fca00000000ff */
[----:B------:R0:W-:Y:S01]  /*4e40*/  STG.E.U16 desc[UR36][R8.64], R18 ;  /* 0x0000001208007986 */ /* 0x0001e2000c101524 */
[----:B------:R-:W-:Y:S05]  /*4e50*/  BRA `(.L_x_13673) ;  /* 0x0000000800c07947 */ /* 0x000fea0003800000 */
.L_x_13676:
        /* <DEDUP_REMOVED lines=9> */
.L_x_13679:
[----:B------:R-:W-:-:S04]  /*4ef0*/  F2FP.F16.F32.PACK_AB R3, RZ, R18 ;  /* 0x00000012ff03723e */ /* 0x000fc800000000ff */
[----:B------:R-:W-:-:S05]  /*4f00*/  PRMT R3, R3, 0x5410, RZ ;  /* 0x0000541003037816 */ /* 0x000fca00000000ff */
[----:B------:R0:W-:Y:S01]  /*4f10*/  STG.E desc[UR36][R8.64], R3 ;  /* 0x0000000308007986 */ /* 0x0001e2000c101924 */
[----:B------:R-:W-:Y:S05]  /*4f20*/  BRA `(.L_x_13673) ;  /* 0x00000008008c7947 */ /* 0x000fea0003800000 */
.L_x_13678:
[----:B------:R-:W-:-:S06]  /*4f30*/  FMUL.FTZ R4, R18, 1 ;  /* 0x3f80000012047820 */ /* 0x000fcc0000410000 */
[----:B------:R-:W0:Y:S02]  /*4f40*/  F2F.F64.F32 R4, R4 ;  /* 0x0000000400047310 */ /* 0x000e240000201800 */
[----:B0-----:R0:W-:Y:S01]  /*4f50*/  STG.E.64 desc[UR36][R8.64], R4 ;  /* 0x0000000408007986 */ /* 0x0011e2000c101b24 */
[----:B------:R-:W-:Y:S05]  /*4f60*/  BRA `(.L_x_13673) ;  /* 0x00000008007c7947 */ /* 0x000fea0003800000 */
.L_x_13668:
        /* <DEDUP_REMOVED lines=13> */
.L_x_13683:
        /* <DEDUP_REMOVED lines=16> */
.L_x_13686:
[----:B------:R-:W-:-:S04]  /*5140*/  SHF.R.U32.HI R18, RZ, 0x18, R18 ;  /* 0x00000018ff127819 */ /* 0x000fc80000011612 */
[----:B------:R-:W-:-:S04]  /*5150*/  LOP3.LUT R3, R3, 0x80, R18, 0xf8, !PT ;  /* 0x0000008003037812 */ /* 0x000fc800078ef812 */
[----:B------:R-:W-:-:S07]  /*5160*/  PRMT R4, R3, 0x7610, R4 ;  /* 0x0000761003047816 */ /* 0x000fce0000000004 */
.L_x_13685:
[----:B------:R-:W-:Y:S05]  /*5170*/  BSYNC.RECONVERGENT B0 ;  /* 0x0000000000007941 */ /* 0x000fea0003800200 */
.L_x_13684:
[----:B------:R0:W-:Y:S01]  /*5180*/  STG.E.U8 desc[UR36][R8.64], R4 ;  /* 0x0000000408007986 */ /* 0x0001e2000c101124 */
[----:B------:R-:W-:Y:S05]  /*5190*/  BRA `(.L_x_13673) ;  /* 0x0000000400f07947 */ /* 0x000fea0003800000 */
.L_x_13682:
        /* <DEDUP_REMOVED lines=16> */
.L_x_13689:
[----:B------:R-:W-:-:S04]  /*52a0*/  SHF.R.U32.HI R18, RZ, 0x18, R18 ;  /* 0x00000018ff127819 */ /* 0x000fc80000011612 */
[----:B------:R-:W-:-:S04]  /*52b0*/  LOP3.LUT R3, R3, 0x80, R18, 0xf8, !PT ;  /* 0x0000008003037812 */ /* 0x000fc800078ef812 */
[----:B------:R-:W-:-:S07]  /*52c0*/  PRMT R4, R3, 0x7610, R4 ;  /* 0x0000761003047816 */ /* 0x000fce0000000004 */
.L_x_13688:
[----:B------:R-:W-:Y:S05]  /*52d0*/  BSYNC.RECONVERGENT B0 ;  /* 0x0000000000007941 */ /* 0x000fea0003800200 */
.L_x_13687:
[----:B------:R0:W-:Y:S01]  /*52e0*/  STG.E.U8 desc[UR36][R8.64], R4 ;  /* 0x0000000408007986 */ /* 0x0001e2000c101124 */
[----:B------:R-:W-:Y:S05]  /*52f0*/  BRA `(.L_x_13673) ;  /* 0x0000000400987947 */ /* 0x000fea0003800000 */
.L_x_13681:
        /* <DEDUP_REMOVED lines=21> */
.L_x_13691:
[----:B------:R-:W0:Y:S02]  /*5450*/  F2I.FTZ.U64.FLOOR R4, R19 ;  /* 0x0000001300047311 */ /* 0x000e240000215800 */
[----:B0-----:R0:W-:Y:S01]  /*5460*/  STG.E.64 desc[UR36][R8.64], R4 ;  /* 0x0000000408007986 */ /* 0x0011e2000c101b24 */
[----:B------:R-:W-:Y:S05]  /*5470*/  BRA `(.L_x_13673) ;  /* 0x0000000400387947 */ /* 0x000fea0003800000 */
.L_x_13690:
[----:B------:R-:W0:Y:S02]  /*5480*/  F2I.FTZ.U32.FLOOR.NTZ R19, R19 ;  /* 0x0000001300137305 */ /* 0x000e240000217000 */
[----:B0-----:R0:W-:Y:S01]  /*5490*/  STG.E desc[UR36][R8.64], R19 ;  /* 0x0000001308007986 */ /* 0x0011e2000c101924 */
[----:B------:R-:W-:Y:S05]  /*54a0*/  BRA `(.L_x_13673) ;  /* 0x00000004002c7947 */ /* 0x000fea0003800000 */
.L_x_13680:
        /* <DEDUP_REMOVED lines=10> */
.L_x_13693:
[----:B------:R-:W-:Y:S01]  /*5550*/  FMUL.FTZ R4, R18, 1 ;  /* 0x3f80000012047820 */ /* 0x000fe20000410000 */
[----:B------:R-:W-:-:S05]  /*5560*/  CS2R R6, SRZ ;  /* 0x0000000000067805 */ /* 0x000fca000001ff00 */
[----:B------:R-:W0:Y:S02]  /*5570*/  F2F.F64.F32 R4, R4 ;  /* 0x0000000400047310 */ /* 0x000e240000201800 */
[----:B0-----:R0:W-:Y:S01]  /*5580*/  STG.E.128 desc[UR36][R8.64], R4 ;  /* 0x0000000408007986 */ /* 0x0011e2000c101d24 */
[----:B------:R-:W-:Y:S05]  /*5590*/  BRA `(.L_x_13673) ;  /* 0x0000000000f07947 */ /* 0x000fea0003800000 */
.L_x_13692:
[----:B------:R-:W-:-:S13]  /*55a0*/  ISETP.NE.AND P0, PT, R0, 0xf, PT ;  /* 0x0000000f0000780c */ /* 0x000fda0003f05270 */
[----:B------:R-:W-:Y:S05]  /*55b0*/  @!P0 BRA `(.L_x_13694) ;  /* 0x0000000000e08947 */ /* 0x000fea0003800000 */
[----:B------:R-:W-:-:S13]  /*55c0*/  ISETP.NE.AND P0, PT, R0, 0x17, PT ;  /* 0x000000170000780c */ /* 0x000fda0003f05270 */
[----:B------:R-:W-:Y:S05]  /*55d0*/  @!P0 BRA `(.L_x_13695) ;  /* 0x00000000008c8947 */ /* 0x000fea0003800000 */
[----:B------:R-:W-:-:S13]  /*55e0*/  ISETP.NE.AND P0, PT, R0, 0x18, PT ;  /* 0x000000180000780c */ /* 0x000fda0003f05270 */
[----:B------:R-:W-:Y:S05]  /*55f0*/  @!P0 BRA `(.L_x_13696) ;  /* 0x0000000000448947 */ /* 0x000fea0003800000 */
.L_x_13672:
        /* <DEDUP_REMOVED lines=16> */
.L_x_13697:
[----:B------:R-:W-:Y:S05]  /*5700*/  BRA `(.L_x_13673) ;  /* 0x0000000000947947 */ /* 0x000fea0003800000 */
.L_x_13696:
        /* <DEDUP_REMOVED lines=12> */
.L_x_13699:
[----:B------:R-:W-:Y:S05]  /*57d0*/  BSYNC.RECONVERGENT B0 ;  /* 0x0000000000007941 */ /* 0x000fea0003800200 */
.L_x_13698:
[----:B------:R-:W-:-:S05]  /*57e0*/  LOP3.LUT R3, R0, 0x80, R5, 0xf8, !PT ;  /* 0x0000008000037812 */ /* 0x000fca00078ef805 */
[----:B------:R4:W-:Y:S01]  /*57f0*/  STG.E.U8 desc[UR36][R8.64], R3 ;  /* 0x0000000308007986 */ /* 0x0009e2000c101124 */
[----:B------:R-:W-:Y:S05]  /*5800*/  BRA `(.L_x_13673) ;  /* 0x0000000000547947 */ /* 0x000fea0003800000 */
.L_x_13695:
        /* <DEDUP_REMOVED lines=11> */
.L_x_13701:
[----:B------:R-:W-:Y:S01]  /*58c0*/  IMAD.MOV.U32 R0, RZ, RZ, 0x7f ;  /* 0x0000007fff007424 */ /* 0x000fe200078e00ff */
[----:B------:R-:W-:-:S04]  /*58d0*/  ISETP.GT.U32.AND P0, PT, R4, 0x7f800000, PT ;  /* 0x7f8000000400780c */ /* 0x000fc80003f04070 */
[----:B------:R-:W-:-:S09]  /*58e0*/  SEL R0, R0, 0x7c, P0 ;  /* 0x0000007c00007807 */ /* 0x000fd20000000000 */
.L_x_13702:
[----:B------:R-:W-:Y:S05]  /*58f0*/  BSYNC.RECONVERGENT B0 ;  /* 0x0000000000007941 */ /* 0x000fea0003800200 */
.L_x_13700:
[----:B------:R-:W-:-:S04]  /*5900*/  SHF.R.U32.HI R3, RZ, 0x18, R18 ;  /* 0x00000018ff037819 */ /* 0x000fc80000011612 */
[----:B------:R-:W-:-:S05]  /*5910*/  LOP3.LUT R3, R0, 0x80, R3, 0xf8, !PT ;  /* 0x0000008000037812 */ /* 0x000fca00078ef803 */
[----:B------:R3:W-:Y:S01]  /*5920*/  STG.E.U8 desc[UR36][R8.64], R3 ;  /* 0x0000000308007986 */ /* 0x0007e2000c101124 */
[----:B------:R-:W-:Y:S05]  /*5930*/  BRA `(.L_x_13673) ;  /* 0x0000000000087947 */ /* 0x000fea0003800000 */
.L_x_13694:
[----:B------:R-:W-:-:S05]  /*5940*/  F2FP.BF16.F32.PACK_AB R18, RZ, R18 ;  /* 0x00000012ff12723e */ /* 0x000fca00000010ff */
[----:B------:R0:W-:Y:S02]  /*5950*/  STG.E.U16 desc[UR36][R8.64], R18 ;  /* 0x0000001208007986 */ /* 0x0001e4000c101524 */
.L_x_13673:
[----:B------:R-:W-:-:S07]  /*5960*/  VIADD R25, R25, 0x80 ;  /* 0x0000008019197836 */ /* 0x000fce0000000000 */
.L_x_13630:
[----:B------:R-:W-:-:S13]  /*5970*/  ISETP.GE.AND P0, PT, R25, R24, PT ;  /* 0x000000181900720c */ /* 0x000fda0003f06270 */
[----:B------:R-:W-:Y:S05]  /*5980*/  @P0 BREAK.RELIABLE B6 ;  /* 0x0000000000060942 */ /* 0x000fea0003800100 */
[----:B------:R-:W-:Y:S05]  /*5990*/  @P0 BRA `(.L_x_13667) ;  /* 0x0000000c00900947 */ /* 0x000fea0003800000 */
[----:B------:R-:W-:Y:S05]  /*59a0*/  BSYNC.RELIABLE B6 ;  /* 0x0000000000067941 */ /* 0x000fea0003800100 */
.L_x_13629:
        /* <DEDUP_REMOVED lines=21> */
.L_x_13706:
[----:B------:R-:W0:Y:S02]  /*5b00*/  F2I.FTZ.S64.FLOOR R4, R23 ;  /* 0x0000001700047311 */ /* 0x000e240000215900 */
[----:B0-----:R0:W-:Y:S01]  /*5b10*/  STG.E.U8 desc[UR36][R8.64], R4 ;  /* 0x0000000408007986 */ /* 0x0011e2000c101124 */
[----:B------:R-:W-:Y:S05]  /*5b20*/  BRA `(.L_x_13708) ;  /* 0x0000000c00287947 */ /* 0x000fea0003800000 */
.L_x_13705:
        /* <DEDUP_REMOVED lines=9> */
.L_x_13710:
[----:B------:R-:W0:Y:S02]  /*5bc0*/  F2I.FTZ.FLOOR.NTZ R23, R23 ;  /* 0x0000001700177305 */ /* 0x000e240000217100 */
[----:B0-----:R0:W-:Y:S01]  /*5bd0*/  STG.E desc[UR36][R8.64], R23 ;  /* 0x0000001708007986 */ /* 0x0011e2000c101924 */
[----:B------:R-:W-:Y:S05]  /*5be0*/  BRA `(.L_x_13708) ;  /* 0x0000000800f87947 */ /* 0x000fea0003800000 */
.L_x_13709:
[----:B------:R-:W0:Y:S02]  /*5bf0*/  F2I.FTZ.FLOOR.NTZ R23, R23 ;  /* 0x0000001700177305 */ /* 0x000e240000217100 */
[----:B0-----:R0:W-:Y:S01]  /*5c00*/  STG.E.U16 desc[UR36][R8.64], R23 ;  /* 0x0000001708007986 */ /* 0x0011e2000c101524 */
[----:B------:R-:W-:Y:S05]  /*5c10*/  BRA `(.L_x_13708) ;  /* 0x0000000800ec7947 */ /* 0x000fea0003800000 */
.L_x_13704:
        /* <DEDUP_REMOVED lines=8> */
.L_x_13712:
[----:B--2---:R-:W-:-:S05]  /*5ca0*/  F2FP.F16.F32.PACK_AB R22, RZ, R22 ;  /* 0x00000016ff16723e */ /* 0x004fca00000000ff */
[----:B------:R0:W-:Y:S01]  /*5cb0*/  STG.E.U16 desc[UR36][R8.64], R22 ;  /* 0x0000001608007986 */ /* 0x0001e2000c101524 */
[----:B------:R-:W-:Y:S05]  /*5cc0*/  BRA `(.L_x_13708) ;  /* 0x0000000800c07947 */ /* 0x000fea0003800000 */
.L_x_13711:
        /* <DEDUP_REMOVED lines=9> */
.L_x_13714:
[----:B--2---:R-:W-:-:S04]  /*5d60*/  F2FP.F16.F32.PACK_AB R3, RZ, R22 ;  /* 0x00000016ff03723e */ /* 0x004fc800000000ff */
[----:B------:R-:W-:-:S05]  /*5d70*/  PRMT R3, R3, 0x5410, RZ ;  /* 0x0000541003037816 */ /* 0x000fca00000000ff */
[----:B------:R0:W-:Y:S01]  /*5d80*/  STG.E desc[UR36][R8.64], R3 ;  /* 0x0000000308007986 */ /* 0x0001e2000c101924 */
[----:B------:R-:W-:Y:S05]  /*5d90*/  BRA `(.L_x_13708) ;  /* 0x00000008008c7947 */ /* 0x000fea0003800000 */
.L_x_13713:
[----:B--2---:R-:W-:-:S06]  /*5da0*/  FMUL.FTZ R4, R22, 1 ;  /* 0x3f80000016047820 */ /* 0x004fcc0000410000 */
[----:B------:R-:W0:Y:S02]  /*5db0*/  F2F.F64.F32 R4, R4 ;  /* 0x0000000400047310 */ /* 0x000e240000201800 */
[----:B0-----:R0:W-:Y:S01]  /*5dc0*/  STG.E.64 desc[UR36][R8.64], R4 ;  /* 0x0000000408007986 */ /* 0x0011e2000c101b24 */
[----:B------:R-:W-:Y:S05]  /*5dd0*/  BRA `(.L_x_13708) ;  /* 0x00000008007c7947 */ /* 0x000fea0003800000 */
.L_x_13703:
        /* <DEDUP_REMOVED lines=13> */
.L_x_13718:
        /* <DEDUP_REMOVED lines=16> */
.L_x_13721:
[----:B------:R-:W-:-:S04]  /*5fb0*/  SHF.R.U32.HI R22, RZ, 0x18, R22 ;  /* 0x00000018ff167819 */ /* 0x000fc80000011616 */
[----:B------:R-:W-:-:S04]  /*5fc0*/  LOP3.LUT R3, R3, 0x80, R22, 0xf8, !PT ;  /* 0x0000008003037812 */ /* 0x000fc800078ef816 */
[----:B------:R-:W-:-:S07]  /*5fd0*/  PRMT R4, R3, 0x7610, R4 ;  /* 0x0000761003047816 */ /* 0x000fce0000000004 */
.L_x_13720:
[----:B------:R-:W-:Y:S05]  /*5fe0*/  BSYNC.RECONVERGENT B0 ;  /* 0x0000000000007941 */ /* 0x000fea0003800200 */
.L_x_13719:
[----:B------:R0:W-:Y:S01]  /*5ff0*/  STG.E.U8 desc[UR36][R8.64], R4 ;  /* 0x0000000408007986 */ /* 0x0001e2000c101124 */
[----:B------:R-:W-:Y:S05]  /*6000*/  BRA `(.L_x_13708) ;  /* 0x0000000400f07947 */ /* 0x000fea0003800000 */
.L_x_13717:
        /* <DEDUP_REMOVED lines=16> */
.L_x_13724:
[----:B------:R-:W-:-:S04]  /*6110*/  SHF.R.U32.HI R22, RZ, 0x18, R22 ;  /* 0x00000018ff167819 */ /* 0x000fc80000011616 */
[----:B------:R-:W-:-:S04]  /*6120*/  LOP3.LUT R3, R3, 0x80, R22, 0xf8, !PT ;  /* 0x0000008003037812 */ /* 0x000fc800078ef816 */
[----:B------:R-:W-:-:S07]  /*6130*/  PRMT R4, R3, 0x7610, R4 ;  /* 0x0000761003047816 */ /* 0x000fce0000000004 */
.L_x_13723:
[----:B------:R-:W-:Y:S05]  /*6140*/  BSYNC.RECONVERGENT B0 ;  /* 0x0000000000007941 */ /* 0x000fea0003800200 */
.L_x_13722:
[----:B------:R0:W-:Y:S01]  /*6150*/  STG.E.U8 desc[UR36][R8.64], R4 ;  /* 0x0000000408007986 */ /* 0x0001e2000c101124 */
[----:B------:R-:W-:Y:S05]  /*6160*/  BRA `(.L_x_13708) ;  /* 0x0000000400987947 */ /* 0x000fea0003800000 */
.L_x_13716:
        /* <DEDUP_REMOVED lines=21> */
.L_x_13726:
[----:B------:R-:W0:Y:S02]  /*62c0*/  F2I.FTZ.U64.FLOOR R4, R23 ;  /* 0x0000001700047311 */ /* 0x000e240000215800 */
[----:B0-----:R0:W-:Y:S01]  /*62d0*/  STG.E.64 desc[UR36][R8.64], R4 ;  /* 0x0000000408007986 */ /* 0x0011e2000c101b24 */
[----:B------:R-:W-:Y:S05]  /*62e0*/  BRA `(.L_x_13708) ;  /* 0x0000000400387947 */ /* 0x000fea0003800000 */
.L_x_13725:
[----:B------:R-:W0:Y:S02]  /*62f0*/  F2I.FTZ.U32.FLOOR.NTZ R23, R23 ;  /* 0x0000001700177305 */ /* 0x000e240000217000 */
[----:B0-----:R0:W-:Y:S01]  /*6300*/  STG.E desc[UR36][R8.64], R23 ;  /* 0x0000001708007986 */ /* 0x0011e2000c101924 */
[----:B------:R-:W-:Y:S05]  /*6310*/  BRA `(.L_x_13708) ;  /* 0x00000004002c7947 */ /* 0x000fea0003800000 */
.L_x_13715:
        /* <DEDUP_REMOVED lines=10> */
.L_x_13728:
[----:B--2---:R-:W-:Y:S01]  /*63c0*/  FMUL.FTZ R4, R22, 1 ;  /* 0x3f80000016047820 */ /* 0x004fe20000410000 */
[----:B------:R-:W-:-:S05]  /*63d0*/  CS2R R6, SRZ ;  /* 0x0000000000067805 */ /* 0x000fca000001ff00 */
[----:B------:R-:W0:Y:S02]  /*63e0*/  F2F.F64.F32 R4, R4 ;  /* 0x0000000400047310 */ /* 0x000e240000201800 */
[----:B0-----:R4:W-:Y:S01]  /*63f0*/  STG.E.128 desc[UR36][R8.64], R4 ;  /* 0x0000000408007986 */ /* 0x0019e2000c101d24 */
[----:B------:R-:W-:Y:S05]  /*6400*/  BRA `(.L_x_13708) ;  /* 0x0000000000f07947 */ /* 0x000fea0003800000 */
.L_x_13727:
[----:B------:R-:W-:-:S13]  /*6410*/  ISETP.NE.AND P0, PT, R0, 0xf, PT ;  /* 0x0000000f0000780c */ /* 0x000fda0003f05270 */
[----:B------:R-:W-:Y:S05]  /*6420*/  @!P0 BRA `(.L_x_13729) ;  /* 0x0000000000e08947 */ /* 0x000fea0003800000 */
[----:B------:R-:W-:-:S13]  /*6430*/  ISETP.NE.AND P0, PT, R0, 0x17, PT ;  /* 0x000000170000780c */ /* 0x000fda0003f05270 */
[----:B------:R-:W-:Y:S05]  /*6440*/  @!P0 BRA `(.L_x_13730) ;  /* 0x00000000008c8947 */ /* 0x000fea0003800000 */
[----:B------:R-:W-:-:S13]  /*6450*/  ISETP.NE.AND P0, PT, R0, 0x18, PT ;  /* 0x000000180000780c */ /* 0x000fda0003f05270 */
[----:B------:R-:W-:Y:S05]  /*6460*/  @!P0 BRA `(.L_x_13731) ;  /* 0x0000000000448947 */ /* 0x000fea0003800000 */
.L_x_13707:
        /* <DEDUP_REMOVED lines=16> */
.L_x_13732:
[----:B------:R-:W-:Y:S05]  /*6570*/  BRA `(.L_x_13708) ;  /* 0x0000000000947947 */ /* 0x000fea0003800000 */
.L_x_13731:
        /* <DEDUP_REMOVED lines=12> */
.L_x_13734:
[----:B------:R-:W-:Y:S05]  /*6640*/  BSYNC.RECONVERGENT B0 ;  /* 0x0000000000007941 */ /* 0x000fea0003800200 */
.L_x_13733:
[----:B------:R-:W-:-:S05]  /*6650*/  LOP3.LUT R3, R0, 0x80, R5, 0xf8, !PT ;  /* 0x0000008000037812 */ /* 0x000fca00078ef805 */
[----:B------:R1:W-:Y:S01]  /*6660*/  STG.E.U8 desc[UR36][R8.64], R3 ;  /* 0x0000000308007986 */ /* 0x0003e2000c101124 */
[----:B------:R-:W-:Y:S05]  /*6670*/  BRA `(.L_x_13708) ;  /* 0x0000000000547947 */ /* 0x000fea0003800000 */
.L_x_13730:
        /* <DEDUP_REMOVED lines=11> */
.L_x_13736:
[----:B------:R-:W-:Y:S01]  /*6730*/  IMAD.MOV.U32 R0, RZ, RZ, 0x7f ;  /* 0x0000007fff007424 */ /* 0x000fe200078e00ff */
[----:B------:R-:W-:-:S04]  /*6740*/  ISETP.GT.U32.AND P0, PT, R4, 0x7f800000, PT ;  /* 0x7f8000000400780c */ /* 0x000fc80003f04070 */
[----:B------:R-:W-:-:S09]  /*6750*/  SEL R0, R0, 0x7c, P0 ;  /* 0x0000007c00007807 */ /* 0x000fd20000000000 */
.L_x_13737:
[----:B------:R-:W-:Y:S05]  /*6760*/  BSYNC.RECONVERGENT B0 ;  /* 0x0000000000007941 */ /* 0x000fea0003800200 */
.L_x_13735:
[----:B------:R-:W-:-:S04]  /*6770*/  SHF.R.U32.HI R3, RZ, 0x18, R22 ;  /* 0x00000018ff037819 */ /* 0x000fc80000011616 */
[----:B------:R-:W-:-:S05]  /*6780*/  LOP3.LUT R3, R0, 0x80, R3, 0xf8, !PT ;  /* 0x0000008000037812 */ /* 0x000fca00078ef803 */
[----:B------:R2:W-:Y:S01]  /*6790*/  STG.E.U8 desc[UR36][R8.64], R3 ;  /* 0x0000000308007986 */ /* 0x0005e2000c101124 */
[----:B------:R-:W-:Y:S05]  /*67a0*/  BRA `(.L_x_13708) ;  /* 0x0000000000087947 */ /* 0x000fea0003800000 */
.L_x_13729:
[----:B--2---:R-:W-:-:S05]  /*67b0*/  F2FP.BF16.F32.PACK_AB R22, RZ, R22 ;  /* 0x00000016ff16723e */ /* 0x004fca00000010ff */
[----:B------:R0:W-:Y:S02]  /*67c0*/  STG.E.U16 desc[UR36][R8.64], R22 ;  /* 0x0000001608007986 */ /* 0x0001e4000c101524 */
.L_x_13708:
[----:B------:R-:W-:-:S07]  /*67d0*/  VIADD R25, R25, 0x80 ;  /* 0x0000008019197836 */ /* 0x000fce0000000000 */
.L_x_13667:
[----:B------:R-:W-:Y:S05]  /*67e0*/  BSYNC.RECONVERGENT B7 ;  /* 0x0000000000077941 */ /* 0x000fea0003800200 */
.L_x_13628:
[----:B------:R-:W-:-:S13]  /*67f0*/  ISETP.GE.AND P0, PT, R25, R24, PT ;  /* 0x000000181900720c */ /* 0x000fda0003f06270 */
[----:B------:R-:W-:Y:S05]  /*6800*/  @P0 EXIT ;  /* 0x000000000000094d */ /* 0x000fea0003800000 */
[----:B0---4-:R-:W0:Y:S01]  /*6810*/  LDC.64 R6, c[0x0][0x388] ;  /* 0x0000e200ff067b82 */ /* 0x011e220000000a00 */
[----:B------:R-:W2:Y:S01]  /*6820*/  LDCU UR4, c[0x0][0x3a8] ;  /* 0x00007500ff0477ac */ /* 0x000ea20008000800 */
[----:B-1-3--:R-:W-:Y:S01]  /*6830*/  PRMT R0, R17, 0x9910, RZ ;  /* 0x0000991011007816 */ /* 0x00afe200000000ff */
[----:B------:R-:W-:Y:S01]  /*6840*/  IMAD R2, R2, 0x200, R25 ;  /* 0x0000020002027824 */ /* 0x000fe200078e0219 */
[----:B------:R1:W3:Y:S02]  /*6850*/  FRND.FTZ.FLOOR R4, R16 ;  /* 0x0000001000047307 */ /* 0x0002e40000215000 */
        /* <DEDUP_REMOVED lines=14> */
[----:B0-----:R-:W-:Y:S01]  /*6940*/  STG.E.U8 desc[UR36][R2.64], R5 ;  /* 0x0000000502007986 */ /* 0x001fe2000c101124 */
[----:B------:R-:W-:Y:S05]  /*6950*/  EXIT ;  /* 0x000000000000794d */ /* 0x000fea0003800000 */
.L_x_13741:
[----:B------:R-:W0:Y:S02]  /*6960*/  F2I.FTZ.S64.FLOOR R16, R16 ;  /* 0x0000001000107311 */ /* 0x000e240000215900 */
[----:B0-----:R-:W-:-:S05]  /*6970*/  IMAD.MOV.U32 R5, RZ, RZ, R16 ;  /* 0x000000ffff057224 */ /* 0x001fca00078e0010 */
[----:B------:R-:W-:Y:S01]  /*6980*/  STG.E.U8 desc[UR36][R2.64], R5 ;  /* 0x0000000502007986 */ /* 0x000fe2000c101124 */
[----:B------:R-:W-:Y:S05]  /*6990*/  EXIT ;  /* 0x000000000000794d */ /* 0x000fea0003800000 */
.L_x_13740:
[----:B------:R-:W-:-:S13]  /*69a0*/  ISETP.NE.AND P0, PT, R0, 0x2, PT ;  /* 0x000000020000780c */ /* 0x000fda0003f05270 */
[----:B------:R-:W-:Y:S05]  /*69b0*/  @!P0 BRA `(.L_x_13743) ;  /* 0x0000000000288947 */ /* 0x000fea0003800000 */
[----:B------:R-:W-:-:S13]  /*69c0*/  ISETP.NE.AND P0, PT, R0, 0x3, PT ;  /* 0x000000030000780c */ /* 0x000fda0003f05270 */
[----:B------:R-:W-:Y:S05]  /*69d0*/  @!P0 BRA `(.L_x_13744) ;  /* 0x0000000000148947 */ /* 0x000fea0003800000 */
[----:B------:R-:W-:-:S13]  /*69e0*/  ISETP.NE.AND P0, PT, R0, 0x4, PT ;  /* 0x000000040000780c */ /* 0x000fda0003f05270 */
[----:B------:R-:W-:Y:S05]  /*69f0*/  @P0 BRA `(.L_x_13742) ;  /* 0x0000000800380947 */ /* 0x000fea0003800000 */
[----:B------:R-:W0:Y:S02]  /*6a00*/  F2I.FTZ.S64.FLOOR R16, R16 ;  /* 0x0000001000107311 */ /* 0x000e240000215900 */
[----:B0-----:R-:W-:Y:S01]  /*6a10*/  STG.E.64 desc[UR36][R2.64], R16 ;  /* 0x0000001002007986 */ /* 0x001fe2000c101b24 */
[----:B------:R-:W-:Y:S05]  /*6a20*/  EXIT ;  /* 0x000000000000794d */ /* 0x000fea0003800000 */
.L_x_13744:
[----:B------:R-:W0:Y:S02]  /*6a30*/  F2I.FTZ.FLOOR.NTZ R5, R16 ;  /* 0x0000001000057305 */ /* 0x000e240000217100 */
[----:B0-----:R-:W-:Y:S01]  /*6a40*/  STG.E desc[UR36][R2.64], R5 ;  /* 0x0000000502007986 */ /* 0x001fe2000c101924 */
[----:B------:R-:W-:Y:S05]  /*6a50*/  EXIT ;  /* 0x000000000000794d */ /* 0x000fea0003800000 */
.L_x_13743:
[----:B------:R-:W0:Y:S02]  /*6a60*/  F2I.FTZ.FLOOR.NTZ R5, R16 ;  /* 0x0000001000057305 */ /* 0x000e240000217100 */
[----:B0-----:R-:W-:Y:S01]  /*6a70*/  STG.E.U16 desc[UR36][R2.64], R5 ;  /* 0x0000000502007986 */ /* 0x001fe2000c101524 */
[----:B------:R-:W-:Y:S05]  /*6a80*/  EXIT ;  /* 0x000000000000794d */ /* 0x000fea0003800000 */
.L_x_13739:
        /* <DEDUP_REMOVED lines=8> */
.L_x_13746:
[----:B------:R-:W-:-:S05]  /*6b10*/  F2FP.F16.F32.PACK_AB R4, RZ, R4 ;  /* 0x00000004ff04723e */ /* 0x000fca00000000ff */
[----:B------:R-:W-:Y:S01]  /*6b20*/  STG.E.U16 desc[UR36][R2.64], R4 ;  /* 0x0000000402007986 */ /* 0x000fe2000c101524 */
[----:B------:R-:W-:Y:S05]  /*6b30*/  EXIT ;  /* 0x000000000000794d */ /* 0x000fea0003800000 */
.L_x_13745:
        /* <DEDUP_REMOVED lines=9> */
.L_x_13748:
[----:B------:R-:W-:-:S04]  /*6bd0*/  F2FP.F16.F32.PACK_AB R5, RZ, R4 ;  /* 0x00000004ff05723e */ /* 0x000fc800000000ff */
[----:B------:R-:W-:-:S05]  /*6be0*/  PRMT R5, R5, 0x5410, RZ ;  /* 0x0000541005057816 */ /* 0x000fca00000000ff */
[----:B------:R-:W-:Y:S01]  /*6bf0*/  STG.E desc[UR36][R2.64], R5 ;  /* 0x0000000502007986 */ /* 0x000fe2000c101924 */
[----:B------:R-:W-:Y:S05]  /*6c00*/  EXIT ;  /* 0x000000000000794d */ /* 0x000fea0003800000 */
.L_x_13747:
[----:B------:R-:W-:-:S06]  /*6c10*/  FMUL.FTZ R4, R4, 1 ;  /* 0x3f80000004047820 */ /* 0x000fcc0000410000 */
[----:B------:R-:W0:Y:S02]  /*6c20*/  F2F.F64.F32 R4, R4 ;  /* 0x0000000400047310 */ /* 0x000e240000201800 */
[----:B0-----:R-:W-:Y:S01]  /*6c30*/  STG.E.64 desc[UR36][R2.64], R4 ;  /* 0x0000000402007986 */ /* 0x001fe2000c101b24 */
[----:B------:R-:W-:Y:S05]  /*6c40*/  EXIT ;  /* 0x000000000000794d */ /* 0x000fea0003800000 */
.L_x_13738:
        /* <DEDUP_REMOVED lines=11> */
[----:B0-----:R-:W-:Y:S01]  /*6d00*/  STG.E.U16 desc[UR36][R2.64], R5 ;  /* 0x0000000502007986 */ /* 0x001fe2000c101524 */
[----:B------:R-:W-:Y:S05]  /*6d10*/  EXIT ;  /* 0x000000000000794d */ /* 0x000fea0003800000 */
.L_x_13752:
        /* <DEDUP_REMOVED lines=16> */
.L_x_13755:
[----:B------:R-:W-:-:S04]  /*6e20*/  SHF.R.U32.HI R4, RZ, 0x18, R4 ;  /* 0x00000018ff047819 */ /* 0x000fc80000011604 */
[----:B------:R-:W-:-:S04]  /*6e30*/  LOP3.LUT R4, R5, 0x80, R4, 0xf8, !PT ;  /* 0x0000008005047812 */ /* 0x000fc800078ef804 */
[----:B------:R-:W-:-:S07]  /*6e40*/  PRMT R0, R4, 0x7610, R0 ;  /* 0x0000761004007816 */ /* 0x000fce0000000000 */
.L_x_13754:
[----:B------:R-:W-:Y:S05]  /*6e50*/  BSYNC.RECONVERGENT B0 ;  /* 0x0000000000007941 */ /* 0x000fea0003800200 */
.L_x_13753:
[----:B------:R-:W-:Y:S01]  /*6e60*/  STG.E.U8 desc[UR36][R2.64], R0 ;  /* 0x0000000002007986 */ /* 0x000fe2000c101124 */
[----:B------:R-:W-:Y:S05]  /*6e70*/  EXIT ;  /* 0x000000000000794d */ /* 0x000fea0003800000 */
.L_x_13751:
        /* <DEDUP_REMOVED lines=16> */
.L_x_13758:
[----:B------:R-:W-:-:S04]  /*6f80*/  SHF.R.U32.HI R4, RZ, 0x18, R4 ;  /* 0x00000018ff047819 */ /* 0x000fc80000011604 */
[----:B------:R-:W-:-:S04]  /*6f90*/  LOP3.LUT R5, R5, 0x80, R4, 0xf8, !PT ;  /* 0x0000008005057812 */ /* 0x000fc800078ef804 */
[----:B------:R-:W-:-:S07]  /*6fa0*/  PRMT R0, R5, 0x7610, R0 ;  /* 0x0000761005007816 */ /* 0x000fce0000000000 */
.L_x_13757:
[----:B------:R-:W-:Y:S05]  /*6fb0*/  BSYNC.RECONVERGENT B0 ;  /* 0x0000000000007941 */ /* 0x000fea0003800200 */
.L_x_13756:
[----:B------:R-:W-:Y:S01]  /*6fc0*/  STG.E.U8 desc[UR36][R2.64], R0 ;  /* 0x0000000002007986 */ /* 0x000fe2000c101124 */
[----:B------:R-:W-:Y:S05]  /*6fd0*/  EXIT ;  /* 0x000000000000794d */ /* 0x000fea0003800000 */
.L_x_13750:
        /* <DEDUP_REMOVED lines=21> */
.L_x_13760:
[----:B------:R-:W0:Y:S02]  /*7130*/  F2I.FTZ.U64.FLOOR R16, R16 ;  /* 0x0000001000107311 */ /* 0x000e240000215800 */
[----:B0-----:R-:W-:Y:S01]  /*7140*/  STG.E.64 desc[UR36][R2.64], R16 ;  /* 0x0000001002007986 */ /* 0x001fe2000c101b24 */
[----:B------:R-:W-:Y:S05]  /*7150*/  EXIT ;  /* 0x000000000000794d */ /* 0x000fea0003800000 */
.L_x_13759:
[----:B------:R-:W0:Y:S02]  /*7160*/  F2I.FTZ.U32.FLOOR.NTZ R5, R16 ;  /* 0x0000001000057305 */ /* 0x000e240000217000 */
[----:B0-----:R-:W-:Y:S01]  /*7170*/  STG.E desc[UR36][R2.64], R5 ;  /* 0x0000000502007986 */ /* 0x001fe2000c101924 */
[----:B------:R-:W-:Y:S05]  /*7180*/  EXIT ;  /* 0x000000000000794d */ /* 0x000fea0003800000 */
.L_x_13749:
        /* <DEDUP_REMOVED lines=10> */
.L_x_13762:
[----:B------:R-:W-:Y:S01]  /*7230*/  FMUL.FTZ R4, R4, 1 ;  /* 0x3f80000004047820 */ /* 0x000fe20000410000 */
[----:B------:R-:W-:-:S05]  /*7240*/  CS2R R6, SRZ ;  /* 0x0000000000067805 */ /* 0x000fca000001ff00 */
[----:B------:R-:W0:Y:S02]  /*7250*/  F2F.F64.F32 R4, R4 ;  /* 0x0000000400047310 */ /* 0x000e240000201800 */
[----:B0-----:R-:W-:Y:S01]  /*7260*/  STG.E.128 desc[UR36][R2.64], R4 ;  /* 0x0000000402007986 */ /* 0x001fe2000c101d24 */
[----:B------:R-:W-:Y:S05]  /*7270*/  EXIT ;  /* 0x000000000000794d */ /* 0x000fea0003800000 */
.L_x_13761:
[----:B------:R-:W-:-:S13]  /*7280*/  ISETP.NE.AND P0, PT, R0, 0xf, PT ;  /* 0x0000000f0000780c */ /* 0x000fda0003f05270 */
[----:B------:R-:W-:Y:S05]  /*7290*/  @!P0 BRA `(.L_x_13763) ;  /* 0x0000000000e08947 */ /* 0x000fea0003800000 */
[----:B------:R-:W-:-:S13]  /*72a0*/  ISETP.NE.AND P0, PT, R0, 0x17, PT ;  /* 0x000000170000780c */ /* 0x000fda0003f05270 */
[----:B------:R-:W-:Y:S05]  /*72b0*/  @!P0 BRA `(.L_x_13764) ;  /* 0x00000000008c8947 */ /* 0x000fea0003800000 */
[----:B------:R-:W-:-:S13]  /*72c0*/  ISETP.NE.AND P0, PT, R0, 0x18, PT ;  /* 0x000000180000780c */ /* 0x000fda0003f05270 */
[----:B------:R-:W-:Y:S05]  /*72d0*/  @!P0 BRA `(.L_x_13765) ;  /* 0x0000000000448947 */ /* 0x000fea0003800000 */
.L_x_13742:
        /* <DEDUP_REMOVED lines=16> */
.L_x_13766:
[----:B------:R-:W-:Y:S05]  /*73e0*/  EXIT ;  /* 0x000000000000794d */ /* 0x000fea0003800000 */
.L_x_13765:
        /* <DEDUP_REMOVED lines=12> */
.L_x_13768:
[----:B------:R-:W-:Y:S05]  /*74b0*/  BSYNC.RECONVERGENT B0 ;  /* 0x0000000000007941 */ /* 0x000fea0003800200 */
.L_x_13767:
[----:B------:R-:W-:-:S05]  /*74c0*/  LOP3.LUT R5, R0, 0x80, R7, 0xf8, !PT ;  /* 0x0000008000057812 */ /* 0x000fca00078ef807 */
[----:B------:R-:W-:Y:S01]  /*74d0*/  STG.E.U8 desc[UR36][R2.64], R5 ;  /* 0x0000000502007986 */ /* 0x000fe2000c101124 */
[----:B------:R-:W-:Y:S05]  /*74e0*/  EXIT ;  /* 0x000000000000794d */ /* 0x000fea0003800000 */
.L_x_13764:
        /* <DEDUP_REMOVED lines=11> */
.L_x_13770:
[----:B------:R-:W-:Y:S01]  /*75a0*/  IMAD.MOV.U32 R0, RZ, RZ, 0x7f ;  /* 0x0000007fff007424 */ /* 0x000fe200078e00ff */
[----:B------:R-:W-:-:S04]  /*75b0*/  ISETP.GT.U32.AND P0, PT, R6, 0x7f800000, PT ;  /* 0x7f8000000600780c */ /* 0x000fc80003f04070 */
[----:B------:R-:W-:-:S09]  /*75c0*/  SEL R0, R0, 0x7c, P0 ;  /* 0x0000007c00007807 */ /* 0x000fd20000000000 */
.L_x_13771:
[----:B------:R-:W-:Y:S05]  /*75d0*/  BSYNC.RECONVERGENT B0 ;  /* 0x0000000000007941 */ /* 0x000fea0003800200 */
.L_x_13769:
[----:B------:R-:W-:-:S04]  /*75e0*/  SHF.R.U32.HI R5, RZ, 0x18, R4 ;  /* 0x00000018ff057819 */ /* 0x000fc80000011604 */
[----:B------:R-:W-:-:S05]  /*75f0*/  LOP3.LUT R5, R0, 0x80, R5, 0xf8, !PT ;  /* 0x0000008000057812 */ /* 0x000fca00078ef805 */
[----:B------:R-:W-:Y:S01]  /*7600*/  STG.E.U8 desc[UR36][R2.64], R5 ;  /* 0x0000000502007986 */ /* 0x000fe2000c101124 */
[----:B------:R-:W-:Y:S05]  /*7610*/  EXIT ;  /* 0x000000000000794d */ /* 0x000fea0003800000 */
.L_x_13763:
[----:B------:R-:W-:-:S05]  /*7620*/  F2FP.BF16.F32.PACK_AB R4, RZ, R4 ;  /* 0x00000004ff04723e */ /* 0x000fca00000010ff */
[----:B------:R-:W-:Y:S01]  /*7630*/  STG.E.U16 desc[UR36][R2.64], R4 ;  /* 0x0000000402007986 */ /* 0x000fe2000c101524 */
[----:B------:R-:W-:Y:S05]  /*7640*/  EXIT ;  /* 0x000000000000794d */ /* 0x000fea0003800000 */
.L_x_13772:
        /* <DEDUP_REMOVED lines=11> */
.L_x_19198:


//--------------------- .text._ZN2at6native18elementwise_kernelILi128ELi2EZNS0_22gpu_kernel_impl_nocastIZZZNS0_17floor_kernel_cudaERNS_18TensorIteratorBaseEENKUlvE_clEvENKUlvE0_clEvEUlfE_EEvS4_RKT_EUliE_EEviT1_ --------------------------
	.section	.text._ZN2at6native18elementwise_kernelILi128ELi2EZNS0_22gpu_kernel_impl_nocastIZZZNS0_17floor_kernel_cudaERNS_18TensorIteratorBaseEENKUlvE_clEvENKUlvE0_clEvEUlfE_EEvS4_RKT_EUliE_EEviT1_,"ax",@progbits
	.align	128
        .global         _ZN2at6native18elementwise_kernelILi128ELi2EZNS0_22gpu_kernel_impl_nocastIZZZNS0_17floor_kernel_cudaERNS_18TensorIteratorBaseEENKUlvE_clEvENKUlvE0_clEvEUlfE_EEvS4_RKT_EUliE_EEviT1_
        .type           _ZN2at6native18elementwise_kernelILi128ELi2EZNS0_22gpu_kernel_impl_nocastIZZZNS0_17floor_kernel_cudaERNS_18TensorIteratorBaseEENKUlvE_clEvENKUlvE0_clEvEUlfE_EEvS4_RKT_EUliE_EEviT1_,@function
        .size           _ZN2at6native18elementwise_kernelILi128ELi2EZNS0_22gpu_kernel_impl_nocastIZZZNS0_17floor_kernel_cudaERNS_18TensorIteratorBaseEENKUlvE_clEvENKUlvE0_clEvEUlfE_EEvS4_RKT_EUliE_EEviT1_,(.L_x_19199 - _ZN2at6native18elementwise_kernelILi128ELi2EZNS0_22gpu_kernel_impl_nocastIZZZNS0_17floor_kernel_cudaERNS_18TensorIteratorBaseEENKUlvE_clEvENKUlvE0_clEvEUlfE_EEvS4_RKT_EUliE_EEviT1_)
        .other          _ZN2at6native18elementwise_kernelILi128ELi2EZNS0_22gpu_kernel_impl_nocastIZZZNS0_17floor_kernel_cudaERNS_18TensorIteratorBaseEENKUlvE_clEvENKUlvE0_clEvEUlfE_EEvS4_RKT_EUliE_EEviT1_,@"STO_CUDA_ENTRY STV_DEFAULT"
_ZN2at6native18elementwise_kernelILi128ELi2EZNS0_22gpu_kernel_impl_nocastIZZZNS0_17floor_kernel_cudaERNS_18TensorIteratorBaseEENKUlvE_clEvENKUlvE0_clEvEUlfE_EEvS4_RKT_EUliE_EEviT1_:
.text._ZN2at6native18elementwise_kernelILi128ELi2EZNS0_22gpu_kernel_impl_nocastIZZZNS0_17floor_kernel_cudaERNS_18TensorIteratorBaseEENKUlvE_clEvENKUlvE0_clEvEUlfE_EEvS4_RKT_EUliE_EEviT1_:
        /* <DEDUP_REMOVED lines=17> */
[----:B--2---:R-:W0:Y:S02]  /*0110*/  FRND.FTZ.FLOOR R9, R4 ;  /* 0x0000000400097307 */ /* 0x004e240000215000 */
[----:B0-----:R0:W-:Y:S04]  /*0120*/  STG.E desc[UR6][R6.64], R9 ;  /* 0x0000000906007986 */ /* 0x0011e8000c101906 */
.L_x_13775:
[----:B------:R-:W-:Y:S05]  /*0130*/  BSYNC.RECONVERGENT B0 ;  /* 0x0000000000007941 */ /* 0x000fea0003800200 */
.L_x_13774:
[----:B------:R-:W-:-:S13]  /*0140*/  ISETP.GE.AND P0, PT, R3, UR4, PT ;  /* 0x0000000403007c0c */ /* 0x000fda000bf06270 */
[----:B------:R-:W-:Y:S05]  /*0150*/  @P0 EXIT ;  /* 0x000000000000094d */ /* 0x000fea0003800000 */
[----:B------:R-:W1:Y:S02]  /*0160*/  LDC.64 R2, c[0x0][0x588] ;  /* 0x00016200ff027b82 */ /* 0x000e640000000a00 */
[----:B-1----:R-:W0:Y:S06]  /*0170*/  LDG.E R2, desc[UR6][R2.64] ;  /* 0x0000000602027981 */ /* 0x002e2c000c1e1900 */
[----:B------:R-:W1:Y:S01]  /*0180*/  LDC.64 R4, c[0x0][0x580] ;  /* 0x00016000ff047b82 */ /* 0x000e620000000a00 */
[----:B0-----:R-:W1:Y:S02]  /*0190*/  FRND.FTZ.FLOOR R7, R2 ;  /* 0x0000000200077307 */ /* 0x001e640000215000 */
[----:B-1----:R-:W-:Y:S01]  /*01a0*/  STG.E desc[UR6][R4.64], R7 ;  /* 0x0000000704007986 */ /* 0x002fe2000c101906 */
[----:B------:R-:W-:Y:S05]  /*01b0*/  EXIT ;  /* 0x000000000000794d */ /* 0x000fea0003800000 */
.L_x_13773:
        /* <DEDUP_REMOVED lines=305> */
.L_x_13778:
[----:B------:R-:W0:Y:S02]  /*14d0*/  LDCU.128 UR8, c[0x0][0x580] ;  /* 0x0000b000ff0877ac */ /* 0x000e240008000c00 */
[----:B0-----:R-:W-:-:S04]  /*14e0*/  IADD3 R6, P0, PT, R4, UR10, RZ ;  /* 0x0000000a04067c10 */ /* 0x001fc8000ff1e0ff */
[----:B------:R-:W-:-:S05]  /*14f0*/  IADD3.X R7, PT, PT, RZ, UR11, RZ, P0, !PT ;  /* 0x0000000bff077c10 */ /* 0x000fca00087fe4ff */
[----:B------:R-:W2:Y:S01]  /*1500*/  LDG.E R6, desc[UR6][R6.64] ;  /* 0x0000000606067981 */ /* 0x000ea2000c1e1900 */
[----:B------:R-:W-:Y:S02]  /*1510*/  IADD3 R4, P0, PT, R5, UR8, RZ ;  /* 0x0000000805047c10 */ /* 0x000fe4000ff1e0ff */
[----:B------:R-:W-:-:S03]  /*1520*/  IADD3 R3, PT, PT, R3, 0x80, RZ ;  /* 0x0000008003037810 */ /* 0x000fc60007ffe0ff */
[----:B------:R-:W-:Y:S01]  /*1530*/  IMAD.X R5, RZ, RZ, UR9, P0 ;  /* 0x00000009ff057e24 */ /* 0x000fe200080e06ff */
[----:B--2---:R-:W0:Y:S04]  /*1540*/  FRND.FTZ.FLOOR R9, R6 ;  /* 0x0000000600097307 */ /* 0x004e280000215000 */
[----:B0-----:R0:W-:Y:S03]  /*1550*/  STG.E desc[UR6][R4.64], R9 ;  /* 0x0000000904007986 */ /* 0x0011e6000c101906 */
.L_x_13777:
[----:B------:R-:W-:Y:S05]  /*1560*/  BSYNC.RECONVERGENT B0 ;  /* 0x0000000000007941 */ /* 0x000fea0003800200 */
.L_x_13776:
        /* <DEDUP_REMOVED lines=300> */
.L_x_13779:
[----:B------:R-:W0:Y:S02]  /*2830*/  LDCU.128 UR8, c[0x0][0x580] ;  /* 0x0000b000ff0877ac */ /* 0x000e240008000c00 */
[----:B0-----:R-:W-:-:S04]  /*2840*/  IADD3 R4, P0, PT, R2, UR10, RZ ;  /* 0x0000000a02047c10 */ /* 0x001fc8000ff1e0ff */
[----:B------:R-:W-:-:S05]  /*2850*/  IADD3.X R5, PT, PT, RZ, UR11, RZ, P0, !PT ;  /* 0x0000000bff057c10 */ /* 0x000fca00087fe4ff */
[----:B------:R-:W2:Y:S01]  /*2860*/  LDG.E R4, desc[UR6][R4.64] ;  /* 0x0000000604047981 */ /* 0x000ea2000c1e1900 */
[----:B------:R-:W-:-:S04]  /*2870*/  IADD3 R2, P0, PT, R3, UR8, RZ ;  /* 0x0000000803027c10 */ /* 0x000fc8000ff1e0ff */
[----:B------:R-:W-:Y:S01]  /*2880*/  IADD3.X R3, PT, PT, RZ, UR9, RZ, P0, !PT ;  /* 0x00000009ff037c10 */ /* 0x000fe200087fe4ff */
[----:B--2---:R-:W0:Y:S04]  /*2890*/  FRND.FTZ.FLOOR R7, R4 ;  /* 0x0000000400077307 */ /* 0x004e280000215000 */
[----:B0-----:R-:W-:Y:S01]  /*28a0*/  STG.E desc[UR6][R2.64], R7 ;  /* 0x0000000702007986 */ /* 0x001fe2000c101906 */
[----:B------:R-:W-:Y:S05]  /*28b0*/  EXIT ;  /* 0x000000000000794d */ /* 0x000fea0003800000 */
.L_x_13780:
        /* <DEDUP_REMOVED lines=12> */
.L_x_19199:


//--------------------- .text._ZN2at6native27unrolled_elementwise_kernelIZZZNS0_17floor_kernel_cudaERNS_18TensorIteratorBaseEENKUlvE_clEvENKUlvE0_clEvEUlfE_St5arrayIPcLm2EELi4E23TrivialOffsetCalculatorILi1EjESB_NS0_6memory15LoadWithoutCastENSC_16StoreWithoutCastEEEviT_T0_T2_T3_T4_T5_ --------------------------
	.section	.text._ZN2at6native27unrolled_elementwise_kernelIZZZNS0_17floor_kernel_cudaERNS_18TensorIteratorBaseEENKUlvE_clEvENKUlvE0_clEvEUlfE_St5arrayIPcLm2EELi4E23TrivialOffsetCalculatorILi1EjESB_NS0_6memory15LoadWithoutCastENSC_16StoreWithoutCastEEEviT_T0_T2_T3_T4_T5_,"ax",@progbits
	.align	128
        .global         _ZN2at6native27unrolled_elementwise_kernelIZZZNS0_17floor_kernel_cudaERNS_18TensorIteratorBaseEENKUlvE_clEvENKUlvE0_clEvEUlfE_St5arrayIPcLm2EELi4E23TrivialOffsetCalculatorILi1EjESB_NS0_6memory15LoadWithoutCastENSC_16StoreWithoutCastEEEviT_T0_T2_T3_T4_T5_
        .type           _ZN2at6native27unrolled_elementwise_kernelIZZZNS0_17floor_kernel_cudaERNS_18TensorIteratorBaseEENKUlvE_clEvENKUlvE0_clEvEUlfE_St5arrayIPcLm2EELi4E23TrivialOffsetCalculatorILi1EjESB_NS0_6memory15LoadWithoutCastENSC_16StoreWithoutCastEEEviT_T0_T2_T3_T4_T5_,@function
        .size           _ZN2at6native27unrolled_elementwise_kernelIZZZNS0_17floor_kernel_cudaERNS_18TensorIteratorBaseEENKUlvE_clEvENKUlvE0_clEvEUlfE_St5arrayIPcLm2EELi4E23TrivialOffsetCalculatorILi1EjESB_NS0_6memory15LoadWithoutCastENSC_16StoreWithoutCastEEEviT_T0_T2_T3_T4_T5_,(.L_x_19200 - _ZN2at6native27unrolled_elementwise_kernelIZZZNS0_17floor_kernel_cudaERNS_18TensorIteratorBaseEENKUlvE_clEvENKUlvE0_clEvEUlfE_St5arrayIPcLm2EELi4E23TrivialOffsetCalculatorILi1EjESB_NS0_6memory15LoadWithoutCastENSC_16StoreWithoutCastEEEviT_T0_T2_T3_T4_T5_)
        .other          _ZN2at6native27unrolled_elementwise_kernelIZZZNS0_17floor_kernel_cudaERNS_18TensorIteratorBaseEENKUlvE_clEvENKUlvE0_clEvEUlfE_St5arrayIPcLm2EELi4E23TrivialOffsetCalculatorILi1EjESB_NS0_6memory15LoadWithoutCastENSC_16StoreWithoutCastEEEviT_T0_T2_T3_T4_T5_,@"STO_CUDA_ENTRY STV_DEFAULT"
_ZN2at6native27unrolled_elementwise_kernelIZZZNS0_17floor_kernel_cudaERNS_18TensorIteratorBaseEENKUlvE_clEvENKUlvE0_clEvEUlfE_St5arrayIPcLm2EELi4E23TrivialOffsetCalculatorILi1EjESB_NS0_6memory15LoadWithoutCastENSC_16StoreWithoutCastEEEviT_T0_T2_T3_T4_T5_:
.text._ZN2at6native27unrolled_elementwise_kernelIZZZNS0_17floor_kernel_cudaERNS_18TensorIteratorBaseEENKUlvE_clEvENKUlvE0_clEvEUlfE_St5arrayIPcLm2EELi4E23TrivialOffsetCalculatorILi1EjESB_NS0_6memory15LoadWithoutCastENSC_16StoreWithoutCastEEEviT_T0_T2_T3_T4_T5_:
        /* <DEDUP_REMOVED lines=37> */
[----:B-----5:R-:W1:Y:S01]  /*0250*/  FRND.FTZ.FLOOR R9, R14 ;  /* 0x0000000e00097307 */ /* 0x020e620000215000 */
        /* <DEDUP_REMOVED lines=8> */
[----:B------:R-:W1:Y:S01]  /*02e0*/  FRND.FTZ.FLOOR R15, R15 ;  /* 0x0000000f000f7307 */ /* 0x000e620000215000 */
[----:B------:R-:W-:Y:S01]  /*02f0*/  IMAD R9, R0, 0x200, R3 ;  /* 0x0000020000097824 */ /* 0x000fe200078e0203 */
[----:B------:R-:W-:-:S03]  /*0300*/  IADD3 R3, PT, PT, R3, 0x80, RZ ;  /* 0x0000008003037810 */ /* 0x000fc60007ffe0ff */
[----:B0-----:R-:W-:-:S05]  /*0310*/  IMAD.WIDE.U32 R4, R9, 0x4, R4 ;  /* 0x0000000409047825 */ /* 0x001fca00078e0004 */
[----:B-1----:R0:W-:Y:S02]  /*0320*/  STG.E desc[UR4][R4.64], R15 ;  /* 0x0000000f04007986 */ /* 0x0021e4000c101904 */
.L_x_13783:
[----:B------:R-:W-:Y:S05]  /*0330*/  BSYNC.RELIABLE B1 ;  /* 0x0000000000017941 */ /* 0x000fea0003800100 */
.L_x_13782:
[----:B------:R-:W-:-:S13]  /*0340*/  ISETP.GE.AND P0, PT, R3, R2, PT ;  /* 0x000000020300720c */ /* 0x000fda0003f06270 */
[----:B0-----:R-:W0:Y:S01]  /*0350*/  @!P0 LDC.64 R4, c[0x0][0x388] ;  /* 0x0000e200ff048b82 */ /* 0x001e220000000a00 */
[----:B-----5:R-:W1:Y:S01]  /*0360*/  @!P0 FRND.FTZ.FLOOR R7, R7 ;  /* 0x0000000700078307 */ /* 0x020e620000215000 */
[----:B------:R-:W-:Y:S01]  /*0370*/  @!P0 IMAD R9, R0, 0x200, R3 ;  /* 0x0000020000098824 */ /* 0x000fe200078e0203 */
[----:B------:R-:W-:-:S03]  /*0380*/  @!P0 IADD3 R3, PT, PT, R3, 0x80, RZ ;  /* 0x0000008003038810 */ /* 0x000fc60007ffe0ff */
[----:B0-----:R-:W-:-:S05]  /*0390*/  @!P0 IMAD.WIDE.U32 R4, R9, 0x4, R4 ;  /* 0x0000000409048825 */ /* 0x001fca00078e0004 */
[----:B-1----:R1:W-:Y:S02]  /*03a0*/  @!P0 STG.E desc[UR4][R4.64], R7 ;  /* 0x0000000704008986 */ /* 0x0023e4000c101904 */
.L_x_13784:
[----:B------:R-:W-:Y:S05]  /*03b0*/  BSYNC.RECONVERGENT B0 ;  /* 0x0000000000007941 */ /* 0x000fea0003800200 */
.L_x_13781:
[----:B------:R-:W-:Y:S05]  /*03c0*/  WARPSYNC.ALL ;  /* 0x0000000000007948 */ /* 0x000fea0003800000 */
[----:B------:R-:W-:-:S13]  /*03d0*/  ISETP.GE.AND P0, PT, R3, R2, PT ;  /* 0x000000020300720c */ /* 0x000fda0003f06270 */
[----:B------:R-:W-:Y:S05]  /*03e0*/  @P0 EXIT ;  /* 0x000000000000094d */ /* 0x000fea0003800000 */
[----:B01----:R-:W0:Y:S01]  /*03f0*/  LDC.64 R4, c[0x0][0x388] ;  /* 0x0000e200ff047b82 */ /* 0x003e220000000a00 */
[----:B------:R-:W1:Y:S01]  /*0400*/  FRND.FTZ.FLOOR R7, R6 ;  /* 0x0000000600077307 */ /* 0x000e620000215000 */
[----:B------:R-:W-:-:S04]  /*0410*/  IMAD R3, R0, 0x200, R3 ;  /* 0x0000020000037824 */ /* 0x000fc800078e0203 */
[----:B0-----:R-:W-:-:S05]  /*0420*/  IMAD.WIDE.U32 R2, R3, 0x4, R4 ;  /* 0x0000000403027825 */ /* 0x001fca00078e0004 */
[----:B-1----:R-:W-:Y:S01]  /*0430*/  STG.E desc[UR4][R2.64], R7 ;  /* 0x0000000702007986 */ /* 0x002fe2000c101904 */
[----:B------:R-:W-:Y:S05]  /*0440*/  EXIT ;  /* 0x000000000000794d */ /* 0x000fea0003800000 */
.L_x_13785:
        /* <DEDUP_REMOVED lines=11> */
.L_x_19200:


//--------------------- .text._ZN2at6native29vectorized_elementwise_kernelILi2EZZZNS0_17floor_kernel_cudaERNS_18TensorIteratorBaseEENKUlvE_clEvENKUlvE0_clEvEUlfE_St5arrayIPcLm2EEEEviT0_T1_ --------------------------
	.section	.text._ZN2at6native29vectorized_elementwise_kernelILi2EZZZNS0_17floor_kernel_cudaERNS_18TensorIteratorBaseEENKUlvE_clEvENKUlvE0_clEvEUlfE_St5arrayIPcLm2EEEEviT0_T1_,"ax",@progbits
	.align	128
        .global         _ZN2at6native29vectorized_elementwise_kernelILi2EZZZNS0_17floor_kernel_cudaERNS_18TensorIteratorBaseEENKUlvE_clEvENKUlvE0_clEvEUlfE_St5arrayIPcLm2EEEEviT0_T1_
        .type           _ZN2at6native29vectorized_elementwise_kernelILi2EZZZNS0_17floor_kernel_cudaERNS_18TensorIteratorBaseEENKUlvE_clEvENKUlvE0_clEvEUlfE_St5arrayIPcLm2EEEEviT0_T1_,@function
        .size           _ZN2at6native29vectorized_elementwise_kernelILi2EZZZNS0_17floor_kernel_cudaERNS_18TensorIteratorBaseEENKUlvE_clEvENKUlvE0_clEvEUlfE_St5arrayIPcLm2EEEEviT0_T1_,(.L_x_19201 - _ZN2at6native29vectorized_elementwise_kernelILi2EZZZNS0_17floor_kernel_cudaERNS_18TensorIteratorBaseEENKUlvE_clEvENKUlvE0_clEvEUlfE_St5arrayIPcLm2EEEEviT0_T1_)
        .other          _ZN2at6native29vectorized_elementwise_kernelILi2EZZZNS0_17floor_kernel_cudaERNS_18TensorIteratorBaseEENKUlvE_clEvENKUlvE0_clEvEUlfE_St5arrayIPcLm2EEEEviT0_T1_,@"STO_CUDA_ENTRY STV_DEFAULT"
_ZN2at6native29vectorized_elementwise_kernelILi2EZZZNS0_17floor_kernel_cudaERNS_18TensorIteratorBaseEENKUlvE_clEvENKUlvE0_clEvEUlfE_St5arrayIPcLm2EEEEviT0_T1_:
.text._ZN2at6native29vectorized_elementwise_kernelILi2EZZZNS0_17floor_kernel_cudaERNS_18TensorIteratorBaseEENKUlvE_clEvENKUlvE0_clEvEUlfE_St5arrayIPcLm2EEEEviT0_T1_:
        /* <DEDUP_REMOVED lines=69> */
[----:B-----5:R-:W1:Y:S01]  /*0450*/  FRND.FTZ.FLOOR R5, R18 ;  /* 0x0000001200057307 */ /* 0x020e620000215000 */
[----:B------:R-:W-:Y:S01]  /*0460*/  IMAD.IADD R7, R0, 0x1, R17 ;  /* 0x0000000100077824 */ /* 0x000fe200078e0211 */
[----:B------:R-:W-:-:S04]  /*0470*/  IADD3 R17, PT, PT, R17, 0x80, RZ ;  /* 0x0000008011117810 */ /* 0x000fc80007ffe0ff */
[----:B------:R-:W-:Y:S01]  /*0480*/  ISETP.GE.U32.AND P0, PT, R17, R16, PT ;  /* 0x000000101100720c */ /* 0x000fe20003f06070 */
[----:B0-----:R-:W-:-:S05]  /*0490*/  IMAD.WIDE.U32 R2, R7, 0x4, R2 ;  /* 0x0000000407027825 */ /* 0x001fca00078e0002 */
[----:B-1----:R0:W-:Y:S07]  /*04a0*/  STG.E desc[UR4][R2.64], R5 ;  /* 0x0000000502007986 */ /* 0x0021ee000c101904 */
[----:B------:R-:W-:Y:S05]  /*04b0*/  @P0 BRA `(.L_x_13790) ;  /* 0x0000000000380947 */ /* 0x000fea0003800000 */
[----:B0-----:R-:W0:Y:S01]  /*04c0*/  LDC.64 R2, c[0x0][0x388] ;  /* 0x0000e200ff027b82 */ /* 0x001e220000000a00 */
[----:B------:R-:W1:Y:S01]  /*04d0*/  FRND.FTZ.FLOOR R5, R20 ;  /* 0x0000001400057307 */ /* 0x000e620000215000 */
[----:B------:R-:W-:Y:S01]  /*04e0*/  IMAD.IADD R7, R0, 0x1, R17 ;  /* 0x0000000100077824 */ /* 0x000fe200078e0211 */
[----:B------:R-:W-:-:S03]  /*04f0*/  IADD3 R17, PT, PT, R17, 0x80, RZ ;  /* 0x0000008011117810 */ /* 0x000fc60007ffe0ff */
[----:B0-----:R-:W-:-:S05]  /*0500*/  IMAD.WIDE.U32 R2, R7, 0x4, R2 ;  /* 0x0000000407027825 */ /* 0x001fca00078e0002 */
[----:B-1----:R0:W-:Y:S02]  /*0510*/  STG.E desc[UR4][R2.64], R5 ;  /* 0x0000000502007986 */ /* 0x0021e4000c101904 */
.L_x_13789:
[----:B------:R-:W-:-:S13]  /*0520*/  ISETP.GE.U32.AND P0, PT, R17, R16, PT ;  /* 0x000000101100720c */ /* 0x000fda0003f06070 */
[----:B------:R-:W-:Y:S05]  /*0530*/  @P0 BRA `(.L_x_13791) ;  /* 0x0000000000380947 */ /* 0x000fea0003800000 */
[----:B0-----:R-:W0:Y:S01]  /*0540*/  LDC.64 R2, c[0x0][0x388] ;  /* 0x0000e200ff027b82 */ /* 0x001e220000000a00 */
[----:B-----5:R-:W1:Y:S01]  /*0550*/  FRND.FTZ.FLOOR R5, R22 ;  /* 0x0000001600057307 */ /* 0x020e620000215000 */
[----:B------:R-:W-:Y:S01]  /*0560*/  IMAD.IADD R7, R0, 0x1, R17 ;  /* 0x0000000100077824 */ /* 0x000fe200078e0211 */
[----:B------:R-:W-:-:S03]  /*0570*/  IADD3 R17, PT, PT, R17, 0x80, RZ ;  /* 0x0000008011117810 */ /* 0x000fc60007ffe0ff */
[----:B0-----:R-:W-:-:S05]  /*0580*/  IMAD.WIDE.U32 R2, R7, 0x4, R2 ;  /* 0x0000000407027825 */ /* 0x001fca00078e0002 */
[----:B-1----:R1:W-:Y:S02]  /*0590*/  STG.E desc[UR4][R2.64], R5 ;  /* 0x0000000502007986 */ /* 0x0023e4000c101904 */
.L_x_13790:
[----:B------:R-:W-:-:S13]  /*05a0*/  ISETP.GE.U32.AND P0, PT, R17, R16, PT ;  /* 0x000000101100720c */ /* 0x000fda0003f06070 */
[----:B------:R-:W-:Y:S05]  /*05b0*/  @P0 BRA `(.L_x_13792) ;  /* 0x0000000000380947 */ /* 0x000fea0003800000 */
[----:B01----:R-:W0:Y:S01]  /*05c0*/  LDC.64 R2, c[0x0][0x388] ;  /* 0x0000e200ff027b82 */ /* 0x003e220000000a00 */
[----:B------:R-:W1:Y:S01]  /*05d0*/  FRND.FTZ.FLOOR R19, R19 ;  /* 0x0000001300137307 */ /* 0x000e620000215000 */
[----:B------:R-:W-:Y:S01]  /*05e0*/  IMAD.IADD R5, R0, 0x1, R17 ;  /* 0x0000000100057824 */ /* 0x000fe200078e0211 */
[----:B------:R-:W-:-:S03]  /*05f0*/  IADD3 R17, PT, PT, R17, 0x80, RZ ;  /* 0x0000008011117810 */ /* 0x000fc60007ffe0ff */
[----:B0-----:R-:W-:-:S05]  /*0600*/  IMAD.WIDE.U32 R2, R5, 0x4, R2 ;  /* 0x0000000405027825 */ /* 0x001fca00078e0002 */
[----:B-1----:R1:W-:Y:S02]  /*0610*/  STG.E desc[UR4][R2.64], R19 ;  /* 0x0000001302007986 */ /* 0x0023e4000c101904 */
.L_x_13791:
[----:B------:R-:W-:-:S13]  /*0620*/  ISETP.GE.U32.AND P0, PT, R17, R16, PT ;  /* 0x000000101100720c */ /* 0x000fda0003f06070 */
[----:B------:R-:W-:Y:S05]  /*0630*/  @P0 BRA `(.L_x_13793) ;  /* 0x00000000003c0947 */ /* 0x000fea0003800000 */
[----:B01----:R-:W0:Y:S01]  /*0640*/  LDC.64 R2, c[0x0][0x388] ;  /* 0x0000e200ff027b82 */ /* 0x003e220000000a00 */
[----:B-----5:R-:W1:Y:S01]  /*0650*/  FRND.FTZ.FLOOR R21, R21 ;  /* 0x0000001500157307 */ /* 0x020e620000215000 */
[----:B------:R-:W-:Y:S01]  /*0660*/  IMAD.IADD R5, R0, 0x1, R17 ;  /* 0x0000000100057824 */ /* 0x000fe200078e0211 */
[----:B------:R-:W-:-:S03]  /*0670*/  IADD3 R17, PT, PT, R17, 0x80, RZ ;  /* 0x0000008011117810 */ /* 0x000fc60007ffe0ff */
[----:B0-----:R-:W-:-:S05]  /*0680*/  IMAD.WIDE.U32 R2, R5, 0x4, R2 ;  /* 0x0000000405027825 */ /* 0x001fca00078e0002 */
[----:B-1----:R2:W-:Y:S02]  /*0690*/  STG.E desc[UR4][R2.64], R21 ;  /* 0x0000001502007986 */ /* 0x0025e4000c101904 */
.L_x_13792:
[----:B------:R-:W-:-:S13]  /*06a0*/  ISETP.GE.U32.AND P0, PT, R17, R16, PT ;  /* 0x000000101100720c */ /* 0x000fda0003f06070 */
[----:B------:R-:W-:Y:S05]  /*06b0*/  @P0 BREAK.RELIABLE B1 ;  /* 0x0000000000010942 */ /* 0x000fea0003800100 */
[----:B------:R-:W-:Y:S05]  /*06c0*/  @P0 BRA `(.L_x_13794) ;  /* 0x0000000000380947 */ /* 0x000fea0003800000 */
[----:B012---:R-:W0:Y:S01]  /*06d0*/  LDC.64 R2, c[0x0][0x388] ;  /* 0x0000e200ff027b82 */ /* 0x007e220000000a00 */
[----:B------:R-:W1:Y:S01]  /*06e0*/  FRND.FTZ.FLOOR R23, R23 ;  /* 0x0000001700177307 */ /* 0x000e620000215000 */
[----:B------:R-:W-:Y:S01]  /*06f0*/  IMAD.IADD R5, R0, 0x1, R17 ;  /* 0x0000000100057824 */ /* 0x000fe200078e0211 */
[----:B------:R-:W-:-:S03]  /*0700*/  IADD3 R17, PT, PT, R17, 0x80, RZ ;  /* 0x0000008011117810 */ /* 0x000fc60007ffe0ff */
[----:B0-----:R-:W-:-:S05]  /*0710*/  IMAD.WIDE.U32 R2, R5, 0x4, R2 ;  /* 0x0000000405027825 */ /* 0x001fca00078e0002 */
[----:B-1----:R2:W-:Y:S02]  /*0720*/  STG.E desc[UR4][R2.64], R23 ;  /* 0x0000001702007986 */ /* 0x0025e4000c101904 */
.L_x_13793:
[----:B------:R-:W-:Y:S05]  /*0730*/  BSYNC.RELIABLE B1 ;  /* 0x0000000000017941 */ /* 0x000fea0003800100 */
.L_x_13788:
[----:B------:R-:W-:-:S13]  /*0740*/  ISETP.GE.U32.AND P0, PT, R17, R16, PT ;  /* 0x000000101100720c */ /* 0x000fda0003f06070 */
[----:B012---:R-:W0:Y:S01]  /*0750*/  @!P0 LDC.64 R2, c[0x0][0x388] ;  /* 0x0000e200ff028b82 */ /* 0x007e220000000a00 */
[----:B-----5:R-:W1:Y:S01]  /*0760*/  @!P0 FRND.FTZ.FLOOR R13, R13 ;  /* 0x0000000d000d8307 */ /* 0x020e620000215000 */
[----:B------:R-:W-:Y:S01]  /*0770*/  @!P0 IMAD.IADD R5, R0, 0x1, R17 ;  /* 0x0000000100058824 */ /* 0x000fe200078e0211 */
[----:B------:R-:W-:-:S03]  /*0780*/  @!P0 IADD3 R17, PT, PT, R17, 0x80, RZ ;  /* 0x0000008011118810 */ /* 0x000fc60007ffe0ff */
[----:B0-----:R-:W-:-:S05]  /*0790*/  @!P0 IMAD.WIDE.U32 R2, R5, 0x4, R2 ;  /* 0x0000000405028825 */ /* 0x001fca00078e0002 */
[----:B-1----:R3:W-:Y:S02]  /*07a0*/  @!P0 STG.E desc[UR4][R2.64], R13 ;  /* 0x0000000d02008986 */ /* 0x0027e4000c101904 */
.L_x_13794:
[----:B------:R-:W-:Y:S05]  /*07b0*/  BSYNC.RECONVERGENT B0 ;  /* 0x0000000000007941 */ /* 0x000fea0003800200 */
.L_x_13787:
[----:B------:R-:W-:Y:S05]  /*07c0*/  WARPSYNC.ALL ;  /* 0x0000000000007948 */ /* 0x000fea0003800000 */
[----:B------:R-:W-:-:S13]  /*07d0*/  ISETP.GE.U32.AND P0, PT, R17, R16, PT ;  /* 0x000000101100720c */ /* 0x000fda0003f06070 */
[----:B------:R-:W-:Y:S05]  /*07e0*/  @P0 EXIT ;  /* 0x000000000000094d */ /* 0x000fea0003800000 */
[----:B0123--:R-:W0:Y:S01]  /*07f0*/  LDC.64 R2, c[0x0][0x388] ;  /* 0x0000e200ff027b82 */ /* 0x00fe220000000a00 */
[----:B------:R-:W1:Y:S01]  /*0800*/  FRND.FTZ.FLOOR R5, R12 ;  /* 0x0000000c00057307 */ /* 0x000e620000215000 */
[----:B------:R-:W-:-:S05]  /*0810*/  IADD3 R17, PT, PT, R0, R17, RZ ;  /* 0x0000001100117210 */ /* 0x000fca0007ffe0ff */
[----:B0-----:R-:W-:-:S05]  /*0820*/  IMAD.WIDE.U32 R2, R17, 0x4, R2 ;  /* 0x0000000411027825 */ /* 0x001fca00078e0002 */
[----:B-1----:R-:W-:Y:S01]  /*0830*/  STG.E desc[UR4][R2.64], R5 ;  /* 0x0000000502007986 */ /* 0x002fe2000c101904 */
[----:B------:R-:W-:Y:S05]  /*0840*/  EXIT ;  /* 0x000000000000794d */ /* 0x000fea0003800000 */
.L_x_13786:
        /* <DEDUP_REMOVED lines=11> */
[----:B---3--:R-:W-:Y:S08]  /*0900*/  FRND.FTZ.FLOOR R6, R6 ;  /* 0x0000000600067307 */ /* 0x008ff00000215000 */
[----:B------:R-:W0:Y:S08]  /*0910*/  FRND.FTZ.FLOOR R7, R7 ;  /* 0x0000000700077307 */ /* 0x000e300000215000 */
[----:B----4-:R-:W-:Y:S01]  /*0920*/  FRND.FTZ.FLOOR R8, R8 ;  /* 0x0000000800087307 */ /* 0x010fe20000215000 */
[----:B0-----:R-:W-:Y:S07]  /*0930*/  STG.E.64 desc[UR4][R4.64], R6 ;  /* 0x0000000604007986 */ /* 0x001fee000c101b04 */
[----:B------:R-:W0:Y:S08]  /*0940*/  FRND.FTZ.FLOOR R9, R9 ;  /* 0x0000000900097307 */ /* 0x000e300000215000 */
[----:B-----5:R-:W-:Y:S01]  /*0950*/  FRND.FTZ.FLOOR R10, R10 ;  /* 0x0000000a000a7307 */ /* 0x020fe20000215000 */
[----:B0-----:R-:W-:Y:S07]  /*0960*/  STG.E.64 desc[UR4][R4.64+0x400], R8 ;  /* 0x0004000804007986 */ /* 0x001fee000c101b04 */
[----:B------:R-:W0:Y:S08]  /*0970*/  FRND.FTZ.FLOOR R11, R11 ;  /* 0x0000000b000b7307 */ /* 0x000e300000215000 */
[----:B------:R-:W-:Y:S01]  /*0980*/  FRND.FTZ.FLOOR R12, R12 ;  /* 0x0000000c000c7307 */ /* 0x000fe20000215000 */
[----:B0-----:R-:W-:Y:S07]  /*0990*/  STG.E.64 desc[UR4][R4.64+0x800], R10 ;  /* 0x0008000a04007986 */ /* 0x001fee000c101b04 */
[----:B------:R-:W0:Y:S02]  /*09a0*/  FRND.FTZ.FLOOR R13, R13 ;  /* 0x0000000d000d7307 */ /* 0x000e240000215000 */
[----:B0-----:R-:W-:Y:S01]  /*09b0*/  STG.E.64 desc[UR4][R4.64+0xc00], R12 ;  /* 0x000c000c04007986 */ /* 0x001fe2000c101b04 */
[----:B------:R-:W-:Y:S05]  /*09c0*/  EXIT ;  /* 0x000000000000794d */ /* 0x000fea0003800000 */
.L_x_13795:
        /* <DEDUP_REMOVED lines=11> */
.L_x_19201:


//--------------------- .text._ZN2at6native29vectorized_elementwise_kernelILi4EZZZNS0_17floor_kernel_cudaERNS_18TensorIteratorBaseEENKUlvE_clEvENKUlvE0_clEvEUlfE_St5arrayIPcLm2EEEEviT0_T1_ --------------------------
	.section	.text._ZN2at6native29vectorized_elementwise_kernelILi4EZZZNS0_17floor_kernel_cudaERNS_18TensorIteratorBaseEENKUlvE_clEvENKUlvE0_clEvEUlfE_St5arrayIPcLm2EEEEviT0_T1_,"ax",@progbits
	.align	128
        .global         _ZN2at6native29vectorized_elementwise_kernelILi4EZZZNS0_17floor_kernel_cudaERNS_18TensorIteratorBaseEENKUlvE_clEvENKUlvE0_clEvEUlfE_St5arrayIPcLm2EEEEviT0_T1_
        .type           _ZN2at6native29vectorized_elementwise_kernelILi4EZZZNS0_17floor_kernel_cudaERNS_18TensorIteratorBaseEENKUlvE_clEvENKUlvE0_clEvEUlfE_St5arrayIPcLm2EEEEviT0_T1_,@function
        .size           _ZN2at6native29vectorized_elementwise_kernelILi4EZZZNS0_17floor_kernel_cudaERNS_18TensorIteratorBaseEENKUlvE_clEvENKUlvE0_clEvEUlfE_St5arrayIPcLm2EEEEviT0_T1_,(.L_x_19202 - _ZN2at6native29vectorized_elementwise_kernelILi4EZZZNS0_17floor_kernel_cudaERNS_18TensorIteratorBaseEENKUlvE_clEvENKUlvE0_clEvEUlfE_St5arrayIPcLm2EEEEviT0_T1_)
        .other          _ZN2at6native29vectorized_elementwise_kernelILi4EZZZNS0_17floor_kernel_cudaERNS_18TensorIteratorBaseEENKUlvE_clEvENKUlvE0_clEvEUlfE_St5arrayIPcLm2EEEEviT0_T1_,@"STO_CUDA_ENTRY STV_DEFAULT"
_ZN2at6native29vectorized_elementwise_kernelILi4EZZZNS0_17floor_kernel_cudaERNS_18TensorIteratorBaseEENKUlvE_clEvENKUlvE0_clEvEUlfE_St5arrayIPcLm2EEEEviT0_T1_:
.text._ZN2at6native29vectorized_elementwise_kernelILi4EZZZNS0_17floor_kernel_cudaERNS_18TensorIteratorBaseEENKUlvE_clEvENKUlvE0_clEvEUlfE_St5arrayIPcLm2EEEEviT0_T1_:
        /* <DEDUP_REMOVED lines=82> */
.L_x_13799:
        /* <DEDUP_REMOVED lines=8> */
.L_x_13800:
        /* <DEDUP_REMOVED lines=8> */
.L_x_13801:
        /* <DEDUP_REMOVED lines=8> */
.L_x_13802:
        /* <DEDUP_REMOVED lines=9> */
.L_x_13803:
[----:B------:R-:W-:Y:S05]  /*0730*/  BSYNC.RELIABLE B1 ;  /* 0x0000000000017941 */ /* 0x000fea0003800100 */
.L_x_13798:
[----:B------:R-:W-:-:S13]  /*0740*/  ISETP.GE.U32.AND P0, PT, R17, R16, PT ;  /* 0x000000101100720c */ /* 0x000fda0003f06070 */
[----:B012---:R-:W0:Y:S01]  /*0750*/  @!P0 LDC.64 R2, c[0x0][0x388] ;  /* 0x0000e200ff028b82 */ /* 0x007e220000000a00 */
[----:B-----5:R-:W1:Y:S01]  /*0760*/  @!P0 FRND.FTZ.FLOOR R13, R13 ;  /* 0x0000000d000d8307 */ /* 0x020e620000215000 */
[----:B------:R-:W-:Y:S01]  /*0770*/  @!P0 IMAD.IADD R5, R0, 0x1, R17 ;  /* 0x0000000100058824 */ /* 0x000fe200078e0211 */
[----:B------:R-:W-:-:S03]  /*0780*/  @!P0 IADD3 R17, PT, PT, R17, 0x80, RZ ;  /* 0x0000008011118810 */ /* 0x000fc60007ffe0ff */
[----:B0-----:R-:W-:-:S05]  /*0790*/  @!P0 IMAD.WIDE.U32 R2, R5, 0x4, R2 ;  /* 0x0000000405028825 */ /* 0x001fca00078e0002 */
[----:B-1----:R3:W-:Y:S02]  /*07a0*/  @!P0 STG.E desc[UR4][R2.64], R13 ;  /* 0x0000000d02008986 */ /* 0x0027e4000c101904 */
.L_x_13804:
[----:B------:R-:W-:Y:S05]  /*07b0*/  BSYNC.RECONVERGENT B0 ;  /* 0x0000000000007941 */ /* 0x000fea0003800200 */
.L_x_13797:
        /* <DEDUP_REMOVED lines=9> */
.L_x_13796:
        /* <DEDUP_REMOVED lines=9> */
[----:B---3--:R-:W-:Y:S08]  /*08e0*/  FRND.FTZ.FLOOR R4, R4 ;  /* 0x0000000400047307 */ /* 0x008ff00000215000 */
[----:B------:R-:W-:Y:S08]  /*08f0*/  FRND.FTZ.FLOOR R5, R5 ;  /* 0x0000000500057307 */ /* 0x000ff00000215000 */
[----:B------:R-:W-:Y:S08]  /*0900*/  FRND.FTZ.FLOOR R6, R6 ;  /* 0x0000000600067307 */ /* 0x000ff00000215000 */
[----:B------:R-:W0:Y:S08]  /*0910*/  FRND.FTZ.FLOOR R7, R7 ;  /* 0x0000000700077307 */ /* 0x000e300000215000 */
[----:B----4-:R-:W-:Y:S01]  /*0920*/  FRND.FTZ.FLOOR R8, R8 ;  /* 0x0000000800087307 */ /* 0x010fe20000215000 */
[----:B0-----:R-:W-:Y:S07]  /*0930*/  STG.E.128 desc[UR4][R12.64], R4 ;  /* 0x000000040c007986 */ /* 0x001fee000c101d04 */
[----:B------:R-:W-:Y:S08]  /*0940*/  FRND.FTZ.FLOOR R9, R9 ;  /* 0x0000000900097307 */ /* 0x000ff00000215000 */
[----:B------:R-:W-:Y:S08]  /*0950*/  FRND.FTZ.FLOOR R10, R10 ;  /* 0x0000000a000a7307 */ /* 0x000ff00000215000 */
[----:B------:R-:W0:Y:S02]  /*0960*/  FRND.FTZ.FLOOR R11, R11 ;  /* 0x0000000b000b7307 */ /* 0x000e240000215000 */
[----:B0-----:R-:W-:Y:S01]  /*0970*/  STG.E.128 desc[UR4][R12.64+0x800], R8 ;  /* 0x000800080c007986 */ /* 0x001fe2000c101d04 */
[----:B------:R-:W-:Y:S05]  /*0980*/  EXIT ;  /* 0x000000000000794d */ /* 0x000fea0003800000 */
.L_x_13805:
        /* <DEDUP_REMOVED lines=15> */
.L_x_19202:


//--------------------- .text._ZN2at6native29vectorized_elementwise_kernelILi8EZZZNS0_17floor_kernel_cudaERNS_18TensorIteratorBaseEENKUlvE_clEvENKUlvE0_clEvEUlfE_St5arrayIPcLm2EEEEviT0_T1_ --------------------------
	.section	.text._ZN2at6native29vectorized_elementwise_kernelILi8EZZZNS0_17floor_kernel_cudaERNS_18TensorIteratorBaseEENKUlvE_clEvENKUlvE0_clEvEUlfE_St5arrayIPcLm2EEEEviT0_T1_,"ax",@progbits
	.align	128
        .global         _ZN2at6native29vectorized_elementwise_kernelILi8EZZZNS0_17floor_kernel_cudaERNS_18TensorIteratorBaseEENKUlvE_clEvENKUlvE0_clEvEUlfE_St5arrayIPcLm2EEEEviT0_T1_
        .type           _ZN2at6native29vectorized_elementwise_kernelILi8EZZZNS0_17floor_kernel_cudaERNS_18TensorIteratorBaseEENKUlvE_clEvENKUlvE0_clEvEUlfE_St5arrayIPcLm2EEEEviT0_T1_,@function
        .size           _ZN2at6native29vectorized_elementwise_kernelILi8EZZZNS0_17floor_kernel_cudaERNS_18TensorIteratorBaseEENKUlvE_clEvENKUlvE0_clEvEUlfE_St5arrayIPcLm2EEEEviT0_T1_,(.L_x_19203 - _ZN2at6native29vectorized_elementwise_kernelILi8EZZZNS0_17floor_kernel_cudaERNS_18TensorIteratorBaseEENKUlvE_clEvENKUlvE0_clEvEUlfE_St5arrayIPcLm2EEEEviT0_T1_)
        .other          _ZN2at6native29vectorized_elementwise_kernelILi8EZZZNS0_17floor_kernel_cudaERNS_18TensorIteratorBaseEENKUlvE_clEvENKUlvE0_clEvEUlfE_St5arrayIPcLm2EEEEviT0_T1_,@"STO_CUDA_ENTRY STV_DEFAULT"
_ZN2at6native29vectorized_elementwise_kernelILi8EZZZNS0_17floor_kernel_cudaERNS_18TensorIteratorBaseEENKUlvE_clEvENKUlvE0_clEvEUlfE_St5arrayIPcLm2EEEEviT0_T1_:
.text._ZN2at6native29vectorized_elementwise_kernelILi8EZZZNS0_17floor_kernel_cudaERNS_18TensorIteratorBaseEENKUlvE_clEvENKUlvE0_clEvEUlfE_St5arrayIPcLm2EEEEviT0_T1_:
[----:B------:R-:W-:Y:S01]  /*0000*/  LDC R1, c[0x0][0x37c] ;  /* 0x0000df00ff017b82 */ /* 0x000fe20000000800 */
[----:B------:R-:W-:Y:S05]  /*0010*/  EXIT ;  /* 0x000000000000794d */ /* 0x000fea0003800000 */
.L_x_13806:
        /* <DEDUP_REMOVED lines=14> */
.L_x_19203:


//--------------------- .text._ZN2at6native18elementwise_kernelILi128ELi4EZNS0_15gpu_kernel_implIZZZNS0_17floor_kernel_cudaERNS_18TensorIteratorBaseEENKUlvE_clEvENKUlvE_clEvEUldE_EEvS4_RKT_EUliE_EEviT1_ --------------------------
	.section	.text._ZN2at6native18elementwise_kernelILi128ELi4EZNS0_15gpu_kernel_implIZZZNS0_17floor_kernel_cudaERNS_18TensorIteratorBaseEENKUlvE_clEvENKUlvE_clEvEUldE_EEvS4_RKT_EUliE_EEviT1_,"ax",@progbits
	.align	128
        .global         _ZN2at6native18elementwise_kernelILi128ELi4EZNS0_15gpu_kernel_implIZZZNS0_17floor_kernel_cudaERNS_18TensorIteratorBaseEENKUlvE_clEvENKUlvE_clEvEUldE_EEvS4_RKT_EUliE_EEviT1_
        .type           _ZN2at6native18elementwise_kernelILi128ELi4EZNS0_15gpu_kernel_implIZZZNS0_17floor_kernel_cudaERNS_18TensorIteratorBaseEENKUlvE_clEvENKUlvE_clEvEUldE_EEvS4_RKT_EUliE_EEviT1_,@function
        .size           _ZN2at6native18elementwise_kernelILi128ELi4EZNS0_15gpu_kernel_implIZZZNS0_17floor_kernel_cudaERNS_18TensorIteratorBaseEENKUlvE_clEvENKUlvE_clEvEUldE_EEvS4_RKT_EUliE_EEviT1_,(.L_x_19204 - _ZN2at6native18elementwise_kernelILi128ELi4EZNS0_15gpu_kernel_implIZZZNS0_17floor_kernel_cudaERNS_18TensorIteratorBaseEENKUlvE_clEvENKUlvE_clEvEUldE_EEvS4_RKT_EUliE_EEviT1_)
        .other          _ZN2at6native18elementwise_kernelILi128ELi4EZNS0_15gpu_kernel_implIZZZNS0_17floor_kernel_cudaERNS_18TensorIteratorBaseEENKUlvE_clEvENKUlvE_clEvEUldE_EEvS4_RKT_EUliE_EEviT1_,@"STO_CUDA_ENTRY STV_DEFAULT"
_ZN2at6native18elementwise_kernelILi128ELi4EZNS0_15gpu_kernel_implIZZZNS0_17floor_kernel_cudaERNS_18TensorIteratorBaseEENKUlvE_clEvENKUlvE_clEvEUldE_EEvS4_RKT_EUliE_EEviT1_:
.text._ZN2at6native18elementwise_kernelILi128ELi4EZNS0_15gpu_kernel_implIZZZNS0_17floor_kernel_cudaERNS_18TensorIteratorBaseEENKUlvE_clEvENKUlvE_clEvEUldE_EEvS4_RKT_EUliE_EEviT1_:
        /* <DEDUP_REMOVED lines=319> */
.L_x_13809:
        /* <DEDUP_REMOVED lines=18> */
.L_x_13814:
[----:B------:R-:W2:Y:S02]  /*1510*/  LDG.E.U8 R2, desc[UR36][R2.64] ;  /* 0x0000002402027981 */ /* 0x000ea4000c1e1100 */
[----:B--2---:R4:W0:Y:S02]  /*1520*/  I2F.F64.U16 R6, R2 ;  /* 0x0000000200067312 */ /* 0x0048240000101800 */
[----:B0---4-:R-:W-:Y:S05]  /*1530*/  BRA `(.L_x_13816) ;  /* 0x0000000c00607947 */ /* 0x011fea0003800000 */
.L_x_13813:
        /* <DEDUP_REMOVED lines=9> */
.L_x_13818:
[----:B------:R-:W2:Y:S02]  /*15d0*/  LDG.E R2, desc[UR36][R2.64] ;  /* 0x0000002402027981 */ /* 0x000ea4000c1e1900 */
[----:B--2---:R4:W0:Y:S02]  /*15e0*/  I2F.F64 R6, R2 ;  /* 0x0000000200067312 */ /* 0x0048240000201c00 */
[----:B0---4-:R-:W-:Y:S05]  /*15f0*/  BRA `(.L_x_13816) ;  /* 0x0000000c00307947 */ /* 0x011fea0003800000 */
.L_x_13817:
[----:B------:R-:W2:Y:S02]  /*1600*/  LDG.E.U16 R2, desc[UR36][R2.64] ;  /* 0x0000002402027981 */ /* 0x000ea4000c1e1500 */
[----:B--2---:R4:W0:Y:S02]  /*1610*/  I2F.F64.S16 R6, R2 ;  /* 0x0000000200067312 */ /* 0x0048240000101c00 */
[----:B0---4-:R-:W-:Y:S05]  /*1620*/  BRA `(.L_x_13816) ;  /* 0x0000000c00247947 */ /* 0x011fea0003800000 */
.L_x_13812:
        /* <DEDUP_REMOVED lines=10> */
.L_x_13820:
[----:B------:R-:W2:Y:S02]  /*16d0*/  LDG.E.U16 R0, desc[UR36][R2.64] ;  /* 0x0000002402007981 */ /* 0x000ea4000c1e1500 */
[----:B--2---:R-:W-:-:S05]  /*16e0*/  HADD2.F32 R0, -RZ, R0.H0_H0 ;  /* 0x20000000ff007230 */ /* 0x004fca0000004100 */
[----:B------:R-:W-:-:S04]  /*16f0*/  FMUL.FTZ R0, R0, 1 ;  /* 0x3f80000000007820 */ /* 0x000fc80000410000 */
[----:B------:R3:W4:Y:S02]  /*1700*/  F2F.F64.F32 R6, R0 ;  /* 0x0000000000067310 */ /* 0x0007240000201800 */
[----:B---34-:R-:W-:Y:S05]  /*1710*/  BRA `(.L_x_13816) ;  /* 0x0000000800e87947 */ /* 0x018fea0003800000 */
.L_x_13819:
        /* <DEDUP_REMOVED lines=10> */
.L_x_13822:
[----:B------:R-:W2:Y:S02]  /*17c0*/  LDG.E.U16 R2, desc[UR36][R2.64] ;  /* 0x0000002402027981 */ /* 0x000ea4000c1e1500 */
[----:B--2---:R-:W-:-:S05]  /*17d0*/  HADD2.F32 R0, -RZ, R2.H0_H0 ;  /* 0x20000002ff007230 */ /* 0x004fca0000004100 */
[----:B------:R-:W-:-:S04]  /*17e0*/  FMUL.FTZ R0, R0, 1 ;  /* 0x3f80000000007820 */ /* 0x000fc80000410000 */
[----:B------:R4:W0:Y:S02]  /*17f0*/  F2F.F64.F32 R6, R0 ;  /* 0x0000000000067310 */ /* 0x0008240000201800 */
[----:B0---4-:R-:W-:Y:S05]  /*1800*/  BRA `(.L_x_13816) ;  /* 0x0000000800ac7947 */ /* 0x011fea0003800000 */
.L_x_13821:
[----:B------:R3:W5:Y:S01]  /*1810*/  LDG.E.64 R6, desc[UR36][R2.64] ;  /* 0x0000002402067981 */ /* 0x000762000c1e1b00 */
[----:B------:R-:W-:Y:S05]  /*1820*/  BRA `(.L_x_13816) ;  /* 0x0000000800a47947 */ /* 0x000fea0003800000 */
.L_x_13811:
        /* <DEDUP_REMOVED lines=13> */
.L_x_13825:
[----:B------:R2:W5:Y:S01]  /*1900*/  LDG.E.64 R6, desc[UR36][R2.64] ;  /* 0x0000002402067981 */ /* 0x000562000c1e1b00 */
[----:B------:R-:W-:Y:S05]  /*1910*/  BRA `(.L_x_13816) ;  /* 0x0000000800687947 */ /* 0x000fea0003800000 */
.L_x_13824:
        /* <DEDUP_REMOVED lines=27> */
.L_x_13827:
        /* <DEDUP_REMOVED lines=14> */
.L_x_13826:
[----:B------:R-:W2:Y:S02]  /*1bb0*/  LDG.E.U16 R0, desc[UR36][R2.64] ;  /* 0x0000002402007981 */ /* 0x000ea4000c1e1500 */
[----:B--2---:R-:W-:-:S04]  /*1bc0*/  IMAD.U32 R0, R0, 0x10000, RZ ;  /* 0x0001000000007824 */ /* 0x004fc800078e00ff */
[----:B------:R-:W-:-:S04]  /*1bd0*/  FMUL.FTZ R0, R0, 1 ;  /* 0x3f80000000007820 */ /* 0x000fc80000410000 */
[----:B------:R2:W3:Y:S02]  /*1be0*/  F2F.F64.F32 R6, R0 ;  /* 0x0000000000067310 */ /* 0x0004e40000201800 */
[----:B--23--:R-:W-:Y:S05]  /*1bf0*/  BRA `(.L_x_13816) ;  /* 0x0000000400b07947 */ /* 0x00cfea0003800000 */
.L_x_13823:
        /* <DEDUP_REMOVED lines=11> */
.L_x_13830:
        /* <DEDUP_REMOVED lines=21> */
.L_x_13832:
[----:B------:R-:W-:Y:S05]  /*1e00*/  BSYNC.RECONVERGENT B0 ;  /* 0x0000000000007941 */ /* 0x000fea0003800200 */
.L_x_13831:
[----:B------:R-:W-:Y:S02]  /*1e10*/  SHF.L.U32 R0, R0, 0x14, RZ ;  /* 0x0000001400007819 */ /* 0x000fe400000006ff */
[----:B------:R-:W-:-:S04]  /*1e20*/  LEA R2, R2, 0x3b800000, 0x17 ;  /* 0x3b80000002027811 */ /* 0x000fc800078eb8ff */
[----:B------:R-:W-:-:S05]  /*1e30*/  LOP3.LUT R0, R2, R0, R7, 0xfe, !PT ;  /* 0x0000000002007212 */ /* 0x000fca00078efe07 */
[----:B------:R-:W-:-:S04]  /*1e40*/  FMUL.FTZ R0, R0, 1 ;  /* 0x3f80000000007820 */ /* 0x000fc80000410000 */
[----:B------:R2:W3:Y:S02]  /*1e50*/  F2F.F64.F32 R6, R0 ;  /* 0x0000000000067310 */ /* 0x0004e40000201800 */
[----:B--23--:R-:W-:Y:S05]  /*1e60*/  BRA `(.L_x_13816) ;  /* 0x0000000400147947 */ /* 0x00cfea0003800000 */
.L_x_13829:
        /* <DEDUP_REMOVED lines=21> */
.L_x_13834:
[----:B------:R-:W-:Y:S05]  /*1fc0*/  BSYNC.RECONVERGENT B0 ;  /* 0x0000000000007941 */ /* 0x000fea0003800200 */
.L_x_13833:
[----:B------:R-:W-:Y:S01]  /*1fd0*/  IMAD.SHL.U32 R0, R0, 0x200000, RZ ;  /* 0x0020000000007824 */ /* 0x000fe200078e00ff */
[----:B------:R-:W-:-:S04]  /*1fe0*/  LEA R2, R2, 0x37800000, 0x17 ;  /* 0x3780000002027811 */ /* 0x000fc800078eb8ff */
[----:B------:R-:W-:-:S05]  /*1ff0*/  LOP3.LUT R0, R2, R0, R7, 0xfe, !PT ;  /* 0x0000000002007212 */ /* 0x000fca00078efe07 */
[----:B------:R-:W-:-:S04]  /*2000*/  FMUL.FTZ R0, R0, 1 ;  /* 0x3f80000000007820 */ /* 0x000fc80000410000 */
[----:B------:R2:W3:Y:S02]  /*2010*/  F2F.F64.F32 R6, R0 ;  /* 0x0000000000067310 */ /* 0x0004e40000201800 */
[----:B--23--:R-:W-:Y:S05]  /*2020*/  BRA `(.L_x_13816) ;  /* 0x0000000000a47947 */ /* 0x00cfea0003800000 */
.L_x_13828:
[----:B------:R-:W-:-:S09]  /*2030*/  UISETP.NE.AND UP0, UPT, UR4, 0x1c, UPT ;  /* 0x0000001c0400788c */ /* 0x000fd2000bf05270 */
[----:B------:R-:W-:Y:S05]  /*2040*/  BRA.U !UP0, `(.L_x_13835) ;  /* 0x0000000108947547 */ /* 0x000fea000b800000 */
[----:B------:R-:W-:-:S09]  /*2050*/  UISETP.NE.AND UP0, UPT, UR4, 0x1d, UPT ;  /* 0x0000001d0400788c */ /* 0x000fd2000bf05270 */
[----:B------:R-:W-:Y:S05]  /*2060*/  BRA.U !UP0, `(.L_x_13836) ;  /* 0x0000000108807547 */ /* 0x000fea000b800000 */
[----:B------:R-:W-:-:S09]  /*2070*/  UISETP.NE.AND UP0, UPT, UR4, 0x2c, UPT ;  /* 0x0000002c0400788c */ /* 0x000fd2000bf05270 */
[----:B------:R-:W-:Y:S05]  /*2080*/  BRA.U !UP0, `(.L_x_13837) ;  /* 0x0000000108487547 */ /* 0x000fea000b800000 */
.L_x_13815:
        /* <DEDUP_REMOVED lines=16> */
.L_x_13838:
[----:B------:R-:W-:Y:S01]  /*2190*/  CS2R R6, SRZ ;  /* 0x0000000000067805 */ /* 0x000fe2000001ff00 */
[----:B------:R-:W-:Y:S06]  /*21a0*/  BRA `(.L_x_13816) ;  /* 0x0000000000447947 */ /* 0x000fec0003800000 */
.L_x_13837:
        /* <DEDUP_REMOVED lines=12> */
.L_x_13836:
[----:B------:R-:W2:Y:S02]  /*2270*/  LDG.E.64 R6, desc[UR36][R2.64] ;  /* 0x0000002402067981 */ /* 0x000ea4000c1e1b00 */
[----:B--2---:R-:W2:Y:S02]  /*2280*/  I2F.F64.U64 R6, R6 ;  /* 0x0000000600067312 */ /* 0x004ea40000301800 */
[----:B--2---:R-:W-:Y:S05]  /*2290*/  BRA `(.L_x_13816) ;  /* 0x0000000000087947 */ /* 0x004fea0003800000 */
.L_x_13835:
[----:B------:R-:W2:Y:S02]  /*22a0*/  LDG.E R2, desc[UR36][R2.64] ;  /* 0x0000002402027981 */ /* 0x000ea4000c1e1900 */
[----:B--2---:R0:W1:Y:S02]  /*22b0*/  I2F.F64.U32 R6, R2 ;  /* 0x0000000200067312 */ /* 0x0040640000201800 */
.L_x_13816:
[----:B------:R-:W-:Y:S05]  /*22c0*/  BSYNC.RECONVERGENT B6 ;  /* 0x0000000000067941 */ /* 0x000fea0003800200 */
.L_x_13810:
[----:B------:R-:W0:Y:S01]  /*22d0*/  LDCU.64 UR6, c[0x0][0x580] ;  /* 0x0000b000ff0677ac */ /* 0x000e220008000a00 */
[----:B-1---5:R1:W4:Y:S01]  /*22e0*/  FRND.F64.FLOOR R4, R6 ;  /* 0x0000000600047313 */ /* 0x0223220000305800 */
        /* <DEDUP_REMOVED lines=13> */
[----:B------:R-:W0:Y:S02]  /*23c0*/  F2I.F64.FLOOR R7, R6 ;  /* 0x0000000600077311 */ /* 0x000e240000305100 */
[----:B0-----:R0:W-:Y:S01]  /*23d0*/  STG.E.U8 desc[UR36][R2.64], R7 ;  /* 0x0000000702007986 */ /* 0x0011e2000c101124 */
[----:B------:R-:W-:Y:S05]  /*23e0*/  BRA `(.L_x_13844) ;  /* 0x0000001000947947 */ /* 0x000fea0003800000 */
.L_x_13842:
[----:B------:R-:W0:Y:S02]  /*23f0*/  F2I.S64.F64.FLOOR R6, R6 ;  /* 0x0000000600067311 */ /* 0x000e240000305900 */
[----:B0-----:R-:W-:-:S05]  /*2400*/  MOV R5, R6 ;  /* 0x0000000600057202 */ /* 0x001fca0000000f00 */
[----:B------:R0:W-:Y:S01]  /*2410*/  STG.E.U8 desc[UR36][R2.64], R5 ;  /* 0x0000000502007986 */ /* 0x0001e2000c101124 */
[----:B------:R-:W-:Y:S05]  /*2420*/  BRA `(.L_x_13844) ;  /* 0x0000001000847947 */ /* 0x000fea0003800000 */
.L_x_13841:
[----:B------:R-:W-:-:S09]  /*2430*/  UISETP.NE.AND UP0, UPT, UR4, 0x2, UPT ;  /* 0x000000020400788c */ /* 0x000fd2000bf05270 */
[----:B------:R-:W-:Y:S05]  /*2440*/  BRA.U !UP0, `(.L_x_13845) ;  /* 0x0000000108287547 */ /* 0x000fea000b800000 */
[----:B------:R-:W-:-:S09]  /*2450*/  UISETP.NE.AND UP0, UPT, UR4, 0x3, UPT ;  /* 0x000000030400788c */ /* 0x000fd2000bf05270 */
[----:B------:R-:W-:Y:S05]  /*2460*/  BRA.U !UP0, `(.L_x_13846) ;  /* 0x0000000108147547 */ /* 0x000fea000b800000 */
[----:B------:R-:W-:-:S09]  /*2470*/  UISETP.NE.AND UP0, UPT, UR4, 0x4, UPT ;  /* 0x000000040400788c */ /* 0x000fd2000bf05270 */
[----:B------:R-:W-:Y:S05]  /*2480*/  BRA.U UP0, `(.L_x_13843) ;  /* 0x0000000d00b47547 */ /* 0x000fea000b800000 */
[----:B------:R-:W0:Y:S02]  /*2490*/  F2I.S64.F64.FLOOR R6, R6 ;  /* 0x0000000600067311 */ /* 0x000e240000305900 */
[----:B0-----:R0:W-:Y:S01]  /*24a0*/  STG.E.64 desc[UR36][R2.64], R6 ;  /* 0x0000000602007986 */ /* 0x0011e2000c101b24 */
[----:B------:R-:W-:Y:S05]  /*24b0*/  BRA `(.L_x_13844) ;  /* 0x0000001000607947 */ /* 0x000fea0003800000 */
.L_x_13846:
[----:B------:R-:W0:Y:S02]  /*24c0*/  F2I.F64.FLOOR R7, R6 ;  /* 0x0000000600077311 */ /* 0x000e240000305100 */
[----:B0-----:R0:W-:Y:S01]  /*24d0*/  STG.E desc[UR36][R2.64], R7 ;  /* 0x0000000702007986 */ /* 0x0011e2000c101924 */
[----:B------:R-:W-:Y:S05]  /*24e0*/  BRA `(.L_x_13844) ;  /* 0x0000001000547947 */ /* 0x000fea0003800000 */
.L_x_13845:
[----:B------:R-:W0:Y:S02]  /*24f0*/  F2I.F64.FLOOR R7, R6 ;  /* 0x0000000600077311 */ /* 0x000e240000305100 */
[----:B0-----:R0:W-:Y:S01]  /*2500*/  STG.E.U16 desc[UR36][R2.64], R7 ;  /* 0x0000000702007986 */ /* 0x0011e2000c101524 */
[----:B------:R-:W-:Y:S05]  /*2510*/  BRA `(.L_x_13844) ;  /* 0x0000001000487947 */ /* 0x000fea0003800000 */
.L_x_13840:
        /* <DEDUP_REMOVED lines=17> */
.L_x_13848:
        /* <DEDUP_REMOVED lines=12> */
.L_x_13847:
        /* <DEDUP_REMOVED lines=18> */
.L_x_13850:
        /* <DEDUP_REMOVED lines=13> */
.L_x_13849:
[----:B------:R0:W-:Y:S01]  /*28e0*/  STG.E.64 desc[UR36][R2.64], R4 ;  /* 0x0000000402007986 */ /* 0x0001e2000c101b24 */
[----:B------:R-:W-:Y:S05]  /*28f0*/  BRA `(.L_x_13844) ;  /* 0x0000000c00507947 */ /* 0x000fea0003800000 */
.L_x_13839:
        /* <DEDUP_REMOVED lines=12> */
.L_x_13853:
[----:B------:R-:W-:-:S05]  /*29c0*/  CS2R R6, SRZ ;  /* 0x0000000000067805 */ /* 0x000fca000001ff00 */
[----:B------:R0:W-:Y:S01]  /*29d0*/  STG.E.128 desc[UR36][R2.64], R4 ;  /* 0x0000000402007986 */ /* 0x0001e2000c101d24 */
[----:B------:R-:W-:Y:S05]  /*29e0*/  BRA `(.L_x_13844) ;  /* 0x0000000c00147947 */ /* 0x000fea0003800000 */
.L_x_13852:
        /* <DEDUP_REMOVED lines=27> */
.L_x_13857:
[----:B------:R-:W-:Y:S05]  /*2ba0*/  BSYNC.RECONVERGENT B0 ;  /* 0x0000000000007941 */ /* 0x000fea0003800200 */
.L_x_13856:
[----:B------:R-:W-:-:S05]  /*2bb0*/  LOP3.LUT R7, R0, 0x80, R7, 0xf8, !PT ;  /* 0x0000008000077812 */ /* 0x000fca00078ef807 */
[----:B------:R0:W-:Y:S01]  /*2bc0*/  STG.E.U8 desc[UR36][R2.64], R7 ;  /* 0x0000000702007986 */ /* 0x0001e2000c101124 */
[----:B------:R-:W-:Y:S05]  /*2bd0*/  BRA `(.L_x_13844) ;  /* 0x0000000800987947 */ /* 0x000fea0003800000 */
.L_x_13855:
        /* <DEDUP_REMOVED lines=23> */
.L_x_13859:
[----:B------:R-:W-:Y:S05]  /*2d50*/  BSYNC.RECONVERGENT B0 ;  /* 0x0000000000007941 */ /* 0x000fea0003800200 */
.L_x_13858:
[----:B------:R-:W-:-:S05]  /*2d60*/  LOP3.LUT R7, R0, 0x80, R7, 0xf8, !PT ;  /* 0x0000008000077812 */ /* 0x000fca00078ef807 */
[----:B------:R0:W-:Y:S01]  /*2d70*/  STG.E.U8 desc[UR36][R2.64], R7 ;  /* 0x0000000702007986 */ /* 0x0001e2000c101124 */
[----:B------:R-:W-:Y:S05]  /*2d80*/  BRA `(.L_x_13844) ;  /* 0x00000008002c7947 */ /* 0x000fea0003800000 */
.L_x_13854:
        /* <DEDUP_REMOVED lines=12> */
.L_x_13851:
        /* <DEDUP_REMOVED lines=8> */
[----:B------:R-:W0:Y:S02]  /*2ed0*/  F2I.U32.F64.FLOOR R7, R6 ;  /* 0x0000000600077311 */ /* 0x000e240000305000 */
[----:B0-----:R0:W-:Y:S01]  /*2ee0*/  STG.E.U16 desc[UR36][R2.64], R7 ;  /* 0x0000000702007986 */ /* 0x0011e2000c101524 */
[----:B------:R-:W-:Y:S05]  /*2ef0*/  BRA `(.L_x_13844) ;  /* 0x0000000400d07947 */ /* 0x000fea0003800000 */
.L_x_13862:
        /* <DEDUP_REMOVED lines=21> */
.L_x_13865:
[----:B------:R-:W-:-:S04]  /*3050*/  SHF.R.U32.HI R0, RZ, 0x14, R7 ;  /* 0x00000014ff007819 */ /* 0x000fc80000011607 */
[----:B------:R-:W-:-:S04]  /*3060*/  LOP3.LUT R0, R0, 0x1, RZ, 0xc0, !PT ;  /* 0x0000000100007812 */ /* 0x000fc800078ec0ff */
[----:B------:R-:W-:-:S04]  /*3070*/  IADD3 R0, PT, PT, R7, 0x487ffff, R0 ;  /* 0x0487ffff07007810 */ /* 0x000fc80007ffe000 */
[----:B------:R-:W-:-:S04]  /*3080*/  SHF.R.U32.HI R0, RZ, 0x14, R0 ;  /* 0x00000014ff007819 */ /* 0x000fc80000011600 */
[----:B------:R-:W-:-:S07]  /*3090*/  LOP3.LUT R4, R0, 0xff, RZ, 0xc0, !PT ;  /* 0x000000ff00047812 */ /* 0x000fce00078ec0ff */
.L_x_13866:
[----:B------:R-:W-:-:S04]  /*30a0*/  SHF.R.U32.HI R5, RZ, 0x18, R7 ;  /* 0x00000018ff057819 */ /* 0x000fc80000011607 */
[----:B------:R-:W-:-:S04]  /*30b0*/  LOP3.LUT R4, R4, 0x80, R5, 0xf8, !PT ;  /* 0x0000008004047812 */ /* 0x000fc800078ef805 */
[----:B------:R-:W-:-:S07]  /*30c0*/  PRMT R0, R4, 0x7610, R0 ;  /* 0x0000761004007816 */ /* 0x000fce0000000000 */
.L_x_13864:
[----:B------:R-:W-:Y:S05]  /*30d0*/  BSYNC.RECONVERGENT B0 ;  /* 0x0000000000007941 */ /* 0x000fea0003800200 */
.L_x_13863:
[----:B------:R4:W-:Y:S01]  /*30e0*/  STG.E.U8 desc[UR36][R2.64], R0 ;  /* 0x0000000002007986 */ /* 0x0009e2000c101124 */
[----:B------:R-:W-:Y:S05]  /*30f0*/  BRA `(.L_x_13844) ;  /* 0x0000000400507947 */ /* 0x000fea0003800000 */
.L_x_13861:
        /* <DEDUP_REMOVED lines=21> */
.L_x_13869:
[----:B------:R-:W-:-:S04]  /*3250*/  SHF.R.U32.HI R0, RZ, 0x15, R7 ;  /* 0x00000015ff007819 */ /* 0x000fc80000011607 */
[----:B------:R-:W-:-:S04]  /*3260*/  LOP3.LUT R0, R0, 0x1, RZ, 0xc0, !PT ;  /* 0x0000000100007812 */ /* 0x000fc800078ec0ff */
[----:B------:R-:W-:-:S04]  /*3270*/  IADD3 R0, PT, PT, R7, 0x88fffff, R0 ;  /* 0x088fffff07007810 */ /* 0x000fc80007ffe000 */
[----:B------:R-:W-:-:S04]  /*3280*/  SHF.R.U32.HI R0, RZ, 0x15, R0 ;  /* 0x00000015ff007819 */ /* 0x000fc80000011600 */
[----:B------:R-:W-:-:S07]  /*3290*/  LOP3.LUT R4, R0, 0xff, RZ, 0xc0, !PT ;  /* 0x000000ff00047812 */ /* 0x000fce00078ec0ff */
.L_x_13870:
[----:B------:R-:W-:-:S04]  /*32a0*/  SHF.R.U32.HI R5, RZ, 0x18, R7 ;  /* 0x00000018ff057819 */ /* 0x000fc80000011607 */
[----:B------:R-:W-:-:S04]  /*32b0*/  LOP3.LUT R4, R4, 0x80, R5, 0xf8, !PT ;  /* 0x0000008004047812 */ /* 0x000fc800078ef805 */
[----:B------:R-:W-:-:S07]  /*32c0*/  PRMT R0, R4, 0x7610, R0 ;  /* 0x0000761004007816 */ /* 0x000fce0000000000 */
.L_x_13868:
[----:B------:R-:W-:Y:S05]  /*32d0*/  BSYNC.RECONVERGENT B0 ;  /* 0x0000000000007941 */ /* 0x000fea0003800200 */
.L_x_13867:
[----:B------:R3:W-:Y:S01]  /*32e0*/  STG.E.U8 desc[UR36][R2.64], R0 ;  /* 0x0000000002007986 */ /* 0x0007e2000c101124 */
[----:B------:R-:W-:Y:S05]  /*32f0*/  BRA `(.L_x_13844) ;  /* 0x0000000000d07947 */ /* 0x000fea0003800000 */
.L_x_13860:
[----:B------:R-:W-:-:S09]  /*3300*/  UISETP.NE.AND UP0, UPT, UR4, 0x1c, UPT ;  /* 0x0000001c0400788c */ /* 0x000fd2000bf05270 */
[----:B------:R-:W-:Y:S05]  /*3310*/  BRA.U !UP0, `(.L_x_13871) ;  /* 0x0000000108c07547 */ /* 0x000fea000b800000 */
[----:B------:R-:W-:-:S09]  /*3320*/  UISETP.NE.AND UP0, UPT, UR4, 0x1d, UPT ;  /* 0x0000001d0400788c */ /* 0x000fd2000bf05270 */
[----:B------:R-:W-:Y:S05]  /*3330*/  BRA.U !UP0, `(.L_x_13872) ;  /* 0x0000000108ac7547 */ /* 0x000fea000b800000 */
[----:B------:R-:W-:-:S09]  /*3340*/  UISETP.NE.AND UP0, UPT, UR4, 0x2c, UPT ;  /* 0x0000002c0400788c */ /* 0x000fd2000bf05270 */
[----:B------:R-:W-:Y:S05]  /*3350*/  BRA.U !UP0, `(.L_x_13873) ;  /* 0x0000000108447547 */ /* 0x000fea000b800000 */
.L_x_13843:
        /* <DEDUP_REMOVED lines=16> */
.L_x_13874:
[----:B------:R-:W-:Y:S05]  /*3460*/  BRA `(.L_x_13844) ;  /* 0x0000000000747947 */ /* 0x000fea0003800000 */
.L_x_13873:
        /* <DEDUP_REMOVED lines=24> */
.L_x_13872:
[----:B------:R-:W0:Y:S02]  /*35f0*/  F2I.U64.F64.FLOOR R6, R6 ;  /* 0x0000000600067311 */ /* 0x000e240000305800 */
[----:B0-----:R1:W-:Y:S01]  /*3600*/  STG.E.64 desc[UR36][R2.64], R6 ;  /* 0x0000000602007986 */ /* 0x0013e2000c101b24 */
[----:B------:R-:W-:Y:S05]  /*3610*/  BRA `(.L_x_13844) ;  /* 0x0000000000087947 */ /* 0x000fea0003800000 */
.L_x_13871:
[----:B------:R-:W0:Y:S02]  /*3620*/  F2I.U32.F64.FLOOR R7, R6 ;  /* 0x0000000600077311 */ /* 0x000e240000305000 */
[----:B0-----:R0:W-:Y:S02]  /*3630*/  STG.E desc[UR36][R2.64], R7 ;  /* 0x0000000702007986 */ /* 0x0011e4000c101924 */
.L_x_13844:
[----:B------:R-:W-:-:S07]  /*3640*/  VIADD R17, R17, 0x80 ;  /* 0x0000008011117836 */ /* 0x000fce0000000000 */
.L_x_13808:
[----:B------:R-:W-:Y:S05]  /*3650*/  BSYNC.RECONVERGENT B7 ;  /* 0x0000000000077941 */ /* 0x000fea0003800200 */
.L_x_13807:
        /* <DEDUP_REMOVED lines=307> */
.L_x_13877:
        /* <DEDUP_REMOVED lines=18> */
.L_x_13882:
[----:B------:R-:W2:Y:S02]  /*4ab0*/  LDG.E.U8 R2, desc[UR36][R2.64] ;  /* 0x0000002402027981 */ /* 0x000ea4000c1e1100 */
[----:B--2---:R4:W0:Y:S02]  /*4ac0*/  I2F.F64.U16 R6, R2 ;  /* 0x0000000200067312 */ /* 0x0048240000101800 */
[----:B0---4-:R-:W-:Y:S05]  /*4ad0*/  BRA `(.L_x_13884) ;  /* 0x0000000c00607947 */ /* 0x011fea0003800000 */
.L_x_13881:
        /* <DEDUP_REMOVED lines=9> */
.L_x_13886:
[----:B------:R-:W2:Y:S02]  /*4b70*/  LDG.E R2, desc[UR36][R2.64] ;  /* 0x0000002402027981 */ /* 0x000ea4000c1e1900 */
[----:B--2---:R4:W0:Y:S02]  /*4b80*/  I2F.F64 R6, R2 ;  /* 0x0000000200067312 */ /* 0x0048240000201c00 */
[----:B0---4-:R-:W-:Y:S05]  /*4b90*/  BRA `(.L_x_13884) ;  /* 0x0000000c00307947 */ /* 0x011fea0003800000 */
.L_x_13885:
[----:B------:R-:W2:Y:S02]  /*4ba0*/  LDG.E.U16 R2, desc[UR36][R2.64] ;  /* 0x0000002402027981 */ /* 0x000ea4000c1e1500 */
[----:B--2---:R4:W0:Y:S02]  /*4bb0*/  I2F.F64.S16 R6, R2 ;  /* 0x0000000200067312 */ /* 0x0048240000101c00 */
[----:B0---4-:R-:W-:Y:S05]  /*4bc0*/  BRA `(.L_x_13884) ;  /* 0x0000000c00247947 */ /* 0x011fea0003800000 */
.L_x_13880:
        /* <DEDUP_REMOVED lines=10> */
.L_x_13888:
[----:B------:R-:W2:Y:S02]  /*4c70*/  LDG.E.U16 R0, desc[UR36][R2.64] ;  /* 0x0000002402007981 */ /* 0x000ea4000c1e1500 */
[----:B--2---:R-:W-:-:S05]  /*4c80*/  HADD2.F32 R0, -RZ, R0.H0_H0 ;  /* 0x20000000ff007230 */ /* 0x004fca0000004100 */
[----:B------:R-:W-:-:S04]  /*4c90*/  FMUL.FTZ R0, R0, 1 ;  /* 0x3f80000000007820 */ /* 0x000fc80000410000 */
[----:B------:R3:W4:Y:S02]  /*4ca0*/  F2F.F64.F32 R6, R0 ;  /* 0x0000000000067310 */ /* 0x0007240000201800 */
[----:B---34-:R-:W-:Y:S05]  /*4cb0*/  BRA `(.L_x_13884) ;  /* 0x0000000800e87947 */ /* 0x018fea0003800000 */
.L_x_13887:
        /* <DEDUP_REMOVED lines=10> */
.L_x_13890:
[----:B------:R-:W2:Y:S02]  /*4d60*/  LDG.E.U16 R2, desc[UR36][R2.64] ;  /* 0x0000002402027981 */ /* 0x000ea4000c1e1500 */
[----:B--2---:R-:W-:-:S05]  /*4d70*/  HADD2.F32 R0, -RZ, R2.H0_H0 ;  /* 0x20000002ff007230 */ /* 0x004fca0000004100 */
[----:B------:R-:W-:-:S04]  /*4d80*/  FMUL.FTZ R0, R0, 1 ;  /* 0x3f80000000007820 */ /* 0x000fc80000410000 */
[----:B------:R4:W0:Y:S02]  /*4d90*/  F2F.F64.F32 R6, R0 ;  /* 0x0000000000067310 */ /* 0x0008240000201800 */
[----:B0---4-:R-:W-:Y:S05]  /*4da0*/  BRA `(.L_x_13884) ;  /* 0x0000000800ac7947 */ /* 0x011fea0003800000 */
.L_x_13889:
[----:B------:R3:W5:Y:S01]  /*4db0*/  LDG.E.64 R6, desc[UR36][R2.64] ;  /* 0x0000002402067981 */ /* 0x000762000c1e1b00 */
[----:B------:R-:W-:Y:S05]  /*4dc0*/  BRA `(.L_x_13884) ;  /* 0x0000000800a47947 */ /* 0x000fea0003800000 */
.L_x_13879:
        /* <DEDUP_REMOVED lines=13> */
.L_x_13893:
[----:B------:R0:W5:Y:S01]  /*4ea0*/  LDG.E.64 R6, desc[UR36][R2.64] ;  /* 0x0000002402067981 */ /* 0x000162000c1e1b00 */
[----:B------:R-:W-:Y:S05]  /*4eb0*/  BRA `(.L_x_13884) ;  /* 0x0000000800687947 */ /* 0x000fea0003800000 */
.L_x_13892:
        /* <DEDUP_REMOVED lines=27> */
.L_x_13895:
        /* <DEDUP_REMOVED lines=14> */
.L_x_13894:
[----:B------:R-:W2:Y:S02]  /*5150*/  LDG.E.U16 R0, desc[UR36][R2.64] ;  /* 0x0000002402007981 */ /* 0x000ea4000c1e1500 */
[----:B--2---:R-:W-:-:S05]  /*5160*/  SHF.L.U32 R0, R0, 0x10, RZ ;  /* 0x0000001000007819 */ /* 0x004fca00000006ff */
[----:B------:R-:W-:-:S04]  /*5170*/  FMUL.FTZ R0, R0, 1 ;  /* 0x3f80000000007820 */ /* 0x000fc80000410000 */
[----:B------:R0:W1:Y:S02]  /*5180*/  F2F.F64.F32 R6, R0 ;  /* 0x0000000000067310 */ /* 0x0000640000201800 */
[----:B01----:R-:W-:Y:S05]  /*5190*/  BRA `(.L_x_13884) ;  /* 0x0000000400b07947 */ /* 0x003fea0003800000 */
.L_x_13891:
        /* <DEDUP_REMOVED lines=11> */
.L_x_13898:
        /* <DEDUP_REMOVED lines=21> */
.L_x_13900:
[----:B------:R-:W-:Y:S05]  /*53a0*/  BSYNC.RECONVERGENT B0 ;  /* 0x0000000000007941 */ /* 0x000fea0003800200 */
.L_x_13899:
[----:B------:R-:W-:Y:S01]  /*53b0*/  IMAD.SHL.U32 R0, R0, 0x100000, RZ ;  /* 0x0010000000007824 */ /* 0x000fe200078e00ff */
[----:B------:R-:W-:-:S04]  /*53c0*/  LEA R2, R2, 0x3b800000, 0x17 ;  /* 0x3b80000002027811 */ /* 0x000fc800078eb8ff */
[----:B------:R-:W-:-:S05]  /*53d0*/  LOP3.LUT R0, R2, R0, R7, 0xfe, !PT ;  /* 0x0000000002007212 */ /* 0x000fca00078efe07 */
[----:B------:R-:W-:-:S04]  /*53e0*/  FMUL.FTZ R0, R0, 1 ;  /* 0x3f80000000007820 */ /* 0x000fc80000410000 */
[----:B------:R3:W4:Y:S02]  /*53f0*/  F2F.F64.F32 R6, R0 ;  /* 0x0000000000067310 */ /* 0x0007240000201800 */
[----:B---34-:R-:W-:Y:S05]  /*5400*/  BRA `(.L_x_13884) ;  /* 0x0000000400147947 */ /* 0x018fea0003800000 */
.L_x_13897:
        /* <DEDUP_REMOVED lines=21> */
.L_x_13902:
[----:B------:R-:W-:Y:S05]  /*5560*/  BSYNC.RECONVERGENT B0 ;  /* 0x0000000000007941 */ /* 0x000fea0003800200 */
.L_x_13901:
[----:B------:R-:W-:Y:S02]  /*5570*/  SHF.L.U32 R0, R0, 0x15, RZ ;  /* 0x0000001500007819 */ /* 0x000fe400000006ff */
[----:B------:R-:W-:-:S04]  /*5580*/  LEA R2, R2, 0x37800000, 0x17 ;  /* 0x3780000002027811 */ /* 0x000fc800078eb8ff */
[----:B------:R-:W-:-:S05]  /*5590*/  LOP3.LUT R0, R2, R0, R7, 0xfe, !PT ;  /* 0x0000000002007212 */ /* 0x000fca00078efe07 */
[----:B------:R-:W-:-:S04]  /*55a0*/  FMUL.FTZ R0, R0, 1 ;  /* 0x3f80000000007820 */ /* 0x000fc80000410000 */
[----:B------:R3:W4:Y:S02]  /*55b0*/  F2F.F64.F32 R6, R0 ;  /* 0x0000000000067310 */ /* 0x0007240000201800 */
[----:B---34-:R-:W-:Y:S05]  /*55c0*/  BRA `(.L_x_13884) ;  /* 0x0000000000a47947 */ /* 0x018fea0003800000 */
.L_x_13896:
        /* <DEDUP_REMOVED lines=18> */
.L_x_13883:
        /* <DEDUP_REMOVED lines=16> */
.L_x_13905:
[----:B------:R-:W-:Y:S01]  /*57f0*/  CS2R R6, SRZ ;  /* 0x0000000000067805 */ /* 0x000fe2000001ff00 */
[----:B------:R-:W-:Y:S06]  /*5800*/  BRA `(.L_x_13884) ;  /* 0x0000000000147947 */ /* 0x000fec0003800000 */
.L_x_13904:
[----:B------:R-:W2:Y:S02]  /*5810*/  LDG.E.64 R6, desc[UR36][R2.64] ;  /* 0x0000002402067981 */ /* 0x000ea4000c1e1b00 */
[----:B--2---:R-:W3:Y:S02]  /*5820*/  I2F.F64.U64 R6, R6 ;  /* 0x0000000600067312 */ /* 0x004ee40000301800 */
[----:B---3--:R-:W-:Y:S05]  /*5830*/  BRA `(.L_x_13884) ;  /* 0x0000000000087947 */ /* 0x008fea0003800000 */
.L_x_13903:
[----:B------:R-:W2:Y:S02]  /*5840*/  LDG.E R2, desc[UR36][R2.64] ;  /* 0x0000002402027981 */ /* 0x000ea4000c1e1900 */
[----:B--2---:R1:W2:Y:S02]  /*5850*/  I2F.F64.U32 R6, R2 ;  /* 0x0000000200067312 */ /* 0x0042a40000201800 */
.L_x_13884:
[----:B------:R-:W-:Y:S05]  /*5860*/  BSYNC.RECONVERGENT B6 ;  /* 0x0000000000067941 */ /* 0x000fea0003800200 */
.L_x_13878:
[----:B------:R-:W0:Y:S01]  /*5870*/  LDCU.64 UR6, c[0x0][0x580] ;  /* 0x0000b000ff0677ac */ /* 0x000e220008000a00 */
[----:B--2--5:R2:W4:Y:S01]  /*5880*/  FRND.F64.FLOOR R4, R6 ;  /* 0x0000000600047313 */ /* 0x0245220000305800 */
        /* <DEDUP_REMOVED lines=16> */
.L_x_13909:
[----:B------:R-:W0:Y:S02]  /*5990*/  F2I.S64.F64.FLOOR R6, R6 ;  /* 0x0000000600067311 */ /* 0x000e240000305900 */
[----:B0-----:R-:W-:-:S05]  /*59a0*/  MOV R5, R6 ;  /* 0x0000000600057202 */ /* 0x001fca0000000f00 */
[----:B------:R3:W-:Y:S01]  /*59b0*/  STG.E.U8 desc[UR36][R2.64], R5 ;  /* 0x0000000502007986 */ /* 0x0007e2000c101124 */
[----:B------:R-:W-:Y:S05]  /*59c0*/  BRA `(.L_x_13911) ;  /* 0x0000001000807947 */ /* 0x000fea0003800000 */
.L_x_13908:
        /* <DEDUP_REMOVED lines=9> */
.L_x_13913:
[----:B------:R-:W0:Y:S02]  /*5a60*/  F2I.F64.FLOOR R7, R6 ;  /* 0x0000000600077311 */ /* 0x000e240000305100 */
[----:B0-----:R2:W-:Y:S01]  /*5a70*/  STG.E desc[UR36][R2.64], R7 ;  /* 0x0000000702007986 */ /* 0x0015e2000c101924 */
[----:B------:R-:W-:Y:S05]  /*5a80*/  BRA `(.L_x_13911) ;  /* 0x0000001000507947 */ /* 0x000fea0003800000 */
.L_x_13912:
[----:B------:R-:W0:Y:S02]  /*5a90*/  F2I.F64.FLOOR R7, R6 ;  /* 0x0000000600077311 */ /* 0x000e240000305100 */
[----:B0-----:R0:W-:Y:S01]  /*5aa0*/  STG.E.U16 desc[UR36][R2.64], R7 ;  /* 0x0000000702007986 */ /* 0x0011e2000c101524 */
[----:B------:R-:W-:Y:S05]  /*5ab0*/  BRA `(.L_x_13911) ;  /* 0x0000001000447947 */ /* 0x000fea0003800000 */
.L_x_13907:
        /* <DEDUP_REMOVED lines=17> */
.L_x_13915:
        /* <DEDUP_REMOVED lines=12> */
.L_x_13914:
        /* <DEDUP_REMOVED lines=18> */
.L_x_13917:
        /* <DEDUP_REMOVED lines=13> */
.L_x_13916:
[----:B------:R0:W-:Y:S01]  /*5e80*/  STG.E.64 desc[UR36][R2.64], R4 ;  /* 0x0000000402007986 */ /* 0x0001e2000c101b24 */
[----:B------:R-:W-:Y:S05]  /*5e90*/  BRA `(.L_x_13911) ;  /* 0x0000000c004c7947 */ /* 0x000fea0003800000 */
.L_x_13906:
        /* <DEDUP_REMOVED lines=13> */
.L_x_13921:
        /* <DEDUP_REMOVED lines=26> */
.L_x_13924:
[----:B------:R-:W-:-:S04]  /*6110*/  SHF.R.U32.HI R5, RZ, 0x18, R7 ;  /* 0x00000018ff057819 */ /* 0x000fc80000011607 */
[----:B------:R-:W-:-:S07]  /*6120*/  LOP3.LUT R0, R0, 0x80, R5, 0xf8, !PT ;  /* 0x0000008000007812 */ /* 0x000fce00078ef805 */
.L_x_13923:
[----:B------:R-:W-:Y:S05]  /*6130*/  BSYNC.RECONVERGENT B0 ;  /* 0x0000000000007941 */ /* 0x000fea0003800200 */
.L_x_13922:
[----:B------:R0:W-:Y:S01]  /*6140*/  STG.E.U8 desc[UR36][R2.64], R0 ;  /* 0x0000000002007986 */ /* 0x0001e2000c101124 */
[----:B------:R-:W-:Y:S05]  /*6150*/  BRA `(.L_x_13911) ;  /* 0x00000008009c7947 */ /* 0x000fea0003800000 */
.L_x_13920:
        /* <DEDUP_REMOVED lines=26> */
.L_x_13927:
[----:B------:R-:W-:-:S04]  /*6300*/  SHF.R.U32.HI R5, RZ, 0x18, R7 ;  /* 0x00000018ff057819 */ /* 0x000fc80000011607 */
[----:B------:R-:W-:-:S07]  /*6310*/  LOP3.LUT R0, R0, 0x80, R5, 0xf8, !PT ;  /* 0x0000008000007812 */ /* 0x000fce00078ef805 */
.L_x_13926:
[----:B------:R-:W-:Y:S05]  /*6320*/  BSYNC.RECONVERGENT B0 ;  /* 0x0000000000007941 */ /* 0x000fea0003800200 */
.L_x_13925:
[----:B------:R0:W-:Y:S01]  /*6330*/  STG.E.U8 desc[UR36][R2.64], R0 ;  /* 0x0000000002007986 */ /* 0x0001e2000c101124 */
[----:B------:R-:W-:Y:S05]  /*6340*/  BRA `(.L_x_13911) ;  /* 0x0000000800207947 */ /* 0x000fea0003800000 */
.L_x_13919:
        /* <DEDUP_REMOVED lines=30> */
.L_x_13929:
[----:B------:R-:W0:Y:S02]  /*6530*/  F2I.U64.F64.FLOOR R6, R6 ;  /* 0x0000000600067311 */ /* 0x000e240000305800 */
[----:B0-----:R0:W-:Y:S01]  /*6540*/  STG.E.64 desc[UR36][R2.64], R6 ;  /* 0x0000000602007986 */ /* 0x0011e2000c101b24 */
[----:B------:R-:W-:Y:S05]  /*6550*/  BRA `(.L_x_13911) ;  /* 0x00000004009c7947 */ /* 0x000fea0003800000 */
.L_x_13928:
[----:B------:R-:W0:Y:S02]  /*6560*/  F2I.U32.F64.FLOOR R7, R6 ;  /* 0x0000000600077311 */ /* 0x000e240000305000 */
[----:B0-----:R0:W-:Y:S01]  /*6570*/  STG.E desc[UR36][R2.64], R7 ;  /* 0x0000000702007986 */ /* 0x0011e2000c101924 */
[----:B------:R-:W-:Y:S05]  /*6580*/  BRA `(.L_x_13911) ;  /* 0x0000000400907947 */ /* 0x000fea0003800000 */
.L_x_13918:
        /* <DEDUP_REMOVED lines=10> */
.L_x_13931:
[----:B------:R-:W-:-:S05]  /*6630*/  CS2R R6, SRZ ;  /* 0x0000000000067805 */ /* 0x000fca000001ff00 */
[----:B------:R0:W-:Y:S01]  /*6640*/  STG.E.128 desc[UR36][R2.64], R4 ;  /* 0x0000000402007986 */ /* 0x0001e2000c101d24 */
[----:B------:R-:W-:Y:S05]  /*6650*/  BRA `(.L_x_13911) ;  /* 0x00000004005c7947 */ /* 0x000fea0003800000 */
.L_x_13930:
[----:B------:R-:W-:-:S09]  /*6660*/  UISETP.NE.AND UP0, UPT, UR4, 0xf, UPT ;  /* 0x0000000f0400788c */ /* 0x000fd2000bf05270 */
[----:B------:R-:W-:Y:S05]  /*6670*/  BRA.U !UP0, `(.L_x_13932) ;  /* 0x0000000508287547 */ /* 0x000fea000b800000 */
[----:B------:R-:W-:-:S09]  /*6680*/  UISETP.NE.AND UP0, UPT, UR4, 0x17, UPT ;  /* 0x000000170400788c */ /* 0x000fd2000bf05270 */
[----:B------:R-:W-:Y:S05]  /*6690*/  BRA.U !UP0, `(.L_x_13933) ;  /* 0x0000000108b07547 */ /* 0x000fea000b800000 */
[----:B------:R-:W-:-:S09]  /*66a0*/  UISETP.NE.AND UP0, UPT, UR4, 0x18, UPT ;  /* 0x000000180400788c */ /* 0x000fd2000bf05270 */
[----:B------:R-:W-:Y:S05]  /*66b0*/  BRA.U !UP0, `(.L_x_13934) ;  /* 0x0000000108447547 */ /* 0x000fea000b800000 */
.L_x_13910:
        /* <DEDUP_REMOVED lines=16> */
.L_x_13935:
[----:B------:R-:W-:Y:S05]  /*67c0*/  BRA `(.L_x_13911) ;  /* 0x0000000400007947 */ /* 0x000fea0003800000 */
.L_x_13934:
        /* <DEDUP_REMOVED lines=21> */
.L_x_13937:
[----:B------:R-:W-:Y:S05]  /*6920*/  BSYNC.RECONVERGENT B0 ;  /* 0x0000000000007941 */ /* 0x000fea0003800200 */
.L_x_13936:
[----:B------:R-:W-:-:S05]  /*6930*/  LOP3.LUT R7, R0, 0x80, R7, 0xf8, !PT ;  /* 0x0000008000077812 */ /* 0x000fca00078ef807 */
[----:B------:R0:W-:Y:S01]  /*6940*/  STG.E.U8 desc[UR36][R2.64], R7 ;  /* 0x0000000702007986 */ /* 0x0001e2000c101124 */
[----:B------:R-:W-:Y:S05]  /*6950*/  BRA `(.L_x_13911) ;  /* 0x00000000009c7947 */ /* 0x000fea0003800000 */
.L_x_13933:
        /* <DEDUP_REMOVED lines=20> */
.L_x_13939:
[----:B------:R-:W-:Y:S02]  /*6aa0*/  ISETP.GT.U32.AND P0, PT, R6, 0x7f800000, PT ;  /* 0x7f8000000600780c */ /* 0x000fe40003f04070 */
[----:B------:R-:W-:-:S04]  /*6ab0*/  MOV R0, 0x7f ;  /* 0x0000007f00007802 */ /* 0x000fc80000000f00 */
[----:B------:R-:W-:-:S07]  /*6ac0*/  SEL R0, R0, 0x7c, P0 ;  /* 0x0000007c00007807 */ /* 0x000fce0000000000 */
.L_x_13940:
[----:B------:R-:W-:Y:S05]  /*6ad0*/  BSYNC.RECONVERGENT B0 ;  /* 0x0000000000007941 */ /* 0x000fea0003800200 */
.L_x_13938:
[----:B------:R-:W-:-:S04]  /*6ae0*/  SHF.R.U32.HI R5, RZ, 0x18, R7 ;  /* 0x00000018ff057819 */ /* 0x000fc80000011607 */
[----:B------:R-:W-:-:S05]  /*6af0*/  LOP3.LUT R5, R0, 0x80, R5, 0xf8, !PT ;  /* 0x0000008000057812 */ /* 0x000fca00078ef805 */
[----:B------:R0:W-:Y:S01]  /*6b00*/  STG.E.U8 desc[UR36][R2.64], R5 ;  /* 0x0000000502007986 */ /* 0x0001e2000c101124 */
[----:B------:R-:W-:Y:S05]  /*6b10*/  BRA `(.L_x_13911) ;  /* 0x00000000002c7947 */ /* 0x000fea0003800000 */
.L_x_13932:
        /* <DEDUP_REMOVED lines=11> */
.L_x_13911:
[----:B------:R-:W-:-:S07]  /*6bd0*/  VIADD R17, R17, 0x80 ;  /* 0x0000008011117836 */ /* 0x000fce0000000000 */
.L_x_13876:
[----:B------:R-:W-:Y:S05]  /*6be0*/  BSYNC.RECONVERGENT B7 ;  /* 0x0000000000077941 */ /* 0x000fea0003800200 */
.L_x_13875:
        /* <DEDUP_REMOVED lines=307> */
.L_x_13943:
        /* <DEDUP_REMOVED lines=18> */
.L_x_13948:
[----:B------:R-:W2:Y:S02]  /*8040*/  LDG.E.U8 R2, desc[UR36][R2.64] ;  /* 0x0000002402027981 */ /* 0x000ea4000c1e1100 */
[----:B--2---:R0:W1:Y:S02]  /*8050*/  I2F.F64.U16 R6, R2 ;  /* 0x0000000200067312 */ /* 0x0040640000101800 */
[----:B01----:R-:W-:Y:S05]  /*8060*/  BRA `(.L_x_13950) ;  /* 0x0000000c00607947 */ /* 0x003fea0003800000 */
.L_x_13947:
        /* <DEDUP_REMOVED lines=9> */
.L_x_13952:
[----:B------:R-:W2:Y:S02]  /*8100*/  LDG.E R2, desc[UR36][R2.64] ;  /* 0x0000002402027981 */ /* 0x000ea4000c1e1900 */
[----:B--2---:R0:W1:Y:S02]  /*8110*/  I2F.F64 R6, R2 ;  /* 0x0000000200067312 */ /* 0x0040640000201c00 */
[----:B01----:R-:W-:Y:S05]  /*8120*/  BRA `(.L_x_13950) ;  /* 0x0000000c00307947 */ /* 0x003fea0003800000 */
.L_x_13951:
[----:B------:R-:W2:Y:S02]  /*8130*/  LDG.E.U16 R2, desc[UR36][R2.64] ;  /* 0x0000002402027981 */ /* 0x000ea4000c1e1500 */
[----:B--2---:R0:W1:Y:S02]  /*8140*/  I2F.F64.S16 R6, R2 ;  /* 0x0000000200067312 */ /* 0x0040640000101c00 */
[----:B01----:R-:W-:Y:S05]  /*8150*/  BRA `(.L_x_13950) ;  /* 0x0000000c00247947 */ /* 0x003fea0003800000 */
.L_x_13946:
        /* <DEDUP_REMOVED lines=10> */
.L_x_13954:
[----:B------:R-:W2:Y:S02]  /*8200*/  LDG.E.U16 R0, desc[UR36][R2.64] ;  /* 0x0000002402007981 */ /* 0x000ea4000c1e1500 */
[----:B--2---:R-:W-:-:S05]  /*8210*/  HADD2.F32 R0, -RZ, R0.H0_H0 ;  /* 0x20000000ff007230 */ /* 0x004fca0000004100 */
[----:B------:R-:W-:-:S04]  /*8220*/  FMUL.FTZ R0, R0, 1 ;  /* 0x3f80000000007820 */ /* 0x000fc80000410000 */
[----:B------:R1:W2:Y:S02]  /*8230*/  F2F.F64.F32 R6, R0 ;  /* 0x0000000000067310 */ /* 0x0002a40000201800 */
[----:B-12---:R-:W-:Y:S05]  /*8240*/  BRA `(.L_x_13950) ;  /* 0x0000000800e87947 */ /* 0x006fea0003800000 */
.L_x_13953:
        /* <DEDUP_REMOVED lines=10> */
.L_x_13956:
[----:B------:R-:W2:Y:S02]  /*82f0*/  LDG.E.U16 R2, desc[UR36][R2.64] ;  /* 0x0000002402027981 */ /* 0x000ea4000c1e1500 */
[----:B--2---:R-:W-:-:S05]  /*8300*/  HADD2.F32 R0, -RZ, R2.H0_H0 ;  /* 0x20000002ff007230 */ /* 0x004fca0000004100 */
[----:B------:R-:W-:-:S04]  /*8310*/  FMUL.FTZ R0, R0, 1 ;  /* 0x3f80000000007820 */ /* 0x000fc80000410000 */
[----:B------:R1:W2:Y:S02]  /*8320*/  F2F.F64.F32 R6, R0 ;  /* 0x0000000000067310 */ /* 0x0002a40000201800 */
[----:B-12---:R-:W-:Y:S05]  /*8330*/  BRA `(.L_x_13950) ;  /* 0x0000000800ac7947 */ /* 0x006fea0003800000 */
.L_x_13955:
[----:B------:R0:W5:Y:S01]  /*8340*/  LDG.E.64 R6, desc[UR36][R2.64] ;  /* 0x0000002402067981 */ /* 0x000162000c1e1b00 */
[----:B------:R-:W-:Y:S05]  /*8350*/  BRA `(.L_x_13950) ;  /* 0x0000000800a47947 */ /* 0x000fea0003800000 */
.L_x_13945:
        /* <DEDUP_REMOVED lines=13> */
.L_x_13959:
[----:B------:R1:W5:Y:S01]  /*8430*/  LDG.E.64 R6, desc[UR36][R2.64] ;  /* 0x0000002402067981 */ /* 0x000362000c1e1b00 */
[----:B------:R-:W-:Y:S05]  /*8440*/  BRA `(.L_x_13950) ;  /* 0x0000000800687947 */ /* 0x000fea0003800000 */
.L_x_13958:
        /* <DEDUP_REMOVED lines=27> */
.L_x_13961:
        /* <DEDUP_REMOVED lines=14> */
.L_x_13960:
[----:B------:R-:W2:Y:S02]  /*86e0*/  LDG.E.U16 R0, desc[UR36][R2.64] ;  /* 0x0000002402007981 */ /* 0x000ea4000c1e1500 */
[----:B--2---:R-:W-:-:S04]  /*86f0*/  IMAD.U32 R0, R0, 0x10000, RZ ;  /* 0x0001000000007824 */ /* 0x004fc800078e00ff */
[----:B------:R-:W-:-:S04]  /*8700*/  FMUL.FTZ R0, R0, 1 ;  /* 0x3f80000000007820 */ /* 0x000fc80000410000 */
[----:B------:R2:W3:Y:S02]  /*8710*/  F2F.F64.F32 R6, R0 ;  /* 0x0000000000067310 */ /* 0x0004e40000201800 */
[----:B--23--:R-:W-:Y:S05]  /*8720*/  BRA `(.L_x_13950) ;  /* 0x0000000400b07947 */ /* 0x00cfea0003800000 */
.L_x_13957:
        /* <DEDUP_REMOVED lines=11> */
.L_x_13964:
        /* <DEDUP_REMOVED lines=21> */
.L_x_13966:
[----:B------:R-:W-:Y:S05]  /*8930*/  BSYNC.RECONVERGENT B0 ;  /* 0x0000000000007941 */ /* 0x000fea0003800200 */
.L_x_13965:
[----:B------:R-:W-:Y:S02]  /*8940*/  SHF.L.U32 R0, R0, 0x14, RZ ;  /* 0x0000001400007819 */ /* 0x000fe400000006ff */
[----:B------:R-:W-:-:S04]  /*8950*/  LEA R2, R2, 0x3b800000, 0x17 ;  /* 0x3b80000002027811 */ /* 0x000fc800078eb8ff */
[----:B------:R-:W-:-:S05]  /*8960*/  LOP3.LUT R0, R2, R0, R7, 0xfe, !PT ;  /* 0x0000000002007212 */ /* 0x000fca00078efe07 */
[----:B------:R-:W-:-:S04]  /*8970*/  FMUL.FTZ R0, R0, 1 ;  /* 0x3f80000000007820 */ /* 0x000fc80000410000 */
[----:B------:R4:W0:Y:S02]  /*8980*/  F2F.F64.F32 R6, R0 ;  /* 0x0000000000067310 */ /* 0x0008240000201800 */
[----:B0---4-:R-:W-:Y:S05]  /*8990*/  BRA `(.L_x_13950) ;  /* 0x0000000400147947 */ /* 0x011fea0003800000 */
.L_x_13963:
        /* <DEDUP_REMOVED lines=21> */
.L_x_13968:
[----:B------:R-:W-:Y:S05]  /*8af0*/  BSYNC.RECONVERGENT B0 ;  /* 0x0000000000007941 */ /* 0x000fea0003800200 */
.L_x_13967:
[----:B------:R-:W-:Y:S01]  /*8b00*/  IMAD.SHL.U32 R0, R0, 0x200000, RZ ;  /* 0x0020000000007824 */ /* 0x000fe200078e00ff */
[----:B------:R-:W-:-:S04]  /*8b10*/  LEA R2, R2, 0x37800000, 0x17 ;  /* 0x3780000002027811 */ /* 0x000fc800078eb8ff */
[----:B------:R-:W-:-:S05]  /*8b20*/  LOP3.LUT R0, R2, R0, R7, 0xfe, !PT ;  /* 0x0000000002007212 */ /* 0x000fca00078efe07 */
[----:B------:R-:W-:-:S04]  /*8b30*/  FMUL.FTZ R0, R0, 1 ;  /* 0x3f80000000007820 */ /* 0x000fc80000410000 */
[----:B------:R4:W0:Y:S02]  /*8b40*/  F2F.F64.F32 R6, R0 ;  /* 0x0000000000067310 */ /* 0x0008240000201800 */
[----:B0---4-:R-:W-:Y:S05]  /*8b50*/  BRA `(.L_x_13950) ;  /* 0x0000000000a47947 */ /* 0x011fea0003800000 */
.L_x_13962:
        /* <DEDUP_REMOVED lines=18> */
.L_x_13949:
        /* <DEDUP_REMOVED lines=16> */
.L_x_13971:
[----:B------:R-:W-:Y:S01]  /*8d80*/  CS2R R6, SRZ ;  /* 0x0000000000067805 */ /* 0x000fe2000001ff00 */
[----:B------:R-:W-:Y:S06]  /*8d90*/  BRA `(.L_x_13950) ;  /* 0x0000000000147947 */ /* 0x000fec0003800000 */
.L_x_13970:
[----:B------:R-:W2:Y:S02]  /*8da0*/  LDG.E.64 R6, desc[UR36][R2.64] ;  /* 0x0000002402067981 */ /* 0x000ea4000c1e1b00 */
[----:B--2---:R-:W4:Y:S02]  /*8db0*/  I2F.F64.U64 R6, R6 ;  /* 0x0000000600067312 */ /* 0x004f240000301800 */
[----:B----4-:R-:W-:Y:S05]  /*8dc0*/  BRA `(.L_x_13950) ;  /* 0x0000000000087947 */ /* 0x010fea0003800000 */
.L_x_13969:
[----:B------:R-:W2:Y:S02]  /*8dd0*/  LDG.E R2, desc[UR36][R2.64] ;  /* 0x0000002402027981 */ /* 0x000ea4000c1e1900 */
[----:B--2---:R2:W3:Y:S02]  /*8de0*/  I2F.F64.U32 R6, R2 ;  /* 0x0000000200067312 */ /* 0x0044e40000201800 */
.L_x_13950:
[----:B------:R-:W-:Y:S05]  /*8df0*/  BSYNC.RECONVERGENT B6 ;  /* 0x0000000000067941 */ /* 0x000fea0003800200 */
.L_x_13944:
[----:B------:R-:W0:Y:S01]  /*8e00*/  LDCU.64 UR6, c[0x0][0x580] ;  /* 0x0000b000ff0677ac */ /* 0x000e220008000a00 */
[----:B---3-5:R3:W4:Y:S01]  /*8e10*/  FRND.F64.FLOOR R4, R6 ;  /* 0x0000000600047313 */ /* 0x0287220000305800 */
        /* <DEDUP_REMOVED lines=16> */
.L_x_13975:
[----:B------:R-:W0:Y:S02]  /*8f20*/  F2I.S64.F64.FLOOR R6, R6 ;  /* 0x0000000600067311 */ /* 0x000e240000305900 */
[----:B0-----:R-:W-:-:S05]  /*8f30*/  IMAD.MOV.U32 R5, RZ, RZ, R6 ;  /* 0x000000ffff057224 */ /* 0x001fca00078e0006 */
[----:B------:R0:W-:Y:S01]  /*8f40*/  STG.E.U8 desc[UR36][R2.64], R5 ;  /* 0x0000000502007986 */ /* 0x0001e2000c101124 */
[----:B------:R-:W-:Y:S05]  /*8f50*/  BRA `(.L_x_13977) ;  /* 0x0000001000807947 */ /* 0x000fea0003800000 */
.L_x_13974:
        /* <DEDUP_REMOVED lines=9> */
.L_x_13979:
[----:B------:R-:W0:Y:S02]  /*8ff0*/  F2I.F64.FLOOR R7, R6 ;  /* 0x0000000600077311 */ /* 0x000e240000305100 */
[----:B0-----:R0:W-:Y:S01]  /*9000*/  STG.E desc[UR36][R2.64], R7 ;  /* 0x0000000702007986 */ /* 0x0011e2000c101924 */
[----:B------:R-:W-:Y:S05]  /*9010*/  BRA `(.L_x_13977) ;  /* 0x0000001000507947 */ /* 0x000fea0003800000 */
.L_x_13978:
[----:B------:R-:W0:Y:S02]  /*9020*/  F2I.F64.FLOOR R7, R6 ;  /* 0x0000000600077311 */ /* 0x000e240000305100 */
[----:B0-----:R0:W-:Y:S01]  /*9030*/  STG.E.U16 desc[UR36][R2.64], R7 ;  /* 0x0000000702007986 */ /* 0x0011e2000c101524 */
[----:B------:R-:W-:Y:S05]  /*9040*/  BRA `(.L_x_13977) ;  /* 0x0000001000447947 */ /* 0x000fea0003800000 */
.L_x_13973:
        /* <DEDUP_REMOVED lines=17> */
.L_x_13981:
        /* <DEDUP_REMOVED lines=12> */
.L_x_13980:
        /* <DEDUP_REMOVED lines=18> */
.L_x_13983:
        /* <DEDUP_REMOVED lines=13> */
.L_x_13982:
[----:B------:R0:W-:Y:S01]  /*9410*/  STG.E.64 desc[UR36][R2.64], R4 ;  /* 0x0000000402007986 */ /* 0x0001e2000c101b24 */
[----:B------:R-:W-:Y:S05]  /*9420*/  BRA `(.L_x_13977) ;  /* 0x0000000c004c7947 */ /* 0x000fea0003800000 */
.L_x_13972:
        /* <DEDUP_REMOVED lines=13> */
.L_x_13987:
        /* <DEDUP_REMOVED lines=26> */
.L_x_13990:
[----:B------:R-:W-:-:S04]  /*96a0*/  SHF.R.U32.HI R5, RZ, 0x18, R7 ;  /* 0x00000018ff057819 */ /* 0x000fc80000011607 */
[----:B------:R-:W-:-:S07]  /*96b0*/  LOP3.LUT R0, R0, 0x80, R5, 0xf8, !PT ;  /* 0x0000008000007812 */ /* 0x000fce00078ef805 */
.L_x_13989:
[----:B------:R-:W-:Y:S05]  /*96c0*/  BSYNC.RECONVERGENT B0 ;  /* 0x0000000000007941 */ /* 0x000fea0003800200 */
.L_x_13988:
[----:B------:R3:W-:Y:S01]  /*96d0*/  STG.E.U8 desc[UR36][R2.64], R0 ;  /* 0x0000000002007986 */ /* 0x0007e2000c101124 */
[----:B------:R-:W-:Y:S05]  /*96e0*/  BRA `(.L_x_13977) ;  /* 0x00000008009c7947 */ /* 0x000fea0003800000 */
.L_x_13986:
        /* <DEDUP_REMOVED lines=26> */
.L_x_13993:
[----:B------:R-:W-:-:S04]  /*9890*/  SHF.R.U32.HI R5, RZ, 0x18, R7 ;  /* 0x00000018ff057819 */ /* 0x000fc80000011607 */
[----:B------:R-:W-:-:S07]  /*98a0*/  LOP3.LUT R0, R0, 0x80, R5, 0xf8, !PT ;  /* 0x0000008000007812 */ /* 0x000fce00078ef805 */
.L_x_13992:
[----:B------:R-:W-:Y:S05]  /*98b0*/  BSYNC.RECONVERGENT B0 ;  /* 0x0000000000007941 */ /* 0x000fea0003800200 */
.L_x_13991:
[----:B------:R0:W-:Y:S01]  /*98c0*/  STG.E.U8 desc[UR36][R2.64], R0 ;  /* 0x0000000002007986 */ /* 0x0001e2000c101124 */
[----:B------:R-:W-:Y:S05]  /*98d0*/  BRA `(.L_x_13977) ;  /* 0x0000000800207947 */ /* 0x000fea0003800000 */
.L_x_13985:
        /* <DEDUP_REMOVED lines=30> */
.L_x_13995:
[----:B------:R-:W0:Y:S02]  /*9ac0*/  F2I.U64.F64.FLOOR R6, R6 ;  /* 0x0000000600067311 */ /* 0x000e240000305800 */
[----:B0-----:R1:W-:Y:S01]  /*9ad0*/  STG.E.64 desc[UR36][R2.64], R6 ;  /* 0x0000000602007986 */ /* 0x0013e2000c101b24 */
[----:B------:R-:W-:Y:S05]  /*9ae0*/  BRA `(.L_x_13977) ;  /* 0x00000004009c7947 */ /* 0x000fea0003800000 */
.L_x_13994:
[----:B------:R-:W0:Y:S02]  /*9af0*/  F2I.U32.F64.FLOOR R7, R6 ;  /* 0x0000000600077311 */ /* 0x000e240000305000 */
[----:B0-----:R0:W-:Y:S01]  /*9b00*/  STG.E desc[UR36][R2.64], R7 ;  /* 0x0000000702007986 */ /* 0x0011e2000c101924 */
[----:B------:R-:W-:Y:S05]  /*9b10*/  BRA `(.L_x_13977) ;  /* 0x0000000400907947 */ /* 0x000fea0003800000 */
.L_x_13984:
        /* <DEDUP_REMOVED lines=10> */
.L_x_13997:
[----:B------:R-:W-:-:S05]  /*9bc0*/  CS2R R6, SRZ ;  /* 0x0000000000067805 */ /* 0x000fca000001ff00 */
[----:B------:R0:W-:Y:S01]  /*9bd0*/  STG.E.128 desc[UR36][R2.64], R4 ;  /* 0x0000000402007986 */ /* 0x0001e2000c101d24 */
[----:B------:R-:W-:Y:S05]  /*9be0*/  BRA `(.L_x_13977) ;  /* 0x00000004005c7947 */ /* 0x000fea0003800000 */
.L_x_13996:
[----:B------:R-:W-:-:S09]  /*9bf0*/  UISETP.NE.AND UP0, UPT, UR4, 0xf, UPT ;  /* 0x0000000f0400788c */ /* 0x000fd2000bf05270 */
[----:B------:R-:W-:Y:S05]  /*9c00*/  BRA.U !UP0, `(.L_x_13998) ;  /* 0x0000000508287547 */ /* 0x000fea000b800000 */
[----:B------:R-:W-:-:S09]  /*9c10*/  UISETP.NE.AND UP0, UPT, UR4, 0x17, UPT ;  /* 0x000000170400788c */ /* 0x000fd2000bf05270 */
[----:B------:R-:W-:Y:S05]  /*9c20*/  BRA.U !UP0, `(.L_x_13999) ;  /* 0x0000000108b07547 */ /* 0x000fea000b800000 */
[----:B------:R-:W-:-:S09]  /*9c30*/  UISETP.NE.AND UP0, UPT, UR4, 0x18, UPT ;  /* 0x000000180400788c */ /* 0x000fd2000bf05270 */
[----:B------:R-:W-:Y:S05]  /*9c40*/  BRA.U !UP0, `(.L_x_14000) ;  /* 0x0000000108447547 */ /* 0x000fea000b800000 */
.L_x_13976:
        /* <DEDUP_REMOVED lines=16> */
.L_x_14001:
[----:B------:R-:W-:Y:S05]  /*9d50*/  BRA `(.L_x_13977) ;  /* 0x0000000400007947 */ /* 0x000fea0003800000 */
.L_x_14000:
        /* <DEDUP_REMOVED lines=21> */
.L_x_14003:
[----:B------:R-:W-:Y:S05]  /*9eb0*/  BSYNC.RECONVERGENT B0 ;  /* 0x0000000000007941 */ /* 0x000fea0003800200 */
.L_x_14002:
[----:B------:R-:W-:-:S05]  /*9ec0*/  LOP3.LUT R7, R0, 0x80, R7, 0xf8, !PT ;  /* 0x0000008000077812 */ /* 0x000fca00078ef807 */
[----:B------:R0:W-:Y:S01]  /*9ed0*/  STG.E.U8 desc[UR36][R2.64], R7 ;  /* 0x0000000702007986 */ /* 0x0001e2000c101124 */
[----:B------:R-:W-:Y:S05]  /*9ee0*/  BRA `(.L_x_13977) ;  /* 0x00000000009c7947 */ /* 0x000fea0003800000 */
.L_x_13999:
        /* <DEDUP_REMOVED lines=20> */
.L_x_14005:
[----:B------:R-:W-:Y:S01]  /*a030*/  IMAD.MOV.U32 R0, RZ, RZ, 0x7f ;  /* 0x0000007fff007424 */ /* 0x000fe200078e00ff */
[----:B------:R-:W-:-:S04]  /*a040*/  ISETP.GT.U32.AND P0, PT, R6, 0x7f800000, PT ;  /* 0x7f8000000600780c */ /* 0x000fc80003f04070 */
[----:B------:R-:W-:-:S09]  /*a050*/  SEL R0, R0, 0x7c, P0 ;  /* 0x0000007c00007807 */ /* 0x000fd20000000000 */
.L_x_14006:
[----:B------:R-:W-:Y:S05]  /*a060*/  BSYNC.RECONVERGENT B0 ;  /* 0x0000000000007941 */ /* 0x000fea0003800200 */
.L_x_14004:
[----:B------:R-:W-:-:S04]  /*a070*/  SHF.R.U32.HI R5, RZ, 0x18, R7 ;  /* 0x00000018ff057819 */ /* 0x000fc80000011607 */
[----:B------:R-:W-:-:S05]  /*a080*/  LOP3.LUT R5, R0, 0x80, R5, 0xf8, !PT ;  /* 0x0000008000057812 */ /* 0x000fca00078ef805 */
[----:B------:R0:W-:Y:S01]  /*a090*/  STG.E.U8 desc[UR36][R2.64], R5 ;  /* 0x0000000502007986 */ /* 0x0001e2000c101124 */
[----:B------:R-:W-:Y:S05]  /*a0a0*/  BRA `(.L_x_13977) ;  /* 0x00000000002c7947 */ /* 0x000fea0003800000 */
.L_x_13998:
        /* <DEDUP_REMOVED lines=11> */
.L_x_13977:
[----:B------:R-:W-:-:S07]  /*a160*/  IADD3 R17, PT, PT, R17, 0x80, RZ ;  /* 0x0000008011117810 */ /* 0x000fce0007ffe0ff */
.L_x_13942:
[----:B------:R-:W-:Y:S05]  /*a170*/  BSYNC.RECONVERGENT B7 ;  /* 0x0000000000077941 */ /* 0x000fea0003800200 */
.L_x_13941:
        /* <DEDUP_REMOVED lines=306> */
.L_x_14007:
        /* <DEDUP_REMOVED lines=20> */
.L_x_14012:
[----:B-1----:R-:W2:Y:S02]  /*b5e0*/  LDG.E.U8 R2, desc[UR36][R4.64] ;  /* 0x0000002404027981 */ /* 0x002ea4000c1e1100 */
[----:B--2---:R-:W0:Y:S02]  /*b5f0*/  I2F.F64.U16 R2, R2 ;  /* 0x0000000200027312 */ /* 0x004e240000101800 */
[----:B0-----:R-:W-:Y:S05]  /*b600*/  BRA `(.L_x_14014) ;  /* 0x0000000c00607947 */ /* 0x001fea0003800000 */
.L_x_14011:
        /* <DEDUP_REMOVED lines=9> */
.L_x_14016:
[----:B-1----:R-:W2:Y:S02]  /*b6a0*/  LDG.E R2, desc[UR36][R4.64] ;  /* 0x0000002404027981 */ /* 0x002ea4000c1e1900 */
[----:B--2---:R-:W0:Y:S02]  /*b6b0*/  I2F.F64 R2, R2 ;  /* 0x0000000200027312 */ /* 0x004e240000201c00 */
[----:B0-----:R-:W-:Y:S05]  /*b6c0*/  BRA `(.L_x_14014) ;  /* 0x0000000c00307947 */ /* 0x001fea0003800000 */
.L_x_14015:
[----:B-1----:R-:W2:Y:S02]  /*b6d0*/  LDG.E.U16 R2, desc[UR36][R4.64] ;  /* 0x0000002404027981 */ /* 0x002ea4000c1e1500 */
[----:B--2---:R-:W0:Y:S02]  /*b6e0*/  I2F.F64.S16 R2, R2 ;  /* 0x0000000200027312 */ /* 0x004e240000101c00 */
[----:B0-----:R-:W-:Y:S05]  /*b6f0*/  BRA `(.L_x_14014) ;  /* 0x0000000c00247947 */ /* 0x001fea0003800000 */
.L_x_14010:
        /* <DEDUP_REMOVED lines=10> */
.L_x_14018:
[----:B------:R-:W2:Y:S02]  /*b7a0*/  LDG.E.U16 R0, desc[UR36][R4.64] ;  /* 0x0000002404007981 */ /* 0x000ea4000c1e1500 */
[----:B--2---:R-:W-:-:S05]  /*b7b0*/  HADD2.F32 R0, -RZ, R0.H0_H0 ;  /* 0x20000000ff007230 */ /* 0x004fca0000004100 */
[----:B------:R-:W-:-:S04]  /*b7c0*/  FMUL.FTZ R0, R0, 1 ;  /* 0x3f80000000007820 */ /* 0x000fc80000410000 */
[----:B-1----:R1:W2:Y:S02]  /*b7d0*/  F2F.F64.F32 R2, R0 ;  /* 0x0000000000027310 */ /* 0x0022a40000201800 */
[----:B-12---:R-:W-:Y:S05]  /*b7e0*/  BRA `(.L_x_14014) ;  /* 0x0000000800e87947 */ /* 0x006fea0003800000 */
.L_x_14017:
        /* <DEDUP_REMOVED lines=10> */
.L_x_14020:
[----:B------:R-:W2:Y:S02]  /*b890*/  LDG.E.U16 R4, desc[UR36][R4.64] ;  /* 0x0000002404047981 */ /* 0x000ea4000c1e1500 */
[----:B--2---:R-:W-:-:S05]  /*b8a0*/  HADD2.F32 R0, -RZ, R4.H0_H0 ;  /* 0x20000004ff007230 */ /* 0x004fca0000004100 */
[----:B------:R-:W-:-:S04]  /*b8b0*/  FMUL.FTZ R0, R0, 1 ;  /* 0x3f80000000007820 */ /* 0x000fc80000410000 */
[----:B-1----:R1:W2:Y:S02]  /*b8c0*/  F2F.F64.F32 R2, R0 ;  /* 0x0000000000027310 */ /* 0x0022a40000201800 */
[----:B-12---:R-:W-:Y:S05]  /*b8d0*/  BRA `(.L_x_14014) ;  /* 0x0000000800ac7947 */ /* 0x006fea0003800000 */
.L_x_14019:
[----:B-1----:R0:W5:Y:S01]  /*b8e0*/  LDG.E.64 R2, desc[UR36][R4.64] ;  /* 0x0000002404027981 */ /* 0x002162000c1e1b00 */
[----:B------:R-:W-:Y:S05]  /*b8f0*/  BRA `(.L_x_14014) ;  /* 0x0000000800a47947 */ /* 0x000fea0003800000 */
.L_x_14009:
        /* <DEDUP_REMOVED lines=13> */
.L_x_14023:
[----:B-1----:R2:W5:Y:S01]  /*b9d0*/  LDG.E.64 R2, desc[UR36][R4.64] ;  /* 0x0000002404027981 */ /* 0x002562000c1e1b00 */
[----:B------:R-:W-:Y:S05]  /*b9e0*/  BRA `(.L_x_14014) ;  /* 0x0000000800687947 */ /* 0x000fea0003800000 */
.L_x_14022:
        /* <DEDUP_REMOVED lines=27> */
.L_x_14025:
        /* <DEDUP_REMOVED lines=14> */
.L_x_14024:
[----:B------:R-:W2:Y:S02]  /*bc80*/  LDG.E.U16 R0, desc[UR36][R4.64] ;  /* 0x0000002404007981 */ /* 0x000ea4000c1e1500 */
[----:B--2---:R-:W-:-:S04]  /*bc90*/  IMAD.U32 R0, R0, 0x10000, RZ ;  /* 0x0001000000007824 */ /* 0x004fc800078e00ff */
[----:B------:R-:W-:-:S04]  /*bca0*/  FMUL.FTZ R0, R0, 1 ;  /* 0x3f80000000007820 */ /* 0x000fc80000410000 */
[----:B-1----:R3:W4:Y:S02]  /*bcb0*/  F2F.F64.F32 R2, R0 ;  /* 0x0000000000027310 */ /* 0x0027240000201800 */
[----:B---34-:R-:W-:Y:S05]  /*bcc0*/  BRA `(.L_x_14014) ;  /* 0x0000000400b07947 */ /* 0x018fea0003800000 */
.L_x_14021:
        /* <DEDUP_REMOVED lines=11> */
.L_x_14028:
        /* <DEDUP_REMOVED lines=21> */
.L_x_14030:
[----:B------:R-:W-:Y:S05]  /*bed0*/  BSYNC.RECONVERGENT B0 ;  /* 0x0000000000007941 */ /* 0x000fea0003800200 */
.L_x_14029:
[----:B------:R-:W-:Y:S02]  /*bee0*/  SHF.L.U32 R0, R0, 0x14, RZ ;  /* 0x0000001400007819 */ /* 0x000fe400000006ff */
[----:B------:R-:W-:-:S04]  /*bef0*/  LEA R2, R2, 0x3b800000, 0x17 ;  /* 0x3b80000002027811 */ /* 0x000fc800078eb8ff */
[----:B------:R-:W-:-:S05]  /*bf00*/  LOP3.LUT R0, R2, R0, R7, 0xfe, !PT ;  /* 0x0000000002007212 */ /* 0x000fca00078efe07 */
[----:B------:R-:W-:-:S04]  /*bf10*/  FMUL.FTZ R0, R0, 1 ;  /* 0x3f80000000007820 */ /* 0x000fc80000410000 */
[----:B------:R2:W3:Y:S02]  /*bf20*/  F2F.F64.F32 R2, R0 ;  /* 0x0000000000027310 */ /* 0x0004e40000201800 */
[----:B--23--:R-:W-:Y:S05]  /*bf30*/  BRA `(.L_x_14014) ;  /* 0x0000000400147947 */ /* 0x00cfea0003800000 */
.L_x_14027:
        /* <DEDUP_REMOVED lines=21> */
.L_x_14032:
[----:B------:R-:W-:Y:S05]  /*c090*/  BSYNC.RECONVERGENT B0 ;  /* 0x0000000000007941 */ /* 0x000fea0003800200 */
.L_x_14031:
[----:B------:R-:W-:Y:S01]  /*c0a0*/  IMAD.SHL.U32 R0, R0, 0x200000, RZ ;  /* 0x0020000000007824 */ /* 0x000fe200078e00ff */
[----:B------:R-:W-:-:S04]  /*c0b0*/  LEA R2, R2, 0x37800000, 0x17 ;  /* 0x3780000002027811 */ /* 0x000fc800078eb8ff */
[----:B------:R-:W-:-:S05]  /*c0c0*/  LOP3.LUT R0, R2, R0, R7, 0xfe, !PT ;  /* 0x0000000002007212 */ /* 0x000fca00078efe07 */
[----:B------:R-:W-:-:S04]  /*c0d0*/  FMUL.FTZ R0, R0, 1 ;  /* 0x3f80000000007820 */ /* 0x000fc80000410000 */
[----:B------:R2:W3:Y:S02]  /*c0e0*/  F2F.F64.F32 R2, R0 ;  /* 0x0000000000027310 */ /* 0x0004e40000201800 */
[----:B--23--:R-:W-:Y:S05]  /*c0f0*/  BRA `(.L_x_14014) ;  /* 0x0000000000a47947 */ /* 0x00cfea0003800000 */
.L_x_14026:
        /* <DEDUP_REMOVED lines=18> */
.L_x_14013:
        /* <DEDUP_REMOVED lines=16> */
.L_x_14035:
[----:B------:R-:W-:Y:S01]  /*c320*/  CS2R R2, SRZ ;  /* 0x0000000000027805 */ /* 0x000fe2000001ff00 */
[----:B------:R-:W-:Y:S06]  /*c330*/  BRA `(.L_x_14014) ;  /* 0x0000000000147947 */ /* 0x000fec0003800000 */
.L_x_14034:
[----:B-1----:R-:W2:Y:S02]  /*c340*/  LDG.E.64 R2, desc[UR36][R4.64] ;  /* 0x0000002404027981 */ /* 0x002ea4000c1e1b00 */
[----:B--2---:R-:W2:Y:S02]  /*c350*/  I2F.F64.U64 R2, R2 ;  /* 0x0000000200027312 */ /* 0x004ea40000301800 */
[----:B--2---:R-:W-:Y:S05]  /*c360*/  BRA `(.L_x_14014) ;  /* 0x0000000000087947 */ /* 0x004fea0003800000 */
.L_x_14033:
[----:B-1----:R-:W2:Y:S02]  /*c370*/  LDG.E R2, desc[UR36][R4.64] ;  /* 0x0000002404027981 */ /* 0x002ea4000c1e1900 */
[----:B--2---:R-:W1:Y:S02]  /*c380*/  I2F.F64.U32 R2, R2 ;  /* 0x0000000200027312 */ /* 0x004e640000201800 */
.L_x_14014:
[----:B------:R-:W-:Y:S05]  /*c390*/  BSYNC.RECONVERGENT B6 ;  /* 0x0000000000067941 */ /* 0x000fea0003800200 */
.L_x_14008:
[----:B------:R-:W-:Y:S01]  /*c3a0*/  UPRMT UR4, UR42, 0x9910, URZ ;  /* 0x000099102a047896 */ /* 0x000fe200080000ff */
[----:B012--5:R0:W1:Y:S03]  /*c3b0*/  FRND.F64.FLOOR R4, R2 ;  /* 0x0000000200047313 */ /* 0x0270660000305800 */
        /* <DEDUP_REMOVED lines=11> */
[----:B0-----:R-:W-:Y:S01]  /*c470*/  STG.E.U8 desc[UR36][R16.64], R3 ;  /* 0x0000000310007986 */ /* 0x001fe2000c101124 */
[----:B------:R-:W-:Y:S05]  /*c480*/  EXIT ;  /* 0x000000000000794d */ /* 0x000fea0003800000 */
.L_x_14039:
[----:B------:R-:W0:Y:S02]  /*c490*/  F2I.S64.F64.FLOOR R2, R2 ;  /* 0x0000000200027311 */ /* 0x000e240000305900 */
[----:B0-----:R-:W-:-:S05]  /*c4a0*/  MOV R5, R2 ;  /* 0x0000000200057202 */ /* 0x001fca0000000f00 */
[----:B------:R-:W-:Y:S01]  /*c4b0*/  STG.E.U8 desc[UR36][R16.64], R5 ;  /* 0x0000000510007986 */ /* 0x000fe2000c101124 */
[----:B------:R-:W-:Y:S05]  /*c4c0*/  EXIT ;  /* 0x000000000000794d */ /* 0x000fea0003800000 */
.L_x_14038:
[----:B------:R-:W-:-:S09]  /*c4d0*/  UISETP.NE.AND UP0, UPT, UR4, 0x2, UPT ;  /* 0x000000020400788c */ /* 0x000fd2000bf05270 */
[----:B------:R-:W-:Y:S05]  /*c4e0*/  BRA.U !UP0, `(.L_x_14041) ;  /* 0x0000000108287547 */ /* 0x000fea000b800000 */
[----:B------:R-:W-:-:S09]  /*c4f0*/  UISETP.NE.AND UP0, UPT, UR4, 0x3, UPT ;  /* 0x000000030400788c */ /* 0x000fd2000bf05270 */
[----:B------:R-:W-:Y:S05]  /*c500*/  BRA.U !UP0, `(.L_x_14042) ;  /* 0x0000000108147547 */ /* 0x000fea000b800000 */
[----:B------:R-:W-:-:S09]  /*c510*/  UISETP.NE.AND UP0, UPT, UR4, 0x4, UPT ;  /* 0x000000040400788c */ /* 0x000fd2000bf05270 */
[----:B------:R-:W-:Y:S05]  /*c520*/  BRA.U UP0, `(.L_x_14040) ;  /* 0x0000000d00247547 */ /* 0x000fea000b800000 */
[----:B------:R-:W0:Y:S02]  /*c530*/  F2I.S64.F64.FLOOR R2, R2 ;  /* 0x0000000200027311 */ /* 0x000e240000305900 */
[----:B0-----:R-:W-:Y:S01]  /*c540*/  STG.E.64 desc[UR36][R16.64], R2 ;  /* 0x0000000210007986 */ /* 0x001fe2000c101b24 */
[----:B------:R-:W-:Y:S05]  /*c550*/  EXIT ;  /* 0x000000000000794d */ /* 0x000fea0003800000 */
.L_x_14042:
[----:B------:R-:W0:Y:S02]  /*c560*/  F2I.F64.FLOOR R3, R2 ;  /* 0x0000000200037311 */ /* 0x000e240000305100 */
[----:B0-----:R-:W-:Y:S01]  /*c570*/  STG.E desc[UR36][R16.64], R3 ;  /* 0x0000000310007986 */ /* 0x001fe2000c101924 */
[----:B------:R-:W-:Y:S05]  /*c580*/  EXIT ;  /* 0x000000000000794d */ /* 0x000fea0003800000 */
.L_x_14041:
[----:B------:R-:W0:Y:S02]  /*c590*/  F2I.F64.FLOOR R3, R2 ;  /* 0x0000000200037311 */ /* 0x000e240000305100 */
[----:B0-----:R-:W-:Y:S01]  /*c5a0*/  STG.E.U16 desc[UR36][R16.64], R3 ;  /* 0x0000000310007986 */ /* 0x001fe2000c101524 */
[----:B------:R-:W-:Y:S05]  /*c5b0*/  EXIT ;  /* 0x000000000000794d */ /* 0x000fea0003800000 */
.L_x_14037:
        /* <DEDUP_REMOVED lines=17> */
.L_x_14044:
        /* <DEDUP_REMOVED lines=12> */
.L_x_14043:
        /* <DEDUP_REMOVED lines=18> */
.L_x_14046:
        /* <DEDUP_REMOVED lines=13> */
.L_x_14045:
[----:B------:R-:W-:Y:S01]  /*c980*/  STG.E.64 desc[UR36][R16.64], R4 ;  /* 0x0000000410007986 */ /* 0x000fe2000c101b24 */
[----:B------:R-:W-:Y:S05]  /*c990*/  EXIT ;  /* 0x000000000000794d */ /* 0x000fea0003800000 */
.L_x_14036:
        /* <DEDUP_REMOVED lines=11> */
[----:B0-----:R-:W-:Y:S01]  /*ca50*/  STG.E.U16 desc[UR36][R16.64], R3 ;  /* 0x0000000310007986 */ /* 0x001fe2000c101524 */
[----:B------:R-:W-:Y:S05]  /*ca60*/  EXIT ;  /* 0x000000000000794d */ /* 0x000fea0003800000 */
.L_x_14050:
        /* <DEDUP_REMOVED lines=25> */
.L_x_14053:
[----:B------:R-:W-:-:S04]  /*cc00*/  SHF.R.U32.HI R3, RZ, 0x18, R3 ;  /* 0x00000018ff037819 */ /* 0x000fc80000011603 */
[----:B------:R-:W-:-:S04]  /*cc10*/  LOP3.LUT R0, R0, 0x80, R3, 0xf8, !PT ;  /* 0x0000008000007812 */ /* 0x000fc800078ef803 */
[----:B------:R-:W-:-:S07]  /*cc20*/  PRMT R8, R0, 0x7610, R8 ;  /* 0x0000761000087816 */ /* 0x000fce0000000008 */
.L_x_14052:
[----:B------:R-:W-:Y:S05]  /*cc30*/  BSYNC.RECONVERGENT B0 ;  /* 0x0000000000007941 */ /* 0x000fea0003800200 */
.L_x_14051:
[----:B------:R-:W-:Y:S01]  /*cc40*/  STG.E.U8 desc[UR36][R16.64], R8 ;  /* 0x0000000810007986 */ /* 0x000fe2000c101124 */
[----:B------:R-:W-:Y:S05]  /*cc50*/  EXIT ;  /* 0x000000000000794d */ /* 0x000fea0003800000 */
.L_x_14049:
        /* <DEDUP_REMOVED lines=25> */
.L_x_14056:
[----:B------:R-:W-:-:S04]  /*cdf0*/  SHF.R.U32.HI R3, RZ, 0x18, R3 ;  /* 0x00000018ff037819 */ /* 0x000fc80000011603 */
[----:B------:R-:W-:-:S04]  /*ce00*/  LOP3.LUT R0, R0, 0x80, R3, 0xf8, !PT ;  /* 0x0000008000007812 */ /* 0x000fc800078ef803 */
[----:B------:R-:W-:-:S07]  /*ce10*/  PRMT R8, R0, 0x7610, R8 ;  /* 0x0000761000087816 */ /* 0x000fce0000000008 */
.L_x_14055:
[----:B------:R-:W-:Y:S05]  /*ce20*/  BSYNC.RECONVERGENT B0 ;  /* 0x0000000000007941 */ /* 0x000fea0003800200 */
.L_x_14054:
[----:B------:R-:W-:Y:S01]  /*ce30*/  STG.E.U8 desc[UR36][R16.64], R8 ;  /* 0x0000000810007986 */ /* 0x000fe2000c101124 */
[----:B------:R-:W-:Y:S05]  /*ce40*/  EXIT ;  /* 0x000000000000794d */ /* 0x000fea0003800000 */
.L_x_14048:
        /* <DEDUP_REMOVED lines=30> */
.L_x_14058:
[----:B------:R-:W0:Y:S02]  /*d030*/  F2I.U64.F64.FLOOR R2, R2 ;  /* 0x0000000200027311 */ /* 0x000e240000305800 */
[----:B0-----:R-:W-:Y:S01]  /*d040*/  STG.E.64 desc[UR36][R16.64], R2 ;  /* 0x0000000210007986 */ /* 0x001fe2000c101b24 */
[----:B------:R-:W-:Y:S05]  /*d050*/  EXIT ;  /* 0x000000000000794d */ /* 0x000fea0003800000 */
.L_x_14057:
[----:B------:R-:W0:Y:S02]  /*d060*/  F2I.U32.F64.FLOOR R3, R2 ;  /* 0x0000000200037311 */ /* 0x000e240000305000 */
[----:B0-----:R-:W-:Y:S01]  /*d070*/  STG.E desc[UR36][R16.64], R3 ;  /* 0x0000000310007986 */ /* 0x001fe2000c101924 */
[----:B------:R-:W-:Y:S05]  /*d080*/  EXIT ;  /* 0x000000000000794d */ /* 0x000fea0003800000 */
.L_x_14047:
        /* <DEDUP_REMOVED lines=10> */
.L_x_14060:
[----:B------:R-:W-:-:S05]  /*d130*/  CS2R R6, SRZ ;  /* 0x0000000000067805 */ /* 0x000fca000001ff00 */
[----:B------:R-:W-:Y:S01]  /*d140*/  STG.E.128 desc[UR36][R16.64], R4 ;  /* 0x0000000410007986 */ /* 0x000fe2000c101d24 */
[----:B------:R-:W-:Y:S05]  /*d150*/  EXIT ;  /* 0x000000000000794d */ /* 0x000fea0003800000 */
.L_x_14059:
[----:B------:R-:W-:-:S09]  /*d160*/  UISETP.NE.AND UP0, UPT, UR4, 0xf, UPT ;  /* 0x0000000f0400788c */ /* 0x000fd2000bf05270 */
[----:B------:R-:W-:Y:S05]  /*d170*/  BRA.U !UP0, `(.L_x_14061) ;  /* 0x0000000508287547 */ /* 0x000fea000b800000 */
[----:B------:R-:W-:-:S09]  /*d180*/  UISETP.NE.AND UP0, UPT, UR4, 0x17, UPT ;  /* 0x000000170400788c */ /* 0x000fd2000bf05270 */
[----:B------:R-:W-:Y:S05]  /*d190*/  BRA.U !UP0, `(.L_x_14062) ;  /* 0x0000000108b07547 */ /* 0x000fea000b800000 */
[----:B------:R-:W-:-:S09]  /*d1a0*/  UISETP.NE.AND UP0, UPT, UR4, 0x18, UPT ;  /* 0x000000180400788c */ /* 0x000fd2000bf05270 */
[----:B------:R-:W-:Y:S05]  /*d1b0*/  BRA.U !UP0, `(.L_x_14063) ;  /* 0x0000000108447547 */ /* 0x000fea000b800000 */
.L_x_14040:
        /* <DEDUP_REMOVED lines=16> */
.L_x_14064:
[----:B------:R-:W-:Y:S05]  /*d2c0*/  EXIT ;  /* 0x000000000000794d */ /* 0x000fea0003800000 */
.L_x_14063:
        /* <DEDUP_REMOVED lines=21> */
.L_x_14066:
[----:B------:R-:W-:Y:S05]  /*d420*/  BSYNC.RECONVERGENT B0 ;  /* 0x0000000000007941 */ /* 0x000fea0003800200 */
.L_x_14065:
[----:B------:R-:W-:-:S05]  /*d430*/  LOP3.LUT R3, R0, 0x80, R3, 0xf8, !PT ;  /* 0x0000008000037812 */ /* 0x000fca00078ef803 */
[----:B------:R-:W-:Y:S01]  /*d440*/  STG.E.U8 desc[UR36][R16.64], R3 ;  /* 0x0000000310007986 */ /* 0x000fe2000c101124 */
[----:B------:R-:W-:Y:S05]  /*d450*/  EXIT ;  /* 0x000000000000794d */ /* 0x000fea0003800000 */
.L_x_14062:
        /* <DEDUP_REMOVED lines=20> */
.L_x_14068:
[----:B------:R-:W-:Y:S02]  /*d5a0*/  ISETP.GT.U32.AND P0, PT, R2, 0x7f800000, PT ;  /* 0x7f8000000200780c */ /* 0x000fe40003f04070 */
[----:B------:R-:W-:-:S04]  /*d5b0*/  MOV R0, 0x7f ;  /* 0x0000007f00007802 */ /* 0x000fc80000000f00 */
[----:B------:R-:W-:-:S07]  /*d5c0*/  SEL R0, R0, 0x7c, P0 ;  /* 0x0000007c00007807 */ /* 0x000fce0000000000 */
.L_x_14069:
[----:B------:R-:W-:Y:S05]  /*d5d0*/  BSYNC.RECONVERGENT B0 ;  /* 0x0000000000007941 */ /* 0x000fea0003800200 */
.L_x_14067:
[----:B------:R-:W-:-:S04]  /*d5e0*/  SHF.R.U32.HI R3, RZ, 0x18, R3 ;  /* 0x00000018ff037819 */ /* 0x000fc80000011603 */
[----:B------:R-:W-:-:S05]  /*d5f0*/  LOP3.LUT R3, R0, 0x80, R3, 0xf8, !PT ;  /* 0x0000008000037812 */ /* 0x000fca00078ef803 */
[----:B------:R-:W-:Y:S01]  /*d600*/  STG.E.U8 desc[UR36][R16.64], R3 ;  /* 0x0000000310007986 */ /* 0x000fe2000c101124 */
[----:B------:R-:W-:Y:S05]  /*d610*/  EXIT ;  /* 0x000000000000794d */ /* 0x000fea0003800000 */
.L_x_14061:
        /* <DEDUP_REMOVED lines=12> */
.L_x_14070:
        /* <DEDUP_REMOVED lines=10> */
.L_x_19204:


//--------------------- .text._ZN2at6native27unrolled_elementwise_kernelIZZZNS0_17floor_kernel_cudaERNS_18TensorIteratorBaseEENKUlvE_clEvENKUlvE_clEvEUldE_St5arrayIPcLm2EELi4E23TrivialOffsetCalculatorILi1EjESB_NS0_6memory12LoadWithCastILi1EEENSC_13StoreWithCastILi1EEEEEviT_T0_T2_T3_T4_T5_ --------------------------
	.section	.text._ZN2at6native27unrolled_elementwise_kernelIZZZNS0_17floor_kernel_cudaERNS_18TensorIteratorBaseEENKUlvE_clEvENKUlvE_clEvEUldE_St5arrayIPcLm2EELi4E23TrivialOffsetCalculatorILi1EjESB_NS0_6memory12LoadWithCastILi1EEENSC_13StoreWithCastILi1EEEEEviT_T0_T2_T3_T4_T5_,"ax",@progbits
	.align	128
        .global         _ZN2at6native27unrolled_elementwise_kernelIZZZNS0_17floor_kernel_cudaERNS_18TensorIteratorBaseEENKUlvE_clEvENKUlvE_clEvEUldE_St5arrayIPcLm2EELi4E23TrivialOffsetCalculatorILi1EjESB_NS0_6memory12LoadWithCastILi1EEENSC_13StoreWithCastILi1EEEEEviT_T0_T2_T3_T4_T5_
        .type           _ZN2at6native27unrolled_elementwise_kernelIZZZNS0_17floor_kernel_cudaERNS_18TensorIteratorBaseEENKUlvE_clEvENKUlvE_clEvEUldE_St5arrayIPcLm2EELi4E23TrivialOffsetCalculatorILi1EjESB_NS0_6memory12LoadWithCastILi1EEENSC_13StoreWithCastILi1EEEEEviT_T0_T2_T3_T4_T5_,@function
        .size           _ZN2at6native27unrolled_elementwise_kernelIZZZNS0_17floor_kernel_cudaERNS_18TensorIteratorBaseEENKUlvE_clEvENKUlvE_clEvEUldE_St5arrayIPcLm2EELi4E23TrivialOffsetCalculatorILi1EjESB_NS0_6memory12LoadWithCastILi1EEENSC_13StoreWithCastILi1EEEEEviT_T0_T2_T3_T4_T5_,(.L_x_19205 - _ZN2at6native27unrolled_elementwise_kernelIZZZNS0_17floor_kernel_cudaERNS_18TensorIteratorBaseEENKUlvE_clEvENKUlvE_clEvEUldE_St5arrayIPcLm2EELi4E23TrivialOffsetCalculatorILi1EjESB_NS0_6memory12LoadWithCastILi1EEENSC_13StoreWithCastILi1EEEEEviT_T0_T2_T3_T4_T5_)
        .other          _ZN2at6native27unrolled_elementwise_kernelIZZZNS0_17floor_kernel_cudaERNS_18TensorIteratorBaseEENKUlvE_clEvENKUlvE_clEvEUldE_St5arrayIPcLm2EELi4E23TrivialOffsetCalculatorILi1EjESB_NS0_6memory12LoadWithCastILi1EEENSC_13StoreWithCastILi1EEEEEviT_T0_T2_T3_T4_T5_,@"STO_CUDA_ENTRY STV_DEFAULT"
_ZN2at6native27unrolled_elementwise_kernelIZZZNS0_17floor_kernel_cudaERNS_18TensorIteratorBaseEENKUlvE_clEvENKUlvE_clEvEUldE_St5arrayIPcLm2EELi4E23TrivialOffsetCalculatorILi1EjESB_NS0_6memory12LoadWithCastILi1EEENSC_13StoreWithCastILi1EEEEEviT_T0_T2_T3_T4_T5_:
.text._ZN2at6native27unrolled_elementwise_kernelIZZZNS0_17floor_kernel_cudaERNS_18TensorIteratorBaseEENKUlvE_clEvENKUlvE_clEvEUldE_St5arrayIPcLm2EELi4E23TrivialOffsetCalculatorILi1EjESB_NS0_6memory12LoadWithCastILi1EEENSC_13StoreWithCastILi1EEEEEviT_T0_T2_T3_T4_T5_:
        /* <DEDUP_REMOVED lines=33> */
.L_x_14077:
[----:B------:R-:W2:Y:S02]  /*0210*/  LDG.E.U8 R4, desc[UR36][R4.64] ;  /* 0x0000002404047981 */ /* 0x000ea4000c1e1100 */
[----:B--2---:R0:W1:Y:S02]  /*0220*/  I2F.F64.U16 R32, R4 ;  /* 0x0000000400207312 */ /* 0x0040640000101800 */
[----:B01----:R-:W-:Y:S05]  /*0230*/  BRA `(.L_x_14079) ;  /* 0x0000000c00647947 */ /* 0x003fea0003800000 */
.L_x_14076:
        /* <DEDUP_REMOVED lines=9> */
.L_x_14081:
[----:B------:R-:W2:Y:S02]  /*02d0*/  LDG.E R4, desc[UR36][R4.64] ;  /* 0x0000002404047981 */ /* 0x000ea4000c1e1900 */
[----:B--2---:R0:W1:Y:S02]  /*02e0*/  I2F.F64 R32, R4 ;  /* 0x0000000400207312 */ /* 0x0040640000201c00 */
[----:B01----:R-:W-:Y:S05]  /*02f0*/  BRA `(.L_x_14079) ;  /* 0x0000000c00347947 */ /* 0x003fea0003800000 */
.L_x_14080:
[----:B------:R-:W2:Y:S02]  /*0300*/  LDG.E.U16 R4, desc[UR36][R4.64] ;  /* 0x0000002404047981 */ /* 0x000ea4000c1e1500 */
[----:B--2---:R0:W1:Y:S02]  /*0310*/  I2F.F64.S16 R32, R4 ;  /* 0x0000000400207312 */ /* 0x0040640000101c00 */
[----:B01----:R-:W-:Y:S05]  /*0320*/  BRA `(.L_x_14079) ;  /* 0x0000000c00287947 */ /* 0x003fea0003800000 */
.L_x_14075:
        /* <DEDUP_REMOVED lines=10> */
.L_x_14083:
[----:B------:R-:W2:Y:S02]  /*03d0*/  LDG.E.U16 R0, desc[UR36][R4.64] ;  /* 0x0000002404007981 */ /* 0x000ea4000c1e1500 */
[----:B--2---:R-:W-:-:S05]  /*03e0*/  HADD2.F32 R0, -RZ, R0.H0_H0 ;  /* 0x20000000ff007230 */ /* 0x004fca0000004100 */
[----:B------:R-:W-:-:S04]  /*03f0*/  FMUL.FTZ R0, R0, 1 ;  /* 0x3f80000000007820 */ /* 0x000fc80000410000 */
[----:B------:R1:W2:Y:S02]  /*0400*/  F2F.F64.F32 R32, R0 ;  /* 0x0000000000207310 */ /* 0x0002a40000201800 */
[----:B-12---:R-:W-:Y:S05]  /*0410*/  BRA `(.L_x_14079) ;  /* 0x0000000800ec7947 */ /* 0x006fea0003800000 */
.L_x_14082:
        /* <DEDUP_REMOVED lines=10> */
.L_x_14085:
[----:B------:R-:W2:Y:S02]  /*04c0*/  LDG.E.U16 R4, desc[UR36][R4.64] ;  /* 0x0000002404047981 */ /* 0x000ea4000c1e1500 */
[----:B--2---:R-:W-:-:S05]  /*04d0*/  HADD2.F32 R0, -RZ, R4.H0_H0 ;  /* 0x20000004ff007230 */ /* 0x004fca0000004100 */
[----:B------:R-:W-:-:S04]  /*04e0*/  FMUL.FTZ R0, R0, 1 ;  /* 0x3f80000000007820 */ /* 0x000fc80000410000 */
[----:B------:R1:W2:Y:S02]  /*04f0*/  F2F.F64.F32 R32, R0 ;  /* 0x0000000000207310 */ /* 0x0002a40000201800 */
[----:B-12---:R-:W-:Y:S05]  /*0500*/  BRA `(.L_x_14079) ;  /* 0x0000000800b07947 */ /* 0x006fea0003800000 */
.L_x_14084:
[----:B------:R0:W5:Y:S01]  /*0510*/  LDG.E.64 R32, desc[UR36][R4.64] ;  /* 0x0000002404207981 */ /* 0x000162000c1e1b00 */
[----:B------:R-:W-:Y:S05]  /*0520*/  BRA `(.L_x_14079) ;  /* 0x0000000800a87947 */ /* 0x000fea0003800000 */
.L_x_14074:
        /* <DEDUP_REMOVED lines=13> */
.L_x_14088:
[----:B------:R1:W5:Y:S01]  /*0600*/  LDG.E.64 R32, desc[UR36][R4.64] ;  /* 0x0000002404207981 */ /* 0x000362000c1e1b00 */
[----:B------:R-:W-:Y:S05]  /*0610*/  BRA `(.L_x_14079) ;  /* 0x00000008006c7947 */ /* 0x000fea0003800000 */
.L_x_14087:
        /* <DEDUP_REMOVED lines=27> */
.L_x_14090:
        /* <DEDUP_REMOVED lines=15> */
.L_x_14089:
[----:B------:R-:W2:Y:S02]  /*08c0*/  LDG.E.U16 R0, desc[UR36][R4.64] ;  /* 0x0000002404007981 */ /* 0x000ea4000c1e1500 */
[----:B--2---:R-:W-:-:S04]  /*08d0*/  IMAD.U32 R0, R0, 0x10000, RZ ;  /* 0x0001000000007824 */ /* 0x004fc800078e00ff */
[----:B------:R-:W-:-:S04]  /*08e0*/  FMUL.FTZ R0, R0, 1 ;  /* 0x3f80000000007820 */ /* 0x000fc80000410000 */
[----:B------:R2:W3:Y:S02]  /*08f0*/  F2F.F64.F32 R32, R0 ;  /* 0x0000000000207310 */ /* 0x0004e40000201800 */
[----:B--23--:R-:W-:Y:S05]  /*0900*/  BRA `(.L_x_14079) ;  /* 0x0000000400b07947 */ /* 0x00cfea0003800000 */
.L_x_14086:
        /* <DEDUP_REMOVED lines=11> */
.L_x_14093:
        /* <DEDUP_REMOVED lines=21> */
.L_x_14095:
[----:B------:R-:W-:Y:S05]  /*0b10*/  BSYNC.RECONVERGENT B0 ;  /* 0x0000000000007941 */ /* 0x000fea0003800200 */
.L_x_14094:
[----:B------:R-:W-:Y:S01]  /*0b20*/  IMAD.SHL.U32 R0, R0, 0x100000, RZ ;  /* 0x0010000000007824 */ /* 0x000fe200078e00ff */
[----:B------:R-:W-:-:S04]  /*0b30*/  LEA R3, R3, 0x3b800000, 0x17 ;  /* 0x3b80000003037811 */ /* 0x000fc800078eb8ff */
[----:B------:R-:W-:-:S05]  /*0b40*/  LOP3.LUT R0, R3, R0, R7, 0xfe, !PT ;  /* 0x0000000003007212 */ /* 0x000fca00078efe07 */
[----:B------:R-:W-:-:S04]  /*0b50*/  FMUL.FTZ R0, R0, 1 ;  /* 0x3f80000000007820 */ /* 0x000fc80000410000 */
[----:B------:R4:W0:Y:S02]  /*0b60*/  F2F.F64.F32 R32, R0 ;  /* 0x0000000000207310 */ /* 0x0008240000201800 */
[----:B0---4-:R-:W-:Y:S05]  /*0b70*/  BRA `(.L_x_14079) ;  /* 0x0000000400147947 */ /* 0x011fea0003800000 */
.L_x_14092:
        /* <DEDUP_REMOVED lines=21> */
.L_x_14097:
[----:B------:R-:W-:Y:S05]  /*0cd0*/  BSYNC.RECONVERGENT B0 ;  /* 0x0000000000007941 */ /* 0x000fea0003800200 */
.L_x_14096:
[----:B------:R-:W-:Y:S01]  /*0ce0*/  IMAD.SHL.U32 R0, R0, 0x200000, RZ ;  /* 0x0020000000007824 */ /* 0x000fe200078e00ff */
[----:B------:R-:W-:-:S04]  /*0cf0*/  LEA R3, R3, 0x37800000, 0x17 ;  /* 0x3780000003037811 */ /* 0x000fc800078eb8ff */
[----:B------:R-:W-:-:S05]  /*0d00*/  LOP3.LUT R0, R3, R0, R7, 0xfe, !PT ;  /* 0x0000000003007212 */ /* 0x000fca00078efe07 */
[----:B------:R-:W-:-:S04]  /*0d10*/  FMUL.FTZ R0, R0, 1 ;  /* 0x3f80000000007820 */ /* 0x000fc80000410000 */
[----:B------:R4:W0:Y:S02]  /*0d20*/  F2F.F64.F32 R32, R0 ;  /* 0x0000000000207310 */ /* 0x0008240000201800 */
[----:B0---4-:R-:W-:Y:S05]  /*0d30*/  BRA `(.L_x_14079) ;  /* 0x0000000000a47947 */ /* 0x011fea0003800000 */
.L_x_14091:
[----:B------:R-:W-:-:S09]  /*0d40*/  UISETP.NE.AND UP0, UPT, UR4, 0x1c, UPT ;  /* 0x0000001c0400788c */ /* 0x000fd2000bf05270 */
[----:B------:R-:W-:Y:S05]  /*0d50*/  BRA.U !UP0, `(.L_x_14098) ;  /* 0x0000000108947547 */ /* 0x000fea000b800000 */
[----:B------:R-:W-:-:S09]  /*0d60*/  UISETP.NE.AND UP0, UPT, UR4, 0x1d, UPT ;  /* 0x0000001d0400788c */ /* 0x000fd2000bf05270 */
[----:B------:R-:W-:Y:S05]  /*0d70*/  BRA.U !UP0, `(.L_x_14099) ;  /* 0x0000000108807547 */ /* 0x000fea000b800000 */
[----:B------:R-:W-:-:S09]  /*0d80*/  UISETP.NE.AND UP0, UPT, UR4, 0x2c, UPT ;  /* 0x0000002c0400788c */ /* 0x000fd2000bf05270 */
[----:B------:R-:W-:Y:S05]  /*0d90*/  BRA.U !UP0, `(.L_x_14100) ;  /* 0x0000000108487547 */ /* 0x000fea000b800000 */
.L_x_14078:
        /* <DEDUP_REMOVED lines=16> */
.L_x_14101:
[----:B------:R-:W-:Y:S01]  /*0ea0*/  CS2R R32, SRZ ;  /* 0x0000000000207805 */ /* 0x000fe2000001ff00 */
[----:B------:R-:W-:Y:S06]  /*0eb0*/  BRA `(.L_x_14079) ;  /* 0x0000000000447947 */ /* 0x000fec0003800000 */
.L_x_14100:
        /* <DEDUP_REMOVED lines=12> */
.L_x_14099:
[----:B------:R-:W2:Y:S02]  /*0f80*/  LDG.E.64 R32, desc[UR36][R4.64] ;  /* 0x0000002404207981 */ /* 0x000ea4000c1e1b00 */
[----:B--2---:R-:W4:Y:S02]  /*0f90*/  I2F.F64.U64 R32, R32 ;  /* 0x0000002000207312 */ /* 0x004f240000301800 */
[----:B----4-:R-:W-:Y:S05]  /*0fa0*/  BRA `(.L_x_14079) ;  /* 0x0000000000087947 */ /* 0x010fea0003800000 */
.L_x_14098:
[----:B------:R-:W2:Y:S02]  /*0fb0*/  LDG.E R4, desc[UR36][R4.64] ;  /* 0x0000002404047981 */ /* 0x000ea4000c1e1900 */
[----:B--2---:R2:W3:Y:S02]  /*0fc0*/  I2F.F64.U32 R32, R4 ;  /* 0x0000000400207312 */ /* 0x0044e40000201800 */
.L_x_14079:
[----:B------:R-:W-:Y:S05]  /*0fd0*/  BSYNC.RECONVERGENT B6 ;  /* 0x0000000000067941 */ /* 0x000fea0003800200 */
.L_x_14073:
[----:B------:R-:W-:-:S07]  /*0fe0*/  VIADD R17, R29, 0x80 ;  /* 0x000000801d117836 */ /* 0x000fce0000000000 */
.L_x_14072:
[----:B------:R-:W-:Y:S05]  /*0ff0*/  BSYNC.RECONVERGENT B7 ;  /* 0x0000000000077941 */ /* 0x000fea0003800200 */
.L_x_14071:
        /* <DEDUP_REMOVED lines=25> */
.L_x_14108:
[----:B------:R-:W2:Y:S02]  /*1190*/  LDG.E.U8 R4, desc[UR36][R4.64] ;  /* 0x0000002404047981 */ /* 0x000ea4000c1e1100 */
[----:B--2---:R1:W2:Y:S02]  /*11a0*/  I2F.F64.U16 R26, R4 ;  /* 0x00000004001a7312 */ /* 0x0042a40000101800 */
[----:B-12---:R-:W-:Y:S05]  /*11b0*/  BRA `(.L_x_14110) ;  /* 0x0000000c00647947 */ /* 0x006fea0003800000 */
.L_x_14107:
        /* <DEDUP_REMOVED lines=9> */
.L_x_14112:
[----:B------:R-:W2:Y:S02]  /*1250*/  LDG.E R4, desc[UR36][R4.64] ;  /* 0x0000002404047981 */ /* 0x000ea4000c1e1900 */
[----:B--2---:R1:W2:Y:S02]  /*1260*/  I2F.F64 R26, R4 ;  /* 0x00000004001a7312 */ /* 0x0042a40000201c00 */
[----:B-12---:R-:W-:Y:S05]  /*1270*/  BRA `(.L_x_14110) ;  /* 0x0000000c00347947 */ /* 0x006fea0003800000 */
.L_x_14111:
[----:B------:R-:W2:Y:S02]  /*1280*/  LDG.E.U16 R4, desc[UR36][R4.64] ;  /* 0x0000002404047981 */ /* 0x000ea4000c1e1500 */
[----:B--2---:R1:W2:Y:S02]  /*1290*/  I2F.F64.S16 R26, R4 ;  /* 0x00000004001a7312 */ /* 0x0042a40000101c00 */
[----:B-12---:R-:W-:Y:S05]  /*12a0*/  BRA `(.L_x_14110) ;  /* 0x0000000c00287947 */ /* 0x006fea0003800000 */
.L_x_14106:
        /* <DEDUP_REMOVED lines=10> */
.L_x_14114:
[----:B------:R-:W2:Y:S02]  /*1350*/  LDG.E.U16 R0, desc[UR36][R4.64] ;  /* 0x0000002404007981 */ /* 0x000ea4000c1e1500 */
[----:B--2---:R-:W-:-:S05]  /*1360*/  HADD2.F32 R0, -RZ, R0.H0_H0 ;  /* 0x20000000ff007230 */ /* 0x004fca0000004100 */
[----:B------:R-:W-:-:S04]  /*1370*/  FMUL.FTZ R0, R0, 1 ;  /* 0x3f80000000007820 */ /* 0x000fc80000410000 */
[----:B------:R0:W1:Y:S02]  /*1380*/  F2F.F64.F32 R26, R0 ;  /* 0x00000000001a7310 */ /* 0x0000640000201800 */
[----:B01----:R-:W-:Y:S05]  /*1390*/  BRA `(.L_x_14110) ;  /* 0x0000000800ec7947 */ /* 0x003fea0003800000 */
.L_x_14113:
        /* <DEDUP_REMOVED lines=10> */
.L_x_14116:
[----:B------:R-:W2:Y:S02]  /*1440*/  LDG.E.U16 R4, desc[UR36][R4.64] ;  /* 0x0000002404047981 */ /* 0x000ea4000c1e1500 */
[----:B--2---:R-:W-:-:S05]  /*1450*/  HADD2.F32 R0, -RZ, R4.H0_H0 ;  /* 0x20000004ff007230 */ /* 0x004fca0000004100 */
[----:B------:R-:W-:-:S04]  /*1460*/  FMUL.FTZ R0, R0, 1 ;  /* 0x3f80000000007820 */ /* 0x000fc80000410000 */
[----:B------:R0:W1:Y:S02]  /*1470*/  F2F.F64.F32 R26, R0 ;  /* 0x00000000001a7310 */ /* 0x0000640000201800 */
[----:B01----:R-:W-:Y:S05]  /*1480*/  BRA `(.L_x_14110) ;  /* 0x0000000800b07947 */ /* 0x003fea0003800000 */
.L_x_14115:
[----:B------:R0:W5:Y:S01]  /*1490*/  LDG.E.64 R26, desc[UR36][R4.64] ;  /* 0x00000024041a7981 */ /* 0x000162000c1e1b00 */
[----:B------:R-:W-:Y:S05]  /*14a0*/  BRA `(.L_x_14110) ;  /* 0x0000000800a87947 */ /* 0x000fea0003800000 */
.L_x_14105:
        /* <DEDUP_REMOVED lines=13> */
.L_x_14119:
[----:B------:R4:W5:Y:S01]  /*1580*/  LDG.E.64 R26, desc[UR36][R4.64] ;  /* 0x00000024041a7981 */ /* 0x000962000c1e1b00 */
[----:B------:R-:W-:Y:S05]  /*1590*/  BRA `(.L_x_14110) ;  /* 0x00000008006c7947 */ /* 0x000fea0003800000 */
.L_x_14118:
        /* <DEDUP_REMOVED lines=27> */
.L_x_14121:
        /* <DEDUP_REMOVED lines=15> */
.L_x_14120:
[----:B------:R-:W2:Y:S02]  /*1840*/  LDG.E.U16 R0, desc[UR36][R4.64] ;  /* 0x0000002404007981 */ /* 0x000ea4000c1e1500 */
[----:B--2---:R-:W-:-:S04]  /*1850*/  IMAD.U32 R0, R0, 0x10000, RZ ;  /* 0x0001000000007824 */ /* 0x004fc800078e00ff */
[----:B------:R-:W-:-:S04]  /*1860*/  FMUL.FTZ R0, R0, 1 ;  /* 0x3f80000000007820 */ /* 0x000fc80000410000 */
[----:B------:R4:W0:Y:S02]  /*1870*/  F2F.F64.F32 R26, R0 ;  /* 0x00000000001a7310 */ /* 0x0008240000201800 */
[----:B0---4-:R-:W-:Y:S05]  /*1880*/  BRA `(.L_x_14110) ;  /* 0x0000000400b07947 */ /* 0x011fea0003800000 */
.L_x_14117:
        /* <DEDUP_REMOVED lines=11> */
.L_x_14124:
        /* <DEDUP_REMOVED lines=21> */
.L_x_14126:
[----:B------:R-:W-:Y:S05]  /*1a90*/  BSYNC.RECONVERGENT B0 ;  /* 0x0000000000007941 */ /* 0x000fea0003800200 */
.L_x_14125:
[----:B------:R-:W-:Y:S01]  /*1aa0*/  IMAD.SHL.U32 R0, R0, 0x100000, RZ ;  /* 0x0010000000007824 */ /* 0x000fe200078e00ff */
[----:B------:R-:W-:-:S04]  /*1ab0*/  LEA R3, R3, 0x3b800000, 0x17 ;  /* 0x3b80000003037811 */ /* 0x000fc800078eb8ff */
[----:B------:R-:W-:-:S05]  /*1ac0*/  LOP3.LUT R0, R3, R0, R7, 0xfe, !PT ;  /* 0x0000000003007212 */ /* 0x000fca00078efe07 */
[----:B------:R-:W-:-:S04]  /*1ad0*/  FMUL.FTZ R0, R0, 1 ;  /* 0x3f80000000007820 */ /* 0x000fc80000410000 */
[----:B------:R4:W0:Y:S02]  /*1ae0*/  F2F.F64.F32 R26, R0 ;  /* 0x00000000001a7310 */ /* 0x0008240000201800 */
[----:B0---4-:R-:W-:Y:S05]  /*1af0*/  BRA `(.L_x_14110) ;  /* 0x0000000400147947 */ /* 0x011fea0003800000 */
.L_x_14123:
        /* <DEDUP_REMOVED lines=21> */
.L_x_14128:
[----:B------:R-:W-:Y:S05]  /*1c50*/  BSYNC.RECONVERGENT B0 ;  /* 0x0000000000007941 */ /* 0x000fea0003800200 */
.L_x_14127:
[----:B------:R-:W-:Y:S01]  /*1c60*/  IMAD.SHL.U32 R0, R0, 0x200000, RZ ;  /* 0x0020000000007824 */ /* 0x000fe200078e00ff */
[----:B------:R-:W-:-:S04]  /*1c70*/  LEA R3, R3, 0x37800000, 0x17 ;  /* 0x3780000003037811 */ /* 0x000fc800078eb8ff */
[----:B------:R-:W-:-:S05]  /*1c80*/  LOP3.LUT R0, R3, R0, R7, 0xfe, !PT ;  /* 0x0000000003007212 */ /* 0x000fca00078efe07 */
[----:B------:R-:W-:-:S04]  /*1c90*/  FMUL.FTZ R0, R0, 1 ;  /* 0x3f80000000007820 */ /* 0x000fc80000410000 */
[----:B------:R4:W0:Y:S02]  /*1ca0*/  F2F.F64.F32 R26, R0 ;  /* 0x00000000001a7310 */ /* 0x0008240000201800 */
[----:B0---4-:R-:W-:Y:S05]  /*1cb0*/  BRA `(.L_x_14110) ;  /* 0x0000000000a47947 */ /* 0x011fea0003800000 */
.L_x_14122:
        /* <DEDUP_REMOVED lines=18> */
.L_x_14109:
        /* <DEDUP_REMOVED lines=16> */
.L_x_14131:
[----:B------:R-:W-:Y:S01]  /*1ee0*/  CS2R R26, SRZ ;  /* 0x00000000001a7805 */ /* 0x000fe2000001ff00 */
[----:B------:R-:W-:Y:S06]  /*1ef0*/  BRA `(.L_x_14110) ;  /* 0x0000000000147947 */ /* 0x000fec0003800000 */
.L_x_14130:
[----:B------:R-:W2:Y:S02]  /*1f00*/  LDG.E.64 R26, desc[UR36][R4.64] ;  /* 0x00000024041a7981 */ /* 0x000ea4000c1e1b00 */
[----:B--2---:R-:W1:Y:S02]  /*1f10*/  I2F.F64.U64 R26, R26 ;  /* 0x0000001a001a7312 */ /* 0x004e640000301800 */
[----:B-1----:R-:W-:Y:S05]  /*1f20*/  BRA `(.L_x_14110) ;  /* 0x0000000000087947 */ /* 0x002fea0003800000 */
.L_x_14129:
[----:B------:R-:W2:Y:S02]  /*1f30*/  LDG.E R4, desc[UR36][R4.64] ;  /* 0x0000002404047981 */ /* 0x000ea4000c1e1900 */
[----:B--2---:R1:W2:Y:S02]  /*1f40*/  I2F.F64.U32 R26, R4 ;  /* 0x00000004001a7312 */ /* 0x0042a40000201800 */
.L_x_14110:
[----:B------:R-:W-:Y:S05]  /*1f50*/  BSYNC.RECONVERGENT B6 ;  /* 0x0000000000067941 */ /* 0x000fea0003800200 */
.L_x_14104:
[----:B------:R-:W-:-:S07]  /*1f60*/  VIADD R17, R17, 0x80 ;  /* 0x0000008011117836 */ /* 0x000fce0000000000 */
.L_x_14103:
[----:B------:R-:W-:Y:S05]  /*1f70*/  BSYNC.RECONVERGENT B7 ;  /* 0x0000000000077941 */ /* 0x000fea0003800200 */
.L_x_14102:
        /* <DEDUP_REMOVED lines=25> */
.L_x_14138:
[----:B------:R-:W2:Y:S02]  /*2110*/  LDG.E.U8 R4, desc[UR36][R4.64] ;  /* 0x0000002404047981 */ /* 0x000ea4000c1e1100 */
[----:B--2---:R0:W1:Y:S02]  /*2120*/  I2F.F64.U16 R18, R4 ;  /* 0x0000000400127312 */ /* 0x0040640000101800 */
[----:B01----:R-:W-:Y:S05]  /*2130*/  BRA `(.L_x_14140) ;  /* 0x0000000c00647947 */ /* 0x003fea0003800000 */
.L_x_14137:
        /* <DEDUP_REMOVED lines=9> */
.L_x_14142:
[----:B------:R-:W2:Y:S02]  /*21d0*/  LDG.E R4, desc[UR36][R4.64] ;  /* 0x0000002404047981 */ /* 0x000ea4000c1e1900 */
[----:B--2---:R0:W1:Y:S02]  /*21e0*/  I2F.F64 R18, R4 ;  /* 0x0000000400127312 */ /* 0x0040640000201c00 */
[----:B01----:R-:W-:Y:S05]  /*21f0*/  BRA `(.L_x_14140) ;  /* 0x0000000c00347947 */ /* 0x003fea0003800000 */
.L_x_14141:
[----:B------:R-:W2:Y:S02]  /*2200*/  LDG.E.U16 R4, desc[UR36][R4.64] ;  /* 0x0000002404047981 */ /* 0x000ea4000c1e1500 */
[----:B--2---:R0:W1:Y:S02]  /*2210*/  I2F.F64.S16 R18, R4 ;  /* 0x0000000400127312 */ /* 0x0040640000101c00 */
[----:B01----:R-:W-:Y:S05]  /*2220*/  BRA `(.L_x_14140) ;  /* 0x0000000c00287947 */ /* 0x003fea0003800000 */
.L_x_14136:
        /* <DEDUP_REMOVED lines=10> */
.L_x_14144:
[----:B------:R-:W2:Y:S02]  /*22d0*/  LDG.E.U16 R0, desc[UR36][R4.64] ;  /* 0x0000002404007981 */ /* 0x000ea4000c1e1500 */
[----:B--2---:R-:W-:-:S05]  /*22e0*/  HADD2.F32 R0, -RZ, R0.H0_H0 ;  /* 0x20000000ff007230 */ /* 0x004fca0000004100 */
[----:B------:R-:W-:-:S04]  /*22f0*/  FMUL.FTZ R0, R0, 1 ;  /* 0x3f80000000007820 */ /* 0x000fc80000410000 */
[----:B------:R1:W2:Y:S02]  /*2300*/  F2F.F64.F32 R18, R0 ;  /* 0x0000000000127310 */ /* 0x0002a40000201800 */
[----:B-12---:R-:W-:Y:S05]  /*2310*/  BRA `(.L_x_14140) ;  /* 0x0000000800ec7947 */ /* 0x006fea0003800000 */
.L_x_14143:
        /* <DEDUP_REMOVED lines=10> */
.L_x_14146:
[----:B------:R-:W2:Y:S02]  /*23c0*/  LDG.E.U16 R4, desc[UR36][R4.64] ;  /* 0x0000002404047981 */ /* 0x000ea4000c1e1500 */
[----:B--2---:R-:W-:-:S05]  /*23d0*/  HADD2.F32 R0, -RZ, R4.H0_H0 ;  /* 0x20000004ff007230 */ /* 0x004fca0000004100 */
[----:B------:R-:W-:-:S04]  /*23e0*/  FMUL.FTZ R0, R0, 1 ;  /* 0x3f80000000007820 */ /* 0x000fc80000410000 */
[----:B------:R1:W2:Y:S02]  /*23f0*/  F2F.F64.F32 R18, R0 ;  /* 0x0000000000127310 */ /* 0x0002a40000201800 */
[----:B-12---:R-:W-:Y:S05]  /*2400*/  BRA `(.L_x_14140) ;  /* 0x0000000800b07947 */ /* 0x006fea0003800000 */
.L_x_14145:
[----:B------:R0:W5:Y:S01]  /*2410*/  LDG.E.64 R18, desc[UR36][R4.64] ;  /* 0x0000002404127981 */ /* 0x000162000c1e1b00 */
[----:B------:R-:W-:Y:S05]  /*2420*/  BRA `(.L_x_14140) ;  /* 0x0000000800a87947 */ /* 0x000fea0003800000 */
.L_x_14135:
        /* <DEDUP_REMOVED lines=13> */
.L_x_14149:
[----:B------:R1:W5:Y:S01]  /*2500*/  LDG.E.64 R18, desc[UR36][R4.64] ;  /* 0x0000002404127981 */ /* 0x000362000c1e1b00 */
[----:B------:R-:W-:Y:S05]  /*2510*/  BRA `(.L_x_14140) ;  /* 0x00000008006c7947 */ /* 0x000fea0003800000 */
.L_x_14148:
        /* <DEDUP_REMOVED lines=27> */
.L_x_14151:
        /* <DEDUP_REMOVED lines=15> */
.L_x_14150:
[----:B------:R-:W2:Y:S02]  /*27c0*/  LDG.E.U16 R0, desc[UR36][R4.64] ;  /* 0x0000002404007981 */ /* 0x000ea4000c1e1500 */
[----:B--2---:R-:W-:-:S04]  /*27d0*/  IMAD.U32 R0, R0, 0x10000, RZ ;  /* 0x0001000000007824 */ /* 0x004fc800078e00ff */
[----:B------:R-:W-:-:S04]  /*27e0*/  FMUL.FTZ R0, R0, 1 ;  /* 0x3f80000000007820 */ /* 0x000fc80000410000 */
[----:B------:R2:W4:Y:S02]  /*27f0*/  F2F.F64.F32 R18, R0 ;  /* 0x0000000000127310 */ /* 0x0005240000201800 */
[----:B--2-4-:R-:W-:Y:S05]  /*2800*/  BRA `(.L_x_14140) ;  /* 0x0000000400b07947 */ /* 0x014fea0003800000 */
.L_x_14147:
        /* <DEDUP_REMOVED lines=11> */
.L_x_14154:
        /* <DEDUP_REMOVED lines=21> */
.L_x_14156:
[----:B------:R-:W-:Y:S05]  /*2a10*/  BSYNC.RECONVERGENT B0 ;  /* 0x0000000000007941 */ /* 0x000fea0003800200 */
.L_x_14155:
[----:B------:R-:W-:Y:S01]  /*2a20*/  IMAD.SHL.U32 R0, R0, 0x100000, RZ ;  /* 0x0010000000007824 */ /* 0x000fe200078e00ff */
[----:B------:R-:W-:-:S04]  /*2a30*/  LEA R3, R3, 0x3b800000, 0x17 ;  /* 0x3b80000003037811 */ /* 0x000fc800078eb8ff */
[----:B------:R-:W-:-:S05]  /*2a40*/  LOP3.LUT R0, R3, R0, R7, 0xfe, !PT ;  /* 0x0000000003007212 */ /* 0x000fca00078efe07 */
[----:B------:R-:W-:-:S04]  /*2a50*/  FMUL.FTZ R0, R0, 1 ;  /* 0x3f80000000007820 */ /* 0x000fc80000410000 */
[----:B------:R0:W1:Y:S02]  /*2a60*/  F2F.F64.F32 R18, R0 ;  /* 0x0000000000127310 */ /* 0x0000640000201800 */
[----:B01----:R-:W-:Y:S05]  /*2a70*/  BRA `(.L_x_14140) ;  /* 0x0000000400147947 */ /* 0x003fea0003800000 */
.L_x_14153:
        /* <DEDUP_REMOVED lines=21> */
.L_x_14158:
[----:B------:R-:W-:Y:S05]  /*2bd0*/  BSYNC.RECONVERGENT B0 ;  /* 0x0000000000007941 */ /* 0x000fea0003800200 */
.L_x_14157:
[----:B------:R-:W-:Y:S01]  /*2be0*/  IMAD.SHL.U32 R0, R0, 0x200000, RZ ;  /* 0x0020000000007824 */ /* 0x000fe200078e00ff */
[----:B------:R-:W-:-:S04]  /*2bf0*/  LEA R3, R3, 0x37800000, 0x17 ;  /* 0x3780000003037811 */ /* 0x000fc800078eb8ff */
[----:B------:R-:W-:-:S05]  /*2c00*/  LOP3.LUT R0, R3, R0, R7, 0xfe, !PT ;  /* 0x0000000003007212 */ /* 0x000fca00078efe07 */
[----:B------:R-:W-:-:S04]  /*2c10*/  FMUL.FTZ R0, R0, 1 ;  /* 0x3f80000000007820 */ /* 0x000fc80000410000 */
[----:B------:R0:W1:Y:S02]  /*2c20*/  F2F.F64.F32 R18, R0 ;  /* 0x0000000000127310 */ /* 0x0000640000201800 */
[----:B01----:R-:W-:Y:S05]  /*2c30*/  BRA `(.L_x_14140) ;  /* 0x0000000000a47947 */ /* 0x003fea0003800000 */
.L_x_14152:
        /* <DEDUP_REMOVED lines=18> */
.L_x_14139:
        /* <DEDUP_REMOVED lines=16> */
.L_x_14161:
[----:B------:R-:W-:Y:S01]  /*2e60*/  CS2R R18, SRZ ;  /* 0x0000000000127805 */ /* 0x000fe2000001ff00 */
[----:B------:R-:W-:Y:S06]  /*2e70*/  BRA `(.L_x_14140) ;  /* 0x0000000000147947 */ /* 0x000fec0003800000 */
.L_x_14160:
[----:B------:R-:W2:Y:S02]  /*2e80*/  LDG.E.64 R18, desc[UR36][R4.64] ;  /* 0x0000002404127981 */ /* 0x000ea4000c1e1b00 */
[----:B--2---:R-:W0:Y:S02]  /*2e90*/  I2F.F64.U64 R18, R18 ;  /* 0x0000001200127312 */ /* 0x004e240000301800 */
[----:B0-----:R-:W-:Y:S05]  /*2ea0*/  BRA `(.L_x_14140) ;  /* 0x0000000000087947 */ /* 0x001fea0003800000 */
.L_x_14159:
[----:B------:R-:W2:Y:S02]  /*2eb0*/  LDG.E R4, desc[UR36][R4.64] ;  /* 0x0000002404047981 */ /* 0x000ea4000c1e1900 */
[----:B--2---:R2:W4:Y:S02]  /*2ec0*/  I2F.F64.U32 R18, R4 ;  /* 0x0000000400127312 */ /* 0x0045240000201800 */
.L_x_14140:
[----:B------:R-:W-:Y:S05]  /*2ed0*/  BSYNC.RECONVERGENT B6 ;  /* 0x0000000000067941 */ /* 0x000fea0003800200 */
.L_x_14134:
[----:B------:R-:W-:-:S07]  /*2ee0*/  VIADD R17, R17, 0x80 ;  /* 0x0000008011117836 */ /* 0x000fce0000000000 */
.L_x_14133:
[----:B------:R-:W-:Y:S05]  /*2ef0*/  BSYNC.RECONVERGENT B7 ;  /* 0x0000000000077941 */ /* 0x000fea0003800200 */
.L_x_14132:
        /* <DEDUP_REMOVED lines=24> */
.L_x_14167:
[----:B------:R-:W2:Y:S02]  /*3080*/  LDG.E.U8 R4, desc[UR36][R4.64] ;  /* 0x0000002404047981 */ /* 0x000ea4000c1e1100 */
[----:B--2---:R0:W1:Y:S02]  /*3090*/  I2F.F64.U16 R30, R4 ;  /* 0x00000004001e7312 */ /* 0x0040640000101800 */
[----:B01----:R-:W-:Y:S05]  /*30a0*/  BRA `(.L_x_14163) ;  /* 0x0000000c00587947 */ /* 0x003fea0003800000 */
.L_x_14166:
        /* <DEDUP_REMOVED lines=9> */
.L_x_14170:
[----:B------:R-:W2:Y:S02]  /*3140*/  LDG.E R4, desc[UR36][R4.64] ;  /* 0x0000002404047981 */ /* 0x000ea4000c1e1900 */
[----:B--2---:R0:W1:Y:S02]  /*3150*/  I2F.F64 R30, R4 ;  /* 0x00000004001e7312 */ /* 0x0040640000201c00 */
[----:B01----:R-:W-:Y:S05]  /*3160*/  BRA `(.L_x_14163) ;  /* 0x0000000c00287947 */ /* 0x003fea0003800000 */
.L_x_14169:
[----:B------:R-:W2:Y:S02]  /*3170*/  LDG.E.U16 R4, desc[UR36][R4.64] ;  /* 0x0000002404047981 */ /* 0x000ea4000c1e1500 */
[----:B--2---:R0:W1:Y:S02]  /*3180*/  I2F.F64.S16 R30, R4 ;  /* 0x00000004001e7312 */ /* 0x0040640000101c00 */
[----:B01----:R-:W-:Y:S05]  /*3190*/  BRA `(.L_x_14163) ;  /* 0x0000000c001c7947 */ /* 0x003fea0003800000 */
.L_x_14165:
        /* <DEDUP_REMOVED lines=10> */
.L_x_14172:
[----:B------:R-:W2:Y:S02]  /*3240*/  LDG.E.U16 R0, desc[UR36][R4.64] ;  /* 0x0000002404007981 */ /* 0x000ea4000c1e1500 */
[----:B--2---:R-:W-:-:S05]  /*3250*/  HADD2.F32 R0, -RZ, R0.H0_H0 ;  /* 0x20000000ff007230 */ /* 0x004fca0000004100 */
[----:B------:R-:W-:-:S04]  /*3260*/  FMUL.FTZ R0, R0, 1 ;  /* 0x3f80000000007820 */ /* 0x000fc80000410000 */
[----:B------:R0:W1:Y:S02]  /*3270*/  F2F.F64.F32 R30, R0 ;  /* 0x00000000001e7310 */ /* 0x0000640000201800 */
[----:B01----:R-:W-:Y:S05]  /*3280*/  BRA `(.L_x_14163) ;  /* 0x0000000800e07947 */ /* 0x003fea0003800000 */
.L_x_14171:
        /* <DEDUP_REMOVED lines=10> */
.L_x_14174:
[----:B------:R-:W2:Y:S02]  /*3330*/  LDG.E.U16 R4, desc[UR36][R4.64] ;  /* 0x0000002404047981 */ /* 0x000ea4000c1e1500 */
[----:B--2---:R-:W-:-:S05]  /*3340*/  HADD2.F32 R0, -RZ, R4.H0_H0 ;  /* 0x20000004ff007230 */ /* 0x004fca0000004100 */
[----:B------:R-:W-:-:S04]  /*3350*/  FMUL.FTZ R0, R0, 1 ;  /* 0x3f80000000007820 */ /* 0x000fc80000410000 */
[----:B------:R0:W1:Y:S02]  /*3360*/  F2F.F64.F32 R30, R0 ;  /* 0x00000000001e7310 */ /* 0x0000640000201800 */
[----:B01----:R-:W-:Y:S05]  /*3370*/  BRA `(.L_x_14163) ;  /* 0x0000000800a47947 */ /* 0x003fea0003800000 */
.L_x_14173:
[----:B------:R0:W5:Y:S01]  /*3380*/  LDG.E.64 R30, desc[UR36][R4.64] ;  /* 0x00000024041e7981 */ /* 0x000162000c1e1b00 */
[----:B------:R-:W-:Y:S05]  /*3390*/  BRA `(.L_x_14163) ;  /* 0x00000008009c7947 */ /* 0x000fea0003800000 */
.L_x_14164:
        /* <DEDUP_REMOVED lines=13> */
.L_x_14177:
[----:B------:R0:W5:Y:S01]  /*3470*/  LDG.E.64 R30, desc[UR36][R4.64] ;  /* 0x00000024041e7981 */ /* 0x000162000c1e1b00 */
[----:B------:R-:W-:Y:S05]  /*3480*/  BRA `(.L_x_14163) ;  /* 0x0000000800607947 */ /* 0x000fea0003800000 */
.L_x_14176:
        /* <DEDUP_REMOVED lines=27> */
.L_x_14179:
        /* <DEDUP_REMOVED lines=15> */
.L_x_14178:
[----:B------:R-:W2:Y:S02]  /*3730*/  LDG.E.U16 R0, desc[UR36][R4.64] ;  /* 0x0000002404007981 */ /* 0x000ea4000c1e1500 */
[----:B--2---:R-:W-:-:S04]  /*3740*/  IMAD.U32 R0, R0, 0x10000, RZ ;  /* 0x0001000000007824 */ /* 0x004fc800078e00ff */
[----:B------:R-:W-:-:S04]  /*3750*/  FMUL.FTZ R0, R0, 1 ;  /* 0x3f80000000007820 */ /* 0x000fc80000410000 */
[----:B------:R0:W1:Y:S02]  /*3760*/  F2F.F64.F32 R30, R0 ;  /* 0x00000000001e7310 */ /* 0x0000640000201800 */
[----:B01----:R-:W-:Y:S05]  /*3770*/  BRA `(.L_x_14163) ;  /* 0x0000000400a47947 */ /* 0x003fea0003800000 */
.L_x_14175:
        /* <DEDUP_REMOVED lines=11> */
.L_x_14182:
        /* <DEDUP_REMOVED lines=20> */
.L_x_14184:
[----:B------:R-:W-:Y:S05]  /*3970*/  BSYNC.RECONVERGENT B0 ;  /* 0x0000000000007941 */ /* 0x000fea0003800200 */
.L_x_14183:
[----:B------:R-:W-:Y:S01]  /*3980*/  IMAD.SHL.U32 R0, R0, 0x100000, RZ ;  /* 0x0010000000007824 */ /* 0x000fe200078e00ff */
[----:B------:R-:W-:-:S04]  /*3990*/  LEA R3, R3, 0x3b800000, 0x17 ;  /* 0x3b80000003037811 */ /* 0x000fc800078eb8ff */
[----:B------:R-:W-:-:S05]  /*39a0*/  LOP3.LUT R0, R3, R0, R7, 0xfe, !PT ;  /* 0x0000000003007212 */ /* 0x000fca00078efe07 */
[----:B------:R-:W-:-:S04]  /*39b0*/  FMUL.FTZ R0, R0, 1 ;  /* 0x3f80000000007820 */ /* 0x000fc80000410000 */
[----:B------:R0:W1:Y:S02]  /*39c0*/  F2F.F64.F32 R30, R0 ;  /* 0x00000000001e7310 */ /* 0x0000640000201800 */
[----:B01----:R-:W-:Y:S05]  /*39d0*/  BRA `(.L_x_14163) ;  /* 0x00000004000c7947 */ /* 0x003fea0003800000 */
.L_x_14181:
        /* <DEDUP_REMOVED lines=20> */
.L_x_14186:
[----:B------:R-:W-:Y:S05]  /*3b20*/  BSYNC.RECONVERGENT B0 ;  /* 0x0000000000007941 */ /* 0x000fea0003800200 */
.L_x_14185:
[----:B------:R-:W-:Y:S01]  /*3b30*/  IMAD.SHL.U32 R0, R0, 0x200000, RZ ;  /* 0x0020000000007824 */ /* 0x000fe200078e00ff */
[----:B------:R-:W-:-:S04]  /*3b40*/  LEA R3, R3, 0x37800000, 0x17 ;  /* 0x3780000003037811 */ /* 0x000fc800078eb8ff */
[----:B------:R-:W-:-:S05]  /*3b50*/  LOP3.LUT R0, R3, R0, R7, 0xfe, !PT ;  /* 0x0000000003007212 */ /* 0x000fca00078efe07 */
[----:B------:R-:W-:-:S04]  /*3b60*/  FMUL.FTZ R0, R0, 1 ;  /* 0x3f80000000007820 */ /* 0x000fc80000410000 */
[----:B------:R0:W1:Y:S02]  /*3b70*/  F2F.F64.F32 R30, R0 ;  /* 0x00000000001e7310 */ /* 0x0000640000201800 */
[----:B01----:R-:W-:Y:S05]  /*3b80*/  BRA `(.L_x_14163) ;  /* 0x0000000000a07947 */ /* 0x003fea0003800000 */
.L_x_14180:
        /* <DEDUP_REMOVED lines=18> */
.L_x_14168:
        /* <DEDUP_REMOVED lines=16> */
.L_x_14189:
[----:B------:R-:W-:Y:S05]  /*3db0*/  BRA `(.L_x_14163) ;  /* 0x0000000000147947 */ /* 0x000fea0003800000 */
.L_x_14188:
[----:B------:R-:W2:Y:S02]  /*3dc0*/  LDG.E.64 R30, desc[UR36][R4.64] ;  /* 0x00000024041e7981 */ /* 0x000ea4000c1e1b00 */
[----:B--2---:R-:W0:Y:S02]  /*3dd0*/  I2F.F64.U64 R30, R30 ;  /* 0x0000001e001e7312 */ /* 0x004e240000301800 */
[----:B0-----:R-:W-:Y:S05]  /*3de0*/  BRA `(.L_x_14163) ;  /* 0x0000000000087947 */ /* 0x001fea0003800000 */
.L_x_14187:
[----:B------:R-:W2:Y:S02]  /*3df0*/  LDG.E R4, desc[UR36][R4.64] ;  /* 0x0000002404047981 */ /* 0x000ea4000c1e1900 */
[----:B--2---:R0:W1:Y:S02]  /*3e00*/  I2F.F64.U32 R30, R4 ;  /* 0x00000004001e7312 */ /* 0x0040640000201800 */
.L_x_14163:
[----:B------:R-:W-:Y:S05]  /*3e10*/  BSYNC.RECONVERGENT B6 ;  /* 0x0000000000067941 */ /* 0x000fea0003800200 */
.L_x_14162:
[----:B------:R-:W0:Y:S01]  /*3e20*/  LDC.U8 R23, c[0x0][0x3a4] ;  /* 0x0000e900ff177b82 */ /* 0x000e220000000000 */
[----:B------:R-:W-:Y:S01]  /*3e30*/  ISETP.GE.AND P0, PT, R29, R22, PT ;  /* 0x000000161d00720c */ /* 0x000fe20003f06270 */
[----:B----45:R4:W0:Y:S01]  /*3e40*/  FRND.F64.FLOOR R16, R18 ;  /* 0x0000001200107313 */ /* 0x0308220000305800 */
[----:B------:R-:W-:Y:S04]  /*3e50*/  BSSY.RECONVERGENT B7, `(.L_x_14190) ;  /* 0x00003bc000077945 */ /* 0x000fe80003800200 */
[----:B------:R-:W-:Y:S07]  /*3e60*/  BSSY.RELIABLE B6, `(.L_x_14191) ;  /* 0x0000280000067945 */ /* 0x000fee0003800100 */
[----:B----4-:R-:W-:Y:S05]  /*3e70*/  @P0 BRA `(.L_x_14192) ;  /* 0x0000002400ec0947 */ /* 0x010fea0003800000 */
[----:B------:R-:W4:Y:S01]  /*3e80*/  LDCU UR4, c[0x0][0x3a8] ;  /* 0x00007500ff0477ac */ /* 0x000f220008000800 */
[----:B------:R-:W5:Y:S01]  /*3e90*/  LDC.64 R8, c[0x0][0x388] ;  /* 0x0000e200ff087b82 */ /* 0x000f620000000a00 */
[----:B------:R-:W-:Y:S01]  /*3ea0*/  IMAD R0, R2, 0x200, R29 ;  /* 0x0000020002007824 */ /* 0x000fe200078e021d */
[----:B0-----:R-:W-:Y:S01]  /*3eb0*/  PRMT R6, R23, 0x9910, RZ ;  /* 0x0000991017067816 */ /* 0x001fe200000000ff */
[----:B-123--:R0:W1:Y:S01]  /*3ec0*/  FRND.F64.FLOOR R4, R32 ;  /* 0x0000002000047313 */ /* 0x00e0620000305800 */
        /* <DEDUP_REMOVED lines=9> */
[----:B------:R0:W2:Y:S02]  /*3f60*/  FRND.F64.FLOOR R24, R26 ;  /* 0x0000001a00187313 */ /* 0x0000a40000305800 */
        /* <DEDUP_REMOVED lines=9> */
[----:B------:R-:W0:Y:S02]  /*4000*/  F2I.F64.FLOOR R33, R32 ;  /* 0x0000002000217311 */ /* 0x000e240000305100 */
[----:B0-----:R0:W-:Y:S01]  /*4010*/  STG.E.U8 desc[UR36][R8.64], R33 ;  /* 0x0000002108007986 */ /* 0x0011e2000c101124 */
[----:B------:R-:W-:Y:S05]  /*4020*/  BRA `(.L_x_14198) ;  /* 0x00000010008c7947 */ /* 0x000fea0003800000 */
.L_x_14196:
[----:B------:R-:W0:Y:S02]  /*4030*/  F2I.S64.F64.FLOOR R32, R32 ;  /* 0x0000002000207311 */ /* 0x000e240000305900 */
[----:B0-----:R-:W-:-:S05]  /*4040*/  IMAD.MOV.U32 R3, RZ, RZ, R32 ;  /* 0x000000ffff037224 */ /* 0x001fca00078e0020 */
[----:B------:R0:W-:Y:S01]  /*4050*/  STG.E.U8 desc[UR36][R8.64], R3 ;  /* 0x0000000308007986 */ /* 0x0001e2000c101124 */
[----:B------:R-:W-:Y:S05]  /*4060*/  BRA `(.L_x_14198) ;  /* 0x00000010007c7947 */ /* 0x000fea0003800000 */
.L_x_14195:
[----:B------:R-:W-:-:S13]  /*4070*/  ISETP.NE.AND P0, PT, R0, 0x2, PT ;  /* 0x000000020000780c */ /* 0x000fda0003f05270 */
[----:B------:R-:W-:Y:S05]  /*4080*/  @!P0 BRA `(.L_x_14199) ;  /* 0x0000000000288947 */ /* 0x000fea0003800000 */
[----:B------:R-:W-:-:S13]  /*4090*/  ISETP.NE.AND P0, PT, R0, 0x3, PT ;  /* 0x000000030000780c */ /* 0x000fda0003f05270 */
[----:B------:R-:W-:Y:S05]  /*40a0*/  @!P0 BRA `(.L_x_14200) ;  /* 0x0000000000148947 */ /* 0x000fea0003800000 */
[----:B------:R-:W-:-:S13]  /*40b0*/  ISETP.NE.AND P0, PT, R0, 0x4, PT ;  /* 0x000000040000780c */ /* 0x000fda0003f05270 */
[----:B------:R-:W-:Y:S05]  /*40c0*/  @P0 BRA `(.L_x_14197) ;  /* 0x0000000c00ac0947 */ /* 0x000fea0003800000 */
[----:B------:R-:W0:Y:S02]  /*40d0*/  F2I.S64.F64.FLOOR R32, R32 ;  /* 0x0000002000207311 */ /* 0x000e240000305900 */
[----:B0-----:R0:W-:Y:S01]  /*40e0*/  STG.E.64 desc[UR36][R8.64], R32 ;  /* 0x0000002008007986 */ /* 0x0011e2000c101b24 */
[----:B------:R-:W-:Y:S05]  /*40f0*/  BRA `(.L_x_14198) ;  /* 0x0000001000587947 */ /* 0x000fea0003800000 */
.L_x_14200:
[----:B------:R-:W0:Y:S02]  /*4100*/  F2I.F64.FLOOR R33, R32 ;  /* 0x0000002000217311 */ /* 0x000e240000305100 */
[----:B0-----:R0:W-:Y:S01]  /*4110*/  STG.E desc[UR36][R8.64], R33 ;  /* 0x0000002108007986 */ /* 0x0011e2000c101924 */
[----:B------:R-:W-:Y:S05]  /*4120*/  BRA `(.L_x_14198) ;  /* 0x00000010004c7947 */ /* 0x000fea0003800000 */
.L_x_14199:
[----:B------:R-:W0:Y:S02]  /*4130*/  F2I.F64.FLOOR R33, R32 ;  /* 0x0000002000217311 */ /* 0x000e240000305100 */
[----:B0-----:R0:W-:Y:S01]  /*4140*/  STG.E.U16 desc[UR36][R8.64], R33 ;  /* 0x0000002108007986 */ /* 0x0011e2000c101524 */
[----:B------:R-:W-:Y:S05]  /*4150*/  BRA `(.L_x_14198) ;  /* 0x0000001000407947 */ /* 0x000fea0003800000 */
.L_x_14194:
        /* <DEDUP_REMOVED lines=17> */
.L_x_14202:
        /* <DEDUP_REMOVED lines=12> */
.L_x_14201:
        /* <DEDUP_REMOVED lines=18> */
.L_x_14204:
        /* <DEDUP_REMOVED lines=13> */
.L_x_14203:
[----:B------:R0:W-:Y:S01]  /*4520*/  STG.E.64 desc[UR36][R8.64], R4 ;  /* 0x0000000408007986 */ /* 0x0001e2000c101b24 */
[----:B------:R-:W-:Y:S05]  /*4530*/  BRA `(.L_x_14198) ;  /* 0x0000000c00487947 */ /* 0x000fea0003800000 */
.L_x_14193:
        /* <DEDUP_REMOVED lines=12> */
.L_x_14207:
[----:B------:R-:W-:-:S05]  /*4600*/  CS2R R6, SRZ ;  /* 0x0000000000067805 */ /* 0x000fca000001ff00 */
[----:B------:R0:W-:Y:S01]  /*4610*/  STG.E.128 desc[UR36][R8.64], R4 ;  /* 0x0000000408007986 */ /* 0x0001e2000c101d24 */
[----:B------:R-:W-:Y:S05]  /*4620*/  BRA `(.L_x_14198) ;  /* 0x0000000c000c7947 */ /* 0x000fea0003800000 */
.L_x_14206:
        /* <DEDUP_REMOVED lines=27> */
.L_x_14211:
[----:B------:R-:W-:Y:S05]  /*47e0*/  BSYNC.RECONVERGENT B0 ;  /* 0x0000000000007941 */ /* 0x000fea0003800200 */
.L_x_14210:
[----:B------:R-:W-:-:S05]  /*47f0*/  LOP3.LUT R7, R0, 0x80, R7, 0xf8, !PT ;  /* 0x0000008000077812 */ /* 0x000fca00078ef807 */
[----:B------:R0:W-:Y:S01]  /*4800*/  STG.E.U8 desc[UR36][R8.64], R7 ;  /* 0x0000000708007986 */ /* 0x0001e2000c101124 */
[----:B------:R-:W-:Y:S05]  /*4810*/  BRA `(.L_x_14198) ;  /* 0x0000000800907947 */ /* 0x000fea0003800000 */
.L_x_14209:
        /* <DEDUP_REMOVED lines=23> */
.L_x_14213:
[----:B------:R-:W-:Y:S05]  /*4990*/  BSYNC.RECONVERGENT B0 ;  /* 0x0000000000007941 */ /* 0x000fea0003800200 */
.L_x_14212:
[----:B------:R-:W-:-:S05]  /*49a0*/  LOP3.LUT R7, R0, 0x80, R7, 0xf8, !PT ;  /* 0x0000008000077812 */ /* 0x000fca00078ef807 */
[----:B------:R0:W-:Y:S01]  /*49b0*/  STG.E.U8 desc[UR36][R8.64], R7 ;  /* 0x0000000708007986 */ /* 0x0001e2000c101124 */
[----:B------:R-:W-:Y:S05]  /*49c0*/  BRA `(.L_x_14198) ;  /* 0x0000000800247947 */ /* 0x000fea0003800000 */
.L_x_14208:
        /* <DEDUP_REMOVED lines=12> */
.L_x_14205:
        /* <DEDUP_REMOVED lines=8> */
[----:B------:R-:W0:Y:S02]  /*4b10*/  F2I.U32.F64.FLOOR R33, R32 ;  /* 0x0000002000217311 */ /* 0x000e240000305000 */
[----:B0-----:R0:W-:Y:S01]  /*4b20*/  STG.E.U16 desc[UR36][R8.64], R33 ;  /* 0x0000002108007986 */ /* 0x0011e2000c101524 */
[----:B------:R-:W-:Y:S05]  /*4b30*/  BRA `(.L_x_14198) ;  /* 0x0000000400c87947 */ /* 0x000fea0003800000 */
.L_x_14216:
        /* <DEDUP_REMOVED lines=21> */
.L_x_14219:
[----:B------:R-:W-:-:S04]  /*4c90*/  SHF.R.U32.HI R0, RZ, 0x14, R7 ;  /* 0x00000014ff007819 */ /* 0x000fc80000011607 */
[----:B------:R-:W-:-:S04]  /*4ca0*/  LOP3.LUT R0, R0, 0x1, RZ, 0xc0, !PT ;  /* 0x0000000100007812 */ /* 0x000fc800078ec0ff */
[----:B------:R-:W-:-:S04]  /*4cb0*/  IADD3 R0, PT, PT, R7, 0x487ffff, R0 ;  /* 0x0487ffff07007810 */ /* 0x000fc80007ffe000 */
[----:B------:R-:W-:-:S04]  /*4cc0*/  SHF.R.U32.HI R0, RZ, 0x14, R0 ;  /* 0x00000014ff007819 */ /* 0x000fc80000011600 */
[----:B------:R-:W-:-:S07]  /*4cd0*/  LOP3.LUT R3, R0, 0xff, RZ, 0xc0, !PT ;  /* 0x000000ff00037812 */ /* 0x000fce00078ec0ff */
.L_x_14220:
[----:B------:R-:W-:-:S04]  /*4ce0*/  SHF.R.U32.HI R0, RZ, 0x18, R7 ;  /* 0x00000018ff007819 */ /* 0x000fc80000011607 */
[----:B------:R-:W-:-:S07]  /*4cf0*/  LOP3.LUT R0, R3, 0x80, R0, 0xf8, !PT ;  /* 0x0000008003007812 */ /* 0x000fce00078ef800 */
.L_x_14218:
[----:B------:R-:W-:Y:S05]  /*4d00*/  BSYNC.RECONVERGENT B0 ;  /* 0x0000000000007941 */ /* 0x000fea0003800200 */
.L_x_14217:
[----:B------:R1:W-:Y:S01]  /*4d10*/  STG.E.U8 desc[UR36][R8.64], R0 ;  /* 0x0000000008007986 */ /* 0x0003e2000c101124 */
[----:B------:R-:W-:Y:S05]  /*4d20*/  BRA `(.L_x_14198) ;  /* 0x00000004004c7947 */ /* 0x000fea0003800000 */
.L_x_14215:
        /* <DEDUP_REMOVED lines=21> */
.L_x_14223:
[----:B------:R-:W-:-:S04]  /*4e80*/  SHF.R.U32.HI R0, RZ, 0x15, R7 ;  /* 0x00000015ff007819 */ /* 0x000fc80000011607 */
[----:B------:R-:W-:-:S04]  /*4e90*/  LOP3.LUT R0, R0, 0x1, RZ, 0xc0, !PT ;  /* 0x0000000100007812 */ /* 0x000fc800078ec0ff */
[----:B------:R-:W-:-:S04]  /*4ea0*/  IADD3 R0, PT, PT, R7, 0x88fffff, R0 ;  /* 0x088fffff07007810 */ /* 0x000fc80007ffe000 */
[----:B------:R-:W-:-:S04]  /*4eb0*/  SHF.R.U32.HI R0, RZ, 0x15, R0 ;  /* 0x00000015ff007819 */ /* 0x000fc80000011600 */
[----:B------:R-:W-:-:S07]  /*4ec0*/  LOP3.LUT R3, R0, 0xff, RZ, 0xc0, !PT ;  /* 0x000000ff00037812 */ /* 0x000fce00078ec0ff */
.L_x_14224:
[----:B------:R-:W-:-:S04]  /*4ed0*/  SHF.R.U32.HI R0, RZ, 0x18, R7 ;  /* 0x00000018ff007819 */ /* 0x000fc80000011607 */
[----:B------:R-:W-:-:S07]  /*4ee0*/  LOP3.LUT R0, R3, 0x80, R0, 0xf8, !PT ;  /* 0x0000008003007812 */ /* 0x000fce00078ef800 */
.L_x_14222:
[----:B------:R-:W-:Y:S05]  /*4ef0*/  BSYNC.RECONVERGENT B0 ;  /* 0x0000000000007941 */ /* 0x000fea0003800200 */
.L_x_14221:
[----:B------:R2:W-:Y:S01]  /*4f00*/  STG.E.U8 desc[UR36][R8.64], R0 ;  /* 0x0000000008007986 */ /* 0x0005e2000c101124 */
[----:B------:R-:W-:Y:S05]  /*4f10*/  BRA `(.L_x_14198) ;  /* 0x0000000000d07947 */ /* 0x000fea0003800000 */
.L_x_14214:
[----:B------:R-:W-:-:S13]  /*4f20*/  ISETP.NE.AND P0, PT, R0, 0x1c, PT ;  /* 0x0000001c0000780c */ /* 0x000fda0003f05270 */
[----:B------:R-:W-:Y:S05]  /*4f30*/  @!P0 BRA `(.L_x_14225) ;  /* 0x0000000000c08947 */ /* 0x000fea0003800000 */
[----:B------:R-:W-:-:S13]  /*4f40*/  ISETP.NE.AND P0, PT, R0, 0x1d, PT ;  /* 0x0000001d0000780c */ /* 0x000fda0003f05270 */
[----:B------:R-:W-:Y:S05]  /*4f50*/  @!P0 BRA `(.L_x_14226) ;  /* 0x0000000000ac8947 */ /* 0x000fea0003800000 */
[----:B------:R-:W-:-:S13]  /*4f60*/  ISETP.NE.AND P0, PT, R0, 0x2c, PT ;  /* 0x0000002c0000780c */ /* 0x000fda0003f05270 */
[----:B------:R-:W-:Y:S05]  /*4f70*/  @!P0 BRA `(.L_x_14227) ;  /* 0x0000000000448947 */ /* 0x000fea0003800000 */
.L_x_14197:
        /* <DEDUP_REMOVED lines=16> */
.L_x_14228:
[----:B------:R-:W-:Y:S05]  /*5080*/  BRA `(.L_x_14198) ;  /* 0x0000000000747947 */ /* 0x000fea0003800000 */
.L_x_14227:
        /* <DEDUP_REMOVED lines=24> */
.L_x_14226:
[----:B------:R-:W0:Y:S02]  /*5210*/  F2I.U64.F64.FLOOR R32, R32 ;  /* 0x0000002000207311 */ /* 0x000e240000305800 */
[----:B0-----:R0:W-:Y:S01]  /*5220*/  STG.E.64 desc[UR36][R8.64], R32 ;  /* 0x0000002008007986 */ /* 0x0011e2000c101b24 */
[----:B------:R-:W-:Y:S05]  /*5230*/  BRA `(.L_x_14198) ;  /* 0x0000000000087947 */ /* 0x000fea0003800000 */
.L_x_14225:
[----:B------:R-:W0:Y:S02]  /*5240*/  F2I.U32.F64.FLOOR R33, R32 ;  /* 0x0000002000217311 */ /* 0x000e240000305000 */
[----:B0-----:R3:W-:Y:S02]  /*5250*/  STG.E desc[UR36][R8.64], R33 ;  /* 0x0000002108007986 */ /* 0x0017e4000c101924 */
.L_x_14198:
        /* <DEDUP_REMOVED lines=24> */
.L_x_14233:
[----:B------:R-:W0:Y:S02]  /*53e0*/  F2I.S64.F64.FLOOR R26, R26 ;  /* 0x0000001a001a7311 */ /* 0x000e240000305900 */
[----:B0-----:R-:W-:-:S05]  /*53f0*/  IMAD.MOV.U32 R3, RZ, RZ, R26 ;  /* 0x000000ffff037224 */ /* 0x001fca00078e001a */
[----:B------:R0:W-:Y:S01]  /*5400*/  STG.E.U8 desc[UR36][R4.64], R3 ;  /* 0x0000000304007986 */ /* 0x0001e2000c101124 */
[----:B------:R-:W-:Y:S05]  /*5410*/  BRA `(.L_x_14235) ;  /* 0x0000001000807947 */ /* 0x000fea0003800000 */
.L_x_14232:
        /* <DEDUP_REMOVED lines=9> */
.L_x_14237:
[----:B------:R-:W0:Y:S02]  /*54b0*/  F2I.F64.FLOOR R27, R26 ;  /* 0x0000001a001b7311 */ /* 0x000e240000305100 */
[----:B0-----:R0:W-:Y:S01]  /*54c0*/  STG.E desc[UR36][R4.64], R27 ;  /* 0x0000001b04007986 */ /* 0x0011e2000c101924 */
[----:B------:R-:W-:Y:S05]  /*54d0*/  BRA `(.L_x_14235) ;  /* 0x0000001000507947 */ /* 0x000fea0003800000 */
.L_x_14236:
[----:B------:R-:W0:Y:S02]  /*54e0*/  F2I.F64.FLOOR R27, R26 ;  /* 0x0000001a001b7311 */ /* 0x000e240000305100 */
[----:B0-----:R0:W-:Y:S01]  /*54f0*/  STG.E.U16 desc[UR36][R4.64], R27 ;  /* 0x0000001b04007986 */ /* 0x0011e2000c101524 */
[----:B------:R-:W-:Y:S05]  /*5500*/  BRA `(.L_x_14235) ;  /* 0x0000001000447947 */ /* 0x000fea0003800000 */
.L_x_14231:
        /* <DEDUP_REMOVED lines=17> */
.L_x_14239:
        /* <DEDUP_REMOVED lines=12> */
.L_x_14238:
        /* <DEDUP_REMOVED lines=18> */
.L_x_14241:
        /* <DEDUP_REMOVED lines=13> */
.L_x_14240:
[----:B------:R0:W-:Y:S01]  /*58d0*/  STG.E.64 desc[UR36][R4.64], R24 ;  /* 0x0000001804007986 */ /* 0x0001e2000c101b24 */
[----:B------:R-:W-:Y:S05]  /*58e0*/  BRA `(.L_x_14235) ;  /* 0x0000000c004c7947 */ /* 0x000fea0003800000 */
.L_x_14230:
        /* <DEDUP_REMOVED lines=13> */
.L_x_14245:
        /* <DEDUP_REMOVED lines=26> */
.L_x_14248:
[----:B------:R-:W-:-:S04]  /*5b60*/  SHF.R.U32.HI R3, RZ, 0x18, R7 ;  /* 0x00000018ff037819 */ /* 0x000fc80000011607 */
[----:B------:R-:W-:-:S07]  /*5b70*/  LOP3.LUT R0, R0, 0x80, R3, 0xf8, !PT ;  /* 0x0000008000007812 */ /* 0x000fce00078ef803 */
.L_x_14247:
[----:B------:R-:W-:Y:S05]  /*5b80*/  BSYNC.RECONVERGENT B0 ;  /* 0x0000000000007941 */ /* 0x000fea0003800200 */
.L_x_14246:
[----:B------:R4:W-:Y:S01]  /*5b90*/  STG.E.U8 desc[UR36][R4.64], R0 ;  /* 0x0000000004007986 */ /* 0x0009e2000c101124 */
[----:B------:R-:W-:Y:S05]  /*5ba0*/  BRA `(.L_x_14235) ;  /* 0x00000008009c7947 */ /* 0x000fea0003800000 */
.L_x_14244:
        /* <DEDUP_REMOVED lines=26> */
.L_x_14251:
[----:B------:R-:W-:-:S04]  /*5d50*/  SHF.R.U32.HI R3, RZ, 0x18, R7 ;  /* 0x00000018ff037819 */ /* 0x000fc80000011607 */
[----:B------:R-:W-:-:S07]  /*5d60*/  LOP3.LUT R0, R0, 0x80, R3, 0xf8, !PT ;  /* 0x0000008000007812 */ /* 0x000fce00078ef803 */
.L_x_14250:
[----:B------:R-:W-:Y:S05]  /*5d70*/  BSYNC.RECONVERGENT B0 ;  /* 0x0000000000007941 */ /* 0x000fea0003800200 */
.L_x_14249:
[----:B------:R0:W-:Y:S01]  /*5d80*/  STG.E.U8 desc[UR36][R4.64], R0 ;  /* 0x0000000004007986 */ /* 0x0001e2000c101124 */
[----:B------:R-:W-:Y:S05]  /*5d90*/  BRA `(.L_x_14235) ;  /* 0x0000000800207947 */ /* 0x000fea0003800000 */
.L_x_14243:
        /* <DEDUP_REMOVED lines=30> */
.L_x_14253:
[----:B------:R-:W0:Y:S02]  /*5f80*/  F2I.U64.F64.FLOOR R26, R26 ;  /* 0x0000001a001a7311 */ /* 0x000e240000305800 */
[----:B0-----:R1:W-:Y:S01]  /*5f90*/  STG.E.64 desc[UR36][R4.64], R26 ;  /* 0x0000001a04007986 */ /* 0x0013e2000c101b24 */
[----:B------:R-:W-:Y:S05]  /*5fa0*/  BRA `(.L_x_14235) ;  /* 0x00000004009c7947 */ /* 0x000fea0003800000 */
.L_x_14252:
[----:B------:R-:W0:Y:S02]  /*5fb0*/  F2I.U32.F64.FLOOR R27, R26 ;  /* 0x0000001a001b7311 */ /* 0x000e240000305000 */
[----:B0-----:R0:W-:Y:S01]  /*5fc0*/  STG.E desc[UR36][R4.64], R27 ;  /* 0x0000001b04007986 */ /* 0x0011e2000c101924 */
[----:B------:R-:W-:Y:S05]  /*5fd0*/  BRA `(.L_x_14235) ;  /* 0x0000000400907947 */ /* 0x000fea0003800000 */
.L_x_14242:
        /* <DEDUP_REMOVED lines=10> */
.L_x_14255:
[----:B------:R-:W-:-:S05]  /*6080*/  CS2R R26, SRZ ;  /* 0x00000000001a7805 */ /* 0x000fca000001ff00 */
[----:B------:R0:W-:Y:S01]  /*6090*/  STG.E.128 desc[UR36][R4.64], R24 ;  /* 0x0000001804007986 */ /* 0x0001e2000c101d24 */
[----:B------:R-:W-:Y:S05]  /*60a0*/  BRA `(.L_x_14235) ;  /* 0x00000004005c7947 */ /* 0x000fea0003800000 */
.L_x_14254:
[----:B------:R-:W-:-:S13]  /*60b0*/  ISETP.NE.AND P0, PT, R0, 0xf, PT ;  /* 0x0000000f0000780c */ /* 0x000fda0003f05270 */
[----:B------:R-:W-:Y:S05]  /*60c0*/  @!P0 BRA `(.L_x_14256) ;  /* 0x0000000400288947 */ /* 0x000fea0003800000 */
[----:B------:R-:W-:-:S13]  /*60d0*/  ISETP.NE.AND P0, PT, R0, 0x17, PT ;  /* 0x000000170000780c */ /* 0x000fda0003f05270 */
[----:B------:R-:W-:Y:S05]  /*60e0*/  @!P0 BRA `(.L_x_14257) ;  /* 0x0000000000b08947 */ /* 0x000fea0003800000 */
[----:B------:R-:W-:-:S13]  /*60f0*/  ISETP.NE.AND P0, PT, R0, 0x18, PT ;  /* 0x000000180000780c */ /* 0x000fda0003f05270 */
[----:B------:R-:W-:Y:S05]  /*6100*/  @!P0 BRA `(.L_x_14258) ;  /* 0x0000000000448947 */ /* 0x000fea0003800000 */
.L_x_14234:
        /* <DEDUP_REMOVED lines=16> */
.L_x_14259:
[----:B------:R-:W-:Y:S05]  /*6210*/  BRA `(.L_x_14235) ;  /* 0x0000000400007947 */ /* 0x000fea0003800000 */
.L_x_14258:
        /* <DEDUP_REMOVED lines=21> */
.L_x_14261:
[----:B------:R-:W-:Y:S05]  /*6370*/  BSYNC.RECONVERGENT B0 ;  /* 0x0000000000007941 */ /* 0x000fea0003800200 */
.L_x_14260:
[----:B------:R-:W-:-:S05]  /*6380*/  LOP3.LUT R3, R0, 0x80, R3, 0xf8, !PT ;  /* 0x0000008000037812 */ /* 0x000fca00078ef803 */
[----:B------:R0:W-:Y:S01]  /*6390*/  STG.E.U8 desc[UR36][R4.64], R3 ;  /* 0x0000000304007986 */ /* 0x0001e2000c101124 */
[----:B------:R-:W-:Y:S05]  /*63a0*/  BRA `(.L_x_14235) ;  /* 0x00000000009c7947 */ /* 0x000fea0003800000 */
.L_x_14257:
        /* <DEDUP_REMOVED lines=20> */
.L_x_14263:
[----:B------:R-:W-:Y:S01]  /*64f0*/  IMAD.MOV.U32 R0, RZ, RZ, 0x7f ;  /* 0x0000007fff007424 */ /* 0x000fe200078e00ff */
[----:B------:R-:W-:-:S04]  /*6500*/  ISETP.GT.U32.AND P0, PT, R3, 0x7f800000, PT ;  /* 0x7f8000000300780c */ /* 0x000fc80003f04070 */
[----:B------:R-:W-:-:S09]  /*6510*/  SEL R0, R0, 0x7c, P0 ;  /* 0x0000007c00007807 */ /* 0x000fd20000000000 */
.L_x_14264:
[----:B------:R-:W-:Y:S05]  /*6520*/  BSYNC.RECONVERGENT B0 ;  /* 0x0000000000007941 */ /* 0x000fea0003800200 */
.L_x_14262:
[----:B------:R-:W-:-:S04]  /*6530*/  SHF.R.U32.HI R3, RZ, 0x18, R7 ;  /* 0x00000018ff037819 */ /* 0x000fc80000011607 */
[----:B------:R-:W-:-:S05]  /*6540*/  LOP3.LUT R3, R0, 0x80, R3, 0xf8, !PT ;  /* 0x0000008000037812 */ /* 0x000fca00078ef803 */
[----:B------:R0:W-:Y:S01]  /*6550*/  STG.E.U8 desc[UR36][R4.64], R3 ;  /* 0x0000000304007986 */ /* 0x0001e2000c101124 */
[----:B------:R-:W-:Y:S05]  /*6560*/  BRA `(.L_x_14235) ;  /* 0x00000000002c7947 */ /* 0x000fea0003800000 */
.L_x_14256:
        /* <DEDUP_REMOVED lines=11> */
.L_x_14235:
[----:B------:R-:W-:-:S07]  /*6620*/  VIADD R29, R29, 0x80 ;  /* 0x000000801d1d7836 */ /* 0x000fce0000000000 */
.L_x_14192:
[----:B------:R-:W-:-:S13]  /*6630*/  ISETP.GE.AND P0, PT, R29, R22, PT ;  /* 0x000000161d00720c */ /* 0x000fda0003f06270 */
[----:B------:R-:W-:Y:S05]  /*6640*/  @P0 BREAK.RELIABLE B6 ;  /* 0x0000000000060942 */ /* 0x000fea0003800100 */
[----:B------:R-:W-:Y:S05]  /*6650*/  @P0 BRA `(.L_x_14229) ;  /* 0x0000001000ec0947 */ /* 0x000fea0003800000 */
[----:B------:R-:W-:Y:S05]  /*6660*/  BSYNC.RELIABLE B6 ;  /* 0x0000000000067941 */ /* 0x000fea0003800100 */
.L_x_14191:
        /* <DEDUP_REMOVED lines=21> */
.L_x_14268:
[----:B------:R-:W0:Y:S02]  /*67c0*/  F2I.S64.F64.FLOOR R18, R18 ;  /* 0x0000001200127311 */ /* 0x000e240000305900 */
[----:B0-----:R-:W-:-:S05]  /*67d0*/  IMAD.MOV.U32 R3, RZ, RZ, R18 ;  /* 0x000000ffff037224 */ /* 0x001fca00078e0012 */
[----:B------:R0:W-:Y:S01]  /*67e0*/  STG.E.U8 desc[UR36][R4.64], R3 ;  /* 0x0000000304007986 */ /* 0x0001e2000c101124 */
[----:B------:R-:W-:Y:S05]  /*67f0*/  BRA `(.L_x_14270) ;  /* 0x0000001000807947 */ /* 0x000fea0003800000 */
.L_x_14267:
        /* <DEDUP_REMOVED lines=9> */
.L_x_14272:
[----:B------:R-:W0:Y:S02]  /*6890*/  F2I.F64.FLOOR R19, R18 ;  /* 0x0000001200137311 */ /* 0x000e240000305100 */
[----:B0-----:R0:W-:Y:S01]  /*68a0*/  STG.E desc[UR36][R4.64], R19 ;  /* 0x0000001304007986 */ /* 0x0011e2000c101924 */
[----:B------:R-:W-:Y:S05]  /*68b0*/  BRA `(.L_x_14270) ;  /* 0x0000001000507947 */ /* 0x000fea0003800000 */
.L_x_14271:
[----:B------:R-:W0:Y:S02]  /*68c0*/  F2I.F64.FLOOR R19, R18 ;  /* 0x0000001200137311 */ /* 0x000e240000305100 */
[----:B0-----:R0:W-:Y:S01]  /*68d0*/  STG.E.U16 desc[UR36][R4.64], R19 ;  /* 0x0000001304007986 */ /* 0x0011e2000c101524 */
[----:B------:R-:W-:Y:S05]  /*68e0*/  BRA `(.L_x_14270) ;  /* 0x0000001000447947 */ /* 0x000fea0003800000 */
.L_x_14266:
        /* <DEDUP_REMOVED lines=17> */
.L_x_14274:
        /* <DEDUP_REMOVED lines=12> */
.L_x_14273:
        /* <DEDUP_REMOVED lines=18> */
.L_x_14276:
        /* <DEDUP_REMOVED lines=13> */
.L_x_14275:
[----:B------:R0:W-:Y:S01]  /*6cb0*/  STG.E.64 desc[UR36][R4.64], R16 ;  /* 0x0000001004007986 */ /* 0x0001e2000c101b24 */
[----:B------:R-:W-:Y:S05]  /*6cc0*/  BRA `(.L_x_14270) ;  /* 0x0000000c004c7947 */ /* 0x000fea0003800000 */
.L_x_14265:
        /* <DEDUP_REMOVED lines=13> */
.L_x_14280:
        /* <DEDUP_REMOVED lines=26> */
.L_x_14283:
[----:B------:R-:W-:-:S04]  /*6f40*/  SHF.R.U32.HI R3, RZ, 0x18, R7 ;  /* 0x00000018ff037819 */ /* 0x000fc80000011607 */
[----:B------:R-:W-:-:S07]  /*6f50*/  LOP3.LUT R0, R0, 0x80, R3, 0xf8, !PT ;  /* 0x0000008000007812 */ /* 0x000fce00078ef803 */
.L_x_14282:
[----:B------:R-:W-:Y:S05]  /*6f60*/  BSYNC.RECONVERGENT B0 ;  /* 0x0000000000007941 */ /* 0x000fea0003800200 */
.L_x_14281:
[----:B------:R0:W-:Y:S01]  /*6f70*/  STG.E.U8 desc[UR36][R4.64], R0 ;  /* 0x0000000004007986 */ /* 0x0001e2000c101124 */
[----:B------:R-:W-:Y:S05]  /*6f80*/  BRA `(.L_x_14270) ;  /* 0x00000008009c7947 */ /* 0x000fea0003800000 */
.L_x_14279:
        /* <DEDUP_REMOVED lines=26> */
.L_x_14286:
[----:B------:R-:W-:-:S04]  /*7130*/  SHF.R.U32.HI R3, RZ, 0x18, R7 ;  /* 0x00000018ff037819 */ /* 0x000fc80000011607 */
[----:B------:R-:W-:-:S07]  /*7140*/  LOP3.LUT R0, R0, 0x80, R3, 0xf8, !PT ;  /* 0x0000008000007812 */ /* 0x000fce00078ef803 */
.L_x_14285:
[----:B------:R-:W-:Y:S05]  /*7150*/  BSYNC.RECONVERGENT B0 ;  /* 0x0000000000007941 */ /* 0x000fea0003800200 */
.L_x_14284:
[----:B------:R4:W-:Y:S01]  /*7160*/  STG.E.U8 desc[UR36][R4.64], R0 ;  /* 0x0000000004007986 */ /* 0x0009e2000c101124 */
[----:B------:R-:W-:Y:S05]  /*7170*/  BRA `(.L_x_14270) ;  /* 0x0000000800207947 */ /* 0x000fea0003800000 */
.L_x_14278:
        /* <DEDUP_REMOVED lines=30> */
.L_x_14288:
[----:B------:R-:W0:Y:S02]  /*7360*/  F2I.U64.F64.FLOOR R18, R18 ;  /* 0x0000001200127311 */ /* 0x000e240000305800 */
[----:B0-----:R0:W-:Y:S01]  /*7370*/  STG.E.64 desc[UR36][R4.64], R18 ;  /* 0x0000001204007986 */ /* 0x0011e2000c101b24 */
[----:B------:R-:W-:Y:S05]  /*7380*/  BRA `(.L_x_14270) ;  /* 0x00000004009c7947 */ /* 0x000fea0003800000 */
.L_x_14287:
[----:B------:R-:W0:Y:S02]  /*7390*/  F2I.U32.F64.FLOOR R19, R18 ;  /* 0x0000001200137311 */ /* 0x000e240000305000 */
[----:B0-----:R2:W-:Y:S01]  /*73a0*/  STG.E desc[UR36][R4.64], R19 ;  /* 0x0000001304007986 */ /* 0x0015e2000c101924 */
[----:B------:R-:W-:Y:S05]  /*73b0*/  BRA `(.L_x_14270) ;  /* 0x0000000400907947 */ /* 0x000fea0003800000 */
.L_x_14277:
        /* <DEDUP_REMOVED lines=10> */
.L_x_14290:
[----:B------:R-:W-:-:S05]  /*7460*/  CS2R R18, SRZ ;  /* 0x0000000000127805 */ /* 0x000fca000001ff00 */
[----:B------:R0:W-:Y:S01]  /*7470*/  STG.E.128 desc[UR36][R4.64], R16 ;  /* 0x0000001004007986 */ /* 0x0001e2000c101d24 */
[----:B------:R-:W-:Y:S05]  /*7480*/  BRA `(.L_x_14270) ;  /* 0x00000004005c7947 */ /* 0x000fea0003800000 */
.L_x_14289:
[----:B------:R-:W-:-:S13]  /*7490*/  ISETP.NE.AND P0, PT, R0, 0xf, PT ;  /* 0x0000000f0000780c */ /* 0x000fda0003f05270 */
[----:B------:R-:W-:Y:S05]  /*74a0*/  @!P0 BRA `(.L_x_14291) ;  /* 0x0000000400288947 */ /* 0x000fea0003800000 */
[----:B------:R-:W-:-:S13]  /*74b0*/  ISETP.NE.AND P0, PT, R0, 0x17, PT ;  /* 0x000000170000780c */ /* 0x000fda0003f05270 */
[----:B------:R-:W-:Y:S05]  /*74c0*/  @!P0 BRA `(.L_x_14292) ;  /* 0x0000000000b08947 */ /* 0x000fea0003800000 */
[----:B------:R-:W-:-:S13]  /*74d0*/  ISETP.NE.AND P0, PT, R0, 0x18, PT ;  /* 0x000000180000780c */ /* 0x000fda0003f05270 */
[----:B------:R-:W-:Y:S05]  /*74e0*/  @!P0 BRA `(.L_x_14293) ;  /* 0x0000000000448947 */ /* 0x000fea0003800000 */
.L_x_14269:
        /* <DEDUP_REMOVED lines=16> */
.L_x_14294:
[----:B------:R-:W-:Y:S05]  /*75f0*/  BRA `(.L_x_14270) ;  /* 0x0000000400007947 */ /* 0x000fea0003800000 */
.L_x_14293:
        /* <DEDUP_REMOVED lines=21> */
.L_x_14296:
[----:B------:R-:W-:Y:S05]  /*7750*/  BSYNC.RECONVERGENT B0 ;  /* 0x0000000000007941 */ /* 0x000fea0003800200 */
.L_x_14295:
[----:B------:R-:W-:-:S05]  /*7760*/  LOP3.LUT R3, R0, 0x80, R3, 0xf8, !PT ;  /* 0x0000008000037812 */ /* 0x000fca00078ef803 */
[----:B------:R0:W-:Y:S01]  /*7770*/  STG.E.U8 desc[UR36][R4.64], R3 ;  /* 0x0000000304007986 */ /* 0x0001e2000c101124 */
[----:B------:R-:W-:Y:S05]  /*7780*/  BRA `(.L_x_14270) ;  /* 0x00000000009c7947 */ /* 0x000fea0003800000 */
.L_x_14292:
        /* <DEDUP_REMOVED lines=20> */
.L_x_14298:
[----:B------:R-:W-:Y:S01]  /*78d0*/  IMAD.MOV.U32 R0, RZ, RZ, 0x7f ;  /* 0x0000007fff007424 */ /* 0x000fe200078e00ff */
[----:B------:R-:W-:-:S04]  /*78e0*/  ISETP.GT.U32.AND P0, PT, R3, 0x7f800000, PT ;  /* 0x7f8000000300780c */ /* 0x000fc80003f04070 */
[----:B------:R-:W-:-:S09]  /*78f0*/  SEL R0, R0, 0x7c, P0 ;  /* 0x0000007c00007807 */ /* 0x000fd20000000000 */
.L_x_14299:
[----:B------:R-:W-:Y:S05]  /*7900*/  BSYNC.RECONVERGENT B0 ;  /* 0x0000000000007941 */ /* 0x000fea0003800200 */
.L_x_14297:
[----:B------:R-:W-:-:S04]  /*7910*/  SHF.R.U32.HI R3, RZ, 0x18, R7 ;  /* 0x00000018ff037819 */ /* 0x000fc80000011607 */
[----:B------:R-:W-:-:S05]  /*7920*/  LOP3.LUT R3, R0, 0x80, R3, 0xf8, !PT ;  /* 0x0000008000037812 */ /* 0x000fca00078ef803 */
[----:B------:R0:W-:Y:S01]  /*7930*/  STG.E.U8 desc[UR36][R4.64], R3 ;  /* 0x0000000304007986 */ /* 0x0001e2000c101124 */
[----:B------:R-:W-:Y:S05]  /*7940*/  BRA `(.L_x_14270) ;  /* 0x00000000002c7947 */ /* 0x000fea0003800000 */
.L_x_14291:
        /* <DEDUP_REMOVED lines=11> */
.L_x_14270:
[----:B------:R-:W-:-:S07]  /*7a00*/  VIADD R29, R29, 0x80 ;  /* 0x000000801d1d7836 */ /* 0x000fce0000000000 */
.L_x_14229:
[----:B------:R-:W-:Y:S05]  /*7a10*/  BSYNC.RECONVERGENT B7 ;  /* 0x0000000000077941 */ /* 0x000fea0003800200 */
.L_x_14190:
        /* <DEDUP_REMOVED lines=10> */
[----:B------:R0:W1:Y:S02]  /*7ac0*/  FRND.F64.FLOOR R4, R30 ;  /* 0x0000001e00047313 */ /* 0x0000640000305800 */
        /* <DEDUP_REMOVED lines=10> */
[----:B0-----:R-:W-:Y:S01]  /*7b70*/  STG.E.U8 desc[UR36][R2.64], R31 ;  /* 0x0000001f02007986 */ /* 0x001fe2000c101124 */
[----:B------:R-:W-:Y:S05]  /*7b80*/  EXIT ;  /* 0x000000000000794d */ /* 0x000fea0003800000 */
.L_x_14303:
[----:B------:R-:W0:Y:S02]  /*7b90*/  F2I.S64.F64.FLOOR R30, R30 ;  /* 0x0000001e001e7311 */ /* 0x000e240000305900 */
[----:B0-----:R-:W-:-:S05]  /*7ba0*/  IMAD.MOV.U32 R5, RZ, RZ, R30 ;  /* 0x000000ffff057224 */ /* 0x001fca00078e001e */
[----:B------:R-:W-:Y:S01]  /*7bb0*/  STG.E.U8 desc[UR36][R2.64], R5 ;  /* 0x0000000502007986 */ /* 0x000fe2000c101124 */
[----:B------:R-:W-:Y:S05]  /*7bc0*/  EXIT ;  /* 0x000000000000794d */ /* 0x000fea0003800000 */
.L_x_14302:
[----:B------:R-:W-:-:S13]  /*7bd0*/  ISETP.NE.AND P0, PT, R0, 0x2, PT ;  /* 0x000000020000780c */ /* 0x000fda0003f05270 */
[----:B------:R-:W-:Y:S05]  /*7be0*/  @!P0 BRA `(.L_x_14305) ;  /* 0x0000000000288947 */ /* 0x000fea0003800000 */
[----:B------:R-:W-:-:S13]  /*7bf0*/  ISETP.NE.AND P0, PT, R0, 0x3, PT ;  /* 0x000000030000780c */ /* 0x000fda0003f05270 */
[----:B------:R-:W-:Y:S05]  /*7c00*/  @!P0 BRA `(.L_x_14306) ;  /* 0x0000000000148947 */ /* 0x000fea0003800000 */
[----:B------:R-:W-:-:S13]  /*7c10*/  ISETP.NE.AND P0, PT, R0, 0x4, PT ;  /* 0x000000040000780c */ /* 0x000fda0003f05270 */
[----:B------:R-:W-:Y:S05]  /*7c20*/  @P0 BRA `(.L_x_14304) ;  /* 0x0000000c00240947 */ /* 0x000fea0003800000 */
[----:B------:R-:W0:Y:S02]  /*7c30*/  F2I.S64.F64.FLOOR R30, R30 ;  /* 0x0000001e001e7311 */ /* 0x000e240000305900 */
[----:B0-----:R-:W-:Y:S01]  /*7c40*/  STG.E.64 desc[UR36][R2.64], R30 ;  /* 0x0000001e02007986 */ /* 0x001fe2000c101b24 */
[----:B------:R-:W-:Y:S05]  /*7c50*/  EXIT ;  /* 0x000000000000794d */ /* 0x000fea0003800000 */
.L_x_14306:
[----:B------:R-:W0:Y:S02]  /*7c60*/  F2I.F64.FLOOR R31, R30 ;  /* 0x0000001e001f7311 */ /* 0x000e240000305100 */
[----:B0-----:R-:W-:Y:S01]  /*7c70*/  STG.E desc[UR36][R2.64], R31 ;  /* 0x0000001f02007986 */ /* 0x001fe2000c101924 */
[----:B------:R-:W-:Y:S05]  /*7c80*/  EXIT ;  /* 0x000000000000794d */ /* 0x000fea0003800000 */
.L_x_14305:
[----:B------:R-:W0:Y:S02]  /*7c90*/  F2I.F64.FLOOR R31, R30 ;  /* 0x0000001e001f7311 */ /* 0x000e240000305100 */
[----:B0-----:R-:W-:Y:S01]  /*7ca0*/  STG.E.U16 desc[UR36][R2.64], R31 ;  /* 0x0000001f02007986 */ /* 0x001fe2000c101524 */
[----:B------:R-:W-:Y:S05]  /*7cb0*/  EXIT ;  /* 0x000000000000794d */ /* 0x000fea0003800000 */
.L_x_14301:
        /* <DEDUP_REMOVED lines=17> */
.L_x_14308:
        /* <DEDUP_REMOVED lines=12> */
.L_x_14307:
        /* <DEDUP_REMOVED lines=18> */
.L_x_14310:
        /* <DEDUP_REMOVED lines=13> */
.L_x_14309:
[----:B------:R-:W-:Y:S01]  /*8080*/  STG.E.64 desc[UR36][R2.64], R4 ;  /* 0x0000000402007986 */ /* 0x000fe2000c101b24 */
[----:B------:R-:W-:Y:S05]  /*8090*/  EXIT ;  /* 0x000000000000794d */ /* 0x000fea0003800000 */
.L_x_14300:
        /* <DEDUP_REMOVED lines=11> */
[----:B0-----:R-:W-:Y:S01]  /*8150*/  STG.E.U16 desc[UR36][R2.64], R31 ;  /* 0x0000001f02007986 */ /* 0x001fe2000c101524 */
[----:B------:R-:W-:Y:S05]  /*8160*/  EXIT ;  /* 0x000000000000794d */ /* 0x000fea0003800000 */
.L_x_14314:
        /* <DEDUP_REMOVED lines=26> */
.L_x_14317:
[----:B------:R-:W-:-:S04]  /*8310*/  SHF.R.U32.HI R5, RZ, 0x18, R7 ;  /* 0x00000018ff057819 */ /* 0x000fc80000011607 */
[----:B------:R-:W-:-:S07]  /*8320*/  LOP3.LUT R0, R0, 0x80, R5, 0xf8, !PT ;  /* 0x0000008000007812 */ /* 0x000fce00078ef805 */
.L_x_14316:
[----:B------:R-:W-:Y:S05]  /*8330*/  BSYNC.RECONVERGENT B0 ;  /* 0x0000000000007941 */ /* 0x000fea0003800200 */
.L_x_14315:
[----:B------:R-:W-:Y:S01]  /*8340*/  STG.E.U8 desc[UR36][R2.64], R0 ;  /* 0x0000000002007986 */ /* 0x000fe2000c101124 */
[----:B------:R-:W-:Y:S05]  /*8350*/  EXIT ;  /* 0x000000000000794d */ /* 0x000fea0003800000 */
.L_x_14313:
        /* <DEDUP_REMOVED lines=26> */
.L_x_14320:
[----:B------:R-:W-:-:S04]  /*8500*/  SHF.R.U32.HI R5, RZ, 0x18, R7 ;  /* 0x00000018ff057819 */ /* 0x000fc80000011607 */
[----:B------:R-:W-:-:S07]  /*8510*/  LOP3.LUT R0, R0, 0x80, R5, 0xf8, !PT ;  /* 0x0000008000007812 */ /* 0x000fce00078ef805 */
.L_x_14319:
[----:B------:R-:W-:Y:S05]  /*8520*/  BSYNC.RECONVERGENT B0 ;  /* 0x0000000000007941 */ /* 0x000fea0003800200 */
.L_x_14318:
[----:B------:R-:W-:Y:S01]  /*8530*/  STG.E.U8 desc[UR36][R2.64], R0 ;  /* 0x0000000002007986 */ /* 0x000fe2000c101124 */
[----:B------:R-:W-:Y:S05]  /*8540*/  EXIT ;  /* 0x000000000000794d */ /* 0x000fea0003800000 */
.L_x_14312:
        /* <DEDUP_REMOVED lines=30> */
.L_x_14322:
[----:B------:R-:W0:Y:S02]  /*8730*/  F2I.U64.F64.FLOOR R30, R30 ;  /* 0x0000001e001e7311 */ /* 0x000e240000305800 */
[----:B0-----:R-:W-:Y:S01]  /*8740*/  STG.E.64 desc[UR36][R2.64], R30 ;  /* 0x0000001e02007986 */ /* 0x001fe2000c101b24 */
[----:B------:R-:W-:Y:S05]  /*8750*/  EXIT ;  /* 0x000000000000794d */ /* 0x000fea0003800000 */
.L_x_14321:
[----:B------:R-:W0:Y:S02]  /*8760*/  F2I.U32.F64.FLOOR R31, R30 ;  /* 0x0000001e001f7311 */ /* 0x000e240000305000 */
[----:B0-----:R-:W-:Y:S01]  /*8770*/  STG.E desc[UR36][R2.64], R31 ;  /* 0x0000001f02007986 */ /* 0x001fe2000c101924 */
[----:B------:R-:W-:Y:S05]  /*8780*/  EXIT ;  /* 0x000000000000794d */ /* 0x000fea0003800000 */
.L_x_14311:
        /* <DEDUP_REMOVED lines=10> */
.L_x_14324:
[----:B------:R-:W-:-:S05]  /*8830*/  CS2R R6, SRZ ;  /* 0x0000000000067805 */ /* 0x000fca000001ff00 */
[----:B------:R-:W-:Y:S01]  /*8840*/  STG.E.128 desc[UR36][R2.64], R4 ;  /* 0x0000000402007986 */ /* 0x000fe2000c101d24 */
[----:B------:R-:W-:Y:S05]  /*8850*/  EXIT ;  /* 0x000000000000794d */ /* 0x000fea0003800000 */
.L_x_14323:
[----:B------:R-:W-:-:S13]  /*8860*/  ISETP.NE.AND P0, PT, R0, 0xf, PT ;  /* 0x0000000f0000780c */ /* 0x000fda0003f05270 */
[----:B------:R-:W-:Y:S05]  /*8870*/  @!P0 BRA `(.L_x_14325) ;  /* 0x0000000400288947 */ /* 0x000fea0003800000 */
[----:B------:R-:W-:-:S13]  /*8880*/  ISETP.NE.AND P0, PT, R0, 0x17, PT ;  /* 0x000000170000780c */ /* 0x000fda0003f05270 */
[----:B------:R-:W-:Y:S05]  /*8890*/  @!P0 BRA `(.L_x_14326) ;  /* 0x0000000000b08947 */ /* 0x000fea0003800000 */
[----:B------:R-:W-:-:S13]  /*88a0*/  ISETP.NE.AND P0, PT, R0, 0x18, PT ;  /* 0x000000180000780c */ /* 0x000fda0003f05270 */
[----:B------:R-:W-:Y:S05]  /*88b0*/  @!P0 BRA `(.L_x_14327) ;  /* 0x0000000000448947 */ /* 0x000fea0003800000 */
.L_x_14304:
        /* <DEDUP_REMOVED lines=16> */
.L_x_14328:
[----:B------:R-:W-:Y:S05]  /*89c0*/  EXIT ;  /* 0x000000000000794d */ /* 0x000fea0003800000 */
.L_x_14327:
        /* <DEDUP_REMOVED lines=21> */
.L_x_14330:
[----:B------:R-:W-:Y:S05]  /*8b20*/  BSYNC.RECONVERGENT B0 ;  /* 0x0000000000007941 */ /* 0x000fea0003800200 */
.L_x_14329:
[----:B------:R-:W-:-:S05]  /*8b30*/  LOP3.LUT R7, R0, 0x80, R7, 0xf8, !PT ;  /* 0x0000008000077812 */ /* 0x000fca00078ef807 */
[----:B------:R-:W-:Y:S01]  /*8b40*/  STG.E.U8 desc[UR36][R2.64], R7 ;  /* 0x0000000702007986 */ /* 0x000fe2000c101124 */
[----:B------:R-:W-:Y:S05]  /*8b50*/  EXIT ;  /* 0x000000000000794d */ /* 0x000fea0003800000 */
.L_x_14326:
        /* <DEDUP_REMOVED lines=20> */
.L_x_14332:
[----:B------:R-:W-:Y:S01]  /*8ca0*/  IMAD.MOV.U32 R0, RZ, RZ, 0x7f ;  /* 0x0000007fff007424 */ /* 0x000fe200078e00ff */
[----:B------:R-:W-:-:S04]  /*8cb0*/  ISETP.GT.U32.AND P0, PT, R6, 0x7f800000, PT ;  /* 0x7f8000000600780c */ /* 0x000fc80003f04070 */
[----:B------:R-:W-:-:S09]  /*8cc0*/  SEL R0, R0, 0x7c, P0 ;  /* 0x0000007c00007807 */ /* 0x000fd20000000000 */
.L_x_14333:
[----:B------:R-:W-:Y:S05]  /*8cd0*/  BSYNC.RECONVERGENT B0 ;  /* 0x0000000000007941 */ /* 0x000fea0003800200 */
.L_x_14331:
[----:B------:R-:W-:-:S04]  /*8ce0*/  SHF.R.U32.HI R5, RZ, 0x18, R7 ;  /* 0x00000018ff057819 */ /* 0x000fc80000011607 */
[----:B------:R-:W-:-:S05]  /*8cf0*/  LOP3.LUT R5, R0, 0x80, R5, 0xf8, !PT ;  /* 0x0000008000057812 */ /* 0x000fca00078ef805 */
[----:B------:R-:W-:Y:S01]  /*8d00*/  STG.E.U8 desc[UR36][R2.64], R5 ;  /* 0x0000000502007986 */ /* 0x000fe2000c101124 */
[----:B------:R-:W-:Y:S05]  /*8d10*/  EXIT ;  /* 0x000000000000794d */ /* 0x000fea0003800000 */
.L_x_14325:
        /* <DEDUP_REMOVED lines=12> */
.L_x_14334:
        /* <DEDUP_REMOVED lines=10> */
.L_x_19205:


//--------------------- .text._ZN2at6native18elementwise_kernelILi128ELi2EZNS0_22gpu_kernel_impl_nocastIZZZNS0_17floor_kernel_cudaERNS_18TensorIteratorBaseEENKUlvE_clEvENKUlvE_clEvEUldE_EEvS4_RKT_EUliE_EEviT1_ --------------------------
	.section	.text._ZN2at6native18elementwise_kernelILi128ELi2EZNS0_22gpu_kernel_impl_nocastIZZZNS0_17floor_kernel_cudaERNS_18TensorIteratorBaseEENKUlvE_clEvENKUlvE_clEvEUldE_EEvS4_RKT_EUliE_EEviT1_,"ax",@progbits
	.align	128
        .global         _ZN2at6native18elementwise_kernelILi128ELi2EZNS0_22gpu_kernel_impl_nocastIZZZNS0_17floor_kernel_cudaERNS_18TensorIteratorBaseEENKUlvE_clEvENKUlvE_clEvEUldE_EEvS4_RKT_EUliE_EEviT1_
        .type           _ZN2at6native18elementwise_kernelILi128ELi2EZNS0_22gpu_kernel_impl_nocastIZZZNS0_17floor_kernel_cudaERNS_18TensorIteratorBaseEENKUlvE_clEvENKUlvE_clEvEUldE_EEvS4_RKT_EUliE_EEviT1_,@function
        .size           _ZN2at6native18elementwise_kernelILi128ELi2EZNS0_22gpu_kernel_impl_nocastIZZZNS0_17floor_kernel_cudaERNS_18TensorIteratorBaseEENKUlvE_clEvENKUlvE_clEvEUldE_EEvS4_RKT_EUliE_EEviT1_,(.L_x_19206 - _ZN2at6native18elementwise_kernelILi128ELi2EZNS0_22gpu_kernel_impl_nocastIZZZNS0_17floor_kernel_cudaERNS_18TensorIteratorBaseEENKUlvE_clEvENKUlvE_clEvEUldE_EEvS4_RKT_EUliE_EEviT1_)
        .other          _ZN2at6native18elementwise_kernelILi128ELi2EZNS0_22gpu_kernel_impl_nocastIZZZNS0_17floor_kernel_cudaERNS_18TensorIteratorBaseEENKUlvE_clEvENKUlvE_clEvEUldE_EEvS4_RKT_EUliE_EEviT1_,@"STO_CUDA_ENTRY STV_DEFAULT"
_ZN2at6native18elementwise_kernelILi128ELi2EZNS0_22gpu_kernel_impl_nocastIZZZNS0_17floor_kernel_cudaERNS_18TensorIteratorBaseEENKUlvE_clEvENKUlvE_clEvEUldE_EEvS4_RKT_EUliE_EEviT1_:
.text._ZN2at6native18elementwise_kernelILi128ELi2EZNS0_22gpu_kernel_impl_nocastIZZZNS0_17floor_kernel_cudaERNS_18TensorIteratorBaseEENKUlvE_clEvENKUlvE_clEvEUldE_EEvS4_RKT_EUliE_EEviT1_:
        /* <DEDUP_REMOVED lines=17> */
[----:B--2---:R-:W0:Y:S02]  /*0110*/  FRND.F64.FLOOR R6, R4 ;  /* 0x0000000400067313 */ /* 0x004e240000305800 */
[----:B0-----:R0:W-:Y:S04]  /*0120*/  STG.E.64 desc[UR6][R8.64], R6 ;  /* 0x0000000608007986 */ /* 0x0011e8000c101b06 */
.L_x_14337:
[----:B------:R-:W-:Y:S05]  /*0130*/  BSYNC.RECONVERGENT B0 ;  /* 0x0000000000007941 */ /* 0x000fea0003800200 */
.L_x_14336:
[----:B------:R-:W-:-:S13]  /*0140*/  ISETP.GE.AND P0, PT, R3, UR4, PT ;  /* 0x0000000403007c0c */ /* 0x000fda000bf06270 */
[----:B------:R-:W-:Y:S05]  /*0150*/  @P0 EXIT ;  /* 0x000000000000094d */ /* 0x000fea0003800000 */
[----:B------:R-:W1:Y:S02]  /*0160*/  LDC.64 R4, c[0x0][0x588] ;  /* 0x00016200ff047b82 */ /* 0x000e640000000a00 */
[----:B-1----:R-:W2:Y:S06]  /*0170*/  LDG.E.64 R2, desc[UR6][R4.64] ;  /* 0x0000000604027981 */ /* 0x002eac000c1e1b00 */
[----:B0-----:R-:W0:Y:S01]  /*0180*/  LDC.64 R6, c[0x0][0x580] ;  /* 0x00016000ff067b82 */ /* 0x001e220000000a00 */
[----:B--2---:R-:W0:Y:S02]  /*0190*/  FRND.F64.FLOOR R2, R2 ;  /* 0x0000000200027313 */ /* 0x004e240000305800 */
[----:B0-----:R-:W-:Y:S01]  /*01a0*/  STG.E.64 desc[UR6][R6.64], R2 ;  /* 0x0000000206007986 */ /* 0x001fe2000c101b06 */
[----:B------:R-:W-:Y:S05]  /*01b0*/  EXIT ;  /* 0x000000000000794d */ /* 0x000fea0003800000 */
.L_x_14335:
        /* <DEDUP_REMOVED lines=305> */
.L_x_14340:
[----:B------:R-:W0:Y:S02]  /*14d0*/  LDCU.128 UR8, c[0x0][0x580] ;  /* 0x0000b000ff0877ac */ /* 0x000e240008000c00 */
[----:B0-----:R-:W-:-:S04]  /*14e0*/  IADD3 R8, P0, PT, R4, UR10, RZ ;  /* 0x0000000a04087c10 */ /* 0x001fc8000ff1e0ff */
[----:B------:R-:W-:-:S05]  /*14f0*/  IADD3.X R9, PT, PT, RZ, UR11, RZ, P0, !PT ;  /* 0x0000000bff097c10 */ /* 0x000fca00087fe4ff */
[----:B------:R-:W2:Y:S01]  /*1500*/  LDG.E.64 R6, desc[UR6][R8.64] ;  /* 0x0000000608067981 */ /* 0x000ea2000c1e1b00 */
[----:B------:R-:W-:Y:S02]  /*1510*/  IADD3 R4, P0, PT, R5, UR8, RZ ;  /* 0x0000000805047c10 */ /* 0x000fe4000ff1e0ff */
[----:B------:R-:W-:-:S03]  /*1520*/  IADD3 R3, PT, PT, R3, 0x80, RZ ;  /* 0x0000008003037810 */ /* 0x000fc60007ffe0ff */
[----:B------:R-:W-:Y:S01]  /*1530*/  IMAD.X R5, RZ, RZ, UR9, P0 ;  /* 0x00000009ff057e24 */ /* 0x000fe200080e06ff */
[----:B--2---:R-:W0:Y:S04]  /*1540*/  FRND.F64.FLOOR R6, R6 ;  /* 0x0000000600067313 */ /* 0x004e280000305800 */
[----:B0-----:R0:W-:Y:S03]  /*1550*/  STG.E.64 desc[UR6][R4.64], R6 ;  /* 0x0000000604007986 */ /* 0x0011e6000c101b06 */
.L_x_14339:
[----:B------:R-:W-:Y:S05]  /*1560*/  BSYNC.RECONVERGENT B0 ;  /* 0x0000000000007941 */ /* 0x000fea0003800200 */
.L_x_14338:
        /* <DEDUP_REMOVED lines=300> */
.L_x_14341:
[----:B------:R-:W0:Y:S02]  /*2830*/  LDCU.128 UR8, c[0x0][0x580] ;  /* 0x0000b000ff0877ac */ /* 0x000e240008000c00 */
[----:B0-----:R-:W-:-:S04]  /*2840*/  IADD3 R6, P0, PT, R2, UR10, RZ ;  /* 0x0000000a02067c10 */ /* 0x001fc8000ff1e0ff */
[----:B------:R-:W-:-:S05]  /*2850*/  IADD3.X R7, PT, PT, RZ, UR11, RZ, P0, !PT ;  /* 0x0000000bff077c10 */ /* 0x000fca00087fe4ff */
[----:B------:R-:W2:Y:S01]  /*2860*/  LDG.E.64 R4, desc[UR6][R6.64] ;  /* 0x0000000606047981 */ /* 0x000ea2000c1e1b00 */
[----:B------:R-:W-:-:S04]  /*2870*/  IADD3 R2, P0, PT, R3, UR8, RZ ;  /* 0x0000000803027c10 */ /* 0x000fc8000ff1e0ff */
[----:B------:R-:W-:Y:S01]  /*2880*/  IADD3.X R3, PT, PT, RZ, UR9, RZ, P0, !PT ;  /* 0x00000009ff037c10 */ /* 0x000fe200087fe4ff */
[----:B--2---:R-:W0:Y:S04]  /*2890*/  FRND.F64.FLOOR R4, R4 ;  /* 0x0000000400047313 */ /* 0x004e280000305800 */
[----:B0-----:R-:W-:Y:S01]  /*28a0*/  STG.E.64 desc[UR6][R2.64], R4 ;  /* 0x0000000402007986 */ /* 0x001fe2000c101b06 */
[----:B------:R-:W-:Y:S05]  /*28b0*/  EXIT ;  /* 0x000000000000794d */ /* 0x000fea0003800000 */
.L_x_14342:
        /* <DEDUP_REMOVED lines=12> */
.L_x_19206:


//--------------------- .text._ZN2at6native27unrolled_elementwise_kernelIZZZNS0_17floor_kernel_cudaERNS_18TensorIteratorBaseEENKUlvE_clEvENKUlvE_clEvEUldE_St5arrayIPcLm2EELi4E23TrivialOffsetCalculatorILi1EjESB_NS0_6memory15LoadWithoutCastENSC_16StoreWithoutCastEEEviT_T0_T2_T3_T4_T5_ --------------------------
	.section	.text._ZN2at6native27unrolled_elementwise_kernelIZZZNS0_17floor_kernel_cudaERNS_18TensorIteratorBaseEENKUlvE_clEvENKUlvE_clEvEUldE_St5arrayIPcLm2EELi4E23TrivialOffsetCalculatorILi1EjESB_NS0_6memory15LoadWithoutCastENSC_16StoreWithoutCastEEEviT_T0_T2_T3_T4_T5_,"ax",@progbits
	.align	128
        .global         _ZN2at6native27unrolled_elementwise_kernelIZZZNS0_17floor_kernel_cudaERNS_18TensorIteratorBaseEENKUlvE_clEvENKUlvE_clEvEUldE_St5arrayIPcLm2EELi4E23TrivialOffsetCalculatorILi1EjESB_NS0_6memory15LoadWithoutCastENSC_16StoreWithoutCastEEEviT_T0_T2_T3_T4_T5_
        .type           _ZN2at6native27unrolled_elementwise_kernelIZZZNS0_17floor_kernel_cudaERNS_18TensorIteratorBaseEENKUlvE_clEvENKUlvE_clEvEUldE_St5arrayIPcLm2EELi4E23TrivialOffsetCalculatorILi1EjESB_NS0_6memory15LoadWithoutCastENSC_16StoreWithoutCastEEEviT_T0_T2_T3_T4_T5_,@function
        .size           _ZN2at6native27unrolled_elementwise_kernelIZZZNS0_17floor_kernel_cudaERNS_18TensorIteratorBaseEENKUlvE_clEvENKUlvE_clEvEUldE_St5arrayIPcLm2EELi4E23TrivialOffsetCalculatorILi1EjESB_NS0_6memory15LoadWithoutCastENSC_16StoreWithoutCastEEEviT_T0_T2_T3_T4_T5_,(.L_x_19207 - _ZN2at6native27unrolled_elementwise_kernelIZZZNS0_17floor_kernel_cudaERNS_18TensorIteratorBaseEENKUlvE_clEvENKUlvE_clEvEUldE_St5arrayIPcLm2EELi4E23TrivialOffsetCalculatorILi1EjESB_NS0_6memory15LoadWithoutCastENSC_16StoreWithoutCastEEEviT_T0_T2_T3_T4_T5_)
        .other          _ZN2at6native27unrolled_elementwise_kernelIZZZNS0_17floor_kernel_cudaERNS_18TensorIteratorBaseEENKUlvE_clEvENKUlvE_clEvEUldE_St5arrayIPcLm2EELi4E23TrivialOffsetCalculatorILi1EjESB_NS0_6memory15LoadWithoutCastENSC_16StoreWithoutCastEEEviT_T0_T2_T3_T4_T5_,@"STO_CUDA_ENTRY STV_DEFAULT"
_ZN2at6native27unrolled_elementwise_kernelIZZZNS0_17floor_kernel_cudaERNS_18TensorIteratorBaseEENKUlvE_clEvENKUlvE_clEvEUldE_St5arrayIPcLm2EELi4E23TrivialOffsetCalculatorILi1EjESB_NS0_6memory15LoadWithoutCastENSC_16StoreWithoutCastEEEviT_T0_T2_T3_T4_T5_:
.text._ZN2at6native27unrolled_elementwise_kernelIZZZNS0_17floor_kernel_cudaERNS_18TensorIteratorBaseEENKUlvE_clEvENKUlvE_clEvEUldE_St5arrayIPcLm2EELi4E23TrivialOffsetCalculatorILi1EjESB_NS0_6memory15LoadWithoutCastENSC_16StoreWithoutCastEEEviT_T0_T2_T3_T4_T5_:
        /* <DEDUP_REMOVED lines=40> */
[----:B-----5:R-:W1:Y:S01]  /*0280*/  FRND.F64.FLOOR R14, R14 ;  /* 0x0000000e000e7313 */ /* 0x020e620000305800 */
        /* <DEDUP_REMOVED lines=8> */
[----:B------:R-:W1:Y:S01]  /*0310*/  FRND.F64.FLOOR R8, R8 ;  /* 0x0000000800087313 */ /* 0x000e620000305800 */
[----:B------:R-:W-:-:S03]  /*0320*/  VIADD R5, R5, 0x80 ;  /* 0x0000008005057836 */ /* 0x000fc60000000000 */
[----:B0-----:R-:W-:-:S05]  /*0330*/  IMAD.WIDE.U32 R10, R13, 0x8, R10 ;  /* 0x000000080d0a7825 */ /* 0x001fca00078e000a */
[----:B-1----:R0:W-:Y:S02]  /*0340*/  STG.E.64 desc[UR4][R10.64], R8 ;  /* 0x000000080a007986 */ /* 0x0021e4000c101b04 */
.L_x_14345:
[----:B------:R-:W-:Y:S05]  /*0350*/  BSYNC.RELIABLE B1 ;  /* 0x0000000000017941 */ /* 0x000fea0003800100 */
.L_x_14344:
[----:B------:R-:W-:-:S13]  /*0360*/  ISETP.GE.AND P0, PT, R5, R4, PT ;  /* 0x000000040500720c */ /* 0x000fda0003f06270 */
[----:B0----5:R-:W0:Y:S01]  /*0370*/  @!P0 LDC.64 R8, c[0x0][0x388] ;  /* 0x0000e200ff088b82 */ /* 0x021e220000000a00 */
[----:B------:R-:W-:Y:S01]  /*0380*/  @!P0 LEA R11, R0, R5, 0x9 ;  /* 0x00000005000b8211 */ /* 0x000fe200078e48ff */
[----:B------:R-:W1:Y:S01]  /*0390*/  @!P0 FRND.F64.FLOOR R6, R6 ;  /* 0x0000000600068313 */ /* 0x000e620000305800 */
[----:B------:R-:W-:-:S03]  /*03a0*/  @!P0 VIADD R5, R5, 0x80 ;  /* 0x0000008005058836 */ /* 0x000fc60000000000 */
[----:B0-----:R-:W-:-:S05]  /*03b0*/  @!P0 IMAD.WIDE.U32 R8, R11, 0x8, R8 ;  /* 0x000000080b088825 */ /* 0x001fca00078e0008 */
[----:B-1----:R1:W-:Y:S02]  /*03c0*/  @!P0 STG.E.64 desc[UR4][R8.64], R6 ;  /* 0x0000000608008986 */ /* 0x0023e4000c101b04 */
.L_x_14346:
[----:B------:R-:W-:Y:S05]  /*03d0*/  BSYNC.RECONVERGENT B0 ;  /* 0x0000000000007941 */ /* 0x000fea0003800200 */
.L_x_14343:
[----:B------:R-:W-:Y:S05]  /*03e0*/  WARPSYNC.ALL ;  /* 0x0000000000007948 */ /* 0x000fea0003800000 */
[----:B------:R-:W-:-:S13]  /*03f0*/  ISETP.GE.AND P0, PT, R5, R4, PT ;  /* 0x000000040500720c */ /* 0x000fda0003f06270 */
[----:B------:R-:W-:Y:S05]  /*0400*/  @P0 EXIT ;  /* 0x000000000000094d */ /* 0x000fea0003800000 */
[----:B-1----:R-:W1:Y:S01]  /*0410*/  LDC.64 R6, c[0x0][0x388] ;  /* 0x0000e200ff067b82 */ /* 0x002e620000000a00 */
[----:B------:R-:W-:Y:S01]  /*0420*/  LEA R5, R0, R5, 0x9 ;  /* 0x0000000500057211 */ /* 0x000fe200078e48ff */
[----:B------:R-:W2:Y:S04]  /*0430*/  FRND.F64.FLOOR R2, R2 ;  /* 0x0000000200027313 */ /* 0x000ea80000305800 */
[----:B-1----:R-:W-:-:S05]  /*0440*/  IMAD.WIDE.U32 R4, R5, 0x8, R6 ;  /* 0x0000000805047825 */ /* 0x002fca00078e0006 */
[----:B--2---:R-:W-:Y:S01]  /*0450*/  STG.E.64 desc[UR4][R4.64], R2 ;  /* 0x0000000204007986 */ /* 0x004fe2000c101b04 */
[----:B------:R-:W-:Y:S05]  /*0460*/  EXIT ;  /* 0x000000000000794d */ /* 0x000fea0003800000 */
.L_x_14347:
        /* <DEDUP_REMOVED lines=9> */
.L_x_19207:


//--------------------- .text._ZN2at6native29vectorized_elementwise_kernelILi2EZZZNS0_17floor_kernel_cudaERNS_18TensorIteratorBaseEENKUlvE_clEvENKUlvE_clEvEUldE_St5arrayIPcLm2EEEEviT0_T1_ --------------------------
	.section	.text._ZN2at6native29vectorized_elementwise_kernelILi2EZZZNS0_17floor_kernel_cudaERNS_18TensorIteratorBaseEENKUlvE_clEvENKUlvE_clEvEUldE_St5arrayIPcLm2EEEEviT0_T1_,"ax",@progbits
	.align	128
        .global         _ZN2at6native29vectorized_elementwise_kernelILi2EZZZNS0_17floor_kernel_cudaERNS_18TensorIteratorBaseEENKUlvE_clEvENKUlvE_clEvEUldE_St5arrayIPcLm2EEEEviT0_T1_
        .type           _ZN2at6native29vectorized_elementwise_kernelILi2EZZZNS0_17floor_kernel_cudaERNS_18TensorIteratorBaseEENKUlvE_clEvENKUlvE_clEvEUldE_St5arrayIPcLm2EEEEviT0_T1_,@function
        .size           _ZN2at6native29vectorized_elementwise_kernelILi2EZZZNS0_17floor_kernel_cudaERNS_18TensorIteratorBaseEENKUlvE_clEvENKUlvE_clEvEUldE_St5arrayIPcLm2EEEEviT0_T1_,(.L_x_19208 - _ZN2at6native29vectorized_elementwise_kernelILi2EZZZNS0_17floor_kernel_cudaERNS_18TensorIteratorBaseEENKUlvE_clEvENKUlvE_clEvEUldE_St5arrayIPcLm2EEEEviT0_T1_)
        .other          _ZN2at6native29vectorized_elementwise_kernelILi2EZZZNS0_17floor_kernel_cudaERNS_18TensorIteratorBaseEENKUlvE_clEvENKUlvE_clEvEUldE_St5arrayIPcLm2EEEEviT0_T1_,@"STO_CUDA_ENTRY STV_DEFAULT"
_ZN2at6native29vectorized_elementwise_kernelILi2EZZZNS0_17floor_kernel_cudaERNS_18TensorIteratorBaseEENKUlvE_clEvENKUlvE_clEvEUldE_St5arrayIPcLm2EEEEviT0_T1_:
.text._ZN2at6native29vectorized_elementwise_kernelILi2EZZZNS0_17floor_kernel_cudaERNS_18TensorIteratorBaseEENKUlvE_clEvENKUlvE_clEvEUldE_St5arrayIPcLm2EEEEviT0_T1_:
        /* <DEDUP_REMOVED lines=71> */
[----:B-----5:R-:W1:Y:S01]  /*0470*/  FRND.F64.FLOOR R10, R10 ;  /* 0x0000000a000a7313 */ /* 0x020e620000305800 */
[----:B------:R-:W-:-:S05]  /*0480*/  VIADD R2, R2, 0x80 ;  /* 0x0000008002027836 */ /* 0x000fca0000000000 */
[----:B------:R-:W-:Y:S01]  /*0490*/  ISETP.GE.U32.AND P0, PT, R2, R5, PT ;  /* 0x000000050200720c */ /* 0x000fe20003f06070 */
[----:B0-----:R-:W-:-:S05]  /*04a0*/  IMAD.WIDE.U32 R12, R15, 0x8, R12 ;  /* 0x000000080f0c7825 */ /* 0x001fca00078e000c */
[----:B-1----:R0:W-:Y:S07]  /*04b0*/  STG.E.64 desc[UR4][R12.64], R10 ;  /* 0x0000000a0c007986 */ /* 0x0021ee000c101b04 */
[----:B------:R-:W-:Y:S05]  /*04c0*/  @P0 BRA `(.L_x_14352) ;  /* 0x0000000000380947 */ /* 0x000fea0003800000 */
[----:B0-----:R-:W0:Y:S01]  /*04d0*/  LDC.64 R10, c[0x0][0x388] ;  /* 0x0000e200ff0a7b82 */ /* 0x001e220000000a00 */
[----:B------:R-:W-:Y:S01]  /*04e0*/  IADD3 R13, PT, PT, R3, R2, RZ ;  /* 0x00000002030d7210 */ /* 0x000fe20007ffe0ff */
[----:B------:R-:W1:Y:S01]  /*04f0*/  FRND.F64.FLOOR R8, R8 ;  /* 0x0000000800087313 */ /* 0x000e620000305800 */
[----:B------:R-:W-:-:S03]  /*0500*/  VIADD R2, R2, 0x80 ;  /* 0x0000008002027836 */ /* 0x000fc60000000000 */
[----:B0-----:R-:W-:-:S05]  /*0510*/  IMAD.WIDE.U32 R10, R13, 0x8, R10 ;  /* 0x000000080d0a7825 */ /* 0x001fca00078e000a */
[----:B-1----:R0:W-:Y:S02]  /*0520*/  STG.E.64 desc[UR4][R10.64], R8 ;  /* 0x000000080a007986 */ /* 0x0021e4000c101b04 */
.L_x_14351:
[----:B------:R-:W-:-:S13]  /*0530*/  ISETP.GE.U32.AND P0, PT, R2, R5, PT ;  /* 0x000000050200720c */ /* 0x000fda0003f06070 */
[----:B------:R-:W-:Y:S05]  /*0540*/  @P0 BRA `(.L_x_14353) ;  /* 0x0000000000380947 */ /* 0x000fea0003800000 */
[----:B0----5:R-:W0:Y:S01]  /*0550*/  LDC.64 R8, c[0x0][0x388] ;  /* 0x0000e200ff087b82 */ /* 0x021e220000000a00 */
[----:B------:R-:W-:Y:S01]  /*0560*/  IADD3 R11, PT, PT, R3, R2, RZ ;  /* 0x00000002030b7210 */ /* 0x000fe20007ffe0ff */
[----:B------:R-:W1:Y:S01]  /*0570*/  FRND.F64.FLOOR R6, R6 ;  /* 0x0000000600067313 */ /* 0x000e620000305800 */
[----:B------:R-:W-:-:S03]  /*0580*/  VIADD R2, R2, 0x80 ;  /* 0x0000008002027836 */ /* 0x000fc60000000000 */
[----:B0-----:R-:W-:-:S05]  /*0590*/  IMAD.WIDE.U32 R8, R11, 0x8, R8 ;  /* 0x000000080b087825 */ /* 0x001fca00078e0008 */
[----:B-1----:R1:W-:Y:S02]  /*05a0*/  STG.E.64 desc[UR4][R8.64], R6 ;  /* 0x0000000608007986 */ /* 0x0023e4000c101b04 */
.L_x_14352:
[----:B------:R-:W-:-:S13]  /*05b0*/  ISETP.GE.U32.AND P0, PT, R2, R5, PT ;  /* 0x000000050200720c */ /* 0x000fda0003f06070 */
[----:B------:R-:W-:Y:S05]  /*05c0*/  @P0 BRA `(.L_x_14354) ;  /* 0x0000000000380947 */ /* 0x000fea0003800000 */
[----:B-1----:R-:W1:Y:S01]  /*05d0*/  LDC.64 R6, c[0x0][0x388] ;  /* 0x0000e200ff067b82 */ /* 0x002e620000000a00 */
[----:B------:R-:W-:Y:S01]  /*05e0*/  IADD3 R9, PT, PT, R3, R2, RZ ;  /* 0x0000000203097210 */ /* 0x000fe20007ffe0ff */
[----:B------:R-:W2:Y:S01]  /*05f0*/  FRND.F64.FLOOR R20, R20 ;  /* 0x0000001400147313 */ /* 0x000ea20000305800 */
[----:B------:R-:W-:-:S03]  /*0600*/  VIADD R2, R2, 0x80 ;  /* 0x0000008002027836 */ /* 0x000fc60000000000 */
[----:B-1----:R-:W-:-:S05]  /*0610*/  IMAD.WIDE.U32 R6, R9, 0x8, R6 ;  /* 0x0000000809067825 */ /* 0x002fca00078e0006 */
[----:B--2---:R1:W-:Y:S02]  /*0620*/  STG.E.64 desc[UR4][R6.64], R20 ;  /* 0x0000001406007986 */ /* 0x0043e4000c101b04 */
.L_x_14353:
[----:B------:R-:W-:-:S13]  /*0630*/  ISETP.GE.U32.AND P0, PT, R2, R5, PT ;  /* 0x000000050200720c */ /* 0x000fda0003f06070 */
[----:B------:R-:W-:Y:S05]  /*0640*/  @P0 BRA `(.L_x_14355) ;  /* 0x00000000003c0947 */ /* 0x000fea0003800000 */
[----:B-1---5:R-:W1:Y:S01]  /*0650*/  LDC.64 R6, c[0x0][0x388] ;  /* 0x0000e200ff067b82 */ /* 0x022e620000000a00 */
[----:B0-----:R-:W-:Y:S01]  /*0660*/  IADD3 R9, PT, PT, R3, R2, RZ ;  /* 0x0000000203097210 */ /* 0x001fe20007ffe0ff */
[----:B------:R-:W0:Y:S01]  /*0670*/  FRND.F64.FLOOR R26, R26 ;  /* 0x0000001a001a7313 */ /* 0x000e220000305800 */
[----:B------:R-:W-:-:S03]  /*0680*/  VIADD R2, R2, 0x80 ;  /* 0x0000008002027836 */ /* 0x000fc60000000000 */
[----:B-1----:R-:W-:-:S05]  /*0690*/  IMAD.WIDE.U32 R6, R9, 0x8, R6 ;  /* 0x0000000809067825 */ /* 0x002fca00078e0006 */
[----:B0-----:R2:W-:Y:S02]  /*06a0*/  STG.E.64 desc[UR4][R6.64], R26 ;  /* 0x0000001a06007986 */ /* 0x0015e4000c101b04 */
.L_x_14354:
[----:B------:R-:W-:-:S13]  /*06b0*/  ISETP.GE.U32.AND P0, PT, R2, R5, PT ;  /* 0x000000050200720c */ /* 0x000fda0003f06070 */
[----:B------:R-:W-:Y:S05]  /*06c0*/  @P0 BREAK.RELIABLE B1 ;  /* 0x0000000000010942 */ /* 0x000fea0003800100 */
[----:B------:R-:W-:Y:S05]  /*06d0*/  @P0 BRA `(.L_x_14356) ;  /* 0x0000000000380947 */ /* 0x000fea0003800000 */
[----:B-12---:R-:W1:Y:S01]  /*06e0*/  LDC.64 R6, c[0x0][0x388] ;  /* 0x0000e200ff067b82 */ /* 0x006e620000000a00 */
[----:B------:R-:W-:Y:S01]  /*06f0*/  IADD3 R9, PT, PT, R3, R2, RZ ;  /* 0x0000000203097210 */ /* 0x000fe20007ffe0ff */
[----:B------:R-:W2:Y:S01]  /*0700*/  FRND.F64.FLOOR R22, R22 ;  /* 0x0000001600167313 */ /* 0x000ea20000305800 */
[----:B------:R-:W-:-:S03]  /*0710*/  VIADD R2, R2, 0x80 ;  /* 0x0000008002027836 */ /* 0x000fc60000000000 */
[----:B-1----:R-:W-:-:S05]  /*0720*/  IMAD.WIDE.U32 R6, R9, 0x8, R6 ;  /* 0x0000000809067825 */ /* 0x002fca00078e0006 */
[----:B--2---:R2:W-:Y:S02]  /*0730*/  STG.E.64 desc[UR4][R6.64], R22 ;  /* 0x0000001606007986 */ /* 0x0045e4000c101b04 */
.L_x_14355:
[----:B------:R-:W-:Y:S05]  /*0740*/  BSYNC.RELIABLE B1 ;  /* 0x0000000000017941 */ /* 0x000fea0003800100 */
.L_x_14350:
[----:B------:R-:W-:-:S13]  /*0750*/  ISETP.GE.U32.AND P0, PT, R2, R5, PT ;  /* 0x000000050200720c */ /* 0x000fda0003f06070 */
[----:B-12--5:R-:W1:Y:S01]  /*0760*/  @!P0 LDC.64 R6, c[0x0][0x388] ;  /* 0x0000e200ff068b82 */ /* 0x026e620000000a00 */
[----:B0-----:R-:W-:Y:S01]  /*0770*/  @!P0 IADD3 R9, PT, PT, R3, R2, RZ ;  /* 0x0000000203098210 */ /* 0x001fe20007ffe0ff */
[----:B------:R-:W0:Y:S01]  /*0780*/  @!P0 FRND.F64.FLOOR R28, R28 ;  /* 0x0000001c001c8313 */ /* 0x000e220000305800 */
[----:B------:R-:W-:-:S03]  /*0790*/  @!P0 VIADD R2, R2, 0x80 ;  /* 0x0000008002028836 */ /* 0x000fc60000000000 */
[----:B-1----:R-:W-:-:S05]  /*07a0*/  @!P0 IMAD.WIDE.U32 R6, R9, 0x8, R6 ;  /* 0x0000000809068825 */ /* 0x002fca00078e0006 */
[----:B0-----:R3:W-:Y:S02]  /*07b0*/  @!P0 STG.E.64 desc[UR4][R6.64], R28 ;  /* 0x0000001c06008986 */ /* 0x0017e4000c101b04 */
.L_x_14356:
[----:B------:R-:W-:Y:S05]  /*07c0*/  BSYNC.RECONVERGENT B0 ;  /* 0x0000000000007941 */ /* 0x000fea0003800200 */
.L_x_14349:
[----:B------:R-:W-:Y:S05]  /*07d0*/  WARPSYNC.ALL ;  /* 0x0000000000007948 */ /* 0x000fea0003800000 */
[----:B------:R-:W-:-:S13]  /*07e0*/  ISETP.GE.U32.AND P0, PT, R2, R5, PT ;  /* 0x000000050200720c */ /* 0x000fda0003f06070 */
[----:B------:R-:W-:Y:S05]  /*07f0*/  @P0 EXIT ;  /* 0x000000000000094d */ /* 0x000fea0003800000 */
[----:B------:R-:W4:Y:S01]  /*0800*/  LDC.64 R4, c[0x0][0x388] ;  /* 0x0000e200ff047b82 */ /* 0x000f220000000a00 */
[----:B------:R-:W-:Y:S01]  /*0810*/  IADD3 R3, PT, PT, R3, R2, RZ ;  /* 0x0000000203037210 */ /* 0x000fe20007ffe0ff */
[----:B------:R-:W5:Y:S04]  /*0820*/  FRND.F64.FLOOR R18, R18 ;  /* 0x0000001200127313 */ /* 0x000f680000305800 */
[----:B----4-:R-:W-:-:S05]  /*0830*/  IMAD.WIDE.U32 R2, R3, 0x8, R4 ;  /* 0x0000000803027825 */ /* 0x010fca00078e0004 */
[----:B-----5:R-:W-:Y:S01]  /*0840*/  STG.E.64 desc[UR4][R2.64], R18 ;  /* 0x0000001202007986 */ /* 0x020fe2000c101b04 */
[----:B------:R-:W-:Y:S05]  /*0850*/  EXIT ;  /* 0x000000000000794d */ /* 0x000fea0003800000 */
.L_x_14348:
        /* <DEDUP_REMOVED lines=11> */
[----:B---3--:R-:W-:-:S15]  /*0910*/  FRND.F64.FLOOR R12, R12 ;  /* 0x0000000c000c7313 */ /* 0x008fde0000305800 */
[----:B------:R-:W-:-:S15]  /*0920*/  NOP ;  /* 0x0000000000007918 */ /* 0x000fde0000000000 */
[----:B------:R-:W-:-:S15]  /*0930*/  NOP ;  /* 0x0000000000007918 */ /* 0x000fde0000000000 */
[----:B------:R-:W-:-:S15]  /*0940*/  NOP ;  /* 0x0000000000007918 */ /* 0x000fde0000000000 */
[----:B------:R-:W-:-:S04]  /*0950*/  NOP ;  /* 0x0000000000007918 */ /* 0x000fc80000000000 */
[----:B------:R-:W0:Y:S02]  /*0960*/  FRND.F64.FLOOR R14, R14 ;  /* 0x0000000e000e7313 */ /* 0x000e240000305800 */
[----:B0-----:R-:W-:-:S15]  /*0970*/  STG.E.128 desc[UR4][R2.64], R12 ;  /* 0x0000000c02007986 */ /* 0x001fde000c101d04 */
[----:B------:R-:W-:-:S15]  /*0980*/  NOP ;  /* 0x0000000000007918 */ /* 0x000fde0000000000 */
[----:B------:R-:W-:-:S15]  /*0990*/  NOP ;  /* 0x0000000000007918 */ /* 0x000fde0000000000 */
[----:B------:R-:W-:-:S15]  /*09a0*/  NOP ;  /* 0x0000000000007918 */ /* 0x000fde0000000000 */
[----:B------:R-:W-:-:S02]  /*09b0*/  NOP ;  /* 0x0000000000007918 */ /* 0x000fc40000000000 */
[----:B----4-:R-:W-:-:S15]  /*09c0*/  FRND.F64.FLOOR R16, R16 ;  /* 0x0000001000107313 */ /* 0x010fde0000305800 */
        /* <DEDUP_REMOVED lines=10> */
[----:B-----5:R-:W-:-:S15]  /*0a70*/  FRND.F64.FLOOR R4, R4 ;  /* 0x0000000400047313 */ /* 0x020fde0000305800 */
        /* <DEDUP_REMOVED lines=10> */
[----:B------:R-:W-:-:S15]  /*0b20*/  FRND.F64.FLOOR R8, R8 ;  /* 0x0000000800087313 */ /* 0x000fde0000305800 */
[----:B------:R-:W-:-:S15]  /*0b30*/  NOP ;  /* 0x0000000000007918 */ /* 0x000fde0000000000 */
[----:B------:R-:W-:-:S15]  /*0b40*/  NOP ;  /* 0x0000000000007918 */ /* 0x000fde0000000000 */
[----:B------:R-:W-:-:S15]  /*0b50*/  NOP ;  /* 0x0000000000007918 */ /* 0x000fde0000000000 */
[----:B------:R-:W-:-:S04]  /*0b60*/  NOP ;  /* 0x0000000000007918 */ /* 0x000fc80000000000 */
[----:B------:R-:W0:Y:S02]  /*0b70*/  FRND.F64.FLOOR R10, R10 ;  /* 0x0000000a000a7313 */ /* 0x000e240000305800 */
[----:B0-----:R-:W-:Y:S01]  /*0b80*/  STG.E.128 desc[UR4][R2.64+0x1800], R8 ;  /* 0x0018000802007986 */ /* 0x001fe2000c101d04 */
[----:B------:R-:W-:Y:S05]  /*0b90*/  EXIT ;  /* 0x000000000000794d */ /* 0x000fea0003800000 */
.L_x_14357:
        /* <DEDUP_REMOVED lines=14> */
.L_x_19208:


//--------------------- .text._ZN2at6native29vectorized_elementwise_kernelILi4EZZZNS0_17floor_kernel_cudaERNS_18TensorIteratorBaseEENKUlvE_clEvENKUlvE_clEvEUldE_St5arrayIPcLm2EEEEviT0_T1_ --------------------------
	.section	.text._ZN2at6native29vectorized_elementwise_kernelILi4EZZZNS0_17floor_kernel_cudaERNS_18TensorIteratorBaseEENKUlvE_clEvENKUlvE_clEvEUldE_St5arrayIPcLm2EEEEviT0_T1_,"ax",@progbits
	.align	128
        .global         _ZN2at6native29vectorized_elementwise_kernelILi4EZZZNS0_17floor_kernel_cudaERNS_18TensorIteratorBaseEENKUlvE_clEvENKUlvE_clEvEUldE_St5arrayIPcLm2EEEEviT0_T1_
        .type           _ZN2at6native29vectorized_elementwise_kernelILi4EZZZNS0_17floor_kernel_cudaERNS_18TensorIteratorBaseEENKUlvE_clEvENKUlvE_clEvEUldE_St5arrayIPcLm2EEEEviT0_T1_,@function
        .size           _ZN2at6native29vectorized_elementwise_kernelILi4EZZZNS0_17floor_kernel_cudaERNS_18TensorIteratorBaseEENKUlvE_clEvENKUlvE_clEvEUldE_St5arrayIPcLm2EEEEviT0_T1_,(.L_x_19209 - _ZN2at6native29vectorized_elementwise_kernelILi4EZZZNS0_17floor_kernel_cudaERNS_18TensorIteratorBaseEENKUlvE_clEvENKUlvE_clEvEUldE_St5arrayIPcLm2EEEEviT0_T1_)
        .other          _ZN2at6native29vectorized_elementwise_kernelILi4EZZZNS0_17floor_kernel_cudaERNS_18TensorIteratorBaseEENKUlvE_clEvENKUlvE_clEvEUldE_St5arrayIPcLm2EEEEviT0_T1_,@"STO_CUDA_ENTRY STV_DEFAULT"
_ZN2at6native29vectorized_elementwise_kernelILi4EZZZNS0_17floor_kernel_cudaERNS_18TensorIteratorBaseEENKUlvE_clEvENKUlvE_clEvEUldE_St5arrayIPcLm2EEEEviT0_T1_:
.text._ZN2at6native29vectorized_elementwise_kernelILi4EZZZNS0_17floor_kernel_cudaERNS_18TensorIteratorBaseEENKUlvE_clEvENKUlvE_clEvEUldE_St5arrayIPcLm2EEEEviT0_T1_:
        /* <DEDUP_REMOVED lines=83> */
.L_x_14361:
        /* <DEDUP_REMOVED lines=8> */
.L_x_14362:
        /* <DEDUP_REMOVED lines=8> */
.L_x_14363:
        /* <DEDUP_REMOVED lines=8> */
.L_x_14364:
        /* <DEDUP_REMOVED lines=9> */
.L_x_14365:
[----:B------:R-:W-:Y:S05]  /*0740*/  BSYNC.RELIABLE B1 ;  /* 0x0000000000017941 */ /* 0x000fea0003800100 */
.L_x_14360:
[----:B------:R-:W-:-:S13]  /*0750*/  ISETP.GE.U32.AND P0, PT, R2, R5, PT ;  /* 0x000000050200720c */ /* 0x000fda0003f06070 */
[----:B-12--5:R-:W1:Y:S01]  /*0760*/  @!P0 LDC.64 R6, c[0x0][0x388] ;  /* 0x0000e200ff068b82 */ /* 0x026e620000000a00 */
[----:B0-----:R-:W-:Y:S01]  /*0770*/  @!P0 IADD3 R9, PT, PT, R3, R2, RZ ;  /* 0x0000000203098210 */ /* 0x001fe20007ffe0ff */
[----:B------:R-:W0:Y:S01]  /*0780*/  @!P0 FRND.F64.FLOOR R28, R28 ;  /* 0x0000001c001c8313 */ /* 0x000e220000305800 */
[----:B------:R-:W-:-:S03]  /*0790*/  @!P0 VIADD R2, R2, 0x80 ;  /* 0x0000008002028836 */ /* 0x000fc60000000000 */
[----:B-1----:R-:W-:-:S05]  /*07a0*/  @!P0 IMAD.WIDE.U32 R6, R9, 0x8, R6 ;  /* 0x0000000809068825 */ /* 0x002fca00078e0006 */
[----:B0-----:R3:W-:Y:S02]  /*07b0*/  @!P0 STG.E.64 desc[UR4][R6.64], R28 ;  /* 0x0000001c06008986 */ /* 0x0017e4000c101b04 */
.L_x_14366:
[----:B------:R-:W-:Y:S05]  /*07c0*/  BSYNC.RECONVERGENT B0 ;  /* 0x0000000000007941 */ /* 0x000fea0003800200 */
.L_x_14359:
        /* <DEDUP_REMOVED lines=9> */
.L_x_14358:
        /* <DEDUP_REMOVED lines=9> */
[----:B---3--:R-:W-:-:S15]  /*08f0*/  FRND.F64.FLOOR R12, R12 ;  /* 0x0000000c000c7313 */ /* 0x008fde0000305800 */
[----:B------:R-:W-:-:S15]  /*0900*/  NOP ;  /* 0x0000000000007918 */ /* 0x000fde0000000000 */
[----:B------:R-:W-:-:S15]  /*0910*/  NOP ;  /* 0x0000000000007918 */ /* 0x000fde0000000000 */
[----:B------:R-:W-:-:S15]  /*0920*/  NOP ;  /* 0x0000000000007918 */ /* 0x000fde0000000000 */
[----:B------:R-:W-:-:S04]  /*0930*/  NOP ;  /* 0x0000000000007918 */ /* 0x000fc80000000000 */
[----:B------:R-:W-:-:S15]  /*0940*/  FRND.F64.FLOOR R14, R14 ;  /* 0x0000000e000e7313 */ /* 0x000fde0000305800 */
        /* <DEDUP_REMOVED lines=9> */
[----:B------:R-:W0:Y:S02]  /*09e0*/  FRND.F64.FLOOR R18, R18 ;  /* 0x0000001200127313 */ /* 0x000e240000305800 */
[----:B0-----:R-:W-:-:S15]  /*09f0*/  STG.E.ENL2.256 desc[UR4][R2.64], R12, R16 ;  /* 0xf800000c0210797f */ /* 0x001fde000f121804 */
        /* <DEDUP_REMOVED lines=20> */
[----:B0-----:R-:W-:Y:S01]  /*0b40*/  STG.E.ENL2.256 desc[UR4][R2.64+0x1000], R4, R8 ;  /* 0xf80080040208797f */ /* 0x001fe2000f121804 */
[----:B------:R-:W-:Y:S05]  /*0b50*/  EXIT ;  /* 0x000000000000794d */ /* 0x000fea0003800000 */
.L_x_14367:
        /* <DEDUP_REMOVED lines=10> */
.L_x_19209:


//--------------------- .text._ZN2at6native29vectorized_elementwise_kernelILi8EZZZNS0_17floor_kernel_cudaERNS_18TensorIteratorBaseEENKUlvE_clEvENKUlvE_clEvEUldE_St5arrayIPcLm2EEEEviT0_T1_ --------------------------
	.section	.text._ZN2at6native29vectorized_elementwise_kernelILi8EZZZNS0_17floor_kernel_cudaERNS_18TensorIteratorBaseEENKUlvE_clEvENKUlvE_clEvEUldE_St5arrayIPcLm2EEEEviT0_T1_,"ax",@progbits
	.align	128
        .global         _ZN2at6native29vectorized_elementwise_kernelILi8EZZZNS0_17floor_kernel_cudaERNS_18TensorIteratorBaseEENKUlvE_clEvENKUlvE_clEvEUldE_St5arrayIPcLm2EEEEviT0_T1_
        .type           _ZN2at6native29vectorized_elementwise_kernelILi8EZZZNS0_17floor_kernel_cudaERNS_18TensorIteratorBaseEENKUlvE_clEvENKUlvE_clEvEUldE_St5arrayIPcLm2EEEEviT0_T1_,@function
        .size           _ZN2at6native29vectorized_elementwise_kernelILi8EZZZNS0_17floor_kernel_cudaERNS_18TensorIteratorBaseEENKUlvE_clEvENKUlvE_clEvEUldE_St5arrayIPcLm2EEEEviT0_T1_,(.L_x_19210 - _ZN2at6native29vectorized_elementwise_kernelILi8EZZZNS0_17floor_kernel_cudaERNS_18TensorIteratorBaseEENKUlvE_clEvENKUlvE_clEvEUldE_St5arrayIPcLm2EEEEviT0_T1_)
        .other          _ZN2at6native29vectorized_elementwise_kernelILi8EZZZNS0_17floor_kernel_cudaERNS_18TensorIteratorBaseEENKUlvE_clEvENKUlvE_clEvEUldE_St5arrayIPcLm2EEEEviT0_T1_,@"STO_CUDA_ENTRY STV_DEFAULT"
_ZN2at6native29vectorized_elementwise_kernelILi8EZZZNS0_17floor_kernel_cudaERNS_18TensorIteratorBaseEENKUlvE_clEvENKUlvE_clEvEUldE_St5arrayIPcLm2EEEEviT0_T1_:
.text._ZN2at6native29vectorized_elementwise_kernelILi8EZZZNS0_17floor_kernel_cudaERNS_18TensorIteratorBaseEENKUlvE_clEvENKUlvE_clEvEUldE_St5arrayIPcLm2EEEEviT0_T1_:
[----:B------:R-:W-:Y:S01]  /*0000*/  LDC R1, c[0x0][0x37c] ;  /* 0x0000df00ff017b82 */ /* 0x000fe20000000800 */
[----:B------:R-:W-:Y:S05]  /*0010*/  EXIT ;  /* 0x000000000000794d */ /* 0x000fea0003800000 */
.L_x_14368:
        /* <DEDUP_REMOVED lines=14> */
.L_x_19210:


//--------------------- .text._ZN2at6native18elementwise_kernelILi128ELi4EZNS0_15gpu_kernel_implIZZZNS0_16frac_kernel_cudaERNS_18TensorIteratorBaseEENKUlvE_clEvENKUlvE2_clEvEUlN3c108BFloat16EE_EEvS4_RKT_EUliE_EEviT1_ --------------------------
	.section	.text._ZN2at6native18elementwise_kernelILi128ELi4EZNS0_15gpu_kernel_implIZZZNS0_16frac_kernel_cudaERNS_18TensorIteratorBaseEENKUlvE_clEvENKUlvE2_clEvEUlN3c108BFloat16EE_EEvS4_RKT_EUliE_EEviT1_,"ax",@progbits
	.align	128
        .global         _ZN2at6native18elementwise_kernelILi128ELi4EZNS0_15gpu_kernel_implIZZZNS0_16frac_kernel_cudaERNS_18TensorIteratorBaseEENKUlvE_clEvENKUlvE2_clEvEUlN3c108BFloat16EE_EEvS4_RKT_EUliE_EEviT1_
        .type           _ZN2at6native18elementwise_kernelILi128ELi4EZNS0_15gpu_kernel_implIZZZNS0_16frac_kernel_cudaERNS_18TensorIteratorBaseEENKUlvE_clEvENKUlvE2_clEvEUlN3c108BFloat16EE_EEvS4_RKT_EUliE_EEviT1_,@function
        .size           _ZN2at6native18elementwise_kernelILi128ELi4EZNS0_15gpu_kernel_implIZZZNS0_16frac_kernel_cudaERNS_18TensorIteratorBaseEENKUlvE_clEvENKUlvE2_clEvEUlN3c108BFloat16EE_EEvS4_RKT_EUliE_EEviT1_,(.L_x_19211 - _ZN2at6native18elementwise_kernelILi128ELi4EZNS0_15gpu_kernel_implIZZZNS0_16frac_kernel_cudaERNS_18TensorIteratorBaseEENKUlvE_clEvENKUlvE2_clEvEUlN3c108BFloat16EE_EEvS4_RKT_EUliE_EEviT1_)
        .other          _ZN2at6native18elementwise_kernelILi128ELi4EZNS0_15gpu_kernel_implIZZZNS0_16frac_kernel_cudaERNS_18TensorIteratorBaseEENKUlvE_clEvENKUlvE2_clEvEUlN3c108BFloat16EE_EEvS4_RKT_EUliE_EEviT1_,@"STO_CUDA_ENTRY STV_DEFAULT"
_ZN2at6native18elementwise_kernelILi128ELi4EZNS0_15gpu_kernel_implIZZZNS0_16frac_kernel_cudaERNS_18TensorIteratorBaseEENKUlvE_clEvENKUlvE2_clEvEUlN3c108BFloat16EE_EEvS4_RKT_EUliE_EEviT1_:
.text._ZN2at6native18elementwise_kernelILi128ELi4EZNS0_15gpu_kernel_implIZZZNS0_16frac_kernel_cudaERNS_18TensorIteratorBaseEENKUlvE_clEvENKUlvE2_clEvEUlN3c108BFloat16EE_EEvS4_RKT_EUliE_EEviT1_:
        /* <DEDUP_REMOVED lines=319> */
.L_x_14371:
        /* <DEDUP_REMOVED lines=18> */
.L_x_14375:
[----:B------:R-:W2:Y:S02]  /*1510*/  LDG.E.U8 R2, desc[UR36][R2.64] ;  /* 0x0000002402027981 */ /* 0x000ea4000c1e1100 */
[----:B--2---:R-:W-:-:S04]  /*1520*/  I2FP.F32.U32 R0, R2 ;  /* 0x0000000200007245 */ /* 0x004fc80000201000 */
[----:B------:R-:W-:Y:S01]  /*1530*/  F2FP.BF16.F32.PACK_AB R0, RZ, R0 ;  /* 0x00000000ff00723e */ /* 0x000fe200000010ff */
[----:B------:R-:W-:Y:S06]  /*1540*/  BRA `(.L_x_14377) ;  /* 0x0000000c00a47947 */ /* 0x000fec0003800000 */
.L_x_14374:
        /* <DEDUP_REMOVED lines=10> */
.L_x_14379:
[----:B------:R-:W2:Y:S02]  /*15f0*/  LDG.E R2, desc[UR36][R2.64] ;  /* 0x0000002402027981 */ /* 0x000ea4000c1e1900 */
[----:B--2---:R-:W-:-:S04]  /*1600*/  I2FP.F32.S32 R0, R2 ;  /* 0x0000000200007245 */ /* 0x004fc80000201400 */
[----:B------:R-:W-:Y:S01]  /*1610*/  F2FP.BF16.F32.PACK_AB R0, RZ, R0 ;  /* 0x00000000ff00723e */ /* 0x000fe200000010ff */
[----:B------:R-:W-:Y:S06]  /*1620*/  BRA `(.L_x_14377) ;  /* 0x0000000c006c7947 */ /* 0x000fec0003800000 */
.L_x_14378:
[----:B------:R-:W2:Y:S02]  /*1630*/  LDG.E.U16 R2, desc[UR36][R2.64] ;  /* 0x0000002402027981 */ /* 0x000ea4000c1e1500 */
[----:B--2---:R-:W0:Y:S02]  /*1640*/  I2F.S16 R0, R2 ;  /* 0x0000000200007306 */ /* 0x004e240000101400 */
[----:B0-----:R-:W-:Y:S01]  /*1650*/  F2FP.BF16.F32.PACK_AB R0, RZ, R0 ;  /* 0x00000000ff00723e */ /* 0x001fe200000010ff */
[----:B------:R-:W-:Y:S06]  /*1660*/  BRA `(.L_x_14377) ;  /* 0x0000000c005c7947 */ /* 0x000fec0003800000 */
.L_x_14373:
        /* <DEDUP_REMOVED lines=9> */
.L_x_14381:
[----:B------:R-:W2:Y:S02]  /*1700*/  LDG.E.U16 R0, desc[UR36][R2.64] ;  /* 0x0000002402007981 */ /* 0x000ea4000c1e1500 */
[----:B--2---:R-:W-:-:S05]  /*1710*/  HADD2.F32 R0, -RZ, R0.H0_H0 ;  /* 0x20000000ff007230 */ /* 0x004fca0000004100 */
[----:B------:R-:W-:Y:S01]  /*1720*/  F2FP.BF16.F32.PACK_AB R0, RZ, R0 ;  /* 0x00000000ff00723e */ /* 0x000fe200000010ff */
[----:B------:R-:W-:Y:S06]  /*1730*/  BRA `(.L_x_14377) ;  /* 0x0000000c00287947 */ /* 0x000fec0003800000 */
.L_x_14380:
        /* <DEDUP_REMOVED lines=9> */
.L_x_14383:
[----:B------:R-:W2:Y:S02]  /*17d0*/  LDG.E.U16 R2, desc[UR36][R2.64] ;  /* 0x0000002402027981 */ /* 0x000ea4000c1e1500 */
[----:B--2---:R-:W-:-:S05]  /*17e0*/  HADD2.F32 R0, -RZ, R2.H0_H0 ;  /* 0x20000002ff007230 */ /* 0x004fca0000004100 */
[----:B------:R-:W-:Y:S01]  /*17f0*/  F2FP.BF16.F32.PACK_AB R0, RZ, R0 ;  /* 0x00000000ff00723e */ /* 0x000fe200000010ff */
[----:B------:R-:W-:Y:S06]  /*1800*/  BRA `(.L_x_14377) ;  /* 0x0000000800f47947 */ /* 0x000fec0003800000 */
.L_x_14382:
        /* <DEDUP_REMOVED lines=12> */
.L_x_14372:
        /* <DEDUP_REMOVED lines=13> */
.L_x_14386:
        /* <DEDUP_REMOVED lines=12> */
.L_x_14385:
        /* <DEDUP_REMOVED lines=27> */
.L_x_14388:
        /* <DEDUP_REMOVED lines=13> */
.L_x_14387:
[----:B------:R0:W5:Y:S01]  /*1ce0*/  LDG.E.U16 R0, desc[UR36][R2.64] ;  /* 0x0000002402007981 */ /* 0x000162000c1e1500 */
[----:B------:R-:W-:Y:S05]  /*1cf0*/  BRA `(.L_x_14377) ;  /* 0x0000000400b87947 */ /* 0x000fea0003800000 */
.L_x_14384:
        /* <DEDUP_REMOVED lines=12> */
.L_x_14391:
        /* <DEDUP_REMOVED lines=21> */
.L_x_14395:
[----:B------:R-:W-:Y:S05]  /*1f10*/  BSYNC.RECONVERGENT B1 ;  /* 0x0000000000017941 */ /* 0x000fea0003800200 */
.L_x_14394:
[----:B------:R-:W-:Y:S01]  /*1f20*/  IMAD.SHL.U32 R0, R0, 0x100000, RZ ;  /* 0x0010000000007824 */ /* 0x000fe200078e00ff */
[----:B------:R-:W-:-:S04]  /*1f30*/  LEA R2, R2, 0x3b800000, 0x17 ;  /* 0x3b80000002027811 */ /* 0x000fc800078eb8ff */
[----:B------:R-:W-:-:S07]  /*1f40*/  LOP3.LUT R0, R2, R0, R7, 0xfe, !PT ;  /* 0x0000000002007212 */ /* 0x000fce00078efe07 */
.L_x_14393:
[----:B------:R-:W-:Y:S05]  /*1f50*/  BSYNC.RECONVERGENT B0 ;  /* 0x0000000000007941 */ /* 0x000fea0003800200 */
.L_x_14392:
[----:B------:R-:W-:Y:S01]  /*1f60*/  F2FP.BF16.F32.PACK_AB R0, RZ, R0 ;  /* 0x00000000ff00723e */ /* 0x000fe200000010ff */
[----:B------:R-:W-:Y:S06]  /*1f70*/  BRA `(.L_x_14377) ;  /* 0x0000000400187947 */ /* 0x000fec0003800000 */
.L_x_14390:
        /* <DEDUP_REMOVED lines=21> */
.L_x_14399:
[----:B------:R-:W-:Y:S05]  /*20d0*/  BSYNC.RECONVERGENT B1 ;  /* 0x0000000000017941 */ /* 0x000fea0003800200 */
.L_x_14398:
[----:B------:R-:W-:Y:S02]  /*20e0*/  SHF.L.U32 R0, R0, 0x15, RZ ;  /* 0x0000001500007819 */ /* 0x000fe400000006ff */
[----:B------:R-:W-:-:S04]  /*20f0*/  LEA R2, R2, 0x37800000, 0x17 ;  /* 0x3780000002027811 */ /* 0x000fc800078eb8ff */
[----:B------:R-:W-:-:S07]  /*2100*/  LOP3.LUT R0, R2, R0, R7, 0xfe, !PT ;  /* 0x0000000002007212 */ /* 0x000fce00078efe07 */
.L_x_14397:
[----:B------:R-:W-:Y:S05]  /*2110*/  BSYNC.RECONVERGENT B0 ;  /* 0x0000000000007941 */ /* 0x000fea0003800200 */
.L_x_14396:
[----:B------:R-:W-:Y:S01]  /*2120*/  F2FP.BF16.F32.PACK_AB R0, RZ, R0 ;  /* 0x00000000ff00723e */ /* 0x000fe200000010ff */
[----:B------:R-:W-:Y:S06]  /*2130*/  BRA `(.L_x_14377) ;  /* 0x0000000000a87947 */ /* 0x000fec0003800000 */
.L_x_14389:
[----:B------:R-:W-:-:S09]  /*2140*/  UISETP.NE.AND UP0, UPT, UR4, 0x1c, UPT ;  /* 0x0000001c0400788c */ /* 0x000fd2000bf05270 */
[----:B------:R-:W-:Y:S05]  /*2150*/  BRA.U !UP0, `(.L_x_14400) ;  /* 0x0000000108947547 */ /* 0x000fea000b800000 */
[----:B------:R-:W-:-:S09]  /*2160*/  UISETP.NE.AND UP0, UPT, UR4, 0x1d, UPT ;  /* 0x0000001d0400788c */ /* 0x000fd2000bf05270 */
[----:B------:R-:W-:Y:S05]  /*2170*/  BRA.U !UP0, `(.L_x_14401) ;  /* 0x00000001087c7547 */ /* 0x000fea000b800000 */
[----:B------:R-:W-:-:S09]  /*2180*/  UISETP.NE.AND UP0, UPT, UR4, 0x2c, UPT ;  /* 0x0000002c0400788c */ /* 0x000fd2000bf05270 */
[----:B------:R-:W-:Y:S05]  /*2190*/  BRA.U !UP0, `(.L_x_14402) ;  /* 0x0000000108487547 */ /* 0x000fea000b800000 */
.L_x_14376:
        /* <DEDUP_REMOVED lines=16> */
.L_x_14403:
[----:B------:R-:W-:Y:S01]  /*22a0*/  PRMT R0, RZ, 0x7610, R0 ;  /* 0x00007610ff007816 */ /* 0x000fe20000000000 */
[----:B------:R-:W-:Y:S06]  /*22b0*/  BRA `(.L_x_14377) ;  /* 0x0000000000487947 */ /* 0x000fec0003800000 */
.L_x_14402:
        /* <DEDUP_REMOVED lines=8> */
.L_x_14405:
[----:B------:R-:W-:Y:S05]  /*2340*/  BSYNC.RECONVERGENT B0 ;  /* 0x0000000000007941 */ /* 0x000fea0003800200 */
.L_x_14404:
[----:B------:R-:W-:Y:S01]  /*2350*/  F2FP.BF16.F32.PACK_AB R0, RZ, R0 ;  /* 0x00000000ff00723e */ /* 0x000fe200000010ff */
[----:B------:R-:W-:Y:S06]  /*2360*/  BRA `(.L_x_14377) ;  /* 0x00000000001c7947 */ /* 0x000fec0003800000 */
.L_x_14401:
[----:B------:R-:W2:Y:S02]  /*2370*/  LDG.E.64 R2, desc[UR36][R2.64] ;  /* 0x0000002402027981 */ /* 0x000ea4000c1e1b00 */
[----:B--2---:R-:W0:Y:S02]  /*2380*/  I2F.U64 R0, R2 ;  /* 0x0000000200007312 */ /* 0x004e240000301000 */
[----:B0-----:R-:W-:Y:S01]  /*2390*/  F2FP.BF16.F32.PACK_AB R0, RZ, R0 ;  /* 0x00000000ff00723e */ /* 0x001fe200000010ff */
[----:B------:R-:W-:Y:S06]  /*23a0*/  BRA `(.L_x_14377) ;  /* 0x00000000000c7947 */ /* 0x000fec0003800000 */
.L_x_14400:
[----:B------:R-:W2:Y:S02]  /*23b0*/  LDG.E R2, desc[UR36][R2.64] ;  /* 0x0000002402027981 */ /* 0x000ea4000c1e1900 */
[----:B--2---:R-:W-:-:S04]  /*23c0*/  I2FP.F32.U32 R0, R2 ;  /* 0x0000000200007245 */ /* 0x004fc80000201000 */
[----:B------:R-:W-:-:S07]  /*23d0*/  F2FP.BF16.F32.PACK_AB R0, RZ, R0 ;  /* 0x00000000ff00723e */ /* 0x000fce00000010ff */
.L_x_14377:
[----:B-----5:R-:W-:Y:S01]  /*23e0*/  IMAD.U32 R0, R0, 0x10000, RZ ;  /* 0x0001000000007824 */ /* 0x020fe200078e00ff */
[----:B------:R-:W1:Y:S03]  /*23f0*/  LDCU.64 UR6, c[0x0][0x580] ;  /* 0x0000b000ff0677ac */ /* 0x000e660008000a00 */
[----:B0-----:R-:W0:Y:S01]  /*2400*/  FRND.TRUNC R3, R0 ;  /* 0x0000000000037307 */ /* 0x001e22000020d000 */
[----:B------:R-:W-:-:S04]  /*2410*/  UPRMT UR4, UR42, 0x9910, URZ ;  /* 0x000099102a047896 */ /* 0x000fc800080000ff */
[----:B------:R-:W-:Y:S01]  /*2420*/  UISETP.GT.AND UP0, UPT, UR4, 0x9, UPT ;  /* 0x000000090400788c */ /* 0x000fe2000bf04270 */
[----:B0-----:R-:W-:Y:S01]  /*2430*/  FADD.FTZ R4, R0, -R3 ;  /* 0x8000000300047221 */ /* 0x001fe20000010000 */
[----:B-1----:R-:W-:-:S03]  /*2440*/  IADD3 R2, P0, PT, R16, UR6, RZ ;  /* 0x0000000610027c10 */ /* 0x002fc6000ff1e0ff */
[----:B------:R0:W1:Y:S02]  /*2450*/  F2F.BF16.F32 R5, R4 ;  /* 0x0000000400057304 */ /* 0x0000640000202000 */
[----:B------:R-:W-:Y:S02]  /*2460*/  IMAD.X R3, RZ, RZ, UR7, P0 ;  /* 0x00000007ff037e24 */ /* 0x000fe400080e06ff */
        /* <DEDUP_REMOVED lines=13> */
.L_x_14409:
[----:B-1----:R-:W-:-:S06]  /*2540*/  SHF.L.U32 R5, R5, 0x10, RZ ;  /* 0x0000001005057819 */ /* 0x002fcc00000006ff */
[----:B0-----:R-:W0:Y:S02]  /*2550*/  F2I.S64.TRUNC R4, R5 ;  /* 0x0000000500047311 */ /* 0x001e24000020d900 */
[----:B0-----:R3:W-:Y:S01]  /*2560*/  STG.E.U8 desc[UR36][R2.64], R4 ;  /* 0x0000000402007986 */ /* 0x0017e2000c101124 */
[----:B------:R-:W-:Y:S05]  /*2570*/  BRA `(.L_x_14411) ;  /* 0x0000000c00707947 */ /* 0x000fea0003800000 */
.L_x_14408:
        /* <DEDUP_REMOVED lines=10> */
.L_x_14413:
[----:B-1----:R-:W-:-:S06]  /*2620*/  IMAD.U32 R5, R5, 0x10000, RZ ;  /* 0x0001000005057824 */ /* 0x002fcc00078e00ff */
[----:B------:R-:W1:Y:S02]  /*2630*/  F2I.FTZ.TRUNC.NTZ R5, R5 ;  /* 0x0000000500057305 */ /* 0x000e64000021f100 */
[----:B-1----:R1:W-:Y:S01]  /*2640*/  STG.E desc[UR36][R2.64], R5 ;  /* 0x0000000502007986 */ /* 0x0023e2000c101924 */
[----:B------:R-:W-:Y:S05]  /*2650*/  BRA `(.L_x_14411) ;  /* 0x0000000c00387947 */ /* 0x000fea0003800000 */
.L_x_14412:
[----:B-1----:R-:W-:-:S06]  /*2660*/  IMAD.U32 R5, R5, 0x10000, RZ ;  /* 0x0001000005057824 */ /* 0x002fcc00078e00ff */
[----:B------:R-:W1:Y:S02]  /*2670*/  F2I.FTZ.TRUNC.NTZ R5, R5 ;  /* 0x0000000500057305 */ /* 0x000e64000021f100 */
[----:B-1----:R2:W-:Y:S01]  /*2680*/  STG.E.U16 desc[UR36][R2.64], R5 ;  /* 0x0000000502007986 */ /* 0x0025e2000c101524 */
[----:B------:R-:W-:Y:S05]  /*2690*/  BRA `(.L_x_14411) ;  /* 0x0000000c00287947 */ /* 0x000fea0003800000 */
.L_x_14407:
        /* <DEDUP_REMOVED lines=9> */
.L_x_14415:
[----:B-1----:R-:W-:-:S05]  /*2730*/  IMAD.U32 R0, R5, 0x10000, RZ ;  /* 0x0001000005007824 */ /* 0x002fca00078e00ff */
[----:B------:R-:W-:-:S05]  /*2740*/  F2FP.F16.F32.PACK_AB R0, RZ, R0 ;  /* 0x00000000ff00723e */ /* 0x000fca00000000ff */
[----:B------:R1:W-:Y:S01]  /*2750*/  STG.E.U16 desc[UR36][R2.64], R0 ;  /* 0x0000000002007986 */ /* 0x0003e2000c101524 */
[----:B------:R-:W-:Y:S05]  /*2760*/  BRA `(.L_x_14411) ;  /* 0x0000000800f47947 */ /* 0x000fea0003800000 */
.L_x_14414:
        /* <DEDUP_REMOVED lines=10> */
.L_x_14417:
[----:B-1----:R-:W-:-:S04]  /*2810*/  SHF.L.U32 R5, R5, 0x10, RZ ;  /* 0x0000001005057819 */ /* 0x002fc800000006ff */
[----:B------:R-:W-:-:S04]  /*2820*/  F2FP.F16.F32.PACK_AB R5, RZ, R5 ;  /* 0x00000005ff05723e */ /* 0x000fc800000000ff */
[----:B------:R-:W-:-:S05]  /*2830*/  PRMT R5, R5, 0x5410, RZ ;  /* 0x0000541005057816 */ /* 0x000fca00000000ff */
[----:B------:R1:W-:Y:S01]  /*2840*/  STG.E desc[UR36][R2.64], R5 ;  /* 0x0000000502007986 */ /* 0x0003e2000c101924 */
[----:B------:R-:W-:Y:S05]  /*2850*/  BRA `(.L_x_14411) ;  /* 0x0000000800b87947 */ /* 0x000fea0003800000 */
.L_x_14416:
[----:B01----:R-:W-:-:S04]  /*2860*/  IMAD.U32 R4, R5, 0x10000, RZ ;  /* 0x0001000005047824 */ /* 0x003fc800078e00ff */
[----:B------:R-:W-:-:S06]  /*2870*/  FMUL.FTZ R4, R4, 1 ;  /* 0x3f80000004047820 */ /* 0x000fcc0000410000 */
[----:B------:R-:W0:Y:S02]  /*2880*/  F2F.F64.F32 R4, R4 ;  /* 0x0000000400047310 */ /* 0x000e240000201800 */
[----:B0-----:R0:W-:Y:S01]  /*2890*/  STG.E.64 desc[UR36][R2.64], R4 ;  /* 0x0000000402007986 */ /* 0x0011e2000c101b24 */
[----:B------:R-:W-:Y:S05]  /*28a0*/  BRA `(.L_x_14411) ;  /* 0x0000000800a47947 */ /* 0x000fea0003800000 */
.L_x_14406:
        /* <DEDUP_REMOVED lines=13> */
.L_x_14420:
[----:B-1----:R-:W-:Y:S01]  /*2980*/  IMAD.U32 R5, R5, 0x10000, RZ ;  /* 0x0001000005057824 */ /* 0x002fe200078e00ff */
[----:B------:R-:W-:-:S03]  /*2990*/  CS2R R6, SRZ ;  /* 0x0000000000067805 */ /* 0x000fc6000001ff00 */
[----:B------:R-:W-:-:S06]  /*29a0*/  FMUL.FTZ R5, R5, 1 ;  /* 0x3f80000005057820 */ /* 0x000fcc0000410000 */
[----:B0-----:R-:W0:Y:S02]  /*29b0*/  F2F.F64.F32 R4, R5 ;  /* 0x0000000500047310 */ /* 0x001e240000201800 */
[----:B0-----:R0:W-:Y:S01]  /*29c0*/  STG.E.128 desc[UR36][R2.64], R4 ;  /* 0x0000000402007986 */ /* 0x0011e2000c101d24 */
[----:B------:R-:W-:Y:S05]  /*29d0*/  BRA `(.L_x_14411) ;  /* 0x0000000800587947 */ /* 0x000fea0003800000 */
.L_x_14419:
        /* <DEDUP_REMOVED lines=19> */
.L_x_14424:
[----:B------:R-:W-:Y:S05]  /*2b10*/  BSYNC.RECONVERGENT B0 ;  /* 0x0000000000007941 */ /* 0x000fea0003800200 */
.L_x_14423:
[----:B------:R-:W-:-:S05]  /*2b20*/  LOP3.LUT R5, R0, 0x80, R5, 0xf8, !PT ;  /* 0x0000008000057812 */ /* 0x000fca00078ef805 */
[----:B------:R1:W-:Y:S01]  /*2b30*/  STG.E.U8 desc[UR36][R2.64], R5 ;  /* 0x0000000502007986 */ /* 0x0003e2000c101124 */
[----:B------:R-:W-:Y:S05]  /*2b40*/  BRA `(.L_x_14411) ;  /* 0x0000000400fc7947 */ /* 0x000fea0003800000 */
.L_x_14422:
        /* <DEDUP_REMOVED lines=15> */
.L_x_14426:
[----:B------:R-:W-:Y:S05]  /*2c40*/  BSYNC.RECONVERGENT B0 ;  /* 0x0000000000007941 */ /* 0x000fea0003800200 */
.L_x_14425:
[----:B------:R-:W-:-:S05]  /*2c50*/  LOP3.LUT R5, R0, 0x80, R5, 0xf8, !PT ;  /* 0x0000008000057812 */ /* 0x000fca00078ef805 */
[----:B------:R1:W-:Y:S01]  /*2c60*/  STG.E.U8 desc[UR36][R2.64], R5 ;  /* 0x0000000502007986 */ /* 0x0003e2000c101124 */
[----:B------:R-:W-:Y:S05]  /*2c70*/  BRA `(.L_x_14411) ;  /* 0x0000000400b07947 */ /* 0x000fea0003800000 */
.L_x_14421:
[----:B-1----:R1:W-:Y:S01]  /*2c80*/  STG.E.U16 desc[UR36][R2.64], R5 ;  /* 0x0000000502007986 */ /* 0x0023e2000c101524 */
[----:B------:R-:W-:Y:S05]  /*2c90*/  BRA `(.L_x_14411) ;  /* 0x0000000400a87947 */ /* 0x000fea0003800000 */
.L_x_14418:
        /* <DEDUP_REMOVED lines=12> */
.L_x_14429:
        /* <DEDUP_REMOVED lines=13> */
.L_x_14432:
[----:B------:R-:W-:-:S04]  /*2e30*/  SHF.R.U32.HI R0, RZ, 0x14, R5 ;  /* 0x00000014ff007819 */ /* 0x000fc80000011605 */
[----:B------:R-:W-:-:S04]  /*2e40*/  LOP3.LUT R0, R0, 0x1, RZ, 0xc0, !PT ;  /* 0x0000000100007812 */ /* 0x000fc800078ec0ff */
[----:B------:R-:W-:-:S04]  /*2e50*/  IADD3 R0, PT, PT, R5, 0x487ffff, R0 ;  /* 0x0487ffff05007810 */ /* 0x000fc80007ffe000 */
[----:B------:R-:W-:-:S04]  /*2e60*/  SHF.R.U32.HI R0, RZ, 0x14, R0 ;  /* 0x00000014ff007819 */ /* 0x000fc80000011600 */
[----:B------:R-:W-:-:S07]  /*2e70*/  LOP3.LUT R4, R0, 0xff, RZ, 0xc0, !PT ;  /* 0x000000ff00047812 */ /* 0x000fce00078ec0ff */
.L_x_14433:
[----:B------:R-:W-:-:S04]  /*2e80*/  SHF.R.U32.HI R5, RZ, 0x18, R5 ;  /* 0x00000018ff057819 */ /* 0x000fc80000011605 */
[----:B------:R-:W-:-:S04]  /*2e90*/  LOP3.LUT R4, R4, 0x80, R5, 0xf8, !PT ;  /* 0x0000008004047812 */ /* 0x000fc800078ef805 */
[----:B------:R-:W-:-:S07]  /*2ea0*/  PRMT R0, R4, 0x7610, R0 ;  /* 0x0000761004007816 */ /* 0x000fce0000000000 */
.L_x_14431:
[----:B------:R-:W-:Y:S05]  /*2eb0*/  BSYNC.RECONVERGENT B0 ;  /* 0x0000000000007941 */ /* 0x000fea0003800200 */
.L_x_14430:
[----:B------:R0:W-:Y:S01]  /*2ec0*/  STG.E.U8 desc[UR36][R2.64], R0 ;  /* 0x0000000002007986 */ /* 0x0001e2000c101124 */
[----:B------:R-:W-:Y:S05]  /*2ed0*/  BRA `(.L_x_14411) ;  /* 0x0000000400187947 */ /* 0x000fea0003800000 */
.L_x_14428:
        /* <DEDUP_REMOVED lines=13> */
.L_x_14436:
[----:B------:R-:W-:-:S04]  /*2fb0*/  SHF.R.U32.HI R0, RZ, 0x15, R5 ;  /* 0x00000015ff007819 */ /* 0x000fc80000011605 */
[----:B------:R-:W-:-:S04]  /*2fc0*/  LOP3.LUT R0, R0, 0x1, RZ, 0xc0, !PT ;  /* 0x0000000100007812 */ /* 0x000fc800078ec0ff */
[----:B------:R-:W-:-:S04]  /*2fd0*/  IADD3 R0, PT, PT, R5, 0x88fffff, R0 ;  /* 0x088fffff05007810 */ /* 0x000fc80007ffe000 */
[----:B------:R-:W-:-:S04]  /*2fe0*/  SHF.R.U32.HI R0, RZ, 0x15, R0 ;  /* 0x00000015ff007819 */ /* 0x000fc80000011600 */
[----:B------:R-:W-:-:S07]  /*2ff0*/  LOP3.LUT R4, R0, 0xff, RZ, 0xc0, !PT ;  /* 0x000000ff00047812 */ /* 0x000fce00078ec0ff */
.L_x_14437:
[----:B------:R-:W-:-:S04]  /*3000*/  SHF.R.U32.HI R5, RZ, 0x18, R5 ;  /* 0x00000018ff057819 */ /* 0x000fc80000011605 */
[----:B------:R-:W-:-:S04]  /*3010*/  LOP3.LUT R4, R4, 0x80, R5, 0xf8, !PT ;  /* 0x0000008004047812 */ /* 0x000fc800078ef805 */
[----:B------:R-:W-:-:S07]  /*3020*/  PRMT R0, R4, 0x7610, R0 ;  /* 0x0000761004007816 */ /* 0x000fce0000000000 */
.L_x_14435:
[----:B------:R-:W-:Y:S05]  /*3030*/  BSYNC.RECONVERGENT B0 ;  /* 0x0000000000007941 */ /* 0x000fea0003800200 */
.L_x_14434:
[----:B------:R0:W-:Y:S01]  /*3040*/  STG.E.U8 desc[UR36][R2.64], R0 ;  /* 0x0000000002007986 */ /* 0x0001e2000c101124 */
[----:B------:R-:W-:Y:S05]  /*3050*/  BRA `(.L_x_14411) ;  /* 0x0000000000b87947 */ /* 0x000fea0003800000 */
.L_x_14427:
[----:B------:R-:W-:-:S09]  /*3060*/  UISETP.NE.AND UP0, UPT, UR4, 0x1c, UPT ;  /* 0x0000001c0400788c */ /* 0x000fd2000bf05270 */
[----:B------:R-:W-:Y:S05]  /*3070*/  BRA.U !UP0, `(.L_x_14438) ;  /* 0x0000000108a47547 */ /* 0x000fea000b800000 */
[----:B------:R-:W-:-:S09]  /*3080*/  UISETP.NE.AND UP0, UPT, UR4, 0x1d, UPT ;  /* 0x0000001d0400788c */ /* 0x000fd2000bf05270 */
[----:B------:R-:W-:Y:S05]  /*3090*/  BRA.U !UP0, `(.L_x_14439) ;  /* 0x00000001088c7547 */ /* 0x000fea000b800000 */
[----:B------:R-:W-:-:S09]  /*30a0*/  UISETP.NE.AND UP0, UPT, UR4, 0x2c, UPT ;  /* 0x0000002c0400788c */ /* 0x000fd2000bf05270 */
[----:B------:R-:W-:Y:S05]  /*30b0*/  BRA.U !UP0, `(.L_x_14440) ;  /* 0x0000000108447547 */ /* 0x000fea000b800000 */
.L_x_14410:
        /* <DEDUP_REMOVED lines=16> */
.L_x_14441:
[----:B------:R-:W-:Y:S05]  /*31c0*/  BRA `(.L_x_14411) ;  /* 0x00000000005c7947 */ /* 0x000fea0003800000 */
.L_x_14440:
        /* <DEDUP_REMOVED lines=16> */
.L_x_14439:
[----:B-1----:R-:W-:-:S06]  /*32d0*/  IMAD.U32 R5, R5, 0x10000, RZ ;  /* 0x0001000005057824 */ /* 0x002fcc00078e00ff */
[----:B0-----:R-:W0:Y:S02]  /*32e0*/  F2I.U64.TRUNC R4, R5 ;  /* 0x0000000500047311 */ /* 0x001e24000020d800 */
[----:B0-----:R0:W-:Y:S01]  /*32f0*/  STG.E.64 desc[UR36][R2.64], R4 ;  /* 0x0000000402007986 */ /* 0x0011e2000c101b24 */
[----:B------:R-:W-:Y:S05]  /*3300*/  BRA `(.L_x_14411) ;  /* 0x00000000000c7947 */ /* 0x000fea0003800000 */
.L_x_14438:
[----:B-1----:R-:W-:-:S06]  /*3310*/  SHF.L.U32 R5, R5, 0x10, RZ ;  /* 0x0000001005057819 */ /* 0x002fcc00000006ff */
[----:B------:R-:W1:Y:S02]  /*3320*/  F2I.FTZ.U32.TRUNC.NTZ R5, R5 ;  /* 0x0000000500057305 */ /* 0x000e64000021f000 */
[----:B-1----:R1:W-:Y:S02]  /*3330*/  STG.E desc[UR36][R2.64], R5 ;  /* 0x0000000502007986 */ /* 0x0023e4000c101924 */
.L_x_14411:
[----:B------:R-:W-:-:S07]  /*3340*/  VIADD R17, R17, 0x80 ;  /* 0x0000008011117836 */ /* 0x000fce0000000000 */
.L_x_14370:
[----:B------:R-:W-:Y:S05]  /*3350*/  BSYNC.RECONVERGENT B6 ;  /* 0x0000000000067941 */ /* 0x000fea0003800200 */
.L_x_14369:
        /* <DEDUP_REMOVED lines=307> */
.L_x_14444:
        /* <DEDUP_REMOVED lines=18> */
.L_x_14448:
[----:B------:R-:W2:Y:S02]  /*47b0*/  LDG.E.U8 R2, desc[UR36][R2.64] ;  /* 0x0000002402027981 */ /* 0x000ea4000c1e1100 */
[----:B--2---:R-:W-:-:S04]  /*47c0*/  I2FP.F32.U32 R0, R2 ;  /* 0x0000000200007245 */ /* 0x004fc80000201000 */
[----:B------:R-:W-:Y:S01]  /*47d0*/  F2FP.BF16.F32.PACK_AB R0, RZ, R0 ;  /* 0x00000000ff00723e */ /* 0x000fe200000010ff */
[----:B------:R-:W-:Y:S06]  /*47e0*/  BRA `(.L_x_14450) ;  /* 0x0000000c00a47947 */ /* 0x000fec0003800000 */
.L_x_14447:
        /* <DEDUP_REMOVED lines=10> */
.L_x_14452:
[----:B------:R-:W2:Y:S02]  /*4890*/  LDG.E R2, desc[UR36][R2.64] ;  /* 0x0000002402027981 */ /* 0x000ea4000c1e1900 */
[----:B--2---:R-:W-:-:S04]  /*48a0*/  I2FP.F32.S32 R0, R2 ;  /* 0x0000000200007245 */ /* 0x004fc80000201400 */
[----:B------:R-:W-:Y:S01]  /*48b0*/  F2FP.BF16.F32.PACK_AB R0, RZ, R0 ;  /* 0x00000000ff00723e */ /* 0x000fe200000010ff */
[----:B------:R-:W-:Y:S06]  /*48c0*/  BRA `(.L_x_14450) ;  /* 0x0000000c006c7947 */ /* 0x000fec0003800000 */
.L_x_14451:
[----:B------:R-:W2:Y:S02]  /*48d0*/  LDG.E.U16 R2, desc[UR36][R2.64] ;  /* 0x0000002402027981 */ /* 0x000ea4000c1e1500 */
[----:B--2---:R-:W0:Y:S02]  /*48e0*/  I2F.S16 R0, R2 ;  /* 0x0000000200007306 */ /* 0x004e240000101400 */
[----:B0-----:R-:W-:Y:S01]  /*48f0*/  F2FP.BF16.F32.PACK_AB R0, RZ, R0 ;  /* 0x00000000ff00723e */ /* 0x001fe200000010ff */
[----:B------:R-:W-:Y:S06]  /*4900*/  BRA `(.L_x_14450) ;  /* 0x0000000c005c7947 */ /* 0x000fec0003800000 */
.L_x_14446:
        /* <DEDUP_REMOVED lines=9> */
.L_x_14454:
[----:B------:R-:W2:Y:S02]  /*49a0*/  LDG.E.U16 R0, desc[UR36][R2.64] ;  /* 0x0000002402007981 */ /* 0x000ea4000c1e1500 */
[----:B--2---:R-:W-:-:S05]  /*49b0*/  HADD2.F32 R0, -RZ, R0.H0_H0 ;  /* 0x20000000ff007230 */ /* 0x004fca0000004100 */
[----:B------:R-:W-:Y:S01]  /*49c0*/  F2FP.BF16.F32.PACK_AB R0, RZ, R0 ;  /* 0x00000000ff00723e */ /* 0x000fe200000010ff */
[----:B------:R-:W-:Y:S06]  /*49d0*/  BRA `(.L_x_14450) ;  /* 0x0000000c00287947 */ /* 0x000fec0003800000 */
.L_x_14453:
        /* <DEDUP_REMOVED lines=9> */
.L_x_14456:
[----:B------:R-:W2:Y:S02]  /*4a70*/  LDG.E.U16 R2, desc[UR36][R2.64] ;  /* 0x0000002402027981 */ /* 0x000ea4000c1e1500 */
[----:B--2---:R-:W-:-:S05]  /*4a80*/  HADD2.F32 R0, -RZ, R2.H0_H0 ;  /* 0x20000002ff007230 */ /* 0x004fca0000004100 */
[----:B------:R-:W-:Y:S01]  /*4a90*/  F2FP.BF16.F32.PACK_AB R0, RZ, R0 ;  /* 0x00000000ff00723e */ /* 0x000fe200000010ff */
[----:B------:R-:W-:Y:S06]  /*4aa0*/  BRA `(.L_x_14450) ;  /* 0x0000000800f47947 */ /* 0x000fec0003800000 */
.L_x_14455:
        /* <DEDUP_REMOVED lines=12> */
.L_x_14445:
        /* <DEDUP_REMOVED lines=13> */
.L_x_14459:
        /* <DEDUP_REMOVED lines=12> */
.L_x_14458:
        /* <DEDUP_REMOVED lines=27> */
.L_x_14461:
        /* <DEDUP_REMOVED lines=13> */
.L_x_14460:
[----:B------:R0:W5:Y:S01]  /*4f80*/  LDG.E.U16 R0, desc[UR36][R2.64] ;  /* 0x0000002402007981 */ /* 0x000162000c1e1500 */
[----:B------:R-:W-:Y:S05]  /*4f90*/  BRA `(.L_x_14450) ;  /* 0x0000000400b87947 */ /* 0x000fea0003800000 */
.L_x_14457:
        /* <DEDUP_REMOVED lines=12> */
.L_x_14464:
        /* <DEDUP_REMOVED lines=21> */
.L_x_14468:
[----:B------:R-:W-:Y:S05]  /*51b0*/  BSYNC.RECONVERGENT B1 ;  /* 0x0000000000017941 */ /* 0x000fea0003800200 */
.L_x_14467:
[----:B------:R-:W-:Y:S01]  /*51c0*/  IMAD.SHL.U32 R0, R0, 0x100000, RZ ;  /* 0x0010000000007824 */ /* 0x000fe200078e00ff */
[----:B------:R-:W-:-:S04]  /*51d0*/  LEA R2, R2, 0x3b800000, 0x17 ;  /* 0x3b80000002027811 */ /* 0x000fc800078eb8ff */
[----:B------:R-:W-:-:S07]  /*51e0*/  LOP3.LUT R0, R2, R0, R7, 0xfe, !PT ;  /* 0x0000000002007212 */ /* 0x000fce00078efe07 */
.L_x_14466:
[----:B------:R-:W-:Y:S05]  /*51f0*/  BSYNC.RECONVERGENT B0 ;  /* 0x0000000000007941 */ /* 0x000fea0003800200 */
.L_x_14465:
[----:B------:R-:W-:Y:S01]  /*5200*/  F2FP.BF16.F32.PACK_AB R0, RZ, R0 ;  /* 0x00000000ff00723e */ /* 0x000fe200000010ff */
[----:B------:R-:W-:Y:S06]  /*5210*/  BRA `(.L_x_14450) ;  /* 0x0000000400187947 */ /* 0x000fec0003800000 */
.L_x_14463:
        /* <DEDUP_REMOVED lines=21> */
.L_x_14472:
[----:B------:R-:W-:Y:S05]  /*5370*/  BSYNC.RECONVERGENT B1 ;  /* 0x0000000000017941 */ /* 0x000fea0003800200 */
.L_x_14471:
[----:B------:R-:W-:Y:S01]  /*5380*/  IMAD.SHL.U32 R0, R0, 0x200000, RZ ;  /* 0x0020000000007824 */ /* 0x000fe200078e00ff */
[----:B------:R-:W-:-:S04]  /*5390*/  LEA R2, R2, 0x37800000, 0x17 ;  /* 0x3780000002027811 */ /* 0x000fc800078eb8ff */
[----:B------:R-:W-:-:S07]  /*53a0*/  LOP3.LUT R0, R2, R0, R7, 0xfe, !PT ;  /* 0x0000000002007212 */ /* 0x000fce00078efe07 */
.L_x_14470:
[----:B------:R-:W-:Y:S05]  /*53b0*/  BSYNC.RECONVERGENT B0 ;  /* 0x0000000000007941 */ /* 0x000fea0003800200 */
.L_x_14469:
[----:B------:R-:W-:Y:S01]  /*53c0*/  F2FP.BF16.F32.PACK_AB R0, RZ, R0 ;  /* 0x00000000ff00723e */ /* 0x000fe200000010ff */
[----:B------:R-:W-:Y:S06]  /*53d0*/  BRA `(.L_x_14450) ;  /* 0x0000000000a87947 */ /* 0x000fec0003800000 */
.L_x_14462:
        /* <DEDUP_REMOVED lines=14> */
.L_x_14476:
[----:B------:R-:W-:Y:S05]  /*54c0*/  BSYNC.RECONVERGENT B0 ;  /* 0x0000000000007941 */ /* 0x000fea0003800200 */
.L_x_14475:
[----:B------:R-:W-:Y:S01]  /*54d0*/  F2FP.BF16.F32.PACK_AB R0, RZ, R0 ;  /* 0x00000000ff00723e */ /* 0x000fe200000010ff */
[----:B------:R-:W-:Y:S06]  /*54e0*/  BRA `(.L_x_14450) ;  /* 0x0000000000647947 */ /* 0x000fec0003800000 */
.L_x_14449:
        /* <DEDUP_REMOVED lines=16> */
.L_x_14477:
[----:B------:R-:W-:Y:S01]  /*55f0*/  PRMT R0, RZ, 0x7610, R0 ;  /* 0x00007610ff007816 */ /* 0x000fe20000000000 */
[----:B------:R-:W-:Y:S06]  /*5600*/  BRA `(.L_x_14450) ;  /* 0x00000000001c7947 */ /* 0x000fec0003800000 */
.L_x_14474:
[----:B------:R-:W2:Y:S02]  /*5610*/  LDG.E.64 R2, desc[UR36][R2.64] ;  /* 0x0000002402027981 */ /* 0x000ea4000c1e1b00 */
[----:B--2---:R-:W0:Y:S02]  /*5620*/  I2F.U64 R0, R2 ;  /* 0x0000000200007312 */ /* 0x004e240000301000 */
[----:B0-----:R-:W-:Y:S01]  /*5630*/  F2FP.BF16.F32.PACK_AB R0, RZ, R0 ;  /* 0x00000000ff00723e */ /* 0x001fe200000010ff */
[----:B------:R-:W-:Y:S06]  /*5640*/  BRA `(.L_x_14450) ;  /* 0x00000000000c7947 */ /* 0x000fec0003800000 */
.L_x_14473:
[----:B------:R-:W2:Y:S02]  /*5650*/  LDG.E R2, desc[UR36][R2.64] ;  /* 0x0000002402027981 */ /* 0x000ea4000c1e1900 */
[----:B--2---:R-:W-:-:S04]  /*5660*/  I2FP.F32.U32 R0, R2 ;  /* 0x0000000200007245 */ /* 0x004fc80000201000 */
[----:B------:R-:W-:-:S07]  /*5670*/  F2FP.BF16.F32.PACK_AB R0, RZ, R0 ;  /* 0x00000000ff00723e */ /* 0x000fce00000010ff */
.L_x_14450:
[----:B-----5:R-:W-:Y:S01]  /*5680*/  IMAD.U32 R0, R0, 0x10000, RZ ;  /* 0x0001000000007824 */ /* 0x020fe200078e00ff */
[----:B------:R-:W1:Y:S03]  /*5690*/  LDCU.64 UR6, c[0x0][0x580] ;  /* 0x0000b000ff0677ac */ /* 0x000e660008000a00 */
[----:B0-----:R-:W0:Y:S01]  /*56a0*/  FRND.TRUNC R3, R0 ;  /* 0x0000000000037307 */ /* 0x001e22000020d000 */
[----:B------:R-:W-:-:S04]  /*56b0*/  UPRMT UR4, UR42, 0x9910, URZ ;  /* 0x000099102a047896 */ /* 0x000fc800080000ff */
[----:B------:R-:W-:Y:S01]  /*56c0*/  UISETP.GT.AND UP0, UPT, UR4, 0x9, UPT ;  /* 0x000000090400788c */ /* 0x000fe2000bf04270 */
[----:B0-----:R-:W-:Y:S01]  /*56d0*/  FADD.FTZ R4, R0, -R3 ;  /* 0x8000000300047221 */ /* 0x001fe20000010000 */
[----:B-1----:R-:W-:-:S03]  /*56e0*/  IADD3 R2, P0, PT, R16, UR6, RZ ;  /* 0x0000000610027c10 */ /* 0x002fc6000ff1e0ff */
[----:B------:R0:W1:Y:S01]  /*56f0*/  F2F.BF16.F32 R5, R4 ;  /* 0x0000000400057304 */ /* 0x0000620000202000 */
[----:B------:R-:W-:-:S03]  /*5700*/  IADD3.X R3, PT, PT, RZ, UR7, RZ, P0, !PT ;  /* 0x00000007ff037c10 */ /* 0x000fc600087fe4ff */
        /* <DEDUP_REMOVED lines=13> */
.L_x_14481:
[----:B-1----:R-:W-:-:S06]  /*57e0*/  IMAD.U32 R5, R5, 0x10000, RZ ;  /* 0x0001000005057824 */ /* 0x002fcc00078e00ff */
[----:B0-----:R-:W0:Y:S02]  /*57f0*/  F2I.S64.TRUNC R4, R5 ;  /* 0x0000000500047311 */ /* 0x001e24000020d900 */
[----:B0-----:R0:W-:Y:S01]  /*5800*/  STG.E.U8 desc[UR36][R2.64], R4 ;  /* 0x0000000402007986 */ /* 0x0011e2000c101124 */
[----:B------:R-:W-:Y:S05]  /*5810*/  BRA `(.L_x_14483) ;  /* 0x0000000c006c7947 */ /* 0x000fea0003800000 */
.L_x_14480:
        /* <DEDUP_REMOVED lines=10> */
.L_x_14485:
[----:B-1----:R-:W-:-:S06]  /*58c0*/  IMAD.U32 R5, R5, 0x10000, RZ ;  /* 0x0001000005057824 */ /* 0x002fcc00078e00ff */
[----:B------:R-:W1:Y:S02]  /*58d0*/  F2I.FTZ.TRUNC.NTZ R5, R5 ;  /* 0x0000000500057305 */ /* 0x000e64000021f100 */
[----:B-1----:R1:W-:Y:S01]  /*58e0*/  STG.E desc[UR36][R2.64], R5 ;  /* 0x0000000502007986 */ /* 0x0023e2000c101924 */
[----:B------:R-:W-:Y:S05]  /*58f0*/  BRA `(.L_x_14483) ;  /* 0x0000000c00347947 */ /* 0x000fea0003800000 */
.L_x_14484:
[----:B-1----:R-:W-:-:S06]  /*5900*/  IMAD.U32 R5, R5, 0x10000, RZ ;  /* 0x0001000005057824 */ /* 0x002fcc00078e00ff */
[----:B------:R-:W1:Y:S02]  /*5910*/  F2I.FTZ.TRUNC.NTZ R5, R5 ;  /* 0x0000000500057305 */ /* 0x000e64000021f100 */
[----:B-1----:R1:W-:Y:S01]  /*5920*/  STG.E.U16 desc[UR36][R2.64], R5 ;  /* 0x0000000502007986 */ /* 0x0023e2000c101524 */
[----:B------:R-:W-:Y:S05]  /*5930*/  BRA `(.L_x_14483) ;  /* 0x0000000c00247947 */ /* 0x000fea0003800000 */
.L_x_14479:
        /* <DEDUP_REMOVED lines=9> */
.L_x_14487:
[----:B-1----:R-:W-:-:S05]  /*59d0*/  IMAD.U32 R0, R5, 0x10000, RZ ;  /* 0x0001000005007824 */ /* 0x002fca00078e00ff */
[----:B------:R-:W-:-:S05]  /*59e0*/  F2FP.F16.F32.PACK_AB R0, RZ, R0 ;  /* 0x00000000ff00723e */ /* 0x000fca00000000ff */
[----:B------:R1:W-:Y:S01]  /*59f0*/  STG.E.U16 desc[UR36][R2.64], R0 ;  /* 0x0000000002007986 */ /* 0x0003e2000c101524 */
[----:B------:R-:W-:Y:S05]  /*5a00*/  BRA `(.L_x_14483) ;  /* 0x0000000800f07947 */ /* 0x000fea0003800000 */
.L_x_14486:
        /* <DEDUP_REMOVED lines=10> */
.L_x_14489:
[----:B-1----:R-:W-:-:S05]  /*5ab0*/  IMAD.U32 R5, R5, 0x10000, RZ ;  /* 0x0001000005057824 */ /* 0x002fca00078e00ff */
[----:B------:R-:W-:-:S04]  /*5ac0*/  F2FP.F16.F32.PACK_AB R5, RZ, R5 ;  /* 0x00000005ff05723e */ /* 0x000fc800000000ff */
[----:B------:R-:W-:-:S05]  /*5ad0*/  PRMT R5, R5, 0x5410, RZ ;  /* 0x0000541005057816 */ /* 0x000fca00000000ff */
[----:B------:R1:W-:Y:S01]  /*5ae0*/  STG.E desc[UR36][R2.64], R5 ;  /* 0x0000000502007986 */ /* 0x0003e2000c101924 */
[----:B------:R-:W-:Y:S05]  /*5af0*/  BRA `(.L_x_14483) ;  /* 0x0000000800b47947 */ /* 0x000fea0003800000 */
.L_x_14488:
[----:B01----:R-:W-:-:S04]  /*5b00*/  IMAD.U32 R4, R5, 0x10000, RZ ;  /* 0x0001000005047824 */ /* 0x003fc800078e00ff */
[----:B------:R-:W-:-:S06]  /*5b10*/  FMUL.FTZ R4, R4, 1 ;  /* 0x3f80000004047820 */ /* 0x000fcc0000410000 */
[----:B------:R-:W0:Y:S02]  /*5b20*/  F2F.F64.F32 R4, R4 ;  /* 0x0000000400047310 */ /* 0x000e240000201800 */
[----:B0-----:R0:W-:Y:S01]  /*5b30*/  STG.E.64 desc[UR36][R2.64], R4 ;  /* 0x0000000402007986 */ /* 0x0011e2000c101b24 */
[----:B------:R-:W-:Y:S05]  /*5b40*/  BRA `(.L_x_14483) ;  /* 0x0000000800a07947 */ /* 0x000fea0003800000 */
.L_x_14478:
        /* <DEDUP_REMOVED lines=14> */
.L_x_14493:
        /* <DEDUP_REMOVED lines=18> */
.L_x_14496:
[----:B------:R-:W-:-:S04]  /*5d50*/  SHF.R.U32.HI R5, RZ, 0x18, R5 ;  /* 0x00000018ff057819 */ /* 0x000fc80000011605 */
[----:B------:R-:W-:-:S07]  /*5d60*/  LOP3.LUT R0, R0, 0x80, R5, 0xf8, !PT ;  /* 0x0000008000007812 */ /* 0x000fce00078ef805 */
.L_x_14495:
[----:B------:R-:W-:Y:S05]  /*5d70*/  BSYNC.RECONVERGENT B0 ;  /* 0x0000000000007941 */ /* 0x000fea0003800200 */
.L_x_14494:
[----:B------:R0:W-:Y:S01]  /*5d80*/  STG.E.U8 desc[UR36][R2.64], R0 ;  /* 0x0000000002007986 */ /* 0x0001e2000c101124 */
[----:B------:R-:W-:Y:S05]  /*5d90*/  BRA `(.L_x_14483) ;  /* 0x00000008000c7947 */ /* 0x000fea0003800000 */
.L_x_14492:
        /* <DEDUP_REMOVED lines=18> */
.L_x_14499:
[----:B------:R-:W-:-:S04]  /*5ec0*/  SHF.R.U32.HI R5, RZ, 0x18, R5 ;  /* 0x00000018ff057819 */ /* 0x000fc80000011605 */
[----:B------:R-:W-:-:S07]  /*5ed0*/  LOP3.LUT R0, R0, 0x80, R5, 0xf8, !PT ;  /* 0x0000008000007812 */ /* 0x000fce00078ef805 */
.L_x_14498:
[----:B------:R-:W-:Y:S05]  /*5ee0*/  BSYNC.RECONVERGENT B0 ;  /* 0x0000000000007941 */ /* 0x000fea0003800200 */
.L_x_14497:
[----:B------:R0:W-:Y:S01]  /*5ef0*/  STG.E.U8 desc[UR36][R2.64], R0 ;  /* 0x0000000002007986 */ /* 0x0001e2000c101124 */
[----:B------:R-:W-:Y:S05]  /*5f00*/  BRA `(.L_x_14483) ;  /* 0x0000000400b07947 */ /* 0x000fea0003800000 */
.L_x_14491:
        /* <DEDUP_REMOVED lines=22> */
.L_x_14501:
[----:B-1----:R-:W-:-:S06]  /*6070*/  SHF.L.U32 R5, R5, 0x10, RZ ;  /* 0x0000001005057819 */ /* 0x002fcc00000006ff */
[----:B0-----:R-:W0:Y:S02]  /*6080*/  F2I.U64.TRUNC R4, R5 ;  /* 0x0000000500047311 */ /* 0x001e24000020d800 */
[----:B0-----:R0:W-:Y:S01]  /*6090*/  STG.E.64 desc[UR36][R2.64], R4 ;  /* 0x0000000402007986 */ /* 0x0011e2000c101b24 */
[----:B------:R-:W-:Y:S05]  /*60a0*/  BRA `(.L_x_14483) ;  /* 0x0000000400487947 */ /* 0x000fea0003800000 */
.L_x_14500:
[----:B-1----:R-:W-:-:S06]  /*60b0*/  IMAD.U32 R5, R5, 0x10000, RZ ;  /* 0x0001000005057824 */ /* 0x002fcc00078e00ff */
[----:B------:R-:W1:Y:S02]  /*60c0*/  F2I.FTZ.U32.TRUNC.NTZ R5, R5 ;  /* 0x0000000500057305 */ /* 0x000e64000021f000 */
[----:B-1----:R1:W-:Y:S01]  /*60d0*/  STG.E desc[UR36][R2.64], R5 ;  /* 0x0000000502007986 */ /* 0x0023e2000c101924 */
[----:B------:R-:W-:Y:S05]  /*60e0*/  BRA `(.L_x_14483) ;  /* 0x0000000400387947 */ /* 0x000fea0003800000 */
.L_x_14490:
        /* <DEDUP_REMOVED lines=11> */
.L_x_14503:
[----:B-1----:R-:W-:Y:S02]  /*61a0*/  SHF.L.U32 R5, R5, 0x10, RZ ;  /* 0x0000001005057819 */ /* 0x002fe400000006ff */
[----:B------:R-:W-:-:S03]  /*61b0*/  CS2R R6, SRZ ;  /* 0x0000000000067805 */ /* 0x000fc6000001ff00 */
[----:B------:R-:W-:-:S06]  /*61c0*/  FMUL.FTZ R5, R5, 1 ;  /* 0x3f80000005057820 */ /* 0x000fcc0000410000 */
[----:B0-----:R-:W0:Y:S02]  /*61d0*/  F2F.F64.F32 R4, R5 ;  /* 0x0000000500047310 */ /* 0x001e240000201800 */
[----:B0-----:R0:W-:Y:S01]  /*61e0*/  STG.E.128 desc[UR36][R2.64], R4 ;  /* 0x0000000402007986 */ /* 0x0011e2000c101d24 */
[----:B------:R-:W-:Y:S05]  /*61f0*/  BRA `(.L_x_14483) ;  /* 0x0000000000f47947 */ /* 0x000fea0003800000 */
.L_x_14502:
[----:B------:R-:W-:-:S09]  /*6200*/  UISETP.NE.AND UP0, UPT, UR4, 0xf, UPT ;  /* 0x0000000f0400788c */ /* 0x000fd2000bf05270 */
[----:B------:R-:W-:Y:S05]  /*6210*/  BRA.U !UP0, `(.L_x_14504) ;  /* 0x0000000108e87547 */ /* 0x000fea000b800000 */
[----:B------:R-:W-:-:S09]  /*6220*/  UISETP.NE.AND UP0, UPT, UR4, 0x17, UPT ;  /* 0x000000170400788c */ /* 0x000fd2000bf05270 */
[----:B------:R-:W-:Y:S05]  /*6230*/  BRA.U !UP0, `(.L_x_14505) ;  /* 0x0000000108907547 */ /* 0x000fea000b800000 */
[----:B------:R-:W-:-:S09]  /*6240*/  UISETP.NE.AND UP0, UPT, UR4, 0x18, UPT ;  /* 0x000000180400788c */ /* 0x000fd2000bf05270 */
[----:B------:R-:W-:Y:S05]  /*6250*/  BRA.U !UP0, `(.L_x_14506) ;  /* 0x0000000108447547 */ /* 0x000fea000b800000 */
.L_x_14482:
        /* <DEDUP_REMOVED lines=16> */
.L_x_14507:
[----:B------:R-:W-:Y:S05]  /*6360*/  BRA `(.L_x_14483) ;  /* 0x0000000000987947 */ /* 0x000fea0003800000 */
.L_x_14506:
        /* <DEDUP_REMOVED lines=13> */
.L_x_14509:
[----:B------:R-:W-:Y:S05]  /*6440*/  BSYNC.RECONVERGENT B0 ;  /* 0x0000000000007941 */ /* 0x000fea0003800200 */
.L_x_14508:
[----:B------:R-:W-:-:S05]  /*6450*/  LOP3.LUT R5, R0, 0x80, R5, 0xf8, !PT ;  /* 0x0000008000057812 */ /* 0x000fca00078ef805 */
[----:B------:R3:W-:Y:S01]  /*6460*/  STG.E.U8 desc[UR36][R2.64], R5 ;  /* 0x0000000502007986 */ /* 0x0007e2000c101124 */
[----:B------:R-:W-:Y:S05]  /*6470*/  BRA `(.L_x_14483) ;  /* 0x0000000000547947 */ /* 0x000fea0003800000 */
.L_x_14505:
        /* <DEDUP_REMOVED lines=12> */
.L_x_14511:
[----:B------:R-:W-:Y:S01]  /*6540*/  IMAD.MOV.U32 R0, RZ, RZ, 0x7f ;  /* 0x0000007fff007424 */ /* 0x000fe200078e00ff */
[----:B------:R-:W-:-:S04]  /*6550*/  ISETP.GT.U32.AND P0, PT, R4, 0x7f800000, PT ;  /* 0x7f8000000400780c */ /* 0x000fc80003f04070 */
[----:B------:R-:W-:-:S09]  /*6560*/  SEL R0, R0, 0x7c, P0 ;  /* 0x0000007c00007807 */ /* 0x000fd20000000000 */
.L_x_14512:
[----:B------:R-:W-:Y:S05]  /*6570*/  BSYNC.RECONVERGENT B0 ;  /* 0x0000000000007941 */ /* 0x000fea0003800200 */
.L_x_14510:
[----:B------:R-:W-:-:S04]  /*6580*/  SHF.R.U32.HI R5, RZ, 0x18, R5 ;  /* 0x00000018ff057819 */ /* 0x000fc80000011605 */
[----:B------:R-:W-:-:S05]  /*6590*/  LOP3.LUT R5, R0, 0x80, R5, 0xf8, !PT ;  /* 0x0000008000057812 */ /* 0x000fca00078ef805 */
[----:B------:R2:W-:Y:S01]  /*65a0*/  STG.E.U8 desc[UR36][R2.64], R5 ;  /* 0x0000000502007986 */ /* 0x0005e2000c101124 */
[----:B------:R-:W-:Y:S05]  /*65b0*/  BRA `(.L_x_14483) ;  /* 0x0000000000047947 */ /* 0x000fea0003800000 */
.L_x_14504:
[----:B-1----:R1:W-:Y:S02]  /*65c0*/  STG.E.U16 desc[UR36][R2.64], R5 ;  /* 0x0000000502007986 */ /* 0x0023e4000c101524 */
.L_x_14483:
[----:B------:R-:W-:-:S07]  /*65d0*/  VIADD R17, R17, 0x80 ;  /* 0x0000008011117836 */ /* 0x000fce0000000000 */
.L_x_14443:
[----:B------:R-:W-:Y:S05]  /*65e0*/  BSYNC.RECONVERGENT B6 ;  /* 0x0000000000067941 */ /* 0x000fea0003800200 */
.L_x_14442:
        /* <DEDUP_REMOVED lines=307> */
.L_x_14515:
        /* <DEDUP_REMOVED lines=18> */
.L_x_14519:
[----:B------:R-:W2:Y:S02]  /*7a40*/  LDG.E.U8 R2, desc[UR36][R2.64] ;  /* 0x0000002402027981 */ /* 0x000ea4000c1e1100 */
[----:B--2---:R-:W-:-:S04]  /*7a50*/  I2FP.F32.U32 R0, R2 ;  /* 0x0000000200007245 */ /* 0x004fc80000201000 */
[----:B------:R-:W-:Y:S01]  /*7a60*/  F2FP.BF16.F32.PACK_AB R0, RZ, R0 ;  /* 0x00000000ff00723e */ /* 0x000fe200000010ff */
[----:B------:R-:W-:Y:S06]  /*7a70*/  BRA `(.L_x_14521) ;  /* 0x0000000c00a47947 */ /* 0x000fec0003800000 */
.L_x_14518:
        /* <DEDUP_REMOVED lines=10> */
.L_x_14523:
[----:B------:R-:W2:Y:S02]  /*7b20*/  LDG.E R2, desc[UR36][R2.64] ;  /* 0x0000002402027981 */ /* 0x000ea4000c1e1900 */
[----:B--2---:R-:W-:-:S04]  /*7b30*/  I2FP.F32.S32 R0, R2 ;  /* 0x0000000200007245 */ /* 0x004fc80000201400 */
[----:B------:R-:W-:Y:S01]  /*7b40*/  F2FP.BF16.F32.PACK_AB R0, RZ, R0 ;  /* 0x00000000ff00723e */ /* 0x000fe200000010ff */
[----:B------:R-:W-:Y:S06]  /*7b50*/  BRA `(.L_x_14521) ;  /* 0x0000000c006c7947 */ /* 0x000fec0003800000 */
.L_x_14522:
[----:B------:R-:W2:Y:S02]  /*7b60*/  LDG.E.U16 R2, desc[UR36][R2.64] ;  /* 0x0000002402027981 */ /* 0x000ea4000c1e1500 */
[----:B--2---:R-:W0:Y:S02]  /*7b70*/  I2F.S16 R0, R2 ;  /* 0x0000000200007306 */ /* 0x004e240000101400 */
[----:B0-----:R-:W-:Y:S01]  /*7b80*/  F2FP.BF16.F32.PACK_AB R0, RZ, R0 ;  /* 0x00000000ff00723e */ /* 0x001fe200000010ff */
[----:B------:R-:W-:Y:S06]  /*7b90*/  BRA `(.L_x_14521) ;  /* 0x0000000c005c7947 */ /* 0x000fec0003800000 */
.L_x_14517:
        /* <DEDUP_REMOVED lines=9> */
.L_x_14525:
[----:B------:R-:W2:Y:S02]  /*7c30*/  LDG.E.U16 R0, desc[UR36][R2.64] ;  /* 0x0000002402007981 */ /* 0x000ea4000c1e1500 */
[----:B--2---:R-:W-:-:S05]  /*7c40*/  HADD2.F32 R0, -RZ, R0.H0_H0 ;  /* 0x20000000ff007230 */ /* 0x004fca0000004100 */
[----:B------:R-:W-:Y:S01]  /*7c50*/  F2FP.BF16.F32.PACK_AB R0, RZ, R0 ;  /* 0x00000000ff00723e */ /* 0x000fe200000010ff */
[----:B------:R-:W-:Y:S06]  /*7c60*/  BRA `(.L_x_14521) ;  /* 0x0000000c00287947 */ /* 0x000fec0003800000 */
.L_x_14524:
        /* <DEDUP_REMOVED lines=9> */
.L_x_14527:
[----:B------:R-:W2:Y:S02]  /*7d00*/  LDG.E.U16 R2, desc[UR36][R2.64] ;  /* 0x0000002402027981 */ /* 0x000ea4000c1e1500 */
[----:B--2---:R-:W-:-:S05]  /*7d10*/  HADD2.F32 R0, -RZ, R2.H0_H0 ;  /* 0x20000002ff007230 */ /* 0x004fca0000004100 */
[----:B------:R-:W-:Y:S01]  /*7d20*/  F2FP.BF16.F32.PACK_AB R0, RZ, R0 ;  /* 0x00000000ff00723e */ /* 0x000fe200000010ff */
[----:B------:R-:W-:Y:S06]  /*7d30*/  BRA `(.L_x_14521) ;  /* 0x0000000800f47947 */ /* 0x000fec0003800000 */
.L_x_14526:
        /* <DEDUP_REMOVED lines=12> */
.L_x_14516:
        /* <DEDUP_REMOVED lines=13> */
.L_x_14530:
        /* <DEDUP_REMOVED lines=12> */
.L_x_14529:
        /* <DEDUP_REMOVED lines=27> */
.L_x_14532:
        /* <DEDUP_REMOVED lines=13> */
.L_x_14531:
[----:B------:R0:W5:Y:S01]  /*8210*/  LDG.E.U16 R0, desc[UR36][R2.64] ;  /* 0x0000002402007981 */ /* 0x000162000c1e1500 */
[----:B------:R-:W-:Y:S05]  /*8220*/  BRA `(.L_x_14521) ;  /* 0x0000000400b87947 */ /* 0x000fea0003800000 */
.L_x_14528:
        /* <DEDUP_REMOVED lines=12> */
.L_x_14535:
        /* <DEDUP_REMOVED lines=21> */
.L_x_14539:
[----:B------:R-:W-:Y:S05]  /*8440*/  BSYNC.RECONVERGENT B1 ;  /* 0x0000000000017941 */ /* 0x000fea0003800200 */
.L_x_14538:
[----:B------:R-:W-:Y:S02]  /*8450*/  SHF.L.U32 R0, R0, 0x14, RZ ;  /* 0x0000001400007819 */ /* 0x000fe400000006ff */
[----:B------:R-:W-:-:S04]  /*8460*/  LEA R2, R2, 0x3b800000, 0x17 ;  /* 0x3b80000002027811 */ /* 0x000fc800078eb8ff */
[----:B------:R-:W-:-:S07]  /*8470*/  LOP3.LUT R0, R2, R0, R7, 0xfe, !PT ;  /* 0x0000000002007212 */ /* 0x000fce00078efe07 */
.L_x_14537:
[----:B------:R-:W-:Y:S05]  /*8480*/  BSYNC.RECONVERGENT B0 ;  /* 0x0000000000007941 */ /* 0x000fea0003800200 */
.L_x_14536:
[----:B------:R-:W-:Y:S01]  /*8490*/  F2FP.BF16.F32.PACK_AB R0, RZ, R0 ;  /* 0x00000000ff00723e */ /* 0x000fe200000010ff */
[----:B------:R-:W-:Y:S06]  /*84a0*/  BRA `(.L_x_14521) ;  /* 0x0000000400187947 */ /* 0x000fec0003800000 */
.L_x_14534:
        /* <DEDUP_REMOVED lines=21> */
.L_x_14543:
[----:B------:R-:W-:Y:S05]  /*8600*/  BSYNC.RECONVERGENT B1 ;  /* 0x0000000000017941 */ /* 0x000fea0003800200 */
.L_x_14542:
[----:B------:R-:W-:Y:S01]  /*8610*/  IMAD.SHL.U32 R0, R0, 0x200000, RZ ;  /* 0x0020000000007824 */ /* 0x000fe200078e00ff */
[----:B------:R-:W-:-:S04]  /*8620*/  LEA R2, R2, 0x37800000, 0x17 ;  /* 0x3780000002027811 */ /* 0x000fc800078eb8ff */
[----:B------:R-:W-:-:S07]  /*8630*/  LOP3.LUT R0, R2, R0, R7, 0xfe, !PT ;  /* 0x0000000002007212 */ /* 0x000fce00078efe07 */
.L_x_14541:
[----:B------:R-:W-:Y:S05]  /*8640*/  BSYNC.RECONVERGENT B0 ;  /* 0x0000000000007941 */ /* 0x000fea0003800200 */
.L_x_14540:
[----:B------:R-:W-:Y:S01]  /*8650*/  F2FP.BF16.F32.PACK_AB R0, RZ, R0 ;  /* 0x00000000ff00723e */ /* 0x000fe200000010ff */
[----:B------:R-:W-:Y:S06]  /*8660*/  BRA `(.L_x_14521) ;  /* 0x0000000000a87947 */ /* 0x000fec0003800000 */
.L_x_14533:
        /* <DEDUP_REMOVED lines=14> */
.L_x_14547:
[----:B------:R-:W-:Y:S05]  /*8750*/  BSYNC.RECONVERGENT B0 ;  /* 0x0000000000007941 */ /* 0x000fea0003800200 */
.L_x_14546:
[----:B------:R-:W-:Y:S01]  /*8760*/  F2FP.BF16.F32.PACK_AB R0, RZ, R0 ;  /* 0x00000000ff00723e */ /* 0x000fe200000010ff */
[----:B------:R-:W-:Y:S06]  /*8770*/  BRA `(.L_x_14521) ;  /* 0x0000000000647947 */ /* 0x000fec0003800000 */
.L_x_14520:
        /* <DEDUP_REMOVED lines=16> */
.L_x_14548:
[----:B------:R-:W-:Y:S01]  /*8880*/  PRMT R0, RZ, 0x7610, R0 ;  /* 0x00007610ff007816 */ /* 0x000fe20000000000 */
[----:B------:R-:W-:Y:S06]  /*8890*/  BRA `(.L_x_14521) ;  /* 0x00000000001c7947 */ /* 0x000fec0003800000 */
.L_x_14545:
[----:B------:R-:W2:Y:S02]  /*88a0*/  LDG.E.64 R2, desc[UR36][R2.64] ;  /* 0x0000002402027981 */ /* 0x000ea4000c1e1b00 */
[----:B--2---:R-:W0:Y:S02]  /*88b0*/  I2F.U64 R0, R2 ;  /* 0x0000000200007312 */ /* 0x004e240000301000 */
[----:B0-----:R-:W-:Y:S01]  /*88c0*/  F2FP.BF16.F32.PACK_AB R0, RZ, R0 ;  /* 0x00000000ff00723e */ /* 0x001fe200000010ff */
[----:B------:R-:W-:Y:S06]  /*88d0*/  BRA `(.L_x_14521) ;  /* 0x00000000000c7947 */ /* 0x000fec0003800000 */
.L_x_14544:
[----:B------:R-:W2:Y:S02]  /*88e0*/  LDG.E R2, desc[UR36][R2.64] ;  /* 0x0000002402027981 */ /* 0x000ea4000c1e1900 */
[----:B--2---:R-:W-:-:S04]  /*88f0*/  I2FP.F32.U32 R0, R2 ;  /* 0x0000000200007245 */ /* 0x004fc80000201000 */
[----:B------:R-:W-:-:S07]  /*8900*/  F2FP.BF16.F32.PACK_AB R0, RZ, R0 ;  /* 0x00000000ff00723e */ /* 0x000fce00000010ff */
.L_x_14521:
[----:B-----5:R-:W-:Y:S01]  /*8910*/  SHF.L.U32 R0, R0, 0x10, RZ ;  /* 0x0000001000007819 */ /* 0x020fe200000006ff */
        /* <DEDUP_REMOVED lines=21> */
.L_x_14552:
[----:B-1----:R-:W-:-:S06]  /*8a70*/  SHF.L.U32 R5, R5, 0x10, RZ ;  /* 0x0000001005057819 */ /* 0x002fcc00000006ff */
[----:B0-----:R-:W0:Y:S02]  /*8a80*/  F2I.S64.TRUNC R4, R5 ;  /* 0x0000000500047311 */ /* 0x001e24000020d900 */
[----:B0-----:R0:W-:Y:S01]  /*8a90*/  STG.E.U8 desc[UR36][R2.64], R4 ;  /* 0x0000000402007986 */ /* 0x0011e2000c101124 */
[----:B------:R-:W-:Y:S05]  /*8aa0*/  BRA `(.L_x_14554) ;  /* 0x0000000c006c7947 */ /* 0x000fea0003800000 */
.L_x_14551:
        /* <DEDUP_REMOVED lines=10> */
.L_x_14556:
[----:B-1----:R-:W-:-:S06]  /*8b50*/  IMAD.U32 R5, R5, 0x10000, RZ ;  /* 0x0001000005057824 */ /* 0x002fcc00078e00ff */
[----:B------:R-:W1:Y:S02]  /*8b60*/  F2I.FTZ.TRUNC.NTZ R5, R5 ;  /* 0x0000000500057305 */ /* 0x000e64000021f100 */
[----:B-1----:R3:W-:Y:S01]  /*8b70*/  STG.E desc[UR36][R2.64], R5 ;  /* 0x0000000502007986 */ /* 0x0027e2000c101924 */
[----:B------:R-:W-:Y:S05]  /*8b80*/  BRA `(.L_x_14554) ;  /* 0x0000000c00347947 */ /* 0x000fea0003800000 */
.L_x_14555:
[----:B-1----:R-:W-:-:S06]  /*8b90*/  SHF.L.U32 R5, R5, 0x10, RZ ;  /* 0x0000001005057819 */ /* 0x002fcc00000006ff */
[----:B------:R-:W1:Y:S02]  /*8ba0*/  F2I.FTZ.TRUNC.NTZ R5, R5 ;  /* 0x0000000500057305 */ /* 0x000e64000021f100 */
[----:B-1----:R1:W-:Y:S01]  /*8bb0*/  STG.E.U16 desc[UR36][R2.64], R5 ;  /* 0x0000000502007986 */ /* 0x0023e2000c101524 */
[----:B------:R-:W-:Y:S05]  /*8bc0*/  BRA `(.L_x_14554) ;  /* 0x0000000c00247947 */ /* 0x000fea0003800000 */
.L_x_14550:
        /* <DEDUP_REMOVED lines=9> */
.L_x_14558:
[----:B-1----:R-:W-:-:S05]  /*8c60*/  IMAD.U32 R0, R5, 0x10000, RZ ;  /* 0x0001000005007824 */ /* 0x002fca00078e00ff */
[----:B------:R-:W-:-:S05]  /*8c70*/  F2FP.F16.F32.PACK_AB R0, RZ, R0 ;  /* 0x00000000ff00723e */ /* 0x000fca00000000ff */
[----:B------:R1:W-:Y:S01]  /*8c80*/  STG.E.U16 desc[UR36][R2.64], R0 ;  /* 0x0000000002007986 */ /* 0x0003e2000c101524 */
[----:B------:R-:W-:Y:S05]  /*8c90*/  BRA `(.L_x_14554) ;  /* 0x0000000800f07947 */ /* 0x000fea0003800000 */
.L_x_14557:
        /* <DEDUP_REMOVED lines=10> */
.L_x_14560:
[----:B-1----:R-:W-:-:S05]  /*8d40*/  IMAD.U32 R5, R5, 0x10000, RZ ;  /* 0x0001000005057824 */ /* 0x002fca00078e00ff */
[----:B------:R-:W-:-:S04]  /*8d50*/  F2FP.F16.F32.PACK_AB R5, RZ, R5 ;  /* 0x00000005ff05723e */ /* 0x000fc800000000ff */
[----:B------:R-:W-:-:S05]  /*8d60*/  PRMT R5, R5, 0x5410, RZ ;  /* 0x0000541005057816 */ /* 0x000fca00000000ff */
[----:B------:R1:W-:Y:S01]  /*8d70*/  STG.E desc[UR36][R2.64], R5 ;  /* 0x0000000502007986 */ /* 0x0003e2000c101924 */
[----:B------:R-:W-:Y:S05]  /*8d80*/  BRA `(.L_x_14554) ;  /* 0x0000000800b47947 */ /* 0x000fea0003800000 */
.L_x_14559:
[----:B01----:R-:W-:-:S05]  /*8d90*/  SHF.L.U32 R4, R5, 0x10, RZ ;  /* 0x0000001005047819 */ /* 0x003fca00000006ff */
[----:B------:R-:W-:-:S06]  /*8da0*/  FMUL.FTZ R4, R4, 1 ;  /* 0x3f80000004047820 */ /* 0x000fcc0000410000 */
[----:B------:R-:W0:Y:S02]  /*8db0*/  F2F.F64.F32 R4, R4 ;  /* 0x0000000400047310 */ /* 0x000e240000201800 */
[----:B0-----:R0:W-:Y:S01]  /*8dc0*/  STG.E.64 desc[UR36][R2.64], R4 ;  /* 0x0000000402007986 */ /* 0x0011e2000c101b24 */
[----:B------:R-:W-:Y:S05]  /*8dd0*/  BRA `(.L_x_14554) ;  /* 0x0000000800a07947 */ /* 0x000fea0003800000 */
.L_x_14549:
        /* <DEDUP_REMOVED lines=14> */
.L_x_14564:
        /* <DEDUP_REMOVED lines=18> */
.L_x_14567:
[----:B------:R-:W-:-:S04]  /*8fe0*/  SHF.R.U32.HI R5, RZ, 0x18, R5 ;  /* 0x00000018ff057819 */ /* 0x000fc80000011605 */
[----:B------:R-:W-:-:S07]  /*8ff0*/  LOP3.LUT R0, R0, 0x80, R5, 0xf8, !PT ;  /* 0x0000008000007812 */ /* 0x000fce00078ef805 */
.L_x_14566:
[----:B------:R-:W-:Y:S05]  /*9000*/  BSYNC.RECONVERGENT B0 ;  /* 0x0000000000007941 */ /* 0x000fea0003800200 */
.L_x_14565:
[----:B------:R0:W-:Y:S01]  /*9010*/  STG.E.U8 desc[UR36][R2.64], R0 ;  /* 0x0000000002007986 */ /* 0x0001e2000c101124 */
[----:B------:R-:W-:Y:S05]  /*9020*/  BRA `(.L_x_14554) ;  /* 0x00000008000c7947 */ /* 0x000fea0003800000 */
.L_x_14563:
        /* <DEDUP_REMOVED lines=18> */
.L_x_14570:
[----:B------:R-:W-:-:S04]  /*9150*/  SHF.R.U32.HI R5, RZ, 0x18, R5 ;  /* 0x00000018ff057819 */ /* 0x000fc80000011605 */
[----:B------:R-:W-:-:S07]  /*9160*/  LOP3.LUT R0, R0, 0x80, R5, 0xf8, !PT ;  /* 0x0000008000007812 */ /* 0x000fce00078ef805 */
.L_x_14569:
[----:B------:R-:W-:Y:S05]  /*9170*/  BSYNC.RECONVERGENT B0 ;  /* 0x0000000000007941 */ /* 0x000fea0003800200 */
.L_x_14568:
[----:B------:R0:W-:Y:S01]  /*9180*/  STG.E.U8 desc[UR36][R2.64], R0 ;  /* 0x0000000002007986 */ /* 0x0001e2000c101124 */
[----:B------:R-:W-:Y:S05]  /*9190*/  BRA `(.L_x_14554) ;  /* 0x0000000400b07947 */ /* 0x000fea0003800000 */
.L_x_14562:
        /* <DEDUP_REMOVED lines=22> */
.L_x_14572:
[----:B-1----:R-:W-:-:S06]  /*9300*/  IMAD.U32 R5, R5, 0x10000, RZ ;  /* 0x0001000005057824 */ /* 0x002fcc00078e00ff */
[----:B0-----:R-:W0:Y:S02]  /*9310*/  F2I.U64.TRUNC R4, R5 ;  /* 0x0000000500047311 */ /* 0x001e24000020d800 */
[----:B0-----:R0:W-:Y:S01]  /*9320*/  STG.E.64 desc[UR36][R2.64], R4 ;  /* 0x0000000402007986 */ /* 0x0011e2000c101b24 */
[----:B------:R-:W-:Y:S05]  /*9330*/  BRA `(.L_x_14554) ;  /* 0x0000000400487947 */ /* 0x000fea0003800000 */
.L_x_14571:
[----:B-1----:R-:W-:-:S06]  /*9340*/  IMAD.U32 R5, R5, 0x10000, RZ ;  /* 0x0001000005057824 */ /* 0x002fcc00078e00ff */
[----:B------:R-:W1:Y:S02]  /*9350*/  F2I.FTZ.U32.TRUNC.NTZ R5, R5 ;  /* 0x0000000500057305 */ /* 0x000e64000021f000 */
[----:B-1----:R1:W-:Y:S01]  /*9360*/  STG.E desc[UR36][R2.64], R5 ;  /* 0x0000000502007986 */ /* 0x0023e2000c101924 */
[----:B------:R-:W-:Y:S05]  /*9370*/  BRA `(.L_x_14554) ;  /* 0x0000000400387947 */ /* 0x000fea0003800000 */
.L_x_14561:
        /* <DEDUP_REMOVED lines=11> */
.L_x_14574:
[----:B-1----:R-:W-:Y:S01]  /*9430*/  IMAD.U32 R5, R5, 0x10000, RZ ;  /* 0x0001000005057824 */ /* 0x002fe200078e00ff */
[----:B------:R-:W-:-:S03]  /*9440*/  CS2R R6, SRZ ;  /* 0x0000000000067805 */ /* 0x000fc6000001ff00 */
[----:B------:R-:W-:-:S06]  /*9450*/  FMUL.FTZ R5, R5, 1 ;  /* 0x3f80000005057820 */ /* 0x000fcc0000410000 */
[----:B0-----:R-:W0:Y:S02]  /*9460*/  F2F.F64.F32 R4, R5 ;  /* 0x0000000500047310 */ /* 0x001e240000201800 */
[----:B0-----:R0:W-:Y:S01]  /*9470*/  STG.E.128 desc[UR36][R2.64], R4 ;  /* 0x0000000402007986 */ /* 0x0011e2000c101d24 */
[----:B------:R-:W-:Y:S05]  /*9480*/  BRA `(.L_x_14554) ;  /* 0x0000000000f47947 */ /* 0x000fea0003800000 */
.L_x_14573:
[----:B------:R-:W-:-:S09]  /*9490*/  UISETP.NE.AND UP0, UPT, UR4, 0xf, UPT ;  /* 0x0000000f0400788c */ /* 0x000fd2000bf05270 */
[----:B------:R-:W-:Y:S05]  /*94a0*/  BRA.U !UP0, `(.L_x_14575) ;  /* 0x0000000108e87547 */ /* 0x000fea000b800000 */
[----:B------:R-:W-:-:S09]  /*94b0*/  UISETP.NE.AND UP0, UPT, UR4, 0x17, UPT ;  /* 0x000000170400788c */ /* 0x000fd2000bf05270 */
[----:B------:R-:W-:Y:S05]  /*94c0*/  BRA.U !UP0, `(.L_x_14576) ;  /* 0x0000000108907547 */ /* 0x000fea000b800000 */
[----:B------:R-:W-:-:S09]  /*94d0*/  UISETP.NE.AND UP0, UPT, UR4, 0x18, UPT ;  /* 0x000000180400788c */ /* 0x000fd2000bf05270 */
[----:B------:R-:W-:Y:S05]  /*94e0*/  BRA.U !UP0, `(.L_x_14577) ;  /* 0x0000000108447547 */ /* 0x000fea000b800000 */
.L_x_14553:
        /* <DEDUP_REMOVED lines=16> */
.L_x_14578:
[----:B------:R-:W-:Y:S05]  /*95f0*/  BRA `(.L_x_14554) ;  /* 0x0000000000987947 */ /* 0x000fea0003800000 */
.L_x_14577:
        /* <DEDUP_REMOVED lines=13> */
.L_x_14580:
[----:B------:R-:W-:Y:S05]  /*96d0*/  BSYNC.RECONVERGENT B0 ;  /* 0x0000000000007941 */ /* 0x000fea0003800200 */
.L_x_14579:
[----:B------:R-:W-:-:S05]  /*96e0*/  LOP3.LUT R5, R0, 0x80, R5, 0xf8, !PT ;  /* 0x0000008000057812 */ /* 0x000fca00078ef805 */
[----:B------:R0:W-:Y:S01]  /*96f0*/  STG.E.U8 desc[UR36][R2.64], R5 ;  /* 0x0000000502007986 */ /* 0x0001e2000c101124 */
[----:B------:R-:W-:Y:S05]  /*9700*/  BRA `(.L_x_14554) ;  /* 0x0000000000547947 */ /* 0x000fea0003800000 */
.L_x_14576:
        /* <DEDUP_REMOVED lines=12> */
.L_x_14582:
[----:B------:R-:W-:Y:S01]  /*97d0*/  IMAD.MOV.U32 R0, RZ, RZ, 0x7f ;  /* 0x0000007fff007424 */ /* 0x000fe200078e00ff */
[----:B------:R-:W-:-:S04]  /*97e0*/  ISETP.GT.U32.AND P0, PT, R4, 0x7f800000, PT ;  /* 0x7f8000000400780c */ /* 0x000fc80003f04070 */
[----:B------:R-:W-:-:S09]  /*97f0*/  SEL R0, R0, 0x7c, P0 ;  /* 0x0000007c00007807 */ /* 0x000fd20000000000 */
.L_x_14583:
[----:B------:R-:W-:Y:S05]  /*9800*/  BSYNC.RECONVERGENT B0 ;  /* 0x0000000000007941 */ /* 0x000fea0003800200 */
.L_x_14581:
[----:B------:R-:W-:-:S04]  /*9810*/  SHF.R.U32.HI R5, RZ, 0x18, R5 ;  /* 0x00000018ff057819 */ /* 0x000fc80000011605 */
[----:B------:R-:W-:-:S05]  /*9820*/  LOP3.LUT R5, R0, 0x80, R5, 0xf8, !PT ;  /* 0x0000008000057812 */ /* 0x000fca00078ef805 */
[----:B------:R0:W-:Y:S01]  /*9830*/  STG.E.U8 desc[UR36][R2.64], R5 ;  /* 0x0000000502007986 */ /* 0x0001e2000c101124 */
[----:B------:R-:W-:Y:S05]  /*9840*/  BRA `(.L_x_14554) ;  /* 0x0000000000047947 */ /* 0x000fea0003800000 */
.L_x_14575:
[----:B-1----:R1:W-:Y:S02]  /*9850*/  STG.E.U16 desc[UR36][R2.64], R5 ;  /* 0x0000000502007986 */ /* 0x0023e4000c101524 */
.L_x_14554:
[----:B------:R-:W-:-:S07]  /*9860*/  IADD3 R17, PT, PT, R17, 0x80, RZ ;  /* 0x0000008011117810 */ /* 0x000fce0007ffe0ff */
.L_x_14514:
[----:B------:R-:W-:Y:S05]  /*9870*/  BSYNC.RECONVERGENT B6 ;  /* 0x0000000000067941 */ /* 0x000fea0003800200 */
.L_x_14513:
        /* <DEDUP_REMOVED lines=306> */
.L_x_14584:
        /* <DEDUP_REMOVED lines=20> */
.L_x_14588:
[----:B------:R-:W2:Y:S02]  /*ace0*/  LDG.E.U8 R2, desc[UR36][R2.64] ;  /* 0x0000002402027981 */ /* 0x000ea4000c1e1100 */
[----:B--2---:R-:W-:-:S04]  /*acf0*/  I2FP.F32.U32 R0, R2 ;  /* 0x0000000200007245 */ /* 0x004fc80000201000 */
[----:B------:R-:W-:Y:S01]  /*ad00*/  F2FP.BF16.F32.PACK_AB R0, RZ, R0 ;  /* 0x00000000ff00723e */ /* 0x000fe200000010ff */
[----:B------:R-:W-:Y:S06]  /*ad10*/  BRA `(.L_x_14590) ;  /* 0x0000000c00a47947 */ /* 0x000fec0003800000 */
.L_x_14587:
        /* <DEDUP_REMOVED lines=10> */
.L_x_14592:
[----:B------:R-:W2:Y:S02]  /*adc0*/  LDG.E R2, desc[UR36][R2.64] ;  /* 0x0000002402027981 */ /* 0x000ea4000c1e1900 */
[----:B--2---:R-:W-:-:S04]  /*add0*/  I2FP.F32.S32 R0, R2 ;  /* 0x0000000200007245 */ /* 0x004fc80000201400 */
[----:B------:R-:W-:Y:S01]  /*ade0*/  F2FP.BF16.F32.PACK_AB R0, RZ, R0 ;  /* 0x00000000ff00723e */ /* 0x000fe200000010ff */
[----:B------:R-:W-:Y:S06]  /*adf0*/  BRA `(.L_x_14590) ;  /* 0x0000000c006c7947 */ /* 0x000fec0003800000 */
.L_x_14591:
[----:B------:R-:W2:Y:S02]  /*ae00*/  LDG.E.U16 R2, desc[UR36][R2.64] ;  /* 0x0000002402027981 */ /* 0x000ea4000c1e1500 */
[----:B--2---:R-:W0:Y:S02]  /*ae10*/  I2F.S16 R0, R2 ;  /* 0x0000000200007306 */ /* 0x004e240000101400 */
[----:B0-----:R-:W-:Y:S01]  /*ae20*/  F2FP.BF16.F32.PACK_AB R0, RZ, R0 ;  /* 0x00000000ff00723e */ /* 0x001fe200000010ff */
[----:B------:R-:W-:Y:S06]  /*ae30*/  BRA `(.L_x_14590) ;  /* 0x0000000c005c7947 */ /* 0x000fec0003800000 */
.L_x_14586:
        /* <DEDUP_REMOVED lines=9> */
.L_x_14594:
[----:B------:R-:W2:Y:S02]  /*aed0*/  LDG.E.U16 R0, desc[UR36][R2.64] ;  /* 0x0000002402007981 */ /* 0x000ea4000c1e1500 */
[----:B--2---:R-:W-:-:S05]  /*aee0*/  HADD2.F32 R0, -RZ, R0.H0_H0 ;  /* 0x20000000ff007230 */ /* 0x004fca0000004100 */
[----:B------:R-:W-:Y:S01]  /*aef0*/  F2FP.BF16.F32.PACK_AB R0, RZ, R0 ;  /* 0x00000000ff00723e */ /* 0x000fe200000010ff */
[----:B------:R-:W-:Y:S06]  /*af00*/  BRA `(.L_x_14590) ;  /* 0x0000000c00287947 */ /* 0x000fec0003800000 */
.L_x_14593:
        /* <DEDUP_REMOVED lines=9> */
.L_x_14596:
[----:B------:R-:W2:Y:S02]  /*afa0*/  LDG.E.U16 R2, desc[UR36][R2.64] ;  /* 0x0000002402027981 */ /* 0x000ea4000c1e1500 */
[----:B--2---:R-:W-:-:S05]  /*afb0*/  HADD2.F32 R0, -RZ, R2.H0_H0 ;  /* 0x20000002ff007230 */ /* 0x004fca0000004100 */
[----:B------:R-:W-:Y:S01]  /*afc0*/  F2FP.BF16.F32.PACK_AB R0, RZ, R0 ;  /* 0x00000000ff00723e */ /* 0x000fe200000010ff */
[----:B------:R-:W-:Y:S06]  /*afd0*/  BRA `(.L_x_14590) ;  /* 0x0000000800f47947 */ /* 0x000fec0003800000 */
.L_x_14595:
        /* <DEDUP_REMOVED lines=12> */
.L_x_14585:
        /* <DEDUP_REMOVED lines=13> */
.L_x_14599:
        /* <DEDUP_REMOVED lines=12> */
.L_x_14598:
        /* <DEDUP_REMOVED lines=27> */
.L_x_14601:
        /* <DEDUP_REMOVED lines=13> */
.L_x_14600:
[----:B------:R0:W5:Y:S01]  /*b4b0*/  LDG.E.U16 R0, desc[UR36][R2.64] ;  /* 0x0000002402007981 */ /* 0x000162000c1e1500 */
[----:B------:R-:W-:Y:S05]  /*b4c0*/  BRA `(.L_x_14590) ;  /* 0x0000000400b87947 */ /* 0x000fea0003800000 */
.L_x_14597:
        /* <DEDUP_REMOVED lines=12> */
.L_x_14604:
        /* <DEDUP_REMOVED lines=21> */
.L_x_14608:
[----:B------:R-:W-:Y:S05]  /*b6e0*/  BSYNC.RECONVERGENT B1 ;  /* 0x0000000000017941 */ /* 0x000fea0003800200 */
.L_x_14607:
[----:B------:R-:W-:Y:S01]  /*b6f0*/  IMAD.SHL.U32 R0, R0, 0x100000, RZ ;  /* 0x0010000000007824 */ /* 0x000fe200078e00ff */
[----:B------:R-:W-:-:S04]  /*b700*/  LEA R2, R2, 0x3b800000, 0x17 ;  /* 0x3b80000002027811 */ /* 0x000fc800078eb8ff */
[----:B------:R-:W-:-:S07]  /*b710*/  LOP3.LUT R0, R2, R0, R7, 0xfe, !PT ;  /* 0x0000000002007212 */ /* 0x000fce00078efe07 */
.L_x_14606:
[----:B------:R-:W-:Y:S05]  /*b720*/  BSYNC.RECONVERGENT B0 ;  /* 0x0000000000007941 */ /* 0x000fea0003800200 */
.L_x_14605:
[----:B------:R-:W-:Y:S01]  /*b730*/  F2FP.BF16.F32.PACK_AB R0, RZ, R0 ;  /* 0x00000000ff00723e */ /* 0x000fe200000010ff */
[----:B------:R-:W-:Y:S06]  /*b740*/  BRA `(.L_x_14590) ;  /* 0x0000000400187947 */ /* 0x000fec0003800000 */
.L_x_14603:
        /* <DEDUP_REMOVED lines=21> */
.L_x_14612:
[----:B------:R-:W-:Y:S05]  /*b8a0*/  BSYNC.RECONVERGENT B1 ;  /* 0x0000000000017941 */ /* 0x000fea0003800200 */
.L_x_14611:
[----:B------:R-:W-:Y:S01]  /*b8b0*/  IMAD.SHL.U32 R0, R0, 0x200000, RZ ;  /* 0x0020000000007824 */ /* 0x000fe200078e00ff */
[----:B------:R-:W-:-:S04]  /*b8c0*/  LEA R2, R2, 0x37800000, 0x17 ;  /* 0x3780000002027811 */ /* 0x000fc800078eb8ff */
[----:B------:R-:W-:-:S07]  /*b8d0*/  LOP3.LUT R0, R2, R0, R7, 0xfe, !PT ;  /* 0x0000000002007212 */ /* 0x000fce00078efe07 */
.L_x_14610:
[----:B------:R-:W-:Y:S05]  /*b8e0*/  BSYNC.RECONVERGENT B0 ;  /* 0x0000000000007941 */ /* 0x000fea0003800200 */
.L_x_14609:
[----:B------:R-:W-:Y:S01]  /*b8f0*/  F2FP.BF16.F32.PACK_AB R0, RZ, R0 ;  /* 0x00000000ff00723e */ /* 0x000fe200000010ff */
[----:B------:R-:W-:Y:S06]  /*b900*/  BRA `(.L_x_14590) ;  /* 0x0000000000a87947 */ /* 0x000fec0003800000 */
.L_x_14602:
        /* <DEDUP_REMOVED lines=14> */
.L_x_14616:
[----:B------:R-:W-:Y:S05]  /*b9f0*/  BSYNC.RECONVERGENT B0 ;  /* 0x0000000000007941 */ /* 0x000fea0003800200 */
.L_x_14615:
[----:B------:R-:W-:Y:S01]  /*ba00*/  F2FP.BF16.F32.PACK_AB R0, RZ, R0 ;  /* 0x00000000ff00723e */ /* 0x000fe200000010ff */
[----:B------:R-:W-:Y:S06]  /*ba10*/  BRA `(.L_x_14590) ;  /* 0x0000000000647947 */ /* 0x000fec0003800000 */
.L_x_14589:
        /* <DEDUP_REMOVED lines=16> */
.L_x_14617:
[----:B------:R-:W-:Y:S01]  /*bb20*/  PRMT R0, RZ, 0x7610, R0 ;  /* 0x00007610ff007816 */ /* 0x000fe20000000000 */
[----:B------:R-:W-:Y:S06]  /*bb30*/  BRA `(.L_x_14590) ;  /* 0x00000000001c7947 */ /* 0x000fec0003800000 */
.L_x_14614:
[----:B------:R-:W2:Y:S02]  /*bb40*/  LDG.E.64 R2, desc[UR36][R2.64] ;  /* 0x0000002402027981 */ /* 0x000ea4000c1e1b00 */
[----:B--2---:R-:W0:Y:S02]  /*bb50*/  I2F.U64 R0, R2 ;  /* 0x0000000200007312 */ /* 0x004e240000301000 */
[----:B0-----:R-:W-:Y:S01]  /*bb60*/  F2FP.BF16.F32.PACK_AB R0, RZ, R0 ;  /* 0x00000000ff00723e */ /* 0x001fe200000010ff */
[----:B------:R-:W-:Y:S06]  /*bb70*/  BRA `(.L_x_14590) ;  /* 0x00000000000c7947 */ /* 0x000fec0003800000 */
.L_x_14613:
[----:B------:R-:W2:Y:S02]  /*bb80*/  LDG.E R2, desc[UR36][R2.64] ;  /* 0x0000002402027981 */ /* 0x000ea4000c1e1900 */
[----:B--2---:R-:W-:-:S04]  /*bb90*/  I2FP.F32.U32 R0, R2 ;  /* 0x0000000200007245 */ /* 0x004fc80000201000 */
[----:B------:R-:W-:-:S07]  /*bba0*/  F2FP.BF16.F32.PACK_AB R0, RZ, R0 ;  /* 0x00000000ff00723e */ /* 0x000fce00000010ff */
.L_x_14590:
[----:B-----5:R-:W-:Y:S01]  /*bbb0*/  IMAD.U32 R0, R0, 0x10000, RZ ;  /* 0x0001000000007824 */ /* 0x020fe200078e00ff */
[----:B------:R-:W-:-:S03]  /*bbc0*/  UPRMT UR4, UR42, 0x9910, URZ ;  /* 0x000099102a047896 */ /* 0x000fc600080000ff */
[----:B0-----:R-:W0:Y:S01]  /*bbd0*/  FRND.TRUNC R3, R0 ;  /* 0x0000000000037307 */ /* 0x001e22000020d000 */
[----:B------:R-:W-:Y:S01]  /*bbe0*/  UISETP.GT.AND UP0, UPT, UR4, 0x9, UPT ;  /* 0x000000090400788c */ /* 0x000fe2000bf04270 */
[----:B0-----:R-:W-:-:S06]  /*bbf0*/  FADD.FTZ R3, R0, -R3 ;  /* 0x8000000300037221 */ /* 0x001fcc0000010000 */
[----:B------:R-:W0:Y:S02]  /*bc00*/  F2F.BF16.F32 R3, R3 ;  /* 0x0000000300037304 */ /* 0x000e240000202000 */
        /* <DEDUP_REMOVED lines=13> */
.L_x_14621:
[----:B0-----:R-:W-:-:S06]  /*bce0*/  IMAD.U32 R3, R3, 0x10000, RZ ;  /* 0x0001000003037824 */ /* 0x001fcc00078e00ff */
[----:B------:R-:W0:Y:S02]  /*bcf0*/  F2I.S64.TRUNC R2, R3 ;  /* 0x0000000300027311 */ /* 0x000e24000020d900 */
[----:B0-----:R-:W-:Y:S01]  /*bd00*/  STG.E.U8 desc[UR36][R16.64], R2 ;  /* 0x0000000210007986 */ /* 0x001fe2000c101124 */
[----:B------:R-:W-:Y:S05]  /*bd10*/  EXIT ;  /* 0x000000000000794d */ /* 0x000fea0003800000 */
.L_x_14620:
        /* <DEDUP_REMOVED lines=10> */
.L_x_14624:
[----:B0-----:R-:W-:-:S06]  /*bdc0*/  SHF.L.U32 R3, R3, 0x10, RZ ;  /* 0x0000001003037819 */ /* 0x001fcc00000006ff */
[----:B------:R-:W0:Y:S02]  /*bdd0*/  F2I.FTZ.TRUNC.NTZ R3, R3 ;  /* 0x0000000300037305 */ /* 0x000e24000021f100 */
[----:B0-----:R-:W-:Y:S01]  /*bde0*/  STG.E desc[UR36][R16.64], R3 ;  /* 0x0000000310007986 */ /* 0x001fe2000c101924 */
[----:B------:R-:W-:Y:S05]  /*bdf0*/  EXIT ;  /* 0x000000000000794d */ /* 0x000fea0003800000 */
.L_x_14623:
[----:B0-----:R-:W-:-:S06]  /*be00*/  IMAD.U32 R3, R3, 0x10000, RZ ;  /* 0x0001000003037824 */ /* 0x001fcc00078e00ff */
[----:B------:R-:W0:Y:S02]  /*be10*/  F2I.FTZ.TRUNC.NTZ R3, R3 ;  /* 0x0000000300037305 */ /* 0x000e24000021f100 */
[----:B0-----:R-:W-:Y:S01]  /*be20*/  STG.E.U16 desc[UR36][R16.64], R3 ;  /* 0x0000000310007986 */ /* 0x001fe2000c101524 */
[----:B------:R-:W-:Y:S05]  /*be30*/  EXIT ;  /* 0x000000000000794d */ /* 0x000fea0003800000 */
.L_x_14619:
        /* <DEDUP_REMOVED lines=9> */
.L_x_14626:
[----:B0-----:R-:W-:-:S04]  /*bed0*/  SHF.L.U32 R0, R3, 0x10, RZ ;  /* 0x0000001003007819 */ /* 0x001fc800000006ff */
[----:B------:R-:W-:-:S05]  /*bee0*/  F2FP.F16.F32.PACK_AB R0, RZ, R0 ;  /* 0x00000000ff00723e */ /* 0x000fca00000000ff */
[----:B------:R-:W-:Y:S01]  /*bef0*/  STG.E.U16 desc[UR36][R16.64], R0 ;  /* 0x0000000010007986 */ /* 0x000fe2000c101524 */
[----:B------:R-:W-:Y:S05]  /*bf00*/  EXIT ;  /* 0x000000000000794d */ /* 0x000fea0003800000 */
.L_x_14625:
        /* <DEDUP_REMOVED lines=10> */
.L_x_14628:
[----:B0-----:R-:W-:-:S04]  /*bfb0*/  SHF.L.U32 R3, R3, 0x10, RZ ;  /* 0x0000001003037819 */ /* 0x001fc800000006ff */
[----:B------:R-:W-:-:S04]  /*bfc0*/  F2FP.F16.F32.PACK_AB R3, RZ, R3 ;  /* 0x00000003ff03723e */ /* 0x000fc800000000ff */
[----:B------:R-:W-:-:S05]  /*bfd0*/  PRMT R3, R3, 0x5410, RZ ;  /* 0x0000541003037816 */ /* 0x000fca00000000ff */
[----:B------:R-:W-:Y:S01]  /*bfe0*/  STG.E desc[UR36][R16.64], R3 ;  /* 0x0000000310007986 */ /* 0x000fe2000c101924 */
[----:B------:R-:W-:Y:S05]  /*bff0*/  EXIT ;  /* 0x000000000000794d */ /* 0x000fea0003800000 */
.L_x_14627:
[----:B0-----:R-:W-:-:S04]  /*c000*/  IMAD.U32 R2, R3, 0x10000, RZ ;  /* 0x0001000003027824 */ /* 0x001fc800078e00ff */
[----:B------:R-:W-:-:S06]  /*c010*/  FMUL.FTZ R2, R2, 1 ;  /* 0x3f80000002027820 */ /* 0x000fcc0000410000 */
[----:B------:R-:W0:Y:S02]  /*c020*/  F2F.F64.F32 R2, R2 ;  /* 0x0000000200027310 */ /* 0x000e240000201800 */
[----:B0-----:R-:W-:Y:S01]  /*c030*/  STG.E.64 desc[UR36][R16.64], R2 ;  /* 0x0000000210007986 */ /* 0x001fe2000c101b24 */
[----:B------:R-:W-:Y:S05]  /*c040*/  EXIT ;  /* 0x000000000000794d */ /* 0x000fea0003800000 */
.L_x_14618:
        /* <DEDUP_REMOVED lines=14> */
.L_x_14632:
        /* <DEDUP_REMOVED lines=17> */
.L_x_14635:
[----:B------:R-:W-:-:S04]  /*c240*/  SHF.R.U32.HI R3, RZ, 0x18, R3 ;  /* 0x00000018ff037819 */ /* 0x000fc80000011603 */
[----:B------:R-:W-:-:S04]  /*c250*/  LOP3.LUT R0, R0, 0x80, R3, 0xf8, !PT ;  /* 0x0000008000007812 */ /* 0x000fc800078ef803 */
[----:B------:R-:W-:-:S07]  /*c260*/  PRMT R8, R0, 0x7610, R8 ;  /* 0x0000761000087816 */ /* 0x000fce0000000008 */
.L_x_14634:
[----:B------:R-:W-:Y:S05]  /*c270*/  BSYNC.RECONVERGENT B0 ;  /* 0x0000000000007941 */ /* 0x000fea0003800200 */
.L_x_14633:
[----:B------:R-:W-:Y:S01]  /*c280*/  STG.E.U8 desc[UR36][R16.64], R8 ;  /* 0x0000000810007986 */ /* 0x000fe2000c101124 */
[----:B------:R-:W-:Y:S05]  /*c290*/  EXIT ;  /* 0x000000000000794d */ /* 0x000fea0003800000 */
.L_x_14631:
        /* <DEDUP_REMOVED lines=17> */
.L_x_14638:
[----:B------:R-:W-:-:S04]  /*c3b0*/  SHF.R.U32.HI R3, RZ, 0x18, R3 ;  /* 0x00000018ff037819 */ /* 0x000fc80000011603 */
[----:B------:R-:W-:-:S04]  /*c3c0*/  LOP3.LUT R0, R0, 0x80, R3, 0xf8, !PT ;  /* 0x0000008000007812 */ /* 0x000fc800078ef803 */
[----:B------:R-:W-:-:S07]  /*c3d0*/  PRMT R8, R0, 0x7610, R8 ;  /* 0x0000761000087816 */ /* 0x000fce0000000008 */
.L_x_14637:
[----:B------:R-:W-:Y:S05]  /*c3e0*/  BSYNC.RECONVERGENT B0 ;  /* 0x0000000000007941 */ /* 0x000fea0003800200 */
.L_x_14636:
[----:B------:R-:W-:Y:S01]  /*c3f0*/  STG.E.U8 desc[UR36][R16.64], R8 ;  /* 0x0000000810007986 */ /* 0x000fe2000c101124 */
[----:B------:R-:W-:Y:S05]  /*c400*/  EXIT ;  /* 0x000000000000794d */ /* 0x000fea0003800000 */
.L_x_14630:
        /* <DEDUP_REMOVED lines=22> */
.L_x_14640:
[----:B0-----:R-:W-:-:S06]  /*c570*/  SHF.L.U32 R3, R3, 0x10, RZ ;  /* 0x0000001003037819 */ /* 0x001fcc00000006ff */
[----:B------:R-:W0:Y:S02]  /*c580*/  F2I.U64.TRUNC R2, R3 ;  /* 0x0000000300027311 */ /* 0x000e24000020d800 */
[----:B0-----:R-:W-:Y:S01]  /*c590*/  STG.E.64 desc[UR36][R16.64], R2 ;  /* 0x0000000210007986 */ /* 0x001fe2000c101b24 */
[----:B------:R-:W-:Y:S05]  /*c5a0*/  EXIT ;  /* 0x000000000000794d */ /* 0x000fea0003800000 */
.L_x_14639:
[----:B0-----:R-:W-:-:S06]  /*c5b0*/  IMAD.U32 R3, R3, 0x10000, RZ ;  /* 0x0001000003037824 */ /* 0x001fcc00078e00ff */
[----:B------:R-:W0:Y:S02]  /*c5c0*/  F2I.FTZ.U32.TRUNC.NTZ R3, R3 ;  /* 0x0000000300037305 */ /* 0x000e24000021f000 */
[----:B0-----:R-:W-:Y:S01]  /*c5d0*/  STG.E desc[UR36][R16.64], R3 ;  /* 0x0000000310007986 */ /* 0x001fe2000c101924 */
[----:B------:R-:W-:Y:S05]  /*c5e0*/  EXIT ;  /* 0x000000000000794d */ /* 0x000fea0003800000 */
.L_x_14629:
        /* <DEDUP_REMOVED lines=11> */
.L_x_14642:
[----:B0-----:R-:W-:Y:S02]  /*c6a0*/  SHF.L.U32 R3, R3, 0x10, RZ ;  /* 0x0000001003037819 */ /* 0x001fe400000006ff */
[----:B------:R-:W-:-:S03]  /*c6b0*/  CS2R R6, SRZ ;  /* 0x0000000000067805 */ /* 0x000fc6000001ff00 */
[----:B------:R-:W-:-:S04]  /*c6c0*/  FMUL.FTZ R3, R3, 1 ;  /* 0x3f80000003037820 */ /* 0x000fc80000410000 */
[----:B------:R-:W0:Y:S02]  /*c6d0*/  F2F.F64.F32 R4, R3 ;  /* 0x0000000300047310 */ /* 0x000e240000201800 */
[----:B0-----:R-:W-:Y:S01]  /*c6e0*/  STG.E.128 desc[UR36][R16.64], R4 ;  /* 0x0000000410007986 */ /* 0x001fe2000c101d24 */
[----:B------:R-:W-:Y:S05]  /*c6f0*/  EXIT ;  /* 0x000000000000794d */ /* 0x000fea0003800000 */
.L_x_14641:
[----:B------:R-:W-:-:S09]  /*c700*/  UISETP.NE.AND UP0, UPT, UR4, 0xf, UPT ;  /* 0x0000000f0400788c */ /* 0x000fd2000bf05270 */
[----:B------:R-:W-:Y:S05]  /*c710*/  BRA.U !UP0, `(.L_x_14643) ;  /* 0x0000000108e87547 */ /* 0x000fea000b800000 */
[----:B------:R-:W-:-:S09]  /*c720*/  UISETP.NE.AND UP0, UPT, UR4, 0x17, UPT ;  /* 0x000000170400788c */ /* 0x000fd2000bf05270 */
[----:B------:R-:W-:Y:S05]  /*c730*/  BRA.U !UP0, `(.L_x_14644) ;  /* 0x0000000108907547 */ /* 0x000fea000b800000 */
[----:B------:R-:W-:-:S09]  /*c740*/  UISETP.NE.AND UP0, UPT, UR4, 0x18, UPT ;  /* 0x000000180400788c */ /* 0x000fd2000bf05270 */
[----:B------:R-:W-:Y:S05]  /*c750*/  BRA.U !UP0, `(.L_x_14645) ;  /* 0x0000000108447547 */ /* 0x000fea000b800000 */
.L_x_14622:
        /* <DEDUP_REMOVED lines=16> */
.L_x_14646:
[----:B------:R-:W-:Y:S05]  /*c860*/  EXIT ;  /* 0x000000000000794d */ /* 0x000fea0003800000 */
.L_x_14645:
        /* <DEDUP_REMOVED lines=13> */
.L_x_14648:
[----:B------:R-:W-:Y:S05]  /*c940*/  BSYNC.RECONVERGENT B0 ;  /* 0x0000000000007941 */ /* 0x000fea0003800200 */
.L_x_14647:
[----:B------:R-:W-:-:S05]  /*c950*/  LOP3.LUT R3, R0, 0x80, R3, 0xf8, !PT ;  /* 0x0000008000037812 */ /* 0x000fca00078ef803 */
[----:B------:R-:W-:Y:S01]  /*c960*/  STG.E.U8 desc[UR36][R16.64], R3 ;  /* 0x0000000310007986 */ /* 0x000fe2000c101124 */
[----:B------:R-:W-:Y:S05]  /*c970*/  EXIT ;  /* 0x000000000000794d */ /* 0x000fea0003800000 */
.L_x_14644:
        /* <DEDUP_REMOVED lines=12> */
.L_x_14650:
[----:B------:R-:W-:Y:S01]  /*ca40*/  IMAD.MOV.U32 R0, RZ, RZ, 0x7f ;  /* 0x0000007fff007424 */ /* 0x000fe200078e00ff */
[----:B------:R-:W-:-:S04]  /*ca50*/  ISETP.GT.U32.AND P0, PT, R2, 0x7f800000, PT ;  /* 0x7f8000000200780c */ /* 0x000fc80003f04070 */
[----:B------:R-:W-:-:S09]  /*ca60*/  SEL R0, R0, 0x7c, P0 ;  /* 0x0000007c00007807 */ /* 0x000fd20000000000 */
.L_x_14651:
[----:B------:R-:W-:Y:S05]  /*ca70*/  BSYNC.RECONVERGENT B0 ;  /* 0x0000000000007941 */ /* 0x000fea0003800200 */
.L_x_14649:
[----:B------:R-:W-:-:S04]  /*ca80*/  SHF.R.U32.HI R3, RZ, 0x18, R3 ;  /* 0x00000018ff037819 */ /* 0x000fc80000011603 */
[----:B------:R-:W-:-:S05]  /*ca90*/  LOP3.LUT R3, R0, 0x80, R3, 0xf8, !PT ;  /* 0x0000008000037812 */ /* 0x000fca00078ef803 */
[----:B------:R-:W-:Y:S01]  /*caa0*/  STG.E.U8 desc[UR36][R16.64], R3 ;  /* 0x0000000310007986 */ /* 0x000fe2000c101124 */
[----:B------:R-:W-:Y:S05]  /*cab0*/  EXIT ;  /* 0x000000000000794d */ /* 0x000fea0003800000 */
.L_x_14643:
[----:B0-----:R-:W-:Y:S01]  /*cac0*/  STG.E.U16 desc[UR36][R16.64], R3 ;  /* 0x0000000310007986 */ /* 0x001fe2000c101524 */
[----:B------:R-:W-:Y:S05]  /*cad0*/  EXIT ;  /* 0x000000000000794d */ /* 0x000fea0003800000 */
.L_x_14652:
        /* <DEDUP_REMOVED lines=10> */
.L_x_19211:


//--------------------- .text._ZN2at6native27unrolled_elementwise_kernelIZZZNS0_16frac_kernel_cudaERNS_18TensorIteratorBaseEENKUlvE_clEvENKUlvE2_clEvEUlN3c108BFloat16EE_St5arrayIPcLm2EELi4E23TrivialOffsetCalculatorILi1EjESD_NS0_6memory12LoadWithCastILi1EEENSE_13StoreWithCastILi1EEEEEviT_T0_T2_T3_T4_T5_ --------------------------
	.section	.text._ZN2at6native27unrolled_elementwise_kernelIZZZNS0_16frac_kernel_cudaERNS_18TensorIteratorBaseEENKUlvE_clEvENKUlvE2_clEvEUlN3c108BFloat16EE_St5arrayIPcLm2EELi4E23TrivialOffsetCalculatorILi1EjESD_NS0_6memory12LoadWithCastILi1EEENSE_13StoreWithCastILi1EEEEEviT_T0_T2_T3_T4_T5_,"ax",@progbits
	.align	128
        .global         _ZN2at6native27unrolled_elementwise_kernelIZZZNS0_16frac_kernel_cudaERNS_18TensorIteratorBaseEENKUlvE_clEvENKUlvE2_clEvEUlN3c108BFloat16EE_St5arrayIPcLm2EELi4E23TrivialOffsetCalculatorILi1EjESD_NS0_6memory12LoadWithCastILi1EEENSE_13StoreWithCastILi1EEEEEviT_T0_T2_T3_T4_T5_
        .type           _ZN2at6native27unrolled_elementwise_kernelIZZZNS0_16frac_kernel_cudaERNS_18TensorIteratorBaseEENKUlvE_clEvENKUlvE2_clEvEUlN3c108BFloat16EE_St5arrayIPcLm2EELi4E23TrivialOffsetCalculatorILi1EjESD_NS0_6memory12LoadWithCastILi1EEENSE_13StoreWithCastILi1EEEEEviT_T0_T2_T3_T4_T5_,@function
        .size           _ZN2at6native27unrolled_elementwise_kernelIZZZNS0_16frac_kernel_cudaERNS_18TensorIteratorBaseEENKUlvE_clEvENKUlvE2_clEvEUlN3c108BFloat16EE_St5arrayIPcLm2EELi4E23TrivialOffsetCalculatorILi1EjESD_NS0_6memory12LoadWithCastILi1EEENSE_13StoreWithCastILi1EEEEEviT_T0_T2_T3_T4_T5_,(.L_x_19212 - _ZN2at6native27unrolled_elementwise_kernelIZZZNS0_16frac_kernel_cudaERNS_18TensorIteratorBaseEENKUlvE_clEvENKUlvE2_clEvEUlN3c108BFloat16EE_St5arrayIPcLm2EELi4E23TrivialOffsetCalculatorILi1EjESD_NS0_6memory12LoadWithCastILi1EEENSE_13StoreWithCastILi1EEEEEviT_T0_T2_T3_T4_T5_)
        .other          _ZN2at6native27unrolled_elementwise_kernelIZZZNS0_16frac_kernel_cudaERNS_18TensorIteratorBaseEENKUlvE_clEvENKUlvE2_clEvEUlN3c108BFloat16EE_St5arrayIPcLm2EELi4E23TrivialOffsetCalculatorILi1EjESD_NS0_6memory12LoadWithCastILi1EEENSE_13StoreWithCastILi1EEEEEviT_T0_T2_T3_T4_T5_,@"STO_CUDA_ENTRY STV_DEFAULT"
_ZN2at6native27unrolled_elementwise_kernelIZZZNS0_16frac_kernel_cudaERNS_18TensorIteratorBaseEENKUlvE_clEvENKUlvE2_clEvEUlN3c108BFloat16EE_St5arrayIPcLm2EELi4E23TrivialOffsetCalculatorILi1EjESD_NS0_6memory12LoadWithCastILi1EEENSE_13StoreWithCastILi1EEEEEviT_T0_T2_T3_T4_T5_:
.text._ZN2at6native27unrolled_elementwise_kernelIZZZNS0_16frac_kernel_cudaERNS_18TensorIteratorBaseEENKUlvE_clEvENKUlvE2_clEvEUlN3c108BFloat16EE_St5arrayIPcLm2EELi4E23TrivialOffsetCalculatorILi1EjESD_NS0_6memory12LoadWithCastILi1EEENSE_13StoreWithCastILi1EEEEEviT_T0_T2_T3_T4_T5_:
        /* <DEDUP_REMOVED lines=34> */
.L_x_14658:
[----:B------:R-:W2:Y:S02]  /*0220*/  LDG.E.U8 R4, desc[UR36][R4.64] ;  /* 0x0000002404047981 */ /* 0x000ea4000c1e1100 */
[----:B--2---:R-:W-:-:S04]  /*0230*/  I2FP.F32.U32 R0, R4 ;  /* 0x0000000400007245 */ /* 0x004fc80000201000 */
[----:B------:R-:W-:-:S04]  /*0240*/  F2FP.BF16.F32.PACK_AB R0, RZ, R0 ;  /* 0x00000000ff00723e */ /* 0x000fc800000010ff */
[----:B------:R-:W-:Y:S01]  /*0250*/  PRMT R17, R0, 0x7610, R17 ;  /* 0x0000761000117816 */ /* 0x000fe20000000011 */
[----:B------:R-:W-:Y:S06]  /*0260*/  BRA `(.L_x_14660) ;  /* 0x0000000c00e47947 */ /* 0x000fec0003800000 */
.L_x_14657:
        /* <DEDUP_REMOVED lines=11> */
.L_x_14662:
[----:B------:R-:W2:Y:S02]  /*0320*/  LDG.E R4, desc[UR36][R4.64] ;  /* 0x0000002404047981 */ /* 0x000ea4000c1e1900 */
[----:B--2---:R-:W-:-:S04]  /*0330*/  I2FP.F32.S32 R0, R4 ;  /* 0x0000000400007245 */ /* 0x004fc80000201400 */
[----:B------:R-:W-:-:S04]  /*0340*/  F2FP.BF16.F32.PACK_AB R0, RZ, R0 ;  /* 0x00000000ff00723e */ /* 0x000fc800000010ff */
[----:B------:R-:W-:Y:S01]  /*0350*/  PRMT R17, R0, 0x7610, R17 ;  /* 0x0000761000117816 */ /* 0x000fe20000000011 */
[----:B------:R-:W-:Y:S06]  /*0360*/  BRA `(.L_x_14660) ;  /* 0x0000000c00a47947 */ /* 0x000fec0003800000 */
.L_x_14661:
[----:B------:R-:W2:Y:S02]  /*0370*/  LDG.E.U16 R4, desc[UR36][R4.64] ;  /* 0x0000002404047981 */ /* 0x000ea4000c1e1500 */
[----:B--2---:R-:W0:Y:S02]  /*0380*/  I2F.S16 R0, R4 ;  /* 0x0000000400007306 */ /* 0x004e240000101400 */
[----:B0-----:R-:W-:-:S04]  /*0390*/  F2FP.BF16.F32.PACK_AB R0, RZ, R0 ;  /* 0x00000000ff00723e */ /* 0x001fc800000010ff */
[----:B------:R-:W-:Y:S01]  /*03a0*/  PRMT R17, R0, 0x7610, R17 ;  /* 0x0000761000117816 */ /* 0x000fe20000000011 */
[----:B------:R-:W-:Y:S06]  /*03b0*/  BRA `(.L_x_14660) ;  /* 0x0000000c00907947 */ /* 0x000fec0003800000 */
.L_x_14656:
        /* <DEDUP_REMOVED lines=9> */
.L_x_14664:
[----:B------:R-:W2:Y:S02]  /*0450*/  LDG.E.U16 R0, desc[UR36][R4.64] ;  /* 0x0000002404007981 */ /* 0x000ea4000c1e1500 */
[----:B--2---:R-:W-:-:S05]  /*0460*/  HADD2.F32 R0, -RZ, R0.H0_H0 ;  /* 0x20000000ff007230 */ /* 0x004fca0000004100 */
[----:B------:R-:W-:-:S04]  /*0470*/  F2FP.BF16.F32.PACK_AB R0, RZ, R0 ;  /* 0x00000000ff00723e */ /* 0x000fc800000010ff */
[----:B------:R-:W-:Y:S01]  /*0480*/  PRMT R17, R0, 0x7610, R17 ;  /* 0x0000761000117816 */ /* 0x000fe20000000011 */
[----:B------:R-:W-:Y:S06]  /*0490*/  BRA `(.L_x_14660) ;  /* 0x0000000c00587947 */ /* 0x000fec0003800000 */
.L_x_14663:
        /* <DEDUP_REMOVED lines=9> */
.L_x_14666:
[----:B------:R-:W2:Y:S02]  /*0530*/  LDG.E.U16 R4, desc[UR36][R4.64] ;  /* 0x0000002404047981 */ /* 0x000ea4000c1e1500 */
[----:B--2---:R-:W-:-:S05]  /*0540*/  HADD2.F32 R0, -RZ, R4.H0_H0 ;  /* 0x20000004ff007230 */ /* 0x004fca0000004100 */
[----:B------:R-:W-:-:S04]  /*0550*/  F2FP.BF16.F32.PACK_AB R0, RZ, R0 ;  /* 0x00000000ff00723e */ /* 0x000fc800000010ff */
[----:B------:R-:W-:Y:S01]  /*0560*/  PRMT R17, R0, 0x7610, R17 ;  /* 0x0000761000117816 */ /* 0x000fe20000000011 */
[----:B------:R-:W-:Y:S06]  /*0570*/  BRA `(.L_x_14660) ;  /* 0x0000000c00207947 */ /* 0x000fec0003800000 */
.L_x_14665:
        /* <DEDUP_REMOVED lines=13> */
.L_x_14655:
        /* <DEDUP_REMOVED lines=14> */
.L_x_14669:
        /* <DEDUP_REMOVED lines=13> */
.L_x_14668:
        /* <DEDUP_REMOVED lines=27> */
.L_x_14671:
        /* <DEDUP_REMOVED lines=15> */
.L_x_14670:
[----:B------:R0:W5:Y:S01]  /*0aa0*/  LDG.E.U16 R17, desc[UR36][R4.64] ;  /* 0x0000002404117981 */ /* 0x000162000c1e1500 */
[----:B------:R-:W-:Y:S05]  /*0ab0*/  BRA `(.L_x_14660) ;  /* 0x0000000400d07947 */ /* 0x000fea0003800000 */
.L_x_14667:
        /* <DEDUP_REMOVED lines=13> */
.L_x_14674:
        /* <DEDUP_REMOVED lines=21> */
.L_x_14678:
[----:B------:R-:W-:Y:S05]  /*0ce0*/  BSYNC.RECONVERGENT B1 ;  /* 0x0000000000017941 */ /* 0x000fea0003800200 */
.L_x_14677:
[----:B------:R-:W-:Y:S01]  /*0cf0*/  IMAD.SHL.U32 R0, R0, 0x100000, RZ ;  /* 0x0010000000007824 */ /* 0x000fe200078e00ff */
[----:B------:R-:W-:-:S04]  /*0d00*/  LEA R3, R3, 0x3b800000, 0x17 ;  /* 0x3b80000003037811 */ /* 0x000fc800078eb8ff */
[----:B------:R-:W-:-:S07]  /*0d10*/  LOP3.LUT R0, R3, R0, R7, 0xfe, !PT ;  /* 0x0000000003007212 */ /* 0x000fce00078efe07 */
.L_x_14676:
[----:B------:R-:W-:Y:S05]  /*0d20*/  BSYNC.RECONVERGENT B0 ;  /* 0x0000000000007941 */ /* 0x000fea0003800200 */
.L_x_14675:
[----:B------:R-:W-:-:S04]  /*0d30*/  F2FP.BF16.F32.PACK_AB R0, RZ, R0 ;  /* 0x00000000ff00723e */ /* 0x000fc800000010ff */
[----:B------:R-:W-:Y:S01]  /*0d40*/  PRMT R17, R0, 0x7610, R17 ;  /* 0x0000761000117816 */ /* 0x000fe20000000011 */
[----:B------:R-:W-:Y:S06]  /*0d50*/  BRA `(.L_x_14660) ;  /* 0x0000000400287947 */ /* 0x000fec0003800000 */
.L_x_14673:
        /* <DEDUP_REMOVED lines=21> */
.L_x_14682:
[----:B------:R-:W-:Y:S05]  /*0eb0*/  BSYNC.RECONVERGENT B1 ;  /* 0x0000000000017941 */ /* 0x000fea0003800200 */
.L_x_14681:
[----:B------:R-:W-:Y:S01]  /*0ec0*/  IMAD.SHL.U32 R0, R0, 0x200000, RZ ;  /* 0x0020000000007824 */ /* 0x000fe200078e00ff */
[----:B------:R-:W-:-:S04]  /*0ed0*/  LEA R3, R3, 0x37800000, 0x17 ;  /* 0x3780000003037811 */ /* 0x000fc800078eb8ff */
[----:B------:R-:W-:-:S07]  /*0ee0*/  LOP3.LUT R0, R3, R0, R7, 0xfe, !PT ;  /* 0x0000000003007212 */ /* 0x000fce00078efe07 */
.L_x_14680:
[----:B------:R-:W-:Y:S05]  /*0ef0*/  BSYNC.RECONVERGENT B0 ;  /* 0x0000000000007941 */ /* 0x000fea0003800200 */
.L_x_14679:
[----:B------:R-:W-:-:S04]  /*0f00*/  F2FP.BF16.F32.PACK_AB R0, RZ, R0 ;  /* 0x00000000ff00723e */ /* 0x000fc800000010ff */
[----:B------:R-:W-:Y:S01]  /*0f10*/  PRMT R17, R0, 0x7610, R17 ;  /* 0x0000761000117816 */ /* 0x000fe20000000011 */
[----:B------:R-:W-:Y:S06]  /*0f20*/  BRA `(.L_x_14660) ;  /* 0x0000000000b47947 */ /* 0x000fec0003800000 */
.L_x_14672:
[----:B------:R-:W-:-:S09]  /*0f30*/  UISETP.NE.AND UP0, UPT, UR4, 0x1c, UPT ;  /* 0x0000001c0400788c */ /* 0x000fd2000bf05270 */
[----:B------:R-:W-:Y:S05]  /*0f40*/  BRA.U !UP0, `(.L_x_14683) ;  /* 0x00000001089c7547 */ /* 0x000fea000b800000 */
[----:B------:R-:W-:-:S09]  /*0f50*/  UISETP.NE.AND UP0, UPT, UR4, 0x1d, UPT ;  /* 0x0000001d0400788c */ /* 0x000fd2000bf05270 */
[----:B------:R-:W-:Y:S05]  /*0f60*/  BRA.U !UP0, `(.L_x_14684) ;  /* 0x0000000108807547 */ /* 0x000fea000b800000 */
[----:B------:R-:W-:-:S09]  /*0f70*/  UISETP.NE.AND UP0, UPT, UR4, 0x2c, UPT ;  /* 0x0000002c0400788c */ /* 0x000fd2000bf05270 */
[----:B------:R-:W-:Y:S05]  /*0f80*/  BRA.U !UP0, `(.L_x_14685) ;  /* 0x0000000108487547 */ /* 0x000fea000b800000 */
.L_x_14659:
        /* <DEDUP_REMOVED lines=16> */
.L_x_14686:
[----:B------:R-:W-:Y:S01]  /*1090*/  PRMT R17, RZ, 0x7610, R17 ;  /* 0x00007610ff117816 */ /* 0x000fe20000000011 */
[----:B------:R-:W-:Y:S06]  /*10a0*/  BRA `(.L_x_14660) ;  /* 0x0000000000547947 */ /* 0x000fec0003800000 */
.L_x_14685:
        /* <DEDUP_REMOVED lines=8> */
.L_x_14688:
[----:B------:R-:W-:Y:S05]  /*1130*/  BSYNC.RECONVERGENT B0 ;  /* 0x0000000000007941 */ /* 0x000fea0003800200 */
.L_x_14687:
[----:B------:R-:W-:-:S04]  /*1140*/  F2FP.BF16.F32.PACK_AB R0, RZ, R0 ;  /* 0x00000000ff00723e */ /* 0x000fc800000010ff */
[----:B------:R-:W-:Y:S01]  /*1150*/  PRMT R17, R0, 0x7610, R17 ;  /* 0x0000761000117816 */ /* 0x000fe20000000011 */
[----:B------:R-:W-:Y:S06]  /*1160*/  BRA `(.L_x_14660) ;  /* 0x0000000000247947 */ /* 0x000fec0003800000 */
.L_x_14684:
[----:B------:R-:W2:Y:S02]  /*1170*/  LDG.E.64 R4, desc[UR36][R4.64] ;  /* 0x0000002404047981 */ /* 0x000ea4000c1e1b00 */
[----:B--2---:R-:W0:Y:S02]  /*1180*/  I2F.U64 R0, R4 ;  /* 0x0000000400007312 */ /* 0x004e240000301000 */
[----:B0-----:R-:W-:-:S04]  /*1190*/  F2FP.BF16.F32.PACK_AB R0, RZ, R0 ;  /* 0x00000000ff00723e */ /* 0x001fc800000010ff */
[----:B------:R-:W-:Y:S01]  /*11a0*/  PRMT R17, R0, 0x7610, R17 ;  /* 0x0000761000117816 */ /* 0x000fe20000000011 */
[----:B------:R-:W-:Y:S06]  /*11b0*/  BRA `(.L_x_14660) ;  /* 0x0000000000107947 */ /* 0x000fec0003800000 */
.L_x_14683:
[----:B------:R-:W2:Y:S02]  /*11c0*/  LDG.E R4, desc[UR36][R4.64] ;  /* 0x0000002404047981 */ /* 0x000ea4000c1e1900 */
[----:B--2---:R-:W-:-:S04]  /*11d0*/  I2FP.F32.U32 R0, R4 ;  /* 0x0000000400007245 */ /* 0x004fc80000201000 */
[----:B------:R-:W-:-:S04]  /*11e0*/  F2FP.BF16.F32.PACK_AB R0, RZ, R0 ;  /* 0x00000000ff00723e */ /* 0x000fc800000010ff */
[----:B------:R-:W-:-:S07]  /*11f0*/  PRMT R17, R0, 0x7610, R17 ;  /* 0x0000761000117816 */ /* 0x000fce0000000011 */
.L_x_14660:
[----:B------:R-:W-:-:S07]  /*1200*/  VIADD R23, R25, 0x80 ;  /* 0x0000008019177836 */ /* 0x000fce0000000000 */
.L_x_14654:
[----:B------:R-:W-:Y:S05]  /*1210*/  BSYNC.RECONVERGENT B6 ;  /* 0x0000000000067941 */ /* 0x000fea0003800200 */
.L_x_14653:
        /* <DEDUP_REMOVED lines=26> */
.L_x_14694:
[----:B------:R-:W2:Y:S02]  /*13c0*/  LDG.E.U8 R4, desc[UR36][R4.64] ;  /* 0x0000002404047981 */ /* 0x000ea4000c1e1100 */
[----:B--2---:R-:W-:-:S04]  /*13d0*/  I2FP.F32.U32 R0, R4 ;  /* 0x0000000400007245 */ /* 0x004fc80000201000 */
[----:B------:R-:W-:-:S04]  /*13e0*/  F2FP.BF16.F32.PACK_AB R0, RZ, R0 ;  /* 0x00000000ff00723e */ /* 0x000fc800000010ff */
[----:B------:R-:W-:Y:S01]  /*13f0*/  PRMT R18, R0, 0x7610, R18 ;  /* 0x0000761000127816 */ /* 0x000fe20000000012 */
[----:B------:R-:W-:Y:S06]  /*1400*/  BRA `(.L_x_14696) ;  /* 0x0000000c00e47947 */ /* 0x000fec0003800000 */
.L_x_14693:
        /* <DEDUP_REMOVED lines=11> */
.L_x_14698:
[----:B------:R-:W2:Y:S02]  /*14c0*/  LDG.E R4, desc[UR36][R4.64] ;  /* 0x0000002404047981 */ /* 0x000ea4000c1e1900 */
[----:B--2---:R-:W-:-:S04]  /*14d0*/  I2FP.F32.S32 R0, R4 ;  /* 0x0000000400007245 */ /* 0x004fc80000201400 */
[----:B------:R-:W-:-:S04]  /*14e0*/  F2FP.BF16.F32.PACK_AB R0, RZ, R0 ;  /* 0x00000000ff00723e */ /* 0x000fc800000010ff */
[----:B------:R-:W-:Y:S01]  /*14f0*/  PRMT R18, R0, 0x7610, R18 ;  /* 0x0000761000127816 */ /* 0x000fe20000000012 */
[----:B------:R-:W-:Y:S06]  /*1500*/  BRA `(.L_x_14696) ;  /* 0x0000000c00a47947 */ /* 0x000fec0003800000 */
.L_x_14697:
[----:B------:R-:W2:Y:S02]  /*1510*/  LDG.E.U16 R4, desc[UR36][R4.64] ;  /* 0x0000002404047981 */ /* 0x000ea4000c1e1500 */
[----:B--2---:R-:W0:Y:S02]  /*1520*/  I2F.S16 R0, R4 ;  /* 0x0000000400007306 */ /* 0x004e240000101400 */
[----:B0-----:R-:W-:-:S04]  /*1530*/  F2FP.BF16.F32.PACK_AB R0, RZ, R0 ;  /* 0x00000000ff00723e */ /* 0x001fc800000010ff */
[----:B------:R-:W-:Y:S01]  /*1540*/  PRMT R18, R0, 0x7610, R18 ;  /* 0x0000761000127816 */ /* 0x000fe20000000012 */
[----:B------:R-:W-:Y:S06]  /*1550*/  BRA `(.L_x_14696) ;  /* 0x0000000c00907947 */ /* 0x000fec0003800000 */
.L_x_14692:
        /* <DEDUP_REMOVED lines=9> */
.L_x_14700:
[----:B------:R-:W2:Y:S02]  /*15f0*/  LDG.E.U16 R0, desc[UR36][R4.64] ;  /* 0x0000002404007981 */ /* 0x000ea4000c1e1500 */
[----:B--2---:R-:W-:-:S05]  /*1600*/  HADD2.F32 R0, -RZ, R0.H0_H0 ;  /* 0x20000000ff007230 */ /* 0x004fca0000004100 */
[----:B------:R-:W-:-:S04]  /*1610*/  F2FP.BF16.F32.PACK_AB R0, RZ, R0 ;  /* 0x00000000ff00723e */ /* 0x000fc800000010ff */
[----:B------:R-:W-:Y:S01]  /*1620*/  PRMT R18, R0, 0x7610, R18 ;  /* 0x0000761000127816 */ /* 0x000fe20000000012 */
[----:B------:R-:W-:Y:S06]  /*1630*/  BRA `(.L_x_14696) ;  /* 0x0000000c00587947 */ /* 0x000fec0003800000 */
.L_x_14699:
        /* <DEDUP_REMOVED lines=9> */
.L_x_14702:
[----:B------:R-:W2:Y:S02]  /*16d0*/  LDG.E.U16 R4, desc[UR36][R4.64] ;  /* 0x0000002404047981 */ /* 0x000ea4000c1e1500 */
[----:B--2---:R-:W-:-:S05]  /*16e0*/  HADD2.F32 R0, -RZ, R4.H0_H0 ;  /* 0x20000004ff007230 */ /* 0x004fca0000004100 */
[----:B------:R-:W-:-:S04]  /*16f0*/  F2FP.BF16.F32.PACK_AB R0, RZ, R0 ;  /* 0x00000000ff00723e */ /* 0x000fc800000010ff */
[----:B------:R-:W-:Y:S01]  /*1700*/  PRMT R18, R0, 0x7610, R18 ;  /* 0x0000761000127816 */ /* 0x000fe20000000012 */
[----:B------:R-:W-:Y:S06]  /*1710*/  BRA `(.L_x_14696) ;  /* 0x0000000c00207947 */ /* 0x000fec0003800000 */
.L_x_14701:
        /* <DEDUP_REMOVED lines=13> */
.L_x_14691:
        /* <DEDUP_REMOVED lines=14> */
.L_x_14705:
        /* <DEDUP_REMOVED lines=13> */
.L_x_14704:
        /* <DEDUP_REMOVED lines=27> */
.L_x_14707:
        /* <DEDUP_REMOVED lines=15> */
.L_x_14706:
[----:B------:R0:W5:Y:S01]  /*1c40*/  LDG.E.U16 R18, desc[UR36][R4.64] ;  /* 0x0000002404127981 */ /* 0x000162000c1e1500 */
[----:B------:R-:W-:Y:S05]  /*1c50*/  BRA `(.L_x_14696) ;  /* 0x0000000400d07947 */ /* 0x000fea0003800000 */
.L_x_14703:
        /* <DEDUP_REMOVED lines=13> */
.L_x_14710:
        /* <DEDUP_REMOVED lines=21> */
.L_x_14714:
[----:B------:R-:W-:Y:S05]  /*1e80*/  BSYNC.RECONVERGENT B1 ;  /* 0x0000000000017941 */ /* 0x000fea0003800200 */
.L_x_14713:
[----:B------:R-:W-:Y:S01]  /*1e90*/  IMAD.SHL.U32 R0, R0, 0x100000, RZ ;  /* 0x0010000000007824 */ /* 0x000fe200078e00ff */
[----:B------:R-:W-:-:S04]  /*1ea0*/  LEA R3, R3, 0x3b800000, 0x17 ;  /* 0x3b80000003037811 */ /* 0x000fc800078eb8ff */
[----:B------:R-:W-:-:S07]  /*1eb0*/  LOP3.LUT R0, R3, R0, R7, 0xfe, !PT ;  /* 0x0000000003007212 */ /* 0x000fce00078efe07 */
.L_x_14712:
[----:B------:R-:W-:Y:S05]  /*1ec0*/  BSYNC.RECONVERGENT B0 ;  /* 0x0000000000007941 */ /* 0x000fea0003800200 */
.L_x_14711:
[----:B------:R-:W-:-:S04]  /*1ed0*/  F2FP.BF16.F32.PACK_AB R0, RZ, R0 ;  /* 0x00000000ff00723e */ /* 0x000fc800000010ff */
[----:B------:R-:W-:Y:S01]  /*1ee0*/  PRMT R18, R0, 0x7610, R18 ;  /* 0x0000761000127816 */ /* 0x000fe20000000012 */
[----:B------:R-:W-:Y:S06]  /*1ef0*/  BRA `(.L_x_14696) ;  /* 0x0000000400287947 */ /* 0x000fec0003800000 */
.L_x_14709:
        /* <DEDUP_REMOVED lines=21> */
.L_x_14718:
[----:B------:R-:W-:Y:S05]  /*2050*/  BSYNC.RECONVERGENT B1 ;  /* 0x0000000000017941 */ /* 0x000fea0003800200 */
.L_x_14717:
[----:B------:R-:W-:Y:S01]  /*2060*/  IMAD.SHL.U32 R0, R0, 0x200000, RZ ;  /* 0x0020000000007824 */ /* 0x000fe200078e00ff */
[----:B------:R-:W-:-:S04]  /*2070*/  LEA R3, R3, 0x37800000, 0x17 ;  /* 0x3780000003037811 */ /* 0x000fc800078eb8ff */
[----:B------:R-:W-:-:S07]  /*2080*/  LOP3.LUT R0, R3, R0, R7, 0xfe, !PT ;  /* 0x0000000003007212 */ /* 0x000fce00078efe07 */
.L_x_14716:
[----:B------:R-:W-:Y:S05]  /*2090*/  BSYNC.RECONVERGENT B0 ;  /* 0x0000000000007941 */ /* 0x000fea0003800200 */
.L_x_14715:
[----:B------:R-:W-:-:S04]  /*20a0*/  F2FP.BF16.F32.PACK_AB R0, RZ, R0 ;  /* 0x00000000ff00723e */ /* 0x000fc800000010ff */
[----:B------:R-:W-:Y:S01]  /*20b0*/  PRMT R18, R0, 0x7610, R18 ;  /* 0x0000761000127816 */ /* 0x000fe20000000012 */
[----:B------:R-:W-:Y:S06]  /*20c0*/  BRA `(.L_x_14696) ;  /* 0x0000000000b47947 */ /* 0x000fec0003800000 */
.L_x_14708:
        /* <DEDUP_REMOVED lines=14> */
.L_x_14722:
[----:B------:R-:W-:Y:S05]  /*21b0*/  BSYNC.RECONVERGENT B0 ;  /* 0x0000000000007941 */ /* 0x000fea0003800200 */
.L_x_14721:
[----:B------:R-:W-:-:S04]  /*21c0*/  F2FP.BF16.F32.PACK_AB R0, RZ, R0 ;  /* 0x00000000ff00723e */ /* 0x000fc800000010ff */
[----:B------:R-:W-:Y:S01]  /*21d0*/  PRMT R18, R0, 0x7610, R18 ;  /* 0x0000761000127816 */ /* 0x000fe20000000012 */
[----:B------:R-:W-:Y:S06]  /*21e0*/  BRA `(.L_x_14696) ;  /* 0x00000000006c7947 */ /* 0x000fec0003800000 */
.L_x_14695:
        /* <DEDUP_REMOVED lines=16> */
.L_x_14723:
[----:B------:R-:W-:Y:S01]  /*22f0*/  PRMT R18, RZ, 0x7610, R18 ;  /* 0x00007610ff127816 */ /* 0x000fe20000000012 */
[----:B------:R-:W-:Y:S06]  /*2300*/  BRA `(.L_x_14696) ;  /* 0x0000000000247947 */ /* 0x000fec0003800000 */
.L_x_14720:
[----:B------:R-:W2:Y:S02]  /*2310*/  LDG.E.64 R4, desc[UR36][R4.64] ;  /* 0x0000002404047981 */ /* 0x000ea4000c1e1b00 */
[----:B--2---:R-:W0:Y:S02]  /*2320*/  I2F.U64 R0, R4 ;  /* 0x0000000400007312 */ /* 0x004e240000301000 */
[----:B0-----:R-:W-:-:S04]  /*2330*/  F2FP.BF16.F32.PACK_AB R0, RZ, R0 ;  /* 0x00000000ff00723e */ /* 0x001fc800000010ff */
[----:B------:R-:W-:Y:S01]  /*2340*/  PRMT R18, R0, 0x7610, R18 ;  /* 0x0000761000127816 */ /* 0x000fe20000000012 */
[----:B------:R-:W-:Y:S06]  /*2350*/  BRA `(.L_x_14696) ;  /* 0x0000000000107947 */ /* 0x000fec0003800000 */
.L_x_14719:
[----:B------:R-:W2:Y:S02]  /*2360*/  LDG.E R4, desc[UR36][R4.64] ;  /* 0x0000002404047981 */ /* 0x000ea4000c1e1900 */
[----:B--2---:R-:W-:-:S04]  /*2370*/  I2FP.F32.U32 R0, R4 ;  /* 0x0000000400007245 */ /* 0x004fc80000201000 */
[----:B------:R-:W-:-:S04]  /*2380*/  F2FP.BF16.F32.PACK_AB R0, RZ, R0 ;  /* 0x00000000ff00723e */ /* 0x000fc800000010ff */
[----:B------:R-:W-:-:S07]  /*2390*/  PRMT R18, R0, 0x7610, R18 ;  /* 0x0000761000127816 */ /* 0x000fce0000000012 */
.L_x_14696:
[----:B------:R-:W-:-:S07]  /*23a0*/  VIADD R23, R23, 0x80 ;  /* 0x0000008017177836 */ /* 0x000fce0000000000 */
.L_x_14690:
[----:B------:R-:W-:Y:S05]  /*23b0*/  BSYNC.RECONVERGENT B6 ;  /* 0x0000000000067941 */ /* 0x000fea0003800200 */
.L_x_14689:
        /* <DEDUP_REMOVED lines=26> */
.L_x_14729:
[----:B------:R-:W2:Y:S02]  /*2560*/  LDG.E.U8 R4, desc[UR36][R4.64] ;  /* 0x0000002404047981 */ /* 0x000ea4000c1e1100 */
[----:B--2---:R-:W-:-:S04]  /*2570*/  I2FP.F32.U32 R0, R4 ;  /* 0x0000000400007245 */ /* 0x004fc80000201000 */
[----:B------:R-:W-:-:S04]  /*2580*/  F2FP.BF16.F32.PACK_AB R0, RZ, R0 ;  /* 0x00000000ff00723e */ /* 0x000fc800000010ff */
[----:B------:R-:W-:Y:S01]  /*2590*/  PRMT R19, R0, 0x7610, R19 ;  /* 0x0000761000137816 */ /* 0x000fe20000000013 */
[----:B------:R-:W-:Y:S06]  /*25a0*/  BRA `(.L_x_14731) ;  /* 0x0000000c00e47947 */ /* 0x000fec0003800000 */
.L_x_14728:
        /* <DEDUP_REMOVED lines=11> */
.L_x_14733:
[----:B------:R-:W2:Y:S02]  /*2660*/  LDG.E R4, desc[UR36][R4.64] ;  /* 0x0000002404047981 */ /* 0x000ea4000c1e1900 */
[----:B--2---:R-:W-:-:S04]  /*2670*/  I2FP.F32.S32 R0, R4 ;  /* 0x0000000400007245 */ /* 0x004fc80000201400 */
[----:B------:R-:W-:-:S04]  /*2680*/  F2FP.BF16.F32.PACK_AB R0, RZ, R0 ;  /* 0x00000000ff00723e */ /* 0x000fc800000010ff */
[----:B------:R-:W-:Y:S01]  /*2690*/  PRMT R19, R0, 0x7610, R19 ;  /* 0x0000761000137816 */ /* 0x000fe20000000013 */
[----:B------:R-:W-:Y:S06]  /*26a0*/  BRA `(.L_x_14731) ;  /* 0x0000000c00a47947 */ /* 0x000fec0003800000 */
.L_x_14732:
[----:B------:R-:W2:Y:S02]  /*26b0*/  LDG.E.U16 R4, desc[UR36][R4.64] ;  /* 0x0000002404047981 */ /* 0x000ea4000c1e1500 */
[----:B--2---:R-:W0:Y:S02]  /*26c0*/  I2F.S16 R0, R4 ;  /* 0x0000000400007306 */ /* 0x004e240000101400 */
[----:B0-----:R-:W-:-:S04]  /*26d0*/  F2FP.BF16.F32.PACK_AB R0, RZ, R0 ;  /* 0x00000000ff00723e */ /* 0x001fc800000010ff */
[----:B------:R-:W-:Y:S01]  /*26e0*/  PRMT R19, R0, 0x7610, R19 ;  /* 0x0000761000137816 */ /* 0x000fe20000000013 */
[----:B------:R-:W-:Y:S06]  /*26f0*/  BRA `(.L_x_14731) ;  /* 0x0000000c00907947 */ /* 0x000fec0003800000 */
.L_x_14727:
        /* <DEDUP_REMOVED lines=9> */
.L_x_14735:
[----:B------:R-:W2:Y:S02]  /*2790*/  LDG.E.U16 R0, desc[UR36][R4.64] ;  /* 0x0000002404007981 */ /* 0x000ea4000c1e1500 */
[----:B--2---:R-:W-:-:S05]  /*27a0*/  HADD2.F32 R0, -RZ, R0.H0_H0 ;  /* 0x20000000ff007230 */ /* 0x004fca0000004100 */
[----:B------:R-:W-:-:S04]  /*27b0*/  F2FP.BF16.F32.PACK_AB R0, RZ, R0 ;  /* 0x00000000ff00723e */ /* 0x000fc800000010ff */
[----:B------:R-:W-:Y:S01]  /*27c0*/  PRMT R19, R0, 0x7610, R19 ;  /* 0x0000761000137816 */ /* 0x000fe20000000013 */
[----:B------:R-:W-:Y:S06]  /*27d0*/  BRA `(.L_x_14731) ;  /* 0x0000000c00587947 */ /* 0x000fec0003800000 */
.L_x_14734:
        /* <DEDUP_REMOVED lines=9> */
.L_x_14737:
[----:B------:R-:W2:Y:S02]  /*2870*/  LDG.E.U16 R4, desc[UR36][R4.64] ;  /* 0x0000002404047981 */ /* 0x000ea4000c1e1500 */
[----:B--2---:R-:W-:-:S05]  /*2880*/  HADD2.F32 R0, -RZ, R4.H0_H0 ;  /* 0x20000004ff007230 */ /* 0x004fca0000004100 */
[----:B------:R-:W-:-:S04]  /*2890*/  F2FP.BF16.F32.PACK_AB R0, RZ, R0 ;  /* 0x00000000ff00723e */ /* 0x000fc800000010ff */
[----:B------:R-:W-:Y:S01]  /*28a0*/  PRMT R19, R0, 0x7610, R19 ;  /* 0x0000761000137816 */ /* 0x000fe20000000013 */
[----:B------:R-:W-:Y:S06]  /*28b0*/  BRA `(.L_x_14731) ;  /* 0x0000000c00207947 */ /* 0x000fec0003800000 */
.L_x_14736:
        /* <DEDUP_REMOVED lines=13> */
.L_x_14726:
        /* <DEDUP_REMOVED lines=14> */
.L_x_14740:
        /* <DEDUP_REMOVED lines=13> */
.L_x_14739:
        /* <DEDUP_REMOVED lines=27> */
.L_x_14742:
        /* <DEDUP_REMOVED lines=15> */
.L_x_14741:
[----:B------:R0:W5:Y:S01]  /*2de0*/  LDG.E.U16 R19, desc[UR36][R4.64] ;  /* 0x0000002404137981 */ /* 0x000162000c1e1500 */
[----:B------:R-:W-:Y:S05]  /*2df0*/  BRA `(.L_x_14731) ;  /* 0x0000000400d07947 */ /* 0x000fea0003800000 */
.L_x_14738:
        /* <DEDUP_REMOVED lines=13> */
.L_x_14745:
        /* <DEDUP_REMOVED lines=21> */
.L_x_14749:
[----:B------:R-:W-:Y:S05]  /*3020*/  BSYNC.RECONVERGENT B1 ;  /* 0x0000000000017941 */ /* 0x000fea0003800200 */
.L_x_14748:
[----:B------:R-:W-:Y:S01]  /*3030*/  IMAD.SHL.U32 R0, R0, 0x100000, RZ ;  /* 0x0010000000007824 */ /* 0x000fe200078e00ff */
[----:B------:R-:W-:-:S04]  /*3040*/  LEA R3, R3, 0x3b800000, 0x17 ;  /* 0x3b80000003037811 */ /* 0x000fc800078eb8ff */
[----:B------:R-:W-:-:S07]  /*3050*/  LOP3.LUT R0, R3, R0, R7, 0xfe, !PT ;  /* 0x0000000003007212 */ /* 0x000fce00078efe07 */
.L_x_14747:
[----:B------:R-:W-:Y:S05]  /*3060*/  BSYNC.RECONVERGENT B0 ;  /* 0x0000000000007941 */ /* 0x000fea0003800200 */
.L_x_14746:
[----:B------:R-:W-:-:S04]  /*3070*/  F2FP.BF16.F32.PACK_AB R0, RZ, R0 ;  /* 0x00000000ff00723e */ /* 0x000fc800000010ff */
[----:B------:R-:W-:Y:S01]  /*3080*/  PRMT R19, R0, 0x7610, R19 ;  /* 0x0000761000137816 */ /* 0x000fe20000000013 */
[----:B------:R-:W-:Y:S06]  /*3090*/  BRA `(.L_x_14731) ;  /* 0x0000000400287947 */ /* 0x000fec0003800000 */
.L_x_14744:
        /* <DEDUP_REMOVED lines=21> */
.L_x_14753:
[----:B------:R-:W-:Y:S05]  /*31f0*/  BSYNC.RECONVERGENT B1 ;  /* 0x0000000000017941 */ /* 0x000fea0003800200 */
.L_x_14752:
[----:B------:R-:W-:Y:S01]  /*3200*/  IMAD.SHL.U32 R0, R0, 0x200000, RZ ;  /* 0x0020000000007824 */ /* 0x000fe200078e00ff */
[----:B------:R-:W-:-:S04]  /*3210*/  LEA R3, R3, 0x37800000, 0x17 ;  /* 0x3780000003037811 */ /* 0x000fc800078eb8ff */
[----:B------:R-:W-:-:S07]  /*3220*/  LOP3.LUT R0, R3, R0, R7, 0xfe, !PT ;  /* 0x0000000003007212 */ /* 0x000fce00078efe07 */
.L_x_14751:
[----:B------:R-:W-:Y:S05]  /*3230*/  BSYNC.RECONVERGENT B0 ;  /* 0x0000000000007941 */ /* 0x000fea0003800200 */
.L_x_14750:
[----:B------:R-:W-:-:S04]  /*3240*/  F2FP.BF16.F32.PACK_AB R0, RZ, R0 ;  /* 0x00000000ff00723e */ /* 0x000fc800000010ff */
[----:B------:R-:W-:Y:S01]  /*3250*/  PRMT R19, R0, 0x7610, R19 ;  /* 0x0000761000137816 */ /* 0x000fe20000000013 */
[----:B------:R-:W-:Y:S06]  /*3260*/  BRA `(.L_x_14731) ;  /* 0x0000000000b47947 */ /* 0x000fec0003800000 */
.L_x_14743:
        /* <DEDUP_REMOVED lines=14> */
.L_x_14757:
[----:B------:R-:W-:Y:S05]  /*3350*/  BSYNC.RECONVERGENT B0 ;  /* 0x0000000000007941 */ /* 0x000fea0003800200 */
.L_x_14756:
[----:B------:R-:W-:-:S04]  /*3360*/  F2FP.BF16.F32.PACK_AB R0, RZ, R0 ;  /* 0x00000000ff00723e */ /* 0x000fc800000010ff */
[----:B------:R-:W-:Y:S01]  /*3370*/  PRMT R19, R0, 0x7610, R19 ;  /* 0x0000761000137816 */ /* 0x000fe20000000013 */
[----:B------:R-:W-:Y:S06]  /*3380*/  BRA `(.L_x_14731) ;  /* 0x00000000006c7947 */ /* 0x000fec0003800000 */
.L_x_14730:
        /* <DEDUP_REMOVED lines=16> */
.L_x_14758:
[----:B------:R-:W-:Y:S01]  /*3490*/  PRMT R19, RZ, 0x7610, R19 ;  /* 0x00007610ff137816 */ /* 0x000fe20000000013 */
[----:B------:R-:W-:Y:S06]  /*34a0*/  BRA `(.L_x_14731) ;  /* 0x0000000000247947 */ /* 0x000fec0003800000 */
.L_x_14755:
[----:B------:R-:W2:Y:S02]  /*34b0*/  LDG.E.64 R4, desc[UR36][R4.64] ;  /* 0x0000002404047981 */ /* 0x000ea4000c1e1b00 */
[----:B--2---:R-:W0:Y:S02]  /*34c0*/  I2F.U64 R0, R4 ;  /* 0x0000000400007312 */ /* 0x004e240000301000 */
[----:B0-----:R-:W-:-:S04]  /*34d0*/  F2FP.BF16.F32.PACK_AB R0, RZ, R0 ;  /* 0x00000000ff00723e */ /* 0x001fc800000010ff */
[----:B------:R-:W-:Y:S01]  /*34e0*/  PRMT R19, R0, 0x7610, R19 ;  /* 0x0000761000137816 */ /* 0x000fe20000000013 */
[----:B------:R-:W-:Y:S06]  /*34f0*/  BRA `(.L_x_14731) ;  /* 0x0000000000107947 */ /* 0x000fec0003800000 */
.L_x_14754:
[----:B------:R-:W2:Y:S02]  /*3500*/  LDG.E R4, desc[UR36][R4.64] ;  /* 0x0000002404047981 */ /* 0x000ea4000c1e1900 */
[----:B--2---:R-:W-:-:S04]  /*3510*/  I2FP.F32.U32 R0, R4 ;  /* 0x0000000400007245 */ /* 0x004fc80000201000 */
[----:B------:R-:W-:-:S04]  /*3520*/  F2FP.BF16.F32.PACK_AB R0, RZ, R0 ;  /* 0x00000000ff00723e */ /* 0x000fc800000010ff */
[----:B------:R-:W-:-:S07]  /*3530*/  PRMT R19, R0, 0x7610, R19 ;  /* 0x0000761000137816 */ /* 0x000fce0000000013 */
.L_x_14731:
[----:B------:R-:W-:-:S07]  /*3540*/  VIADD R23, R23, 0x80 ;  /* 0x0000008017177836 */ /* 0x000fce0000000000 */
.L_x_14725:
[----:B------:R-:W-:Y:S05]  /*3550*/  BSYNC.RECONVERGENT B6 ;  /* 0x0000000000067941 */ /* 0x000fea0003800200 */
.L_x_14724:
        /* <DEDUP_REMOVED lines=25> */
.L_x_14764:
[----:B------:R-:W2:Y:S02]  /*36f0*/  LDG.E.U8 R4, desc[UR36][R4.64] ;  /* 0x0000002404047981 */ /* 0x000ea4000c1e1100 */
[----:B--2---:R-:W-:-:S04]  /*3700*/  I2FP.F32.U32 R0, R4 ;  /* 0x0000000400007245 */ /* 0x004fc80000201000 */
[----:B------:R-:W-:Y:S01]  /*3710*/  F2FP.BF16.F32.PACK_AB R0, RZ, R0 ;  /* 0x00000000ff00723e */ /* 0x000fe200000010ff */
[----:B------:R-:W-:Y:S06]  /*3720*/  BRA `(.L_x_14760) ;  /* 0x0000000c00a87947 */ /* 0x000fec0003800000 */
.L_x_14763:
        /* <DEDUP_REMOVED lines=10> */
.L_x_14767:
[----:B------:R-:W2:Y:S02]  /*37d0*/  LDG.E R4, desc[UR36][R4.64] ;  /* 0x0000002404047981 */ /* 0x000ea4000c1e1900 */
[----:B--2---:R-:W-:-:S04]  /*37e0*/  I2FP.F32.S32 R0, R4 ;  /* 0x0000000400007245 */ /* 0x004fc80000201400 */
[----:B------:R-:W-:Y:S01]  /*37f0*/  F2FP.BF16.F32.PACK_AB R0, RZ, R0 ;  /* 0x00000000ff00723e */ /* 0x000fe200000010ff */
[----:B------:R-:W-:Y:S06]  /*3800*/  BRA `(.L_x_14760) ;  /* 0x0000000c00707947 */ /* 0x000fec0003800000 */
.L_x_14766:
[----:B------:R-:W2:Y:S02]  /*3810*/  LDG.E.U16 R4, desc[UR36][R4.64] ;  /* 0x0000002404047981 */ /* 0x000ea4000c1e1500 */
[----:B--2---:R-:W0:Y:S02]  /*3820*/  I2F.S16 R0, R4 ;  /* 0x0000000400007306 */ /* 0x004e240000101400 */
[----:B0-----:R-:W-:Y:S01]  /*3830*/  F2FP.BF16.F32.PACK_AB R0, RZ, R0 ;  /* 0x00000000ff00723e */ /* 0x001fe200000010ff */
[----:B------:R-:W-:Y:S06]  /*3840*/  BRA `(.L_x_14760) ;  /* 0x0000000c00607947 */ /* 0x000fec0003800000 */
.L_x_14762:
        /* <DEDUP_REMOVED lines=9> */
.L_x_14769:
[----:B------:R-:W2:Y:S02]  /*38e0*/  LDG.E.U16 R0, desc[UR36][R4.64] ;  /* 0x0000002404007981 */ /* 0x000ea4000c1e1500 */
[----:B--2---:R-:W-:-:S05]  /*38f0*/  HADD2.F32 R0, -RZ, R0.H0_H0 ;  /* 0x20000000ff007230 */ /* 0x004fca0000004100 */
[----:B------:R-:W-:Y:S01]  /*3900*/  F2FP.BF16.F32.PACK_AB R0, RZ, R0 ;  /* 0x00000000ff00723e */ /* 0x000fe200000010ff */
[----:B------:R-:W-:Y:S06]  /*3910*/  BRA `(.L_x_14760) ;  /* 0x0000000c002c7947 */ /* 0x000fec0003800000 */
.L_x_14768:
        /* <DEDUP_REMOVED lines=9> */
.L_x_14771:
[----:B------:R-:W2:Y:S02]  /*39b0*/  LDG.E.U16 R4, desc[UR36][R4.64] ;  /* 0x0000002404047981 */ /* 0x000ea4000c1e1500 */
[----:B--2---:R-:W-:-:S05]  /*39c0*/  HADD2.F32 R0, -RZ, R4.H0_H0 ;  /* 0x20000004ff007230 */ /* 0x004fca0000004100 */
[----:B------:R-:W-:Y:S01]  /*39d0*/  F2FP.BF16.F32.PACK_AB R0, RZ, R0 ;  /* 0x00000000ff00723e */ /* 0x000fe200000010ff */
[----:B------:R-:W-:Y:S06]  /*39e0*/  BRA `(.L_x_14760) ;  /* 0x0000000800f87947 */ /* 0x000fec0003800000 */
.L_x_14770:
        /* <DEDUP_REMOVED lines=12> */
.L_x_14761:
        /* <DEDUP_REMOVED lines=13> */
.L_x_14774:
        /* <DEDUP_REMOVED lines=12> */
.L_x_14773:
        /* <DEDUP_REMOVED lines=27> */
.L_x_14776:
        /* <DEDUP_REMOVED lines=14> */
.L_x_14775:
[----:B------:R1:W5:Y:S01]  /*3ed0*/  LDG.E.U16 R0, desc[UR36][R4.64] ;  /* 0x0000002404007981 */ /* 0x000362000c1e1500 */
[----:B------:R-:W-:Y:S05]  /*3ee0*/  BRA `(.L_x_14760) ;  /* 0x0000000400b87947 */ /* 0x000fea0003800000 */
.L_x_14772:
        /* <DEDUP_REMOVED lines=12> */
.L_x_14779:
        /* <DEDUP_REMOVED lines=21> */
.L_x_14783:
[----:B------:R-:W-:Y:S05]  /*4100*/  BSYNC.RECONVERGENT B1 ;  /* 0x0000000000017941 */ /* 0x000fea0003800200 */
.L_x_14782:
[----:B------:R-:W-:Y:S01]  /*4110*/  IMAD.SHL.U32 R0, R0, 0x100000, RZ ;  /* 0x0010000000007824 */ /* 0x000fe200078e00ff */
[----:B------:R-:W-:-:S04]  /*4120*/  LEA R3, R3, 0x3b800000, 0x17 ;  /* 0x3b80000003037811 */ /* 0x000fc800078eb8ff */
[----:B------:R-:W-:-:S07]  /*4130*/  LOP3.LUT R0, R3, R0, R7, 0xfe, !PT ;  /* 0x0000000003007212 */ /* 0x000fce00078efe07 */
.L_x_14781:
[----:B------:R-:W-:Y:S05]  /*4140*/  BSYNC.RECONVERGENT B0 ;  /* 0x0000000000007941 */ /* 0x000fea0003800200 */
.L_x_14780:
[----:B------:R-:W-:Y:S01]  /*4150*/  F2FP.BF16.F32.PACK_AB R0, RZ, R0 ;  /* 0x00000000ff00723e */ /* 0x000fe200000010ff */
[----:B------:R-:W-:Y:S06]  /*4160*/  BRA `(.L_x_14760) ;  /* 0x0000000400187947 */ /* 0x000fec0003800000 */
.L_x_14778:
        /* <DEDUP_REMOVED lines=21> */
.L_x_14787:
[----:B------:R-:W-:Y:S05]  /*42c0*/  BSYNC.RECONVERGENT B1 ;  /* 0x0000000000017941 */ /* 0x000fea0003800200 */
.L_x_14786:
[----:B------:R-:W-:Y:S01]  /*42d0*/  IMAD.SHL.U32 R0, R0, 0x200000, RZ ;  /* 0x0020000000007824 */ /* 0x000fe200078e00ff */
[----:B------:R-:W-:-:S04]  /*42e0*/  LEA R3, R3, 0x37800000, 0x17 ;  /* 0x3780000003037811 */ /* 0x000fc800078eb8ff */
[----:B------:R-:W-:-:S07]  /*42f0*/  LOP3.LUT R0, R3, R0, R7, 0xfe, !PT ;  /* 0x0000000003007212 */ /* 0x000fce00078efe07 */
.L_x_14785:
[----:B------:R-:W-:Y:S05]  /*4300*/  BSYNC.RECONVERGENT B0 ;  /* 0x0000000000007941 */ /* 0x000fea0003800200 */
.L_x_14784:
[----:B------:R-:W-:Y:S01]  /*4310*/  F2FP.BF16.F32.PACK_AB R0, RZ, R0 ;  /* 0x00000000ff00723e */ /* 0x000fe200000010ff */
[----:B------:R-:W-:Y:S06]  /*4320*/  BRA `(.L_x_14760) ;  /* 0x0000000000a87947 */ /* 0x000fec0003800000 */
.L_x_14777:
        /* <DEDUP_REMOVED lines=14> */
.L_x_14791:
[----:B------:R-:W-:Y:S05]  /*4410*/  BSYNC.RECONVERGENT B0 ;  /* 0x0000000000007941 */ /* 0x000fea0003800200 */
.L_x_14790:
[----:B------:R-:W-:Y:S01]  /*4420*/  F2FP.BF16.F32.PACK_AB R0, RZ, R0 ;  /* 0x00000000ff00723e */ /* 0x000fe200000010ff */
[----:B------:R-:W-:Y:S06]  /*4430*/  BRA `(.L_x_14760) ;  /* 0x0000000000647947 */ /* 0x000fec0003800000 */
.L_x_14765:
        /* <DEDUP_REMOVED lines=16> */
.L_x_14792:
[----:B------:R-:W-:Y:S01]  /*4540*/  PRMT R0, RZ, 0x7610, R0 ;  /* 0x00007610ff007816 */ /* 0x000fe20000000000 */
[----:B------:R-:W-:Y:S06]  /*4550*/  BRA `(.L_x_14760) ;  /* 0x00000000001c7947 */ /* 0x000fec0003800000 */
.L_x_14789:
[----:B------:R-:W2:Y:S02]  /*4560*/  LDG.E.64 R4, desc[UR36][R4.64] ;  /* 0x0000002404047981 */ /* 0x000ea4000c1e1b00 */
[----:B--2---:R-:W0:Y:S02]  /*4570*/  I2F.U64 R0, R4 ;  /* 0x0000000400007312 */ /* 0x004e240000301000 */
[----:B0-----:R-:W-:Y:S01]  /*4580*/  F2FP.BF16.F32.PACK_AB R0, RZ, R0 ;  /* 0x00000000ff00723e */ /* 0x001fe200000010ff */
[----:B------:R-:W-:Y:S06]  /*4590*/  BRA `(.L_x_14760) ;  /* 0x00000000000c7947 */ /* 0x000fec0003800000 */
.L_x_14788:
[----:B------:R-:W2:Y:S02]  /*45a0*/  LDG.E R4, desc[UR36][R4.64] ;  /* 0x0000002404047981 */ /* 0x000ea4000c1e1900 */
[----:B--2---:R-:W-:-:S04]  /*45b0*/  I2FP.F32.U32 R0, R4 ;  /* 0x0000000400007245 */ /* 0x004fc80000201000 */
[----:B------:R-:W-:-:S07]  /*45c0*/  F2FP.BF16.F32.PACK_AB R0, RZ, R0 ;  /* 0x00000000ff00723e */ /* 0x000fce00000010ff */
.L_x_14760:
[----:B------:R-:W-:Y:S05]  /*45d0*/  BSYNC.RECONVERGENT B6 ;  /* 0x0000000000067941 */ /* 0x000fea0003800200 */
.L_x_14759:
[C---:B------:R-:W-:Y:S01]  /*45e0*/  ISETP.GE.AND P0, PT, R25.reuse, R16, PT ;  /* 0x000000101900720c */ /* 0x040fe20003f06270 */
[C---:B------:R-:W-:Y:S01]  /*45f0*/  VIADD R7, R25.reuse, 0x100 ;  /* 0x0000010019077836 */ /* 0x040fe20000000000 */
[----:B------:R-:W-:Y:S01]  /*4600*/  BSSY.RECONVERGENT B6, `(.L_x_14793) ;  /* 0x0000124000067945 */ /* 0x000fe20003800200 */
[----:B------:R-:W-:-:S03]  /*4610*/  VIADD R23, R25, 0x80 ;  /* 0x0000008019177836 */ /* 0x000fc60000000000 */
[-C--:B------:R-:W-:Y:S01]  /*4620*/  ISETP.GE.AND P2, PT, R7, R16.reuse, PT ;  /* 0x000000100700720c */ /* 0x080fe20003f46270 */
[----:B------:R-:W-:Y:S01]  /*4630*/  VIADD R7, R25, 0x180 ;  /* 0x0000018019077836 */ /* 0x000fe20000000000 */
[----:B------:R-:W-:-:S04]  /*4640*/  ISETP.GE.AND P1, PT, R23, R16, PT ;  /* 0x000000101700720c */ /* 0x000fc80003f26270 */
[----:B------:R-:W-:Y:S01]  /*4650*/  ISETP.GE.AND P3, PT, R7, R16, PT ;  /* 0x000000100700720c */ /* 0x000fe20003f66270 */
[----:B01---5:R-:W-:-:S04]  /*4660*/  @!P0 IMAD.U32 R4, R17, 0x10000, RZ ;  /* 0x0001000011048824 */ /* 0x023fc800078e00ff */
[----:B------:R-:W0:Y:S02]  /*4670*/  @!P0 FRND.TRUNC R5, R4 ;  /* 0x0000000400058307 */ /* 0x000e24000020d000 */
[----:B------:R-:W-:-:S06]  /*4680*/  @!P2 IMAD.U32 R6, R19, 0x10000, RZ ;  /* 0x000100001306a824 */ /* 0x000fcc00078e00ff */
[----:B------:R-:W1:Y:S01]  /*4690*/  @!P2 FRND.TRUNC R9, R6 ;  /* 0x000000060009a307 */ /* 0x000e62000020d000 */
[----:B0-----:R-:W-:Y:S01]  /*46a0*/  @!P0 FADD.FTZ R5, R4, -R5 ;  /* 0x8000000504058221 */ /* 0x001fe20000010000 */
[----:B------:R-:W-:Y:S02]  /*46b0*/  @!P3 IMAD.U32 R4, R0, 0x10000, RZ ;  /* 0x000100000004b824 */ /* 0x000fe400078e00ff */
[----:B------:R-:W-:-:S04]  /*46c0*/  @!P1 IMAD.U32 R0, R18, 0x10000, RZ ;  /* 0x0001000012009824 */ /* 0x000fc800078e00ff */
[----:B------:R-:W-:Y:S01]  /*46d0*/  @!P0 F2F.BF16.F32 R3, R5 ;  /* 0x0000000500038304 */ /* 0x000fe20000202000 */
[----:B------:R-:W0:Y:S01]  /*46e0*/  LDC.U8 R18, c[0x0][0x3a4] ;  /* 0x0000e900ff127b82 */ /* 0x000e220000000000 */
[----:B-1----:R-:W-:-:S06]  /*46f0*/  @!P2 FADD.FTZ R9, R6, -R9 ;  /* 0x800000090609a221 */ /* 0x002fcc0000010000 */
[----:B------:R-:W1:Y:S08]  /*4700*/  @!P3 FRND.TRUNC R11, R4 ;  /* 0x00000004000bb307 */ /* 0x000e70000020d000 */
[----:B------:R-:W2:Y:S01]  /*4710*/  @!P1 FRND.TRUNC R7, R0 ;  /* 0x0000000000079307 */ /* 0x000ea2000020d000 */
[----:B-1----:R-:W-:-:S07]  /*4720*/  @!P3 FADD.FTZ R11, R4, -R11 ;  /* 0x8000000b040bb221 */ /* 0x002fce0000010000 */
[----:B------:R1:W3:Y:S01]  /*4730*/  @!P2 F2F.BF16.F32 R17, R9 ;  /* 0x000000090011a304 */ /* 0x0002e20000202000 */
[----:B--2---:R-:W-:-:S07]  /*4740*/  @!P1 FADD.FTZ R7, R0, -R7 ;  /* 0x8000000700079221 */ /* 0x004fce0000010000 */
[----:B------:R1:W2:Y:S08]  /*4750*/  @!P3 F2F.BF16.F32 R19, R11 ;  /* 0x0000000b0013b304 */ /* 0x0002b00000202000 */
[----:B------:R1:W4:Y:S01]  /*4760*/  @!P1 F2F.BF16.F32 R22, R7 ;  /* 0x0000000700169304 */ /* 0x0003220000202000 */
[----:B---3--:R-:W-:Y:S05]  /*4770*/  @P0 BRA `(.L_x_14794) ;  /* 0x0000001000300947 */ /* 0x008fea0003800000 */
[----:B------:R-:W3:Y:S01]  /*4780*/  LDCU UR4, c[0x0][0x3a8] ;  /* 0x00007500ff0477ac */ /* 0x000ee20008000800 */
[----:B-1----:R-:W1:Y:S01]  /*4790*/  LDC.64 R8, c[0x0][0x388] ;  /* 0x0000e200ff087b82 */ /* 0x002e620000000a00 */
        /* <DEDUP_REMOVED lines=21> */
.L_x_14798:
[----:B------:R-:W-:Y:S02]  /*48f0*/  IMAD.U32 R5, R3, 0x10000, RZ ;  /* 0x0001000003057824 */ /* 0x000fe400078e00ff */
[----:B------:R-:W-:-:S04]  /*4900*/  IMAD.MOV.U32 R25, RZ, RZ, R23 ;  /* 0x000000ffff197224 */ /* 0x000fc800078e0017 */
[----:B------:R-:W0:Y:S02]  /*4910*/  F2I.S64.TRUNC R4, R5 ;  /* 0x0000000500047311 */ /* 0x000e24000020d900 */
[----:B0-----:R0:W-:Y:S01]  /*4920*/  STG.E.U8 desc[UR36][R8.64], R4 ;  /* 0x0000000408007986 */ /* 0x0011e2000c101124 */
[----:B------:R-:W-:Y:S05]  /*4930*/  BRA `(.L_x_14794) ;  /* 0x0000000c00c07947 */ /* 0x000fea0003800000 */
.L_x_14797:
        /* <DEDUP_REMOVED lines=11> */
.L_x_14801:
[----:B------:R-:W-:Y:S02]  /*49f0*/  IMAD.U32 R3, R3, 0x10000, RZ ;  /* 0x0001000003037824 */ /* 0x000fe400078e00ff */
[----:B------:R-:W-:-:S04]  /*4a00*/  IMAD.MOV.U32 R25, RZ, RZ, R23 ;  /* 0x000000ffff197224 */ /* 0x000fc800078e0017 */
[----:B------:R-:W0:Y:S02]  /*4a10*/  F2I.FTZ.TRUNC.NTZ R3, R3 ;  /* 0x0000000300037305 */ /* 0x000e24000021f100 */
[----:B0-----:R0:W-:Y:S01]  /*4a20*/  STG.E desc[UR36][R8.64], R3 ;  /* 0x0000000308007986 */ /* 0x0011e2000c101924 */
[----:B------:R-:W-:Y:S05]  /*4a30*/  BRA `(.L_x_14794) ;  /* 0x0000000c00807947 */ /* 0x000fea0003800000 */
.L_x_14800:
[----:B------:R-:W-:Y:S02]  /*4a40*/  IMAD.U32 R3, R3, 0x10000, RZ ;  /* 0x0001000003037824 */ /* 0x000fe400078e00ff */
[----:B------:R-:W-:-:S04]  /*4a50*/  IMAD.MOV.U32 R25, RZ, RZ, R23 ;  /* 0x000000ffff197224 */ /* 0x000fc800078e0017 */
[----:B------:R-:W0:Y:S02]  /*4a60*/  F2I.FTZ.TRUNC.NTZ R3, R3 ;  /* 0x0000000300037305 */ /* 0x000e24000021f100 */
[----:B0-----:R0:W-:Y:S01]  /*4a70*/  STG.E.U16 desc[UR36][R8.64], R3 ;  /* 0x0000000308007986 */ /* 0x0011e2000c101524 */
[----:B------:R-:W-:Y:S05]  /*4a80*/  BRA `(.L_x_14794) ;  /* 0x0000000c006c7947 */ /* 0x000fea0003800000 */
.L_x_14796:
        /* <DEDUP_REMOVED lines=10> */
.L_x_14803:
[----:B------:R-:W-:Y:S02]  /*4b30*/  IMAD.U32 R0, R3, 0x10000, RZ ;  /* 0x0001000003007824 */ /* 0x000fe400078e00ff */
[----:B------:R-:W-:-:S03]  /*4b40*/  IMAD.MOV.U32 R25, RZ, RZ, R23 ;  /* 0x000000ffff197224 */ /* 0x000fc600078e0017 */
[----:B------:R-:W-:-:S05]  /*4b50*/  F2FP.F16.F32.PACK_AB R0, RZ, R0 ;  /* 0x00000000ff00723e */ /* 0x000fca00000000ff */
[----:B------:R0:W-:Y:S01]  /*4b60*/  STG.E.U16 desc[UR36][R8.64], R0 ;  /* 0x0000000008007986 */ /* 0x0001e2000c101524 */
[----:B------:R-:W-:Y:S05]  /*4b70*/  BRA `(.L_x_14794) ;  /* 0x0000000c00307947 */ /* 0x000fea0003800000 */
.L_x_14802:
        /* <DEDUP_REMOVED lines=11> */
.L_x_14805:
[----:B------:R-:W-:Y:S02]  /*4c30*/  IMAD.U32 R3, R3, 0x10000, RZ ;  /* 0x0001000003037824 */ /* 0x000fe400078e00ff */
[----:B------:R-:W-:-:S03]  /*4c40*/  IMAD.MOV.U32 R25, RZ, RZ, R23 ;  /* 0x000000ffff197224 */ /* 0x000fc600078e0017 */
[----:B------:R-:W-:-:S04]  /*4c50*/  F2FP.F16.F32.PACK_AB R3, RZ, R3 ;  /* 0x00000003ff03723e */ /* 0x000fc800000000ff */
[----:B------:R-:W-:-:S05]  /*4c60*/  PRMT R3, R3, 0x5410, RZ ;  /* 0x0000541003037816 */ /* 0x000fca00000000ff */
[----:B------:R0:W-:Y:S01]  /*4c70*/  STG.E desc[UR36][R8.64], R3 ;  /* 0x0000000308007986 */ /* 0x0001e2000c101924 */
[----:B------:R-:W-:Y:S05]  /*4c80*/  BRA `(.L_x_14794) ;  /* 0x0000000800ec7947 */ /* 0x000fea0003800000 */
.L_x_14804:
[----:B------:R-:W-:Y:S02]  /*4c90*/  IMAD.U32 R4, R3, 0x10000, RZ ;  /* 0x0001000003047824 */ /* 0x000fe400078e00ff */
[----:B------:R-:W-:Y:S02]  /*4ca0*/  IMAD.MOV.U32 R25, RZ, RZ, R23 ;  /* 0x000000ffff197224 */ /* 0x000fe400078e0017 */
[----:B------:R-:W-:-:S06]  /*4cb0*/  FMUL.FTZ R4, R4, 1 ;  /* 0x3f80000004047820 */ /* 0x000fcc0000410000 */
[----:B------:R-:W0:Y:S02]  /*4cc0*/  F2F.F64.F32 R4, R4 ;  /* 0x0000000400047310 */ /* 0x000e240000201800 */
[----:B0-----:R0:W-:Y:S01]  /*4cd0*/  STG.E.64 desc[UR36][R8.64], R4 ;  /* 0x0000000408007986 */ /* 0x0011e2000c101b24 */
[----:B------:R-:W-:Y:S05]  /*4ce0*/  BRA `(.L_x_14794) ;  /* 0x0000000800d47947 */ /* 0x000fea0003800000 */
.L_x_14795:
        /* <DEDUP_REMOVED lines=14> */
.L_x_14808:
[----:B------:R-:W-:Y:S01]  /*4dd0*/  IMAD.U32 R3, R3, 0x10000, RZ ;  /* 0x0001000003037824 */ /* 0x000fe200078e00ff */
[----:B------:R-:W-:Y:S01]  /*4de0*/  CS2R R6, SRZ ;  /* 0x0000000000067805 */ /* 0x000fe2000001ff00 */
[----:B------:R-:W-:Y:S02]  /*4df0*/  IMAD.MOV.U32 R25, RZ, RZ, R23 ;  /* 0x000000ffff197224 */ /* 0x000fe400078e0017 */
[----:B------:R-:W-:-:S04]  /*4e00*/  FMUL.FTZ R3, R3, 1 ;  /* 0x3f80000003037820 */ /* 0x000fc80000410000 */
[----:B------:R-:W0:Y:S02]  /*4e10*/  F2F.F64.F32 R4, R3 ;  /* 0x0000000300047310 */ /* 0x000e240000201800 */
[----:B0-----:R0:W-:Y:S01]  /*4e20*/  STG.E.128 desc[UR36][R8.64], R4 ;  /* 0x0000000408007986 */ /* 0x0011e2000c101d24 */
[----:B------:R-:W-:Y:S05]  /*4e30*/  BRA `(.L_x_14794) ;  /* 0x0000000800807947 */ /* 0x000fea0003800000 */
.L_x_14807:
        /* <DEDUP_REMOVED lines=19> */
.L_x_14812:
[----:B------:R-:W-:Y:S05]  /*4f70*/  BSYNC.RECONVERGENT B0 ;  /* 0x0000000000007941 */ /* 0x000fea0003800200 */
.L_x_14811:
[----:B------:R-:W-:Y:S01]  /*4f80*/  LOP3.LUT R5, R0, 0x80, R5, 0xf8, !PT ;  /* 0x0000008000057812 */ /* 0x000fe200078ef805 */
[----:B------:R-:W-:-:S04]  /*4f90*/  IMAD.MOV.U32 R25, RZ, RZ, R23 ;  /* 0x000000ffff197224 */ /* 0x000fc800078e0017 */
[----:B------:R0:W-:Y:S01]  /*4fa0*/  STG.E.U8 desc[UR36][R8.64], R5 ;  /* 0x0000000508007986 */ /* 0x0001e2000c101124 */
[----:B------:R-:W-:Y:S05]  /*4fb0*/  BRA `(.L_x_14794) ;  /* 0x0000000800207947 */ /* 0x000fea0003800000 */
.L_x_14810:
        /* <DEDUP_REMOVED lines=15> */
.L_x_14814:
[----:B------:R-:W-:Y:S05]  /*50b0*/  BSYNC.RECONVERGENT B0 ;  /* 0x0000000000007941 */ /* 0x000fea0003800200 */
.L_x_14813:
[----:B------:R-:W-:Y:S01]  /*50c0*/  LOP3.LUT R5, R0, 0x80, R5, 0xf8, !PT ;  /* 0x0000008000057812 */ /* 0x000fe200078ef805 */
[----:B------:R-:W-:-:S04]  /*50d0*/  IMAD.MOV.U32 R25, RZ, RZ, R23 ;  /* 0x000000ffff197224 */ /* 0x000fc800078e0017 */
[----:B------:R0:W-:Y:S01]  /*50e0*/  STG.E.U8 desc[UR36][R8.64], R5 ;  /* 0x0000000508007986 */ /* 0x0001e2000c101124 */
[----:B------:R-:W-:Y:S05]  /*50f0*/  BRA `(.L_x_14794) ;  /* 0x0000000400d07947 */ /* 0x000fea0003800000 */
.L_x_14809:
[----:B------:R3:W-:Y:S01]  /*5100*/  STG.E.U16 desc[UR36][R8.64], R3 ;  /* 0x0000000308007986 */ /* 0x0007e2000c101524 */
[----:B------:R-:W-:Y:S01]  /*5110*/  IMAD.MOV.U32 R25, RZ, RZ, R23 ;  /* 0x000000ffff197224 */ /* 0x000fe200078e0017 */
[----:B------:R-:W-:Y:S06]  /*5120*/  BRA `(.L_x_14794) ;  /* 0x0000000400c47947 */ /* 0x000fec0003800000 */
.L_x_14806:
        /* <DEDUP_REMOVED lines=13> */
.L_x_14817:
        /* <DEDUP_REMOVED lines=13> */
.L_x_14820:
[----:B------:R-:W-:-:S04]  /*52d0*/  SHF.R.U32.HI R0, RZ, 0x14, R3 ;  /* 0x00000014ff007819 */ /* 0x000fc80000011603 */
[----:B------:R-:W-:-:S04]  /*52e0*/  LOP3.LUT R0, R0, 0x1, RZ, 0xc0, !PT ;  /* 0x0000000100007812 */ /* 0x000fc800078ec0ff */
[----:B------:R-:W-:-:S04]  /*52f0*/  IADD3 R0, PT, PT, R3, 0x487ffff, R0 ;  /* 0x0487ffff03007810 */ /* 0x000fc80007ffe000 */
[----:B------:R-:W-:-:S04]  /*5300*/  SHF.R.U32.HI R0, RZ, 0x14, R0 ;  /* 0x00000014ff007819 */ /* 0x000fc80000011600 */
[----:B------:R-:W-:-:S07]  /*5310*/  LOP3.LUT R0, R0, 0xff, RZ, 0xc0, !PT ;  /* 0x000000ff00007812 */ /* 0x000fce00078ec0ff */
.L_x_14821:
[----:B------:R-:W-:-:S04]  /*5320*/  SHF.R.U32.HI R3, RZ, 0x18, R3 ;  /* 0x00000018ff037819 */ /* 0x000fc80000011603 */
[----:B------:R-:W-:-:S04]  /*5330*/  LOP3.LUT R0, R0, 0x80, R3, 0xf8, !PT ;  /* 0x0000008000007812 */ /* 0x000fc800078ef803 */
[----:B------:R-:W-:-:S07]  /*5340*/  PRMT R4, R0, 0x7610, R4 ;  /* 0x0000761000047816 */ /* 0x000fce0000000004 */
.L_x_14819:
[----:B------:R-:W-:Y:S05]  /*5350*/  BSYNC.RECONVERGENT B0 ;  /* 0x0000000000007941 */ /* 0x000fea0003800200 */
.L_x_14818:
[----:B------:R0:W-:Y:S01]  /*5360*/  STG.E.U8 desc[UR36][R8.64], R4 ;  /* 0x0000000408007986 */ /* 0x0001e2000c101124 */
[----:B------:R-:W-:Y:S01]  /*5370*/  IMAD.MOV.U32 R25, RZ, RZ, R23 ;  /* 0x000000ffff197224 */ /* 0x000fe200078e0017 */
[----:B------:R-:W-:Y:S06]  /*5380*/  BRA `(.L_x_14794) ;  /* 0x00000004002c7947 */ /* 0x000fec0003800000 */
.L_x_14816:
        /* <DEDUP_REMOVED lines=13> */
.L_x_14824:
[----:B------:R-:W-:-:S04]  /*5460*/  SHF.R.U32.HI R0, RZ, 0x15, R3 ;  /* 0x00000015ff007819 */ /* 0x000fc80000011603 */
[----:B------:R-:W-:-:S04]  /*5470*/  LOP3.LUT R0, R0, 0x1, RZ, 0xc0, !PT ;  /* 0x0000000100007812 */ /* 0x000fc800078ec0ff */
[----:B------:R-:W-:-:S04]  /*5480*/  IADD3 R0, PT, PT, R3, 0x88fffff, R0 ;  /* 0x088fffff03007810 */ /* 0x000fc80007ffe000 */
[----:B------:R-:W-:-:S04]  /*5490*/  SHF.R.U32.HI R0, RZ, 0x15, R0 ;  /* 0x00000015ff007819 */ /* 0x000fc80000011600 */
[----:B------:R-:W-:-:S07]  /*54a0*/  LOP3.LUT R0, R0, 0xff, RZ, 0xc0, !PT ;  /* 0x000000ff00007812 */ /* 0x000fce00078ec0ff */
.L_x_14825:
[----:B------:R-:W-:-:S04]  /*54b0*/  SHF.R.U32.HI R3, RZ, 0x18, R3 ;  /* 0x00000018ff037819 */ /* 0x000fc80000011603 */
[----:B------:R-:W-:-:S04]  /*54c0*/  LOP3.LUT R0, R0, 0x80, R3, 0xf8, !PT ;  /* 0x0000008000007812 */ /* 0x000fc800078ef803 */
[----:B------:R-:W-:-:S07]  /*54d0*/  PRMT R4, R0, 0x7610, R4 ;  /* 0x0000761000047816 */ /* 0x000fce0000000004 */
.L_x_14823:
[----:B------:R-:W-:Y:S05]  /*54e0*/  BSYNC.RECONVERGENT B0 ;  /* 0x0000000000007941 */ /* 0x000fea0003800200 */
.L_x_14822:
[----:B------:R0:W-:Y:S01]  /*54f0*/  STG.E.U8 desc[UR36][R8.64], R4 ;  /* 0x0000000408007986 */ /* 0x0001e2000c101124 */
[----:B------:R-:W-:Y:S01]  /*5500*/  IMAD.MOV.U32 R25, RZ, RZ, R23 ;  /* 0x000000ffff197224 */ /* 0x000fe200078e0017 */
[----:B------:R-:W-:Y:S06]  /*5510*/  BRA `(.L_x_14794) ;  /* 0x0000000000c87947 */ /* 0x000fec0003800000 */
.L_x_14815:
[----:B------:R-:W-:-:S13]  /*5520*/  ISETP.NE.AND P0, PT, R0, 0x1c, PT ;  /* 0x0000001c0000780c */ /* 0x000fda0003f05270 */
[----:B------:R-:W-:Y:S05]  /*5530*/  @!P0 BRA `(.L_x_14826) ;  /* 0x0000000000b08947 */ /* 0x000fea0003800000 */
[----:B------:R-:W-:-:S13]  /*5540*/  ISETP.NE.AND P0, PT, R0, 0x1d, PT ;  /* 0x0000001d0000780c */ /* 0x000fda0003f05270 */
[----:B------:R-:W-:Y:S05]  /*5550*/  @!P0 BRA `(.L_x_14827) ;  /* 0x0000000000948947 */ /* 0x000fea0003800000 */
[----:B------:R-:W-:-:S13]  /*5560*/  ISETP.NE.AND P0, PT, R0, 0x2c, PT ;  /* 0x0000002c0000780c */ /* 0x000fda0003f05270 */
[----:B------:R-:W-:Y:S05]  /*5570*/  @!P0 BRA `(.L_x_14828) ;  /* 0x0000000000488947 */ /* 0x000fea0003800000 */
.L_x_14799:
[----:B------:R-:W-:Y:S01]  /*5580*/  MOV R14, 0x0 ;  /* 0x00000000000e7802 */ /* 0x000fe20000000f00 */
[----:B------:R-:W0:Y:S01]  /*5590*/  LDCU.64 UR6, c[0x4][0x148] ;  /* 0x01002900ff0677ac */ /* 0x000e220008000a00 */
[----:B------:R-:W-:Y:S02]  /*55a0*/  IMAD.MOV.U32 R8, RZ, RZ, 0x65 ;  /* 0x00000065ff087424 */ /* 0x000fe400078e00ff */
[----:B------:R-:W-:Y:S01]  /*55b0*/  IMAD.MOV.U32 R12, RZ, RZ, 0x1 ;  /* 0x00000001ff0c7424 */ /* 0x000fe200078e00ff */
[----:B------:R-:W1:Y:S01]  /*55c0*/  LDCU.64 UR8, c[0x4][0x150] ;  /* 0x01002a00ff0877ac */ /* 0x000e620008000a00 */
[----:B------:R-:W3:Y:S01]  /*55d0*/  LDC.64 R14, c[0x4][R14] ;  /* 0x010000000e0e7b82 */ /* 0x000ee20000000a00 */
        /* <DEDUP_REMOVED lines=10> */
.L_x_14829:
[----:B------:R-:W-:Y:S01]  /*5680*/  IMAD.MOV.U32 R25, RZ, RZ, R23 ;  /* 0x000000ffff197224 */ /* 0x000fe200078e0017 */
[----:B------:R-:W-:Y:S06]  /*5690*/  BRA `(.L_x_14794) ;  /* 0x0000000000687947 */ /* 0x000fec0003800000 */
.L_x_14828:
        /* <DEDUP_REMOVED lines=17> */
.L_x_14827:
[----:B------:R-:W-:Y:S02]  /*57b0*/  IMAD.U32 R4, R3, 0x10000, RZ ;  /* 0x0001000003047824 */ /* 0x000fe400078e00ff */
[----:B------:R-:W-:-:S04]  /*57c0*/  IMAD.MOV.U32 R25, RZ, RZ, R23 ;  /* 0x000000ffff197224 */ /* 0x000fc800078e0017 */
[----:B------:R-:W0:Y:S02]  /*57d0*/  F2I.U64.TRUNC R4, R4 ;  /* 0x0000000400047311 */ /* 0x000e24000020d800 */
[----:B0-----:R0:W-:Y:S01]  /*57e0*/  STG.E.64 desc[UR36][R8.64], R4 ;  /* 0x0000000408007986 */ /* 0x0011e2000c101b24 */
[----:B------:R-:W-:Y:S05]  /*57f0*/  BRA `(.L_x_14794) ;  /* 0x0000000000107947 */ /* 0x000fea0003800000 */
.L_x_14826:
[----:B------:R-:W-:Y:S02]  /*5800*/  IMAD.U32 R3, R3, 0x10000, RZ ;  /* 0x0001000003037824 */ /* 0x000fe400078e00ff */
[----:B------:R-:W-:-:S04]  /*5810*/  IMAD.MOV.U32 R25, RZ, RZ, R23 ;  /* 0x000000ffff197224 */ /* 0x000fc800078e0017 */
[----:B------:R-:W0:Y:S02]  /*5820*/  F2I.FTZ.U32.TRUNC.NTZ R3, R3 ;  /* 0x0000000300037305 */ /* 0x000e24000021f000 */
[----:B0-----:R0:W-:Y:S02]  /*5830*/  STG.E desc[UR36][R8.64], R3 ;  /* 0x0000000308007986 */ /* 0x0011e4000c101924 */
.L_x_14794:
[----:B------:R-:W-:Y:S05]  /*5840*/  BSYNC.RECONVERGENT B6 ;  /* 0x0000000000067941 */ /* 0x000fea0003800200 */
.L_x_14793:
[----:B------:R-:W-:Y:S01]  /*5850*/  ISETP.GE.AND P0, PT, R25, R16, PT ;  /* 0x000000101900720c */ /* 0x000fe20003f06270 */
[----:B------:R-:W-:-:S12]  /*5860*/  BSSY.RECONVERGENT B6, `(.L_x_14830) ;  /* 0x00001f0000067945 */ /* 0x000fd80003800200 */
[----:B------:R-:W-:Y:S05]  /*5870*/  @P0 BRA `(.L_x_14831) ;  /* 0x0000001c00b80947 */ /* 0x000fea0003800000 */
[----:B------:R-:W5:Y:S01]  /*5880*/  LDCU UR4, c[0x0][0x3a8] ;  /* 0x00007500ff0477ac */ /* 0x000f620008000800 */
[----:B01-3--:R-:W0:Y:S01]  /*5890*/  LDC.64 R8, c[0x0][0x388] ;  /* 0x0000e200ff087b82 */ /* 0x00be220000000a00 */
        /* <DEDUP_REMOVED lines=20> */
.L_x_14835:
[----:B----4-:R-:W-:-:S06]  /*59e0*/  IMAD.U32 R5, R22, 0x10000, RZ ;  /* 0x0001000016057824 */ /* 0x010fcc00078e00ff */
[----:B------:R-:W0:Y:S02]  /*59f0*/  F2I.S64.TRUNC R4, R5 ;  /* 0x0000000500047311 */ /* 0x000e24000020d900 */
[----:B0-----:R0:W-:Y:S01]  /*5a00*/  STG.E.U8 desc[UR36][R8.64], R4 ;  /* 0x0000000408007986 */ /* 0x0011e2000c101124 */
[----:B------:R-:W-:Y:S05]  /*5a10*/  BRA `(.L_x_14837) ;  /* 0x0000000c006c7947 */ /* 0x000fea0003800000 */
.L_x_14834:
        /* <DEDUP_REMOVED lines=10> */
.L_x_14839:
[----:B----4-:R-:W-:-:S04]  /*5ac0*/  IMAD.U32 R22, R22, 0x10000, RZ ;  /* 0x0001000016167824 */ /* 0x010fc800078e00ff */
[----:B------:R-:W0:Y:S02]  /*5ad0*/  F2I.FTZ.TRUNC.NTZ R3, R22 ;  /* 0x0000001600037305 */ /* 0x000e24000021f100 */
[----:B0-----:R0:W-:Y:S01]  /*5ae0*/  STG.E desc[UR36][R8.64], R3 ;  /* 0x0000000308007986 */ /* 0x0011e2000c101924 */
[----:B------:R-:W-:Y:S05]  /*5af0*/  BRA `(.L_x_14837) ;  /* 0x0000000c00347947 */ /* 0x000fea0003800000 */
.L_x_14838:
[----:B----4-:R-:W-:-:S04]  /*5b00*/  IMAD.U32 R22, R22, 0x10000, RZ ;  /* 0x0001000016167824 */ /* 0x010fc800078e00ff */
[----:B------:R-:W0:Y:S02]  /*5b10*/  F2I.FTZ.TRUNC.NTZ R3, R22 ;  /* 0x0000001600037305 */ /* 0x000e24000021f100 */
[----:B0-----:R0:W-:Y:S01]  /*5b20*/  STG.E.U16 desc[UR36][R8.64], R3 ;  /* 0x0000000308007986 */ /* 0x0011e2000c101524 */
[----:B------:R-:W-:Y:S05]  /*5b30*/  BRA `(.L_x_14837) ;  /* 0x0000000c00247947 */ /* 0x000fea0003800000 */
.L_x_14833:
        /* <DEDUP_REMOVED lines=9> */
.L_x_14841:
[----:B----4-:R-:W-:-:S05]  /*5bd0*/  IMAD.U32 R0, R22, 0x10000, RZ ;  /* 0x0001000016007824 */ /* 0x010fca00078e00ff */
[----:B------:R-:W-:-:S05]  /*5be0*/  F2FP.F16.F32.PACK_AB R0, RZ, R0 ;  /* 0x00000000ff00723e */ /* 0x000fca00000000ff */
[----:B------:R0:W-:Y:S01]  /*5bf0*/  STG.E.U16 desc[UR36][R8.64], R0 ;  /* 0x0000000008007986 */ /* 0x0001e2000c101524 */
[----:B------:R-:W-:Y:S05]  /*5c00*/  BRA `(.L_x_14837) ;  /* 0x0000000800f07947 */ /* 0x000fea0003800000 */
.L_x_14840:
        /* <DEDUP_REMOVED lines=10> */
.L_x_14843:
[----:B----4-:R-:W-:-:S05]  /*5cb0*/  IMAD.U32 R22, R22, 0x10000, RZ ;  /* 0x0001000016167824 */ /* 0x010fca00078e00ff */
[----:B------:R-:W-:-:S04]  /*5cc0*/  F2FP.F16.F32.PACK_AB R3, RZ, R22 ;  /* 0x00000016ff03723e */ /* 0x000fc800000000ff */
[----:B------:R-:W-:-:S05]  /*5cd0*/  PRMT R3, R3, 0x5410, RZ ;  /* 0x0000541003037816 */ /* 0x000fca00000000ff */
[----:B------:R0:W-:Y:S01]  /*5ce0*/  STG.E desc[UR36][R8.64], R3 ;  /* 0x0000000308007986 */ /* 0x0001e2000c101924 */
[----:B------:R-:W-:Y:S05]  /*5cf0*/  BRA `(.L_x_14837) ;  /* 0x0000000800b47947 */ /* 0x000fea0003800000 */
.L_x_14842:
[----:B----4-:R-:W-:-:S04]  /*5d00*/  IMAD.U32 R4, R22, 0x10000, RZ ;  /* 0x0001000016047824 */ /* 0x010fc800078e00ff */
[----:B------:R-:W-:-:S06]  /*5d10*/  FMUL.FTZ R4, R4, 1 ;  /* 0x3f80000004047820 */ /* 0x000fcc0000410000 */
[----:B------:R-:W0:Y:S02]  /*5d20*/  F2F.F64.F32 R4, R4 ;  /* 0x0000000400047310 */ /* 0x000e240000201800 */
[----:B0-----:R0:W-:Y:S01]  /*5d30*/  STG.E.64 desc[UR36][R8.64], R4 ;  /* 0x0000000408007986 */ /* 0x0011e2000c101b24 */
[----:B------:R-:W-:Y:S05]  /*5d40*/  BRA `(.L_x_14837) ;  /* 0x0000000800a07947 */ /* 0x000fea0003800000 */
.L_x_14832:
        /* <DEDUP_REMOVED lines=14> */
.L_x_14847:
        /* <DEDUP_REMOVED lines=17> */
.L_x_14850:
[----:B------:R-:W-:-:S04]  /*5f40*/  SHF.R.U32.HI R3, RZ, 0x18, R5 ;  /* 0x00000018ff037819 */ /* 0x000fc80000011605 */
[----:B------:R-:W-:-:S04]  /*5f50*/  LOP3.LUT R0, R0, 0x80, R3, 0xf8, !PT ;  /* 0x0000008000007812 */ /* 0x000fc800078ef803 */
[----:B------:R-:W-:-:S07]  /*5f60*/  PRMT R4, R0, 0x7610, R4 ;  /* 0x0000761000047816 */ /* 0x000fce0000000004 */
.L_x_14849:
[----:B------:R-:W-:Y:S05]  /*5f70*/  BSYNC.RECONVERGENT B0 ;  /* 0x0000000000007941 */ /* 0x000fea0003800200 */
.L_x_14848:
[----:B------:R0:W-:Y:S01]  /*5f80*/  STG.E.U8 desc[UR36][R8.64], R4 ;  /* 0x0000000408007986 */ /* 0x0001e2000c101124 */
[----:B------:R-:W-:Y:S05]  /*5f90*/  BRA `(.L_x_14837) ;  /* 0x00000008000c7947 */ /* 0x000fea0003800000 */
.L_x_14846:
        /* <DEDUP_REMOVED lines=17> */
.L_x_14853:
[----:B------:R-:W-:-:S04]  /*60b0*/  SHF.R.U32.HI R3, RZ, 0x18, R5 ;  /* 0x00000018ff037819 */ /* 0x000fc80000011605 */
[----:B------:R-:W-:-:S04]  /*60c0*/  LOP3.LUT R0, R0, 0x80, R3, 0xf8, !PT ;  /* 0x0000008000007812 */ /* 0x000fc800078ef803 */
[----:B------:R-:W-:-:S07]  /*60d0*/  PRMT R4, R0, 0x7610, R4 ;  /* 0x0000761000047816 */ /* 0x000fce0000000004 */
.L_x_14852:
[----:B------:R-:W-:Y:S05]  /*60e0*/  BSYNC.RECONVERGENT B0 ;  /* 0x0000000000007941 */ /* 0x000fea0003800200 */
.L_x_14851:
[----:B------:R0:W-:Y:S01]  /*60f0*/  STG.E.U8 desc[UR36][R8.64], R4 ;  /* 0x0000000408007986 */ /* 0x0001e2000c101124 */
[----:B------:R-:W-:Y:S05]  /*6100*/  BRA `(.L_x_14837) ;  /* 0x0000000400b07947 */ /* 0x000fea0003800000 */
.L_x_14845:
        /* <DEDUP_REMOVED lines=22> */
.L_x_14855:
[----:B----4-:R-:W-:-:S06]  /*6270*/  IMAD.U32 R4, R22, 0x10000, RZ ;  /* 0x0001000016047824 */ /* 0x010fcc00078e00ff */
[----:B------:R-:W0:Y:S02]  /*6280*/  F2I.U64.TRUNC R4, R4 ;  /* 0x0000000400047311 */ /* 0x000e24000020d800 */
[----:B0-----:R0:W-:Y:S01]  /*6290*/  STG.E.64 desc[UR36][R8.64], R4 ;  /* 0x0000000408007986 */ /* 0x0011e2000c101b24 */
[----:B------:R-:W-:Y:S05]  /*62a0*/  BRA `(.L_x_14837) ;  /* 0x0000000400487947 */ /* 0x000fea0003800000 */
.L_x_14854:
[----:B----4-:R-:W-:-:S04]  /*62b0*/  IMAD.U32 R22, R22, 0x10000, RZ ;  /* 0x0001000016167824 */ /* 0x010fc800078e00ff */
[----:B------:R-:W0:Y:S02]  /*62c0*/  F2I.FTZ.U32.TRUNC.NTZ R3, R22 ;  /* 0x0000001600037305 */ /* 0x000e24000021f000 */
[----:B0-----:R0:W-:Y:S01]  /*62d0*/  STG.E desc[UR36][R8.64], R3 ;  /* 0x0000000308007986 */ /* 0x0011e2000c101924 */
[----:B------:R-:W-:Y:S05]  /*62e0*/  BRA `(.L_x_14837) ;  /* 0x0000000400387947 */ /* 0x000fea0003800000 */
.L_x_14844:
        /* <DEDUP_REMOVED lines=11> */
.L_x_14857:
[----:B----4-:R-:W-:Y:S01]  /*63a0*/  IMAD.U32 R22, R22, 0x10000, RZ ;  /* 0x0001000016167824 */ /* 0x010fe200078e00ff */
[----:B------:R-:W-:-:S03]  /*63b0*/  CS2R R6, SRZ ;  /* 0x0000000000067805 */ /* 0x000fc6000001ff00 */
[----:B------:R-:W-:-:S06]  /*63c0*/  FMUL.FTZ R4, R22, 1 ;  /* 0x3f80000016047820 */ /* 0x000fcc0000410000 */
[----:B------:R-:W0:Y:S02]  /*63d0*/  F2F.F64.F32 R4, R4 ;  /* 0x0000000400047310 */ /* 0x000e240000201800 */
[----:B0-----:R0:W-:Y:S01]  /*63e0*/  STG.E.128 desc[UR36][R8.64], R4 ;  /* 0x0000000408007986 */ /* 0x0011e2000c101d24 */
[----:B------:R-:W-:Y:S05]  /*63f0*/  BRA `(.L_x_14837) ;  /* 0x0000000000f47947 */ /* 0x000fea0003800000 */
.L_x_14856:
[----:B------:R-:W-:-:S13]  /*6400*/  ISETP.NE.AND P0, PT, R0, 0xf, PT ;  /* 0x0000000f0000780c */ /* 0x000fda0003f05270 */
[----:B------:R-:W-:Y:S05]  /*6410*/  @!P0 BRA `(.L_x_14858) ;  /* 0x0000000000e88947 */ /* 0x000fea0003800000 */
[----:B------:R-:W-:-:S13]  /*6420*/  ISETP.NE.AND P0, PT, R0, 0x17, PT ;  /* 0x000000170000780c */ /* 0x000fda0003f05270 */
[----:B------:R-:W-:Y:S05]  /*6430*/  @!P0 BRA `(.L_x_14859) ;  /* 0x0000000000908947 */ /* 0x000fea0003800000 */
[----:B------:R-:W-:-:S13]  /*6440*/  ISETP.NE.AND P0, PT, R0, 0x18, PT ;  /* 0x000000180000780c */ /* 0x000fda0003f05270 */
[----:B------:R-:W-:Y:S05]  /*6450*/  @!P0 BRA `(.L_x_14860) ;  /* 0x0000000000448947 */ /* 0x000fea0003800000 */
.L_x_14836:
        /* <DEDUP_REMOVED lines=16> */
.L_x_14861:
[----:B------:R-:W-:Y:S05]  /*6560*/  BRA `(.L_x_14837) ;  /* 0x0000000000987947 */ /* 0x000fea0003800000 */
.L_x_14860:
        /* <DEDUP_REMOVED lines=13> */
.L_x_14863:
[----:B------:R-:W-:Y:S05]  /*6640*/  BSYNC.RECONVERGENT B0 ;  /* 0x0000000000007941 */ /* 0x000fea0003800200 */
.L_x_14862:
[----:B------:R-:W-:-:S05]  /*6650*/  LOP3.LUT R3, R0, 0x80, R3, 0xf8, !PT ;  /* 0x0000008000037812 */ /* 0x000fca00078ef803 */
[----:B------:R3:W-:Y:S01]  /*6660*/  STG.E.U8 desc[UR36][R8.64], R3 ;  /* 0x0000000308007986 */ /* 0x0007e2000c101124 */
[----:B------:R-:W-:Y:S05]  /*6670*/  BRA `(.L_x_14837) ;  /* 0x0000000000547947 */ /* 0x000fea0003800000 */
.L_x_14859:
        /* <DEDUP_REMOVED lines=12> */
.L_x_14865:
[----:B------:R-:W-:Y:S01]  /*6740*/  IMAD.MOV.U32 R0, RZ, RZ, 0x7f ;  /* 0x0000007fff007424 */ /* 0x000fe200078e00ff */
[----:B------:R-:W-:-:S04]  /*6750*/  ISETP.GT.U32.AND P0, PT, R4, 0x7f800000, PT ;  /* 0x7f8000000400780c */ /* 0x000fc80003f04070 */
[----:B------:R-:W-:-:S09]  /*6760*/  SEL R0, R0, 0x7c, P0 ;  /* 0x0000007c00007807 */ /* 0x000fd20000000000 */
.L_x_14866:
[----:B------:R-:W-:Y:S05]  /*6770*/  BSYNC.RECONVERGENT B0 ;  /* 0x0000000000007941 */ /* 0x000fea0003800200 */
.L_x_14864:
[----:B------:R-:W-:-:S04]  /*6780*/  SHF.R.U32.HI R3, RZ, 0x18, R3 ;  /* 0x00000018ff037819 */ /* 0x000fc80000011603 */
[----:B------:R-:W-:-:S05]  /*6790*/  LOP3.LUT R3, R0, 0x80, R3, 0xf8, !PT ;  /* 0x0000008000037812 */ /* 0x000fca00078ef803 */
[----:B------:R1:W-:Y:S01]  /*67a0*/  STG.E.U8 desc[UR36][R8.64], R3 ;  /* 0x0000000308007986 */ /* 0x0003e2000c101124 */
[----:B------:R-:W-:Y:S05]  /*67b0*/  BRA `(.L_x_14837) ;  /* 0x0000000000047947 */ /* 0x000fea0003800000 */
.L_x_14858:
[----:B----4-:R0:W-:Y:S02]  /*67c0*/  STG.E.U16 desc[UR36][R8.64], R22 ;  /* 0x0000001608007986 */ /* 0x0101e4000c101524 */
.L_x_14837:
        /* <DEDUP_REMOVED lines=25> */
.L_x_14870:
[----:B------:R-:W-:-:S06]  /*6960*/  IMAD.U32 R5, R17, 0x10000, RZ ;  /* 0x0001000011057824 */ /* 0x000fcc00078e00ff */
[----:B------:R-:W0:Y:S02]  /*6970*/  F2I.S64.TRUNC R4, R5 ;  /* 0x0000000500047311 */ /* 0x000e24000020d900 */
[----:B0-----:R0:W-:Y:S01]  /*6980*/  STG.E.U8 desc[UR36][R8.64], R4 ;  /* 0x0000000408007986 */ /* 0x0011e2000c101124 */
[----:B------:R-:W-:Y:S05]  /*6990*/  BRA `(.L_x_14872) ;  /* 0x0000000c006c7947 */ /* 0x000fea0003800000 */
.L_x_14869:
        /* <DEDUP_REMOVED lines=10> */
.L_x_14874:
[----:B------:R-:W-:-:S06]  /*6a40*/  IMAD.U32 R17, R17, 0x10000, RZ ;  /* 0x0001000011117824 */ /* 0x000fcc00078e00ff */
[----:B------:R-:W0:Y:S02]  /*6a50*/  F2I.FTZ.TRUNC.NTZ R17, R17 ;  /* 0x0000001100117305 */ /* 0x000e24000021f100 */
[----:B0-----:R4:W-:Y:S01]  /*6a60*/  STG.E desc[UR36][R8.64], R17 ;  /* 0x0000001108007986 */ /* 0x0019e2000c101924 */
[----:B------:R-:W-:Y:S05]  /*6a70*/  BRA `(.L_x_14872) ;  /* 0x0000000c00347947 */ /* 0x000fea0003800000 */
.L_x_14873:
[----:B------:R-:W-:-:S06]  /*6a80*/  IMAD.U32 R17, R17, 0x10000, RZ ;  /* 0x0001000011117824 */ /* 0x000fcc00078e00ff */
[----:B------:R-:W0:Y:S02]  /*6a90*/  F2I.FTZ.TRUNC.NTZ R17, R17 ;  /* 0x0000001100117305 */ /* 0x000e24000021f100 */
[----:B0-----:R3:W-:Y:S01]  /*6aa0*/  STG.E.U16 desc[UR36][R8.64], R17 ;  /* 0x0000001108007986 */ /* 0x0017e2000c101524 */
[----:B------:R-:W-:Y:S05]  /*6ab0*/  BRA `(.L_x_14872) ;  /* 0x0000000c00247947 */ /* 0x000fea0003800000 */
.L_x_14868:
        /* <DEDUP_REMOVED lines=9> */
.L_x_14876:
[----:B------:R-:W-:-:S05]  /*6b50*/  IMAD.U32 R0, R17, 0x10000, RZ ;  /* 0x0001000011007824 */ /* 0x000fca00078e00ff */
[----:B------:R-:W-:-:S05]  /*6b60*/  F2FP.F16.F32.PACK_AB R0, RZ, R0 ;  /* 0x00000000ff00723e */ /* 0x000fca00000000ff */
[----:B------:R0:W-:Y:S01]  /*6b70*/  STG.E.U16 desc[UR36][R8.64], R0 ;  /* 0x0000000008007986 */ /* 0x0001e2000c101524 */
[----:B------:R-:W-:Y:S05]  /*6b80*/  BRA `(.L_x_14872) ;  /* 0x0000000800f07947 */ /* 0x000fea0003800000 */
.L_x_14875:
        /* <DEDUP_REMOVED lines=10> */
.L_x_14878:
[----:B------:R-:W-:-:S05]  /*6c30*/  IMAD.U32 R17, R17, 0x10000, RZ ;  /* 0x0001000011117824 */ /* 0x000fca00078e00ff */
[----:B------:R-:W-:-:S04]  /*6c40*/  F2FP.F16.F32.PACK_AB R3, RZ, R17 ;  /* 0x00000011ff03723e */ /* 0x000fc800000000ff */
[----:B------:R-:W-:-:S05]  /*6c50*/  PRMT R3, R3, 0x5410, RZ ;  /* 0x0000541003037816 */ /* 0x000fca00000000ff */
[----:B------:R0:W-:Y:S01]  /*6c60*/  STG.E desc[UR36][R8.64], R3 ;  /* 0x0000000308007986 */ /* 0x0001e2000c101924 */
[----:B------:R-:W-:Y:S05]  /*6c70*/  BRA `(.L_x_14872) ;  /* 0x0000000800b47947 */ /* 0x000fea0003800000 */
.L_x_14877:
[----:B------:R-:W-:-:S04]  /*6c80*/  IMAD.U32 R4, R17, 0x10000, RZ ;  /* 0x0001000011047824 */ /* 0x000fc800078e00ff */
[----:B------:R-:W-:-:S06]  /*6c90*/  FMUL.FTZ R4, R4, 1 ;  /* 0x3f80000004047820 */ /* 0x000fcc0000410000 */
[----:B------:R-:W0:Y:S02]  /*6ca0*/  F2F.F64.F32 R4, R4 ;  /* 0x0000000400047310 */ /* 0x000e240000201800 */
[----:B0-----:R0:W-:Y:S01]  /*6cb0*/  STG.E.64 desc[UR36][R8.64], R4 ;  /* 0x0000000408007986 */ /* 0x0011e2000c101b24 */
[----:B------:R-:W-:Y:S05]  /*6cc0*/  BRA `(.L_x_14872) ;  /* 0x0000000800a07947 */ /* 0x000fea0003800000 */
.L_x_14867:
        /* <DEDUP_REMOVED lines=14> */
.L_x_14882:
        /* <DEDUP_REMOVED lines=17> */
.L_x_14885:
[----:B------:R-:W-:-:S04]  /*6ec0*/  SHF.R.U32.HI R3, RZ, 0x18, R17 ;  /* 0x00000018ff037819 */ /* 0x000fc80000011611 */
[----:B------:R-:W-:-:S04]  /*6ed0*/  LOP3.LUT R0, R0, 0x80, R3, 0xf8, !PT ;  /* 0x0000008000007812 */ /* 0x000fc800078ef803 */
[----:B------:R-:W-:-:S07]  /*6ee0*/  PRMT R4, R0, 0x7610, R4 ;  /* 0x0000761000047816 */ /* 0x000fce0000000004 */
.L_x_14884:
[----:B------:R-:W-:Y:S05]  /*6ef0*/  BSYNC.RECONVERGENT B0 ;  /* 0x0000000000007941 */ /* 0x000fea0003800200 */
.L_x_14883:
[----:B------:R0:W-:Y:S01]  /*6f00*/  STG.E.U8 desc[UR36][R8.64], R4 ;  /* 0x0000000408007986 */ /* 0x0001e2000c101124 */
[----:B------:R-:W-:Y:S05]  /*6f10*/  BRA `(.L_x_14872) ;  /* 0x00000008000c7947 */ /* 0x000fea0003800000 */
.L_x_14881:
        /* <DEDUP_REMOVED lines=17> */
.L_x_14888:
[----:B------:R-:W-:-:S04]  /*7030*/  SHF.R.U32.HI R3, RZ, 0x18, R17 ;  /* 0x00000018ff037819 */ /* 0x000fc80000011611 */
[----:B------:R-:W-:-:S04]  /*7040*/  LOP3.LUT R0, R0, 0x80, R3, 0xf8, !PT ;  /* 0x0000008000007812 */ /* 0x000fc800078ef803 */
[----:B------:R-:W-:-:S07]  /*7050*/  PRMT R4, R0, 0x7610, R4 ;  /* 0x0000761000047816 */ /* 0x000fce0000000004 */
.L_x_14887:
[----:B------:R-:W-:Y:S05]  /*7060*/  BSYNC.RECONVERGENT B0 ;  /* 0x0000000000007941 */ /* 0x000fea0003800200 */
.L_x_14886:
[----:B------:R0:W-:Y:S01]  /*7070*/  STG.E.U8 desc[UR36][R8.64], R4 ;  /* 0x0000000408007986 */ /* 0x0001e2000c101124 */
[----:B------:R-:W-:Y:S05]  /*7080*/  BRA `(.L_x_14872) ;  /* 0x0000000400b07947 */ /* 0x000fea0003800000 */
.L_x_14880:
        /* <DEDUP_REMOVED lines=22> */
.L_x_14890:
[----:B------:R-:W-:-:S06]  /*71f0*/  IMAD.U32 R4, R17, 0x10000, RZ ;  /* 0x0001000011047824 */ /* 0x000fcc00078e00ff */
[----:B------:R-:W0:Y:S02]  /*7200*/  F2I.U64.TRUNC R4, R4 ;  /* 0x0000000400047311 */ /* 0x000e24000020d800 */
[----:B0-----:R0:W-:Y:S01]  /*7210*/  STG.E.64 desc[UR36][R8.64], R4 ;  /* 0x0000000408007986 */ /* 0x0011e2000c101b24 */
[----:B------:R-:W-:Y:S05]  /*7220*/  BRA `(.L_x_14872) ;  /* 0x0000000400487947 */ /* 0x000fea0003800000 */
.L_x_14889:
[----:B------:R-:W-:-:S06]  /*7230*/  IMAD.U32 R17, R17, 0x10000, RZ ;  /* 0x0001000011117824 */ /* 0x000fcc00078e00ff */
[----:B------:R-:W0:Y:S02]  /*7240*/  F2I.FTZ.U32.TRUNC.NTZ R17, R17 ;  /* 0x0000001100117305 */ /* 0x000e24000021f000 */
[----:B0-----:R0:W-:Y:S01]  /*7250*/  STG.E desc[UR36][R8.64], R17 ;  /* 0x0000001108007986 */ /* 0x0011e2000c101924 */
[----:B------:R-:W-:Y:S05]  /*7260*/  BRA `(.L_x_14872) ;  /* 0x0000000400387947 */ /* 0x000fea0003800000 */
.L_x_14879:
        /* <DEDUP_REMOVED lines=11> */
.L_x_14892:
[----:B------:R-:W-:Y:S01]  /*7320*/  IMAD.U32 R17, R17, 0x10000, RZ ;  /* 0x0001000011117824 */ /* 0x000fe200078e00ff */
[----:B------:R-:W-:-:S03]  /*7330*/  CS2R R6, SRZ ;  /* 0x0000000000067805 */ /* 0x000fc6000001ff00 */
[----:B------:R-:W-:-:S06]  /*7340*/  FMUL.FTZ R4, R17, 1 ;  /* 0x3f80000011047820 */ /* 0x000fcc0000410000 */
[----:B------:R-:W0:Y:S02]  /*7350*/  F2F.F64.F32 R4, R4 ;  /* 0x0000000400047310 */ /* 0x000e240000201800 */
[----:B0-----:R0:W-:Y:S01]  /*7360*/  STG.E.128 desc[UR36][R8.64], R4 ;  /* 0x0000000408007986 */ /* 0x0011e2000c101d24 */
[----:B------:R-:W-:Y:S05]  /*7370*/  BRA `(.L_x_14872) ;  /* 0x0000000000f47947 */ /* 0x000fea0003800000 */
.L_x_14891:
[----:B------:R-:W-:-:S13]  /*7380*/  ISETP.NE.AND P0, PT, R0, 0xf, PT ;  /* 0x0000000f0000780c */ /* 0x000fda0003f05270 */
[----:B------:R-:W-:Y:S05]  /*7390*/  @!P0 BRA `(.L_x_14893) ;  /* 0x0000000000e88947 */ /* 0x000fea0003800000 */
[----:B------:R-:W-:-:S13]  /*73a0*/  ISETP.NE.AND P0, PT, R0, 0x17, PT ;  /* 0x000000170000780c */ /* 0x000fda0003f05270 */
[----:B------:R-:W-:Y:S05]  /*73b0*/  @!P0 BRA `(.L_x_14894) ;  /* 0x0000000000908947 */ /* 0x000fea0003800000 */
[----:B------:R-:W-:-:S13]  /*73c0*/  ISETP.NE.AND P0, PT, R0, 0x18, PT ;  /* 0x000000180000780c */ /* 0x000fda0003f05270 */
[----:B------:R-:W-:Y:S05]  /*73d0*/  @!P0 BRA `(.L_x_14895) ;  /* 0x0000000000448947 */ /* 0x000fea0003800000 */
.L_x_14871:
        /* <DEDUP_REMOVED lines=16> */
.L_x_14896:
[----:B------:R-:W-:Y:S05]  /*74e0*/  BRA `(.L_x_14872) ;  /* 0x0000000000987947 */ /* 0x000fea0003800000 */
.L_x_14895:
        /* <DEDUP_REMOVED lines=13> */
.L_x_14898:
[----:B------:R-:W-:Y:S05]  /*75c0*/  BSYNC.RECONVERGENT B0 ;  /* 0x0000000000007941 */ /* 0x000fea0003800200 */
.L_x_14897:
[----:B------:R-:W-:-:S05]  /*75d0*/  LOP3.LUT R3, R0, 0x80, R3, 0xf8, !PT ;  /* 0x0000008000037812 */ /* 0x000fca00078ef803 */
[----:B------:R0:W-:Y:S01]  /*75e0*/  STG.E.U8 desc[UR36][R8.64], R3 ;  /* 0x0000000308007986 */ /* 0x0001e2000c101124 */
[----:B------:R-:W-:Y:S05]  /*75f0*/  BRA `(.L_x_14872) ;  /* 0x0000000000547947 */ /* 0x000fea0003800000 */
.L_x_14894:
        /* <DEDUP_REMOVED lines=12> */
.L_x_14900:
[----:B------:R-:W-:Y:S01]  /*76c0*/  IMAD.MOV.U32 R0, RZ, RZ, 0x7f ;  /* 0x0000007fff007424 */ /* 0x000fe200078e00ff */
[----:B------:R-:W-:-:S04]  /*76d0*/  ISETP.GT.U32.AND P0, PT, R4, 0x7f800000, PT ;  /* 0x7f8000000400780c */ /* 0x000fc80003f04070 */
[----:B------:R-:W-:-:S09]  /*76e0*/  SEL R0, R0, 0x7c, P0 ;  /* 0x0000007c00007807 */ /* 0x000fd20000000000 */
.L_x_14901:
[----:B------:R-:W-:Y:S05]  /*76f0*/  BSYNC.RECONVERGENT B0 ;  /* 0x0000000000007941 */ /* 0x000fea0003800200 */
.L_x_14899:
[----:B------:R-:W-:-:S04]  /*7700*/  SHF.R.U32.HI R3, RZ, 0x18, R3 ;  /* 0x00000018ff037819 */ /* 0x000fc80000011603 */
[----:B------:R-:W-:-:S05]  /*7710*/  LOP3.LUT R3, R0, 0x80, R3, 0xf8, !PT ;  /* 0x0000008000037812 */ /* 0x000fca00078ef803 */
[----:B------:R0:W-:Y:S01]  /*7720*/  STG.E.U8 desc[UR36][R8.64], R3 ;  /* 0x0000000308007986 */ /* 0x0001e2000c101124 */
[----:B------:R-:W-:Y:S05]  /*7730*/  BRA `(.L_x_14872) ;  /* 0x0000000000047947 */ /* 0x000fea0003800000 */
.L_x_14893:
[----:B------:R0:W-:Y:S02]  /*7740*/  STG.E.U16 desc[UR36][R8.64], R17 ;  /* 0x0000001108007986 */ /* 0x0001e4000c101524 */
.L_x_14872:
[----:B------:R-:W-:-:S07]  /*7750*/  VIADD R25, R25, 0x80 ;  /* 0x0000008019197836 */ /* 0x000fce0000000000 */
.L_x_14831:
[----:B------:R-:W-:Y:S05]  /*7760*/  BSYNC.RECONVERGENT B6 ;  /* 0x0000000000067941 */ /* 0x000fea0003800200 */
.L_x_14830:
[----:B------:R-:W-:-:S13]  /*7770*/  ISETP.GE.AND P0, PT, R25, R16, PT ;  /* 0x000000101900720c */ /* 0x000fda0003f06270 */
[----:B------:R-:W-:Y:S05]  /*7780*/  @P0 EXIT ;  /* 0x000000000000094d */ /* 0x000fea0003800000 */
[----:B0-----:R-:W0:Y:S01]  /*7790*/  LDC.64 R4, c[0x0][0x388] ;  /* 0x0000e200ff047b82 */ /* 0x001e220000000a00 */
[----:B------:R-:W1:Y:S01]  /*77a0*/  LDCU UR4, c[0x0][0x3a8] ;  /* 0x00007500ff0477ac */ /* 0x000e620008000800 */
[----:B------:R-:W-:Y:S01]  /*77b0*/  PRMT R0, R18, 0x9910, RZ ;  /* 0x0000991012007816 */ /* 0x000fe200000000ff */
[----:B------:R-:W-:-:S03]  /*77c0*/  IMAD R2, R2, 0x200, R25 ;  /* 0x0000020002027824 */ /* 0x000fc600078e0219 */
[----:B------:R-:W-:Y:S01]  /*77d0*/  ISETP.GT.AND P1, PT, R0, 0x9, PT ;  /* 0x000000090000780c */ /* 0x000fe20003f24270 */
[----:B-1-34-:R-:W-:-:S05]  /*77e0*/  IMAD R3, R2, UR4, RZ ;  /* 0x0000000402037c24 */ /* 0x01afca000f8e02ff */
        /* <DEDUP_REMOVED lines=11> */
[----:B--2---:R-:W-:-:S06]  /*78a0*/  IMAD.U32 R19, R19, 0x10000, RZ ;  /* 0x0001000013137824 */ /* 0x004fcc00078e00ff */
[----:B------:R-:W0:Y:S02]  /*78b0*/  F2I.FTZ.TRUNC.NTZ R19, R19 ;  /* 0x0000001300137305 */ /* 0x000e24000021f100 */
[----:B0-----:R-:W-:Y:S01]  /*78c0*/  STG.E.U8 desc[UR36][R2.64], R19 ;  /* 0x0000001302007986 */ /* 0x001fe2000c101124 */
[----:B------:R-:W-:Y:S05]  /*78d0*/  EXIT ;  /* 0x000000000000794d */ /* 0x000fea0003800000 */
.L_x_14905:
[----:B--2---:R-:W-:-:S06]  /*78e0*/  IMAD.U32 R5, R19, 0x10000, RZ ;  /* 0x0001000013057824 */ /* 0x004fcc00078e00ff */
[----:B------:R-:W0:Y:S02]  /*78f0*/  F2I.S64.TRUNC R4, R5 ;  /* 0x0000000500047311 */ /* 0x000e24000020d900 */
[----:B0-----:R-:W-:Y:S01]  /*7900*/  STG.E.U8 desc[UR36][R2.64], R4 ;  /* 0x0000000402007986 */ /* 0x001fe2000c101124 */
[----:B------:R-:W-:Y:S05]  /*7910*/  EXIT ;  /* 0x000000000000794d */ /* 0x000fea0003800000 */
.L_x_14904:
[----:B------:R-:W-:-:S13]  /*7920*/  ISETP.NE.AND P0, PT, R0, 0x2, PT ;  /* 0x000000020000780c */ /* 0x000fda0003f05270 */
[----:B------:R-:W-:Y:S05]  /*7930*/  @!P0 BRA `(.L_x_14907) ;  /* 0x0000000000308947 */ /* 0x000fea0003800000 */
[----:B------:R-:W-:-:S13]  /*7940*/  ISETP.NE.AND P0, PT, R0, 0x3, PT ;  /* 0x000000030000780c */ /* 0x000fda0003f05270 */
[----:B------:R-:W-:Y:S05]  /*7950*/  @!P0 BRA `(.L_x_14908) ;  /* 0x0000000000188947 */ /* 0x000fea0003800000 */
[----:B------:R-:W-:-:S13]  /*7960*/  ISETP.NE.AND P0, PT, R0, 0x4, PT ;  /* 0x000000040000780c */ /* 0x000fda0003f05270 */
[----:B------:R-:W-:Y:S05]  /*7970*/  @P0 BRA `(.L_x_14906) ;  /* 0x0000000800780947 */ /* 0x000fea0003800000 */
[----:B--2---:R-:W-:-:S06]  /*7980*/  IMAD.U32 R4, R19, 0x10000, RZ ;  /* 0x0001000013047824 */ /* 0x004fcc00078e00ff */
[----:B------:R-:W0:Y:S02]  /*7990*/  F2I.S64.TRUNC R4, R4 ;  /* 0x0000000400047311 */ /* 0x000e24000020d900 */
[----:B0-----:R-:W-:Y:S01]  /*79a0*/  STG.E.64 desc[UR36][R2.64], R4 ;  /* 0x0000000402007986 */ /* 0x001fe2000c101b24 */
[----:B------:R-:W-:Y:S05]  /*79b0*/  EXIT ;  /* 0x000000000000794d */ /* 0x000fea0003800000 */
.L_x_14908:
[----:B--2---:R-:W-:-:S06]  /*79c0*/  IMAD.U32 R19, R19, 0x10000, RZ ;  /* 0x0001000013137824 */ /* 0x004fcc00078e00ff */
[----:B------:R-:W0:Y:S02]  /*79d0*/  F2I.FTZ.TRUNC.NTZ R19, R19 ;  /* 0x0000001300137305 */ /* 0x000e24000021f100 */
[----:B0-----:R-:W-:Y:S01]  /*79e0*/  STG.E desc[UR36][R2.64], R19 ;  /* 0x0000001302007986 */ /* 0x001fe2000c101924 */
[----:B------:R-:W-:Y:S05]  /*79f0*/  EXIT ;  /* 0x000000000000794d */ /* 0x000fea0003800000 */
.L_x_14907:
[----:B--2---:R-:W-:-:S06]  /*7a00*/  IMAD.U32 R19, R19, 0x10000, RZ ;  /* 0x0001000013137824 */ /* 0x004fcc00078e00ff */
[----:B------:R-:W0:Y:S02]  /*7a10*/  F2I.FTZ.TRUNC.NTZ R19, R19 ;  /* 0x0000001300137305 */ /* 0x000e24000021f100 */
[----:B0-----:R-:W-:Y:S01]  /*7a20*/  STG.E.U16 desc[UR36][R2.64], R19 ;  /* 0x0000001302007986 */ /* 0x001fe2000c101524 */
[----:B------:R-:W-:Y:S05]  /*7a30*/  EXIT ;  /* 0x000000000000794d */ /* 0x000fea0003800000 */
.L_x_14903:
[----:B------:R-:W-:-:S13]  /*7a40*/  ISETP.GT.AND P0, PT, R0, 0x6, PT ;  /* 0x000000060000780c */ /* 0x000fda0003f04270 */
[----:B------:R-:W-:Y:S05]  /*7a50*/  @P0 BRA `(.L_x_14909) ;  /* 0x00000000002c0947 */ /* 0x000fea0003800000 */
[----:B------:R-:W-:-:S13]  /*7a60*/  ISETP.NE.AND P0, PT, R0, 0x5, PT ;  /* 0x000000050000780c */ /* 0x000fda0003f05270 */
[----:B------:R-:W-:Y:S05]  /*7a70*/  @!P0 BRA `(.L_x_14910) ;  /* 0x0000000000148947 */ /* 0x000fea0003800000 */
[----:B------:R-:W-:-:S13]  /*7a80*/  ISETP.NE.AND P0, PT, R0, 0x6, PT ;  /* 0x000000060000780c */ /* 0x000fda0003f05270 */
[----:B------:R-:W-:Y:S05]  /*7a90*/  @P0 BRA `(.L_x_14906) ;  /* 0x0000000800300947 */ /* 0x000fea0003800000 */
[----:B--2---:R-:W-:-:S05]  /*7aa0*/  IMAD.U32 R19, R19, 0x10000, RZ ;  /* 0x0001000013137824 */ /* 0x004fca00078e00ff */
[----:B------:R-:W-:Y:S01]  /*7ab0*/  STG.E desc[UR36][R2.64], R19 ;  /* 0x0000001302007986 */ /* 0x000fe2000c101924 */
[----:B------:R-:W-:Y:S05]  /*7ac0*/  EXIT ;  /* 0x000000000000794d */ /* 0x000fea0003800000 */
.L_x_14910:
[----:B--2---:R-:W-:-:S05]  /*7ad0*/  IMAD.U32 R0, R19, 0x10000, RZ ;  /* 0x0001000013007824 */ /* 0x004fca00078e00ff */
[----:B------:R-:W-:-:S05]  /*7ae0*/  F2FP.F16.F32.PACK_AB R0, RZ, R0 ;  /* 0x00000000ff00723e */ /* 0x000fca00000000ff */
[----:B------:R-:W-:Y:S01]  /*7af0*/  STG.E.U16 desc[UR36][R2.64], R0 ;  /* 0x0000000002007986 */ /* 0x000fe2000c101524 */
[----:B------:R-:W-:Y:S05]  /*7b00*/  EXIT ;  /* 0x000000000000794d */ /* 0x000fea0003800000 */
.L_x_14909:
[----:B------:R-:W-:-:S13]  /*7b10*/  ISETP.NE.AND P0, PT, R0, 0x7, PT ;  /* 0x000000070000780c */ /* 0x000fda0003f05270 */
[----:B------:R-:W-:Y:S05]  /*7b20*/  @!P0 BRA `(.L_x_14911) ;  /* 0x0000000000348947 */ /* 0x000fea0003800000 */
[----:B------:R-:W-:-:S13]  /*7b30*/  ISETP.NE.AND P0, PT, R0, 0x8, PT ;  /* 0x000000080000780c */ /* 0x000fda0003f05270 */
[----:B------:R-:W-:Y:S05]  /*7b40*/  @!P0 BRA `(.L_x_14912) ;  /* 0x0000000000188947 */ /* 0x000fea0003800000 */
[----:B------:R-:W-:-:S13]  /*7b50*/  ISETP.NE.AND P0, PT, R0, 0x9, PT ;  /* 0x000000090000780c */ /* 0x000fda0003f05270 */
[----:B------:R-:W-:Y:S05]  /*7b60*/  @P0 BRA `(.L_x_14906) ;  /* 0x0000000400fc0947 */ /* 0x000fea0003800000 */
[----:B--2---:R-:W-:Y:S02]  /*7b70*/  IMAD.U32 R4, R19, 0x10000, RZ ;  /* 0x0001000013047824 */ /* 0x004fe400078e00ff */
[----:B------:R-:W-:-:S05]  /*7b80*/  IMAD.MOV.U32 R5, RZ, RZ, RZ ;  /* 0x000000ffff057224 */ /* 0x000fca00078e00ff */
[----:B------:R-:W-:Y:S01]  /*7b90*/  STG.E.64 desc[UR36][R2.64], R4 ;  /* 0x0000000402007986 */ /* 0x000fe2000c101b24 */
[----:B------:R-:W-:Y:S05]  /*7ba0*/  EXIT ;  /* 0x000000000000794d */ /* 0x000fea0003800000 */
.L_x_14912:
[----:B--2---:R-:W-:-:S05]  /*7bb0*/  IMAD.U32 R19, R19, 0x10000, RZ ;  /* 0x0001000013137824 */ /* 0x004fca00078e00ff */
[----:B------:R-:W-:-:S04]  /*7bc0*/  F2FP.F16.F32.PACK_AB R5, RZ, R19 ;  /* 0x00000013ff05723e */ /* 0x000fc800000000ff */
[----:B------:R-:W-:-:S05]  /*7bd0*/  PRMT R5, R5, 0x5410, RZ ;  /* 0x0000541005057816 */ /* 0x000fca00000000ff */
[----:B------:R-:W-:Y:S01]  /*7be0*/  STG.E desc[UR36][R2.64], R5 ;  /* 0x0000000502007986 */ /* 0x000fe2000c101924 */
[----:B------:R-:W-:Y:S05]  /*7bf0*/  EXIT ;  /* 0x000000000000794d */ /* 0x000fea0003800000 */
.L_x_14911:
[----:B--2---:R-:W-:-:S04]  /*7c00*/  IMAD.U32 R4, R19, 0x10000, RZ ;  /* 0x0001000013047824 */ /* 0x004fc800078e00ff */
[----:B------:R-:W-:-:S06]  /*7c10*/  FMUL.FTZ R4, R4, 1 ;  /* 0x3f80000004047820 */ /* 0x000fcc0000410000 */
[----:B------:R-:W0:Y:S02]  /*7c20*/  F2F.F64.F32 R4, R4 ;  /* 0x0000000400047310 */ /* 0x000e240000201800 */
[----:B0-----:R-:W-:Y:S01]  /*7c30*/  STG.E.64 desc[UR36][R2.64], R4 ;  /* 0x0000000402007986 */ /* 0x001fe2000c101b24 */
[----:B------:R-:W-:Y:S05]  /*7c40*/  EXIT ;  /* 0x000000000000794d */ /* 0x000fea0003800000 */
.L_x_14902:
        /* <DEDUP_REMOVED lines=10> */
[----:B--2---:R-:W-:-:S06]  /*7cf0*/  IMAD.U32 R5, R19, 0x10000, RZ ;  /* 0x0001000013057824 */ /* 0x004fcc00078e00ff */
[----:B------:R-:W0:Y:S02]  /*7d00*/  F2I.FTZ.U32.TRUNC.NTZ R5, R5 ;  /* 0x0000000500057305 */ /* 0x000e24000021f000 */
[----:B0-----:R-:W-:Y:S01]  /*7d10*/  STG.E.U16 desc[UR36][R2.64], R5 ;  /* 0x0000000502007986 */ /* 0x001fe2000c101524 */
[----:B------:R-:W-:Y:S05]  /*7d20*/  EXIT ;  /* 0x000000000000794d */ /* 0x000fea0003800000 */
.L_x_14916:
[----:B--2---:R-:W-:Y:S01]  /*7d30*/  IMAD.U32 R5, R19, 0x10000, RZ ;  /* 0x0001000013057824 */ /* 0x004fe200078e00ff */
        /* <DEDUP_REMOVED lines=17> */
.L_x_14919:
[----:B------:R-:W-:-:S04]  /*7e50*/  SHF.R.U32.HI R5, RZ, 0x18, R5 ;  /* 0x00000018ff057819 */ /* 0x000fc80000011605 */
[----:B------:R-:W-:-:S07]  /*7e60*/  LOP3.LUT R0, R0, 0x80, R5, 0xf8, !PT ;  /* 0x0000008000007812 */ /* 0x000fce00078ef805 */
.L_x_14918:
[----:B------:R-:W-:Y:S05]  /*7e70*/  BSYNC.RECONVERGENT B0 ;  /* 0x0000000000007941 */ /* 0x000fea0003800200 */
.L_x_14917:
[----:B------:R-:W-:Y:S01]  /*7e80*/  STG.E.U8 desc[UR36][R2.64], R0 ;  /* 0x0000000002007986 */ /* 0x000fe2000c101124 */
[----:B------:R-:W-:Y:S05]  /*7e90*/  EXIT ;  /* 0x000000000000794d */ /* 0x000fea0003800000 */
.L_x_14915:
        /* <DEDUP_REMOVED lines=18> */
.L_x_14922:
[----:B------:R-:W-:-:S04]  /*7fc0*/  SHF.R.U32.HI R5, RZ, 0x18, R5 ;  /* 0x00000018ff057819 */ /* 0x000fc80000011605 */
[----:B------:R-:W-:-:S07]  /*7fd0*/  LOP3.LUT R0, R0, 0x80, R5, 0xf8, !PT ;  /* 0x0000008000007812 */ /* 0x000fce00078ef805 */
.L_x_14921:
[----:B------:R-:W-:Y:S05]  /*7fe0*/  BSYNC.RECONVERGENT B0 ;  /* 0x0000000000007941 */ /* 0x000fea0003800200 */
.L_x_14920:
[----:B------:R-:W-:Y:S01]  /*7ff0*/  STG.E.U8 desc[UR36][R2.64], R0 ;  /* 0x0000000002007986 */ /* 0x000fe2000c101124 */
[----:B------:R-:W-:Y:S05]  /*8000*/  EXIT ;  /* 0x000000000000794d */ /* 0x000fea0003800000 */
.L_x_14914:
[----:B------:R-:W-:-:S13]  /*8010*/  ISETP.NE.AND P0, PT, R0, 0x1c, PT ;  /* 0x0000001c0000780c */ /* 0x000fda0003f05270 */
[----:B------:R-:W-:Y:S05]  /*8020*/  @!P0 BRA `(.L_x_14923) ;  /* 0x0000000000608947 */ /* 0x000fea0003800000 */
[----:B------:R-:W-:-:S13]  /*8030*/  ISETP.NE.AND P0, PT, R0, 0x1d, PT ;  /* 0x0000001d0000780c */ /* 0x000fda0003f05270 */
[----:B------:R-:W-:Y:S05]  /*8040*/  @!P0 BRA `(.L_x_14924) ;  /* 0x0000000000488947 */ /* 0x000fea0003800000 */
[----:B------:R-:W-:-:S13]  /*8050*/  ISETP.NE.AND P0, PT, R0, 0x2c, PT ;  /* 0x0000002c0000780c */ /* 0x000fda0003f05270 */
[----:B------:R-:W-:Y:S05]  /*8060*/  @P0 BRA `(.L_x_14906) ;  /* 0x0000000000bc0947 */ /* 0x000fea0003800000 */
[----:B--2---:R-:W-:Y:S02]  /*8070*/  IMAD.U32 R19, R19, 0x10000, RZ ;  /* 0x0001000013137824 */ /* 0x004fe400078e00ff */
        /* <DEDUP_REMOVED lines=15> */
.L_x_14924:
[----:B--2---:R-:W-:-:S06]  /*8170*/  IMAD.U32 R4, R19, 0x10000, RZ ;  /* 0x0001000013047824 */ /* 0x004fcc00078e00ff */
[----:B------:R-:W0:Y:S02]  /*8180*/  F2I.U64.TRUNC R4, R4 ;  /* 0x0000000400047311 */ /* 0x000e24000020d800 */
[----:B0-----:R-:W-:Y:S01]  /*8190*/  STG.E.64 desc[UR36][R2.64], R4 ;  /* 0x0000000402007986 */ /* 0x001fe2000c101b24 */
[----:B------:R-:W-:Y:S05]  /*81a0*/  EXIT ;  /* 0x000000000000794d */ /* 0x000fea0003800000 */
.L_x_14923:
[----:B--2---:R-:W-:-:S06]  /*81b0*/  IMAD.U32 R19, R19, 0x10000, RZ ;  /* 0x0001000013137824 */ /* 0x004fcc00078e00ff */
[----:B------:R-:W0:Y:S02]  /*81c0*/  F2I.FTZ.U32.TRUNC.NTZ R19, R19 ;  /* 0x0000001300137305 */ /* 0x000e24000021f000 */
[----:B0-----:R-:W-:Y:S01]  /*81d0*/  STG.E desc[UR36][R2.64], R19 ;  /* 0x0000001302007986 */ /* 0x001fe2000c101924 */
[----:B------:R-:W-:Y:S05]  /*81e0*/  EXIT ;  /* 0x000000000000794d */ /* 0x000fea0003800000 */
.L_x_14913:
[----:B------:R-:W-:-:S13]  /*81f0*/  ISETP.GT.AND P0, PT, R0, 0xe, PT ;  /* 0x0000000e0000780c */ /* 0x000fda0003f04270 */
[----:B------:R-:W-:Y:S05]  /*8200*/  @P0 BRA `(.L_x_14925) ;  /* 0x00000000003c0947 */ /* 0x000fea0003800000 */
[----:B------:R-:W-:-:S13]  /*8210*/  ISETP.NE.AND P0, PT, R0, 0xa, PT ;  /* 0x0000000a0000780c */ /* 0x000fda0003f05270 */
[----:B------:R-:W-:Y:S05]  /*8220*/  @!P0 BRA `(.L_x_14926) ;  /* 0x00000000001c8947 */ /* 0x000fea0003800000 */
[----:B------:R-:W-:-:S13]  /*8230*/  ISETP.NE.AND P0, PT, R0, 0xb, PT ;  /* 0x0000000b0000780c */ /* 0x000fda0003f05270 */
[----:B------:R-:W-:Y:S05]  /*8240*/  @P0 BRA `(.L_x_14906) ;  /* 0x0000000000440947 */ /* 0x000fea0003800000 */
[----:B--2---:R-:W-:-:S05]  /*8250*/  IMAD.U32 R19, R19, 0x10000, RZ ;  /* 0x0001000013137824 */ /* 0x004fca00078e00ff */
[----:B------:R-:W-:-:S04]  /*8260*/  FSETP.NEU.FTZ.AND P0, PT, R19, RZ, PT ;  /* 0x000000ff1300720b */ /* 0x000fc80003f1d000 */
[----:B------:R-:W-:-:S05]  /*8270*/  SEL R5, RZ, 0x1, !P0 ;  /* 0x00000001ff057807 */ /* 0x000fca0004000000 */
[----:B------:R-:W-:Y:S01]  /*8280*/  STG.E.U8 desc[UR36][R2.64], R5 ;  /* 0x0000000502007986 */ /* 0x000fe2000c101124 */
[----:B------:R-:W-:Y:S05]  /*8290*/  EXIT ;  /* 0x000000000000794d */ /* 0x000fea0003800000 */
.L_x_14926:
[----:B--2---:R-:W-:Y:S01]  /*82a0*/  IMAD.U32 R19, R19, 0x10000, RZ ;  /* 0x0001000013137824 */ /* 0x004fe200078e00ff */
[----:B------:R-:W-:-:S03]  /*82b0*/  CS2R R6, SRZ ;  /* 0x0000000000067805 */ /* 0x000fc6000001ff00 */
[----:B------:R-:W-:-:S06]  /*82c0*/  FMUL.FTZ R4, R19, 1 ;  /* 0x3f80000013047820 */ /* 0x000fcc0000410000 */
[----:B------:R-:W0:Y:S02]  /*82d0*/  F2F.F64.F32 R4, R4 ;  /* 0x0000000400047310 */ /* 0x000e240000201800 */
[----:B0-----:R-:W-:Y:S01]  /*82e0*/  STG.E.128 desc[UR36][R2.64], R4 ;  /* 0x0000000402007986 */ /* 0x001fe2000c101d24 */
[----:B------:R-:W-:Y:S05]  /*82f0*/  EXIT ;  /* 0x000000000000794d */ /* 0x000fea0003800000 */
.L_x_14925:
[----:B------:R-:W-:-:S13]  /*8300*/  ISETP.NE.AND P0, PT, R0, 0xf, PT ;  /* 0x0000000f0000780c */ /* 0x000fda0003f05270 */
[----:B------:R-:W-:Y:S05]  /*8310*/  @!P0 BRA `(.L_x_14927) ;  /* 0x0000000000e88947 */ /* 0x000fea0003800000 */
[----:B------:R-:W-:-:S13]  /*8320*/  ISETP.NE.AND P0, PT, R0, 0x17, PT ;  /* 0x000000170000780c */ /* 0x000fda0003f05270 */
[----:B------:R-:W-:Y:S05]  /*8330*/  @!P0 BRA `(.L_x_14928) ;  /* 0x0000000000908947 */ /* 0x000fea0003800000 */
[----:B------:R-:W-:-:S13]  /*8340*/  ISETP.NE.AND P0, PT, R0, 0x18, PT ;  /* 0x000000180000780c */ /* 0x000fda0003f05270 */
[----:B------:R-:W-:Y:S05]  /*8350*/  @!P0 BRA `(.L_x_14929) ;  /* 0x0000000000448947 */ /* 0x000fea0003800000 */
.L_x_14906:
        /* <DEDUP_REMOVED lines=16> */
.L_x_14930:
[----:B------:R-:W-:Y:S05]  /*8460*/  EXIT ;  /* 0x000000000000794d */ /* 0x000fea0003800000 */
.L_x_14929:
[----:B--2---:R-:W-:Y:S01]  /*8470*/  IMAD.U32 R19, R19, 0x10000, RZ ;  /* 0x0001000013137824 */ /* 0x004fe200078e00ff */
        /* <DEDUP_REMOVED lines=12> */
.L_x_14932:
[----:B------:R-:W-:Y:S05]  /*8540*/  BSYNC.RECONVERGENT B0 ;  /* 0x0000000000007941 */ /* 0x000fea0003800200 */
.L_x_14931:
[----:B------:R-:W-:-:S05]  /*8550*/  LOP3.LUT R5, R0, 0x80, R5, 0xf8, !PT ;  /* 0x0000008000057812 */ /* 0x000fca00078ef805 */
[----:B------:R-:W-:Y:S01]  /*8560*/  STG.E.U8 desc[UR36][R2.64], R5 ;  /* 0x0000000502007986 */ /* 0x000fe2000c101124 */
[----:B------:R-:W-:Y:S05]  /*8570*/  EXIT ;  /* 0x000000000000794d */ /* 0x000fea0003800000 */
.L_x_14928:
[----:B--2---:R-:W-:Y:S01]  /*8580*/  IMAD.U32 R5, R19, 0x10000, RZ ;  /* 0x0001000013057824 */ /* 0x004fe200078e00ff */
        /* <DEDUP_REMOVED lines=11> */
.L_x_14934:
[----:B------:R-:W-:Y:S01]  /*8640*/  IMAD.MOV.U32 R0, RZ, RZ, 0x7f ;  /* 0x0000007fff007424 */ /* 0x000fe200078e00ff */
[----:B------:R-:W-:-:S04]  /*8650*/  ISETP.GT.U32.AND P0, PT, R4, 0x7f800000, PT ;  /* 0x7f8000000400780c */ /* 0x000fc80003f04070 */
[----:B------:R-:W-:-:S09]  /*8660*/  SEL R0, R0, 0x7c, P0 ;  /* 0x0000007c00007807 */ /* 0x000fd20000000000 */
.L_x_14935:
[----:B------:R-:W-:Y:S05]  /*8670*/  BSYNC.RECONVERGENT B0 ;  /* 0x0000000000007941 */ /* 0x000fea0003800200 */
.L_x_14933:
[----:B------:R-:W-:-:S04]  /*8680*/  SHF.R.U32.HI R5, RZ, 0x18, R5 ;  /* 0x00000018ff057819 */ /* 0x000fc80000011605 */
[----:B------:R-:W-:-:S05]  /*8690*/  LOP3.LUT R5, R0, 0x80, R5, 0xf8, !PT ;  /* 0x0000008000057812 */ /* 0x000fca00078ef805 */
[----:B------:R-:W-:Y:S01]  /*86a0*/  STG.E.U8 desc[UR36][R2.64], R5 ;  /* 0x0000000502007986 */ /* 0x000fe2000c101124 */
[----:B------:R-:W-:Y:S05]  /*86b0*/  EXIT ;  /* 0x000000000000794d */ /* 0x000fea0003800000 */
.L_x_14927:
[----:B--2---:R-:W-:Y:S01]  /*86c0*/  STG.E.U16 desc[UR36][R2.64], R19 ;  /* 0x0000001302007986 */ /* 0x004fe2000c101524 */
[----:B------:R-:W-:Y:S05]  /*86d0*/  EXIT ;  /* 0x000000000000794d */ /* 0x000fea0003800000 */
.L_x_14936:
        /* <DEDUP_REMOVED lines=10> */
.L_x_19212:


//--------------------- .text._ZN2at6native18elementwise_kernelILi128ELi4EZNS0_22gpu_kernel_impl_nocastIZZZNS0_16frac_kernel_cudaERNS_18TensorIteratorBaseEENKUlvE_clEvENKUlvE2_clEvEUlN3c108BFloat16EE_EEvS4_RKT_EUliE_EEviT1_ --------------------------
	.section	.text._ZN2at6native18elementwise_kernelILi128ELi4EZNS0_22gpu_kernel_impl_nocastIZZZNS0_16frac_kernel_cudaERNS_18TensorIteratorBaseEENKUlvE_clEvENKUlvE2_clEvEUlN3c108BFloat16EE_EEvS4_RKT_EUliE_EEviT1_,"ax",@progbits
	.align	128
        .global         _ZN2at6native18elementwise_kernelILi128ELi4EZNS0_22gpu_kernel_impl_nocastIZZZNS0_16frac_kernel_cudaERNS_18TensorIteratorBaseEENKUlvE_clEvENKUlvE2_clEvEUlN3c108BFloat16EE_EEvS4_RKT_EUliE_EEviT1_
        .type           _ZN2at6native18elementwise_kernelILi128ELi4EZNS0_22gpu_kernel_impl_nocastIZZZNS0_16frac_kernel_cudaERNS_18TensorIteratorBaseEENKUlvE_clEvENKUlvE2_clEvEUlN3c108BFloat16EE_EEvS4_RKT_EUliE_EEviT1_,@function
        .size           _ZN2at6native18elementwise_kernelILi128ELi4EZNS0_22gpu_kernel_impl_nocastIZZZNS0_16frac_kernel_cudaERNS_18TensorIteratorBaseEENKUlvE_clEvENKUlvE2_clEvEUlN3c108BFloat16EE_EEvS4_RKT_EUliE_EEviT1_,(.L_x_19213 - _ZN2at6native18elementwise_kernelILi128ELi4EZNS0_22gpu_kernel_impl_nocastIZZZNS0_16frac_kernel_cudaERNS_18TensorIteratorBaseEENKUlvE_clEvENKUlvE2_clEvEUlN3c108BFloat16EE_EEvS4_RKT_EUliE_EEviT1_)
        .other          _ZN2at6native18elementwise_kernelILi128ELi4EZNS0_22gpu_kernel_impl_nocastIZZZNS0_16frac_kernel_cudaERNS_18TensorIteratorBaseEENKUlvE_clEvENKUlvE2_clEvEUlN3c108BFloat16EE_EEvS4_RKT_EUliE_EEviT1_,@"STO_CUDA_ENTRY STV_DEFAULT"
_ZN2at6native18elementwise_kernelILi128ELi4EZNS0_22gpu_kernel_impl_nocastIZZZNS0_16frac_kernel_cudaERNS_18TensorIteratorBaseEENKUlvE_clEvENKUlvE2_clEvEUlN3c108BFloat16EE_EEvS4_RKT_EUliE_EEviT1_:
.text._ZN2at6native18elementwise_kernelILi128ELi4EZNS0_22gpu_kernel_impl_nocastIZZZNS0_16frac_kernel_cudaERNS_18TensorIteratorBaseEENKUlvE_clEvENKUlvE2_clEvEUlN3c108BFloat16EE_EEvS4_RKT_EUliE_EEviT1_:
        /* <DEDUP_REMOVED lines=20> */
[----:B--2---:R-:W-:-:S04]  /*0140*/  SHF.L.U32 R0, R4, 0x10, RZ ;  /* 0x0000001004007819 */ /* 0x004fc800000006ff */
[----:B------:R-:W1:Y:S02]  /*0150*/  FRND.TRUNC R9, R0 ;  /* 0x0000000000097307 */ /* 0x000e64000020d000 */
[----:B-1----:R-:W-:-:S05]  /*0160*/  FADD.FTZ R9, R0, -R9 ;  /* 0x8000000900097221 */ /* 0x002fca0000010000 */
[----:B------:R-:W-:-:S05]  /*0170*/  F2FP.BF16.F32.PACK_AB R9, RZ, R9 ;  /* 0x00000009ff09723e */ /* 0x000fca00000010ff */
[----:B0-----:R0:W-:Y:S01]  /*0180*/  STG.E.U16 desc[UR6][R6.64], R9 ;  /* 0x0000000906007986 */ /* 0x0011e2000c101506 */
[----:B------:R-:W-:Y:S05]  /*0190*/  @P0 BRA `(.L_x_14941) ;  /* 0x0000000000580947 */ /* 0x000fea0003800000 */
[----:B------:R-:W1:Y:S02]  /*01a0*/  LDC.64 R4, c[0x0][0x588] ;  /* 0x00016200ff047b82 */ /* 0x000e640000000a00 */
[----:B-1----:R-:W2:Y:S06]  /*01b0*/  LDG.E.U16 R4, desc[UR6][R4.64] ;  /* 0x0000000604047981 */ /* 0x002eac000c1e1500 */
[----:B0-----:R-:W0:Y:S01]  /*01c0*/  LDC.64 R6, c[0x0][0x580] ;  /* 0x00016000ff067b82 */ /* 0x001e220000000a00 */
[----:B------:R-:W-:Y:S02]  /*01d0*/  IADD3 R3, PT, PT, R3, 0x80, RZ ;  /* 0x0000008003037810 */ /* 0x000fe40007ffe0ff */
[----:B--2---:R-:W-:-:S04]  /*01e0*/  SHF.L.U32 R0, R4, 0x10, RZ ;  /* 0x0000001004007819 */ /* 0x004fc800000006ff */
[----:B------:R-:W1:Y:S02]  /*01f0*/  FRND.TRUNC R9, R0 ;  /* 0x0000000000097307 */ /* 0x000e64000020d000 */
[----:B-1----:R-:W-:-:S05]  /*0200*/  FADD.FTZ R9, R0, -R9 ;  /* 0x8000000900097221 */ /* 0x002fca0000010000 */
[----:B------:R-:W-:-:S05]  /*0210*/  F2FP.BF16.F32.PACK_AB R9, RZ, R9 ;  /* 0x00000009ff09723e */ /* 0x000fca00000010ff */
[----:B0-----:R0:W-:Y:S02]  /*0220*/  STG.E.U16 desc[UR6][R6.64], R9 ;  /* 0x0000000906007986 */ /* 0x0011e4000c101506 */
.L_x_14940:
[----:B------:R-:W-:-:S13]  /*0230*/  ISETP.GE.AND P0, PT, R3, UR4, PT ;  /* 0x0000000403007c0c */ /* 0x000fda000bf06270 */
[----:B------:R-:W-:Y:S05]  /*0240*/  @P0 BREAK.RELIABLE B1 ;  /* 0x0000000000010942 */ /* 0x000fea0003800100 */
[----:B------:R-:W-:Y:S05]  /*0250*/  @P0 BRA `(.L_x_14941) ;  /* 0x0000000000280947 */ /* 0x000fea0003800000 */
[----:B------:R-:W-:Y:S05]  /*0260*/  BSYNC.RELIABLE B1 ;  /* 0x0000000000017941 */ /* 0x000fea0003800100 */
.L_x_14939:
        /* <DEDUP_REMOVED lines=9> */
.L_x_14941:
[----:B------:R-:W-:Y:S05]  /*0300*/  BSYNC.RECONVERGENT B0 ;  /* 0x0000000000007941 */ /* 0x000fea0003800200 */
.L_x_14938:
[----:B------:R-:W-:Y:S05]  /*0310*/  WARPSYNC.ALL ;  /* 0x0000000000007948 */ /* 0x000fea0003800000 */
[----:B------:R-:W-:-:S13]  /*0320*/  ISETP.GE.AND P0, PT, R3, UR4, PT ;  /* 0x0000000403007c0c */ /* 0x000fda000bf06270 */
[----:B------:R-:W-:Y:S05]  /*0330*/  @P0 EXIT ;  /* 0x000000000000094d */ /* 0x000fea0003800000 */
[----:B------:R-:W2:Y:S02]  /*0340*/  LDC.64 R2, c[0x0][0x588] ;  /* 0x00016200ff027b82 */ /* 0x000ea40000000a00 */
[----:B--2---:R-:W2:Y:S06]  /*0350*/  LDG.E.U16 R2, desc[UR6][R2.64] ;  /* 0x0000000602027981 */ /* 0x004eac000c1e1500 */
[----:B------:R-:W3:Y:S01]  /*0360*/  LDC.64 R4, c[0x0][0x580] ;  /* 0x00016000ff047b82 */ /* 0x000ee20000000a00 */
[----:B--2---:R-:W-:-:S04]  /*0370*/  SHF.L.U32 R0, R2, 0x10, RZ ;  /* 0x0000001002007819 */ /* 0x004fc800000006ff */
[----:B01----:R-:W0:Y:S02]  /*0380*/  FRND.TRUNC R7, R0 ;  /* 0x0000000000077307 */ /* 0x003e24000020d000 */
[----:B0-----:R-:W-:-:S05]  /*0390*/  FADD.FTZ R7, R0, -R7 ;  /* 0x8000000700077221 */ /* 0x001fca0000010000 */
[----:B------:R-:W-:-:S05]  /*03a0*/  F2FP.BF16.F32.PACK_AB R7, RZ, R7 ;  /* 0x00000007ff07723e */ /* 0x000fca00000010ff */
[----:B---3--:R-:W-:Y:S01]  /*03b0*/  STG.E.U16 desc[UR6][R4.64], R7 ;  /* 0x0000000704007986 */ /* 0x008fe2000c101506 */
[----:B------:R-:W-:Y:S05]  /*03c0*/  EXIT ;  /* 0x000000000000794d */ /* 0x000fea0003800000 */
.L_x_14937:
        /* <DEDUP_REMOVED lines=306> */
.L_x_14945:
        /* <DEDUP_REMOVED lines=9> */
[----:B--2---:R-:W-:-:S04]  /*1780*/  SHF.L.U32 R8, R6, 0x10, RZ ;  /* 0x0000001006087819 */ /* 0x004fc800000006ff */
[----:B------:R-:W0:Y:S02]  /*1790*/  FRND.TRUNC R9, R8 ;  /* 0x0000000800097307 */ /* 0x000e24000020d000 */
[----:B0-----:R-:W-:-:S05]  /*17a0*/  FADD.FTZ R9, R8, -R9 ;  /* 0x8000000908097221 */ /* 0x001fca0000010000 */
        /* <DEDUP_REMOVED lines=301> */
.L_x_14947:
[----:B------:R-:W0:Y:S02]  /*2a80*/  LDCU.128 UR8, c[0x0][0x580] ;  /* 0x0000b000ff0877ac */ /* 0x000e240008000c00 */
[----:B0-----:R-:W-:-:S04]  /*2a90*/  IADD3 R6, P0, PT, R4, UR10, RZ ;  /* 0x0000000a04067c10 */ /* 0x001fc8000ff1e0ff */
[----:B------:R-:W-:-:S05]  /*2aa0*/  IADD3.X R7, PT, PT, RZ, UR11, RZ, P0, !PT ;  /* 0x0000000bff077c10 */ /* 0x000fca00087fe4ff */
[----:B------:R-:W2:Y:S01]  /*2ab0*/  LDG.E.U16 R6, desc[UR6][R6.64] ;  /* 0x0000000606067981 */ /* 0x000ea2000c1e1500 */
[----:B------:R-:W-:Y:S02]  /*2ac0*/  IADD3 R4, P0, PT, R5, UR8, RZ ;  /* 0x0000000805047c10 */ /* 0x000fe4000ff1e0ff */
[----:B------:R-:W-:Y:S02]  /*2ad0*/  IADD3 R3, PT, PT, R3, 0x80, RZ ;  /* 0x0000008003037810 */ /* 0x000fe40007ffe0ff */
[----:B------:R-:W-:Y:S02]  /*2ae0*/  IADD3.X R5, PT, PT, RZ, UR9, RZ, P0, !PT ;  /* 0x00000009ff057c10 */ /* 0x000fe400087fe4ff */
[----:B--2---:R-:W-:-:S04]  /*2af0*/  SHF.L.U32 R8, R6, 0x10, RZ ;  /* 0x0000001006087819 */ /* 0x004fc800000006ff */
[----:B------:R-:W0:Y:S02]  /*2b00*/  FRND.TRUNC R9, R8 ;  /* 0x0000000800097307 */ /* 0x000e24000020d000 */
[----:B0-----:R-:W-:-:S05]  /*2b10*/  FADD.FTZ R9, R8, -R9 ;  /* 0x8000000908097221 */ /* 0x001fca0000010000 */
[----:B------:R-:W-:-:S05]  /*2b20*/  F2FP.BF16.F32.PACK_AB R9, RZ, R9 ;  /* 0x00000009ff09723e */ /* 0x000fca00000010ff */
[----:B------:R0:W-:Y:S02]  /*2b30*/  STG.E.U16 desc[UR6][R4.64], R9 ;  /* 0x0000000904007986 */ /* 0x0001e4000c101506 */
.L_x_14944:
[----:B------:R-:W-:-:S13]  /*2b40*/  ISETP.GE.AND P0, PT, R3, UR4, PT ;  /* 0x0000000403007c0c */ /* 0x000fda000bf06270 */
[----:B------:R-:W-:Y:S05]  /*2b50*/  @P0 BREAK.RELIABLE B1 ;  /* 0x0000000000010942 */ /* 0x000fea0003800100 */
[----:B------:R-:W-:Y:S05]  /*2b60*/  @P0 BRA `(.L_x_14946) ;  /* 0x0000001000dc0947 */ /* 0x000fea0003800000 */
[----:B------:R-:W-:Y:S05]  /*2b70*/  BSYNC.RELIABLE B1 ;  /* 0x0000000000017941 */ /* 0x000fea0003800100 */
.L_x_14943:
        /* <DEDUP_REMOVED lines=298> */
.L_x_14948:
[----:B------:R-:W0:Y:S02]  /*3e20*/  LDCU.128 UR8, c[0x0][0x580] ;  /* 0x0000b000ff0877ac */ /* 0x000e240008000c00 */
[----:B0-----:R-:W-:-:S04]  /*3e30*/  IADD3 R6, P0, PT, R4, UR10, RZ ;  /* 0x0000000a04067c10 */ /* 0x001fc8000ff1e0ff */
[----:B------:R-:W-:-:S05]  /*3e40*/  IADD3.X R7, PT, PT, RZ, UR11, RZ, P0, !PT ;  /* 0x0000000bff077c10 */ /* 0x000fca00087fe4ff */
[----:B------:R-:W2:Y:S01]  /*3e50*/  LDG.E.U16 R6, desc[UR6][R6.64] ;  /* 0x0000000606067981 */ /* 0x000ea2000c1e1500 */
[----:B------:R-:W-:Y:S01]  /*3e60*/  IADD3 R4, P0, PT, R5, UR8, RZ ;  /* 0x0000000805047c10 */ /* 0x000fe2000ff1e0ff */
[----:B------:R-:W-:-:S03]  /*3e70*/  VIADD R3, R3, 0x80 ;  /* 0x0000008003037836 */ /* 0x000fc60000000000 */
[----:B------:R-:W-:Y:S02]  /*3e80*/  IADD3.X R5, PT, PT, RZ, UR9, RZ, P0, !PT ;  /* 0x00000009ff057c10 */ /* 0x000fe400087fe4ff */
[----:B--2---:R-:W-:-:S04]  /*3e90*/  SHF.L.U32 R8, R6, 0x10, RZ ;  /* 0x0000001006087819 */ /* 0x004fc800000006ff */
[----:B------:R-:W0:Y:S02]  /*3ea0*/  FRND.TRUNC R9, R8 ;  /* 0x0000000800097307 */ /* 0x000e24000020d000 */
[----:B0-----:R-:W-:-:S05]  /*3eb0*/  FADD.FTZ R9, R8, -R9 ;  /* 0x8000000908097221 */ /* 0x001fca0000010000 */
[----:B------:R-:W-:-:S05]  /*3ec0*/  F2FP.BF16.F32.PACK_AB R9, RZ, R9 ;  /* 0x00000009ff09723e */ /* 0x000fca00000010ff */
[----:B------:R1:W-:Y:S02]  /*3ed0*/  STG.E.U16 desc[UR6][R4.64], R9 ;  /* 0x0000000904007986 */ /* 0x0003e4000c101506 */
.L_x_14946:
[----:B------:R-:W-:Y:S05]  /*3ee0*/  BSYNC.RECONVERGENT B0 ;  /* 0x0000000000007941 */ /* 0x000fea0003800200 */
.L_x_14942:
        /* <DEDUP_REMOVED lines=301> */
.L_x_14949:
[----:B------:R-:W0:Y:S02]  /*51c0*/  LDCU.128 UR8, c[0x0][0x580] ;  /* 0x0000b000ff0877ac */ /* 0x000e240008000c00 */
[----:B0-----:R-:W-:-:S04]  /*51d0*/  IADD3 R4, P0, PT, R2, UR10, RZ ;  /* 0x0000000a02047c10 */ /* 0x001fc8000ff1e0ff */
[----:B------:R-:W-:-:S05]  /*51e0*/  IADD3.X R5, PT, PT, RZ, UR11, RZ, P0, !PT ;  /* 0x0000000bff057c10 */ /* 0x000fca00087fe4ff */
[----:B------:R-:W2:Y:S01]  /*51f0*/  LDG.E.U16 R4, desc[UR6][R4.64] ;  /* 0x0000000604047981 */ /* 0x000ea2000c1e1500 */
[----:B------:R-:W-:-:S04]  /*5200*/  IADD3 R2, P0, PT, R3, UR8, RZ ;  /* 0x0000000803027c10 */ /* 0x000fc8000ff1e0ff */
[----:B------:R-:W-:Y:S02]  /*5210*/  IADD3.X R3, PT, PT, RZ, UR9, RZ, P0, !PT ;  /* 0x00000009ff037c10 */ /* 0x000fe400087fe4ff */
[----:B--2---:R-:W-:-:S04]  /*5220*/  SHF.L.U32 R0, R4, 0x10, RZ ;  /* 0x0000001004007819 */ /* 0x004fc800000006ff */
[----:B------:R-:W0:Y:S02]  /*5230*/  FRND.TRUNC R7, R0 ;  /* 0x0000000000077307 */ /* 0x000e24000020d000 */
[----:B0-----:R-:W-:-:S05]  /*5240*/  FADD.FTZ R7, R0, -R7 ;  /* 0x8000000700077221 */ /* 0x001fca0000010000 */
[----:B------:R-:W-:-:S05]  /*5250*/  F2FP.BF16.F32.PACK_AB R7, RZ, R7 ;  /* 0x00000007ff07723e */ /* 0x000fca00000010ff */
[----:B------:R-:W-:Y:S01]  /*5260*/  STG.E.U16 desc[UR6][R2.64], R7 ;  /* 0x0000000702007986 */ /* 0x000fe2000c101506 */
[----:B------:R-:W-:Y:S05]  /*5270*/  EXIT ;  /* 0x000000000000794d */ /* 0x000fea0003800000 */
.L_x_14950:
        /* <DEDUP_REMOVED lines=16> */
.L_x_19213:


//--------------------- .text._ZN2at6native27unrolled_elementwise_kernelIZZZNS0_16frac_kernel_cudaERNS_18TensorIteratorBaseEENKUlvE_clEvENKUlvE2_clEvEUlN3c108BFloat16EE_St5arrayIPcLm2EELi4E23TrivialOffsetCalculatorILi1EjESD_NS0_6memory15LoadWithoutCastENSE_16StoreWithoutCastEEEviT_T0_T2_T3_T4_T5_ --------------------------
	.section	.text._ZN2at6native27unrolled_elementwise_kernelIZZZNS0_16frac_kernel_cudaERNS_18TensorIteratorBaseEENKUlvE_clEvENKUlvE2_clEvEUlN3c108BFloat16EE_St5arrayIPcLm2EELi4E23TrivialOffsetCalculatorILi1EjESD_NS0_6memory15LoadWithoutCastENSE_16StoreWithoutCastEEEviT_T0_T2_T3_T4_T5_,"ax",@progbits
	.align	128
        .global         _ZN2at6native27unrolled_elementwise_kernelIZZZNS0_16frac_kernel_cudaERNS_18TensorIteratorBaseEENKUlvE_clEvENKUlvE2_clEvEUlN3c108BFloat16EE_St5arrayIPcLm2EELi4E23TrivialOffsetCalculatorILi1EjESD_NS0_6memory15LoadWithoutCastENSE_16StoreWithoutCastEEEviT_T0_T2_T3_T4_T5_
        .type           _ZN2at6native27unrolled_elementwise_kernelIZZZNS0_16frac_kernel_cudaERNS_18TensorIteratorBaseEENKUlvE_clEvENKUlvE2_clEvEUlN3c108BFloat16EE_St5arrayIPcLm2EELi4E23TrivialOffsetCalculatorILi1EjESD_NS0_6memory15LoadWithoutCastENSE_16StoreWithoutCastEEEviT_T0_T2_T3_T4_T5_,@function
        .size           _ZN2at6native27unrolled_elementwise_kernelIZZZNS0_16frac_kernel_cudaERNS_18TensorIteratorBaseEENKUlvE_clEvENKUlvE2_clEvEUlN3c108BFloat16EE_St5arrayIPcLm2EELi4E23TrivialOffsetCalculatorILi1EjESD_NS0_6memory15LoadWithoutCastENSE_16StoreWithoutCastEEEviT_T0_T2_T3_T4_T5_,(.L_x_19214 - _ZN2at6native27unrolled_elementwise_kernelIZZZNS0_16frac_kernel_cudaERNS_18TensorIteratorBaseEENKUlvE_clEvENKUlvE2_clEvEUlN3c108BFloat16EE_St5arrayIPcLm2EELi4E23TrivialOffsetCalculatorILi1EjESD_NS0_6memory15LoadWithoutCastENSE_16StoreWithoutCastEEEviT_T0_T2_T3_T4_T5_)
        .other          _ZN2at6native27unrolled_elementwise_kernelIZZZNS0_16frac_kernel_cudaERNS_18TensorIteratorBaseEENKUlvE_clEvENKUlvE2_clEvEUlN3c108BFloat16EE_St5arrayIPcLm2EELi4E23TrivialOffsetCalculatorILi1EjESD_NS0_6memory15LoadWithoutCastENSE_16StoreWithoutCastEEEviT_T0_T2_T3_T4_T5_,@"STO_CUDA_ENTRY STV_DEFAULT"
_ZN2at6native27unrolled_elementwise_kernelIZZZNS0_16frac_kernel_cudaERNS_18TensorIteratorBaseEENKUlvE_clEvENKUlvE2_clEvEUlN3c108BFloat16EE_St5arrayIPcLm2EELi4E23TrivialOffsetCalculatorILi1EjESD_NS0_6memory15LoadWithoutCastENSE_16StoreWithoutCastEEEviT_T0_T2_T3_T4_T5_:
.text._ZN2at6native27unrolled_elementwise_kernelIZZZNS0_16frac_kernel_cudaERNS_18TensorIteratorBaseEENKUlvE_clEvENKUlvE2_clEvEUlN3c108BFloat16EE_St5arrayIPcLm2EELi4E23TrivialOffsetCalculatorILi1EjESD_NS0_6memory15LoadWithoutCastENSE_16StoreWithoutCastEEEviT_T0_T2_T3_T4_T5_:
        /* <DEDUP_REMOVED lines=22> */
[----:B------:R-:W-:Y:S01]  /*0160*/  @!P2 VIADD R18, R18, 0x80 ;  /* 0x000000801212a836 */ /* 0x000fe20000000000 */
[----:B------:R-:W-:Y:S01]  /*0170*/  PRMT R19, RZ, 0x7610, R19 ;  /* 0x00007610ff137816 */ /* 0x000fe20000000013 */
[----:B--2---:R-:W-:-:S05]  /*0180*/  @!P1 IMAD.WIDE.U32 R14, R17, 0x2, R14 ;  /* 0x00000002110e9825 */ /* 0x004fca00078e000e */
[----:B------:R-:W2:Y:S01]  /*0190*/  @!P1 LDG.E.U16 R12, desc[UR4][R14.64] ;  /* 0x000000040e0c9981 */ /* 0x000ea2000c1e1500 */
[----:B-1----:R-:W-:-:S05]  /*01a0*/  @!P2 IMAD.WIDE.U32 R8, R7, 0x2, R8 ;  /* 0x000000020708a825 */ /* 0x002fca00078e0008 */
[----:B------:R1:W4:Y:S01]  /*01b0*/  @!P2 LDG.E.U16 R19, desc[UR4][R8.64] ;  /* 0x000000040813a981 */ /* 0x000322000c1e1500 */
[-C--:B------:R-:W-:Y:S02]  /*01c0*/  ISETP.GE.AND P0, PT, R18, R5.reuse, PT ;  /* 0x000000051200720c */ /* 0x080fe40003f06270 */
[C---:B------:R-:W-:Y:S01]  /*01d0*/  ISETP.GE.AND P1, PT, R0.reuse, R5, PT ;  /* 0x000000050000720c */ /* 0x040fe20003f26270 */
[----:B0-----:R-:W-:-:S10]  /*01e0*/  VIADD R10, R0, 0x100 ;  /* 0x00000100000a7836 */ /* 0x001fd40000000000 */
[----:B------:R-:W0:Y:S01]  /*01f0*/  @!P0 LDC.64 R16, c[0x0][0x390] ;  /* 0x0000e400ff108b82 */ /* 0x000e220000000a00 */
[----:B------:R-:W-:-:S07]  /*0200*/  ISETP.GE.AND P3, PT, R10, R5, PT ;  /* 0x000000050a00720c */ /* 0x000fce0003f66270 */
[----:B-1----:R-:W1:Y:S01]  /*0210*/  @!P1 LDC.64 R8, c[0x0][0x388] ;  /* 0x0000e200ff089b82 */ /* 0x002e620000000a00 */
[----:B------:R-:W-:Y:S01]  /*0220*/  @!P0 IMAD R7, R3, 0x200, R18 ;  /* 0x0000020003078824 */ /* 0x000fe200078e0212 */
[----:B------:R-:W-:-:S04]  /*0230*/  IADD3 R18, PT, PT, R0, 0x80, RZ ;  /* 0x0000008000127810 */ /* 0x000fc80007ffe0ff */
[----:B------:R-:W-:Y:S01]  /*0240*/  ISETP.GE.AND P2, PT, R18, R5, PT ;  /* 0x000000051200720c */ /* 0x000fe20003f46270 */
[----:B------:R-:W-:Y:S02]  /*0250*/  @!P1 IMAD R15, R3, 0x200, R0 ;  /* 0x00000200030f9824 */ /* 0x000fe400078e0200 */
[----:B0-----:R-:W-:Y:S01]  /*0260*/  @!P0 IMAD.WIDE.U32 R16, R7, 0x2, R16 ;  /* 0x0000000207108825 */ /* 0x001fe200078e0010 */
[----:B------:R-:W-:-:S06]  /*0270*/  PRMT R7, RZ, 0x7610, R7 ;  /* 0x00007610ff077816 */ /* 0x000fcc0000000007 */
[----:B------:R0:W5:Y:S01]  /*0280*/  @!P0 LDG.E.U16 R7, desc[UR4][R16.64] ;  /* 0x0000000410078981 */ /* 0x000162000c1e1500 */
[----:B-1----:R-:W-:Y:S01]  /*0290*/  @!P1 IMAD.WIDE.U32 R8, R15, 0x2, R8 ;  /* 0x000000020f089825 */ /* 0x002fe200078e0008 */
[----:B0-----:R-:W-:Y:S02]  /*02a0*/  IADD3 R16, PT, PT, R0, 0x180, RZ ;  /* 0x0000018000107810 */ /* 0x001fe40007ffe0ff */
[----:B------:R-:W-:-:S04]  /*02b0*/  @!P1 MOV R0, R18 ;  /* 0x0000001200009202 */ /* 0x000fc80000000f00 */
[-C--:B------:R-:W-:Y:S01]  /*02c0*/  ISETP.GE.AND P4, PT, R0, R5.reuse, PT ;  /* 0x000000050000720c */ /* 0x080fe20003f86270 */
[----:B------:R-:W-:Y:S01]  /*02d0*/  BSSY.RECONVERGENT B0, `(.L_x_14951) ;  /* 0x000001a000007945 */ /* 0x000fe20003800200 */
[----:B------:R-:W-:Y:S01]  /*02e0*/  ISETP.GE.AND P0, PT, R16, R5, PT ;  /* 0x000000051000720c */ /* 0x000fe20003f06270 */
[----:B---3--:R-:W-:-:S04]  /*02f0*/  @!P1 IMAD.U32 R13, R13, 0x10000, RZ ;  /* 0x000100000d0d9824 */ /* 0x008fc800078e00ff */
[----:B------:R-:W0:Y:S02]  /*0300*/  @!P1 FRND.TRUNC R10, R13 ;  /* 0x0000000d000a9307 */ /* 0x000e24000020d000 */
[----:B0-----:R-:W-:Y:S01]  /*0310*/  @!P1 FADD.FTZ R10, R13, -R10 ;  /* 0x8000000a0d0a9221 */ /* 0x001fe20000010000 */
[----:B--2---:R-:W-:-:S04]  /*0320*/  @!P2 SHF.L.U32 R12, R12, 0x10, RZ ;  /* 0x000000100c0ca819 */ /* 0x004fc800000006ff */
[----:B------:R-:W-:Y:S01]  /*0330*/  @!P1 F2FP.BF16.F32.PACK_AB R6, RZ, R10 ;  /* 0x0000000aff06923e */ /* 0x000fe200000010ff */
[----:B------:R-:W0:Y:S04]  /*0340*/  @!P2 FRND.TRUNC R11, R12 ;  /* 0x0000000c000ba307 */ /* 0x000e28000020d000 */
[----:B------:R1:W-:Y:S01]  /*0350*/  @!P1 STG.E.U16 desc[UR4][R8.64], R6 ;  /* 0x0000000608009986 */ /* 0x0003e2000c101504 */
[----:B----4-:R-:W-:-:S04]  /*0360*/  @!P3 IMAD.U32 R19, R19, 0x10000, RZ ;  /* 0x000100001313b824 */ /* 0x010fc800078e00ff */
[----:B------:R-:W2:Y:S01]  /*0370*/  @!P3 FRND.TRUNC R14, R19 ;  /* 0x00000013000eb307 */ /* 0x000ea2000020d000 */
[----:B0-----:R-:W-:-:S05]  /*0380*/  @!P2 FADD.FTZ R11, R12, -R11 ;  /* 0x8000000b0c0ba221 */ /* 0x001fca0000010000 */
[----:B------:R-:W-:Y:S01]  /*0390*/  @!P2 F2FP.BF16.F32.PACK_AB R2, RZ, R11 ;  /* 0x0000000bff02a23e */ /* 0x000fe200000010ff */
[----:B--2---:R-:W-:-:S05]  /*03a0*/  @!P3 FADD.FTZ R14, R19, -R14 ;  /* 0x8000000e130eb221 */ /* 0x004fca0000010000 */
[----:B------:R-:W-:Y:S01]  /*03b0*/  @!P3 F2FP.BF16.F32.PACK_AB R4, RZ, R14 ;  /* 0x0000000eff04b23e */ /* 0x000fe200000010ff */
[----:B-1----:R-:W-:Y:S06]  /*03c0*/  @P4 BRA `(.L_x_14952) ;  /* 0x0000000000284947 */ /* 0x002fec0003800000 */
        /* <DEDUP_REMOVED lines=10> */
.L_x_14952:
[----:B------:R-:W-:Y:S05]  /*0470*/  BSYNC.RECONVERGENT B0 ;  /* 0x0000000000007941 */ /* 0x000fea0003800200 */
.L_x_14951:
[----:B-----5:R-:W-:Y:S01]  /*0480*/  @!P0 IMAD.U32 R7, R7, 0x10000, RZ ;  /* 0x0001000007078824 */ /* 0x020fe200078e00ff */
[----:B------:R-:W-:-:S03]  /*0490*/  ISETP.GE.AND P1, PT, R0, R5, PT ;  /* 0x000000050000720c */ /* 0x000fc60003f26270 */
[----:B0-----:R0:W1:Y:S10]  /*04a0*/  @!P0 FRND.TRUNC R2, R7 ;  /* 0x0000000700028307 */ /* 0x001074000020d000 */
[----:B0-----:R-:W-:Y:S05]  /*04b0*/  @P1 EXIT ;  /* 0x000000000000194d */ /* 0x001fea0003800000 */
[----:B------:R-:W0:Y:S01]  /*04c0*/  LDC.64 R4, c[0x0][0x388] ;  /* 0x0000e200ff047b82 */ /* 0x000e220000000a00 */
[----:B-1----:R-:W-:Y:S01]  /*04d0*/  @!P0 FADD.FTZ R2, R7, -R2 ;  /* 0x8000000207028221 */ /* 0x002fe20000010000 */
[----:B------:R-:W-:-:S04]  /*04e0*/  LEA R3, R3, R0, 0x9 ;  /* 0x0000000003037211 */ /* 0x000fc800078e48ff */
[----:B------:R-:W-:Y:S01]  /*04f0*/  @!P0 F2FP.BF16.F32.PACK_AB R6, RZ, R2 ;  /* 0x00000002ff06823e */ /* 0x000fe200000010ff */
[----:B0-----:R-:W-:-:S05]  /*0500*/  IMAD.WIDE.U32 R2, R3, 0x2, R4 ;  /* 0x0000000203027825 */ /* 0x001fca00078e0004 */
[----:B------:R-:W-:Y:S01]  /*0510*/  STG.E.U16 desc[UR4][R2.64], R6 ;  /* 0x0000000602007986 */ /* 0x000fe2000c101504 */
[----:B------:R-:W-:Y:S05]  /*0520*/  EXIT ;  /* 0x000000000000794d */ /* 0x000fea0003800000 */
.L_x_14953:
        /* <DEDUP_REMOVED lines=13> */
.L_x_19214:


//--------------------- .text._ZN2at6native29vectorized_elementwise_kernelILi2EZZZNS0_16frac_kernel_cudaERNS_18TensorIteratorBaseEENKUlvE_clEvENKUlvE2_clEvEUlN3c108BFloat16EE_St5arrayIPcLm2EEEEviT0_T1_ --------------------------
	.section	.text._ZN2at6native29vectorized_elementwise_kernelILi2EZZZNS0_16frac_kernel_cudaERNS_18TensorIteratorBaseEENKUlvE_clEvENKUlvE2_clEvEUlN3c108BFloat16EE_St5arrayIPcLm2EEEEviT0_T1_,"ax",@progbits
	.align	128
        .global         _ZN2at6native29vectorized_elementwise_kernelILi2EZZZNS0_16frac_kernel_cudaERNS_18TensorIteratorBaseEENKUlvE_clEvENKUlvE2_clEvEUlN3c108BFloat16EE_St5arrayIPcLm2EEEEviT0_T1_
        .type           _ZN2at6native29vectorized_elementwise_kernelILi2EZZZNS0_16frac_kernel_cudaERNS_18TensorIteratorBaseEENKUlvE_clEvENKUlvE2_clEvEUlN3c108BFloat16EE_St5arrayIPcLm2EEEEviT0_T1_,@function
        .size           _ZN2at6native29vectorized_elementwise_kernelILi2EZZZNS0_16frac_kernel_cudaERNS_18TensorIteratorBaseEENKUlvE_clEvENKUlvE2_clEvEUlN3c108BFloat16EE_St5arrayIPcLm2EEEEviT0_T1_,(.L_x_19215 - _ZN2at6native29vectorized_elementwise_kernelILi2EZZZNS0_16frac_kernel_cudaERNS_18TensorIteratorBaseEENKUlvE_clEvENKUlvE2_clEvEUlN3c108BFloat16EE_St5arrayIPcLm2EEEEviT0_T1_)
        .other          _ZN2at6native29vectorized_elementwise_kernelILi2EZZZNS0_16frac_kernel_cudaERNS_18TensorIteratorBaseEENKUlvE_clEvENKUlvE2_clEvEUlN3c108BFloat16EE_St5arrayIPcLm2EEEEviT0_T1_,@"STO_CUDA_ENTRY STV_DEFAULT"
_ZN2at6native29vectorized_elementwise_kernelILi2EZZZNS0_16frac_kernel_cudaERNS_18TensorIteratorBaseEENKUlvE_clEvENKUlvE2_clEvEUlN3c108BFloat16EE_St5arrayIPcLm2EEEEviT0_T1_:
.text._ZN2at6native29vectorized_elementwise_kernelILi2EZZZNS0_16frac_kernel_cudaERNS_18TensorIteratorBaseEENKUlvE_clEvENKUlvE2_clEvEUlN3c108BFloat16EE_St5arrayIPcLm2EEEEviT0_T1_:
        /* <DEDUP_REMOVED lines=25> */
[----:B------:R-:W0:Y:S04]  /*0190*/  @!P6 LDC.64 R10, c[0x0][0x390] ;  /* 0x0000e400ff0aeb82 */ /* 0x000e280000000a00 */
[----:B------:R-:W-:-:S13]  /*01a0*/  ISETP.GE.U32.AND P1, PT, R0, R5, PT ;  /* 0x000000050000720c */ /* 0x000fda0003f26070 */
[----:B------:R-:W-:Y:S01]  /*01b0*/  @!P1 IMAD.IADD R29, R3, 0x1, R0 ;  /* 0x00000001031d9824 */ /* 0x000fe200078e0200 */
[----:B------:R-:W-:Y:S01]  /*01c0*/  @!P1 IADD3 R0, PT, PT, R0, 0x80, RZ ;  /* 0x0000008000009810 */ /* 0x000fe20007ffe0ff */
[----:B-1----:R-:W-:Y:S01]  /*01d0*/  @!P0 IMAD.WIDE.U32 R18, R15, 0x2, R18 ;  /* 0x000000020f128825 */ /* 0x002fe200078e0012 */
[----:B------:R-:W-:Y:S01]  /*01e0*/  PRMT R28, RZ, 0x7610, R28 ;  /* 0x00007610ff1c7816 */ /* 0x000fe2000000001c */
[----:B------:R-:W1:Y:S01]  /*01f0*/  @!P1 LDC.64 R16, c[0x0][0x390] ;  /* 0x0000e400ff109b82 */ /* 0x000e620000000a00 */
[----:B------:R-:W-:Y:S01]  /*0200*/  ISETP.GE.U32.AND P2, PT, R0, R5, PT ;  /* 0x000000050000720c */ /* 0x000fe20003f46070 */
[----:B0-----:R-:W-:-:S03]  /*0210*/  @!P6 IMAD.WIDE.U32 R10, R14, 0x2, R10 ;  /* 0x000000020e0ae825 */ /* 0x001fc600078e000a */
[----:B------:R-:W3:Y:S04]  /*0220*/  @!P0 LDG.E.U16 R28, desc[UR4][R18.64] ;  /* 0x00000004121c8981 */ /* 0x000ee8000c1e1500 */
[----:B------:R0:W4:Y:S05]  /*0230*/  @!P6 LDG.E.U16 R24, desc[UR4][R10.64] ;  /* 0x000000040a18e981 */ /* 0x00012a000c1e1500 */
[----:B------:R-:W-:Y:S02]  /*0240*/  @!P2 IMAD.IADD R25, R3, 0x1, R0 ;  /* 0x000000010319a824 */ /* 0x000fe400078e0200 */
[----:B------:R-:W-:Y:S01]  /*0250*/  @!P2 VIADD R0, R0, 0x80 ;  /* 0x000000800000a836 */ /* 0x000fe20000000000 */
[----:B0-----:R-:W0:Y:S04]  /*0260*/  @!P2 LDC.64 R10, c[0x0][0x390] ;  /* 0x0000e400ff0aab82 */ /* 0x001e280000000a00 */
[----:B------:R-:W-:-:S13]  /*0270*/  ISETP.GE.U32.AND P3, PT, R0, R5, PT ;  /* 0x000000050000720c */ /* 0x000fda0003f66070 */
[----:B------:R-:W-:Y:S01]  /*0280*/  @!P3 IADD3 R23, PT, PT, R3, R0, RZ ;  /* 0x000000000317b210 */ /* 0x000fe20007ffe0ff */
[----:B------:R-:W-:Y:S01]  /*0290*/  @!P3 VIADD R0, R0, 0x80 ;  /* 0x000000800000b836 */ /* 0x000fe20000000000 */
[----:B------:R-:W5:Y:S04]  /*02a0*/  @!P3 LDC.64 R12, c[0x0][0x390] ;  /* 0x0000e400ff0cbb82 */ /* 0x000f680000000a00 */
[----:B------:R-:W-:-:S13]  /*02b0*/  ISETP.GE.U32.AND P4, PT, R0, R5, PT ;  /* 0x000000050000720c */ /* 0x000fda0003f86070 */
[----:B------:R-:W-:Y:S01]  /*02c0*/  @!P4 IADD3 R27, PT, PT, R3, R0, RZ ;  /* 0x00000000031bc210 */ /* 0x000fe20007ffe0ff */
[----:B------:R-:W-:Y:S01]  /*02d0*/  @!P4 VIADD R0, R0, 0x80 ;  /* 0x000000800000c836 */ /* 0x000fe20000000000 */
[----:B------:R-:W5:Y:S04]  /*02e0*/  @!P4 LDC.64 R14, c[0x0][0x390] ;  /* 0x0000e400ff0ecb82 */ /* 0x000f680000000a00 */
[----:B------:R-:W-:-:S13]  /*02f0*/  ISETP.GE.U32.AND P5, PT, R0, R5, PT ;  /* 0x000000050000720c */ /* 0x000fda0003fa6070 */
[----:B------:R-:W5:Y:S01]  /*0300*/  @!P5 LDC.64 R18, c[0x0][0x390] ;  /* 0x0000e400ff12db82 */ /* 0x000f620000000a00 */
[----:B------:R-:W-:Y:S02]  /*0310*/  @!P5 IMAD.IADD R0, R3, 0x1, R0 ;  /* 0x000000010300d824 */ /* 0x000fe400078e0200 */
[----:B-1----:R-:W-:Y:S01]  /*0320*/  @!P1 IMAD.WIDE.U32 R16, R29, 0x2, R16 ;  /* 0x000000021d109825 */ /* 0x002fe200078e0010 */
[----:B------:R-:W-:-:S03]  /*0330*/  PRMT R29, RZ, 0x7610, R29 ;  /* 0x00007610ff1d7816 */ /* 0x000fc6000000001d */
[----:B0-----:R-:W-:Y:S01]  /*0340*/  @!P2 IMAD.WIDE.U32 R10, R25, 0x2, R10 ;  /* 0x00000002190aa825 */ /* 0x001fe200078e000a */
[----:B------:R-:W-:Y:S02]  /*0350*/  PRMT R25, RZ, 0x7610, R25 ;  /* 0x00007610ff197816 */ /* 0x000fe40000000019 */
[----:B------:R0:W3:Y:S01]  /*0360*/  @!P1 LDG.E.U16 R29, desc[UR4][R16.64] ;  /* 0x00000004101d9981 */ /* 0x0000e2000c1e1500 */
[----:B-----5:R-:W-:Y:S01]  /*0370*/  @!P3 IMAD.WIDE.U32 R12, R23, 0x2, R12 ;  /* 0x00000002170cb825 */ /* 0x020fe200078e000c */
[----:B------:R-:W-:Y:S02]  /*0380*/  PRMT R23, RZ, 0x7610, R23 ;  /* 0x00007610ff177816 */ /* 0x000fe40000000017 */
[----:B------:R1:W5:Y:S01]  /*0390*/  @!P2 LDG.E.U16 R25, desc[UR4][R10.64] ;  /* 0x000000040a19a981 */ /* 0x000362000c1e1500 */
[----:B------:R-:W-:Y:S01]  /*03a0*/  @!P4 IMAD.WIDE.U32 R14, R27, 0x2, R14 ;  /* 0x000000021b0ec825 */ /* 0x000fe200078e000e */
[----:B------:R-:W-:Y:S02]  /*03b0*/  PRMT R27, RZ, 0x7610, R27 ;  /* 0x00007610ff1b7816 */ /* 0x000fe4000000001b */
[----:B------:R1:W5:Y:S04]  /*03c0*/  @!P3 LDG.E.U16 R23, desc[UR4][R12.64] ;  /* 0x000000040c17b981 */ /* 0x000368000c1e1500 */
[----:B------:R-:W5:Y:S01]  /*03d0*/  @!P4 LDG.E.U16 R27, desc[UR4][R14.64] ;  /* 0x000000040e1bc981 */ /* 0x000f62000c1e1500 */
[----:B------:R-:W-:Y:S01]  /*03e0*/  @!P5 IMAD.WIDE.U32 R18, R0, 0x2, R18 ;  /* 0x000000020012d825 */ /* 0x000fe200078e0012 */
[----:B------:R-:W-:-:S06]  /*03f0*/  PRMT R0, RZ, 0x7610, R0 ;  /* 0x00007610ff007816 */ /* 0x000fcc0000000000 */
[----:B------:R1:W5:Y:S01]  /*0400*/  @!P5 LDG.E.U16 R0, desc[UR4][R18.64] ;  /* 0x000000041200d981 */ /* 0x000362000c1e1500 */
[----:B0-----:R-:W-:-:S04]  /*0410*/  IADD3 R16, PT, PT, R2, 0x100, RZ ;  /* 0x0000010002107810 */ /* 0x001fc80007ffe0ff */
[-C--:B------:R-:W-:Y:S02]  /*0420*/  ISETP.GE.U32.AND P5, PT, R16, R5.reuse, PT ;  /* 0x000000051000720c */ /* 0x080fe40003fa6070 */
[C---:B-1----:R-:W-:Y:S02]  /*0430*/  IADD3 R10, PT, PT, R2.reuse, 0x180, RZ ;  /* 0x00000180020a7810 */ /* 0x042fe40007ffe0ff */
[-C--:B------:R-:W-:Y:S02]  /*0440*/  ISETP.GE.U32.AND P0, PT, R2, R5.reuse, PT ;  /* 0x000000050200720c */ /* 0x080fe40003f06070 */
[----:B------:R-:W-:Y:S01]  /*0450*/  ISETP.GE.U32.AND P2, PT, R10, R5, PT ;  /* 0x000000050a00720c */ /* 0x000fe20003f46070 */
[----:B------:R-:W-:-:S05]  /*0460*/  VIADD R10, R2, 0x200 ;  /* 0x00000200020a7836 */ /* 0x000fca0000000000 */
[----:B------:R-:W-:Y:S01]  /*0470*/  ISETP.GE.U32.AND P3, PT, R10, R5, PT ;  /* 0x000000050a00720c */ /* 0x000fe20003f66070 */
[----:B------:R-:W-:-:S05]  /*0480*/  VIADD R10, R2, 0x280 ;  /* 0x00000280020a7836 */ /* 0x000fca0000000000 */
[----:B------:R-:W-:Y:S01]  /*0490*/  ISETP.GE.U32.AND P4, PT, R10, R5, PT ;  /* 0x000000050a00720c */ /* 0x000fe20003f86070 */
[C---:B------:R-:W-:Y:S01]  /*04a0*/  VIADD R12, R2.reuse, 0x80 ;  /* 0x00000080020c7836 */ /* 0x040fe20000000000 */
[C---:B------:R-:W-:Y:S01]  /*04b0*/  IADD3 R16, PT, PT, R2.reuse, 0x300, RZ ;  /* 0x0000030002107810 */ /* 0x040fe20007ffe0ff */
[----:B------:R-:W-:-:S03]  /*04c0*/  VIADD R18, R2, 0x380 ;  /* 0x0000038002127836 */ /* 0x000fc60000000000 */
[-C--:B------:R-:W-:Y:S02]  /*04d0*/  ISETP.GE.U32.AND P1, PT, R12, R5.reuse, PT ;  /* 0x000000050c00720c */ /* 0x080fe40003f26070 */
[----:B------:R-:W-:Y:S01]  /*04e0*/  ISETP.GE.U32.AND P6, PT, R16, R5, PT ;  /* 0x000000051000720c */ /* 0x000fe20003fc6070 */
[----:B------:R-:W-:Y:S02]  /*04f0*/  @!P0 IMAD.IADD R19, R3, 0x1, R2 ;  /* 0x0000000103138824 */ /* 0x000fe400078e0202 */
[----:B------:R-:W-:Y:S01]  /*0500*/  @!P0 IMAD.MOV.U32 R2, RZ, RZ, R12 ;  /* 0x000000ffff028224 */ /* 0x000fe200078e000c */
[----:B------:R-:W-:Y:S04]  /*0510*/  BSSY.RECONVERGENT B0, `(.L_x_14955) ;  /* 0x0000051000007945 */ /* 0x000fe80003800200 */
[----:B------:R-:W-:Y:S01]  /*0520*/  BSSY.RELIABLE B1, `(.L_x_14956) ;  /* 0x0000049000017945 */ /* 0x000fe20003800100 */
[----:B--2---:R-:W-:-:S04]  /*0530*/  @!P0 IMAD.U32 R26, R26, 0x10000, RZ ;  /* 0x000100001a1a8824 */ /* 0x004fc800078e00ff */
[----:B------:R-:W-:Y:S01]  /*0540*/  @!P0 FRND.TRUNC R15, R26 ;  /* 0x0000001a000f8307 */ /* 0x000fe2000020d000 */
[----:B----4-:R-:W-:-:S07]  /*0550*/  @!P5 IMAD.U32 R24, R24, 0x10000, RZ ;  /* 0x000100001818d824 */ /* 0x010fce00078e00ff */
[----:B------:R-:W0:Y:S02]  /*0560*/  @!P5 FRND.TRUNC R11, R24 ;  /* 0x00000018000bd307 */ /* 0x000e24000020d000 */
[----:B0-----:R-:W-:-:S05]  /*0570*/  @!P5 FADD.FTZ R11, R24, -R11 ;  /* 0x8000000b180bd221 */ /* 0x001fca0000010000 */
[----:B------:R-:W-:Y:S02]  /*0580*/  @!P5 F2FP.BF16.F32.PACK_AB R4, RZ, R11 ;  /* 0x0000000bff04d23e */ /* 0x000fe400000010ff */
[----:B------:R-:W0:Y:S01]  /*0590*/  @!P0 LDC.64 R10, c[0x0][0x388] ;  /* 0x0000e200ff0a8b82 */ /* 0x000e220000000a00 */
[----:B------:R-:W-:Y:S01]  /*05a0*/  ISETP.GE.U32.AND P5, PT, R18, R5, PT ;  /* 0x000000051200720c */ /* 0x000fe20003fa6070 */
[----:B------:R-:W-:Y:S01]  /*05b0*/  @!P0 FADD.FTZ R15, R26, -R15 ;  /* 0x8000000f1a0f8221 */ /* 0x000fe20000010000 */
[----:B---3--:R-:W-:-:S04]  /*05c0*/  @!P1 SHF.L.U32 R28, R28, 0x10, RZ ;  /* 0x000000101c1c9819 */ /* 0x008fc800000006ff */
[----:B------:R-:W-:Y:S01]  /*05d0*/  @!P0 F2FP.BF16.F32.PACK_AB R22, RZ, R15 ;  /* 0x0000000fff16823e */ /* 0x000fe200000010ff */
[----:B------:R-:W1:Y:S01]  /*05e0*/  @!P1 FRND.TRUNC R13, R28 ;  /* 0x0000001c000d9307 */ /* 0x000e62000020d000 */
[----:B0-----:R-:W-:-:S05]  /*05f0*/  @!P0 IMAD.WIDE.U32 R10, R19, 0x2, R10 ;  /* 0x00000002130a8825 */ /* 0x001fca00078e000a */
[----:B------:R0:W-:Y:S01]  /*0600*/  @!P0 STG.E.U16 desc[UR4][R10.64], R22 ;  /* 0x000000160a008986 */ /* 0x0001e2000c101504 */
[----:B------:R-:W-:Y:S01]  /*0610*/  ISETP.GE.U32.AND P0, PT, R2, R5, PT ;  /* 0x000000050200720c */ /* 0x000fe20003f06070 */
[----:B------:R-:W-:Y:S02]  /*0620*/  @!P2 IMAD.U32 R29, R29, 0x10000, RZ ;  /* 0x000100001d1da824 */ /* 0x000fe400078e00ff */
[----:B-----5:R-:W-:Y:S01]  /*0630*/  @!P3 IMAD.U32 R25, R25, 0x10000, RZ ;  /* 0x000100001919b824 */ /* 0x020fe200078e00ff */
[----:B------:R-:W-:Y:S01]  /*0640*/  @!P4 SHF.L.U32 R18, R23, 0x10, RZ ;  /* 0x000000101712c819 */ /* 0x000fe200000006ff */
[----:B------:R-:W-:Y:S01]  /*0650*/  @!P6 IMAD.U32 R27, R27, 0x10000, RZ ;  /* 0x000100001b1be824 */ /* 0x000fe200078e00ff */
[----:B------:R-:W2:Y:S01]  /*0660*/  @!P2 FRND.TRUNC R14, R29 ;  /* 0x0000001d000ea307 */ /* 0x000ea2000020d000 */
[----:B------:R-:W-:-:S07]  /*0670*/  @!P5 SHF.L.U32 R0, R0, 0x10, RZ ;  /* 0x000000100000d819 */ /* 0x000fce00000006ff */
[----:B------:R-:W3:Y:S08]  /*0680*/  @!P3 FRND.TRUNC R16, R25 ;  /* 0x000000190010b307 */ /* 0x000ef0000020d000 */
[----:B------:R-:W4:Y:S08]  /*0690*/  @!P4 FRND.TRUNC R17, R18 ;  /* 0x000000120011c307 */ /* 0x000f30000020d000 */
[----:B------:R-:W5:Y:S08]  /*06a0*/  @!P6 FRND.TRUNC R24, R27 ;  /* 0x0000001b0018e307 */ /* 0x000f70000020d000 */
[----:B------:R-:W0:Y:S01]  /*06b0*/  @!P5 FRND.TRUNC R15, R0 ;  /* 0x00000000000fd307 */ /* 0x000e22000020d000 */
[----:B-1----:R-:W-:Y:S01]  /*06c0*/  @!P1 FADD.FTZ R13, R28, -R13 ;  /* 0x8000000d1c0d9221 */ /* 0x002fe20000010000 */
[----:B--2---:R-:W-:Y:S01]  /*06d0*/  @!P2 FADD.FTZ R14, R29, -R14 ;  /* 0x8000000e1d0ea221 */ /* 0x004fe20000010000 */
[----:B---3--:R-:W-:Y:S01]  /*06e0*/  @!P3 FADD.FTZ R16, R25, -R16 ;  /* 0x800000101910b221 */ /* 0x008fe20000010000 */
[----:B----4-:R-:W-:Y:S01]  /*06f0*/  @!P4 FADD.FTZ R17, R18, -R17 ;  /* 0x800000111211c221 */ /* 0x010fe20000010000 */
[----:B-----5:R-:W-:Y:S01]  /*0700*/  @!P6 FADD.FTZ R24, R27, -R24 ;  /* 0x800000181b18e221 */ /* 0x020fe20000010000 */
[----:B------:R-:W-:-:S02]  /*0710*/  @!P1 F2FP.BF16.F32.PACK_AB R6, RZ, R13 ;  /* 0x0000000dff06923e */ /* 0x000fc400000010ff */
[----:B------:R-:W-:Y:S01]  /*0720*/  @!P2 F2FP.BF16.F32.PACK_AB R7, RZ, R14 ;  /* 0x0000000eff07a23e */ /* 0x000fe200000010ff */
[----:B0-----:R-:W-:Y:S01]  /*0730*/  @!P5 FADD.FTZ R15, R0, -R15 ;  /* 0x8000000f000fd221 */ /* 0x001fe20000010000 */
        /* <DEDUP_REMOVED lines=17> */
.L_x_14957:
[----:B------:R-:W-:-:S13]  /*0850*/  ISETP.GE.U32.AND P0, PT, R2, R5, PT ;  /* 0x000000050200720c */ /* 0x000fda0003f06070 */
[----:B------:R-:W-:Y:S05]  /*0860*/  @P0 BRA `(.L_x_14959) ;  /* 0x0000000000300947 */ /* 0x000fea0003800000 */
[----:B0-----:R-:W0:Y:S01]  /*0870*/  LDC.64 R10, c[0x0][0x388] ;  /* 0x0000e200ff0a7b82 */ /* 0x001e220000000a00 */
[----:B------:R-:W-:Y:S01]  /*0880*/  IADD3 R13, PT, PT, R3, R2, RZ ;  /* 0x00000002030d7210 */ /* 0x000fe20007ffe0ff */
[----:B------:R-:W-:-:S04]  /*0890*/  VIADD R2, R2, 0x80 ;  /* 0x0000008002027836 */ /* 0x000fc80000000000 */
[----:B0-----:R-:W-:-:S05]  /*08a0*/  IMAD.WIDE.U32 R10, R13, 0x2, R10 ;  /* 0x000000020d0a7825 */ /* 0x001fca00078e000a */
[----:B------:R1:W-:Y:S02]  /*08b0*/  STG.E.U16 desc[UR4][R10.64], R7 ;  /* 0x000000070a007986 */ /* 0x0003e4000c101504 */
.L_x_14958:
[----:B------:R-:W-:-:S13]  /*08c0*/  ISETP.GE.U32.AND P0, PT, R2, R5, PT ;  /* 0x000000050200720c */ /* 0x000fda0003f06070 */
[----:B------:R-:W-:Y:S05]  /*08d0*/  @P0 BRA `(.L_x_14960) ;  /* 0x0000000000340947 */ /* 0x000fea0003800000 */
[----:B01----:R-:W0:Y:S01]  /*08e0*/  LDC.64 R6, c[0x0][0x388] ;  /* 0x0000e200ff067b82 */ /* 0x003e220000000a00 */
[----:B------:R-:W-:Y:S01]  /*08f0*/  IADD3 R11, PT, PT, R3, R2, RZ ;  /* 0x00000002030b7210 */ /* 0x000fe20007ffe0ff */
[----:B------:R-:W-:-:S04]  /*0900*/  VIADD R2, R2, 0x80 ;  /* 0x0000008002027836 */ /* 0x000fc80000000000 */
[----:B0-----:R-:W-:-:S05]  /*0910*/  IMAD.WIDE.U32 R6, R11, 0x2, R6 ;  /* 0x000000020b067825 */ /* 0x001fca00078e0006 */
[----:B------:R1:W-:Y:S02]  /*0920*/  STG.E.U16 desc[UR4][R6.64], R8 ;  /* 0x0000000806007986 */ /* 0x0003e4000c101504 */
.L_x_14959:
[----:B------:R-:W-:-:S13]  /*0930*/  ISETP.GE.U32.AND P0, PT, R2, R5, PT ;  /* 0x000000050200720c */ /* 0x000fda0003f06070 */
[----:B------:R-:W-:Y:S05]  /*0940*/  @P0 BREAK.RELIABLE B1 ;  /* 0x0000000000010942 */ /* 0x000fea0003800100 */
[----:B------:R-:W-:Y:S05]  /*0950*/  @P0 BRA `(.L_x_14961) ;  /* 0x0000000000300947 */ /* 0x000fea0003800000 */
[----:B-1----:R-:W1:Y:S01]  /*0960*/  LDC.64 R6, c[0x0][0x388] ;  /* 0x0000e200ff067b82 */ /* 0x002e620000000a00 */
[----:B0-----:R-:W-:Y:S01]  /*0970*/  IADD3 R11, PT, PT, R3, R2, RZ ;  /* 0x00000002030b7210 */ /* 0x001fe20007ffe0ff */
[----:B------:R-:W-:-:S04]  /*0980*/  VIADD R2, R2, 0x80 ;  /* 0x0000008002027836 */ /* 0x000fc80000000000 */
[----:B-1----:R-:W-:-:S05]  /*0990*/  IMAD.WIDE.U32 R6, R11, 0x2, R6 ;  /* 0x000000020b067825 */ /* 0x002fca00078e0006 */
[----:B------:R2:W-:Y:S02]  /*09a0*/  STG.E.U16 desc[UR4][R6.64], R9 ;  /* 0x0000000906007986 */ /* 0x0005e4000c101504 */
.L_x_14960:
[----:B------:R-:W-:Y:S05]  /*09b0*/  BSYNC.RELIABLE B1 ;  /* 0x0000000000017941 */ /* 0x000fea0003800100 */
.L_x_14956:
[----:B------:R-:W-:-:S13]  /*09c0*/  ISETP.GE.U32.AND P0, PT, R2, R5, PT ;  /* 0x000000050200720c */ /* 0x000fda0003f06070 */
[----:B012---:R-:W0:Y:S01]  /*09d0*/  @!P0 LDC.64 R6, c[0x0][0x388] ;  /* 0x0000e200ff068b82 */ /* 0x007e220000000a00 */
[----:B------:R-:W-:Y:S01]  /*09e0*/  @!P0 IADD3 R9, PT, PT, R3, R2, RZ ;  /* 0x0000000203098210 */ /* 0x000fe20007ffe0ff */
[----:B------:R-:W-:-:S04]  /*09f0*/  @!P0 VIADD R2, R2, 0x80 ;  /* 0x0000008002028836 */ /* 0x000fc80000000000 */
[----:B0-----:R-:W-:-:S05]  /*0a00*/  @!P0 IMAD.WIDE.U32 R6, R9, 0x2, R6 ;  /* 0x0000000209068825 */ /* 0x001fca00078e0006 */
[----:B------:R2:W-:Y:S02]  /*0a10*/  @!P0 STG.E.U16 desc[UR4][R6.64], R20 ;  /* 0x0000001406008986 */ /* 0x0005e4000c101504 */
.L_x_14961:
[----:B------:R-:W-:Y:S05]  /*0a20*/  BSYNC.RECONVERGENT B0 ;  /* 0x0000000000007941 */ /* 0x000fea0003800200 */
.L_x_14955:
        /* <DEDUP_REMOVED lines=8> */
.L_x_14954:
        /* <DEDUP_REMOVED lines=10> */
[----:B------:R-:W-:Y:S01]  /*0b50*/  IMAD.WIDE.U32 R4, R0, 0x4, R4 ;  /* 0x0000000400047825 */ /* 0x000fe200078e0004 */
[----:B--2---:R-:W-:Y:S02]  /*0b60*/  SHF.L.U32 R11, R10, 0x10, RZ ;  /* 0x000000100a0b7819 */ /* 0x004fe400000006ff */
[----:B---3--:R-:W-:Y:S01]  /*0b70*/  PRMT R10, R9, 0x7632, R10 ;  /* 0x00007632090a7816 */ /* 0x008fe2000000000a */
[C---:B----4-:R-:W-:Y:S01]  /*0b80*/  IMAD.U32 R6, R12.reuse, 0x10000, RZ ;  /* 0x000100000c067824 */ /* 0x050fe200078e00ff */
[----:B------:R-:W-:-:S03]  /*0b90*/  PRMT R12, R12, 0x7632, R12 ;  /* 0x000076320c0c7816 */ /* 0x000fc6000000000c */
[C---:B------:R-:W-:Y:S01]  /*0ba0*/  IMAD.U32 R16, R10.reuse, 0x10000, RZ ;  /* 0x000100000a107824 */ /* 0x040fe200078e00ff */
[----:B------:R-:W-:Y:S02]  /*0bb0*/  PRMT R10, R10, 0x7632, R10 ;  /* 0x000076320a0a7816 */ /* 0x000fe4000000000a */
[C---:B-----5:R-:W-:Y:S02]  /*0bc0*/  SHF.L.U32 R2, R13.reuse, 0x10, RZ ;  /* 0x000000100d027819 */ /* 0x060fe400000006ff */
[----:B------:R-:W-:Y:S01]  /*0bd0*/  PRMT R13, R13, 0x7632, R13 ;  /* 0x000076320d0d7816 */ /* 0x000fe2000000000d */
[----:B------:R-:W-:Y:S01]  /*0be0*/  IMAD.U32 R14, R9, 0x10000, RZ ;  /* 0x00010000090e7824 */ /* 0x000fe200078e00ff */
[----:B------:R-:W-:Y:S01]  /*0bf0*/  SHF.L.U32 R10, R10, 0x10, RZ ;  /* 0x000000100a0a7819 */ /* 0x000fe200000006ff */
[----:B------:R-:W-:Y:S01]  /*0c00*/  IMAD.U32 R12, R12, 0x10000, RZ ;  /* 0x000100000c0c7824 */ /* 0x000fe200078e00ff */
[----:B------:R-:W-:Y:S01]  /*0c10*/  SHF.L.U32 R13, R13, 0x10, RZ ;  /* 0x000000100d0d7819 */ /* 0x000fe200000006ff */
[----:B------:R-:W0:Y:S08]  /*0c20*/  FRND.TRUNC R7, R6 ;  /* 0x0000000600077307 */ /* 0x000e30000020d000 */
[----:B------:R-:W1:Y:S08]  /*0c30*/  FRND.TRUNC R15, R14 ;  /* 0x0000000e000f7307 */ /* 0x000e70000020d000 */
[----:B------:R-:W-:Y:S08]  /*0c40*/  FRND.TRUNC R8, R11 ;  /* 0x0000000b00087307 */ /* 0x000ff0000020d000 */
[----:B------:R-:W-:Y:S08]  /*0c50*/  FRND.TRUNC R9, R2 ;  /* 0x0000000200097307 */ /* 0x000ff0000020d000 */
[----:B------:R-:W2:Y:S08]  /*0c60*/  FRND.TRUNC R17, R16 ;  /* 0x0000001000117307 */ /* 0x000eb0000020d000 */
[----:B------:R-:W3:Y:S08]  /*0c70*/  FRND.TRUNC R19, R10 ;  /* 0x0000000a00137307 */ /* 0x000ef0000020d000 */
[----:B------:R-:W4:Y:S08]  /*0c80*/  FRND.TRUNC R21, R12 ;  /* 0x0000000c00157307 */ /* 0x000f30000020d000 */
[----:B------:R-:W5:Y:S01]  /*0c90*/  FRND.TRUNC R18, R13 ;  /* 0x0000000d00127307 */ /* 0x000f62000020d000 */
[----:B0-----:R-:W-:Y:S01]  /*0ca0*/  FADD.FTZ R7, R6, -R7 ;  /* 0x8000000706077221 */ /* 0x001fe20000010000 */
[----:B-1----:R-:W-:Y:S01]  /*0cb0*/  FADD.FTZ R15, R14, -R15 ;  /* 0x8000000f0e0f7221 */ /* 0x002fe20000010000 */
[----:B--2---:R-:W-:Y:S01]  /*0cc0*/  FADD.FTZ R16, R16, -R17 ;  /* 0x8000001110107221 */ /* 0x004fe20000010000 */
[----:B------:R-:W-:Y:S01]  /*0cd0*/  FADD.FTZ R8, R11, -R8 ;  /* 0x800000080b087221 */ /* 0x000fe20000010000 */
[----:B---3--:R-:W-:Y:S01]  /*0ce0*/  FADD.FTZ R19, R10, -R19 ;  /* 0x800000130a137221 */ /* 0x008fe20000010000 */
[----:B------:R-:W-:Y:S01]  /*0cf0*/  FADD.FTZ R9, R2, -R9 ;  /* 0x8000000902097221 */ /* 0x000fe20000010000 */
[----:B----4-:R-:W-:Y:S01]  /*0d00*/  FADD.FTZ R6, R12, -R21 ;  /* 0x800000150c067221 */ /* 0x010fe20000010000 */
[----:B------:R-:W-:-:S02]  /*0d10*/  F2FP.BF16.F32.PACK_AB R15, R16, R15 ;  /* 0x0000000f100f723e */ /* 0x000fc400000010ff */
[----:B------:R-:W-:Y:S01]  /*0d20*/  F2FP.BF16.F32.PACK_AB R19, R19, R8 ;  /* 0x000000081313723e */ /* 0x000fe200000010ff */
[----:B-----5:R-:W-:Y:S01]  /*0d30*/  FADD.FTZ R18, R13, -R18 ;  /* 0x800000120d127221 */ /* 0x020fe20000010000 */
[----:B------:R-:W-:-:S04]  /*0d40*/  F2FP.BF16.F32.PACK_AB R7, R6, R7 ;  /* 0x000000070607723e */ /* 0x000fc800000010ff */
[----:B------:R-:W-:Y:S01]  /*0d50*/  F2FP.BF16.F32.PACK_AB R9, R18, R9 ;  /* 0x000000091209723e */ /* 0x000fe200000010ff */
[----:B------:R-:W-:Y:S04]  /*0d60*/  STG.E desc[UR4][R4.64], R15 ;  /* 0x0000000f04007986 */ /* 0x000fe8000c101904 */
[----:B------:R-:W-:Y:S04]  /*0d70*/  STG.E desc[UR4][R4.64+0x200], R19 ;  /* 0x0002001304007986 */ /* 0x000fe8000c101904 */
[----:B------:R-:W-:Y:S04]  /*0d80*/  STG.E desc[UR4][R4.64+0x400], R7 ;  /* 0x0004000704007986 */ /* 0x000fe8000c101904 */
[----:B------:R-:W-:Y:S01]  /*0d90*/  STG.E desc[UR4][R4.64+0x600], R9 ;  /* 0x0006000904007986 */ /* 0x000fe2000c101904 */
[----:B------:R-:W-:Y:S05]  /*0da0*/  EXIT ;  /* 0x000000000000794d */ /* 0x000fea0003800000 */
.L_x_14962:
        /* <DEDUP_REMOVED lines=13> */
.L_x_19215:


//--------------------- .text._ZN2at6native29vectorized_elementwise_kernelILi4EZZZNS0_16frac_kernel_cudaERNS_18TensorIteratorBaseEENKUlvE_clEvENKUlvE2_clEvEUlN3c108BFloat16EE_St5arrayIPcLm2EEEEviT0_T1_ --------------------------
	.section	.text._ZN2at6native29vectorized_elementwise_kernelILi4EZZZNS0_16frac_kernel_cudaERNS_18TensorIteratorBaseEENKUlvE_clEvENKUlvE2_clEvEUlN3c108BFloat16EE_St5arrayIPcLm2EEEEviT0_T1_,"ax",@progbits
	.align	128
        .global         _ZN2at6native29vectorized_elementwise_kernelILi4EZZZNS0_16frac_kernel_cudaERNS_18TensorIteratorBaseEENKUlvE_clEvENKUlvE2_clEvEUlN3c108BFloat16EE_St5arrayIPcLm2EEEEviT0_T1_
        .type           _ZN2at6native29vectorized_elementwise_kernelILi4EZZZNS0_16frac_kernel_cudaERNS_18TensorIteratorBaseEENKUlvE_clEvENKUlvE2_clEvEUlN3c108BFloat16EE_St5arrayIPcLm2EEEEviT0_T1_,@function
        .size           _ZN2at6native29vectorized_elementwise_kernelILi4EZZZNS0_16frac_kernel_cudaERNS_18TensorIteratorBaseEENKUlvE_clEvENKUlvE2_clEvEUlN3c108BFloat16EE_St5arrayIPcLm2EEEEviT0_T1_,(.L_x_19216 - _ZN2at6native29vectorized_elementwise_kernelILi4EZZZNS0_16frac_kernel_cudaERNS_18TensorIteratorBaseEENKUlvE_clEvENKUlvE2_clEvEUlN3c108BFloat16EE_St5arrayIPcLm2EEEEviT0_T1_)
        .other          _ZN2at6native29vectorized_elementwise_kernelILi4EZZZNS0_16frac_kernel_cudaERNS_18TensorIteratorBaseEENKUlvE_clEvENKUlvE2_clEvEUlN3c108BFloat16EE_St5arrayIPcLm2EEEEviT0_T1_,@"STO_CUDA_ENTRY STV_DEFAULT"
_ZN2at6native29vectorized_elementwise_kernelILi4EZZZNS0_16frac_kernel_cudaERNS_18TensorIteratorBaseEENKUlvE_clEvENKUlvE2_clEvEUlN3c108BFloat16EE_St5arrayIPcLm2EEEEviT0_T1_:
.text._ZN2at6native29vectorized_elementwise_kernelILi4EZZZNS0_16frac_kernel_cudaERNS_18TensorIteratorBaseEENKUlvE_clEvENKUlvE2_clEvEUlN3c108BFloat16EE_St5arrayIPcLm2EEEEviT0_T1_:
        /* <DEDUP_REMOVED lines=133> */
.L_x_14966:
[----:B------:R-:W-:-:S13]  /*0850*/  ISETP.GE.U32.AND P0, PT, R2, R5, PT ;  /* 0x000000050200720c */ /* 0x000fda0003f06070 */
[----:B------:R-:W-:Y:S05]  /*0860*/  @P0 BRA `(.L_x_14968) ;  /* 0x0000000000300947 */ /* 0x000fea0003800000 */
[----:B0-----:R-:W0:Y:S01]  /*0870*/  LDC.64 R10, c[0x0][0x388] ;  /* 0x0000e200ff0a7b82 */ /* 0x001e220000000a00 */
[----:B------:R-:W-:Y:S01]  /*0880*/  IADD3 R13, PT, PT, R3, R2, RZ ;  /* 0x00000002030d7210 */ /* 0x000fe20007ffe0ff */
[----:B------:R-:W-:-:S04]  /*0890*/  VIADD R2, R2, 0x80 ;  /* 0x0000008002027836 */ /* 0x000fc80000000000 */
[----:B0-----:R-:W-:-:S05]  /*08a0*/  IMAD.WIDE.U32 R10, R13, 0x2, R10 ;  /* 0x000000020d0a7825 */ /* 0x001fca00078e000a */
[----:B------:R1:W-:Y:S02]  /*08b0*/  STG.E.U16 desc[UR4][R10.64], R7 ;  /* 0x000000070a007986 */ /* 0x0003e4000c101504 */
.L_x_14967:
[----:B------:R-:W-:-:S13]  /*08c0*/  ISETP.GE.U32.AND P0, PT, R2, R5, PT ;  /* 0x000000050200720c */ /* 0x000fda0003f06070 */
[----:B------:R-:W-:Y:S05]  /*08d0*/  @P0 BRA `(.L_x_14969) ;  /* 0x0000000000340947 */ /* 0x000fea0003800000 */
[----:B01----:R-:W0:Y:S01]  /*08e0*/  LDC.64 R6, c[0x0][0x388] ;  /* 0x0000e200ff067b82 */ /* 0x003e220000000a00 */
[----:B------:R-:W-:Y:S01]  /*08f0*/  IADD3 R11, PT, PT, R3, R2, RZ ;  /* 0x00000002030b7210 */ /* 0x000fe20007ffe0ff */
[----:B------:R-:W-:-:S04]  /*0900*/  VIADD R2, R2, 0x80 ;  /* 0x0000008002027836 */ /* 0x000fc80000000000 */
[----:B0-----:R-:W-:-:S05]  /*0910*/  IMAD.WIDE.U32 R6, R11, 0x2, R6 ;  /* 0x000000020b067825 */ /* 0x001fca00078e0006 */
[----:B------:R1:W-:Y:S02]  /*0920*/  STG.E.U16 desc[UR4][R6.64], R8 ;  /* 0x0000000806007986 */ /* 0x0003e4000c101504 */
.L_x_14968:
        /* <DEDUP_REMOVED lines=8> */
.L_x_14969:
[----:B------:R-:W-:Y:S05]  /*09b0*/  BSYNC.RELIABLE B1 ;  /* 0x0000000000017941 */ /* 0x000fea0003800100 */
.L_x_14965:
[----:B------:R-:W-:-:S13]  /*09c0*/  ISETP.GE.U32.AND P0, PT, R2, R5, PT ;  /* 0x000000050200720c */ /* 0x000fda0003f06070 */
[----:B012---:R-:W0:Y:S01]  /*09d0*/  @!P0 LDC.64 R6, c[0x0][0x388] ;  /* 0x0000e200ff068b82 */ /* 0x007e220000000a00 */
[----:B------:R-:W-:Y:S01]  /*09e0*/  @!P0 IADD3 R9, PT, PT, R3, R2, RZ ;  /* 0x0000000203098210 */ /* 0x000fe20007ffe0ff */
[----:B------:R-:W-:-:S04]  /*09f0*/  @!P0 VIADD R2, R2, 0x80 ;  /* 0x0000008002028836 */ /* 0x000fc80000000000 */
[----:B0-----:R-:W-:-:S05]  /*0a00*/  @!P0 IMAD.WIDE.U32 R6, R9, 0x2, R6 ;  /* 0x0000000209068825 */ /* 0x001fca00078e0006 */
[----:B------:R2:W-:Y:S02]  /*0a10*/  @!P0 STG.E.U16 desc[UR4][R6.64], R20 ;  /* 0x0000001406008986 */ /* 0x0005e4000c101504 */
.L_x_14970:
[----:B------:R-:W-:Y:S05]  /*0a20*/  BSYNC.RECONVERGENT B0 ;  /* 0x0000000000007941 */ /* 0x000fea0003800200 */
.L_x_14964:
        /* <DEDUP_REMOVED lines=8> */
.L_x_14963:
        /* <DEDUP_REMOVED lines=8> */
[----:B------:R-:W-:-:S04]  /*0b30*/  IMAD.WIDE.U32 R4, R0, 0x8, R4 ;  /* 0x0000000800047825 */ /* 0x000fc800078e0004 */
[----:B--2---:R-:W-:Y:S01]  /*0b40*/  IMAD.U32 R11, R6, 0x10000, RZ ;  /* 0x00010000060b7824 */ /* 0x004fe200078e00ff */
[----:B---3--:R-:W-:-:S05]  /*0b50*/  PRMT R6, R18, 0x7632, R6 ;  /* 0x0000763212067816 */ /* 0x008fca0000000006 */
[----:B------:R-:W-:Y:S01]  /*0b60*/  IMAD.U32 R12, R6, 0x10000, RZ ;  /* 0x00010000060c7824 */ /* 0x000fe200078e00ff */
[----:B------:R-:W-:Y:S02]  /*0b70*/  PRMT R6, R19, 0x7632, R6 ;  /* 0x0000763213067816 */ /* 0x000fe40000000006 */
[C---:B------:R-:W-:Y:S02]  /*0b80*/  SHF.L.U32 R2, R7.reuse, 0x10, RZ ;  /* 0x0000001007027819 */ /* 0x040fe400000006ff */
[C---:B------:R-:W-:Y:S02]  /*0b90*/  SHF.L.U32 R16, R6.reuse, 0x10, RZ ;  /* 0x0000001006107819 */ /* 0x040fe400000006ff */
[----:B------:R-:W-:Y:S02]  /*0ba0*/  PRMT R6, R6, 0x7632, R6 ;  /* 0x0000763206067816 */ /* 0x000fe40000000006 */
[----:B------:R-:W-:Y:S01]  /*0bb0*/  PRMT R7, R7, 0x7632, R7 ;  /* 0x0000763207077816 */ /* 0x000fe20000000007 */
[----:B------:R-:W-:Y:S01]  /*0bc0*/  IMAD.U32 R10, R18, 0x10000, RZ ;  /* 0x00010000120a7824 */ /* 0x000fe200078e00ff */
[----:B------:R-:W-:Y:S01]  /*0bd0*/  SHF.L.U32 R14, R19, 0x10, RZ ;  /* 0x00000010130e7819 */ /* 0x000fe200000006ff */
[----:B------:R-:W-:Y:S01]  /*0be0*/  IMAD.U32 R6, R6, 0x10000, RZ ;  /* 0x0001000006067824 */ /* 0x000fe200078e00ff */
[----:B------:R-:W-:Y:S01]  /*0bf0*/  SHF.L.U32 R18, R7, 0x10, RZ ;  /* 0x0000001007127819 */ /* 0x000fe200000006ff */
[----:B------:R-:W0:Y:S08]  /*0c00*/  FRND.TRUNC R13, R10 ;  /* 0x0000000a000d7307 */ /* 0x000e30000020d000 */
[----:B------:R-:W1:Y:S08]  /*0c10*/  FRND.TRUNC R9, R2 ;  /* 0x0000000200097307 */ /* 0x000e70000020d000 */
[----:B------:R-:W2:Y:S08]  /*0c20*/  FRND.TRUNC R17, R14 ;  /* 0x0000000e00117307 */ /* 0x000eb0000020d000 */
[----:B------:R-:W-:Y:S08]  /*0c30*/  FRND.TRUNC R8, R11 ;  /* 0x0000000b00087307 */ /* 0x000ff0000020d000 */
[----:B------:R-:W3:Y:S08]  /*0c40*/  FRND.TRUNC R15, R12 ;  /* 0x0000000c000f7307 */ /* 0x000ef0000020d000 */
[----:B------:R-:W4:Y:S08]  /*0c50*/  FRND.TRUNC R19, R16 ;  /* 0x0000001000137307 */ /* 0x000f30000020d000 */
[----:B------:R-:W5:Y:S08]  /*0c60*/  FRND.TRUNC R21, R6 ;  /* 0x0000000600157307 */ /* 0x000f70000020d000 */
[----:B------:R-:W5:Y:S01]  /*0c70*/  FRND.TRUNC R23, R18 ;  /* 0x0000001200177307 */ /* 0x000f62000020d000 */
[----:B0-----:R-:W-:Y:S01]  /*0c80*/  FADD.FTZ R7, R10, -R13 ;  /* 0x8000000d0a077221 */ /* 0x001fe20000010000 */
[----:B-1----:R-:W-:Y:S01]  /*0c90*/  FADD.FTZ R9, R2, -R9 ;  /* 0x8000000902097221 */ /* 0x002fe20000010000 */
[----:B--2---:R-:W-:Y:S01]  /*0ca0*/  FADD.FTZ R17, R14, -R17 ;  /* 0x800000110e117221 */ /* 0x004fe20000010000 */
[----:B---3--:R-:W-:Y:S01]  /*0cb0*/  FADD.FTZ R12, R12, -R15 ;  /* 0x8000000f0c0c7221 */ /* 0x008fe20000010000 */
[----:B----4-:R-:W-:Y:S01]  /*0cc0*/  FADD.FTZ R10, R16, -R19 ;  /* 0x80000013100a7221 */ /* 0x010fe20000010000 */
[----:B------:R-:W-:Y:S01]  /*0cd0*/  FADD.FTZ R8, R11, -R8 ;  /* 0x800000080b087221 */ /* 0x000fe20000010000 */
[----:B-----5:R-:W-:-:S02]  /*0ce0*/  FADD.FTZ R21, R6, -R21 ;  /* 0x8000001506157221 */ /* 0x020fc40000010000 */
[----:B------:R-:W-:Y:S01]  /*0cf0*/  F2FP.BF16.F32.PACK_AB R12, R12, R7 ;  /* 0x000000070c0c723e */ /* 0x000fe200000010ff */
[----:B------:R-:W-:Y:S01]  /*0d00*/  FADD.FTZ R2, R18, -R23 ;  /* 0x8000001712027221 */ /* 0x000fe20000010000 */
[----:B------:R-:W-:Y:S02]  /*0d10*/  F2FP.BF16.F32.PACK_AB R13, R10, R17 ;  /* 0x000000110a0d723e */ /* 0x000fe400000010ff */
[----:B------:R-:W-:Y:S02]  /*0d20*/  F2FP.BF16.F32.PACK_AB R8, R21, R8 ;  /* 0x000000081508723e */ /* 0x000fe400000010ff */
[----:B------:R-:W-:Y:S01]  /*0d30*/  F2FP.BF16.F32.PACK_AB R9, R2, R9 ;  /* 0x000000090209723e */ /* 0x000fe200000010ff */
[----:B------:R-:W-:Y:S04]  /*0d40*/  STG.E.64 desc[UR4][R4.64], R12 ;  /* 0x0000000c04007986 */ /* 0x000fe8000c101b04 */
[----:B------:R-:W-:Y:S01]  /*0d50*/  STG.E.64 desc[UR4][R4.64+0x400], R8 ;  /* 0x0004000804007986 */ /* 0x000fe2000c101b04 */
[----:B------:R-:W-:Y:S05]  /*0d60*/  EXIT ;  /* 0x000000000000794d */ /* 0x000fea0003800000 */
.L_x_14971:
        /* <DEDUP_REMOVED lines=9> */
.L_x_19216:


//--------------------- .text._ZN2at6native29vectorized_elementwise_kernelILi8EZZZNS0_16frac_kernel_cudaERNS_18TensorIteratorBaseEENKUlvE_clEvENKUlvE2_clEvEUlN3c108BFloat16EE_St5arrayIPcLm2EEEEviT0_T1_ --------------------------
	.section	.text._ZN2at6native29vectorized_elementwise_kernelILi8EZZZNS0_16frac_kernel_cudaERNS_18TensorIteratorBaseEENKUlvE_clEvENKUlvE2_clEvEUlN3c108BFloat16EE_St5arrayIPcLm2EEEEviT0_T1_,"ax",@progbits
	.align	128
        .global         _ZN2at6native29vectorized_elementwise_kernelILi8EZZZNS0_16frac_kernel_cudaERNS_18TensorIteratorBaseEENKUlvE_clEvENKUlvE2_clEvEUlN3c108BFloat16EE_St5arrayIPcLm2EEEEviT0_T1_
        .type           _ZN2at6native29vectorized_elementwise_kernelILi8EZZZNS0_16frac_kernel_cudaERNS_18TensorIteratorBaseEENKUlvE_clEvENKUlvE2_clEvEUlN3c108BFloat16EE_St5arrayIPcLm2EEEEviT0_T1_,@function
        .size           _ZN2at6native29vectorized_elementwise_kernelILi8EZZZNS0_16frac_kernel_cudaERNS_18TensorIteratorBaseEENKUlvE_clEvENKUlvE2_clEvEUlN3c108BFloat16EE_St5arrayIPcLm2EEEEviT0_T1_,(.L_x_19217 - _ZN2at6native29vectorized_elementwise_kernelILi8EZZZNS0_16frac_kernel_cudaERNS_18TensorIteratorBaseEENKUlvE_clEvENKUlvE2_clEvEUlN3c108BFloat16EE_St5arrayIPcLm2EEEEviT0_T1_)
        .other          _ZN2at6native29vectorized_elementwise_kernelILi8EZZZNS0_16frac_kernel_cudaERNS_18TensorIteratorBaseEENKUlvE_clEvENKUlvE2_clEvEUlN3c108BFloat16EE_St5arrayIPcLm2EEEEviT0_T1_,@"STO_CUDA_ENTRY STV_DEFAULT"
_ZN2at6native29vectorized_elementwise_kernelILi8EZZZNS0_16frac_kernel_cudaERNS_18TensorIteratorBaseEENKUlvE_clEvENKUlvE2_clEvEUlN3c108BFloat16EE_St5arrayIPcLm2EEEEviT0_T1_:
.text._ZN2at6native29vectorized_elementwise_kernelILi8EZZZNS0_16frac_kernel_cudaERNS_18TensorIteratorBaseEENKUlvE_clEvENKUlvE2_clEvEUlN3c108BFloat16EE_St5arrayIPcLm2EEEEviT0_T1_:
[----:B------:R-:W-:Y:S01]  /*0000*/  LDC R1, c[0x0][0x37c] ;  /* 0x0000df00ff017b82 */ /* 0x000fe20000000800 */
[----:B------:R-:W-:Y:S05]  /*0010*/  EXIT ;  /* 0x000000000000794d */ /* 0x000fea0003800000 */
.L_x_14972:
        /* <DEDUP_REMOVED lines=14> */
.L_x_19217:


//--------------------- .text._ZN2at6native18elementwise_kernelILi128ELi4EZNS0_15gpu_kernel_implIZZZNS0_16frac_kernel_cudaERNS_18TensorIteratorBaseEENKUlvE_clEvENKUlvE1_clEvEUlN3c104HalfEE_EEvS4_RKT_EUliE_EEviT1_ --------------------------
	.section	.text._ZN2at6native18elementwise_kernelILi128ELi4EZNS0_15gpu_kernel_implIZZZNS0_16frac_kernel_cudaERNS_18TensorIteratorBaseEENKUlvE_clEvENKUlvE1_clEvEUlN3c104HalfEE_EEvS4_RKT_EUliE_EEviT1_,"ax",@progbits
	.align	128
        .global         _ZN2at6native18elementwise_kernelILi128ELi4EZNS0_15gpu_kernel_implIZZZNS0_16frac_kernel_cudaERNS_18TensorIteratorBaseEENKUlvE_clEvENKUlvE1_clEvEUlN3c104HalfEE_EEvS4_RKT_EUliE_EEviT1_
        .type           _ZN2at6native18elementwise_kernelILi128ELi4EZNS0_15gpu_kernel_implIZZZNS0_16frac_kernel_cudaERNS_18TensorIteratorBaseEENKUlvE_clEvENKUlvE1_clEvEUlN3c104HalfEE_EEvS4_RKT_EUliE_EEviT1_,@function
        .size           _ZN2at6native18elementwise_kernelILi128ELi4EZNS0_15gpu_kernel_implIZZZNS0_16frac_kernel_cudaERNS_18TensorIteratorBaseEENKUlvE_clEvENKUlvE1_clEvEUlN3c104HalfEE_EEvS4_RKT_EUliE_EEviT1_,(.L_x_19218 - _ZN2at6native18elementwise_kernelILi128ELi4EZNS0_15gpu_kernel_implIZZZNS0_16frac_kernel_cudaERNS_18TensorIteratorBaseEENKUlvE_clEvENKUlvE1_clEvEUlN3c104HalfEE_EEvS4_RKT_EUliE_EEviT1_)
        .other          _ZN2at6native18elementwise_kernelILi128ELi4EZNS0_15gpu_kernel_implIZZZNS0_16frac_kernel_cudaERNS_18TensorIteratorBaseEENKUlvE_clEvENKUlvE1_clEvEUlN3c104HalfEE_EEvS4_RKT_EUliE_EEviT1_,@"STO_CUDA_ENTRY STV_DEFAULT"
_ZN2at6native18elementwise_kernelILi128ELi4EZNS0_15gpu_kernel_implIZZZNS0_16frac_kernel_cudaERNS_18TensorIteratorBaseEENKUlvE_clEvENKUlvE1_clEvEUlN3c104HalfEE_EEvS4_RKT_EUliE_EEviT1_:
.text._ZN2at6native18elementwise_kernelILi128ELi4EZNS0_15gpu_kernel_implIZZZNS0_16frac_kernel_cudaERNS_18TensorIteratorBaseEENKUlvE_clEvENKUlvE1_clEvEUlN3c104HalfEE_EEvS4_RKT_EUliE_EEviT1_:
        /* <DEDUP_REMOVED lines=319> */
.L_x_14975:
        /* <DEDUP_REMOVED lines=18> */
.L_x_14979:
[----:B------:R-:W2:Y:S02]  /*1510*/  LDG.E.U8 R2, desc[UR36][R2.64] ;  /* 0x0000002402027981 */ /* 0x000ea4000c1e1100 */
[----:B--2---:R-:W-:-:S04]  /*1520*/  I2FP.F32.U32 R0, R2 ;  /* 0x0000000200007245 */ /* 0x004fc80000201000 */
[----:B------:R-:W-:Y:S01]  /*1530*/  F2FP.F16.F32.PACK_AB R0, RZ, R0 ;  /* 0x00000000ff00723e */ /* 0x000fe200000000ff */
[----:B------:R-:W-:Y:S06]  /*1540*/  BRA `(.L_x_14981) ;  /* 0x0000000c009c7947 */ /* 0x000fec0003800000 */
.L_x_14978:
        /* <DEDUP_REMOVED lines=10> */
.L_x_14983:
[----:B------:R-:W2:Y:S02]  /*15f0*/  LDG.E R2, desc[UR36][R2.64] ;  /* 0x0000002402027981 */ /* 0x000ea4000c1e1900 */
[----:B--2---:R-:W-:-:S04]  /*1600*/  I2FP.F32.S32 R0, R2 ;  /* 0x0000000200007245 */ /* 0x004fc80000201400 */
[----:B------:R-:W-:Y:S01]  /*1610*/  F2FP.F16.F32.PACK_AB R0, RZ, R0 ;  /* 0x00000000ff00723e */ /* 0x000fe200000000ff */
[----:B------:R-:W-:Y:S06]  /*1620*/  BRA `(.L_x_14981) ;  /* 0x0000000c00647947 */ /* 0x000fec0003800000 */
.L_x_14982:
[----:B------:R-:W2:Y:S02]  /*1630*/  LDG.E.U16 R2, desc[UR36][R2.64] ;  /* 0x0000002402027981 */ /* 0x000ea4000c1e1500 */
[----:B--2---:R-:W0:Y:S02]  /*1640*/  I2F.S16 R0, R2 ;  /* 0x0000000200007306 */ /* 0x004e240000101400 */
[----:B0-----:R-:W-:Y:S01]  /*1650*/  F2FP.F16.F32.PACK_AB R0, RZ, R0 ;  /* 0x00000000ff00723e */ /* 0x001fe200000000ff */
[----:B------:R-:W-:Y:S06]  /*1660*/  BRA `(.L_x_14981) ;  /* 0x0000000c00547947 */ /* 0x000fec0003800000 */
.L_x_14977:
        /* <DEDUP_REMOVED lines=9> */
.L_x_14985:
[----:B------:R0:W5:Y:S01]  /*1700*/  LDG.E.U16 R0, desc[UR36][R2.64] ;  /* 0x0000002402007981 */ /* 0x000162000c1e1500 */
[----:B------:R-:W-:Y:S05]  /*1710*/  BRA `(.L_x_14981) ;  /* 0x0000000c00287947 */ /* 0x000fea0003800000 */
.L_x_14984:
        /* <DEDUP_REMOVED lines=9> */
.L_x_14987:
[----:B------:R1:W5:Y:S01]  /*17b0*/  LDG.E.U16 R0, desc[UR36][R2.64] ;  /* 0x0000002402007981 */ /* 0x000362000c1e1500 */
[----:B------:R-:W-:Y:S05]  /*17c0*/  BRA `(.L_x_14981) ;  /* 0x0000000800fc7947 */ /* 0x000fea0003800000 */
.L_x_14986:
        /* <DEDUP_REMOVED lines=12> */
.L_x_14976:
        /* <DEDUP_REMOVED lines=13> */
.L_x_14990:
        /* <DEDUP_REMOVED lines=12> */
.L_x_14989:
        /* <DEDUP_REMOVED lines=27> */
.L_x_14992:
        /* <DEDUP_REMOVED lines=13> */
.L_x_14991:
[----:B------:R-:W2:Y:S02]  /*1ca0*/  LDG.E.U16 R0, desc[UR36][R2.64] ;  /* 0x0000002402007981 */ /* 0x000ea4000c1e1500 */
[----:B--2---:R-:W-:-:S04]  /*1cb0*/  SHF.L.U32 R0, R0, 0x10, RZ ;  /* 0x0000001000007819 */ /* 0x004fc800000006ff */
[----:B------:R-:W-:Y:S01]  /*1cc0*/  F2FP.F16.F32.PACK_AB R0, RZ, R0 ;  /* 0x00000000ff00723e */ /* 0x000fe200000000ff */
[----:B------:R-:W-:Y:S06]  /*1cd0*/  BRA `(.L_x_14981) ;  /* 0x0000000400b87947 */ /* 0x000fec0003800000 */
.L_x_14988:
        /* <DEDUP_REMOVED lines=12> */
.L_x_14995:
        /* <DEDUP_REMOVED lines=21> */
.L_x_14999:
[----:B------:R-:W-:Y:S05]  /*1ef0*/  BSYNC.RECONVERGENT B1 ;  /* 0x0000000000017941 */ /* 0x000fea0003800200 */
.L_x_14998:
[----:B------:R-:W-:Y:S01]  /*1f00*/  IMAD.SHL.U32 R0, R0, 0x100000, RZ ;  /* 0x0010000000007824 */ /* 0x000fe200078e00ff */
[----:B------:R-:W-:-:S04]  /*1f10*/  LEA R2, R2, 0x3b800000, 0x17 ;  /* 0x3b80000002027811 */ /* 0x000fc800078eb8ff */
[----:B------:R-:W-:-:S07]  /*1f20*/  LOP3.LUT R0, R2, R0, R7, 0xfe, !PT ;  /* 0x0000000002007212 */ /* 0x000fce00078efe07 */
.L_x_14997:
[----:B------:R-:W-:Y:S05]  /*1f30*/  BSYNC.RECONVERGENT B0 ;  /* 0x0000000000007941 */ /* 0x000fea0003800200 */
.L_x_14996:
[----:B------:R-:W-:Y:S01]  /*1f40*/  F2FP.F16.F32.PACK_AB R0, RZ, R0 ;  /* 0x00000000ff00723e */ /* 0x000fe200000000ff */
[----:B------:R-:W-:Y:S06]  /*1f50*/  BRA `(.L_x_14981) ;  /* 0x0000000400187947 */ /* 0x000fec0003800000 */
.L_x_14994:
        /* <DEDUP_REMOVED lines=21> */
.L_x_15003:
[----:B------:R-:W-:Y:S05]  /*20b0*/  BSYNC.RECONVERGENT B1 ;  /* 0x0000000000017941 */ /* 0x000fea0003800200 */
.L_x_15002:
[----:B------:R-:W-:Y:S01]  /*20c0*/  IMAD.SHL.U32 R0, R0, 0x200000, RZ ;  /* 0x0020000000007824 */ /* 0x000fe200078e00ff */
[----:B------:R-:W-:-:S04]  /*20d0*/  LEA R2, R2, 0x37800000, 0x17 ;  /* 0x3780000002027811 */ /* 0x000fc800078eb8ff */
[----:B------:R-:W-:-:S07]  /*20e0*/  LOP3.LUT R0, R2, R0, R7, 0xfe, !PT ;  /* 0x0000000002007212 */ /* 0x000fce00078efe07 */
.L_x_15001:
[----:B------:R-:W-:Y:S05]  /*20f0*/  BSYNC.RECONVERGENT B0 ;  /* 0x0000000000007941 */ /* 0x000fea0003800200 */
.L_x_15000:
[----:B------:R-:W-:Y:S01]  /*2100*/  F2FP.F16.F32.PACK_AB R0, RZ, R0 ;  /* 0x00000000ff00723e */ /* 0x000fe200000000ff */
[----:B------:R-:W-:Y:S06]  /*2110*/  BRA `(.L_x_14981) ;  /* 0x0000000000a87947 */ /* 0x000fec0003800000 */
.L_x_14993:
[----:B------:R-:W-:-:S09]  /*2120*/  UISETP.NE.AND UP0, UPT, UR4, 0x1c, UPT ;  /* 0x0000001c0400788c */ /* 0x000fd2000bf05270 */
[----:B------:R-:W-:Y:S05]  /*2130*/  BRA.U !UP0, `(.L_x_15004) ;  /* 0x0000000108947547 */ /* 0x000fea000b800000 */
[----:B------:R-:W-:-:S09]  /*2140*/  UISETP.NE.AND UP0, UPT, UR4, 0x1d, UPT ;  /* 0x0000001d0400788c */ /* 0x000fd2000bf05270 */
[----:B------:R-:W-:Y:S05]  /*2150*/  BRA.U !UP0, `(.L_x_15005) ;  /* 0x00000001087c7547 */ /* 0x000fea000b800000 */
[----:B------:R-:W-:-:S09]  /*2160*/  UISETP.NE.AND UP0, UPT, UR4, 0x2c, UPT ;  /* 0x0000002c0400788c */ /* 0x000fd2000bf05270 */
[----:B------:R-:W-:Y:S05]  /*2170*/  BRA.U !UP0, `(.L_x_15006) ;  /* 0x0000000108487547 */ /* 0x000fea000b800000 */
.L_x_14980:
        /* <DEDUP_REMOVED lines=16> */
.L_x_15007:
[----:B------:R-:W-:Y:S01]  /*2280*/  PRMT R0, RZ, 0x7610, R0 ;  /* 0x00007610ff007816 */ /* 0x000fe20000000000 */
[----:B------:R-:W-:Y:S06]  /*2290*/  BRA `(.L_x_14981) ;  /* 0x0000000000487947 */ /* 0x000fec0003800000 */
.L_x_15006:
        /* <DEDUP_REMOVED lines=8> */
.L_x_15009:
[----:B------:R-:W-:Y:S05]  /*2320*/  BSYNC.RECONVERGENT B0 ;  /* 0x0000000000007941 */ /* 0x000fea0003800200 */
.L_x_15008:
[----:B------:R-:W-:Y:S01]  /*2330*/  F2FP.F16.F32.PACK_AB R0, RZ, R0 ;  /* 0x00000000ff00723e */ /* 0x000fe200000000ff */
[----:B------:R-:W-:Y:S06]  /*2340*/  BRA `(.L_x_14981) ;  /* 0x00000000001c7947 */ /* 0x000fec0003800000 */
.L_x_15005:
[----:B------:R-:W2:Y:S02]  /*2350*/  LDG.E.64 R2, desc[UR36][R2.64] ;  /* 0x0000002402027981 */ /* 0x000ea4000c1e1b00 */
[----:B--2---:R-:W0:Y:S02]  /*2360*/  I2F.U64 R0, R2 ;  /* 0x0000000200007312 */ /* 0x004e240000301000 */
[----:B0-----:R-:W-:Y:S01]  /*2370*/  F2FP.F16.F32.PACK_AB R0, RZ, R0 ;  /* 0x00000000ff00723e */ /* 0x001fe200000000ff */
[----:B------:R-:W-:Y:S06]  /*2380*/  BRA `(.L_x_14981) ;  /* 0x00000000000c7947 */ /* 0x000fec0003800000 */
.L_x_15004:
[----:B------:R-:W2:Y:S02]  /*2390*/  LDG.E R2, desc[UR36][R2.64] ;  /* 0x0000002402027981 */ /* 0x000ea4000c1e1900 */
[----:B--2---:R-:W-:-:S04]  /*23a0*/  I2FP.F32.U32 R0, R2 ;  /* 0x0000000200007245 */ /* 0x004fc80000201000 */
[----:B------:R-:W-:-:S07]  /*23b0*/  F2FP.F16.F32.PACK_AB R0, RZ, R0 ;  /* 0x00000000ff00723e */ /* 0x000fce00000000ff */
.L_x_14981:
[----:B-----5:R-:W-:Y:S01]  /*23c0*/  HADD2.F32 R0, -RZ, R0.H0_H0 ;  /* 0x20000000ff007230 */ /* 0x020fe20000004100 */
[----:B------:R-:W2:Y:S03]  /*23d0*/  LDCU.64 UR6, c[0x0][0x580] ;  /* 0x0000b000ff0677ac */ /* 0x000ea60008000a00 */
[----:B01----:R-:W0:Y:S01]  /*23e0*/  FRND.TRUNC R3, R0 ;  /* 0x0000000000037307 */ /* 0x003e22000020d000 */
[----:B------:R-:W-:-:S04]  /*23f0*/  UPRMT UR4, UR42, 0x9910, URZ ;  /* 0x000099102a047896 */ /* 0x000fc800080000ff */
[----:B------:R-:W-:Y:S01]  /*2400*/  UISETP.GT.AND UP0, UPT, UR4, 0x9, UPT ;  /* 0x000000090400788c */ /* 0x000fe2000bf04270 */
[----:B--2---:R-:W-:Y:S01]  /*2410*/  IADD3 R2, P0, PT, R16, UR6, RZ ;  /* 0x0000000610027c10 */ /* 0x004fe2000ff1e0ff */
[----:B0-----:R-:W-:-:S04]  /*2420*/  FADD.FTZ R4, R0, -R3 ;  /* 0x8000000300047221 */ /* 0x001fc80000010000 */
        /* <DEDUP_REMOVED lines=15> */
.L_x_15013:
[----:B------:R-:W-:-:S06]  /*2520*/  HADD2.F32 R5, -RZ, R4.H0_H0 ;  /* 0x20000004ff057230 */ /* 0x000fcc0000004100 */
[----:B------:R-:W0:Y:S02]  /*2530*/  F2I.S64.TRUNC R4, R5 ;  /* 0x0000000500047311 */ /* 0x000e24000020d900 */
[----:B0-----:R3:W-:Y:S01]  /*2540*/  STG.E.U8 desc[UR36][R2.64], R4 ;  /* 0x0000000402007986 */ /* 0x0017e2000c101124 */
[----:B------:R-:W-:Y:S05]  /*2550*/  BRA `(.L_x_15015) ;  /* 0x0000000c00707947 */ /* 0x000fea0003800000 */
.L_x_15012:
        /* <DEDUP_REMOVED lines=10> */
.L_x_15017:
[----:B------:R-:W-:-:S04]  /*2600*/  HADD2.F32 R4, -RZ, R4.H0_H0 ;  /* 0x20000004ff047230 */ /* 0x000fc80000004100 */
[----:B------:R-:W0:Y:S02]  /*2610*/  F2I.FTZ.TRUNC.NTZ R5, R4 ;  /* 0x0000000400057305 */ /* 0x000e24000021f100 */
[----:B0-----:R1:W-:Y:S01]  /*2620*/  STG.E desc[UR36][R2.64], R5 ;  /* 0x0000000502007986 */ /* 0x0013e2000c101924 */
[----:B------:R-:W-:Y:S05]  /*2630*/  BRA `(.L_x_15015) ;  /* 0x0000000c00387947 */ /* 0x000fea0003800000 */
.L_x_15016:
[----:B------:R-:W-:-:S04]  /*2640*/  HADD2.F32 R4, -RZ, R4.H0_H0 ;  /* 0x20000004ff047230 */ /* 0x000fc80000004100 */
[----:B------:R-:W0:Y:S02]  /*2650*/  F2I.FTZ.TRUNC.NTZ R5, R4 ;  /* 0x0000000400057305 */ /* 0x000e24000021f100 */
[----:B0-----:R2:W-:Y:S01]  /*2660*/  STG.E.U16 desc[UR36][R2.64], R5 ;  /* 0x0000000502007986 */ /* 0x0015e2000c101524 */
[----:B------:R-:W-:Y:S05]  /*2670*/  BRA `(.L_x_15015) ;  /* 0x0000000c00287947 */ /* 0x000fea0003800000 */
.L_x_15011:
        /* <DEDUP_REMOVED lines=9> */
.L_x_15019:
[----:B------:R0:W-:Y:S01]  /*2710*/  STG.E.U16 desc[UR36][R2.64], R4 ;  /* 0x0000000402007986 */ /* 0x0001e2000c101524 */
[----:B------:R-:W-:Y:S05]  /*2720*/  BRA `(.L_x_15015) ;  /* 0x0000000800fc7947 */ /* 0x000fea0003800000 */
.L_x_15018:
        /* <DEDUP_REMOVED lines=10> */
.L_x_15021:
[----:B------:R-:W-:-:S05]  /*27d0*/  HADD2.F32 R0, -RZ, R4.H0_H0 ;  /* 0x20000004ff007230 */ /* 0x000fca0000004100 */
[----:B------:R-:W-:-:S04]  /*27e0*/  F2FP.F16.F32.PACK_AB R0, RZ, R0 ;  /* 0x00000000ff00723e */ /* 0x000fc800000000ff */
[----:B------:R-:W-:-:S05]  /*27f0*/  PRMT R0, R0, 0x5410, RZ ;  /* 0x0000541000007816 */ /* 0x000fca00000000ff */
[----:B------:R0:W-:Y:S01]  /*2800*/  STG.E desc[UR36][R2.64], R0 ;  /* 0x0000000002007986 */ /* 0x0001e2000c101924 */
[----:B------:R-:W-:Y:S05]  /*2810*/  BRA `(.L_x_15015) ;  /* 0x0000000800c07947 */ /* 0x000fea0003800000 */
.L_x_15020:
[----:B------:R-:W-:-:S05]  /*2820*/  HADD2.F32 R4, -RZ, R4.H0_H0 ;  /* 0x20000004ff047230 */ /* 0x000fca0000004100 */
[----:B------:R-:W-:-:S06]  /*2830*/  FMUL.FTZ R4, R4, 1 ;  /* 0x3f80000004047820 */ /* 0x000fcc0000410000 */
[----:B------:R-:W0:Y:S02]  /*2840*/  F2F.F64.F32 R4, R4 ;  /* 0x0000000400047310 */ /* 0x000e240000201800 */
[----:B0-----:R0:W-:Y:S01]  /*2850*/  STG.E.64 desc[UR36][R2.64], R4 ;  /* 0x0000000402007986 */ /* 0x0011e2000c101b24 */
[----:B------:R-:W-:Y:S05]  /*2860*/  BRA `(.L_x_15015) ;  /* 0x0000000800ac7947 */ /* 0x000fea0003800000 */
.L_x_15010:
        /* <DEDUP_REMOVED lines=13> */
.L_x_15024:
[----:B------:R-:W-:Y:S01]  /*2940*/  HADD2.F32 R4, -RZ, R4.H0_H0 ;  /* 0x20000004ff047230 */ /* 0x000fe20000004100 */
[----:B------:R-:W-:-:S04]  /*2950*/  CS2R R6, SRZ ;  /* 0x0000000000067805 */ /* 0x000fc8000001ff00 */
[----:B------:R-:W-:-:S06]  /*2960*/  FMUL.FTZ R4, R4, 1 ;  /* 0x3f80000004047820 */ /* 0x000fcc0000410000 */
[----:B------:R-:W0:Y:S02]  /*2970*/  F2F.F64.F32 R4, R4 ;  /* 0x0000000400047310 */ /* 0x000e240000201800 */
[----:B0-----:R0:W-:Y:S01]  /*2980*/  STG.E.128 desc[UR36][R2.64], R4 ;  /* 0x0000000402007986 */ /* 0x0011e2000c101d24 */
[----:B------:R-:W-:Y:S05]  /*2990*/  BRA `(.L_x_15015) ;  /* 0x0000000800607947 */ /* 0x000fea0003800000 */
.L_x_15023:
        /* <DEDUP_REMOVED lines=19> */
.L_x_15028:
[----:B------:R-:W-:Y:S05]  /*2ad0*/  BSYNC.RECONVERGENT B0 ;  /* 0x0000000000007941 */ /* 0x000fea0003800200 */
.L_x_15027:
[----:B------:R-:W-:-:S05]  /*2ae0*/  LOP3.LUT R5, R0, 0x80, R5, 0xf8, !PT ;  /* 0x0000008000057812 */ /* 0x000fca00078ef805 */
[----:B------:R0:W-:Y:S01]  /*2af0*/  STG.E.U8 desc[UR36][R2.64], R5 ;  /* 0x0000000502007986 */ /* 0x0001e2000c101124 */
[----:B------:R-:W-:Y:S05]  /*2b00*/  BRA `(.L_x_15015) ;  /* 0x0000000800047947 */ /* 0x000fea0003800000 */
.L_x_15026:
        /* <DEDUP_REMOVED lines=15> */
.L_x_15030:
[----:B------:R-:W-:Y:S05]  /*2c00*/  BSYNC.RECONVERGENT B0 ;  /* 0x0000000000007941 */ /* 0x000fea0003800200 */
.L_x_15029:
[----:B------:R-:W-:-:S05]  /*2c10*/  LOP3.LUT R5, R0, 0x80, R5, 0xf8, !PT ;  /* 0x0000008000057812 */ /* 0x000fca00078ef805 */
[----:B------:R0:W-:Y:S01]  /*2c20*/  STG.E.U8 desc[UR36][R2.64], R5 ;  /* 0x0000000502007986 */ /* 0x0001e2000c101124 */
[----:B------:R-:W-:Y:S05]  /*2c30*/  BRA `(.L_x_15015) ;  /* 0x0000000400b87947 */ /* 0x000fea0003800000 */
.L_x_15025:
[----:B------:R-:W-:-:S05]  /*2c40*/  HADD2.F32 R0, -RZ, R4.H0_H0 ;  /* 0x20000004ff007230 */ /* 0x000fca0000004100 */
[----:B------:R-:W-:-:S05]  /*2c50*/  F2FP.BF16.F32.PACK_AB R0, RZ, R0 ;  /* 0x00000000ff00723e */ /* 0x000fca00000010ff */
[----:B------:R0:W-:Y:S01]  /*2c60*/  STG.E.U16 desc[UR36][R2.64], R0 ;  /* 0x0000000002007986 */ /* 0x0001e2000c101524 */
[----:B------:R-:W-:Y:S05]  /*2c70*/  BRA `(.L_x_15015) ;  /* 0x0000000400a87947 */ /* 0x000fea0003800000 */
.L_x_15022:
        /* <DEDUP_REMOVED lines=12> */
.L_x_15033:
        /* <DEDUP_REMOVED lines=13> */
.L_x_15036:
[----:B------:R-:W-:-:S04]  /*2e10*/  SHF.R.U32.HI R0, RZ, 0x14, R5 ;  /* 0x00000014ff007819 */ /* 0x000fc80000011605 */
[----:B------:R-:W-:-:S04]  /*2e20*/  LOP3.LUT R0, R0, 0x1, RZ, 0xc0, !PT ;  /* 0x0000000100007812 */ /* 0x000fc800078ec0ff */
[----:B------:R-:W-:-:S04]  /*2e30*/  IADD3 R0, PT, PT, R5, 0x487ffff, R0 ;  /* 0x0487ffff05007810 */ /* 0x000fc80007ffe000 */
[----:B------:R-:W-:-:S04]  /*2e40*/  SHF.R.U32.HI R0, RZ, 0x14, R0 ;  /* 0x00000014ff007819 */ /* 0x000fc80000011600 */
[----:B------:R-:W-:-:S07]  /*2e50*/  LOP3.LUT R4, R0, 0xff, RZ, 0xc0, !PT ;  /* 0x000000ff00047812 */ /* 0x000fce00078ec0ff */
.L_x_15037:
[----:B------:R-:W-:-:S04]  /*2e60*/  SHF.R.U32.HI R5, RZ, 0x18, R5 ;  /* 0x00000018ff057819 */ /* 0x000fc80000011605 */
[----:B------:R-:W-:-:S04]  /*2e70*/  LOP3.LUT R4, R4, 0x80, R5, 0xf8, !PT ;  /* 0x0000008004047812 */ /* 0x000fc800078ef805 */
[----:B------:R-:W-:-:S07]  /*2e80*/  PRMT R0, R4, 0x7610, R0 ;  /* 0x0000761004007816 */ /* 0x000fce0000000000 */
.L_x_15035:
[----:B------:R-:W-:Y:S05]  /*2e90*/  BSYNC.RECONVERGENT B0 ;  /* 0x0000000000007941 */ /* 0x000fea0003800200 */
.L_x_15034:
[----:B------:R0:W-:Y:S01]  /*2ea0*/  STG.E.U8 desc[UR36][R2.64], R0 ;  /* 0x0000000002007986 */ /* 0x0001e2000c101124 */
[----:B------:R-:W-:Y:S05]  /*2eb0*/  BRA `(.L_x_15015) ;  /* 0x0000000400187947 */ /* 0x000fea0003800000 */
.L_x_15032:
        /* <DEDUP_REMOVED lines=13> */
.L_x_15040:
[----:B------:R-:W-:-:S04]  /*2f90*/  SHF.R.U32.HI R0, RZ, 0x15, R5 ;  /* 0x00000015ff007819 */ /* 0x000fc80000011605 */
[----:B------:R-:W-:-:S04]  /*2fa0*/  LOP3.LUT R0, R0, 0x1, RZ, 0xc0, !PT ;  /* 0x0000000100007812 */ /* 0x000fc800078ec0ff */
[----:B------:R-:W-:-:S04]  /*2fb0*/  IADD3 R0, PT, PT, R5, 0x88fffff, R0 ;  /* 0x088fffff05007810 */ /* 0x000fc80007ffe000 */
[----:B------:R-:W-:-:S04]  /*2fc0*/  SHF.R.U32.HI R0, RZ, 0x15, R0 ;  /* 0x00000015ff007819 */ /* 0x000fc80000011600 */
[----:B------:R-:W-:-:S07]  /*2fd0*/  LOP3.LUT R4, R0, 0xff, RZ, 0xc0, !PT ;  /* 0x000000ff00047812 */ /* 0x000fce00078ec0ff */
.L_x_15041:
[----:B------:R-:W-:-:S04]  /*2fe0*/  SHF.R.U32.HI R5, RZ, 0x18, R5 ;  /* 0x00000018ff057819 */ /* 0x000fc80000011605 */
[----:B------:R-:W-:-:S04]  /*2ff0*/  LOP3.LUT R4, R4, 0x80, R5, 0xf8, !PT ;  /* 0x0000008004047812 */ /* 0x000fc800078ef805 */
[----:B------:R-:W-:-:S07]  /*3000*/  PRMT R0, R4, 0x7610, R0 ;  /* 0x0000761004007816 */ /* 0x000fce0000000000 */
.L_x_15039:
[----:B------:R-:W-:Y:S05]  /*3010*/  BSYNC.RECONVERGENT B0 ;  /* 0x0000000000007941 */ /* 0x000fea0003800200 */
.L_x_15038:
[----:B------:R0:W-:Y:S01]  /*3020*/  STG.E.U8 desc[UR36][R2.64], R0 ;  /* 0x0000000002007986 */ /* 0x0001e2000c101124 */
[----:B------:R-:W-:Y:S05]  /*3030*/  BRA `(.L_x_15015) ;  /* 0x0000000000b87947 */ /* 0x000fea0003800000 */
.L_x_15031:
[----:B------:R-:W-:-:S09]  /*3040*/  UISETP.NE.AND UP0, UPT, UR4, 0x1c, UPT ;  /* 0x0000001c0400788c */ /* 0x000fd2000bf05270 */
[----:B------:R-:W-:Y:S05]  /*3050*/  BRA.U !UP0, `(.L_x_15042) ;  /* 0x0000000108a47547 */ /* 0x000fea000b800000 */
[----:B------:R-:W-:-:S09]  /*3060*/  UISETP.NE.AND UP0, UPT, UR4, 0x1d, UPT ;  /* 0x0000001d0400788c */ /* 0x000fd2000bf05270 */
[----:B------:R-:W-:Y:S05]  /*3070*/  BRA.U !UP0, `(.L_x_15043) ;  /* 0x00000001088c7547 */ /* 0x000fea000b800000 */
[----:B------:R-:W-:-:S09]  /*3080*/  UISETP.NE.AND UP0, UPT, UR4, 0x2c, UPT ;  /* 0x0000002c0400788c */ /* 0x000fd2000bf05270 */
[----:B------:R-:W-:Y:S05]  /*3090*/  BRA.U !UP0, `(.L_x_15044) ;  /* 0x0000000108447547 */ /* 0x000fea000b800000 */
.L_x_15014:
        /* <DEDUP_REMOVED lines=16> */
.L_x_15045:
[----:B------:R-:W-:Y:S05]  /*31a0*/  BRA `(.L_x_15015) ;  /* 0x00000000005c7947 */ /* 0x000fea0003800000 */
.L_x_15044:
        /* <DEDUP_REMOVED lines=16> */
.L_x_15043:
[----:B------:R-:W-:-:S06]  /*32b0*/  HADD2.F32 R4, -RZ, R4.H0_H0 ;  /* 0x20000004ff047230 */ /* 0x000fcc0000004100 */
[----:B------:R-:W0:Y:S02]  /*32c0*/  F2I.U64.TRUNC R4, R4 ;  /* 0x0000000400047311 */ /* 0x000e24000020d800 */
[----:B0-----:R0:W-:Y:S01]  /*32d0*/  STG.E.64 desc[UR36][R2.64], R4 ;  /* 0x0000000402007986 */ /* 0x0011e2000c101b24 */
[----:B------:R-:W-:Y:S05]  /*32e0*/  BRA `(.L_x_15015) ;  /* 0x00000000000c7947 */ /* 0x000fea0003800000 */
.L_x_15042:
[----:B------:R-:W-:-:S04]  /*32f0*/  HADD2.F32 R4, -RZ, R4.H0_H0 ;  /* 0x20000004ff047230 */ /* 0x000fc80000004100 */
[----:B------:R-:W0:Y:S02]  /*3300*/  F2I.FTZ.U32.TRUNC.NTZ R5, R4 ;  /* 0x0000000400057305 */ /* 0x000e24000021f000 */
[----:B0-----:R0:W-:Y:S02]  /*3310*/  STG.E desc[UR36][R2.64], R5 ;  /* 0x0000000502007986 */ /* 0x0011e4000c101924 */
.L_x_15015:
[----:B------:R-:W-:-:S07]  /*3320*/  IADD3 R17, PT, PT, R17, 0x80, RZ ;  /* 0x0000008011117810 */ /* 0x000fce0007ffe0ff */
.L_x_14974:
[----:B------:R-:W-:Y:S05]  /*3330*/  BSYNC.RECONVERGENT B6 ;  /* 0x0000000000067941 */ /* 0x000fea0003800200 */
.L_x_14973:
        /* <DEDUP_REMOVED lines=307> */
.L_x_15048:
        /* <DEDUP_REMOVED lines=18> */
.L_x_15052:
[----:B------:R-:W2:Y:S02]  /*4790*/  LDG.E.U8 R2, desc[UR36][R2.64] ;  /* 0x0000002402027981 */ /* 0x000ea4000c1e1100 */
[----:B--2---:R-:W-:-:S04]  /*47a0*/  I2FP.F32.U32 R0, R2 ;  /* 0x0000000200007245 */ /* 0x004fc80000201000 */
[----:B------:R-:W-:Y:S01]  /*47b0*/  F2FP.F16.F32.PACK_AB R0, RZ, R0 ;  /* 0x00000000ff00723e */ /* 0x000fe200000000ff */
[----:B------:R-:W-:Y:S06]  /*47c0*/  BRA `(.L_x_15054) ;  /* 0x0000000c009c7947 */ /* 0x000fec0003800000 */
.L_x_15051:
        /* <DEDUP_REMOVED lines=10> */
.L_x_15056:
[----:B------:R-:W2:Y:S02]  /*4870*/  LDG.E R2, desc[UR36][R2.64] ;  /* 0x0000002402027981 */ /* 0x000ea4000c1e1900 */
[----:B--2---:R-:W-:-:S04]  /*4880*/  I2FP.F32.S32 R0, R2 ;  /* 0x0000000200007245 */ /* 0x004fc80000201400 */
[----:B------:R-:W-:Y:S01]  /*4890*/  F2FP.F16.F32.PACK_AB R0, RZ, R0 ;  /* 0x00000000ff00723e */ /* 0x000fe200000000ff */
[----:B------:R-:W-:Y:S06]  /*48a0*/  BRA `(.L_x_15054) ;  /* 0x0000000c00647947 */ /* 0x000fec0003800000 */
.L_x_15055:
[----:B------:R-:W2:Y:S02]  /*48b0*/  LDG.E.U16 R2, desc[UR36][R2.64] ;  /* 0x0000002402027981 */ /* 0x000ea4000c1e1500 */
[----:B--2---:R-:W0:Y:S02]  /*48c0*/  I2F.S16 R0, R2 ;  /* 0x0000000200007306 */ /* 0x004e240000101400 */
[----:B0-----:R-:W-:Y:S01]  /*48d0*/  F2FP.F16.F32.PACK_AB R0, RZ, R0 ;  /* 0x00000000ff00723e */ /* 0x001fe200000000ff */
[----:B------:R-:W-:Y:S06]  /*48e0*/  BRA `(.L_x_15054) ;  /* 0x0000000c00547947 */ /* 0x000fec0003800000 */
.L_x_15050:
        /* <DEDUP_REMOVED lines=9> */
.L_x_15058:
[----:B------:R1:W5:Y:S01]  /*4980*/  LDG.E.U16 R0, desc[UR36][R2.64] ;  /* 0x0000002402007981 */ /* 0x000362000c1e1500 */
[----:B------:R-:W-:Y:S05]  /*4990*/  BRA `(.L_x_15054) ;  /* 0x0000000c00287947 */ /* 0x000fea0003800000 */
.L_x_15057:
        /* <DEDUP_REMOVED lines=9> */
.L_x_15060:
[----:B------:R0:W5:Y:S01]  /*4a30*/  LDG.E.U16 R0, desc[UR36][R2.64] ;  /* 0x0000002402007981 */ /* 0x000162000c1e1500 */
[----:B------:R-:W-:Y:S05]  /*4a40*/  BRA `(.L_x_15054) ;  /* 0x0000000800fc7947 */ /* 0x000fea0003800000 */
.L_x_15059:
        /* <DEDUP_REMOVED lines=12> */
.L_x_15049:
        /* <DEDUP_REMOVED lines=13> */
.L_x_15063:
        /* <DEDUP_REMOVED lines=12> */
.L_x_15062:
        /* <DEDUP_REMOVED lines=27> */
.L_x_15065:
        /* <DEDUP_REMOVED lines=13> */
.L_x_15064:
[----:B------:R-:W2:Y:S02]  /*4f20*/  LDG.E.U16 R0, desc[UR36][R2.64] ;  /* 0x0000002402007981 */ /* 0x000ea4000c1e1500 */
[----:B--2---:R-:W-:-:S04]  /*4f30*/  SHF.L.U32 R0, R0, 0x10, RZ ;  /* 0x0000001000007819 */ /* 0x004fc800000006ff */
[----:B------:R-:W-:Y:S01]  /*4f40*/  F2FP.F16.F32.PACK_AB R0, RZ, R0 ;  /* 0x00000000ff00723e */ /* 0x000fe200000000ff */
[----:B------:R-:W-:Y:S06]  /*4f50*/  BRA `(.L_x_15054) ;  /* 0x0000000400b87947 */ /* 0x000fec0003800000 */
.L_x_15061:
        /* <DEDUP_REMOVED lines=12> */
.L_x_15068:
        /* <DEDUP_REMOVED lines=21> */
.L_x_15072:
[----:B------:R-:W-:Y:S05]  /*5170*/  BSYNC.RECONVERGENT B1 ;  /* 0x0000000000017941 */ /* 0x000fea0003800200 */
.L_x_15071:
[----:B------:R-:W-:Y:S01]  /*5180*/  IMAD.SHL.U32 R0, R0, 0x100000, RZ ;  /* 0x0010000000007824 */ /* 0x000fe200078e00ff */
[----:B------:R-:W-:-:S04]  /*5190*/  LEA R2, R2, 0x3b800000, 0x17 ;  /* 0x3b80000002027811 */ /* 0x000fc800078eb8ff */
[----:B------:R-:W-:-:S07]  /*51a0*/  LOP3.LUT R0, R2, R0, R7, 0xfe, !PT ;  /* 0x0000000002007212 */ /* 0x000fce00078efe07 */
.L_x_15070:
[----:B------:R-:W-:Y:S05]  /*51b0*/  BSYNC.RECONVERGENT B0 ;  /* 0x0000000000007941 */ /* 0x000fea0003800200 */
.L_x_15069:
[----:B------:R-:W-:Y:S01]  /*51c0*/  F2FP.F16.F32.PACK_AB R0, RZ, R0 ;  /* 0x00000000ff00723e */ /* 0x000fe200000000ff */
[----:B------:R-:W-:Y:S06]  /*51d0*/  BRA `(.L_x_15054) ;  /* 0x0000000400187947 */ /* 0x000fec0003800000 */
.L_x_15067:
        /* <DEDUP_REMOVED lines=21> */
.L_x_15076:
[----:B------:R-:W-:Y:S05]  /*5330*/  BSYNC.RECONVERGENT B1 ;  /* 0x0000000000017941 */ /* 0x000fea0003800200 */
.L_x_15075:
[----:B------:R-:W-:Y:S01]  /*5340*/  IMAD.SHL.U32 R0, R0, 0x200000, RZ ;  /* 0x0020000000007824 */ /* 0x000fe200078e00ff */
[----:B------:R-:W-:-:S04]  /*5350*/  LEA R2, R2, 0x37800000, 0x17 ;  /* 0x3780000002027811 */ /* 0x000fc800078eb8ff */
[----:B------:R-:W-:-:S07]  /*5360*/  LOP3.LUT R0, R2, R0, R7, 0xfe, !PT ;  /* 0x0000000002007212 */ /* 0x000fce00078efe07 */
.L_x_15074:
[----:B------:R-:W-:Y:S05]  /*5370*/  BSYNC.RECONVERGENT B0 ;  /* 0x0000000000007941 */ /* 0x000fea0003800200 */
.L_x_15073:
[----:B------:R-:W-:Y:S01]  /*5380*/  F2FP.F16.F32.PACK_AB R0, RZ, R0 ;  /* 0x00000000ff00723e */ /* 0x000fe200000000ff */
[----:B------:R-:W-:Y:S06]  /*5390*/  BRA `(.L_x_15054) ;  /* 0x0000000000a87947 */ /* 0x000fec0003800000 */
.L_x_15066:
        /* <DEDUP_REMOVED lines=14> */
.L_x_15080:
[----:B------:R-:W-:Y:S05]  /*5480*/  BSYNC.RECONVERGENT B0 ;  /* 0x0000000000007941 */ /* 0x000fea0003800200 */
.L_x_15079:
[----:B------:R-:W-:Y:S01]  /*5490*/  F2FP.F16.F32.PACK_AB R0, RZ, R0 ;  /* 0x00000000ff00723e */ /* 0x000fe200000000ff */
[----:B------:R-:W-:Y:S06]  /*54a0*/  BRA `(.L_x_15054) ;  /* 0x0000000000647947 */ /* 0x000fec0003800000 */
.L_x_15053:
        /* <DEDUP_REMOVED lines=16> */
.L_x_15081:
[----:B------:R-:W-:Y:S01]  /*55b0*/  PRMT R0, RZ, 0x7610, R0 ;  /* 0x00007610ff007816 */ /* 0x000fe20000000000 */
[----:B------:R-:W-:Y:S06]  /*55c0*/  BRA `(.L_x_15054) ;  /* 0x00000000001c7947 */ /* 0x000fec0003800000 */
.L_x_15078:
[----:B------:R-:W2:Y:S02]  /*55d0*/  LDG.E.64 R2, desc[UR36][R2.64] ;  /* 0x0000002402027981 */ /* 0x000ea4000c1e1b00 */
[----:B--2---:R-:W0:Y:S02]  /*55e0*/  I2F.U64 R0, R2 ;  /* 0x0000000200007312 */ /* 0x004e240000301000 */
[----:B0-----:R-:W-:Y:S01]  /*55f0*/  F2FP.F16.F32.PACK_AB R0, RZ, R0 ;  /* 0x00000000ff00723e */ /* 0x001fe200000000ff */
[----:B------:R-:W-:Y:S06]  /*5600*/  BRA `(.L_x_15054) ;  /* 0x00000000000c7947 */ /* 0x000fec0003800000 */
.L_x_15077:
[----:B------:R-:W2:Y:S02]  /*5610*/  LDG.E R2, desc[UR36][R2.64] ;  /* 0x0000002402027981 */ /* 0x000ea4000c1e1900 */
[----:B--2---:R-:W-:-:S04]  /*5620*/  I2FP.F32.U32 R0, R2 ;  /* 0x0000000200007245 */ /* 0x004fc80000201000 */
[----:B------:R-:W-:-:S07]  /*5630*/  F2FP.F16.F32.PACK_AB R0, RZ, R0 ;  /* 0x00000000ff00723e */ /* 0x000fce00000000ff */
.L_x_15054:
        /* <DEDUP_REMOVED lines=22> */
.L_x_15085:
[----:B------:R-:W-:-:S06]  /*57a0*/  HADD2.F32 R5, -RZ, R4.H0_H0 ;  /* 0x20000004ff057230 */ /* 0x000fcc0000004100 */
[----:B------:R-:W0:Y:S02]  /*57b0*/  F2I.S64.TRUNC R4, R5 ;  /* 0x0000000500047311 */ /* 0x000e24000020d900 */
[----:B0-----:R0:W-:Y:S01]  /*57c0*/  STG.E.U8 desc[UR36][R2.64], R4 ;  /* 0x0000000402007986 */ /* 0x0011e2000c101124 */
[----:B------:R-:W-:Y:S05]  /*57d0*/  BRA `(.L_x_15087) ;  /* 0x0000000c006c7947 */ /* 0x000fea0003800000 */
.L_x_15084:
        /* <DEDUP_REMOVED lines=10> */
.L_x_15089:
[----:B------:R-:W-:-:S04]  /*5880*/  HADD2.F32 R4, -RZ, R4.H0_H0 ;  /* 0x20000004ff047230 */ /* 0x000fc80000004100 */
[----:B------:R-:W0:Y:S02]  /*5890*/  F2I.FTZ.TRUNC.NTZ R5, R4 ;  /* 0x0000000400057305 */ /* 0x000e24000021f100 */
[----:B0-----:R0:W-:Y:S01]  /*58a0*/  STG.E desc[UR36][R2.64], R5 ;  /* 0x0000000502007986 */ /* 0x0011e2000c101924 */
[----:B------:R-:W-:Y:S05]  /*58b0*/  BRA `(.L_x_15087) ;  /* 0x0000000c00347947 */ /* 0x000fea0003800000 */
.L_x_15088:
[----:B------:R-:W-:-:S04]  /*58c0*/  HADD2.F32 R4, -RZ, R4.H0_H0 ;  /* 0x20000004ff047230 */ /* 0x000fc80000004100 */
[----:B------:R-:W0:Y:S02]  /*58d0*/  F2I.FTZ.TRUNC.NTZ R5, R4 ;  /* 0x0000000400057305 */ /* 0x000e24000021f100 */
[----:B0-----:R0:W-:Y:S01]  /*58e0*/  STG.E.U16 desc[UR36][R2.64], R5 ;  /* 0x0000000502007986 */ /* 0x0011e2000c101524 */
[----:B------:R-:W-:Y:S05]  /*58f0*/  BRA `(.L_x_15087) ;  /* 0x0000000c00247947 */ /* 0x000fea0003800000 */
.L_x_15083:
        /* <DEDUP_REMOVED lines=9> */
.L_x_15091:
[----:B------:R0:W-:Y:S01]  /*5990*/  STG.E.U16 desc[UR36][R2.64], R4 ;  /* 0x0000000402007986 */ /* 0x0001e2000c101524 */
[----:B------:R-:W-:Y:S05]  /*59a0*/  BRA `(.L_x_15087) ;  /* 0x0000000800f87947 */ /* 0x000fea0003800000 */
.L_x_15090:
        /* <DEDUP_REMOVED lines=10> */
.L_x_15093:
[----:B------:R-:W-:-:S05]  /*5a50*/  HADD2.F32 R0, -RZ, R4.H0_H0 ;  /* 0x20000004ff007230 */ /* 0x000fca0000004100 */
[----:B------:R-:W-:-:S04]  /*5a60*/  F2FP.F16.F32.PACK_AB R0, RZ, R0 ;  /* 0x00000000ff00723e */ /* 0x000fc800000000ff */
[----:B------:R-:W-:-:S05]  /*5a70*/  PRMT R0, R0, 0x5410, RZ ;  /* 0x0000541000007816 */ /* 0x000fca00000000ff */
[----:B------:R0:W-:Y:S01]  /*5a80*/  STG.E desc[UR36][R2.64], R0 ;  /* 0x0000000002007986 */ /* 0x0001e2000c101924 */
[----:B------:R-:W-:Y:S05]  /*5a90*/  BRA `(.L_x_15087) ;  /* 0x0000000800bc7947 */ /* 0x000fea0003800000 */
.L_x_15092:
[----:B------:R-:W-:-:S05]  /*5aa0*/  HADD2.F32 R4, -RZ, R4.H0_H0 ;  /* 0x20000004ff047230 */ /* 0x000fca0000004100 */
[----:B------:R-:W-:-:S06]  /*5ab0*/  FMUL.FTZ R4, R4, 1 ;  /* 0x3f80000004047820 */ /* 0x000fcc0000410000 */
[----:B------:R-:W0:Y:S02]  /*5ac0*/  F2F.F64.F32 R4, R4 ;  /* 0x0000000400047310 */ /* 0x000e240000201800 */
[----:B0-----:R0:W-:Y:S01]  /*5ad0*/  STG.E.64 desc[UR36][R2.64], R4 ;  /* 0x0000000402007986 */ /* 0x0011e2000c101b24 */
[----:B------:R-:W-:Y:S05]  /*5ae0*/  BRA `(.L_x_15087) ;  /* 0x0000000800a87947 */ /* 0x000fea0003800000 */
.L_x_15082:
        /* <DEDUP_REMOVED lines=14> */
.L_x_15097:
        /* <DEDUP_REMOVED lines=18> */
.L_x_15100:
[----:B------:R-:W-:-:S04]  /*5cf0*/  SHF.R.U32.HI R5, RZ, 0x18, R5 ;  /* 0x00000018ff057819 */ /* 0x000fc80000011605 */
[----:B------:R-:W-:-:S07]  /*5d00*/  LOP3.LUT R0, R0, 0x80, R5, 0xf8, !PT ;  /* 0x0000008000007812 */ /* 0x000fce00078ef805 */
.L_x_15099:
[----:B------:R-:W-:Y:S05]  /*5d10*/  BSYNC.RECONVERGENT B0 ;  /* 0x0000000000007941 */ /* 0x000fea0003800200 */
.L_x_15098:
[----:B------:R0:W-:Y:S01]  /*5d20*/  STG.E.U8 desc[UR36][R2.64], R0 ;  /* 0x0000000002007986 */ /* 0x0001e2000c101124 */
[----:B------:R-:W-:Y:S05]  /*5d30*/  BRA `(.L_x_15087) ;  /* 0x0000000800147947 */ /* 0x000fea0003800000 */
.L_x_15096:
        /* <DEDUP_REMOVED lines=18> */
.L_x_15103:
[----:B------:R-:W-:-:S04]  /*5e60*/  SHF.R.U32.HI R5, RZ, 0x18, R5 ;  /* 0x00000018ff057819 */ /* 0x000fc80000011605 */
[----:B------:R-:W-:-:S07]  /*5e70*/  LOP3.LUT R0, R0, 0x80, R5, 0xf8, !PT ;  /* 0x0000008000007812 */ /* 0x000fce00078ef805 */
.L_x_15102:
[----:B------:R-:W-:Y:S05]  /*5e80*/  BSYNC.RECONVERGENT B0 ;  /* 0x0000000000007941 */ /* 0x000fea0003800200 */
.L_x_15101:
[----:B------:R0:W-:Y:S01]  /*5e90*/  STG.E.U8 desc[UR36][R2.64], R0 ;  /* 0x0000000002007986 */ /* 0x0001e2000c101124 */
[----:B------:R-:W-:Y:S05]  /*5ea0*/  BRA `(.L_x_15087) ;  /* 0x0000000400b87947 */ /* 0x000fea0003800000 */
.L_x_15095:
        /* <DEDUP_REMOVED lines=22> */
.L_x_15105:
[----:B------:R-:W-:-:S06]  /*6010*/  HADD2.F32 R4, -RZ, R4.H0_H0 ;  /* 0x20000004ff047230 */ /* 0x000fcc0000004100 */
[----:B------:R-:W0:Y:S02]  /*6020*/  F2I.U64.TRUNC R4, R4 ;  /* 0x0000000400047311 */ /* 0x000e24000020d800 */
[----:B0-----:R0:W-:Y:S01]  /*6030*/  STG.E.64 desc[UR36][R2.64], R4 ;  /* 0x0000000402007986 */ /* 0x0011e2000c101b24 */
[----:B------:R-:W-:Y:S05]  /*6040*/  BRA `(.L_x_15087) ;  /* 0x0000000400507947 */ /* 0x000fea0003800000 */
.L_x_15104:
[----:B------:R-:W-:-:S04]  /*6050*/  HADD2.F32 R4, -RZ, R4.H0_H0 ;  /* 0x20000004ff047230 */ /* 0x000fc80000004100 */
[----:B------:R-:W0:Y:S02]  /*6060*/  F2I.FTZ.U32.TRUNC.NTZ R5, R4 ;  /* 0x0000000400057305 */ /* 0x000e24000021f000 */
[----:B0-----:R0:W-:Y:S01]  /*6070*/  STG.E desc[UR36][R2.64], R5 ;  /* 0x0000000502007986 */ /* 0x0011e2000c101924 */
[----:B------:R-:W-:Y:S05]  /*6080*/  BRA `(.L_x_15087) ;  /* 0x0000000400407947 */ /* 0x000fea0003800000 */
.L_x_15094:
        /* <DEDUP_REMOVED lines=11> */
.L_x_15107:
[----:B------:R-:W-:Y:S01]  /*6140*/  HADD2.F32 R4, -RZ, R4.H0_H0 ;  /* 0x20000004ff047230 */ /* 0x000fe20000004100 */
[----:B------:R-:W-:-:S04]  /*6150*/  CS2R R6, SRZ ;  /* 0x0000000000067805 */ /* 0x000fc8000001ff00 */
[----:B------:R-:W-:-:S06]  /*6160*/  FMUL.FTZ R4, R4, 1 ;  /* 0x3f80000004047820 */ /* 0x000fcc0000410000 */
[----:B------:R-:W0:Y:S02]  /*6170*/  F2F.F64.F32 R4, R4 ;  /* 0x0000000400047310 */ /* 0x000e240000201800 */
[----:B0-----:R4:W-:Y:S01]  /*6180*/  STG.E.128 desc[UR36][R2.64], R4 ;  /* 0x0000000402007986 */ /* 0x0019e2000c101d24 */
[----:B------:R-:W-:Y:S05]  /*6190*/  BRA `(.L_x_15087) ;  /* 0x0000000000fc7947 */ /* 0x000fea0003800000 */
.L_x_15106:
[----:B------:R-:W-:-:S09]  /*61a0*/  UISETP.NE.AND UP0, UPT, UR4, 0xf, UPT ;  /* 0x0000000f0400788c */ /* 0x000fd2000bf05270 */
[----:B------:R-:W-:Y:S05]  /*61b0*/  BRA.U !UP0, `(.L_x_15108) ;  /* 0x0000000108e87547 */ /* 0x000fea000b800000 */
[----:B------:R-:W-:-:S09]  /*61c0*/  UISETP.NE.AND UP0, UPT, UR4, 0x17, UPT ;  /* 0x000000170400788c */ /* 0x000fd2000bf05270 */
[----:B------:R-:W-:Y:S05]  /*61d0*/  BRA.U !UP0, `(.L_x_15109) ;  /* 0x0000000108907547 */ /* 0x000fea000b800000 */
[----:B------:R-:W-:-:S09]  /*61e0*/  UISETP.NE.AND UP0, UPT, UR4, 0x18, UPT ;  /* 0x000000180400788c */ /* 0x000fd2000bf05270 */
[----:B------:R-:W-:Y:S05]  /*61f0*/  BRA.U !UP0, `(.L_x_15110) ;  /* 0x0000000108447547 */ /* 0x000fea000b800000 */
.L_x_15086:
        /* <DEDUP_REMOVED lines=16> */
.L_x_15111:
[----:B------:R-:W-:Y:S05]  /*6300*/  BRA `(.L_x_15087) ;  /* 0x0000000000a07947 */ /* 0x000fea0003800000 */
.L_x_15110:
        /* <DEDUP_REMOVED lines=13> */
.L_x_15113:
[----:B------:R-:W-:Y:S05]  /*63e0*/  BSYNC.RECONVERGENT B0 ;  /* 0x0000000000007941 */ /* 0x000fea0003800200 */
.L_x_15112:
[----:B------:R-:W-:-:S05]  /*63f0*/  LOP3.LUT R5, R0, 0x80, R5, 0xf8, !PT ;  /* 0x0000008000057812 */ /* 0x000fca00078ef805 */
[----:B------:R2:W-:Y:S01]  /*6400*/  STG.E.U8 desc[UR36][R2.64], R5 ;  /* 0x0000000502007986 */ /* 0x0005e2000c101124 */
[----:B------:R-:W-:Y:S05]  /*6410*/  BRA `(.L_x_15087) ;  /* 0x00000000005c7947 */ /* 0x000fea0003800000 */
.L_x_15109:
        /* <DEDUP_REMOVED lines=12> */
.L_x_15115:
[----:B------:R-:W-:Y:S01]  /*64e0*/  IMAD.MOV.U32 R0, RZ, RZ, 0x7f ;  /* 0x0000007fff007424 */ /* 0x000fe200078e00ff */
[----:B------:R-:W-:-:S04]  /*64f0*/  ISETP.GT.U32.AND P0, PT, R4, 0x7f800000, PT ;  /* 0x7f8000000400780c */ /* 0x000fc80003f04070 */
[----:B------:R-:W-:-:S09]  /*6500*/  SEL R0, R0, 0x7c, P0 ;  /* 0x0000007c00007807 */ /* 0x000fd20000000000 */
.L_x_15116:
[----:B------:R-:W-:Y:S05]  /*6510*/  BSYNC.RECONVERGENT B0 ;  /* 0x0000000000007941 */ /* 0x000fea0003800200 */
.L_x_15114:
[----:B------:R-:W-:-:S04]  /*6520*/  SHF.R.U32.HI R5, RZ, 0x18, R5 ;  /* 0x00000018ff057819 */ /* 0x000fc80000011605 */
[----:B------:R-:W-:-:S05]  /*6530*/  LOP3.LUT R5, R0, 0x80, R5, 0xf8, !PT ;  /* 0x0000008000057812 */ /* 0x000fca00078ef805 */
[----:B------:R1:W-:Y:S01]  /*6540*/  STG.E.U8 desc[UR36][R2.64], R5 ;  /* 0x0000000502007986 */ /* 0x0003e2000c101124 */
[----:B------:R-:W-:Y:S05]  /*6550*/  BRA `(.L_x_15087) ;  /* 0x00000000000c7947 */ /* 0x000fea0003800000 */
.L_x_15108:
[----:B------:R-:W-:-:S05]  /*6560*/  HADD2.F32 R0, -RZ, R4.H0_H0 ;  /* 0x20000004ff007230 */ /* 0x000fca0000004100 */
[----:B------:R-:W-:-:S05]  /*6570*/  F2FP.BF16.F32.PACK_AB R0, RZ, R0 ;  /* 0x00000000ff00723e */ /* 0x000fca00000010ff */
[----:B------:R0:W-:Y:S02]  /*6580*/  STG.E.U16 desc[UR36][R2.64], R0 ;  /* 0x0000000002007986 */ /* 0x0001e4000c101524 */
.L_x_15087:
[----:B------:R-:W-:-:S07]  /*6590*/  VIADD R17, R17, 0x80 ;  /* 0x0000008011117836 */ /* 0x000fce0000000000 */
.L_x_15047:
[----:B------:R-:W-:Y:S05]  /*65a0*/  BSYNC.RECONVERGENT B6 ;  /* 0x0000000000067941 */ /* 0x000fea0003800200 */
.L_x_15046:
        /* <DEDUP_REMOVED lines=307> */
.L_x_15119:
        /* <DEDUP_REMOVED lines=18> */
.L_x_15123:
[----:B------:R-:W2:Y:S02]  /*7a00*/  LDG.E.U8 R2, desc[UR36][R2.64] ;  /* 0x0000002402027981 */ /* 0x000ea4000c1e1100 */
[----:B--2---:R-:W-:-:S04]  /*7a10*/  I2FP.F32.U32 R0, R2 ;  /* 0x0000000200007245 */ /* 0x004fc80000201000 */
[----:B------:R-:W-:Y:S01]  /*7a20*/  F2FP.F16.F32.PACK_AB R0, RZ, R0 ;  /* 0x00000000ff00723e */ /* 0x000fe200000000ff */
[----:B------:R-:W-:Y:S06]  /*7a30*/  BRA `(.L_x_15125) ;  /* 0x0000000c009c7947 */ /* 0x000fec0003800000 */
.L_x_15122:
        /* <DEDUP_REMOVED lines=10> */
.L_x_15127:
[----:B------:R-:W2:Y:S02]  /*7ae0*/  LDG.E R2, desc[UR36][R2.64] ;  /* 0x0000002402027981 */ /* 0x000ea4000c1e1900 */
[----:B--2---:R-:W-:-:S04]  /*7af0*/  I2FP.F32.S32 R0, R2 ;  /* 0x0000000200007245 */ /* 0x004fc80000201400 */
[----:B------:R-:W-:Y:S01]  /*7b00*/  F2FP.F16.F32.PACK_AB R0, RZ, R0 ;  /* 0x00000000ff00723e */ /* 0x000fe200000000ff */
[----:B------:R-:W-:Y:S06]  /*7b10*/  BRA `(.L_x_15125) ;  /* 0x0000000c00647947 */ /* 0x000fec0003800000 */
.L_x_15126:
[----:B------:R-:W2:Y:S02]  /*7b20*/  LDG.E.U16 R2, desc[UR36][R2.64] ;  /* 0x0000002402027981 */ /* 0x000ea4000c1e1500 */
[----:B--2---:R-:W0:Y:S02]  /*7b30*/  I2F.S16 R0, R2 ;  /* 0x0000000200007306 */ /* 0x004e240000101400 */
[----:B0-----:R-:W-:Y:S01]  /*7b40*/  F2FP.F16.F32.PACK_AB R0, RZ, R0 ;  /* 0x00000000ff00723e */ /* 0x001fe200000000ff */
[----:B------:R-:W-:Y:S06]  /*7b50*/  BRA `(.L_x_15125) ;  /* 0x0000000c00547947 */ /* 0x000fec0003800000 */
.L_x_15121:
        /* <DEDUP_REMOVED lines=9> */
.L_x_15129:
[----:B------:R1:W5:Y:S01]  /*7bf0*/  LDG.E.U16 R0, desc[UR36][R2.64] ;  /* 0x0000002402007981 */ /* 0x000362000c1e1500 */
[----:B------:R-:W-:Y:S05]  /*7c00*/  BRA `(.L_x_15125) ;  /* 0x0000000c00287947 */ /* 0x000fea0003800000 */
.L_x_15128:
        /* <DEDUP_REMOVED lines=9> */
.L_x_15131:
[----:B------:R0:W5:Y:S01]  /*7ca0*/  LDG.E.U16 R0, desc[UR36][R2.64] ;  /* 0x0000002402007981 */ /* 0x000162000c1e1500 */
[----:B------:R-:W-:Y:S05]  /*7cb0*/  BRA `(.L_x_15125) ;  /* 0x0000000800fc7947 */ /* 0x000fea0003800000 */
.L_x_15130:
        /* <DEDUP_REMOVED lines=12> */
.L_x_15120:
        /* <DEDUP_REMOVED lines=13> */
.L_x_15134:
        /* <DEDUP_REMOVED lines=12> */
.L_x_15133:
        /* <DEDUP_REMOVED lines=27> */
.L_x_15136:
        /* <DEDUP_REMOVED lines=13> */
.L_x_15135:
[----:B------:R-:W2:Y:S02]  /*8190*/  LDG.E.U16 R0, desc[UR36][R2.64] ;  /* 0x0000002402007981 */ /* 0x000ea4000c1e1500 */
[----:B--2---:R-:W-:-:S05]  /*81a0*/  IMAD.U32 R0, R0, 0x10000, RZ ;  /* 0x0001000000007824 */ /* 0x004fca00078e00ff */
[----:B------:R-:W-:Y:S01]  /*81b0*/  F2FP.F16.F32.PACK_AB R0, RZ, R0 ;  /* 0x00000000ff00723e */ /* 0x000fe200000000ff */
[----:B------:R-:W-:Y:S06]  /*81c0*/  BRA `(.L_x_15125) ;  /* 0x0000000400b87947 */ /* 0x000fec0003800000 */
.L_x_15132:
        /* <DEDUP_REMOVED lines=12> */
.L_x_15139:
        /* <DEDUP_REMOVED lines=21> */
.L_x_15143:
[----:B------:R-:W-:Y:S05]  /*83e0*/  BSYNC.RECONVERGENT B1 ;  /* 0x0000000000017941 */ /* 0x000fea0003800200 */
.L_x_15142:
[----:B------:R-:W-:Y:S01]  /*83f0*/  IMAD.SHL.U32 R0, R0, 0x100000, RZ ;  /* 0x0010000000007824 */ /* 0x000fe200078e00ff */
[----:B------:R-:W-:-:S04]  /*8400*/  LEA R2, R2, 0x3b800000, 0x17 ;  /* 0x3b80000002027811 */ /* 0x000fc800078eb8ff */
[----:B------:R-:W-:-:S07]  /*8410*/  LOP3.LUT R0, R2, R0, R7, 0xfe, !PT ;  /* 0x0000000002007212 */ /* 0x000fce00078efe07 */
.L_x_15141:
[----:B------:R-:W-:Y:S05]  /*8420*/  BSYNC.RECONVERGENT B0 ;  /* 0x0000000000007941 */ /* 0x000fea0003800200 */
.L_x_15140:
[----:B------:R-:W-:Y:S01]  /*8430*/  F2FP.F16.F32.PACK_AB R0, RZ, R0 ;  /* 0x00000000ff00723e */ /* 0x000fe200000000ff */
[----:B------:R-:W-:Y:S06]  /*8440*/  BRA `(.L_x_15125) ;  /* 0x0000000400187947 */ /* 0x000fec0003800000 */
.L_x_15138:
        /* <DEDUP_REMOVED lines=21> */
.L_x_15147:
[----:B------:R-:W-:Y:S05]  /*85a0*/  BSYNC.RECONVERGENT B1 ;  /* 0x0000000000017941 */ /* 0x000fea0003800200 */
.L_x_15146:
[----:B------:R-:W-:Y:S02]  /*85b0*/  SHF.L.U32 R0, R0, 0x15, RZ ;  /* 0x0000001500007819 */ /* 0x000fe400000006ff */
[----:B------:R-:W-:-:S04]  /*85c0*/  LEA R2, R2, 0x37800000, 0x17 ;  /* 0x3780000002027811 */ /* 0x000fc800078eb8ff */
[----:B------:R-:W-:-:S07]  /*85d0*/  LOP3.LUT R0, R2, R0, R7, 0xfe, !PT ;  /* 0x0000000002007212 */ /* 0x000fce00078efe07 */
.L_x_15145:
[----:B------:R-:W-:Y:S05]  /*85e0*/  BSYNC.RECONVERGENT B0 ;  /* 0x0000000000007941 */ /* 0x000fea0003800200 */
.L_x_15144:
[----:B------:R-:W-:Y:S01]  /*85f0*/  F2FP.F16.F32.PACK_AB R0, RZ, R0 ;  /* 0x00000000ff00723e */ /* 0x000fe200000000ff */
[----:B------:R-:W-:Y:S06]  /*8600*/  BRA `(.L_x_15125) ;  /* 0x0000000000a87947 */ /* 0x000fec0003800000 */
.L_x_15137:
        /* <DEDUP_REMOVED lines=14> */
.L_x_15151:
[----:B------:R-:W-:Y:S05]  /*86f0*/  BSYNC.RECONVERGENT B0 ;  /* 0x0000000000007941 */ /* 0x000fea0003800200 */
.L_x_15150:
[----:B------:R-:W-:Y:S01]  /*8700*/  F2FP.F16.F32.PACK_AB R0, RZ, R0 ;  /* 0x00000000ff00723e */ /* 0x000fe200000000ff */
[----:B------:R-:W-:Y:S06]  /*8710*/  BRA `(.L_x_15125) ;  /* 0x0000000000647947 */ /* 0x000fec0003800000 */
.L_x_15124:
        /* <DEDUP_REMOVED lines=16> */
.L_x_15152:
[----:B------:R-:W-:Y:S01]  /*8820*/  PRMT R0, RZ, 0x7610, R0 ;  /* 0x00007610ff007816 */ /* 0x000fe20000000000 */
[----:B------:R-:W-:Y:S06]  /*8830*/  BRA `(.L_x_15125) ;  /* 0x00000000001c7947 */ /* 0x000fec0003800000 */
.L_x_15149:
[----:B------:R-:W2:Y:S02]  /*8840*/  LDG.E.64 R2, desc[UR36][R2.64] ;  /* 0x0000002402027981 */ /* 0x000ea4000c1e1b00 */
[----:B--2---:R-:W0:Y:S02]  /*8850*/  I2F.U64 R0, R2 ;  /* 0x0000000200007312 */ /* 0x004e240000301000 */
[----:B0-----:R-:W-:Y:S01]  /*8860*/  F2FP.F16.F32.PACK_AB R0, RZ, R0 ;  /* 0x00000000ff00723e */ /* 0x001fe200000000ff */
[----:B------:R-:W-:Y:S06]  /*8870*/  BRA `(.L_x_15125) ;  /* 0x00000000000c7947 */ /* 0x000fec0003800000 */
.L_x_15148:
[----:B------:R-:W2:Y:S02]  /*8880*/  LDG.E R2, desc[UR36][R2.64] ;  /* 0x0000002402027981 */ /* 0x000ea4000c1e1900 */
[----:B--2---:R-:W-:-:S04]  /*8890*/  I2FP.F32.U32 R0, R2 ;  /* 0x0000000200007245 */ /* 0x004fc80000201000 */
[----:B------:R-:W-:-:S07]  /*88a0*/  F2FP.F16.F32.PACK_AB R0, RZ, R0 ;  /* 0x00000000ff00723e */ /* 0x000fce00000000ff */
.L_x_15125:
        /* <DEDUP_REMOVED lines=22> */
.L_x_15156:
[----:B------:R-:W-:-:S06]  /*8a10*/  HADD2.F32 R5, -RZ, R4.H0_H0 ;  /* 0x20000004ff057230 */ /* 0x000fcc0000004100 */
[----:B------:R-:W0:Y:S02]  /*8a20*/  F2I.S64.TRUNC R4, R5 ;  /* 0x0000000500047311 */ /* 0x000e24000020d900 */
[----:B0-----:R4:W-:Y:S01]  /*8a30*/  STG.E.U8 desc[UR36][R2.64], R4 ;  /* 0x0000000402007986 */ /* 0x0019e2000c101124 */
[----:B------:R-:W-:Y:S05]  /*8a40*/  BRA `(.L_x_15158) ;  /* 0x0000000c006c7947 */ /* 0x000fea0003800000 */
.L_x_15155:
        /* <DEDUP_REMOVED lines=10> */
.L_x_15160:
[----:B------:R-:W-:-:S04]  /*8af0*/  HADD2.F32 R4, -RZ, R4.H0_H0 ;  /* 0x20000004ff047230 */ /* 0x000fc80000004100 */
[----:B------:R-:W0:Y:S02]  /*8b00*/  F2I.FTZ.TRUNC.NTZ R5, R4 ;  /* 0x0000000400057305 */ /* 0x000e24000021f100 */
[----:B0-----:R2:W-:Y:S01]  /*8b10*/  STG.E desc[UR36][R2.64], R5 ;  /* 0x0000000502007986 */ /* 0x0015e2000c101924 */
[----:B------:R-:W-:Y:S05]  /*8b20*/  BRA `(.L_x_15158) ;  /* 0x0000000c00347947 */ /* 0x000fea0003800000 */
.L_x_15159:
[----:B------:R-:W-:-:S04]  /*8b30*/  HADD2.F32 R4, -RZ, R4.H0_H0 ;  /* 0x20000004ff047230 */ /* 0x000fc80000004100 */
[----:B------:R-:W0:Y:S02]  /*8b40*/  F2I.FTZ.TRUNC.NTZ R5, R4 ;  /* 0x0000000400057305 */ /* 0x000e24000021f100 */
[----:B0-----:R0:W-:Y:S01]  /*8b50*/  STG.E.U16 desc[UR36][R2.64], R5 ;  /* 0x0000000502007986 */ /* 0x0011e2000c101524 */
[----:B------:R-:W-:Y:S05]  /*8b60*/  BRA `(.L_x_15158) ;  /* 0x0000000c00247947 */ /* 0x000fea0003800000 */
.L_x_15154:
        /* <DEDUP_REMOVED lines=9> */
.L_x_15162:
[----:B------:R0:W-:Y:S01]  /*8c00*/  STG.E.U16 desc[UR36][R2.64], R4 ;  /* 0x0000000402007986 */ /* 0x0001e2000c101524 */
[----:B------:R-:W-:Y:S05]  /*8c10*/  BRA `(.L_x_15158) ;  /* 0x0000000800f87947 */ /* 0x000fea0003800000 */
.L_x_15161:
        /* <DEDUP_REMOVED lines=10> */
.L_x_15164:
[----:B------:R-:W-:-:S05]  /*8cc0*/  HADD2.F32 R0, -RZ, R4.H0_H0 ;  /* 0x20000004ff007230 */ /* 0x000fca0000004100 */
[----:B------:R-:W-:-:S04]  /*8cd0*/  F2FP.F16.F32.PACK_AB R0, RZ, R0 ;  /* 0x00000000ff00723e */ /* 0x000fc800000000ff */
[----:B------:R-:W-:-:S05]  /*8ce0*/  PRMT R0, R0, 0x5410, RZ ;  /* 0x0000541000007816 */ /* 0x000fca00000000ff */
[----:B------:R0:W-:Y:S01]  /*8cf0*/  STG.E desc[UR36][R2.64], R0 ;  /* 0x0000000002007986 */ /* 0x0001e2000c101924 */
[----:B------:R-:W-:Y:S05]  /*8d00*/  BRA `(.L_x_15158) ;  /* 0x0000000800bc7947 */ /* 0x000fea0003800000 */
.L_x_15163:
[----:B------:R-:W-:-:S05]  /*8d10*/  HADD2.F32 R4, -RZ, R4.H0_H0 ;  /* 0x20000004ff047230 */ /* 0x000fca0000004100 */
[----:B------:R-:W-:-:S06]  /*8d20*/  FMUL.FTZ R4, R4, 1 ;  /* 0x3f80000004047820 */ /* 0x000fcc0000410000 */
[----:B------:R-:W0:Y:S02]  /*8d30*/  F2F.F64.F32 R4, R4 ;  /* 0x0000000400047310 */ /* 0x000e240000201800 */
[----:B0-----:R0:W-:Y:S01]  /*8d40*/  STG.E.64 desc[UR36][R2.64], R4 ;  /* 0x0000000402007986 */ /* 0x0011e2000c101b24 */
[----:B------:R-:W-:Y:S05]  /*8d50*/  BRA `(.L_x_15158) ;  /* 0x0000000800a87947 */ /* 0x000fea0003800000 */
.L_x_15153:
        /* <DEDUP_REMOVED lines=14> */
.L_x_15168:
        /* <DEDUP_REMOVED lines=18> */
.L_x_15171:
[----:B------:R-:W-:-:S04]  /*8f60*/  SHF.R.U32.HI R5, RZ, 0x18, R5 ;  /* 0x00000018ff057819 */ /* 0x000fc80000011605 */
[----:B------:R-:W-:-:S07]  /*8f70*/  LOP3.LUT R0, R0, 0x80, R5, 0xf8, !PT ;  /* 0x0000008000007812 */ /* 0x000fce00078ef805 */
.L_x_15170:
[----:B------:R-:W-:Y:S05]  /*8f80*/  BSYNC.RECONVERGENT B0 ;  /* 0x0000000000007941 */ /* 0x000fea0003800200 */
.L_x_15169:
[----:B------:R0:W-:Y:S01]  /*8f90*/  STG.E.U8 desc[UR36][R2.64], R0 ;  /* 0x0000000002007986 */ /* 0x0001e2000c101124 */
[----:B------:R-:W-:Y:S05]  /*8fa0*/  BRA `(.L_x_15158) ;  /* 0x0000000800147947 */ /* 0x000fea0003800000 */
.L_x_15167:
        /* <DEDUP_REMOVED lines=18> */
.L_x_15174:
[----:B------:R-:W-:-:S04]  /*90d0*/  SHF.R.U32.HI R5, RZ, 0x18, R5 ;  /* 0x00000018ff057819 */ /* 0x000fc80000011605 */
[----:B------:R-:W-:-:S07]  /*90e0*/  LOP3.LUT R0, R0, 0x80, R5, 0xf8, !PT ;  /* 0x0000008000007812 */ /* 0x000fce00078ef805 */
.L_x_15173:
[----:B------:R-:W-:Y:S05]  /*90f0*/  BSYNC.RECONVERGENT B0 ;  /* 0x0000000000007941 */ /* 0x000fea0003800200 */
.L_x_15172:
[----:B------:R0:W-:Y:S01]  /*9100*/  STG.E.U8 desc[UR36][R2.64], R0 ;  /* 0x0000000002007986 */ /* 0x0001e2000c101124 */
[----:B------:R-:W-:Y:S05]  /*9110*/  BRA `(.L_x_15158) ;  /* 0x0000000400b87947 */ /* 0x000fea0003800000 */
.L_x_15166:
        /* <DEDUP_REMOVED lines=22> */
.L_x_15176:
[----:B------:R-:W-:-:S06]  /*9280*/  HADD2.F32 R4, -RZ, R4.H0_H0 ;  /* 0x20000004ff047230 */ /* 0x000fcc0000004100 */
[----:B------:R-:W0:Y:S02]  /*9290*/  F2I.U64.TRUNC R4, R4 ;  /* 0x0000000400047311 */ /* 0x000e24000020d800 */
[----:B0-----:R0:W-:Y:S01]  /*92a0*/  STG.E.64 desc[UR36][R2.64], R4 ;  /* 0x0000000402007986 */ /* 0x0011e2000c101b24 */
[----:B------:R-:W-:Y:S05]  /*92b0*/  BRA `(.L_x_15158) ;  /* 0x0000000400507947 */ /* 0x000fea0003800000 */
.L_x_15175:
[----:B------:R-:W-:-:S04]  /*92c0*/  HADD2.F32 R4, -RZ, R4.H0_H0 ;  /* 0x20000004ff047230 */ /* 0x000fc80000004100 */
[----:B------:R-:W0:Y:S02]  /*92d0*/  F2I.FTZ.U32.TRUNC.NTZ R5, R4 ;  /* 0x0000000400057305 */ /* 0x000e24000021f000 */
[----:B0-----:R0:W-:Y:S01]  /*92e0*/  STG.E desc[UR36][R2.64], R5 ;  /* 0x0000000502007986 */ /* 0x0011e2000c101924 */
[----:B------:R-:W-:Y:S05]  /*92f0*/  BRA `(.L_x_15158) ;  /* 0x0000000400407947 */ /* 0x000fea0003800000 */
.L_x_15165:
        /* <DEDUP_REMOVED lines=11> */
.L_x_15178:
[----:B------:R-:W-:Y:S01]  /*93b0*/  HADD2.F32 R4, -RZ, R4.H0_H0 ;  /* 0x20000004ff047230 */ /* 0x000fe20000004100 */
[----:B------:R-:W-:-:S04]  /*93c0*/  CS2R R6, SRZ ;  /* 0x0000000000067805 */ /* 0x000fc8000001ff00 */
[----:B------:R-:W-:-:S06]  /*93d0*/  FMUL.FTZ R4, R4, 1 ;  /* 0x3f80000004047820 */ /* 0x000fcc0000410000 */
[----:B------:R-:W0:Y:S02]  /*93e0*/  F2F.F64.F32 R4, R4 ;  /* 0x0000000400047310 */ /* 0x000e240000201800 */
[----:B0-----:R0:W-:Y:S01]  /*93f0*/  STG.E.128 desc[UR36][R2.64], R4 ;  /* 0x0000000402007986 */ /* 0x0011e2000c101d24 */
[----:B------:R-:W-:Y:S05]  /*9400*/  BRA `(.L_x_15158) ;  /* 0x0000000000fc7947 */ /* 0x000fea0003800000 */
.L_x_15177:
[----:B------:R-:W-:-:S09]  /*9410*/  UISETP.NE.AND UP0, UPT, UR4, 0xf, UPT ;  /* 0x0000000f0400788c */ /* 0x000fd2000bf05270 */
[----:B------:R-:W-:Y:S05]  /*9420*/  BRA.U !UP0, `(.L_x_15179) ;  /* 0x0000000108e87547 */ /* 0x000fea000b800000 */
[----:B------:R-:W-:-:S09]  /*9430*/  UISETP.NE.AND UP0, UPT, UR4, 0x17, UPT ;  /* 0x000000170400788c */ /* 0x000fd2000bf05270 */
[----:B------:R-:W-:Y:S05]  /*9440*/  BRA.U !UP0, `(.L_x_15180) ;  /* 0x0000000108907547 */ /* 0x000fea000b800000 */
[----:B------:R-:W-:-:S09]  /*9450*/  UISETP.NE.AND UP0, UPT, UR4, 0x18, UPT ;  /* 0x000000180400788c */ /* 0x000fd2000bf05270 */
[----:B------:R-:W-:Y:S05]  /*9460*/  BRA.U !UP0, `(.L_x_15181) ;  /* 0x0000000108447547 */ /* 0x000fea000b800000 */
.L_x_15157:
        /* <DEDUP_REMOVED lines=16> */
.L_x_15182:
[----:B------:R-:W-:Y:S05]  /*9570*/  BRA `(.L_x_15158) ;  /* 0x0000000000a07947 */ /* 0x000fea0003800000 */
.L_x_15181:
        /* <DEDUP_REMOVED lines=13> */
.L_x_15184:
[----:B------:R-:W-:Y:S05]  /*9650*/  BSYNC.RECONVERGENT B0 ;  /* 0x0000000000007941 */ /* 0x000fea0003800200 */
.L_x_15183:
[----:B------:R-:W-:-:S05]  /*9660*/  LOP3.LUT R5, R0, 0x80, R5, 0xf8, !PT ;  /* 0x0000008000057812 */ /* 0x000fca00078ef805 */
[----:B------:R0:W-:Y:S01]  /*9670*/  STG.E.U8 desc[UR36][R2.64], R5 ;  /* 0x0000000502007986 */ /* 0x0001e2000c101124 */
[----:B------:R-:W-:Y:S05]  /*9680*/  BRA `(.L_x_15158) ;  /* 0x00000000005c7947 */ /* 0x000fea0003800000 */
.L_x_15180:
        /* <DEDUP_REMOVED lines=12> */
.L_x_15186:
[----:B------:R-:W-:Y:S02]  /*9750*/  ISETP.GT.U32.AND P0, PT, R4, 0x7f800000, PT ;  /* 0x7f8000000400780c */ /* 0x000fe40003f04070 */
[----:B------:R-:W-:-:S04]  /*9760*/  MOV R0, 0x7f ;  /* 0x0000007f00007802 */ /* 0x000fc80000000f00 */
[----:B------:R-:W-:-:S07]  /*9770*/  SEL R0, R0, 0x7c, P0 ;  /* 0x0000007c00007807 */ /* 0x000fce0000000000 */
.L_x_15187:
[----:B------:R-:W-:Y:S05]  /*9780*/  BSYNC.RECONVERGENT B0 ;  /* 0x0000000000007941 */ /* 0x000fea0003800200 */
.L_x_15185:
[----:B------:R-:W-:-:S04]  /*9790*/  SHF.R.U32.HI R5, RZ, 0x18, R5 ;  /* 0x00000018ff057819 */ /* 0x000fc80000011605 */
[----:B------:R-:W-:-:S05]  /*97a0*/  LOP3.LUT R5, R0, 0x80, R5, 0xf8, !PT ;  /* 0x0000008000057812 */ /* 0x000fca00078ef805 */
[----:B------:R0:W-:Y:S01]  /*97b0*/  STG.E.U8 desc[UR36][R2.64], R5 ;  /* 0x0000000502007986 */ /* 0x0001e2000c101124 */
[----:B------:R-:W-:Y:S05]  /*97c0*/  BRA `(.L_x_15158) ;  /* 0x00000000000c7947 */ /* 0x000fea0003800000 */
.L_x_15179:
[----:B------:R-:W-:-:S05]  /*97d0*/  HADD2.F32 R0, -RZ, R4.H0_H0 ;  /* 0x20000004ff007230 */ /* 0x000fca0000004100 */
[----:B------:R-:W-:-:S05]  /*97e0*/  F2FP.BF16.F32.PACK_AB R0, RZ, R0 ;  /* 0x00000000ff00723e */ /* 0x000fca00000010ff */
[----:B------:R0:W-:Y:S02]  /*97f0*/  STG.E.U16 desc[UR36][R2.64], R0 ;  /* 0x0000000002007986 */ /* 0x0001e4000c101524 */
.L_x_15158:
[----:B------:R-:W-:-:S07]  /*9800*/  VIADD R17, R17, 0x80 ;  /* 0x0000008011117836 */ /* 0x000fce0000000000 */
.L_x_15118:
[----:B------:R-:W-:Y:S05]  /*9810*/  BSYNC.RECONVERGENT B6 ;  /* 0x0000000000067941 */ /* 0x000fea0003800200 */
.L_x_15117:
        /* <DEDUP_REMOVED lines=306> */
.L_x_15188:
        /* <DEDUP_REMOVED lines=20> */
.L_x_15192:
[----:B------:R-:W2:Y:S02]  /*ac80*/  LDG.E.U8 R2, desc[UR36][R2.64] ;  /* 0x0000002402027981 */ /* 0x000ea4000c1e1100 */
[----:B--2---:R-:W-:-:S04]  /*ac90*/  I2FP.F32.U32 R0, R2 ;  /* 0x0000000200007245 */ /* 0x004fc80000201000 */
[----:B------:R-:W-:Y:S01]  /*aca0*/  F2FP.F16.F32.PACK_AB R0, RZ, R0 ;  /* 0x00000000ff00723e */ /* 0x000fe200000000ff */
[----:B------:R-:W-:Y:S06]  /*acb0*/  BRA `(.L_x_15194) ;  /* 0x0000000c009c7947 */ /* 0x000fec0003800000 */
.L_x_15191:
        /* <DEDUP_REMOVED lines=10> */
.L_x_15196:
[----:B------:R-:W2:Y:S02]  /*ad60*/  LDG.E R2, desc[UR36][R2.64] ;  /* 0x0000002402027981 */ /* 0x000ea4000c1e1900 */
[----:B--2---:R-:W-:-:S04]  /*ad70*/  I2FP.F32.S32 R0, R2 ;  /* 0x0000000200007245 */ /* 0x004fc80000201400 */
[----:B------:R-:W-:Y:S01]  /*ad80*/  F2FP.F16.F32.PACK_AB R0, RZ, R0 ;  /* 0x00000000ff00723e */ /* 0x000fe200000000ff */
[----:B------:R-:W-:Y:S06]  /*ad90*/  BRA `(.L_x_15194) ;  /* 0x0000000c00647947 */ /* 0x000fec0003800000 */
.L_x_15195:
[----:B------:R-:W2:Y:S02]  /*ada0*/  LDG.E.U16 R2, desc[UR36][R2.64] ;  /* 0x0000002402027981 */ /* 0x000ea4000c1e1500 */
[----:B--2---:R-:W0:Y:S02]  /*adb0*/  I2F.S16 R0, R2 ;  /* 0x0000000200007306 */ /* 0x004e240000101400 */
[----:B0-----:R-:W-:Y:S01]  /*adc0*/  F2FP.F16.F32.PACK_AB R0, RZ, R0 ;  /* 0x00000000ff00723e */ /* 0x001fe200000000ff */
[----:B------:R-:W-:Y:S06]  /*add0*/  BRA `(.L_x_15194) ;  /* 0x0000000c00547947 */ /* 0x000fec0003800000 */
.L_x_15190:
        /* <DEDUP_REMOVED lines=9> */
.L_x_15198:
[----:B------:R1:W5:Y:S01]  /*ae70*/  LDG.E.U16 R0, desc[UR36][R2.64] ;  /* 0x0000002402007981 */ /* 0x000362000c1e1500 */
[----:B------:R-:W-:Y:S05]  /*ae80*/  BRA `(.L_x_15194) ;  /* 0x0000000c00287947 */ /* 0x000fea0003800000 */
.L_x_15197:
        /* <DEDUP_REMOVED lines=9> */
.L_x_15200:
[----:B------:R0:W5:Y:S01]  /*af20*/  LDG.E.U16 R0, desc[UR36][R2.64] ;  /* 0x0000002402007981 */ /* 0x000162000c1e1500 */
[----:B------:R-:W-:Y:S05]  /*af30*/  BRA `(.L_x_15194) ;  /* 0x0000000800fc7947 */ /* 0x000fea0003800000 */
.L_x_15199:
        /* <DEDUP_REMOVED lines=12> */
.L_x_15189:
        /* <DEDUP_REMOVED lines=13> */
.L_x_15203:
        /* <DEDUP_REMOVED lines=12> */
.L_x_15202:
        /* <DEDUP_REMOVED lines=27> */
.L_x_15205:
        /* <DEDUP_REMOVED lines=13> */
.L_x_15204:
[----:B------:R-:W2:Y:S02]  /*b410*/  LDG.E.U16 R0, desc[UR36][R2.64] ;  /* 0x0000002402007981 */ /* 0x000ea4000c1e1500 */
[----:B--2---:R-:W-:-:S04]  /*b420*/  SHF.L.U32 R0, R0, 0x10, RZ ;  /* 0x0000001000007819 */ /* 0x004fc800000006ff */
[----:B------:R-:W-:Y:S01]  /*b430*/  F2FP.F16.F32.PACK_AB R0, RZ, R0 ;  /* 0x00000000ff00723e */ /* 0x000fe200000000ff */
[----:B------:R-:W-:Y:S06]  /*b440*/  BRA `(.L_x_15194) ;  /* 0x0000000400b87947 */ /* 0x000fec0003800000 */
.L_x_15201:
        /* <DEDUP_REMOVED lines=12> */
.L_x_15208:
        /* <DEDUP_REMOVED lines=21> */
.L_x_15212:
[----:B------:R-:W-:Y:S05]  /*b660*/  BSYNC.RECONVERGENT B1 ;  /* 0x0000000000017941 */ /* 0x000fea0003800200 */
.L_x_15211:
[----:B------:R-:W-:Y:S01]  /*b670*/  IMAD.SHL.U32 R0, R0, 0x100000, RZ ;  /* 0x0010000000007824 */ /* 0x000fe200078e00ff */
[----:B------:R-:W-:-:S04]  /*b680*/  LEA R2, R2, 0x3b800000, 0x17 ;  /* 0x3b80000002027811 */ /* 0x000fc800078eb8ff */
[----:B------:R-:W-:-:S07]  /*b690*/  LOP3.LUT R0, R2, R0, R7, 0xfe, !PT ;  /* 0x0000000002007212 */ /* 0x000fce00078efe07 */
.L_x_15210:
[----:B------:R-:W-:Y:S05]  /*b6a0*/  BSYNC.RECONVERGENT B0 ;  /* 0x0000000000007941 */ /* 0x000fea0003800200 */
.L_x_15209:
[----:B------:R-:W-:Y:S01]  /*b6b0*/  F2FP.F16.F32.PACK_AB R0, RZ, R0 ;  /* 0x00000000ff00723e */ /* 0x000fe200000000ff */
[----:B------:R-:W-:Y:S06]  /*b6c0*/  BRA `(.L_x_15194) ;  /* 0x0000000400187947 */ /* 0x000fec0003800000 */
.L_x_15207:
        /* <DEDUP_REMOVED lines=21> */
.L_x_15216:
[----:B------:R-:W-:Y:S05]  /*b820*/  BSYNC.RECONVERGENT B1 ;  /* 0x0000000000017941 */ /* 0x000fea0003800200 */
.L_x_15215:
[----:B------:R-:W-:Y:S02]  /*b830*/  SHF.L.U32 R0, R0, 0x15, RZ ;  /* 0x0000001500007819 */ /* 0x000fe400000006ff */
[----:B------:R-:W-:-:S04]  /*b840*/  LEA R2, R2, 0x37800000, 0x17 ;  /* 0x3780000002027811 */ /* 0x000fc800078eb8ff */
[----:B------:R-:W-:-:S07]  /*b850*/  LOP3.LUT R0, R2, R0, R7, 0xfe, !PT ;  /* 0x0000000002007212 */ /* 0x000fce00078efe07 */
.L_x_15214:
[----:B------:R-:W-:Y:S05]  /*b860*/  BSYNC.RECONVERGENT B0 ;  /* 0x0000000000007941 */ /* 0x000fea0003800200 */
.L_x_15213:
[----:B------:R-:W-:Y:S01]  /*b870*/  F2FP.F16.F32.PACK_AB R0, RZ, R0 ;  /* 0x00000000ff00723e */ /* 0x000fe200000000ff */
[----:B------:R-:W-:Y:S06]  /*b880*/  BRA `(.L_x_15194) ;  /* 0x0000000000a87947 */ /* 0x000fec0003800000 */
.L_x_15206:
        /* <DEDUP_REMOVED lines=14> */
.L_x_15220:
[----:B------:R-:W-:Y:S05]  /*b970*/  BSYNC.RECONVERGENT B0 ;  /* 0x0000000000007941 */ /* 0x000fea0003800200 */
.L_x_15219:
[----:B------:R-:W-:Y:S01]  /*b980*/  F2FP.F16.F32.PACK_AB R0, RZ, R0 ;  /* 0x00000000ff00723e */ /* 0x000fe200000000ff */
[----:B------:R-:W-:Y:S06]  /*b990*/  BRA `(.L_x_15194) ;  /* 0x0000000000647947 */ /* 0x000fec0003800000 */
.L_x_15193:
        /* <DEDUP_REMOVED lines=16> */
.L_x_15221:
[----:B------:R-:W-:Y:S01]  /*baa0*/  PRMT R0, RZ, 0x7610, R0 ;  /* 0x00007610ff007816 */ /* 0x000fe20000000000 */
[----:B------:R-:W-:Y:S06]  /*bab0*/  BRA `(.L_x_15194) ;  /* 0x00000000001c7947 */ /* 0x000fec0003800000 */
.L_x_15218:
[----:B------:R-:W2:Y:S02]  /*bac0*/  LDG.E.64 R2, desc[UR36][R2.64] ;  /* 0x0000002402027981 */ /* 0x000ea4000c1e1b00 */
[----:B--2---:R-:W0:Y:S02]  /*bad0*/  I2F.U64 R0, R2 ;  /* 0x0000000200007312 */ /* 0x004e240000301000 */
[----:B0-----:R-:W-:Y:S01]  /*bae0*/  F2FP.F16.F32.PACK_AB R0, RZ, R0 ;  /* 0x00000000ff00723e */ /* 0x001fe200000000ff */
[----:B------:R-:W-:Y:S06]  /*baf0*/  BRA `(.L_x_15194) ;  /* 0x00000000000c7947 */ /* 0x000fec0003800000 */
.L_x_15217:
[----:B------:R-:W2:Y:S02]  /*bb00*/  LDG.E R2, desc[UR36][R2.64] ;  /* 0x0000002402027981 */ /* 0x000ea4000c1e1900 */
[----:B--2---:R-:W-:-:S04]  /*bb10*/  I2FP.F32.U32 R0, R2 ;  /* 0x0000000200007245 */ /* 0x004fc80000201000 */
[----:B------:R-:W-:-:S07]  /*bb20*/  F2FP.F16.F32.PACK_AB R0, RZ, R0 ;  /* 0x00000000ff00723e */ /* 0x000fce00000000ff */
.L_x_15194:
[----:B-----5:R-:W-:Y:S01]  /*bb30*/  HADD2.F32 R0, -RZ, R0.H0_H0 ;  /* 0x20000000ff007230 */ /* 0x020fe20000004100 */
[----:B------:R-:W-:-:S03]  /*bb40*/  UPRMT UR4, UR42, 0x9910, URZ ;  /* 0x000099102a047896 */ /* 0x000fc600080000ff */
[----:B01----:R-:W0:Y:S01]  /*bb50*/  FRND.TRUNC R3, R0 ;  /* 0x0000000000037307 */ /* 0x003e22000020d000 */
[----:B------:R-:W-:Y:S01]  /*bb60*/  UISETP.GT.AND UP0, UPT, UR4, 0x9, UPT ;  /* 0x000000090400788c */ /* 0x000fe2000bf04270 */
[----:B0-----:R-:W-:-:S05]  /*bb70*/  FADD.FTZ R3, R0, -R3 ;  /* 0x8000000300037221 */ /* 0x001fca0000010000 */
[----:B------:R-:W-:-:S03]  /*bb80*/  F2FP.F16.F32.PACK_AB R3, RZ, R3 ;  /* 0x00000003ff03723e */ /* 0x000fc600000000ff */
        /* <DEDUP_REMOVED lines=13> */
.L_x_15225:
[----:B------:R-:W-:-:S06]  /*bc60*/  HADD2.F32 R3, -RZ, R3.H0_H0 ;  /* 0x20000003ff037230 */ /* 0x000fcc0000004100 */
[----:B------:R-:W0:Y:S02]  /*bc70*/  F2I.S64.TRUNC R2, R3 ;  /* 0x0000000300027311 */ /* 0x000e24000020d900 */
[----:B0-----:R-:W-:Y:S01]  /*bc80*/  STG.E.U8 desc[UR36][R16.64], R2 ;  /* 0x0000000210007986 */ /* 0x001fe2000c101124 */
[----:B------:R-:W-:Y:S05]  /*bc90*/  EXIT ;  /* 0x000000000000794d */ /* 0x000fea0003800000 */
.L_x_15224:
        /* <DEDUP_REMOVED lines=10> */
.L_x_15228:
[----:B------:R-:W-:-:S06]  /*bd40*/  HADD2.F32 R3, -RZ, R3.H0_H0 ;  /* 0x20000003ff037230 */ /* 0x000fcc0000004100 */
[----:B------:R-:W0:Y:S02]  /*bd50*/  F2I.FTZ.TRUNC.NTZ R3, R3 ;  /* 0x0000000300037305 */ /* 0x000e24000021f100 */
[----:B0-----:R-:W-:Y:S01]  /*bd60*/  STG.E desc[UR36][R16.64], R3 ;  /* 0x0000000310007986 */ /* 0x001fe2000c101924 */
[----:B------:R-:W-:Y:S05]  /*bd70*/  EXIT ;  /* 0x000000000000794d */ /* 0x000fea0003800000 */
.L_x_15227:
[----:B------:R-:W-:-:S06]  /*bd80*/  HADD2.F32 R3, -RZ, R3.H0_H0 ;  /* 0x20000003ff037230 */ /* 0x000fcc0000004100 */
[----:B------:R-:W0:Y:S02]  /*bd90*/  F2I.FTZ.TRUNC.NTZ R3, R3 ;  /* 0x0000000300037305 */ /* 0x000e24000021f100 */
[----:B0-----:R-:W-:Y:S01]  /*bda0*/  STG.E.U16 desc[UR36][R16.64], R3 ;  /* 0x0000000310007986 */ /* 0x001fe2000c101524 */
[----:B------:R-:W-:Y:S05]  /*bdb0*/  EXIT ;  /* 0x000000000000794d */ /* 0x000fea0003800000 */
.L_x_15223:
        /* <DEDUP_REMOVED lines=9> */
.L_x_15230:
[----:B------:R-:W-:Y:S01]  /*be50*/  STG.E.U16 desc[UR36][R16.64], R3 ;  /* 0x0000000310007986 */ /* 0x000fe2000c101524 */
[----:B------:R-:W-:Y:S05]  /*be60*/  EXIT ;  /* 0x000000000000794d */ /* 0x000fea0003800000 */
.L_x_15229:
        /* <DEDUP_REMOVED lines=10> */
.L_x_15232:
[----:B------:R-:W-:-:S05]  /*bf10*/  HADD2.F32 R0, -RZ, R3.H0_H0 ;  /* 0x20000003ff007230 */ /* 0x000fca0000004100 */
[----:B------:R-:W-:-:S04]  /*bf20*/  F2FP.F16.F32.PACK_AB R0, RZ, R0 ;  /* 0x00000000ff00723e */ /* 0x000fc800000000ff */
[----:B------:R-:W-:-:S05]  /*bf30*/  PRMT R0, R0, 0x5410, RZ ;  /* 0x0000541000007816 */ /* 0x000fca00000000ff */
[----:B------:R-:W-:Y:S01]  /*bf40*/  STG.E desc[UR36][R16.64], R0 ;  /* 0x0000000010007986 */ /* 0x000fe2000c101924 */
[----:B------:R-:W-:Y:S05]  /*bf50*/  EXIT ;  /* 0x000000000000794d */ /* 0x000fea0003800000 */
.L_x_15231:
[----:B------:R-:W-:-:S05]  /*bf60*/  HADD2.F32 R2, -RZ, R3.H0_H0 ;  /* 0x20000003ff027230 */ /* 0x000fca0000004100 */
[----:B------:R-:W-:-:S06]  /*bf70*/  FMUL.FTZ R2, R2, 1 ;  /* 0x3f80000002027820 */ /* 0x000fcc0000410000 */
[----:B------:R-:W0:Y:S02]  /*bf80*/  F2F.F64.F32 R2, R2 ;  /* 0x0000000200027310 */ /* 0x000e240000201800 */
[----:B0-----:R-:W-:Y:S01]  /*bf90*/  STG.E.64 desc[UR36][R16.64], R2 ;  /* 0x0000000210007986 */ /* 0x001fe2000c101b24 */
[----:B------:R-:W-:Y:S05]  /*bfa0*/  EXIT ;  /* 0x000000000000794d */ /* 0x000fea0003800000 */
.L_x_15222:
        /* <DEDUP_REMOVED lines=14> */
.L_x_15236:
        /* <DEDUP_REMOVED lines=17> */
.L_x_15239:
[----:B------:R-:W-:-:S04]  /*c1a0*/  SHF.R.U32.HI R3, RZ, 0x18, R3 ;  /* 0x00000018ff037819 */ /* 0x000fc80000011603 */
[----:B------:R-:W-:-:S04]  /*c1b0*/  LOP3.LUT R0, R0, 0x80, R3, 0xf8, !PT ;  /* 0x0000008000007812 */ /* 0x000fc800078ef803 */
[----:B------:R-:W-:-:S07]  /*c1c0*/  PRMT R8, R0, 0x7610, R8 ;  /* 0x0000761000087816 */ /* 0x000fce0000000008 */
.L_x_15238:
[----:B------:R-:W-:Y:S05]  /*c1d0*/  BSYNC.RECONVERGENT B0 ;  /* 0x0000000000007941 */ /* 0x000fea0003800200 */
.L_x_15237:
[----:B------:R-:W-:Y:S01]  /*c1e0*/  STG.E.U8 desc[UR36][R16.64], R8 ;  /* 0x0000000810007986 */ /* 0x000fe2000c101124 */
[----:B------:R-:W-:Y:S05]  /*c1f0*/  EXIT ;  /* 0x000000000000794d */ /* 0x000fea0003800000 */
.L_x_15235:
        /* <DEDUP_REMOVED lines=17> */
.L_x_15242:
[----:B------:R-:W-:-:S04]  /*c310*/  SHF.R.U32.HI R3, RZ, 0x18, R3 ;  /* 0x00000018ff037819 */ /* 0x000fc80000011603 */
[----:B------:R-:W-:-:S04]  /*c320*/  LOP3.LUT R0, R0, 0x80, R3, 0xf8, !PT ;  /* 0x0000008000007812 */ /* 0x000fc800078ef803 */
[----:B------:R-:W-:-:S07]  /*c330*/  PRMT R8, R0, 0x7610, R8 ;  /* 0x0000761000087816 */ /* 0x000fce0000000008 */
.L_x_15241:
[----:B------:R-:W-:Y:S05]  /*c340*/  BSYNC.RECONVERGENT B0 ;  /* 0x0000000000007941 */ /* 0x000fea0003800200 */
.L_x_15240:
[----:B------:R-:W-:Y:S01]  /*c350*/  STG.E.U8 desc[UR36][R16.64], R8 ;  /* 0x0000000810007986 */ /* 0x000fe2000c101124 */
[----:B------:R-:W-:Y:S05]  /*c360*/  EXIT ;  /* 0x000000000000794d */ /* 0x000fea0003800000 */
.L_x_15234:
        /* <DEDUP_REMOVED lines=22> */
.L_x_15244:
[----:B------:R-:W-:-:S06]  /*c4d0*/  HADD2.F32 R3, -RZ, R3.H0_H0 ;  /* 0x20000003ff037230 */ /* 0x000fcc0000004100 */
[----:B------:R-:W0:Y:S02]  /*c4e0*/  F2I.U64.TRUNC R2, R3 ;  /* 0x0000000300027311 */ /* 0x000e24000020d800 */
[----:B0-----:R-:W-:Y:S01]  /*c4f0*/  STG.E.64 desc[UR36][R16.64], R2 ;  /* 0x0000000210007986 */ /* 0x001fe2000c101b24 */
[----:B------:R-:W-:Y:S05]  /*c500*/  EXIT ;  /* 0x000000000000794d */ /* 0x000fea0003800000 */
.L_x_15243:
[----:B------:R-:W-:-:S06]  /*c510*/  HADD2.F32 R3, -RZ, R3.H0_H0 ;  /* 0x20000003ff037230 */ /* 0x000fcc0000004100 */
[----:B------:R-:W0:Y:S02]  /*c520*/  F2I.FTZ.U32.TRUNC.NTZ R3, R3 ;  /* 0x0000000300037305 */ /* 0x000e24000021f000 */
[----:B0-----:R-:W-:Y:S01]  /*c530*/  STG.E desc[UR36][R16.64], R3 ;  /* 0x0000000310007986 */ /* 0x001fe2000c101924 */
[----:B------:R-:W-:Y:S05]  /*c540*/  EXIT ;  /* 0x000000000000794d */ /* 0x000fea0003800000 */
.L_x_15233:
        /* <DEDUP_REMOVED lines=11> */
.L_x_15246:
[----:B------:R-:W-:Y:S01]  /*c600*/  HADD2.F32 R3, -RZ, R3.H0_H0 ;  /* 0x20000003ff037230 */ /* 0x000fe20000004100 */
[----:B------:R-:W-:-:S04]  /*c610*/  CS2R R6, SRZ ;  /* 0x0000000000067805 */ /* 0x000fc8000001ff00 */
[----:B------:R-:W-:-:S04]  /*c620*/  FMUL.FTZ R3, R3, 1 ;  /* 0x3f80000003037820 */ /* 0x000fc80000410000 */
[----:B------:R-:W0:Y:S02]  /*c630*/  F2F.F64.F32 R4, R3 ;  /* 0x0000000300047310 */ /* 0x000e240000201800 */
[----:B0-----:R-:W-:Y:S01]  /*c640*/  STG.E.128 desc[UR36][R16.64], R4 ;  /* 0x0000000410007986 */ /* 0x001fe2000c101d24 */
[----:B------:R-:W-:Y:S05]  /*c650*/  EXIT ;  /* 0x000000000000794d */ /* 0x000fea0003800000 */
.L_x_15245:
[----:B------:R-:W-:-:S09]  /*c660*/  UISETP.NE.AND UP0, UPT, UR4, 0xf, UPT ;  /* 0x0000000f0400788c */ /* 0x000fd2000bf05270 */
[----:B------:R-:W-:Y:S05]  /*c670*/  BRA.U !UP0, `(.L_x_15247) ;  /* 0x0000000108e87547 */ /* 0x000fea000b800000 */
[----:B------:R-:W-:-:S09]  /*c680*/  UISETP.NE.AND UP0, UPT, UR4, 0x17, UPT ;  /* 0x000000170400788c */ /* 0x000fd2000bf05270 */
[----:B------:R-:W-:Y:S05]  /*c690*/  BRA.U !UP0, `(.L_x_15248) ;  /* 0x0000000108907547 */ /* 0x000fea000b800000 */
[----:B------:R-:W-:-:S09]  /*c6a0*/  UISETP.NE.AND UP0, UPT, UR4, 0x18, UPT ;  /* 0x000000180400788c */ /* 0x000fd2000bf05270 */
[----:B------:R-:W-:Y:S05]  /*c6b0*/  BRA.U !UP0, `(.L_x_15249) ;  /* 0x0000000108447547 */ /* 0x000fea000b800000 */
.L_x_15226:
        /* <DEDUP_REMOVED lines=16> */
.L_x_15250:
[----:B------:R-:W-:Y:S05]  /*c7c0*/  EXIT ;  /* 0x000000000000794d */ /* 0x000fea0003800000 */
.L_x_15249:
        /* <DEDUP_REMOVED lines=13> */
.L_x_15252:
[----:B------:R-:W-:Y:S05]  /*c8a0*/  BSYNC.RECONVERGENT B0 ;  /* 0x0000000000007941 */ /* 0x000fea0003800200 */
.L_x_15251:
[----:B------:R-:W-:-:S05]  /*c8b0*/  LOP3.LUT R3, R0, 0x80, R3, 0xf8, !PT ;  /* 0x0000008000037812 */ /* 0x000fca00078ef803 */
[----:B------:R-:W-:Y:S01]  /*c8c0*/  STG.E.U8 desc[UR36][R16.64], R3 ;  /* 0x0000000310007986 */ /* 0x000fe2000c101124 */
[----:B------:R-:W-:Y:S05]  /*c8d0*/  EXIT ;  /* 0x000000000000794d */ /* 0x000fea0003800000 */
.L_x_15248:
        /* <DEDUP_REMOVED lines=12> */
.L_x_15254:
[----:B------:R-:W-:Y:S01]  /*c9a0*/  HFMA2 R0, -RZ, RZ, 0, 7.569789886474609375e-06 ;  /* 0x0000007fff007431 */ /* 0x000fe200000001ff */
[----:B------:R-:W-:-:S04]  /*c9b0*/  ISETP.GT.U32.AND P0, PT, R2, 0x7f800000, PT ;  /* 0x7f8000000200780c */ /* 0x000fc80003f04070 */
[----:B------:R-:W-:-:S09]  /*c9c0*/  SEL R0, R0, 0x7c, P0 ;  /* 0x0000007c00007807 */ /* 0x000fd20000000000 */
.L_x_15255:
[----:B------:R-:W-:Y:S05]  /*c9d0*/  BSYNC.RECONVERGENT B0 ;  /* 0x0000000000007941 */ /* 0x000fea0003800200 */
.L_x_15253:
[----:B------:R-:W-:-:S04]  /*c9e0*/  SHF.R.U32.HI R3, RZ, 0x18, R3 ;  /* 0x00000018ff037819 */ /* 0x000fc80000011603 */
[----:B------:R-:W-:-:S05]  /*c9f0*/  LOP3.LUT R3, R0, 0x80, R3, 0xf8, !PT ;  /* 0x0000008000037812 */ /* 0x000fca00078ef803 */
[----:B------:R-:W-:Y:S01]  /*ca00*/  STG.E.U8 desc[UR36][R16.64], R3 ;  /* 0x0000000310007986 */ /* 0x000fe2000c101124 */
[----:B------:R-:W-:Y:S05]  /*ca10*/  EXIT ;  /* 0x000000000000794d */ /* 0x000fea0003800000 */
.L_x_15247:
[----:B------:R-:W-:-:S05]  /*ca20*/  HADD2.F32 R0, -RZ, R3.H0_H0 ;  /* 0x20000003ff007230 */ /* 0x000fca0000004100 */
[----:B------:R-:W-:-:S05]  /*ca30*/  F2FP.BF16.F32.PACK_AB R0, RZ, R0 ;  /* 0x00000000ff00723e */ /* 0x000fca00000010ff */
[----:B------:R-:W-:Y:S01]  /*ca40*/  STG.E.U16 desc[UR36][R16.64], R0 ;  /* 0x0000000010007986 */ /* 0x000fe2000c101524 */
[----:B------:R-:W-:Y:S05]  /*ca50*/  EXIT ;  /* 0x000000000000794d */ /* 0x000fea0003800000 */
.L_x_15256:
        /* <DEDUP_REMOVED lines=10> */
.L_x_19218:


//--------------------- .text._ZN2at6native27unrolled_elementwise_kernelIZZZNS0_16frac_kernel_cudaERNS_18TensorIteratorBaseEENKUlvE_clEvENKUlvE1_clEvEUlN3c104HalfEE_St5arrayIPcLm2EELi4E23TrivialOffsetCalculatorILi1EjESD_NS0_6memory12LoadWithCastILi1EEENSE_13StoreWithCastILi1EEEEEviT_T0_T2_T3_T4_T5_ --------------------------
	.section	.text._ZN2at6native27unrolled_elementwise_kernelIZZZNS0_16frac_kernel_cudaERNS_18TensorIteratorBaseEENKUlvE_clEvENKUlvE1_clEvEUlN3c104HalfEE_St5arrayIPcLm2EELi4E23TrivialOffsetCalculatorILi1EjESD_NS0_6memory12LoadWithCastILi1EEENSE_13StoreWithCastILi1EEEEEviT_T0_T2_T3_T4_T5_,"ax",@progbits
	.align	128
        .global         _ZN2at6native27unrolled_elementwise_kernelIZZZNS0_16frac_kernel_cudaERNS_18TensorIteratorBaseEENKUlvE_clEvENKUlvE1_clEvEUlN3c104HalfEE_St5arrayIPcLm2EELi4E23TrivialOffsetCalculatorILi1EjESD_NS0_6memory12LoadWithCastILi1EEENSE_13StoreWithCastILi1EEEEEviT_T0_T2_T3_T4_T5_
        .type           _ZN2at6native27unrolled_elementwise_kernelIZZZNS0_16frac_kernel_cudaERNS_18TensorIteratorBaseEENKUlvE_clEvENKUlvE1_clEvEUlN3c104HalfEE_St5arrayIPcLm2EELi4E23TrivialOffsetCalculatorILi1EjESD_NS0_6memory12LoadWithCastILi1EEENSE_13StoreWithCastILi1EEEEEviT_T0_T2_T3_T4_T5_,@function
        .size           _ZN2at6native27unrolled_elementwise_kernelIZZZNS0_16frac_kernel_cudaERNS_18TensorIteratorBaseEENKUlvE_clEvENKUlvE1_clEvEUlN3c104HalfEE_St5arrayIPcLm2EELi4E23TrivialOffsetCalculatorILi1EjESD_NS0_6memory12LoadWithCastILi1EEENSE_13StoreWithCastILi1EEEEEviT_T0_T2_T3_T4_T5_,(.L_x_19219 - _ZN2at6native27unrolled_elementwise_kernelIZZZNS0_16frac_kernel_cudaERNS_18TensorIteratorBaseEENKUlvE_clEvENKUlvE1_clEvEUlN3c104HalfEE_St5arrayIPcLm2EELi4E23TrivialOffsetCalculatorILi1EjESD_NS0_6memory12LoadWithCastILi1EEENSE_13StoreWithCastILi1EEEEEviT_T0_T2_T3_T4_T5_)
        .other          _ZN2at6native27unrolled_elementwise_kernelIZZZNS0_16frac_kernel_cudaERNS_18TensorIteratorBaseEENKUlvE_clEvENKUlvE1_clEvEUlN3c104HalfEE_St5arrayIPcLm2EELi4E23TrivialOffsetCalculatorILi1EjESD_NS0_6memory12LoadWithCastILi1EEENSE_13StoreWithCastILi1EEEEEviT_T0_T2_T3_T4_T5_,@"STO_CUDA_ENTRY STV_DEFAULT"
_ZN2at6native27unrolled_elementwise_kernelIZZZNS0_16frac_kernel_cudaERNS_18TensorIteratorBaseEENKUlvE_clEvENKUlvE1_clEvEUlN3c104HalfEE_St5arrayIPcLm2EELi4E23TrivialOffsetCalculatorILi1EjESD_NS0_6memory12LoadWithCastILi1EEENSE_13StoreWithCastILi1EEEEEviT_T0_T2_T3_T4_T5_:
.text._ZN2at6native27unrolled_elementwise_kernelIZZZNS0_16frac_kernel_cudaERNS_18TensorIteratorBaseEENKUlvE_clEvENKUlvE1_clEvEUlN3c104HalfEE_St5arrayIPcLm2EELi4E23TrivialOffsetCalculatorILi1EjESD_NS0_6memory12LoadWithCastILi1EEENSE_13StoreWithCastILi1EEEEEviT_T0_T2_T3_T4_T5_:
        /* <DEDUP_REMOVED lines=34> */
.L_x_15262:
[----:B------:R-:W2:Y:S02]  /*0220*/  LDG.E.U8 R2, desc[UR36][R2.64] ;  /* 0x0000002402027981 */ /* 0x000ea4000c1e1100 */
[----:B--2---:R-:W-:-:S04]  /*0230*/  I2FP.F32.U32 R0, R2 ;  /* 0x0000000200007245 */ /* 0x004fc80000201000 */
[----:B------:R-:W-:-:S04]  /*0240*/  F2FP.F16.F32.PACK_AB R0, RZ, R0 ;  /* 0x00000000ff00723e */ /* 0x000fc800000000ff */
[----:B------:R-:W-:Y:S01]  /*0250*/  PRMT R16, R0, 0x7610, R16 ;  /* 0x0000761000107816 */ /* 0x000fe20000000010 */
[----:B------:R-:W-:Y:S06]  /*0260*/  BRA `(.L_x_15264) ;  /* 0x0000000c00d47947 */ /* 0x000fec0003800000 */
.L_x_15261:
        /* <DEDUP_REMOVED lines=11> */
.L_x_15266:
[----:B------:R-:W2:Y:S02]  /*0320*/  LDG.E R2, desc[UR36][R2.64] ;  /* 0x0000002402027981 */ /* 0x000ea4000c1e1900 */
[----:B--2---:R-:W-:-:S04]  /*0330*/  I2FP.F32.S32 R0, R2 ;  /* 0x0000000200007245 */ /* 0x004fc80000201400 */
[----:B------:R-:W-:-:S04]  /*0340*/  F2FP.F16.F32.PACK_AB R0, RZ, R0 ;  /* 0x00000000ff00723e */ /* 0x000fc800000000ff */
[----:B------:R-:W-:Y:S01]  /*0350*/  PRMT R16, R0, 0x7610, R16 ;  /* 0x0000761000107816 */ /* 0x000fe20000000010 */
[----:B------:R-:W-:Y:S06]  /*0360*/  BRA `(.L_x_15264) ;  /* 0x0000000c00947947 */ /* 0x000fec0003800000 */
.L_x_15265:
[----:B------:R-:W2:Y:S02]  /*0370*/  LDG.E.U16 R2, desc[UR36][R2.64] ;  /* 0x0000002402027981 */ /* 0x000ea4000c1e1500 */
[----:B--2---:R-:W0:Y:S02]  /*0380*/  I2F.S16 R0, R2 ;  /* 0x0000000200007306 */ /* 0x004e240000101400 */
[----:B0-----:R-:W-:-:S04]  /*0390*/  F2FP.F16.F32.PACK_AB R0, RZ, R0 ;  /* 0x00000000ff00723e */ /* 0x001fc800000000ff */
[----:B------:R-:W-:Y:S01]  /*03a0*/  PRMT R16, R0, 0x7610, R16 ;  /* 0x0000761000107816 */ /* 0x000fe20000000010 */
[----:B------:R-:W-:Y:S06]  /*03b0*/  BRA `(.L_x_15264) ;  /* 0x0000000c00807947 */ /* 0x000fec0003800000 */
.L_x_15260:
        /* <DEDUP_REMOVED lines=9> */
.L_x_15268:
[----:B------:R1:W5:Y:S01]  /*0450*/  LDG.E.U16 R16, desc[UR36][R2.64] ;  /* 0x0000002402107981 */ /* 0x000362000c1e1500 */
[----:B------:R-:W-:Y:S05]  /*0460*/  BRA `(.L_x_15264) ;  /* 0x0000000c00547947 */ /* 0x000fea0003800000 */
.L_x_15267:
        /* <DEDUP_REMOVED lines=9> */
.L_x_15270:
[----:B------:R0:W5:Y:S01]  /*0500*/  LDG.E.U16 R16, desc[UR36][R2.64] ;  /* 0x0000002402107981 */ /* 0x000162000c1e1500 */
[----:B------:R-:W-:Y:S05]  /*0510*/  BRA `(.L_x_15264) ;  /* 0x0000000c00287947 */ /* 0x000fea0003800000 */
.L_x_15269:
        /* <DEDUP_REMOVED lines=13> */
.L_x_15259:
        /* <DEDUP_REMOVED lines=14> */
.L_x_15273:
        /* <DEDUP_REMOVED lines=13> */
.L_x_15272:
        /* <DEDUP_REMOVED lines=27> */
.L_x_15275:
        /* <DEDUP_REMOVED lines=14> */
.L_x_15274:
[----:B------:R-:W2:Y:S02]  /*0a30*/  LDG.E.U16 R0, desc[UR36][R2.64] ;  /* 0x0000002402007981 */ /* 0x000ea4000c1e1500 */
[----:B--2---:R-:W-:-:S05]  /*0a40*/  IMAD.U32 R0, R0, 0x10000, RZ ;  /* 0x0001000000007824 */ /* 0x004fca00078e00ff */
[----:B------:R-:W-:-:S04]  /*0a50*/  F2FP.F16.F32.PACK_AB R0, RZ, R0 ;  /* 0x00000000ff00723e */ /* 0x000fc800000000ff */
[----:B------:R-:W-:Y:S01]  /*0a60*/  PRMT R16, R0, 0x7610, R16 ;  /* 0x0000761000107816 */ /* 0x000fe20000000010 */
[----:B------:R-:W-:Y:S06]  /*0a70*/  BRA `(.L_x_15264) ;  /* 0x0000000400d07947 */ /* 0x000fec0003800000 */
.L_x_15271:
        /* <DEDUP_REMOVED lines=13> */
.L_x_15278:
        /* <DEDUP_REMOVED lines=21> */
.L_x_15282:
[----:B------:R-:W-:Y:S05]  /*0ca0*/  BSYNC.RECONVERGENT B1 ;  /* 0x0000000000017941 */ /* 0x000fea0003800200 */
.L_x_15281:
[----:B------:R-:W-:Y:S01]  /*0cb0*/  IMAD.SHL.U32 R0, R0, 0x100000, RZ ;  /* 0x0010000000007824 */ /* 0x000fe200078e00ff */
[----:B------:R-:W-:-:S04]  /*0cc0*/  LEA R2, R2, 0x3b800000, 0x17 ;  /* 0x3b80000002027811 */ /* 0x000fc800078eb8ff */
[----:B------:R-:W-:-:S07]  /*0cd0*/  LOP3.LUT R0, R2, R0, R7, 0xfe, !PT ;  /* 0x0000000002007212 */ /* 0x000fce00078efe07 */
.L_x_15280:
[----:B------:R-:W-:Y:S05]  /*0ce0*/  BSYNC.RECONVERGENT B0 ;  /* 0x0000000000007941 */ /* 0x000fea0003800200 */
.L_x_15279:
[----:B------:R-:W-:-:S04]  /*0cf0*/  F2FP.F16.F32.PACK_AB R0, RZ, R0 ;  /* 0x00000000ff00723e */ /* 0x000fc800000000ff */
[----:B------:R-:W-:Y:S01]  /*0d00*/  PRMT R16, R0, 0x7610, R16 ;  /* 0x0000761000107816 */ /* 0x000fe20000000010 */
[----:B------:R-:W-:Y:S06]  /*0d10*/  BRA `(.L_x_15264) ;  /* 0x0000000400287947 */ /* 0x000fec0003800000 */
.L_x_15277:
        /* <DEDUP_REMOVED lines=21> */
.L_x_15286:
[----:B------:R-:W-:Y:S05]  /*0e70*/  BSYNC.RECONVERGENT B1 ;  /* 0x0000000000017941 */ /* 0x000fea0003800200 */
.L_x_15285:
[----:B------:R-:W-:Y:S01]  /*0e80*/  IMAD.SHL.U32 R0, R0, 0x200000, RZ ;  /* 0x0020000000007824 */ /* 0x000fe200078e00ff */
[----:B------:R-:W-:-:S04]  /*0e90*/  LEA R2, R2, 0x37800000, 0x17 ;  /* 0x3780000002027811 */ /* 0x000fc800078eb8ff */
[----:B------:R-:W-:-:S07]  /*0ea0*/  LOP3.LUT R0, R2, R0, R7, 0xfe, !PT ;  /* 0x0000000002007212 */ /* 0x000fce00078efe07 */
.L_x_15284:
[----:B------:R-:W-:Y:S05]  /*0eb0*/  BSYNC.RECONVERGENT B0 ;  /* 0x0000000000007941 */ /* 0x000fea0003800200 */
.L_x_15283:
[----:B------:R-:W-:-:S04]  /*0ec0*/  F2FP.F16.F32.PACK_AB R0, RZ, R0 ;  /* 0x00000000ff00723e */ /* 0x000fc800000000ff */
[----:B------:R-:W-:Y:S01]  /*0ed0*/  PRMT R16, R0, 0x7610, R16 ;  /* 0x0000761000107816 */ /* 0x000fe20000000010 */
[----:B------:R-:W-:Y:S06]  /*0ee0*/  BRA `(.L_x_15264) ;  /* 0x0000000000b47947 */ /* 0x000fec0003800000 */
.L_x_15276:
[----:B------:R-:W-:-:S09]  /*0ef0*/  UISETP.NE.AND UP0, UPT, UR4, 0x1c, UPT ;  /* 0x0000001c0400788c */ /* 0x000fd2000bf05270 */
[----:B------:R-:W-:Y:S05]  /*0f00*/  BRA.U !UP0, `(.L_x_15287) ;  /* 0x00000001089c7547 */ /* 0x000fea000b800000 */
[----:B------:R-:W-:-:S09]  /*0f10*/  UISETP.NE.AND UP0, UPT, UR4, 0x1d, UPT ;  /* 0x0000001d0400788c */ /* 0x000fd2000bf05270 */
[----:B------:R-:W-:Y:S05]  /*0f20*/  BRA.U !UP0, `(.L_x_15288) ;  /* 0x0000000108807547 */ /* 0x000fea000b800000 */
[----:B------:R-:W-:-:S09]  /*0f30*/  UISETP.NE.AND UP0, UPT, UR4, 0x2c, UPT ;  /* 0x0000002c0400788c */ /* 0x000fd2000bf05270 */
[----:B------:R-:W-:Y:S05]  /*0f40*/  BRA.U !UP0, `(.L_x_15289) ;  /* 0x0000000108487547 */ /* 0x000fea000b800000 */
.L_x_15263:
        /* <DEDUP_REMOVED lines=16> */
.L_x_15290:
[----:B------:R-:W-:Y:S01]  /*1050*/  PRMT R16, RZ, 0x7610, R16 ;  /* 0x00007610ff107816 */ /* 0x000fe20000000010 */
[----:B------:R-:W-:Y:S06]  /*1060*/  BRA `(.L_x_15264) ;  /* 0x0000000000547947 */ /* 0x000fec0003800000 */
.L_x_15289:
        /* <DEDUP_REMOVED lines=8> */
.L_x_15292:
[----:B------:R-:W-:Y:S05]  /*10f0*/  BSYNC.RECONVERGENT B0 ;  /* 0x0000000000007941 */ /* 0x000fea0003800200 */
.L_x_15291:
[----:B------:R-:W-:-:S04]  /*1100*/  F2FP.F16.F32.PACK_AB R0, RZ, R0 ;  /* 0x00000000ff00723e */ /* 0x000fc800000000ff */
[----:B------:R-:W-:Y:S01]  /*1110*/  PRMT R16, R0, 0x7610, R16 ;  /* 0x0000761000107816 */ /* 0x000fe20000000010 */
[----:B------:R-:W-:Y:S06]  /*1120*/  BRA `(.L_x_15264) ;  /* 0x0000000000247947 */ /* 0x000fec0003800000 */
.L_x_15288:
[----:B------:R-:W2:Y:S02]  /*1130*/  LDG.E.64 R2, desc[UR36][R2.64] ;  /* 0x0000002402027981 */ /* 0x000ea4000c1e1b00 */
[----:B--2---:R-:W0:Y:S02]  /*1140*/  I2F.U64 R0, R2 ;  /* 0x0000000200007312 */ /* 0x004e240000301000 */
[----:B0-----:R-:W-:-:S04]  /*1150*/  F2FP.F16.F32.PACK_AB R0, RZ, R0 ;  /* 0x00000000ff00723e */ /* 0x001fc800000000ff */
[----:B------:R-:W-:Y:S01]  /*1160*/  PRMT R16, R0, 0x7610, R16 ;  /* 0x0000761000107816 */ /* 0x000fe20000000010 */
[----:B------:R-:W-:Y:S06]  /*1170*/  BRA `(.L_x_15264) ;  /* 0x0000000000107947 */ /* 0x000fec0003800000 */
.L_x_15287:
[----:B------:R-:W2:Y:S02]  /*1180*/  LDG.E R2, desc[UR36][R2.64] ;  /* 0x0000002402027981 */ /* 0x000ea4000c1e1900 */
[----:B--2---:R-:W-:-:S04]  /*1190*/  I2FP.F32.U32 R0, R2 ;  /* 0x0000000200007245 */ /* 0x004fc80000201000 */
[----:B------:R-:W-:-:S04]  /*11a0*/  F2FP.F16.F32.PACK_AB R0, RZ, R0 ;  /* 0x00000000ff00723e */ /* 0x000fc800000000ff */
[----:B------:R-:W-:-:S07]  /*11b0*/  PRMT R16, R0, 0x7610, R16 ;  /* 0x0000761000107816 */ /* 0x000fce0000000010 */
.L_x_15264:
[----:B------:R-:W-:-:S07]  /*11c0*/  VIADD R22, R19, 0x80 ;  /* 0x0000008013167836 */ /* 0x000fce0000000000 */
.L_x_15258:
[----:B------:R-:W-:Y:S05]  /*11d0*/  BSYNC.RECONVERGENT B6 ;  /* 0x0000000000067941 */ /* 0x000fea0003800200 */
.L_x_15257:
        /* <DEDUP_REMOVED lines=26> */
.L_x_15298:
[----:B------:R-:W2:Y:S02]  /*1380*/  LDG.E.U8 R2, desc[UR36][R2.64] ;  /* 0x0000002402027981 */ /* 0x000ea4000c1e1100 */
[----:B--2---:R-:W-:-:S04]  /*1390*/  I2FP.F32.U32 R0, R2 ;  /* 0x0000000200007245 */ /* 0x004fc80000201000 */
[----:B------:R-:W-:-:S04]  /*13a0*/  F2FP.F16.F32.PACK_AB R0, RZ, R0 ;  /* 0x00000000ff00723e */ /* 0x000fc800000000ff */
[----:B------:R-:W-:Y:S01]  /*13b0*/  PRMT R23, R0, 0x7610, R23 ;  /* 0x0000761000177816 */ /* 0x000fe20000000017 */
[----:B------:R-:W-:Y:S06]  /*13c0*/  BRA `(.L_x_15300) ;  /* 0x0000000c00d47947 */ /* 0x000fec0003800000 */
.L_x_15297:
        /* <DEDUP_REMOVED lines=11> */
.L_x_15302:
[----:B------:R-:W2:Y:S02]  /*1480*/  LDG.E R2, desc[UR36][R2.64] ;  /* 0x0000002402027981 */ /* 0x000ea4000c1e1900 */
[----:B--2---:R-:W-:-:S04]  /*1490*/  I2FP.F32.S32 R0, R2 ;  /* 0x0000000200007245 */ /* 0x004fc80000201400 */
[----:B------:R-:W-:-:S04]  /*14a0*/  F2FP.F16.F32.PACK_AB R0, RZ, R0 ;  /* 0x00000000ff00723e */ /* 0x000fc800000000ff */
[----:B------:R-:W-:Y:S01]  /*14b0*/  PRMT R23, R0, 0x7610, R23 ;  /* 0x0000761000177816 */ /* 0x000fe20000000017 */
[----:B------:R-:W-:Y:S06]  /*14c0*/  BRA `(.L_x_15300) ;  /* 0x0000000c00947947 */ /* 0x000fec0003800000 */
.L_x_15301:
[----:B------:R-:W2:Y:S02]  /*14d0*/  LDG.E.U16 R2, desc[UR36][R2.64] ;  /* 0x0000002402027981 */ /* 0x000ea4000c1e1500 */
[----:B--2---:R-:W0:Y:S02]  /*14e0*/  I2F.S16 R0, R2 ;  /* 0x0000000200007306 */ /* 0x004e240000101400 */
[----:B0-----:R-:W-:-:S04]  /*14f0*/  F2FP.F16.F32.PACK_AB R0, RZ, R0 ;  /* 0x00000000ff00723e */ /* 0x001fc800000000ff */
[----:B------:R-:W-:Y:S01]  /*1500*/  PRMT R23, R0, 0x7610, R23 ;  /* 0x0000761000177816 */ /* 0x000fe20000000017 */
[----:B------:R-:W-:Y:S06]  /*1510*/  BRA `(.L_x_15300) ;  /* 0x0000000c00807947 */ /* 0x000fec0003800000 */
.L_x_15296:
        /* <DEDUP_REMOVED lines=9> */
.L_x_15304:
[----:B------:R0:W5:Y:S01]  /*15b0*/  LDG.E.U16 R23, desc[UR36][R2.64] ;  /* 0x0000002402177981 */ /* 0x000162000c1e1500 */
[----:B------:R-:W-:Y:S05]  /*15c0*/  BRA `(.L_x_15300) ;  /* 0x0000000c00547947 */ /* 0x000fea0003800000 */
.L_x_15303:
        /* <DEDUP_REMOVED lines=9> */
.L_x_15306:
[----:B------:R1:W5:Y:S01]  /*1660*/  LDG.E.U16 R23, desc[UR36][R2.64] ;  /* 0x0000002402177981 */ /* 0x000362000c1e1500 */
[----:B------:R-:W-:Y:S05]  /*1670*/  BRA `(.L_x_15300) ;  /* 0x0000000c00287947 */ /* 0x000fea0003800000 */
.L_x_15305:
        /* <DEDUP_REMOVED lines=13> */
.L_x_15295:
        /* <DEDUP_REMOVED lines=14> */
.L_x_15309:
        /* <DEDUP_REMOVED lines=13> */
.L_x_15308:
        /* <DEDUP_REMOVED lines=27> */
.L_x_15311:
        /* <DEDUP_REMOVED lines=14> */
.L_x_15310:
[----:B------:R-:W2:Y:S02]  /*1b90*/  LDG.E.U16 R0, desc[UR36][R2.64] ;  /* 0x0000002402007981 */ /* 0x000ea4000c1e1500 */
[----:B--2---:R-:W-:-:S05]  /*1ba0*/  IMAD.U32 R0, R0, 0x10000, RZ ;  /* 0x0001000000007824 */ /* 0x004fca00078e00ff */
[----:B------:R-:W-:-:S04]  /*1bb0*/  F2FP.F16.F32.PACK_AB R0, RZ, R0 ;  /* 0x00000000ff00723e */ /* 0x000fc800000000ff */
[----:B------:R-:W-:Y:S01]  /*1bc0*/  PRMT R23, R0, 0x7610, R23 ;  /* 0x0000761000177816 */ /* 0x000fe20000000017 */
[----:B------:R-:W-:Y:S06]  /*1bd0*/  BRA `(.L_x_15300) ;  /* 0x0000000400d07947 */ /* 0x000fec0003800000 */
.L_x_15307:
        /* <DEDUP_REMOVED lines=13> */
.L_x_15314:
        /* <DEDUP_REMOVED lines=21> */
.L_x_15318:
[----:B------:R-:W-:Y:S05]  /*1e00*/  BSYNC.RECONVERGENT B1 ;  /* 0x0000000000017941 */ /* 0x000fea0003800200 */
.L_x_15317:
[----:B------:R-:W-:Y:S01]  /*1e10*/  IMAD.SHL.U32 R0, R0, 0x100000, RZ ;  /* 0x0010000000007824 */ /* 0x000fe200078e00ff */
[----:B------:R-:W-:-:S04]  /*1e20*/  LEA R2, R2, 0x3b800000, 0x17 ;  /* 0x3b80000002027811 */ /* 0x000fc800078eb8ff */
[----:B------:R-:W-:-:S07]  /*1e30*/  LOP3.LUT R0, R2, R0, R7, 0xfe, !PT ;  /* 0x0000000002007212 */ /* 0x000fce00078efe07 */
.L_x_15316:
[----:B------:R-:W-:Y:S05]  /*1e40*/  BSYNC.RECONVERGENT B0 ;  /* 0x0000000000007941 */ /* 0x000fea0003800200 */
.L_x_15315:
[----:B------:R-:W-:-:S04]  /*1e50*/  F2FP.F16.F32.PACK_AB R0, RZ, R0 ;  /* 0x00000000ff00723e */ /* 0x000fc800000000ff */
[----:B------:R-:W-:Y:S01]  /*1e60*/  PRMT R23, R0, 0x7610, R23 ;  /* 0x0000761000177816 */ /* 0x000fe20000000017 */
[----:B------:R-:W-:Y:S06]  /*1e70*/  BRA `(.L_x_15300) ;  /* 0x0000000400287947 */ /* 0x000fec0003800000 */
.L_x_15313:
        /* <DEDUP_REMOVED lines=21> */
.L_x_15322:
[----:B------:R-:W-:Y:S05]  /*1fd0*/  BSYNC.RECONVERGENT B1 ;  /* 0x0000000000017941 */ /* 0x000fea0003800200 */
.L_x_15321:
[----:B------:R-:W-:Y:S01]  /*1fe0*/  IMAD.SHL.U32 R0, R0, 0x200000, RZ ;  /* 0x0020000000007824 */ /* 0x000fe200078e00ff */
[----:B------:R-:W-:-:S04]  /*1ff0*/  LEA R2, R2, 0x37800000, 0x17 ;  /* 0x3780000002027811 */ /* 0x000fc800078eb8ff */
[----:B------:R-:W-:-:S07]  /*2000*/  LOP3.LUT R0, R2, R0, R7, 0xfe, !PT ;  /* 0x0000000002007212 */ /* 0x000fce00078efe07 */
.L_x_15320:
[----:B------:R-:W-:Y:S05]  /*2010*/  BSYNC.RECONVERGENT B0 ;  /* 0x0000000000007941 */ /* 0x000fea0003800200 */
.L_x_15319:
[----:B------:R-:W-:-:S04]  /*2020*/  F2FP.F16.F32.PACK_AB R0, RZ, R0 ;  /* 0x00000000ff00723e */ /* 0x000fc800000000ff */
[----:B------:R-:W-:Y:S01]  /*2030*/  PRMT R23, R0, 0x7610, R23 ;  /* 0x0000761000177816 */ /* 0x000fe20000000017 */
[----:B------:R-:W-:Y:S06]  /*2040*/  BRA `(.L_x_15300) ;  /* 0x0000000000b47947 */ /* 0x000fec0003800000 */
.L_x_15312:
        /* <DEDUP_REMOVED lines=14> */
.L_x_15326:
[----:B------:R-:W-:Y:S05]  /*2130*/  BSYNC.RECONVERGENT B0 ;  /* 0x0000000000007941 */ /* 0x000fea0003800200 */
.L_x_15325:
[----:B------:R-:W-:-:S04]  /*2140*/  F2FP.F16.F32.PACK_AB R0, RZ, R0 ;  /* 0x00000000ff00723e */ /* 0x000fc800000000ff */
[----:B------:R-:W-:Y:S01]  /*2150*/  PRMT R23, R0, 0x7610, R23 ;  /* 0x0000761000177816 */ /* 0x000fe20000000017 */
[----:B------:R-:W-:Y:S06]  /*2160*/  BRA `(.L_x_15300) ;  /* 0x00000000006c7947 */ /* 0x000fec0003800000 */
.L_x_15299:
        /* <DEDUP_REMOVED lines=16> */
.L_x_15327:
[----:B------:R-:W-:Y:S01]  /*2270*/  PRMT R23, RZ, 0x7610, R23 ;  /* 0x00007610ff177816 */ /* 0x000fe20000000017 */
[----:B------:R-:W-:Y:S06]  /*2280*/  BRA `(.L_x_15300) ;  /* 0x0000000000247947 */ /* 0x000fec0003800000 */
.L_x_15324:
[----:B------:R-:W2:Y:S02]  /*2290*/  LDG.E.64 R2, desc[UR36][R2.64] ;  /* 0x0000002402027981 */ /* 0x000ea4000c1e1b00 */
[----:B--2---:R-:W0:Y:S02]  /*22a0*/  I2F.U64 R0, R2 ;  /* 0x0000000200007312 */ /* 0x004e240000301000 */
[----:B0-----:R-:W-:-:S04]  /*22b0*/  F2FP.F16.F32.PACK_AB R0, RZ, R0 ;  /* 0x00000000ff00723e */ /* 0x001fc800000000ff */
[----:B------:R-:W-:Y:S01]  /*22c0*/  PRMT R23, R0, 0x7610, R23 ;  /* 0x0000761000177816 */ /* 0x000fe20000000017 */
[----:B------:R-:W-:Y:S06]  /*22d0*/  BRA `(.L_x_15300) ;  /* 0x0000000000107947 */ /* 0x000fec0003800000 */
.L_x_15323:
[----:B------:R-:W2:Y:S02]  /*22e0*/  LDG.E R2, desc[UR36][R2.64] ;  /* 0x0000002402027981 */ /* 0x000ea4000c1e1900 */
[----:B--2---:R-:W-:-:S04]  /*22f0*/  I2FP.F32.U32 R0, R2 ;  /* 0x0000000200007245 */ /* 0x004fc80000201000 */
[----:B------:R-:W-:-:S04]  /*2300*/  F2FP.F16.F32.PACK_AB R0, RZ, R0 ;  /* 0x00000000ff00723e */ /* 0x000fc800000000ff */
[----:B------:R-:W-:-:S07]  /*2310*/  PRMT R23, R0, 0x7610, R23 ;  /* 0x0000761000177816 */ /* 0x000fce0000000017 */
.L_x_15300:
[----:B------:R-:W-:-:S07]  /*2320*/  VIADD R22, R22, 0x80 ;  /* 0x0000008016167836 */ /* 0x000fce0000000000 */
.L_x_15294:
[----:B------:R-:W-:Y:S05]  /*2330*/  BSYNC.RECONVERGENT B6 ;  /* 0x0000000000067941 */ /* 0x000fea0003800200 */
.L_x_15293:
        /* <DEDUP_REMOVED lines=26> */
.L_x_15333:
[----:B------:R-:W2:Y:S02]  /*24e0*/  LDG.E.U8 R2, desc[UR36][R2.64] ;  /* 0x0000002402027981 */ /* 0x000ea4000c1e1100 */
[----:B--2---:R-:W-:-:S04]  /*24f0*/  I2FP.F32.U32 R0, R2 ;  /* 0x0000000200007245 */ /* 0x004fc80000201000 */
[----:B------:R-:W-:-:S04]  /*2500*/  F2FP.F16.F32.PACK_AB R0, RZ, R0 ;  /* 0x00000000ff00723e */ /* 0x000fc800000000ff */
[----:B------:R-:W-:Y:S01]  /*2510*/  PRMT R24, R0, 0x7610, R24 ;  /* 0x0000761000187816 */ /* 0x000fe20000000018 */
[----:B------:R-:W-:Y:S06]  /*2520*/  BRA `(.L_x_15335) ;  /* 0x0000000c00d47947 */ /* 0x000fec0003800000 */
.L_x_15332:
        /* <DEDUP_REMOVED lines=11> */
.L_x_15337:
[----:B------:R-:W2:Y:S02]  /*25e0*/  LDG.E R2, desc[UR36][R2.64] ;  /* 0x0000002402027981 */ /* 0x000ea4000c1e1900 */
[----:B--2---:R-:W-:-:S04]  /*25f0*/  I2FP.F32.S32 R0, R2 ;  /* 0x0000000200007245 */ /* 0x004fc80000201400 */
[----:B------:R-:W-:-:S04]  /*2600*/  F2FP.F16.F32.PACK_AB R0, RZ, R0 ;  /* 0x00000000ff00723e */ /* 0x000fc800000000ff */
[----:B------:R-:W-:Y:S01]  /*2610*/  PRMT R24, R0, 0x7610, R24 ;  /* 0x0000761000187816 */ /* 0x000fe20000000018 */
[----:B------:R-:W-:Y:S06]  /*2620*/  BRA `(.L_x_15335) ;  /* 0x0000000c00947947 */ /* 0x000fec0003800000 */
.L_x_15336:
[----:B------:R-:W2:Y:S02]  /*2630*/  LDG.E.U16 R2, desc[UR36][R2.64] ;  /* 0x0000002402027981 */ /* 0x000ea4000c1e1500 */
[----:B--2---:R-:W0:Y:S02]  /*2640*/  I2F.S16 R0, R2 ;  /* 0x0000000200007306 */ /* 0x004e240000101400 */
[----:B0-----:R-:W-:-:S04]  /*2650*/  F2FP.F16.F32.PACK_AB R0, RZ, R0 ;  /* 0x00000000ff00723e */ /* 0x001fc800000000ff */
[----:B------:R-:W-:Y:S01]  /*2660*/  PRMT R24, R0, 0x7610, R24 ;  /* 0x0000761000187816 */ /* 0x000fe20000000018 */
[----:B------:R-:W-:Y:S06]  /*2670*/  BRA `(.L_x_15335) ;  /* 0x0000000c00807947 */ /* 0x000fec0003800000 */
.L_x_15331:
        /* <DEDUP_REMOVED lines=9> */
.L_x_15339:
[----:B------:R0:W5:Y:S01]  /*2710*/  LDG.E.U16 R24, desc[UR36][R2.64] ;  /* 0x0000002402187981 */ /* 0x000162000c1e1500 */
[----:B------:R-:W-:Y:S05]  /*2720*/  BRA `(.L_x_15335) ;  /* 0x0000000c00547947 */ /* 0x000fea0003800000 */
.L_x_15338:
        /* <DEDUP_REMOVED lines=9> */
.L_x_15341:
[----:B------:R1:W5:Y:S01]  /*27c0*/  LDG.E.U16 R24, desc[UR36][R2.64] ;  /* 0x0000002402187981 */ /* 0x000362000c1e1500 */
[----:B------:R-:W-:Y:S05]  /*27d0*/  BRA `(.L_x_15335) ;  /* 0x0000000c00287947 */ /* 0x000fea0003800000 */
.L_x_15340:
        /* <DEDUP_REMOVED lines=13> */
.L_x_15330:
        /* <DEDUP_REMOVED lines=14> */
.L_x_15344:
        /* <DEDUP_REMOVED lines=13> */
.L_x_15343:
        /* <DEDUP_REMOVED lines=27> */
.L_x_15346:
        /* <DEDUP_REMOVED lines=14> */
.L_x_15345:
[----:B------:R-:W2:Y:S02]  /*2cf0*/  LDG.E.U16 R0, desc[UR36][R2.64] ;  /* 0x0000002402007981 */ /* 0x000ea4000c1e1500 */
[----:B--2---:R-:W-:-:S05]  /*2d00*/  IMAD.U32 R0, R0, 0x10000, RZ ;  /* 0x0001000000007824 */ /* 0x004fca00078e00ff */
[----:B------:R-:W-:-:S04]  /*2d10*/  F2FP.F16.F32.PACK_AB R0, RZ, R0 ;  /* 0x00000000ff00723e */ /* 0x000fc800000000ff */
[----:B------:R-:W-:Y:S01]  /*2d20*/  PRMT R24, R0, 0x7610, R24 ;  /* 0x0000761000187816 */ /* 0x000fe20000000018 */
[----:B------:R-:W-:Y:S06]  /*2d30*/  BRA `(.L_x_15335) ;  /* 0x0000000400d07947 */ /* 0x000fec0003800000 */
.L_x_15342:
        /* <DEDUP_REMOVED lines=13> */
.L_x_15349:
        /* <DEDUP_REMOVED lines=21> */
.L_x_15353:
[----:B------:R-:W-:Y:S05]  /*2f60*/  BSYNC.RECONVERGENT B1 ;  /* 0x0000000000017941 */ /* 0x000fea0003800200 */
.L_x_15352:
[----:B------:R-:W-:Y:S01]  /*2f70*/  IMAD.SHL.U32 R0, R0, 0x100000, RZ ;  /* 0x0010000000007824 */ /* 0x000fe200078e00ff */
[----:B------:R-:W-:-:S04]  /*2f80*/  LEA R2, R2, 0x3b800000, 0x17 ;  /* 0x3b80000002027811 */ /* 0x000fc800078eb8ff */
[----:B------:R-:W-:-:S07]  /*2f90*/  LOP3.LUT R0, R2, R0, R7, 0xfe, !PT ;  /* 0x0000000002007212 */ /* 0x000fce00078efe07 */
.L_x_15351:
[----:B------:R-:W-:Y:S05]  /*2fa0*/  BSYNC.RECONVERGENT B0 ;  /* 0x0000000000007941 */ /* 0x000fea0003800200 */
.L_x_15350:
[----:B------:R-:W-:-:S04]  /*2fb0*/  F2FP.F16.F32.PACK_AB R0, RZ, R0 ;  /* 0x00000000ff00723e */ /* 0x000fc800000000ff */
[----:B------:R-:W-:Y:S01]  /*2fc0*/  PRMT R24, R0, 0x7610, R24 ;  /* 0x0000761000187816 */ /* 0x000fe20000000018 */
[----:B------:R-:W-:Y:S06]  /*2fd0*/  BRA `(.L_x_15335) ;  /* 0x0000000400287947 */ /* 0x000fec0003800000 */
.L_x_15348:
        /* <DEDUP_REMOVED lines=21> */
.L_x_15357:
[----:B------:R-:W-:Y:S05]  /*3130*/  BSYNC.RECONVERGENT B1 ;  /* 0x0000000000017941 */ /* 0x000fea0003800200 */
.L_x_15356:
[----:B------:R-:W-:Y:S01]  /*3140*/  IMAD.SHL.U32 R0, R0, 0x200000, RZ ;  /* 0x0020000000007824 */ /* 0x000fe200078e00ff */
[----:B------:R-:W-:-:S04]  /*3150*/  LEA R2, R2, 0x37800000, 0x17 ;  /* 0x3780000002027811 */ /* 0x000fc800078eb8ff */
[----:B------:R-:W-:-:S07]  /*3160*/  LOP3.LUT R0, R2, R0, R7, 0xfe, !PT ;  /* 0x0000000002007212 */ /* 0x000fce00078efe07 */
.L_x_15355:
[----:B------:R-:W-:Y:S05]  /*3170*/  BSYNC.RECONVERGENT B0 ;  /* 0x0000000000007941 */ /* 0x000fea0003800200 */
.L_x_15354:
[----:B------:R-:W-:-:S04]  /*3180*/  F2FP.F16.F32.PACK_AB R0, RZ, R0 ;  /* 0x00000000ff00723e */ /* 0x000fc800000000ff */
[----:B------:R-:W-:Y:S01]  /*3190*/  PRMT R24, R0, 0x7610, R24 ;  /* 0x0000761000187816 */ /* 0x000fe20000000018 */
[----:B------:R-:W-:Y:S06]  /*31a0*/  BRA `(.L_x_15335) ;  /* 0x0000000000b47947 */ /* 0x000fec0003800000 */
.L_x_15347:
        /* <DEDUP_REMOVED lines=14> */
.L_x_15361:
[----:B------:R-:W-:Y:S05]  /*3290*/  BSYNC.RECONVERGENT B0 ;  /* 0x0000000000007941 */ /* 0x000fea0003800200 */
.L_x_15360:
[----:B------:R-:W-:-:S04]  /*32a0*/  F2FP.F16.F32.PACK_AB R0, RZ, R0 ;  /* 0x00000000ff00723e */ /* 0x000fc800000000ff */
[----:B------:R-:W-:Y:S01]  /*32b0*/  PRMT R24, R0, 0x7610, R24 ;  /* 0x0000761000187816 */ /* 0x000fe20000000018 */
[----:B------:R-:W-:Y:S06]  /*32c0*/  BRA `(.L_x_15335) ;  /* 0x00000000006c7947 */ /* 0x000fec0003800000 */
.L_x_15334:
        /* <DEDUP_REMOVED lines=16> */
.L_x_15362:
[----:B------:R-:W-:Y:S01]  /*33d0*/  PRMT R24, RZ, 0x7610, R24 ;  /* 0x00007610ff187816 */ /* 0x000fe20000000018 */
[----:B------:R-:W-:Y:S06]  /*33e0*/  BRA `(.L_x_15335) ;  /* 0x0000000000247947 */ /* 0x000fec0003800000 */
.L_x_15359:
[----:B------:R-:W2:Y:S02]  /*33f0*/  LDG.E.64 R2, desc[UR36][R2.64] ;  /* 0x0000002402027981 */ /* 0x000ea4000c1e1b00 */
[----:B--2---:R-:W0:Y:S02]  /*3400*/  I2F.U64 R0, R2 ;  /* 0x0000000200007312 */ /* 0x004e240000301000 */
[----:B0-----:R-:W-:-:S04]  /*3410*/  F2FP.F16.F32.PACK_AB R0, RZ, R0 ;  /* 0x00000000ff00723e */ /* 0x001fc800000000ff */
[----:B------:R-:W-:Y:S01]  /*3420*/  PRMT R24, R0, 0x7610, R24 ;  /* 0x0000761000187816 */ /* 0x000fe20000000018 */
[----:B------:R-:W-:Y:S06]  /*3430*/  BRA `(.L_x_15335) ;  /* 0x0000000000107947 */ /* 0x000fec0003800000 */
.L_x_15358:
[----:B------:R-:W2:Y:S02]  /*3440*/  LDG.E R2, desc[UR36][R2.64] ;  /* 0x0000002402027981 */ /* 0x000ea4000c1e1900 */
[----:B--2---:R-:W-:-:S04]  /*3450*/  I2FP.F32.U32 R0, R2 ;  /* 0x0000000200007245 */ /* 0x004fc80000201000 */
[----:B------:R-:W-:-:S04]  /*3460*/  F2FP.F16.F32.PACK_AB R0, RZ, R0 ;  /* 0x00000000ff00723e */ /* 0x000fc800000000ff */
[----:B------:R-:W-:-:S07]  /*3470*/  PRMT R24, R0, 0x7610, R24 ;  /* 0x0000761000187816 */ /* 0x000fce0000000018 */
.L_x_15335:
[----:B------:R-:W-:-:S07]  /*3480*/  VIADD R22, R22, 0x80 ;  /* 0x0000008016167836 */ /* 0x000fce0000000000 */
.L_x_15329:
[----:B------:R-:W-:Y:S05]  /*3490*/  BSYNC.RECONVERGENT B6 ;  /* 0x0000000000067941 */ /* 0x000fea0003800200 */
.L_x_15328:
        /* <DEDUP_REMOVED lines=25> */
.L_x_15368:
[----:B------:R-:W2:Y:S02]  /*3630*/  LDG.E.U8 R2, desc[UR36][R2.64] ;  /* 0x0000002402027981 */ /* 0x000ea4000c1e1100 */
[----:B--2---:R-:W-:-:S04]  /*3640*/  I2FP.F32.U32 R0, R2 ;  /* 0x0000000200007245 */ /* 0x004fc80000201000 */
[----:B------:R-:W-:Y:S01]  /*3650*/  F2FP.F16.F32.PACK_AB R0, RZ, R0 ;  /* 0x00000000ff00723e */ /* 0x000fe200000000ff */
[----:B------:R-:W-:Y:S06]  /*3660*/  BRA `(.L_x_15364) ;  /* 0x0000000c009c7947 */ /* 0x000fec0003800000 */
.L_x_15367:
        /* <DEDUP_REMOVED lines=10> */
.L_x_15371:
[----:B------:R-:W2:Y:S02]  /*3710*/  LDG.E R2, desc[UR36][R2.64] ;  /* 0x0000002402027981 */ /* 0x000ea4000c1e1900 */
[----:B--2---:R-:W-:-:S04]  /*3720*/  I2FP.F32.S32 R0, R2 ;  /* 0x0000000200007245 */ /* 0x004fc80000201400 */
[----:B------:R-:W-:Y:S01]  /*3730*/  F2FP.F16.F32.PACK_AB R0, RZ, R0 ;  /* 0x00000000ff00723e */ /* 0x000fe200000000ff */
[----:B------:R-:W-:Y:S06]  /*3740*/  BRA `(.L_x_15364) ;  /* 0x0000000c00647947 */ /* 0x000fec0003800000 */
.L_x_15370:
[----:B------:R-:W2:Y:S02]  /*3750*/  LDG.E.U16 R2, desc[UR36][R2.64] ;  /* 0x0000002402027981 */ /* 0x000ea4000c1e1500 */
[----:B--2---:R-:W0:Y:S02]  /*3760*/  I2F.S16 R0, R2 ;  /* 0x0000000200007306 */ /* 0x004e240000101400 */
[----:B0-----:R-:W-:Y:S01]  /*3770*/  F2FP.F16.F32.PACK_AB R0, RZ, R0 ;  /* 0x00000000ff00723e */ /* 0x001fe200000000ff */
[----:B------:R-:W-:Y:S06]  /*3780*/  BRA `(.L_x_15364) ;  /* 0x0000000c00547947 */ /* 0x000fec0003800000 */
.L_x_15366:
        /* <DEDUP_REMOVED lines=9> */
.L_x_15373:
[----:B------:R2:W5:Y:S01]  /*3820*/  LDG.E.U16 R0, desc[UR36][R2.64] ;  /* 0x0000002402007981 */ /* 0x000562000c1e1500 */
[----:B------:R-:W-:Y:S05]  /*3830*/  BRA `(.L_x_15364) ;  /* 0x0000000c00287947 */ /* 0x000fea0003800000 */
.L_x_15372:
        /* <DEDUP_REMOVED lines=9> */
.L_x_15375:
[----:B------:R3:W5:Y:S01]  /*38d0*/  LDG.E.U16 R0, desc[UR36][R2.64] ;  /* 0x0000002402007981 */ /* 0x000762000c1e1500 */
[----:B------:R-:W-:Y:S05]  /*38e0*/  BRA `(.L_x_15364) ;  /* 0x0000000800fc7947 */ /* 0x000fea0003800000 */
.L_x_15374:
        /* <DEDUP_REMOVED lines=12> */
.L_x_15365:
        /* <DEDUP_REMOVED lines=13> */
.L_x_15378:
        /* <DEDUP_REMOVED lines=12> */
.L_x_15377:
        /* <DEDUP_REMOVED lines=27> */
.L_x_15380:
        /* <DEDUP_REMOVED lines=13> */
.L_x_15379:
[----:B------:R-:W2:Y:S02]  /*3dc0*/  LDG.E.U16 R0, desc[UR36][R2.64] ;  /* 0x0000002402007981 */ /* 0x000ea4000c1e1500 */
[----:B--2---:R-:W-:-:S05]  /*3dd0*/  IMAD.U32 R0, R0, 0x10000, RZ ;  /* 0x0001000000007824 */ /* 0x004fca00078e00ff */
[----:B------:R-:W-:Y:S01]  /*3de0*/  F2FP.F16.F32.PACK_AB R0, RZ, R0 ;  /* 0x00000000ff00723e */ /* 0x000fe200000000ff */
[----:B------:R-:W-:Y:S06]  /*3df0*/  BRA `(.L_x_15364) ;  /* 0x0000000400b87947 */ /* 0x000fec0003800000 */
.L_x_15376:
        /* <DEDUP_REMOVED lines=12> */
.L_x_15383:
        /* <DEDUP_REMOVED lines=21> */
.L_x_15387:
[----:B------:R-:W-:Y:S05]  /*4010*/  BSYNC.RECONVERGENT B1 ;  /* 0x0000000000017941 */ /* 0x000fea0003800200 */
.L_x_15386:
[----:B------:R-:W-:Y:S01]  /*4020*/  IMAD.SHL.U32 R0, R0, 0x100000, RZ ;  /* 0x0010000000007824 */ /* 0x000fe200078e00ff */
[----:B------:R-:W-:-:S04]  /*4030*/  LEA R2, R2, 0x3b800000, 0x17 ;  /* 0x3b80000002027811 */ /* 0x000fc800078eb8ff */
[----:B------:R-:W-:-:S07]  /*4040*/  LOP3.LUT R0, R2, R0, R7, 0xfe, !PT ;  /* 0x0000000002007212 */ /* 0x000fce00078efe07 */
.L_x_15385:
[----:B------:R-:W-:Y:S05]  /*4050*/  BSYNC.RECONVERGENT B0 ;  /* 0x0000000000007941 */ /* 0x000fea0003800200 */
.L_x_15384:
[----:B------:R-:W-:Y:S01]  /*4060*/  F2FP.F16.F32.PACK_AB R0, RZ, R0 ;  /* 0x00000000ff00723e */ /* 0x000fe200000000ff */
[----:B------:R-:W-:Y:S06]  /*4070*/  BRA `(.L_x_15364) ;  /* 0x0000000400187947 */ /* 0x000fec0003800000 */
.L_x_15382:
        /* <DEDUP_REMOVED lines=21> */
.L_x_15391:
[----:B------:R-:W-:Y:S05]  /*41d0*/  BSYNC.RECONVERGENT B1 ;  /* 0x0000000000017941 */ /* 0x000fea0003800200 */
.L_x_15390:
[----:B------:R-:W-:Y:S01]  /*41e0*/  IMAD.SHL.U32 R0, R0, 0x200000, RZ ;  /* 0x0020000000007824 */ /* 0x000fe200078e00ff */
[----:B------:R-:W-:-:S04]  /*41f0*/  LEA R2, R2, 0x37800000, 0x17 ;  /* 0x3780000002027811 */ /* 0x000fc800078eb8ff */
[----:B------:R-:W-:-:S07]  /*4200*/  LOP3.LUT R0, R2, R0, R7, 0xfe, !PT ;  /* 0x0000000002007212 */ /* 0x000fce00078efe07 */
.L_x_15389:
[----:B------:R-:W-:Y:S05]  /*4210*/  BSYNC.RECONVERGENT B0 ;  /* 0x0000000000007941 */ /* 0x000fea0003800200 */
.L_x_15388:
[----:B------:R-:W-:Y:S01]  /*4220*/  F2FP.F16.F32.PACK_AB R0, RZ, R0 ;  /* 0x00000000ff00723e */ /* 0x000fe200000000ff */
[----:B------:R-:W-:Y:S06]  /*4230*/  BRA `(.L_x_15364) ;  /* 0x0000000000a87947 */ /* 0x000fec0003800000 */
.L_x_15381:
        /* <DEDUP_REMOVED lines=14> */
.L_x_15395:
[----:B------:R-:W-:Y:S05]  /*4320*/  BSYNC.RECONVERGENT B0 ;  /* 0x0000000000007941 */ /* 0x000fea0003800200 */
.L_x_15394:
[----:B------:R-:W-:Y:S01]  /*4330*/  F2FP.F16.F32.PACK_AB R0, RZ, R0 ;  /* 0x00000000ff00723e */ /* 0x000fe200000000ff */
[----:B------:R-:W-:Y:S06]  /*4340*/  BRA `(.L_x_15364) ;  /* 0x0000000000647947 */ /* 0x000fec0003800000 */
.L_x_15369:
        /* <DEDUP_REMOVED lines=16> */
.L_x_15396:
[----:B------:R-:W-:Y:S01]  /*4450*/  PRMT R0, RZ, 0x7610, R0 ;  /* 0x00007610ff007816 */ /* 0x000fe20000000000 */
[----:B------:R-:W-:Y:S06]  /*4460*/  BRA `(.L_x_15364) ;  /* 0x00000000001c7947 */ /* 0x000fec0003800000 */
.L_x_15393:
[----:B------:R-:W2:Y:S02]  /*4470*/  LDG.E.64 R2, desc[UR36][R2.64] ;  /* 0x0000002402027981 */ /* 0x000ea4000c1e1b00 */
[----:B--2---:R-:W0:Y:S02]  /*4480*/  I2F.U64 R0, R2 ;  /* 0x0000000200007312 */ /* 0x004e240000301000 */
[----:B0-----:R-:W-:Y:S01]  /*4490*/  F2FP.F16.F32.PACK_AB R0, RZ, R0 ;  /* 0x00000000ff00723e */ /* 0x001fe200000000ff */
[----:B------:R-:W-:Y:S06]  /*44a0*/  BRA `(.L_x_15364) ;  /* 0x00000000000c7947 */ /* 0x000fec0003800000 */
.L_x_15392:
[----:B------:R-:W2:Y:S02]  /*44b0*/  LDG.E R2, desc[UR36][R2.64] ;  /* 0x0000002402027981 */ /* 0x000ea4000c1e1900 */
[----:B--2---:R-:W-:-:S04]  /*44c0*/  I2FP.F32.U32 R0, R2 ;  /* 0x0000000200007245 */ /* 0x004fc80000201000 */
[----:B------:R-:W-:-:S07]  /*44d0*/  F2FP.F16.F32.PACK_AB R0, RZ, R0 ;  /* 0x00000000ff00723e */ /* 0x000fce00000000ff */
.L_x_15364:
[----:B------:R-:W-:Y:S05]  /*44e0*/  BSYNC.RECONVERGENT B6 ;  /* 0x0000000000067941 */ /* 0x000fea0003800200 */
.L_x_15363:
        /* <DEDUP_REMOVED lines=10> */
[----:B------:R-:W-:Y:S01]  /*4590*/  @!P2 HADD2.F32 R6, -RZ, R24.H0_H0 ;  /* 0x20000018ff06a230 */ /* 0x000fe20000004100 */
[----:B------:R-:W1:Y:S01]  /*45a0*/  @!P0 FRND.TRUNC R3, R2 ;  /* 0x0000000200038307 */ /* 0x000e62000020d000 */
[----:B------:R-:W-:Y:S02]  /*45b0*/  @!P3 HADD2.F32 R8, -RZ, R0.H0_H0 ;  /* 0x20000000ff08b230 */ /* 0x000fe40000004100 */
[----:B------:R-:W-:-:S05]  /*45c0*/  @!P1 HADD2.F32 R4, -RZ, R23.H0_H0 ;  /* 0x20000017ff049230 */ /* 0x000fca0000004100 */
[----:B------:R-:W2:Y:S01]  /*45d0*/  @!P2 FRND.TRUNC R7, R6 ;  /* 0x000000060007a307 */ /* 0x000ea2000020d000 */
[----:B-1----:R-:W-:-:S07]  /*45e0*/  @!P0 FADD.FTZ R3, R2, -R3 ;  /* 0x8000000302038221 */ /* 0x002fce0000010000 */
[----:B------:R-:W1:Y:S01]  /*45f0*/  @!P3 FRND.TRUNC R9, R8 ;  /* 0x000000080009b307 */ /* 0x000e62000020d000 */
[----:B------:R-:W-:Y:S01]  /*4600*/  @!P0 F2FP.F16.F32.PACK_AB R0, RZ, R3 ;  /* 0x00000003ff00823e */ /* 0x000fe200000000ff */
[----:B--2---:R-:W-:-:S06]  /*4610*/  @!P2 FADD.FTZ R7, R6, -R7 ;  /* 0x800000070607a221 */ /* 0x004fcc0000010000 */
[----:B------:R-:W2:Y:S01]  /*4620*/  @!P1 FRND.TRUNC R5, R4 ;  /* 0x0000000400059307 */ /* 0x000ea2000020d000 */
[----:B------:R-:W-:Y:S01]  /*4630*/  @!P2 F2FP.F16.F32.PACK_AB R24, RZ, R7 ;  /* 0x00000007ff18a23e */ /* 0x000fe200000000ff */
[----:B-1----:R-:W-:-:S05]  /*4640*/  @!P3 FADD.FTZ R9, R8, -R9 ;  /* 0x800000090809b221 */ /* 0x002fca0000010000 */
[----:B------:R-:W-:Y:S01]  /*4650*/  @!P3 F2FP.F16.F32.PACK_AB R23, RZ, R9 ;  /* 0x00000009ff17b23e */ /* 0x000fe200000000ff */
[----:B--2---:R-:W-:-:S05]  /*4660*/  @!P1 FADD.FTZ R5, R4, -R5 ;  /* 0x8000000504059221 */ /* 0x004fca0000010000 */
        /* <DEDUP_REMOVED lines=25> */
.L_x_15402:
[----:B------:R-:W-:Y:S02]  /*4800*/  HADD2.F32 R5, -RZ, R0.H0_H0 ;  /* 0x20000000ff057230 */ /* 0x000fe40000004100 */
[----:B------:R-:W-:-:S04]  /*4810*/  IMAD.MOV.U32 R19, RZ, RZ, R22 ;  /* 0x000000ffff137224 */ /* 0x000fc800078e0016 */
[----:B------:R-:W0:Y:S02]  /*4820*/  F2I.S64.TRUNC R4, R5 ;  /* 0x0000000500047311 */ /* 0x000e24000020d900 */
[----:B0-----:R0:W-:Y:S01]  /*4830*/  STG.E.U8 desc[UR36][R2.64], R4 ;  /* 0x0000000402007986 */ /* 0x0011e2000c101124 */
[----:B------:R-:W-:Y:S05]  /*4840*/  BRA `(.L_x_15398) ;  /* 0x0000000c00c07947 */ /* 0x000fea0003800000 */
.L_x_15401:
        /* <DEDUP_REMOVED lines=11> */
.L_x_15405:
[----:B------:R-:W-:Y:S02]  /*4900*/  HADD2.F32 R0, -RZ, R0.H0_H0 ;  /* 0x20000000ff007230 */ /* 0x000fe40000004100 */
[----:B------:R-:W-:Y:S02]  /*4910*/  IMAD.MOV.U32 R19, RZ, RZ, R22 ;  /* 0x000000ffff137224 */ /* 0x000fe400078e0016 */
[----:B------:R-:W0:Y:S02]  /*4920*/  F2I.FTZ.TRUNC.NTZ R5, R0 ;  /* 0x0000000000057305 */ /* 0x000e24000021f100 */
[----:B0-----:R0:W-:Y:S01]  /*4930*/  STG.E desc[UR36][R2.64], R5 ;  /* 0x0000000502007986 */ /* 0x0011e2000c101924 */
[----:B------:R-:W-:Y:S05]  /*4940*/  BRA `(.L_x_15398) ;  /* 0x0000000c00807947 */ /* 0x000fea0003800000 */
.L_x_15404:
[----:B------:R-:W-:Y:S02]  /*4950*/  HADD2.F32 R0, -RZ, R0.H0_H0 ;  /* 0x20000000ff007230 */ /* 0x000fe40000004100 */
[----:B------:R-:W-:Y:S02]  /*4960*/  IMAD.MOV.U32 R19, RZ, RZ, R22 ;  /* 0x000000ffff137224 */ /* 0x000fe400078e0016 */
[----:B------:R-:W0:Y:S02]  /*4970*/  F2I.FTZ.TRUNC.NTZ R5, R0 ;  /* 0x0000000000057305 */ /* 0x000e24000021f100 */
[----:B0-----:R0:W-:Y:S01]  /*4980*/  STG.E.U16 desc[UR36][R2.64], R5 ;  /* 0x0000000502007986 */ /* 0x0011e2000c101524 */
[----:B------:R-:W-:Y:S05]  /*4990*/  BRA `(.L_x_15398) ;  /* 0x0000000c006c7947 */ /* 0x000fea0003800000 */
.L_x_15400:
        /* <DEDUP_REMOVED lines=10> */
.L_x_15407:
[----:B------:R0:W-:Y:S01]  /*4a40*/  STG.E.U16 desc[UR36][R2.64], R0 ;  /* 0x0000000002007986 */ /* 0x0001e2000c101524 */
[----:B------:R-:W-:Y:S01]  /*4a50*/  IMAD.MOV.U32 R19, RZ, RZ, R22 ;  /* 0x000000ffff137224 */ /* 0x000fe200078e0016 */
[----:B------:R-:W-:Y:S06]  /*4a60*/  BRA `(.L_x_15398) ;  /* 0x0000000c00387947 */ /* 0x000fec0003800000 */
.L_x_15406:
        /* <DEDUP_REMOVED lines=11> */
.L_x_15409:
[----:B------:R-:W-:Y:S02]  /*4b20*/  HADD2.F32 R0, -RZ, R0.H0_H0 ;  /* 0x20000000ff007230 */ /* 0x000fe40000004100 */
[----:B------:R-:W-:-:S03]  /*4b30*/  IMAD.MOV.U32 R19, RZ, RZ, R22 ;  /* 0x000000ffff137224 */ /* 0x000fc600078e0016 */
[----:B------:R-:W-:-:S04]  /*4b40*/  F2FP.F16.F32.PACK_AB R0, RZ, R0 ;  /* 0x00000000ff00723e */ /* 0x000fc800000000ff */
[----:B------:R-:W-:-:S05]  /*4b50*/  PRMT R0, R0, 0x5410, RZ ;  /* 0x0000541000007816 */ /* 0x000fca00000000ff */
[----:B------:R0:W-:Y:S01]  /*4b60*/  STG.E desc[UR36][R2.64], R0 ;  /* 0x0000000002007986 */ /* 0x0001e2000c101924 */
[----:B------:R-:W-:Y:S05]  /*4b70*/  BRA `(.L_x_15398) ;  /* 0x0000000800f47947 */ /* 0x000fea0003800000 */
.L_x_15408:
[----:B------:R-:W-:Y:S02]  /*4b80*/  HADD2.F32 R4, -RZ, R0.H0_H0 ;  /* 0x20000000ff047230 */ /* 0x000fe40000004100 */
[----:B------:R-:W-:-:S03]  /*4b90*/  IMAD.MOV.U32 R19, RZ, RZ, R22 ;  /* 0x000000ffff137224 */ /* 0x000fc600078e0016 */
[----:B------:R-:W-:-:S06]  /*4ba0*/  FMUL.FTZ R4, R4, 1 ;  /* 0x3f80000004047820 */ /* 0x000fcc0000410000 */
[----:B------:R-:W0:Y:S02]  /*4bb0*/  F2F.F64.F32 R4, R4 ;  /* 0x0000000400047310 */ /* 0x000e240000201800 */
[----:B0-----:R0:W-:Y:S01]  /*4bc0*/  STG.E.64 desc[UR36][R2.64], R4 ;  /* 0x0000000402007986 */ /* 0x0011e2000c101b24 */
[----:B------:R-:W-:Y:S05]  /*4bd0*/  BRA `(.L_x_15398) ;  /* 0x0000000800dc7947 */ /* 0x000fea0003800000 */
.L_x_15399:
        /* <DEDUP_REMOVED lines=14> */
.L_x_15412:
[----:B------:R-:W-:Y:S01]  /*4cc0*/  HADD2.F32 R0, -RZ, R0.H0_H0 ;  /* 0x20000000ff007230 */ /* 0x000fe20000004100 */
[----:B------:R-:W-:Y:S01]  /*4cd0*/  CS2R R6, SRZ ;  /* 0x0000000000067805 */ /* 0x000fe2000001ff00 */
[----:B------:R-:W-:-:S03]  /*4ce0*/  IMAD.MOV.U32 R19, RZ, RZ, R22 ;  /* 0x000000ffff137224 */ /* 0x000fc600078e0016 */
[----:B------:R-:W-:-:S04]  /*4cf0*/  FMUL.FTZ R0, R0, 1 ;  /* 0x3f80000000007820 */ /* 0x000fc80000410000 */
[----:B------:R-:W0:Y:S02]  /*4d00*/  F2F.F64.F32 R4, R0 ;  /* 0x0000000000047310 */ /* 0x000e240000201800 */
[----:B0-----:R3:W-:Y:S01]  /*4d10*/  STG.E.128 desc[UR36][R2.64], R4 ;  /* 0x0000000402007986 */ /* 0x0017e2000c101d24 */
[----:B------:R-:W-:Y:S05]  /*4d20*/  BRA `(.L_x_15398) ;  /* 0x0000000800887947 */ /* 0x000fea0003800000 */
.L_x_15411:
        /* <DEDUP_REMOVED lines=19> */
.L_x_15416:
[----:B------:R-:W-:Y:S05]  /*4e60*/  BSYNC.RECONVERGENT B0 ;  /* 0x0000000000007941 */ /* 0x000fea0003800200 */
.L_x_15415:
[----:B------:R-:W-:Y:S01]  /*4e70*/  LOP3.LUT R5, R0, 0x80, R5, 0xf8, !PT ;  /* 0x0000008000057812 */ /* 0x000fe200078ef805 */
[----:B------:R-:W-:-:S04]  /*4e80*/  IMAD.MOV.U32 R19, RZ, RZ, R22 ;  /* 0x000000ffff137224 */ /* 0x000fc800078e0016 */
[----:B------:R2:W-:Y:S01]  /*4e90*/  STG.E.U8 desc[UR36][R2.64], R5 ;  /* 0x0000000502007986 */ /* 0x0005e2000c101124 */
[----:B------:R-:W-:Y:S05]  /*4ea0*/  BRA `(.L_x_15398) ;  /* 0x0000000800287947 */ /* 0x000fea0003800000 */
.L_x_15414:
        /* <DEDUP_REMOVED lines=15> */
.L_x_15418:
[----:B------:R-:W-:Y:S05]  /*4fa0*/  BSYNC.RECONVERGENT B0 ;  /* 0x0000000000007941 */ /* 0x000fea0003800200 */
.L_x_15417:
[----:B------:R-:W-:Y:S01]  /*4fb0*/  LOP3.LUT R5, R0, 0x80, R5, 0xf8, !PT ;  /* 0x0000008000057812 */ /* 0x000fe200078ef805 */
[----:B------:R-:W-:-:S04]  /*4fc0*/  IMAD.MOV.U32 R19, RZ, RZ, R22 ;  /* 0x000000ffff137224 */ /* 0x000fc800078e0016 */
[----:B------:R1:W-:Y:S01]  /*4fd0*/  STG.E.U8 desc[UR36][R2.64], R5 ;  /* 0x0000000502007986 */ /* 0x0003e2000c101124 */
[----:B------:R-:W-:Y:S05]  /*4fe0*/  BRA `(.L_x_15398) ;  /* 0x0000000400d87947 */ /* 0x000fea0003800000 */
.L_x_15413:
[----:B------:R-:W-:Y:S02]  /*4ff0*/  HADD2.F32 R0, -RZ, R0.H0_H0 ;  /* 0x20000000ff007230 */ /* 0x000fe40000004100 */
[----:B------:R-:W-:-:S03]  /*5000*/  IMAD.MOV.U32 R19, RZ, RZ, R22 ;  /* 0x000000ffff137224 */ /* 0x000fc600078e0016 */
[----:B------:R-:W-:-:S05]  /*5010*/  F2FP.BF16.F32.PACK_AB R0, RZ, R0 ;  /* 0x00000000ff00723e */ /* 0x000fca00000010ff */
[----:B------:R0:W-:Y:S01]  /*5020*/  STG.E.U16 desc[UR36][R2.64], R0 ;  /* 0x0000000002007986 */ /* 0x0001e2000c101524 */
[----:B------:R-:W-:Y:S05]  /*5030*/  BRA `(.L_x_15398) ;  /* 0x0000000400c47947 */ /* 0x000fea0003800000 */
.L_x_15410:
        /* <DEDUP_REMOVED lines=13> */
.L_x_15421:
        /* <DEDUP_REMOVED lines=13> */
.L_x_15424:
[----:B------:R-:W-:-:S04]  /*51e0*/  SHF.R.U32.HI R0, RZ, 0x14, R5 ;  /* 0x00000014ff007819 */ /* 0x000fc80000011605 */
[----:B------:R-:W-:-:S04]  /*51f0*/  LOP3.LUT R0, R0, 0x1, RZ, 0xc0, !PT ;  /* 0x0000000100007812 */ /* 0x000fc800078ec0ff */
[----:B------:R-:W-:-:S04]  /*5200*/  IADD3 R0, PT, PT, R5, 0x487ffff, R0 ;  /* 0x0487ffff05007810 */ /* 0x000fc80007ffe000 */
[----:B------:R-:W-:-:S04]  /*5210*/  SHF.R.U32.HI R0, RZ, 0x14, R0 ;  /* 0x00000014ff007819 */ /* 0x000fc80000011600 */
[----:B------:R-:W-:-:S07]  /*5220*/  LOP3.LUT R4, R0, 0xff, RZ, 0xc0, !PT ;  /* 0x000000ff00047812 */ /* 0x000fce00078ec0ff */
.L_x_15425:
[----:B------:R-:W-:-:S04]  /*5230*/  SHF.R.U32.HI R5, RZ, 0x18, R5 ;  /* 0x00000018ff057819 */ /* 0x000fc80000011605 */
[----:B------:R-:W-:-:S04]  /*5240*/  LOP3.LUT R4, R4, 0x80, R5, 0xf8, !PT ;  /* 0x0000008004047812 */ /* 0x000fc800078ef805 */
[----:B------:R-:W-:-:S07]  /*5250*/  PRMT R0, R4, 0x7610, R0 ;  /* 0x0000761004007816 */ /* 0x000fce0000000000 */
.L_x_15423:
[----:B------:R-:W-:Y:S05]  /*5260*/  BSYNC.RECONVERGENT B0 ;  /* 0x0000000000007941 */ /* 0x000fea0003800200 */
.L_x_15422:
[----:B------:R0:W-:Y:S01]  /*5270*/  STG.E.U8 desc[UR36][R2.64], R0 ;  /* 0x0000000002007986 */ /* 0x0001e2000c101124 */
[----:B------:R-:W-:Y:S01]  /*5280*/  IMAD.MOV.U32 R19, RZ, RZ, R22 ;  /* 0x000000ffff137224 */ /* 0x000fe200078e0016 */
[----:B------:R-:W-:Y:S06]  /*5290*/  BRA `(.L_x_15398) ;  /* 0x00000004002c7947 */ /* 0x000fec0003800000 */
.L_x_15420:
        /* <DEDUP_REMOVED lines=13> */
.L_x_15428:
[----:B------:R-:W-:-:S04]  /*5370*/  SHF.R.U32.HI R0, RZ, 0x15, R5 ;  /* 0x00000015ff007819 */ /* 0x000fc80000011605 */
[----:B------:R-:W-:-:S04]  /*5380*/  LOP3.LUT R0, R0, 0x1, RZ, 0xc0, !PT ;  /* 0x0000000100007812 */ /* 0x000fc800078ec0ff */
[----:B------:R-:W-:-:S04]  /*5390*/  IADD3 R0, PT, PT, R5, 0x88fffff, R0 ;  /* 0x088fffff05007810 */ /* 0x000fc80007ffe000 */
[----:B------:R-:W-:-:S04]  /*53a0*/  SHF.R.U32.HI R0, RZ, 0x15, R0 ;  /* 0x00000015ff007819 */ /* 0x000fc80000011600 */
[----:B------:R-:W-:-:S07]  /*53b0*/  LOP3.LUT R4, R0, 0xff, RZ, 0xc0, !PT ;  /* 0x000000ff00047812 */ /* 0x000fce00078ec0ff */
.L_x_15429:
[----:B------:R-:W-:-:S04]  /*53c0*/  SHF.R.U32.HI R5, RZ, 0x18, R5 ;  /* 0x00000018ff057819 */ /* 0x000fc80000011605 */
[----:B------:R-:W-:-:S04]  /*53d0*/  LOP3.LUT R4, R4, 0x80, R5, 0xf8, !PT ;  /* 0x0000008004047812 */ /* 0x000fc800078ef805 */
[----:B------:R-:W-:-:S07]  /*53e0*/  PRMT R0, R4, 0x7610, R0 ;  /* 0x0000761004007816 */ /* 0x000fce0000000000 */
.L_x_15427:
[----:B------:R-:W-:Y:S05]  /*53f0*/  BSYNC.RECONVERGENT B0 ;  /* 0x0000000000007941 */ /* 0x000fea0003800200 */
.L_x_15426:
[----:B------:R0:W-:Y:S01]  /*5400*/  STG.E.U8 desc[UR36][R2.64], R0 ;  /* 0x0000000002007986 */ /* 0x0001e2000c101124 */
[----:B------:R-:W-:Y:S01]  /*5410*/  IMAD.MOV.U32 R19, RZ, RZ, R22 ;  /* 0x000000ffff137224 */ /* 0x000fe200078e0016 */
[----:B------:R-:W-:Y:S06]  /*5420*/  BRA `(.L_x_15398) ;  /* 0x0000000000c87947 */ /* 0x000fec0003800000 */
.L_x_15419:
[----:B------:R-:W-:-:S13]  /*5430*/  ISETP.NE.AND P0, PT, R4, 0x1c, PT ;  /* 0x0000001c0400780c */ /* 0x000fda0003f05270 */
[----:B------:R-:W-:Y:S05]  /*5440*/  @!P0 BRA `(.L_x_15430) ;  /* 0x0000000000b08947 */ /* 0x000fea0003800000 */
[----:B------:R-:W-:-:S13]  /*5450*/  ISETP.NE.AND P0, PT, R4, 0x1d, PT ;  /* 0x0000001d0400780c */ /* 0x000fda0003f05270 */
[----:B------:R-:W-:Y:S05]  /*5460*/  @!P0 BRA `(.L_x_15431) ;  /* 0x0000000000948947 */ /* 0x000fea0003800000 */
[----:B------:R-:W-:-:S13]  /*5470*/  ISETP.NE.AND P0, PT, R4, 0x2c, PT ;  /* 0x0000002c0400780c */ /* 0x000fda0003f05270 */
[----:B------:R-:W-:Y:S05]  /*5480*/  @!P0 BRA `(.L_x_15432) ;  /* 0x0000000000488947 */ /* 0x000fea0003800000 */
.L_x_15403:
        /* <DEDUP_REMOVED lines=16> */
.L_x_15433:
[----:B------:R-:W-:Y:S01]  /*5590*/  IMAD.MOV.U32 R19, RZ, RZ, R22 ;  /* 0x000000ffff137224 */ /* 0x000fe200078e0016 */
[----:B------:R-:W-:Y:S06]  /*55a0*/  BRA `(.L_x_15398) ;  /* 0x0000000000687947 */ /* 0x000fec0003800000 */
.L_x_15432:
        /* <DEDUP_REMOVED lines=17> */
.L_x_15431:
[----:B------:R-:W-:Y:S02]  /*56c0*/  HADD2.F32 R4, -RZ, R0.H0_H0 ;  /* 0x20000000ff047230 */ /* 0x000fe40000004100 */
[----:B------:R-:W-:-:S04]  /*56d0*/  IMAD.MOV.U32 R19, RZ, RZ, R22 ;  /* 0x000000ffff137224 */ /* 0x000fc800078e0016 */
[----:B------:R-:W0:Y:S02]  /*56e0*/  F2I.U64.TRUNC R4, R4 ;  /* 0x0000000400047311 */ /* 0x000e24000020d800 */
[----:B0-----:R0:W-:Y:S01]  /*56f0*/  STG.E.64 desc[UR36][R2.64], R4 ;  /* 0x0000000402007986 */ /* 0x0011e2000c101b24 */
[----:B------:R-:W-:Y:S05]  /*5700*/  BRA `(.L_x_15398) ;  /* 0x0000000000107947 */ /* 0x000fea0003800000 */
.L_x_15430:
[----:B------:R-:W-:Y:S02]  /*5710*/  HADD2.F32 R0, -RZ, R0.H0_H0 ;  /* 0x20000000ff007230 */ /* 0x000fe40000004100 */
[----:B------:R-:W-:Y:S02]  /*5720*/  IMAD.MOV.U32 R19, RZ, RZ, R22 ;  /* 0x000000ffff137224 */ /* 0x000fe400078e0016 */
[----:B------:R-:W0:Y:S02]  /*5730*/  F2I.FTZ.U32.TRUNC.NTZ R5, R0 ;  /* 0x0000000000057305 */ /* 0x000e24000021f000 */
[----:B0-----:R0:W-:Y:S03]  /*5740*/  STG.E desc[UR36][R2.64], R5 ;  /* 0x0000000502007986 */ /* 0x0011e6000c101924 */
.L_x_15398:
[----:B------:R-:W-:Y:S05]  /*5750*/  BSYNC.RECONVERGENT B6 ;  /* 0x0000000000067941 */ /* 0x000fea0003800200 */
.L_x_15397:
        /* <DEDUP_REMOVED lines=25> */
.L_x_15439:
[----:B------:R-:W-:-:S06]  /*58f0*/  HADD2.F32 R5, -RZ, R25.H0_H0 ;  /* 0x20000019ff057230 */ /* 0x000fcc0000004100 */
[----:B------:R-:W0:Y:S02]  /*5900*/  F2I.S64.TRUNC R4, R5 ;  /* 0x0000000500047311 */ /* 0x000e24000020d900 */
[----:B0-----:R0:W-:Y:S01]  /*5910*/  STG.E.U8 desc[UR36][R2.64], R4 ;  /* 0x0000000402007986 */ /* 0x0011e2000c101124 */
[----:B------:R-:W-:Y:S05]  /*5920*/  BRA `(.L_x_15441) ;  /* 0x0000000c006c7947 */ /* 0x000fea0003800000 */
.L_x_15438:
        /* <DEDUP_REMOVED lines=10> */
.L_x_15443:
[----:B------:R-:W-:-:S06]  /*59d0*/  HADD2.F32 R25, -RZ, R25.H0_H0 ;  /* 0x20000019ff197230 */ /* 0x000fcc0000004100 */
[----:B------:R-:W0:Y:S02]  /*59e0*/  F2I.FTZ.TRUNC.NTZ R25, R25 ;  /* 0x0000001900197305 */ /* 0x000e24000021f100 */
[----:B0-----:R0:W-:Y:S01]  /*59f0*/  STG.E desc[UR36][R2.64], R25 ;  /* 0x0000001902007986 */ /* 0x0011e2000c101924 */
[----:B------:R-:W-:Y:S05]  /*5a00*/  BRA `(.L_x_15441) ;  /* 0x0000000c00347947 */ /* 0x000fea0003800000 */
.L_x_15442:
[----:B------:R-:W-:-:S06]  /*5a10*/  HADD2.F32 R25, -RZ, R25.H0_H0 ;  /* 0x20000019ff197230 */ /* 0x000fcc0000004100 */
[----:B------:R-:W0:Y:S02]  /*5a20*/  F2I.FTZ.TRUNC.NTZ R25, R25 ;  /* 0x0000001900197305 */ /* 0x000e24000021f100 */
[----:B0-----:R0:W-:Y:S01]  /*5a30*/  STG.E.U16 desc[UR36][R2.64], R25 ;  /* 0x0000001902007986 */ /* 0x0011e2000c101524 */
[----:B------:R-:W-:Y:S05]  /*5a40*/  BRA `(.L_x_15441) ;  /* 0x0000000c00247947 */ /* 0x000fea0003800000 */
.L_x_15437:
        /* <DEDUP_REMOVED lines=9> */
.L_x_15445:
[----:B------:R0:W-:Y:S01]  /*5ae0*/  STG.E.U16 desc[UR36][R2.64], R25 ;  /* 0x0000001902007986 */ /* 0x0001e2000c101524 */
[----:B------:R-:W-:Y:S05]  /*5af0*/  BRA `(.L_x_15441) ;  /* 0x0000000800f87947 */ /* 0x000fea0003800000 */
.L_x_15444:
        /* <DEDUP_REMOVED lines=10> */
.L_x_15447:
[----:B------:R-:W-:-:S05]  /*5ba0*/  HADD2.F32 R0, -RZ, R25.H0_H0 ;  /* 0x20000019ff007230 */ /* 0x000fca0000004100 */
[----:B------:R-:W-:-:S04]  /*5bb0*/  F2FP.F16.F32.PACK_AB R0, RZ, R0 ;  /* 0x00000000ff00723e */ /* 0x000fc800000000ff */
[----:B------:R-:W-:-:S05]  /*5bc0*/  PRMT R0, R0, 0x5410, RZ ;  /* 0x0000541000007816 */ /* 0x000fca00000000ff */
[----:B------:R0:W-:Y:S01]  /*5bd0*/  STG.E desc[UR36][R2.64], R0 ;  /* 0x0000000002007986 */ /* 0x0001e2000c101924 */
[----:B------:R-:W-:Y:S05]  /*5be0*/  BRA `(.L_x_15441) ;  /* 0x0000000800bc7947 */ /* 0x000fea0003800000 */
.L_x_15446:
[----:B------:R-:W-:-:S05]  /*5bf0*/  HADD2.F32 R4, -RZ, R25.H0_H0 ;  /* 0x20000019ff047230 */ /* 0x000fca0000004100 */
[----:B------:R-:W-:-:S06]  /*5c00*/  FMUL.FTZ R4, R4, 1 ;  /* 0x3f80000004047820 */ /* 0x000fcc0000410000 */
[----:B------:R-:W0:Y:S02]  /*5c10*/  F2F.F64.F32 R4, R4 ;  /* 0x0000000400047310 */ /* 0x000e240000201800 */
[----:B0-----:R0:W-:Y:S01]  /*5c20*/  STG.E.64 desc[UR36][R2.64], R4 ;  /* 0x0000000402007986 */ /* 0x0011e2000c101b24 */
[----:B------:R-:W-:Y:S05]  /*5c30*/  BRA `(.L_x_15441) ;  /* 0x0000000800a87947 */ /* 0x000fea0003800000 */
.L_x_15436:
        /* <DEDUP_REMOVED lines=14> */
.L_x_15451:
        /* <DEDUP_REMOVED lines=18> */
.L_x_15454:
[----:B------:R-:W-:-:S04]  /*5e40*/  SHF.R.U32.HI R5, RZ, 0x18, R5 ;  /* 0x00000018ff057819 */ /* 0x000fc80000011605 */
[----:B------:R-:W-:-:S07]  /*5e50*/  LOP3.LUT R0, R0, 0x80, R5, 0xf8, !PT ;  /* 0x0000008000007812 */ /* 0x000fce00078ef805 */
.L_x_15453:
[----:B------:R-:W-:Y:S05]  /*5e60*/  BSYNC.RECONVERGENT B0 ;  /* 0x0000000000007941 */ /* 0x000fea0003800200 */
.L_x_15452:
[----:B------:R0:W-:Y:S01]  /*5e70*/  STG.E.U8 desc[UR36][R2.64], R0 ;  /* 0x0000000002007986 */ /* 0x0001e2000c101124 */
[----:B------:R-:W-:Y:S05]  /*5e80*/  BRA `(.L_x_15441) ;  /* 0x0000000800147947 */ /* 0x000fea0003800000 */
.L_x_15450:
        /* <DEDUP_REMOVED lines=18> */
.L_x_15457:
[----:B------:R-:W-:-:S04]  /*5fb0*/  SHF.R.U32.HI R5, RZ, 0x18, R5 ;  /* 0x00000018ff057819 */ /* 0x000fc80000011605 */
[----:B------:R-:W-:-:S07]  /*5fc0*/  LOP3.LUT R0, R0, 0x80, R5, 0xf8, !PT ;  /* 0x0000008000007812 */ /* 0x000fce00078ef805 */
.L_x_15456:
[----:B------:R-:W-:Y:S05]  /*5fd0*/  BSYNC.RECONVERGENT B0 ;  /* 0x0000000000007941 */ /* 0x000fea0003800200 */
.L_x_15455:
[----:B------:R0:W-:Y:S01]  /*5fe0*/  STG.E.U8 desc[UR36][R2.64], R0 ;  /* 0x0000000002007986 */ /* 0x0001e2000c101124 */
[----:B------:R-:W-:Y:S05]  /*5ff0*/  BRA `(.L_x_15441) ;  /* 0x0000000400b87947 */ /* 0x000fea0003800000 */
.L_x_15449:
        /* <DEDUP_REMOVED lines=22> */
.L_x_15459:
[----:B------:R-:W-:-:S06]  /*6160*/  HADD2.F32 R4, -RZ, R25.H0_H0 ;  /* 0x20000019ff047230 */ /* 0x000fcc0000004100 */
[----:B------:R-:W0:Y:S02]  /*6170*/  F2I.U64.TRUNC R4, R4 ;  /* 0x0000000400047311 */ /* 0x000e24000020d800 */
[----:B0-----:R0:W-:Y:S01]  /*6180*/  STG.E.64 desc[UR36][R2.64], R4 ;  /* 0x0000000402007986 */ /* 0x0011e2000c101b24 */
[----:B------:R-:W-:Y:S05]  /*6190*/  BRA `(.L_x_15441) ;  /* 0x0000000400507947 */ /* 0x000fea0003800000 */
.L_x_15458:
[----:B------:R-:W-:-:S06]  /*61a0*/  HADD2.F32 R25, -RZ, R25.H0_H0 ;  /* 0x20000019ff197230 */ /* 0x000fcc0000004100 */
[----:B------:R-:W0:Y:S02]  /*61b0*/  F2I.FTZ.U32.TRUNC.NTZ R25, R25 ;  /* 0x0000001900197305 */ /* 0x000e24000021f000 */
[----:B0-----:R0:W-:Y:S01]  /*61c0*/  STG.E desc[UR36][R2.64], R25 ;  /* 0x0000001902007986 */ /* 0x0011e2000c101924 */
[----:B------:R-:W-:Y:S05]  /*61d0*/  BRA `(.L_x_15441) ;  /* 0x0000000400407947 */ /* 0x000fea0003800000 */
.L_x_15448:
        /* <DEDUP_REMOVED lines=11> */
.L_x_15461:
[----:B------:R-:W-:Y:S01]  /*6290*/  HADD2.F32 R25, -RZ, R25.H0_H0 ;  /* 0x20000019ff197230 */ /* 0x000fe20000004100 */
[----:B------:R-:W-:-:S04]  /*62a0*/  CS2R R6, SRZ ;  /* 0x0000000000067805 */ /* 0x000fc8000001ff00 */
[----:B------:R-:W-:-:S06]  /*62b0*/  FMUL.FTZ R4, R25, 1 ;  /* 0x3f80000019047820 */ /* 0x000fcc0000410000 */
[----:B------:R-:W0:Y:S02]  /*62c0*/  F2F.F64.F32 R4, R4 ;  /* 0x0000000400047310 */ /* 0x000e240000201800 */
[----:B0-----:R0:W-:Y:S01]  /*62d0*/  STG.E.128 desc[UR36][R2.64], R4 ;  /* 0x0000000402007986 */ /* 0x0011e2000c101d24 */
[----:B------:R-:W-:Y:S05]  /*62e0*/  BRA `(.L_x_15441) ;  /* 0x0000000000fc7947 */ /* 0x000fea0003800000 */
.L_x_15460:
[----:B------:R-:W-:-:S13]  /*62f0*/  ISETP.NE.AND P0, PT, R0, 0xf, PT ;  /* 0x0000000f0000780c */ /* 0x000fda0003f05270 */
[----:B------:R-:W-:Y:S05]  /*6300*/  @!P0 BRA `(.L_x_15462) ;  /* 0x0000000000e88947 */ /* 0x000fea0003800000 */
[----:B------:R-:W-:-:S13]  /*6310*/  ISETP.NE.AND P0, PT, R0, 0x17, PT ;  /* 0x000000170000780c */ /* 0x000fda0003f05270 */
[----:B------:R-:W-:Y:S05]  /*6320*/  @!P0 BRA `(.L_x_15463) ;  /* 0x0000000000908947 */ /* 0x000fea0003800000 */
[----:B------:R-:W-:-:S13]  /*6330*/  ISETP.NE.AND P0, PT, R0, 0x18, PT ;  /* 0x000000180000780c */ /* 0x000fda0003f05270 */
[----:B------:R-:W-:Y:S05]  /*6340*/  @!P0 BRA `(.L_x_15464) ;  /* 0x0000000000448947 */ /* 0x000fea0003800000 */
.L_x_15440:
        /* <DEDUP_REMOVED lines=16> */
.L_x_15465:
[----:B------:R-:W-:Y:S05]  /*6450*/  BRA `(.L_x_15441) ;  /* 0x0000000000a07947 */ /* 0x000fea0003800000 */
.L_x_15464:
        /* <DEDUP_REMOVED lines=13> */
.L_x_15467:
[----:B------:R-:W-:Y:S05]  /*6530*/  BSYNC.RECONVERGENT B0 ;  /* 0x0000000000007941 */ /* 0x000fea0003800200 */
.L_x_15466:
[----:B------:R-:W-:-:S05]  /*6540*/  LOP3.LUT R5, R0, 0x80, R5, 0xf8, !PT ;  /* 0x0000008000057812 */ /* 0x000fca00078ef805 */
[----:B------:R3:W-:Y:S01]  /*6550*/  STG.E.U8 desc[UR36][R2.64], R5 ;  /* 0x0000000502007986 */ /* 0x0007e2000c101124 */
[----:B------:R-:W-:Y:S05]  /*6560*/  BRA `(.L_x_15441) ;  /* 0x00000000005c7947 */ /* 0x000fea0003800000 */
.L_x_15463:
        /* <DEDUP_REMOVED lines=12> */
.L_x_15469:
[----:B------:R-:W-:Y:S01]  /*6630*/  IMAD.MOV.U32 R0, RZ, RZ, 0x7f ;  /* 0x0000007fff007424 */ /* 0x000fe200078e00ff */
[----:B------:R-:W-:-:S04]  /*6640*/  ISETP.GT.U32.AND P0, PT, R4, 0x7f800000, PT ;  /* 0x7f8000000400780c */ /* 0x000fc80003f04070 */
[----:B------:R-:W-:-:S09]  /*6650*/  SEL R0, R0, 0x7c, P0 ;  /* 0x0000007c00007807 */ /* 0x000fd20000000000 */
.L_x_15470:
[----:B------:R-:W-:Y:S05]  /*6660*/  BSYNC.RECONVERGENT B0 ;  /* 0x0000000000007941 */ /* 0x000fea0003800200 */
.L_x_15468:
[----:B------:R-:W-:-:S04]  /*6670*/  SHF.R.U32.HI R5, RZ, 0x18, R5 ;  /* 0x00000018ff057819 */ /* 0x000fc80000011605 */
[----:B------:R-:W-:-:S05]  /*6680*/  LOP3.LUT R5, R0, 0x80, R5, 0xf8, !PT ;  /* 0x0000008000057812 */ /* 0x000fca00078ef805 */
[----:B------:R2:W-:Y:S01]  /*6690*/  STG.E.U8 desc[UR36][R2.64], R5 ;  /* 0x0000000502007986 */ /* 0x0005e2000c101124 */
[----:B------:R-:W-:Y:S05]  /*66a0*/  BRA `(.L_x_15441) ;  /* 0x00000000000c7947 */ /* 0x000fea0003800000 */
.L_x_15462:
[----:B------:R-:W-:-:S05]  /*66b0*/  HADD2.F32 R0, -RZ, R25.H0_H0 ;  /* 0x20000019ff007230 */ /* 0x000fca0000004100 */
[----:B------:R-:W-:-:S05]  /*66c0*/  F2FP.BF16.F32.PACK_AB R0, RZ, R0 ;  /* 0x00000000ff00723e */ /* 0x000fca00000010ff */
[----:B------:R4:W-:Y:S02]  /*66d0*/  STG.E.U16 desc[UR36][R2.64], R0 ;  /* 0x0000000002007986 */ /* 0x0009e4000c101524 */
.L_x_15441:
        /* <DEDUP_REMOVED lines=25> */
.L_x_15474:
[----:B------:R-:W-:-:S06]  /*6870*/  HADD2.F32 R5, -RZ, R24.H0_H0 ;  /* 0x20000018ff057230 */ /* 0x000fcc0000004100 */
[----:B------:R-:W0:Y:S02]  /*6880*/  F2I.S64.TRUNC R4, R5 ;  /* 0x0000000500047311 */ /* 0x000e24000020d900 */
[----:B0-----:R4:W-:Y:S01]  /*6890*/  STG.E.U8 desc[UR36][R2.64], R4 ;  /* 0x0000000402007986 */ /* 0x0019e2000c101124 */
[----:B------:R-:W-:Y:S05]  /*68a0*/  BRA `(.L_x_15476) ;  /* 0x0000000c006c7947 */ /* 0x000fea0003800000 */
.L_x_15473:
        /* <DEDUP_REMOVED lines=10> */
.L_x_15478:
[----:B------:R-:W-:-:S04]  /*6950*/  HADD2.F32 R24, -RZ, R24.H0_H0 ;  /* 0x20000018ff187230 */ /* 0x000fc80000004100 */
[----:B------:R-:W0:Y:S02]  /*6960*/  F2I.FTZ.TRUNC.NTZ R5, R24 ;  /* 0x0000001800057305 */ /* 0x000e24000021f100 */
[----:B0-----:R2:W-:Y:S01]  /*6970*/  STG.E desc[UR36][R2.64], R5 ;  /* 0x0000000502007986 */ /* 0x0015e2000c101924 */
[----:B------:R-:W-:Y:S05]  /*6980*/  BRA `(.L_x_15476) ;  /* 0x0000000c00347947 */ /* 0x000fea0003800000 */
.L_x_15477:
[----:B------:R-:W-:-:S04]  /*6990*/  HADD2.F32 R24, -RZ, R24.H0_H0 ;  /* 0x20000018ff187230 */ /* 0x000fc80000004100 */
[----:B------:R-:W0:Y:S02]  /*69a0*/  F2I.FTZ.TRUNC.NTZ R5, R24 ;  /* 0x0000001800057305 */ /* 0x000e24000021f100 */
[----:B0-----:R0:W-:Y:S01]  /*69b0*/  STG.E.U16 desc[UR36][R2.64], R5 ;  /* 0x0000000502007986 */ /* 0x0011e2000c101524 */
[----:B------:R-:W-:Y:S05]  /*69c0*/  BRA `(.L_x_15476) ;  /* 0x0000000c00247947 */ /* 0x000fea0003800000 */
.L_x_15472:
        /* <DEDUP_REMOVED lines=9> */
.L_x_15480:
[----:B------:R0:W-:Y:S01]  /*6a60*/  STG.E.U16 desc[UR36][R2.64], R24 ;  /* 0x0000001802007986 */ /* 0x0001e2000c101524 */
[----:B------:R-:W-:Y:S05]  /*6a70*/  BRA `(.L_x_15476) ;  /* 0x0000000800f87947 */ /* 0x000fea0003800000 */
.L_x_15479:
        /* <DEDUP_REMOVED lines=10> */
.L_x_15482:
[----:B------:R-:W-:-:S05]  /*6b20*/  HADD2.F32 R0, -RZ, R24.H0_H0 ;  /* 0x20000018ff007230 */ /* 0x000fca0000004100 */
[----:B------:R-:W-:-:S04]  /*6b30*/  F2FP.F16.F32.PACK_AB R0, RZ, R0 ;  /* 0x00000000ff00723e */ /* 0x000fc800000000ff */
[----:B------:R-:W-:-:S05]  /*6b40*/  PRMT R0, R0, 0x5410, RZ ;  /* 0x0000541000007816 */ /* 0x000fca00000000ff */
[----:B------:R0:W-:Y:S01]  /*6b50*/  STG.E desc[UR36][R2.64], R0 ;  /* 0x0000000002007986 */ /* 0x0001e2000c101924 */
[----:B------:R-:W-:Y:S05]  /*6b60*/  BRA `(.L_x_15476) ;  /* 0x0000000800bc7947 */ /* 0x000fea0003800000 */
.L_x_15481:
[----:B------:R-:W-:-:S05]  /*6b70*/  HADD2.F32 R4, -RZ, R24.H0_H0 ;  /* 0x20000018ff047230 */ /* 0x000fca0000004100 */
[----:B------:R-:W-:-:S06]  /*6b80*/  FMUL.FTZ R4, R4, 1 ;  /* 0x3f80000004047820 */ /* 0x000fcc0000410000 */
[----:B------:R-:W0:Y:S02]  /*6b90*/  F2F.F64.F32 R4, R4 ;  /* 0x0000000400047310 */ /* 0x000e240000201800 */
[----:B0-----:R0:W-:Y:S01]  /*6ba0*/  STG.E.64 desc[UR36][R2.64], R4 ;  /* 0x0000000402007986 */ /* 0x0011e2000c101b24 */
[----:B------:R-:W-:Y:S05]  /*6bb0*/  BRA `(.L_x_15476) ;  /* 0x0000000800a87947 */ /* 0x000fea0003800000 */
.L_x_15471:
        /* <DEDUP_REMOVED lines=14> */
.L_x_15486:
        /* <DEDUP_REMOVED lines=18> */
.L_x_15489:
[----:B------:R-:W-:-:S04]  /*6dc0*/  SHF.R.U32.HI R5, RZ, 0x18, R5 ;  /* 0x00000018ff057819 */ /* 0x000fc80000011605 */
[----:B------:R-:W-:-:S07]  /*6dd0*/  LOP3.LUT R0, R0, 0x80, R5, 0xf8, !PT ;  /* 0x0000008000007812 */ /* 0x000fce00078ef805 */
.L_x_15488:
[----:B------:R-:W-:Y:S05]  /*6de0*/  BSYNC.RECONVERGENT B0 ;  /* 0x0000000000007941 */ /* 0x000fea0003800200 */
.L_x_15487:
[----:B------:R0:W-:Y:S01]  /*6df0*/  STG.E.U8 desc[UR36][R2.64], R0 ;  /* 0x0000000002007986 */ /* 0x0001e2000c101124 */
[----:B------:R-:W-:Y:S05]  /*6e00*/  BRA `(.L_x_15476) ;  /* 0x0000000800147947 */ /* 0x000fea0003800000 */
.L_x_15485:
        /* <DEDUP_REMOVED lines=18> */
.L_x_15492:
[----:B------:R-:W-:-:S04]  /*6f30*/  SHF.R.U32.HI R5, RZ, 0x18, R5 ;  /* 0x00000018ff057819 */ /* 0x000fc80000011605 */
[----:B------:R-:W-:-:S07]  /*6f40*/  LOP3.LUT R0, R0, 0x80, R5, 0xf8, !PT ;  /* 0x0000008000007812 */ /* 0x000fce00078ef805 */
.L_x_15491:
[----:B------:R-:W-:Y:S05]  /*6f50*/  BSYNC.RECONVERGENT B0 ;  /* 0x0000000000007941 */ /* 0x000fea0003800200 */
.L_x_15490:
[----:B------:R0:W-:Y:S01]  /*6f60*/  STG.E.U8 desc[UR36][R2.64], R0 ;  /* 0x0000000002007986 */ /* 0x0001e2000c101124 */
[----:B------:R-:W-:Y:S05]  /*6f70*/  BRA `(.L_x_15476) ;  /* 0x0000000400b87947 */ /* 0x000fea0003800000 */
.L_x_15484:
        /* <DEDUP_REMOVED lines=22> */
.L_x_15494:
[----:B------:R-:W-:-:S06]  /*70e0*/  HADD2.F32 R4, -RZ, R24.H0_H0 ;  /* 0x20000018ff047230 */ /* 0x000fcc0000004100 */
[----:B------:R-:W0:Y:S02]  /*70f0*/  F2I.U64.TRUNC R4, R4 ;  /* 0x0000000400047311 */ /* 0x000e24000020d800 */
[----:B0-----:R0:W-:Y:S01]  /*7100*/  STG.E.64 desc[UR36][R2.64], R4 ;  /* 0x0000000402007986 */ /* 0x0011e2000c101b24 */
[----:B------:R-:W-:Y:S05]  /*7110*/  BRA `(.L_x_15476) ;  /* 0x0000000400507947 */ /* 0x000fea0003800000 */
.L_x_15493:
[----:B------:R-:W-:-:S04]  /*7120*/  HADD2.F32 R24, -RZ, R24.H0_H0 ;  /* 0x20000018ff187230 */ /* 0x000fc80000004100 */
[----:B------:R-:W0:Y:S02]  /*7130*/  F2I.FTZ.U32.TRUNC.NTZ R5, R24 ;  /* 0x0000001800057305 */ /* 0x000e24000021f000 */
[----:B0-----:R0:W-:Y:S01]  /*7140*/  STG.E desc[UR36][R2.64], R5 ;  /* 0x0000000502007986 */ /* 0x0011e2000c101924 */
[----:B------:R-:W-:Y:S05]  /*7150*/  BRA `(.L_x_15476) ;  /* 0x0000000400407947 */ /* 0x000fea0003800000 */
.L_x_15483:
        /* <DEDUP_REMOVED lines=11> */
.L_x_15496:
[----:B------:R-:W-:Y:S01]  /*7210*/  HADD2.F32 R24, -RZ, R24.H0_H0 ;  /* 0x20000018ff187230 */ /* 0x000fe20000004100 */
[----:B------:R-:W-:-:S04]  /*7220*/  CS2R R6, SRZ ;  /* 0x0000000000067805 */ /* 0x000fc8000001ff00 */
[----:B------:R-:W-:-:S06]  /*7230*/  FMUL.FTZ R4, R24, 1 ;  /* 0x3f80000018047820 */ /* 0x000fcc0000410000 */
[----:B------:R-:W0:Y:S02]  /*7240*/  F2F.F64.F32 R4, R4 ;  /* 0x0000000400047310 */ /* 0x000e240000201800 */
[----:B0-----:R0:W-:Y:S01]  /*7250*/  STG.E.128 desc[UR36][R2.64], R4 ;  /* 0x0000000402007986 */ /* 0x0011e2000c101d24 */
[----:B------:R-:W-:Y:S05]  /*7260*/  BRA `(.L_x_15476) ;  /* 0x0000000000fc7947 */ /* 0x000fea0003800000 */
.L_x_15495:
[----:B------:R-:W-:-:S13]  /*7270*/  ISETP.NE.AND P0, PT, R0, 0xf, PT ;  /* 0x0000000f0000780c */ /* 0x000fda0003f05270 */
[----:B------:R-:W-:Y:S05]  /*7280*/  @!P0 BRA `(.L_x_15497) ;  /* 0x0000000000e88947 */ /* 0x000fea0003800000 */
[----:B------:R-:W-:-:S13]  /*7290*/  ISETP.NE.AND P0, PT, R0, 0x17, PT ;  /* 0x000000170000780c */ /* 0x000fda0003f05270 */
[----:B------:R-:W-:Y:S05]  /*72a0*/  @!P0 BRA `(.L_x_15498) ;  /* 0x0000000000908947 */ /* 0x000fea0003800000 */
[----:B------:R-:W-:-:S13]  /*72b0*/  ISETP.NE.AND P0, PT, R0, 0x18, PT ;  /* 0x000000180000780c */ /* 0x000fda0003f05270 */
[----:B------:R-:W-:Y:S05]  /*72c0*/  @!P0 BRA `(.L_x_15499) ;  /* 0x0000000000448947 */ /* 0x000fea0003800000 */
.L_x_15475:
        /* <DEDUP_REMOVED lines=16> */
.L_x_15500:
[----:B------:R-:W-:Y:S05]  /*73d0*/  BRA `(.L_x_15476) ;  /* 0x0000000000a07947 */ /* 0x000fea0003800000 */
.L_x_15499:
        /* <DEDUP_REMOVED lines=13> */
.L_x_15502:
[----:B------:R-:W-:Y:S05]  /*74b0*/  BSYNC.RECONVERGENT B0 ;  /* 0x0000000000007941 */ /* 0x000fea0003800200 */
.L_x_15501:
[----:B------:R-:W-:-:S05]  /*74c0*/  LOP3.LUT R5, R0, 0x80, R5, 0xf8, !PT ;  /* 0x0000008000057812 */ /* 0x000fca00078ef805 */
[----:B------:R0:W-:Y:S01]  /*74d0*/  STG.E.U8 desc[UR36][R2.64], R5 ;  /* 0x0000000502007986 */ /* 0x0001e2000c101124 */
[----:B------:R-:W-:Y:S05]  /*74e0*/  BRA `(.L_x_15476) ;  /* 0x00000000005c7947 */ /* 0x000fea0003800000 */
.L_x_15498:
        /* <DEDUP_REMOVED lines=12> */
.L_x_15504:
[----:B------:R-:W-:Y:S01]  /*75b0*/  IMAD.MOV.U32 R0, RZ, RZ, 0x7f ;  /* 0x0000007fff007424 */ /* 0x000fe200078e00ff */
[----:B------:R-:W-:-:S04]  /*75c0*/  ISETP.GT.U32.AND P0, PT, R4, 0x7f800000, PT ;  /* 0x7f8000000400780c */ /* 0x000fc80003f04070 */
[----:B------:R-:W-:-:S09]  /*75d0*/  SEL R0, R0, 0x7c, P0 ;  /* 0x0000007c00007807 */ /* 0x000fd20000000000 */
.L_x_15505:
[----:B------:R-:W-:Y:S05]  /*75e0*/  BSYNC.RECONVERGENT B0 ;  /* 0x0000000000007941 */ /* 0x000fea0003800200 */
.L_x_15503:
[----:B------:R-:W-:-:S04]  /*75f0*/  SHF.R.U32.HI R5, RZ, 0x18, R5 ;  /* 0x00000018ff057819 */ /* 0x000fc80000011605 */
[----:B------:R-:W-:-:S05]  /*7600*/  LOP3.LUT R5, R0, 0x80, R5, 0xf8, !PT ;  /* 0x0000008000057812 */ /* 0x000fca00078ef805 */
[----:B------:R0:W-:Y:S01]  /*7610*/  STG.E.U8 desc[UR36][R2.64], R5 ;  /* 0x0000000502007986 */ /* 0x0001e2000c101124 */
[----:B------:R-:W-:Y:S05]  /*7620*/  BRA `(.L_x_15476) ;  /* 0x00000000000c7947 */ /* 0x000fea0003800000 */
.L_x_15497:
[----:B------:R-:W-:-:S05]  /*7630*/  HADD2.F32 R0, -RZ, R24.H0_H0 ;  /* 0x20000018ff007230 */ /* 0x000fca0000004100 */
[----:B------:R-:W-:-:S05]  /*7640*/  F2FP.BF16.F32.PACK_AB R0, RZ, R0 ;  /* 0x00000000ff00723e */ /* 0x000fca00000010ff */
[----:B------:R0:W-:Y:S02]  /*7650*/  STG.E.U16 desc[UR36][R2.64], R0 ;  /* 0x0000000002007986 */ /* 0x0001e4000c101524 */
.L_x_15476:
[----:B------:R-:W-:-:S07]  /*7660*/  VIADD R19, R19, 0x80 ;  /* 0x0000008013137836 */ /* 0x000fce0000000000 */
.L_x_15435:
[----:B------:R-:W-:Y:S05]  /*7670*/  BSYNC.RECONVERGENT B6 ;  /* 0x0000000000067941 */ /* 0x000fea0003800200 */
.L_x_15434:
        /* <DEDUP_REMOVED lines=23> */
.L_x_15509:
[----:B------:R-:W-:-:S06]  /*77f0*/  HADD2.F32 R5, -RZ, R23.H0_H0 ;  /* 0x20000017ff057230 */ /* 0x000fcc0000004100 */
[----:B------:R-:W0:Y:S02]  /*7800*/  F2I.S64.TRUNC R4, R5 ;  /* 0x0000000500047311 */ /* 0x000e24000020d900 */
[----:B0-----:R-:W-:Y:S01]  /*7810*/  STG.E.U8 desc[UR36][R2.64], R4 ;  /* 0x0000000402007986 */ /* 0x001fe2000c101124 */
[----:B------:R-:W-:Y:S05]  /*7820*/  EXIT ;  /* 0x000000000000794d */ /* 0x000fea0003800000 */
.L_x_15508:
        /* <DEDUP_REMOVED lines=10> */
.L_x_15512:
[----:B------:R-:W-:-:S06]  /*78d0*/  HADD2.F32 R23, -RZ, R23.H0_H0 ;  /* 0x20000017ff177230 */ /* 0x000fcc0000004100 */
[----:B------:R-:W0:Y:S02]  /*78e0*/  F2I.FTZ.TRUNC.NTZ R23, R23 ;  /* 0x0000001700177305 */ /* 0x000e24000021f100 */
[----:B0-----:R-:W-:Y:S01]  /*78f0*/  STG.E desc[UR36][R2.64], R23 ;  /* 0x0000001702007986 */ /* 0x001fe2000c101924 */
[----:B------:R-:W-:Y:S05]  /*7900*/  EXIT ;  /* 0x000000000000794d */ /* 0x000fea0003800000 */
.L_x_15511:
[----:B------:R-:W-:-:S06]  /*7910*/  HADD2.F32 R23, -RZ, R23.H0_H0 ;  /* 0x20000017ff177230 */ /* 0x000fcc0000004100 */
[----:B------:R-:W0:Y:S02]  /*7920*/  F2I.FTZ.TRUNC.NTZ R23, R23 ;  /* 0x0000001700177305 */ /* 0x000e24000021f100 */
[----:B0-----:R-:W-:Y:S01]  /*7930*/  STG.E.U16 desc[UR36][R2.64], R23 ;  /* 0x0000001702007986 */ /* 0x001fe2000c101524 */
[----:B------:R-:W-:Y:S05]  /*7940*/  EXIT ;  /* 0x000000000000794d */ /* 0x000fea0003800000 */
.L_x_15507:
        /* <DEDUP_REMOVED lines=9> */
.L_x_15514:
[----:B------:R-:W-:Y:S01]  /*79e0*/  STG.E.U16 desc[UR36][R2.64], R23 ;  /* 0x0000001702007986 */ /* 0x000fe2000c101524 */
[----:B------:R-:W-:Y:S05]  /*79f0*/  EXIT ;  /* 0x000000000000794d */ /* 0x000fea0003800000 */
.L_x_15513:
        /* <DEDUP_REMOVED lines=10> */
.L_x_15516:
[----:B------:R-:W-:-:S05]  /*7aa0*/  HADD2.F32 R0, -RZ, R23.H0_H0 ;  /* 0x20000017ff007230 */ /* 0x000fca0000004100 */
[----:B------:R-:W-:-:S04]  /*7ab0*/  F2FP.F16.F32.PACK_AB R0, RZ, R0 ;  /* 0x00000000ff00723e */ /* 0x000fc800000000ff */
[----:B------:R-:W-:-:S05]  /*7ac0*/  PRMT R0, R0, 0x5410, RZ ;  /* 0x0000541000007816 */ /* 0x000fca00000000ff */
[----:B------:R-:W-:Y:S01]  /*7ad0*/  STG.E desc[UR36][R2.64], R0 ;  /* 0x0000000002007986 */ /* 0x000fe2000c101924 */
[----:B------:R-:W-:Y:S05]  /*7ae0*/  EXIT ;  /* 0x000000000000794d */ /* 0x000fea0003800000 */
.L_x_15515:
[----:B------:R-:W-:-:S05]  /*7af0*/  HADD2.F32 R4, -RZ, R23.H0_H0 ;  /* 0x20000017ff047230 */ /* 0x000fca0000004100 */
[----:B------:R-:W-:-:S06]  /*7b00*/  FMUL.FTZ R4, R4, 1 ;  /* 0x3f80000004047820 */ /* 0x000fcc0000410000 */
[----:B------:R-:W0:Y:S02]  /*7b10*/  F2F.F64.F32 R4, R4 ;  /* 0x0000000400047310 */ /* 0x000e240000201800 */
[----:B0-----:R-:W-:Y:S01]  /*7b20*/  STG.E.64 desc[UR36][R2.64], R4 ;  /* 0x0000000402007986 */ /* 0x001fe2000c101b24 */
[----:B------:R-:W-:Y:S05]  /*7b30*/  EXIT ;  /* 0x000000000000794d */ /* 0x000fea0003800000 */
.L_x_15506:
        /* <DEDUP_REMOVED lines=14> */
.L_x_15520:
        /* <DEDUP_REMOVED lines=18> */
.L_x_15523:
[----:B------:R-:W-:-:S04]  /*7d40*/  SHF.R.U32.HI R5, RZ, 0x18, R5 ;  /* 0x00000018ff057819 */ /* 0x000fc80000011605 */
[----:B------:R-:W-:-:S07]  /*7d50*/  LOP3.LUT R0, R0, 0x80, R5, 0xf8, !PT ;  /* 0x0000008000007812 */ /* 0x000fce00078ef805 */
.L_x_15522:
[----:B------:R-:W-:Y:S05]  /*7d60*/  BSYNC.RECONVERGENT B0 ;  /* 0x0000000000007941 */ /* 0x000fea0003800200 */
.L_x_15521:
[----:B------:R-:W-:Y:S01]  /*7d70*/  STG.E.U8 desc[UR36][R2.64], R0 ;  /* 0x0000000002007986 */ /* 0x000fe2000c101124 */
[----:B------:R-:W-:Y:S05]  /*7d80*/  EXIT ;  /* 0x000000000000794d */ /* 0x000fea0003800000 */
.L_x_15519:
        /* <DEDUP_REMOVED lines=18> */
.L_x_15526:
[----:B------:R-:W-:-:S04]  /*7eb0*/  SHF.R.U32.HI R5, RZ, 0x18, R5 ;  /* 0x00000018ff057819 */ /* 0x000fc80000011605 */
[----:B------:R-:W-:-:S07]  /*7ec0*/  LOP3.LUT R0, R0, 0x80, R5, 0xf8, !PT ;  /* 0x0000008000007812 */ /* 0x000fce00078ef805 */
.L_x_15525:
[----:B------:R-:W-:Y:S05]  /*7ed0*/  BSYNC.RECONVERGENT B0 ;  /* 0x0000000000007941 */ /* 0x000fea0003800200 */
.L_x_15524:
[----:B------:R-:W-:Y:S01]  /*7ee0*/  STG.E.U8 desc[UR36][R2.64], R0 ;  /* 0x0000000002007986 */ /* 0x000fe2000c101124 */
[----:B------:R-:W-:Y:S05]  /*7ef0*/  EXIT ;  /* 0x000000000000794d */ /* 0x000fea0003800000 */
.L_x_15518:
        /* <DEDUP_REMOVED lines=22> */
.L_x_15528:
[----:B------:R-:W-:-:S06]  /*8060*/  HADD2.F32 R4, -RZ, R23.H0_H0 ;  /* 0x20000017ff047230 */ /* 0x000fcc0000004100 */
[----:B------:R-:W0:Y:S02]  /*8070*/  F2I.U64.TRUNC R4, R4 ;  /* 0x0000000400047311 */ /* 0x000e24000020d800 */
[----:B0-----:R-:W-:Y:S01]  /*8080*/  STG.E.64 desc[UR36][R2.64], R4 ;  /* 0x0000000402007986 */ /* 0x001fe2000c101b24 */
[----:B------:R-:W-:Y:S05]  /*8090*/  EXIT ;  /* 0x000000000000794d */ /* 0x000fea0003800000 */
.L_x_15527:
[----:B------:R-:W-:-:S06]  /*80a0*/  HADD2.F32 R23, -RZ, R23.H0_H0 ;  /* 0x20000017ff177230 */ /* 0x000fcc0000004100 */
[----:B------:R-:W0:Y:S02]  /*80b0*/  F2I.FTZ.U32.TRUNC.NTZ R23, R23 ;  /* 0x0000001700177305 */ /* 0x000e24000021f000 */
[----:B0-----:R-:W-:Y:S01]  /*80c0*/  STG.E desc[UR36][R2.64], R23 ;  /* 0x0000001702007986 */ /* 0x001fe2000c101924 */
[----:B------:R-:W-:Y:S05]  /*80d0*/  EXIT ;  /* 0x000000000000794d */ /* 0x000fea0003800000 */
.L_x_15517:
        /* <DEDUP_REMOVED lines=11> */
.L_x_15530:
[----:B------:R-:W-:Y:S01]  /*8190*/  HADD2.F32 R23, -RZ, R23.H0_H0 ;  /* 0x20000017ff177230 */ /* 0x000fe20000004100 */
[----:B------:R-:W-:-:S04]  /*81a0*/  CS2R R6, SRZ ;  /* 0x0000000000067805 */ /* 0x000fc8000001ff00 */
[----:B------:R-:W-:-:S06]  /*81b0*/  FMUL.FTZ R4, R23, 1 ;  /* 0x3f80000017047820 */ /* 0x000fcc0000410000 */
[----:B------:R-:W0:Y:S02]  /*81c0*/  F2F.F64.F32 R4, R4 ;  /* 0x0000000400047310 */ /* 0x000e240000201800 */
[----:B0-----:R-:W-:Y:S01]  /*81d0*/  STG.E.128 desc[UR36][R2.64], R4 ;  /* 0x0000000402007986 */ /* 0x001fe2000c101d24 */
[----:B------:R-:W-:Y:S05]  /*81e0*/  EXIT ;  /* 0x000000000000794d */ /* 0x000fea0003800000 */
.L_x_15529:
[----:B------:R-:W-:-:S13]  /*81f0*/  ISETP.NE.AND P0, PT, R0, 0xf, PT ;  /* 0x0000000f0000780c */ /* 0x000fda0003f05270 */
[----:B------:R-:W-:Y:S05]  /*8200*/  @!P0 BRA `(.L_x_15531) ;  /* 0x0000000000e88947 */ /* 0x000fea0003800000 */
[----:B------:R-:W-:-:S13]  /*8210*/  ISETP.NE.AND P0, PT, R0, 0x17, PT ;  /* 0x000000170000780c */ /* 0x000fda0003f05270 */
[----:B------:R-:W-:Y:S05]  /*8220*/  @!P0 BRA `(.L_x_15532) ;  /* 0x0000000000908947 */ /* 0x000fea0003800000 */
[----:B------:R-:W-:-:S13]  /*8230*/  ISETP.NE.AND P0, PT, R0, 0x18, PT ;  /* 0x000000180000780c */ /* 0x000fda0003f05270 */
[----:B------:R-:W-:Y:S05]  /*8240*/  @!P0 BRA `(.L_x_15533) ;  /* 0x0000000000448947 */ /* 0x000fea0003800000 */
.L_x_15510:
        /* <DEDUP_REMOVED lines=16> */
.L_x_15534:
[----:B------:R-:W-:Y:S05]  /*8350*/  EXIT ;  /* 0x000000000000794d */ /* 0x000fea0003800000 */
.L_x_15533:
        /* <DEDUP_REMOVED lines=13> */
.L_x_15536:
[----:B------:R-:W-:Y:S05]  /*8430*/  BSYNC.RECONVERGENT B0 ;  /* 0x0000000000007941 */ /* 0x000fea0003800200 */
.L_x_15535:
[----:B------:R-:W-:-:S05]  /*8440*/  LOP3.LUT R5, R0, 0x80, R5, 0xf8, !PT ;  /* 0x0000008000057812 */ /* 0x000fca00078ef805 */
[----:B------:R-:W-:Y:S01]  /*8450*/  STG.E.U8 desc[UR36][R2.64], R5 ;  /* 0x0000000502007986 */ /* 0x000fe2000c101124 */
[----:B------:R-:W-:Y:S05]  /*8460*/  EXIT ;  /* 0x000000000000794d */ /* 0x000fea0003800000 */
.L_x_15532:
        /* <DEDUP_REMOVED lines=12> */
.L_x_15538:
[----:B------:R-:W-:Y:S01]  /*8530*/  IMAD.MOV.U32 R0, RZ, RZ, 0x7f ;  /* 0x0000007fff007424 */ /* 0x000fe200078e00ff */
[----:B------:R-:W-:-:S04]  /*8540*/  ISETP.GT.U32.AND P0, PT, R4, 0x7f800000, PT ;  /* 0x7f8000000400780c */ /* 0x000fc80003f04070 */
[----:B------:R-:W-:-:S09]  /*8550*/  SEL R0, R0, 0x7c, P0 ;  /* 0x0000007c00007807 */ /* 0x000fd20000000000 */
.L_x_15539:
[----:B------:R-:W-:Y:S05]  /*8560*/  BSYNC.RECONVERGENT B0 ;  /* 0x0000000000007941 */ /* 0x000fea0003800200 */
.L_x_15537:
[----:B------:R-:W-:-:S04]  /*8570*/  SHF.R.U32.HI R5, RZ, 0x18, R5 ;  /* 0x00000018ff057819 */ /* 0x000fc80000011605 */
[----:B------:R-:W-:-:S05]  /*8580*/  LOP3.LUT R5, R0, 0x80, R5, 0xf8, !PT ;  /* 0x0000008000057812 */ /* 0x000fca00078ef805 */
[----:B------:R-:W-:Y:S01]  /*8590*/  STG.E.U8 desc[UR36][R2.64], R5 ;  /* 0x0000000502007986 */ /* 0x000fe2000c101124 */
[----:B------:R-:W-:Y:S05]  /*85a0*/  EXIT ;  /* 0x000000000000794d */ /* 0x000fea0003800000 */
.L_x_15531:
[----:B------:R-:W-:-:S05]  /*85b0*/  HADD2.F32 R0, -RZ, R23.H0_H0 ;  /* 0x20000017ff007230 */ /* 0x000fca0000004100 */
[----:B------:R-:W-:-:S05]  /*85c0*/  F2FP.BF16.F32.PACK_AB R0, RZ, R0 ;  /* 0x00000000ff00723e */ /* 0x000fca00000010ff */
[----:B------:R-:W-:Y:S01]  /*85d0*/  STG.E.U16 desc[UR36][R2.64], R0 ;  /* 0x0000000002007986 */ /* 0x000fe2000c101524 */
[----:B------:R-:W-:Y:S05]  /*85e0*/  EXIT ;  /* 0x000000000000794d */ /* 0x000fea0003800000 */
.L_x_15540:
        /* <DEDUP_REMOVED lines=9> */
.L_x_19219:


//--------------------- .text._ZN2at6native18elementwise_kernelILi128ELi4EZNS0_22gpu_kernel_impl_nocastIZZZNS0_16frac_kernel_cudaERNS_18TensorIteratorBaseEENKUlvE_clEvENKUlvE1_clEvEUlN3c104HalfEE_EEvS4_RKT_EUliE_EEviT1_ --------------------------
	.section	.text._ZN2at6native18elementwise_kernelILi128ELi4EZNS0_22gpu_kernel_impl_nocastIZZZNS0_16frac_kernel_cudaERNS_18TensorIteratorBaseEENKUlvE_clEvENKUlvE1_clEvEUlN3c104HalfEE_EEvS4_RKT_EUliE_EEviT1_,"ax",@progbits
	.align	128
        .global         _ZN2at6native18elementwise_kernelILi128ELi4EZNS0_22gpu_kernel_impl_nocastIZZZNS0_16frac_kernel_cudaERNS_18TensorIteratorBaseEENKUlvE_clEvENKUlvE1_clEvEUlN3c104HalfEE_EEvS4_RKT_EUliE_EEviT1_
        .type           _ZN2at6native18elementwise_kernelILi128ELi4EZNS0_22gpu_kernel_impl_nocastIZZZNS0_16frac_kernel_cudaERNS_18TensorIteratorBaseEENKUlvE_clEvENKUlvE1_clEvEUlN3c104HalfEE_EEvS4_RKT_EUliE_EEviT1_,@function
        .size           _ZN2at6native18elementwise_kernelILi128ELi4EZNS0_22gpu_kernel_impl_nocastIZZZNS0_16frac_kernel_cudaERNS_18TensorIteratorBaseEENKUlvE_clEvENKUlvE1_clEvEUlN3c104HalfEE_EEvS4_RKT_EUliE_EEviT1_,(.L_x_19220 - _ZN2at6native18elementwise_kernelILi128ELi4EZNS0_22gpu_kernel_impl_nocastIZZZNS0_16frac_kernel_cudaERNS_18TensorIteratorBaseEENKUlvE_clEvENKUlvE1_clEvEUlN3c104HalfEE_EEvS4_RKT_EUliE_EEviT1_)
        .other          _ZN2at6native18elementwise_kernelILi128ELi4EZNS0_22gpu_kernel_impl_nocastIZZZNS0_16frac_kernel_cudaERNS_18TensorIteratorBaseEENKUlvE_clEvENKUlvE1_clEvEUlN3c104HalfEE_EEvS4_RKT_EUliE_EEviT1_,@"STO_CUDA_ENTRY STV_DEFAULT"
_ZN2at6native18elementwise_kernelILi128ELi4EZNS0_22gpu_kernel_impl_nocastIZZZNS0_16frac_kernel_cudaERNS_18TensorIteratorBaseEENKUlvE_clEvENKUlvE1_clEvEUlN3c104HalfEE_EEvS4_RKT_EUliE_EEviT1_:
.text._ZN2at6native18elementwise_kernelILi128ELi4EZNS0_22gpu_kernel_impl_nocastIZZZNS0_16frac_kernel_cudaERNS_18TensorIteratorBaseEENKUlvE_clEvENKUlvE1_clEvEUlN3c104HalfEE_EEvS4_RKT_EUliE_EEviT1_:
        /* <DEDUP_REMOVED lines=20> */
[----:B--2---:R-:W-:-:S04]  /*0140*/  HADD2.F32 R0, -RZ, R4.H0_H0 ;  /* 0x20000004ff007230 */ /* 0x004fc80000004100 */
[----:B------:R-:W1:Y:S02]  /*0150*/  FRND.TRUNC R9, R0 ;  /* 0x0000000000097307 */ /* 0x000e64000020d000 */
[----:B-1----:R-:W-:-:S05]  /*0160*/  FADD.FTZ R9, R0, -R9 ;  /* 0x8000000900097221 */ /* 0x002fca0000010000 */
[----:B------:R-:W-:-:S05]  /*0170*/  F2FP.F16.F32.PACK_AB R9, RZ, R9 ;  /* 0x00000009ff09723e */ /* 0x000fca00000000ff */
[----:B0-----:R0:W-:Y:S01]  /*0180*/  STG.E.U16 desc[UR6][R6.64], R9 ;  /* 0x0000000906007986 */ /* 0x0011e2000c101506 */
[----:B------:R-:W-:Y:S05]  /*0190*/  @P0 BRA `(.L_x_15545) ;  /* 0x0000000000580947 */ /* 0x000fea0003800000 */
[----:B------:R-:W1:Y:S02]  /*01a0*/  LDC.64 R4, c[0x0][0x588] ;  /* 0x00016200ff047b82 */ /* 0x000e640000000a00 */
[----:B-1----:R-:W2:Y:S06]  /*01b0*/  LDG.E.U16 R4, desc[UR6][R4.64] ;  /* 0x0000000604047981 */ /* 0x002eac000c1e1500 */
[----:B0-----:R-:W0:Y:S01]  /*01c0*/  LDC.64 R6, c[0x0][0x580] ;  /* 0x00016000ff067b82 */ /* 0x001e220000000a00 */
[----:B------:R-:W-:Y:S01]  /*01d0*/  IADD3 R3, PT, PT, R3, 0x80, RZ ;  /* 0x0000008003037810 */ /* 0x000fe20007ffe0ff */
[----:B--2---:R-:W-:-:S04]  /*01e0*/  HADD2.F32 R0, -RZ, R4.H0_H0 ;  /* 0x20000004ff007230 */ /* 0x004fc80000004100 */
[----:B------:R-:W1:Y:S02]  /*01f0*/  FRND.TRUNC R9, R0 ;  /* 0x0000000000097307 */ /* 0x000e64000020d000 */
[----:B-1----:R-:W-:-:S05]  /*0200*/  FADD.FTZ R9, R0, -R9 ;  /* 0x8000000900097221 */ /* 0x002fca0000010000 */
[----:B------:R-:W-:-:S05]  /*0210*/  F2FP.F16.F32.PACK_AB R9, RZ, R9 ;  /* 0x00000009ff09723e */ /* 0x000fca00000000ff */
[----:B0-----:R0:W-:Y:S02]  /*0220*/  STG.E.U16 desc[UR6][R6.64], R9 ;  /* 0x0000000906007986 */ /* 0x0011e4000c101506 */
.L_x_15544:
[----:B------:R-:W-:-:S13]  /*0230*/  ISETP.GE.AND P0, PT, R3, UR4, PT ;  /* 0x0000000403007c0c */ /* 0x000fda000bf06270 */
[----:B------:R-:W-:Y:S05]  /*0240*/  @P0 BREAK.RELIABLE B1 ;  /* 0x0000000000010942 */ /* 0x000fea0003800100 */
[----:B------:R-:W-:Y:S05]  /*0250*/  @P0 BRA `(.L_x_15545) ;  /* 0x0000000000280947 */ /* 0x000fea0003800000 */
[----:B------:R-:W-:Y:S05]  /*0260*/  BSYNC.RELIABLE B1 ;  /* 0x0000000000017941 */ /* 0x000fea0003800100 */
.L_x_15543:
        /* <DEDUP_REMOVED lines=9> */
.L_x_15545:
[----:B------:R-:W-:Y:S05]  /*0300*/  BSYNC.RECONVERGENT B0 ;  /* 0x0000000000007941 */ /* 0x000fea0003800200 */
.L_x_15542:
[----:B------:R-:W-:Y:S05]  /*0310*/  WARPSYNC.ALL ;  /* 0x0000000000007948 */ /* 0x000fea0003800000 */
[----:B------:R-:W-:-:S13]  /*0320*/  ISETP.GE.AND P0, PT, R3, UR4, PT ;  /* 0x0000000403007c0c */ /* 0x000fda000bf06270 */
[----:B------:R-:W-:Y:S05]  /*0330*/  @P0 EXIT ;  /* 0x000000000000094d */ /* 0x000fea0003800000 */
[----:B------:R-:W2:Y:S02]  /*0340*/  LDC.64 R2, c[0x0][0x588] ;  /* 0x00016200ff027b82 */ /* 0x000ea40000000a00 */
[----:B--2---:R-:W2:Y:S06]  /*0350*/  LDG.E.U16 R2, desc[UR6][R2.64] ;  /* 0x0000000602027981 */ /* 0x004eac000c1e1500 */
[----:B------:R-:W3:Y:S01]  /*0360*/  LDC.64 R4, c[0x0][0x580] ;  /* 0x00016000ff047b82 */ /* 0x000ee20000000a00 */
[----:B--2---:R-:W-:-:S04]  /*0370*/  HADD2.F32 R0, -RZ, R2.H0_H0 ;  /* 0x20000002ff007230 */ /* 0x004fc80000004100 */
[----:B01----:R-:W0:Y:S02]  /*0380*/  FRND.TRUNC R7, R0 ;  /* 0x0000000000077307 */ /* 0x003e24000020d000 */
[----:B0-----:R-:W-:-:S05]  /*0390*/  FADD.FTZ R7, R0, -R7 ;  /* 0x8000000700077221 */ /* 0x001fca0000010000 */
[----:B------:R-:W-:-:S05]  /*03a0*/  F2FP.F16.F32.PACK_AB R7, RZ, R7 ;  /* 0x00000007ff07723e */ /* 0x000fca00000000ff */
[----:B---3--:R-:W-:Y:S01]  /*03b0*/  STG.E.U16 desc[UR6][R4.64], R7 ;  /* 0x0000000704007986 */ /* 0x008fe2000c101506 */
[----:B------:R-:W-:Y:S05]  /*03c0*/  EXIT ;  /* 0x000000000000794d */ /* 0x000fea0003800000 */
.L_x_15541:
        /* <DEDUP_REMOVED lines=306> */
.L_x_15549:
        /* <DEDUP_REMOVED lines=9> */
[----:B--2---:R-:W-:-:S04]  /*1780*/  HADD2.F32 R8, -RZ, R6.H0_H0 ;  /* 0x20000006ff087230 */ /* 0x004fc80000004100 */
[----:B------:R-:W0:Y:S02]  /*1790*/  FRND.TRUNC R9, R8 ;  /* 0x0000000800097307 */ /* 0x000e24000020d000 */
[----:B0-----:R-:W-:-:S05]  /*17a0*/  FADD.FTZ R9, R8, -R9 ;  /* 0x8000000908097221 */ /* 0x001fca0000010000 */
        /* <DEDUP_REMOVED lines=301> */
.L_x_15551:
[----:B------:R-:W0:Y:S02]  /*2a80*/  LDCU.128 UR8, c[0x0][0x580] ;  /* 0x0000b000ff0877ac */ /* 0x000e240008000c00 */
[----:B0-----:R-:W-:-:S04]  /*2a90*/  IADD3 R6, P0, PT, R4, UR10, RZ ;  /* 0x0000000a04067c10 */ /* 0x001fc8000ff1e0ff */
[----:B------:R-:W-:-:S05]  /*2aa0*/  IADD3.X R7, PT, PT, RZ, UR11, RZ, P0, !PT ;  /* 0x0000000bff077c10 */ /* 0x000fca00087fe4ff */
[----:B------:R-:W2:Y:S01]  /*2ab0*/  LDG.E.U16 R6, desc[UR6][R6.64] ;  /* 0x0000000606067981 */ /* 0x000ea2000c1e1500 */
[----:B------:R-:W-:Y:S02]  /*2ac0*/  IADD3 R4, P0, PT, R5, UR8, RZ ;  /* 0x0000000805047c10 */ /* 0x000fe4000ff1e0ff */
[----:B------:R-:W-:Y:S02]  /*2ad0*/  IADD3 R3, PT, PT, R3, 0x80, RZ ;  /* 0x0000008003037810 */ /* 0x000fe40007ffe0ff */
[----:B------:R-:W-:Y:S01]  /*2ae0*/  IADD3.X R5, PT, PT, RZ, UR9, RZ, P0, !PT ;  /* 0x00000009ff057c10 */ /* 0x000fe200087fe4ff */
[----:B--2---:R-:W-:-:S04]  /*2af0*/  HADD2.F32 R8, -RZ, R6.H0_H0 ;  /* 0x20000006ff087230 */ /* 0x004fc80000004100 */
[----:B------:R-:W0:Y:S02]  /*2b00*/  FRND.TRUNC R9, R8 ;  /* 0x0000000800097307 */ /* 0x000e24000020d000 */
[----:B0-----:R-:W-:-:S05]  /*2b10*/  FADD.FTZ R9, R8, -R9 ;  /* 0x8000000908097221 */ /* 0x001fca0000010000 */
[----:B------:R-:W-:-:S05]  /*2b20*/  F2FP.F16.F32.PACK_AB R9, RZ, R9 ;  /* 0x00000009ff09723e */ /* 0x000fca00000000ff */
[----:B------:R0:W-:Y:S02]  /*2b30*/  STG.E.U16 desc[UR6][R4.64], R9 ;  /* 0x0000000904007986 */ /* 0x0001e4000c101506 */
.L_x_15548:
[----:B------:R-:W-:-:S13]  /*2b40*/  ISETP.GE.AND P0, PT, R3, UR4, PT ;  /* 0x0000000403007c0c */ /* 0x000fda000bf06270 */
[----:B------:R-:W-:Y:S05]  /*2b50*/  @P0 BREAK.RELIABLE B1 ;  /* 0x0000000000010942 */ /* 0x000fea0003800100 */
[----:B------:R-:W-:Y:S05]  /*2b60*/  @P0 BRA `(.L_x_15550) ;  /* 0x0000001000dc0947 */ /* 0x000fea0003800000 */
[----:B------:R-:W-:Y:S05]  /*2b70*/  BSYNC.RELIABLE B1 ;  /* 0x0000000000017941 */ /* 0x000fea0003800100 */
.L_x_15547:
        /* <DEDUP_REMOVED lines=298> */
.L_x_15552:
        /* <DEDUP_REMOVED lines=12> */
.L_x_15550:
[----:B------:R-:W-:Y:S05]  /*3ee0*/  BSYNC.RECONVERGENT B0 ;  /* 0x0000000000007941 */ /* 0x000fea0003800200 */
.L_x_15546:
        /* <DEDUP_REMOVED lines=301> */
.L_x_15553:
[----:B------:R-:W0:Y:S02]  /*51c0*/  LDCU.128 UR8, c[0x0][0x580] ;  /* 0x0000b000ff0877ac */ /* 0x000e240008000c00 */
[----:B0-----:R-:W-:-:S04]  /*51d0*/  IADD3 R4, P0, PT, R2, UR10, RZ ;  /* 0x0000000a02047c10 */ /* 0x001fc8000ff1e0ff */
[----:B------:R-:W-:-:S05]  /*51e0*/  IADD3.X R5, PT, PT, RZ, UR11, RZ, P0, !PT ;  /* 0x0000000bff057c10 */ /* 0x000fca00087fe4ff */
[----:B------:R-:W2:Y:S01]  /*51f0*/  LDG.E.U16 R4, desc[UR6][R4.64] ;  /* 0x0000000604047981 */ /* 0x000ea2000c1e1500 */
[----:B------:R-:W-:-:S04]  /*5200*/  IADD3 R2, P0, PT, R3, UR8, RZ ;  /* 0x0000000803027c10 */ /* 0x000fc8000ff1e0ff */
[----:B------:R-:W-:Y:S01]  /*5210*/  IADD3.X R3, PT, PT, RZ, UR9, RZ, P0, !PT ;  /* 0x00000009ff037c10 */ /* 0x000fe200087fe4ff */
[----:B--2---:R-:W-:-:S04]  /*5220*/  HADD2.F32 R0, -RZ, R4.H0_H0 ;  /* 0x20000004ff007230 */ /* 0x004fc80000004100 */
[----:B------:R-:W0:Y:S02]  /*5230*/  FRND.TRUNC R7, R0 ;  /* 0x0000000000077307 */ /* 0x000e24000020d000 */
[----:B0-----:R-:W-:-:S05]  /*5240*/  FADD.FTZ R7, R0, -R7 ;  /* 0x8000000700077221 */ /* 0x001fca0000010000 */
[----:B------:R-:W-:-:S05]  /*5250*/  F2FP.F16.F32.PACK_AB R7, RZ, R7 ;  /* 0x00000007ff07723e */ /* 0x000fca00000000ff */
[----:B------:R-:W-:Y:S01]  /*5260*/  STG.E.U16 desc[UR6][R2.64], R7 ;  /* 0x0000000702007986 */ /* 0x000fe2000c101506 */
[----:B------:R-:W-:Y:S05]  /*5270*/  EXIT ;  /* 0x000000000000794d */ /* 0x000fea0003800000 */
.L_x_15554:
        /* <DEDUP_REMOVED lines=16> */
.L_x_19220:


//--------------------- .text._ZN2at6native27unrolled_elementwise_kernelIZZZNS0_16frac_kernel_cudaERNS_18TensorIteratorBaseEENKUlvE_clEvENKUlvE1_clEvEUlN3c104HalfEE_St5arrayIPcLm2EELi4E23TrivialOffsetCalculatorILi1EjESD_NS0_6memory15LoadWithoutCastENSE_16StoreWithoutCastEEEviT_T0_T2_T3_T4_T5_ --------------------------
	.section	.text._ZN2at6native27unrolled_elementwise_kernelIZZZNS0_16frac_kernel_cudaERNS_18TensorIteratorBaseEENKUlvE_clEvENKUlvE1_clEvEUlN3c104HalfEE_St5arrayIPcLm2EELi4E23TrivialOffsetCalculatorILi1EjESD_NS0_6memory15LoadWithoutCastENSE_16StoreWithoutCastEEEviT_T0_T2_T3_T4_T5_,"ax",@progbits
	.align	128
        .global         _ZN2at6native27unrolled_elementwise_kernelIZZZNS0_16frac_kernel_cudaERNS_18TensorIteratorBaseEENKUlvE_clEvENKUlvE1_clEvEUlN3c104HalfEE_St5arrayIPcLm2EELi4E23TrivialOffsetCalculatorILi1EjESD_NS0_6memory15LoadWithoutCastENSE_16StoreWithoutCastEEEviT_T0_T2_T3_T4_T5_
        .type           _ZN2at6native27unrolled_elementwise_kernelIZZZNS0_16frac_kernel_cudaERNS_18TensorIteratorBaseEENKUlvE_clEvENKUlvE1_clEvEUlN3c104HalfEE_St5arrayIPcLm2EELi4E23TrivialOffsetCalculatorILi1EjESD_NS0_6memory15LoadWithoutCastENSE_16StoreWithoutCastEEEviT_T0_T2_T3_T4_T5_,@function
        .size           _ZN2at6native27unrolled_elementwise_kernelIZZZNS0_16frac_kernel_cudaERNS_18TensorIteratorBaseEENKUlvE_clEvENKUlvE1_clEvEUlN3c104HalfEE_St5arrayIPcLm2EELi4E23TrivialOffsetCalculatorILi1EjESD_NS0_6memory15LoadWithoutCastENSE_16StoreWithoutCastEEEviT_T0_T2_T3_T4_T5_,(.L_x_19221 - _ZN2at6native27unrolled_elementwise_kernelIZZZNS0_16frac_kernel_cudaERNS_18TensorIteratorBaseEENKUlvE_clEvENKUlvE1_clEvEUlN3c104HalfEE_St5arrayIPcLm2EELi4E23TrivialOffsetCalculatorILi1EjESD_NS0_6memory15LoadWithoutCastENSE_16StoreWithoutCastEEEviT_T0_T2_T3_T4_T5_)
        .other          _ZN2at6native27unrolled_elementwise_kernelIZZZNS0_16frac_kernel_cudaERNS_18TensorIteratorBaseEENKUlvE_clEvENKUlvE1_clEvEUlN3c104HalfEE_St5arrayIPcLm2EELi4E23TrivialOffsetCalculatorILi1EjESD_NS0_6memory15LoadWithoutCastENSE_16StoreWithoutCastEEEviT_T0_T2_T3_T4_T5_,@"STO_CUDA_ENTRY STV_DEFAULT"
_ZN2at6native27unrolled_elementwise_kernelIZZZNS0_16frac_kernel_cudaERNS_18TensorIteratorBaseEENKUlvE_clEvENKUlvE1_clEvEUlN3c104HalfEE_St5arrayIPcLm2EELi4E23TrivialOffsetCalculatorILi1EjESD_NS0_6memory15LoadWithoutCastENSE_16StoreWithoutCastEEEviT_T0_T2_T3_T4_T5_:
.text._ZN2at6native27unrolled_elementwise_kernelIZZZNS0_16frac_kernel_cudaERNS_18TensorIteratorBaseEENKUlvE_clEvENKUlvE1_clEvEUlN3c104HalfEE_St5arrayIPcLm2EELi4E23TrivialOffsetCalculatorILi1EjESD_NS0_6memory15LoadWithoutCastENSE_16StoreWithoutCastEEEviT_T0_T2_T3_T4_T5_:
        /* <DEDUP_REMOVED lines=22> */
[----:B------:R-:W-:Y:S02]  /*0160*/  PRMT R19, RZ, 0x7610, R19 ;  /* 0x00007610ff137816 */ /* 0x000fe40000000013 */
[----:B------:R-:W-:Y:S01]  /*0170*/  @!P2 IADD3 R18, PT, PT, R18, 0x80, RZ ;  /* 0x000000801212a810 */ /* 0x000fe20007ffe0ff */
        /* <DEDUP_REMOVED lines=23> */
[----:B---3--:R-:W-:-:S04]  /*02f0*/  @!P1 HADD2.F32 R13, -RZ, R13.H0_H0 ;  /* 0x2000000dff0d9230 */ /* 0x008fc80000004100 */
[----:B------:R-:W0:Y:S02]  /*0300*/  @!P1 FRND.TRUNC R10, R13 ;  /* 0x0000000d000a9307 */ /* 0x000e24000020d000 */
[----:B0-----:R-:W-:Y:S01]  /*0310*/  @!P1 FADD.FTZ R10, R13, -R10 ;  /* 0x8000000a0d0a9221 */ /* 0x001fe20000010000 */
[----:B--2---:R-:W-:-:S04]  /*0320*/  @!P2 HADD2.F32 R12, -RZ, R12.H0_H0 ;  /* 0x2000000cff0ca230 */ /* 0x004fc80000004100 */
[----:B------:R-:W-:Y:S01]  /*0330*/  @!P1 F2FP.F16.F32.PACK_AB R6, RZ, R10 ;  /* 0x0000000aff06923e */ /* 0x000fe200000000ff */
[----:B------:R-:W0:Y:S04]  /*0340*/  @!P2 FRND.TRUNC R11, R12 ;  /* 0x0000000c000ba307 */ /* 0x000e28000020d000 */
[----:B------:R1:W-:Y:S01]  /*0350*/  @!P1 STG.E.U16 desc[UR4][R8.64], R6 ;  /* 0x0000000608009986 */ /* 0x0003e2000c101504 */
[----:B----4-:R-:W-:-:S04]  /*0360*/  @!P3 HADD2.F32 R19, -RZ, R19.H0_H0 ;  /* 0x20000013ff13b230 */ /* 0x010fc80000004100 */
[----:B------:R-:W2:Y:S01]  /*0370*/  @!P3 FRND.TRUNC R14, R19 ;  /* 0x00000013000eb307 */ /* 0x000ea2000020d000 */
[----:B0-----:R-:W-:-:S05]  /*0380*/  @!P2 FADD.FTZ R11, R12, -R11 ;  /* 0x8000000b0c0ba221 */ /* 0x001fca0000010000 */
[----:B------:R-:W-:Y:S01]  /*0390*/  @!P2 F2FP.F16.F32.PACK_AB R2, RZ, R11 ;  /* 0x0000000bff02a23e */ /* 0x000fe200000000ff */
[----:B--2---:R-:W-:-:S05]  /*03a0*/  @!P3 FADD.FTZ R14, R19, -R14 ;  /* 0x8000000e130eb221 */ /* 0x004fca0000010000 */
[----:B------:R-:W-:Y:S01]  /*03b0*/  @!P3 F2FP.F16.F32.PACK_AB R4, RZ, R14 ;  /* 0x0000000eff04b23e */ /* 0x000fe200000000ff */
        /* <DEDUP_REMOVED lines=11> */
.L_x_15556:
[----:B------:R-:W-:Y:S05]  /*0470*/  BSYNC.RECONVERGENT B0 ;  /* 0x0000000000007941 */ /* 0x000fea0003800200 */
.L_x_15555:
[----:B-----5:R-:W-:Y:S01]  /*0480*/  @!P0 HADD2.F32 R7, -RZ, R7.H0_H0 ;  /* 0x20000007ff078230 */ /* 0x020fe20000004100 */
[----:B------:R-:W-:-:S03]  /*0490*/  ISETP.GE.AND P1, PT, R0, R5, PT ;  /* 0x000000050000720c */ /* 0x000fc60003f26270 */
[----:B0-----:R0:W1:Y:S10]  /*04a0*/  @!P0 FRND.TRUNC R2, R7 ;  /* 0x0000000700028307 */ /* 0x001074000020d000 */
[----:B0-----:R-:W-:Y:S05]  /*04b0*/  @P1 EXIT ;  /* 0x000000000000194d */ /* 0x001fea0003800000 */
[----:B------:R-:W0:Y:S01]  /*04c0*/  LDC.64 R4, c[0x0][0x388] ;  /* 0x0000e200ff047b82 */ /* 0x000e220000000a00 */
[----:B-1----:R-:W-:Y:S01]  /*04d0*/  @!P0 FADD.FTZ R2, R7, -R2 ;  /* 0x8000000207028221 */ /* 0x002fe20000010000 */
[----:B------:R-:W-:-:S04]  /*04e0*/  IMAD R3, R3, 0x200, R0 ;  /* 0x0000020003037824 */ /* 0x000fc800078e0200 */
[----:B------:R-:W-:Y:S01]  /*04f0*/  @!P0 F2FP.F16.F32.PACK_AB R6, RZ, R2 ;  /* 0x00000002ff06823e */ /* 0x000fe200000000ff */
[----:B0-----:R-:W-:-:S05]  /*0500*/  IMAD.WIDE.U32 R2, R3, 0x2, R4 ;  /* 0x0000000203027825 */ /* 0x001fca00078e0004 */
[----:B------:R-:W-:Y:S01]  /*0510*/  STG.E.U16 desc[UR4][R2.64], R6 ;  /* 0x0000000602007986 */ /* 0x000fe2000c101504 */
[----:B------:R-:W-:Y:S05]  /*0520*/  EXIT ;  /* 0x000000000000794d */ /* 0x000fea0003800000 */
.L_x_15557:
        /* <DEDUP_REMOVED lines=13> */
.L_x_19221:


//--------------------- .text._ZN2at6native29vectorized_elementwise_kernelILi2EZZZNS0_16frac_kernel_cudaERNS_18TensorIteratorBaseEENKUlvE_clEvENKUlvE1_clEvEUlN3c104HalfEE_St5arrayIPcLm2EEEEviT0_T1_ --------------------------
	.section	.text._ZN2at6native29vectorized_elementwise_kernelILi2EZZZNS0_16frac_kernel_cudaERNS_18TensorIteratorBaseEENKUlvE_clEvENKUlvE1_clEvEUlN3c104HalfEE_St5arrayIPcLm2EEEEviT0_T1_,"ax",@progbits
	.align	128
        .global         _ZN2at6native29vectorized_elementwise_kernelILi2EZZZNS0_16frac_kernel_cudaERNS_18TensorIteratorBaseEENKUlvE_clEvENKUlvE1_clEvEUlN3c104HalfEE_St5arrayIPcLm2EEEEviT0_T1_
        .type           _ZN2at6native29vectorized_elementwise_kernelILi2EZZZNS0_16frac_kernel_cudaERNS_18TensorIteratorBaseEENKUlvE_clEvENKUlvE1_clEvEUlN3c104HalfEE_St5arrayIPcLm2EEEEviT0_T1_,@function
        .size           _ZN2at6native29vectorized_elementwise_kernelILi2EZZZNS0_16frac_kernel_cudaERNS_18TensorIteratorBaseEENKUlvE_clEvENKUlvE1_clEvEUlN3c104HalfEE_St5arrayIPcLm2EEEEviT0_T1_,(.L_x_19222 - _ZN2at6native29vectorized_elementwise_kernelILi2EZZZNS0_16frac_kernel_cudaERNS_18TensorIteratorBaseEENKUlvE_clEvENKUlvE1_clEvEUlN3c104HalfEE_St5arrayIPcLm2EEEEviT0_T1_)
        .other          _ZN2at6native29vectorized_elementwise_kernelILi2EZZZNS0_16frac_kernel_cudaERNS_18TensorIteratorBaseEENKUlvE_clEvENKUlvE1_clEvEUlN3c104HalfEE_St5arrayIPcLm2EEEEviT0_T1_,@"STO_CUDA_ENTRY STV_DEFAULT"
_ZN2at6native29vectorized_elementwise_kernelILi2EZZZNS0_16frac_kernel_cudaERNS_18TensorIteratorBaseEENKUlvE_clEvENKUlvE1_clEvEUlN3c104HalfEE_St5arrayIPcLm2EEEEviT0_T1_:
.text._ZN2at6native29vectorized_elementwise_kernelILi2EZZZNS0_16frac_kernel_cudaERNS_18TensorIteratorBaseEENKUlvE_clEvENKUlvE1_clEvEUlN3c104HalfEE_St5arrayIPcLm2EEEEviT0_T1_:
        /* <DEDUP_REMOVED lines=36> */
[----:B------:R-:W-:Y:S01]  /*0240*/  @!P2 IMAD.IADD R25, R3, 0x1, R0 ;  /* 0x000000010319a824 */ /* 0x000fe200078e0200 */
[----:B------:R-:W-:-:S04]  /*0250*/  @!P2 IADD3 R0, PT, PT, R0, 0x80, RZ ;  /* 0x000000800000a810 */ /* 0x000fc80007ffe0ff */
[----:B------:R-:W-:Y:S01]  /*0260*/  ISETP.GE.U32.AND P3, PT, R0, R5, PT ;  /* 0x000000050000720c */ /* 0x000fe20003f66070 */
[----:B0-----:R-:W0:-:S12]  /*0270*/  @!P2 LDC.64 R10, c[0x0][0x390] ;  /* 0x0000e400ff0aab82 */ /* 0x001e180000000a00 */
[----:B------:R-:W-:Y:S01]  /*0280*/  @!P3 IMAD.IADD R23, R3, 0x1, R0 ;  /* 0x000000010317b824 */ /* 0x000fe200078e0200 */
[----:B------:R-:W-:Y:S01]  /*0290*/  @!P3 IADD3 R0, PT, PT, R0, 0x80, RZ ;  /* 0x000000800000b810 */ /* 0x000fe20007ffe0ff */
[----:B------:R-:W5:Y:S03]  /*02a0*/  @!P3 LDC.64 R12, c[0x0][0x390] ;  /* 0x0000e400ff0cbb82 */ /* 0x000f660000000a00 */
[----:B------:R-:W-:-:S13]  /*02b0*/  ISETP.GE.U32.AND P4, PT, R0, R5, PT ;  /* 0x000000050000720c */ /* 0x000fda0003f86070 */
[----:B------:R-:W-:Y:S01]  /*02c0*/  @!P4 IADD3 R27, PT, PT, R3, R0, RZ ;  /* 0x00000000031bc210 */ /* 0x000fe20007ffe0ff */
[----:B------:R-:W-:Y:S01]  /*02d0*/  @!P4 VIADD R0, R0, 0x80 ;  /* 0x000000800000c836 */ /* 0x000fe20000000000 */
[----:B------:R-:W5:Y:S04]  /*02e0*/  @!P4 LDC.64 R14, c[0x0][0x390] ;  /* 0x0000e400ff0ecb82 */ /* 0x000f680000000a00 */
[----:B------:R-:W-:-:S13]  /*02f0*/  ISETP.GE.U32.AND P5, PT, R0, R5, PT ;  /* 0x000000050000720c */ /* 0x000fda0003fa6070 */
[----:B------:R-:W5:Y:S01]  /*0300*/  @!P5 LDC.64 R18, c[0x0][0x390] ;  /* 0x0000e400ff12db82 */ /* 0x000f620000000a00 */
[----:B------:R-:W-:Y:S01]  /*0310*/  @!P5 IADD3 R0, PT, PT, R3, R0, RZ ;  /* 0x000000000300d210 */ /* 0x000fe20007ffe0ff */
        /* <DEDUP_REMOVED lines=15> */
[----:B0-----:R-:W-:-:S05]  /*0410*/  VIADD R16, R2, 0x100 ;  /* 0x0000010002107836 */ /* 0x001fca0000000000 */
[-C--:B------:R-:W-:Y:S01]  /*0420*/  ISETP.GE.U32.AND P5, PT, R16, R5.reuse, PT ;  /* 0x000000051000720c */ /* 0x080fe20003fa6070 */
[C---:B-1----:R-:W-:Y:S01]  /*0430*/  VIADD R10, R2.reuse, 0x180 ;  /* 0x00000180020a7836 */ /* 0x042fe20000000000 */
[----:B------:R-:W-:-:S04]  /*0440*/  ISETP.GE.U32.AND P0, PT, R2, R5, PT ;  /* 0x000000050200720c */ /* 0x000fc80003f06070 */
[----:B------:R-:W-:Y:S02]  /*0450*/  ISETP.GE.U32.AND P2, PT, R10, R5, PT ;  /* 0x000000050a00720c */ /* 0x000fe40003f46070 */
[----:B------:R-:W-:-:S04]  /*0460*/  IADD3 R10, PT, PT, R2, 0x200, RZ ;  /* 0x00000200020a7810 */ /* 0x000fc80007ffe0ff */
[----:B------:R-:W-:Y:S01]  /*0470*/  ISETP.GE.U32.AND P3, PT, R10, R5, PT ;  /* 0x000000050a00720c */ /* 0x000fe20003f66070 */
[----:B------:R-:W-:-:S05]  /*0480*/  VIADD R10, R2, 0x280 ;  /* 0x00000280020a7836 */ /* 0x000fca0000000000 */
[-C--:B------:R-:W-:Y:S02]  /*0490*/  ISETP.GE.U32.AND P4, PT, R10, R5.reuse, PT ;  /* 0x000000050a00720c */ /* 0x080fe40003f86070 */
[C---:B------:R-:W-:Y:S02]  /*04a0*/  IADD3 R12, PT, PT, R2.reuse, 0x80, RZ ;  /* 0x00000080020c7810 */ /* 0x040fe40007ffe0ff */
[C---:B------:R-:W-:Y:S02]  /*04b0*/  IADD3 R16, PT, PT, R2.reuse, 0x300, RZ ;  /* 0x0000030002107810 */ /* 0x040fe40007ffe0ff */
[----:B------:R-:W-:Y:S02]  /*04c0*/  IADD3 R18, PT, PT, R2, 0x380, RZ ;  /* 0x0000038002127810 */ /* 0x000fe40007ffe0ff */
[-C--:B------:R-:W-:Y:S02]  /*04d0*/  ISETP.GE.U32.AND P1, PT, R12, R5.reuse, PT ;  /* 0x000000050c00720c */ /* 0x080fe40003f26070 */
[----:B------:R-:W-:Y:S01]  /*04e0*/  ISETP.GE.U32.AND P6, PT, R16, R5, PT ;  /* 0x000000051000720c */ /* 0x000fe20003fc6070 */
[----:B------:R-:W-:Y:S01]  /*04f0*/  @!P0 IMAD.IADD R19, R3, 0x1, R2 ;  /* 0x0000000103138824 */ /* 0x000fe200078e0202 */
[----:B------:R-:W-:Y:S01]  /*0500*/  @!P0 MOV R2, R12 ;  /* 0x0000000c00028202 */ /* 0x000fe20000000f00 */
[----:B------:R-:W-:Y:S04]  /*0510*/  BSSY.RECONVERGENT B0, `(.L_x_15559) ;  /* 0x0000051000007945 */ /* 0x000fe80003800200 */
[----:B------:R-:W-:Y:S01]  /*0520*/  BSSY.RELIABLE B1, `(.L_x_15560) ;  /* 0x0000049000017945 */ /* 0x000fe20003800100 */
[----:B--2---:R-:W-:-:S04]  /*0530*/  @!P0 HADD2.F32 R26, -RZ, R26.H0_H0 ;  /* 0x2000001aff1a8230 */ /* 0x004fc80000004100 */
[----:B------:R-:W-:Y:S01]  /*0540*/  @!P0 FRND.TRUNC R15, R26 ;  /* 0x0000001a000f8307 */ /* 0x000fe2000020d000 */
[----:B----4-:R-:W-:-:S07]  /*0550*/  @!P5 HADD2.F32 R24, -RZ, R24.H0_H0 ;  /* 0x20000018ff18d230 */ /* 0x010fce0000004100 */
[----:B------:R-:W0:Y:S02]  /*0560*/  @!P5 FRND.TRUNC R11, R24 ;  /* 0x00000018000bd307 */ /* 0x000e24000020d000 */
[----:B0-----:R-:W-:-:S05]  /*0570*/  @!P5 FADD.FTZ R11, R24, -R11 ;  /* 0x8000000b180bd221 */ /* 0x001fca0000010000 */
[----:B------:R-:W-:Y:S02]  /*0580*/  @!P5 F2FP.F16.F32.PACK_AB R4, RZ, R11 ;  /* 0x0000000bff04d23e */ /* 0x000fe400000000ff */
[----:B------:R-:W0:Y:S01]  /*0590*/  @!P0 LDC.64 R10, c[0x0][0x388] ;  /* 0x0000e200ff0a8b82 */ /* 0x000e220000000a00 */
[----:B------:R-:W-:Y:S01]  /*05a0*/  ISETP.GE.U32.AND P5, PT, R18, R5, PT ;  /* 0x000000051200720c */ /* 0x000fe20003fa6070 */
[----:B------:R-:W-:Y:S01]  /*05b0*/  @!P0 FADD.FTZ R15, R26, -R15 ;  /* 0x8000000f1a0f8221 */ /* 0x000fe20000010000 */
[----:B---3--:R-:W-:-:S04]  /*05c0*/  @!P1 HADD2.F32 R28, -RZ, R28.H0_H0 ;  /* 0x2000001cff1c9230 */ /* 0x008fc80000004100 */
[----:B------:R-:W-:Y:S01]  /*05d0*/  @!P0 F2FP.F16.F32.PACK_AB R22, RZ, R15 ;  /* 0x0000000fff16823e */ /* 0x000fe200000000ff */
[----:B------:R-:W1:Y:S01]  /*05e0*/  @!P1 FRND.TRUNC R13, R28 ;  /* 0x0000001c000d9307 */ /* 0x000e62000020d000 */
[----:B0-----:R-:W-:-:S05]  /*05f0*/  @!P0 IMAD.WIDE.U32 R10, R19, 0x2, R10 ;  /* 0x00000002130a8825 */ /* 0x001fca00078e000a */
[----:B------:R0:W-:Y:S01]  /*0600*/  @!P0 STG.E.U16 desc[UR4][R10.64], R22 ;  /* 0x000000160a008986 */ /* 0x0001e2000c101504 */
[----:B------:R-:W-:Y:S01]  /*0610*/  ISETP.GE.U32.AND P0, PT, R2, R5, PT ;  /* 0x000000050200720c */ /* 0x000fe20003f06070 */
[----:B------:R-:W-:Y:S02]  /*0620*/  @!P2 HADD2.F32 R29, -RZ, R29.H0_H0 ;  /* 0x2000001dff1da230 */ /* 0x000fe40000004100 */
[----:B-----5:R-:W-:Y:S02]  /*0630*/  @!P3 HADD2.F32 R25, -RZ, R25.H0_H0 ;  /* 0x20000019ff19b230 */ /* 0x020fe40000004100 */
[----:B------:R-:W-:Y:S02]  /*0640*/  @!P4 HADD2.F32 R18, -RZ, R23.H0_H0 ;  /* 0x20000017ff12c230 */ /* 0x000fe40000004100 */
[----:B------:R-:W-:Y:S01]  /*0650*/  @!P6 HADD2.F32 R27, -RZ, R27.H0_H0 ;  /* 0x2000001bff1be230 */ /* 0x000fe20000004100 */
[----:B------:R-:W2:Y:S01]  /*0660*/  @!P2 FRND.TRUNC R14, R29 ;  /* 0x0000001d000ea307 */ /* 0x000ea2000020d000 */
[----:B------:R-:W-:-:S07]  /*0670*/  @!P5 HADD2.F32 R0, -RZ, R0.H0_H0 ;  /* 0x20000000ff00d230 */ /* 0x000fce0000004100 */
        /* <DEDUP_REMOVED lines=9> */
[----:B------:R-:W-:-:S02]  /*0710*/  @!P1 F2FP.F16.F32.PACK_AB R6, RZ, R13 ;  /* 0x0000000dff06923e */ /* 0x000fc400000000ff */
[----:B------:R-:W-:Y:S01]  /*0720*/  @!P2 F2FP.F16.F32.PACK_AB R7, RZ, R14 ;  /* 0x0000000eff07a23e */ /* 0x000fe200000000ff */
[----:B0-----:R-:W-:Y:S01]  /*0730*/  @!P5 FADD.FTZ R15, R0, -R15 ;  /* 0x8000000f000fd221 */ /* 0x001fe20000010000 */
[----:B------:R-:W-:Y:S02]  /*0740*/  @!P3 F2FP.F16.F32.PACK_AB R8, RZ, R16 ;  /* 0x00000010ff08b23e */ /* 0x000fe400000000ff */
[----:B------:R-:W-:Y:S02]  /*0750*/  @!P4 F2FP.F16.F32.PACK_AB R9, RZ, R17 ;  /* 0x00000011ff09c23e */ /* 0x000fe400000000ff */
[----:B------:R-:W-:Y:S02]  /*0760*/  @!P6 F2FP.F16.F32.PACK_AB R20, RZ, R24 ;  /* 0x00000018ff14e23e */ /* 0x000fe400000000ff */
[----:B------:R-:W-:Y:S01]  /*0770*/  @!P5 F2FP.F16.F32.PACK_AB R21, RZ, R15 ;  /* 0x0000000fff15d23e */ /* 0x000fe200000000ff */
        /* <DEDUP_REMOVED lines=13> */
.L_x_15561:
[----:B------:R-:W-:-:S13]  /*0850*/  ISETP.GE.U32.AND P0, PT, R2, R5, PT ;  /* 0x000000050200720c */ /* 0x000fda0003f06070 */
[----:B------:R-:W-:Y:S05]  /*0860*/  @P0 BRA `(.L_x_15563) ;  /* 0x0000000000300947 */ /* 0x000fea0003800000 */
[----:B0-----:R-:W0:Y:S01]  /*0870*/  LDC.64 R10, c[0x0][0x388] ;  /* 0x0000e200ff0a7b82 */ /* 0x001e220000000a00 */
[----:B------:R-:W-:Y:S01]  /*0880*/  IMAD.IADD R13, R3, 0x1, R2 ;  /* 0x00000001030d7824 */ /* 0x000fe200078e0202 */
[----:B------:R-:W-:-:S03]  /*0890*/  IADD3 R2, PT, PT, R2, 0x80, RZ ;  /* 0x0000008002027810 */ /* 0x000fc60007ffe0ff */
[----:B0-----:R-:W-:-:S05]  /*08a0*/  IMAD.WIDE.U32 R10, R13, 0x2, R10 ;  /* 0x000000020d0a7825 */ /* 0x001fca00078e000a */
[----:B------:R1:W-:Y:S02]  /*08b0*/  STG.E.U16 desc[UR4][R10.64], R7 ;  /* 0x000000070a007986 */ /* 0x0003e4000c101504 */
.L_x_15562:
[----:B------:R-:W-:-:S13]  /*08c0*/  ISETP.GE.U32.AND P0, PT, R2, R5, PT ;  /* 0x000000050200720c */ /* 0x000fda0003f06070 */
[----:B------:R-:W-:Y:S05]  /*08d0*/  @P0 BRA `(.L_x_15564) ;  /* 0x0000000000340947 */ /* 0x000fea0003800000 */
[----:B01----:R-:W0:Y:S01]  /*08e0*/  LDC.64 R6, c[0x0][0x388] ;  /* 0x0000e200ff067b82 */ /* 0x003e220000000a00 */
[----:B------:R-:W-:Y:S01]  /*08f0*/  IADD3 R11, PT, PT, R3, R2, RZ ;  /* 0x00000002030b7210 */ /* 0x000fe20007ffe0ff */
[----:B------:R-:W-:-:S04]  /*0900*/  VIADD R2, R2, 0x80 ;  /* 0x0000008002027836 */ /* 0x000fc80000000000 */
[----:B0-----:R-:W-:-:S05]  /*0910*/  IMAD.WIDE.U32 R6, R11, 0x2, R6 ;  /* 0x000000020b067825 */ /* 0x001fca00078e0006 */
[----:B------:R1:W-:Y:S02]  /*0920*/  STG.E.U16 desc[UR4][R6.64], R8 ;  /* 0x0000000806007986 */ /* 0x0003e4000c101504 */
.L_x_15563:
[----:B------:R-:W-:-:S13]  /*0930*/  ISETP.GE.U32.AND P0, PT, R2, R5, PT ;  /* 0x000000050200720c */ /* 0x000fda0003f06070 */
[----:B------:R-:W-:Y:S05]  /*0940*/  @P0 BREAK.RELIABLE B1 ;  /* 0x0000000000010942 */ /* 0x000fea0003800100 */
[----:B------:R-:W-:Y:S05]  /*0950*/  @P0 BRA `(.L_x_15565) ;  /* 0x0000000000300947 */ /* 0x000fea0003800000 */
[----:B-1----:R-:W1:Y:S01]  /*0960*/  LDC.64 R6, c[0x0][0x388] ;  /* 0x0000e200ff067b82 */ /* 0x002e620000000a00 */
[----:B0-----:R-:W-:Y:S02]  /*0970*/  IADD3 R11, PT, PT, R3, R2, RZ ;  /* 0x00000002030b7210 */ /* 0x001fe40007ffe0ff */
[----:B------:R-:W-:-:S03]  /*0980*/  IADD3 R2, PT, PT, R2, 0x80, RZ ;  /* 0x0000008002027810 */ /* 0x000fc60007ffe0ff */
[----:B-1----:R-:W-:-:S05]  /*0990*/  IMAD.WIDE.U32 R6, R11, 0x2, R6 ;  /* 0x000000020b067825 */ /* 0x002fca00078e0006 */
[----:B------:R2:W-:Y:S02]  /*09a0*/  STG.E.U16 desc[UR4][R6.64], R9 ;  /* 0x0000000906007986 */ /* 0x0005e4000c101504 */
.L_x_15564:
[----:B------:R-:W-:Y:S05]  /*09b0*/  BSYNC.RELIABLE B1 ;  /* 0x0000000000017941 */ /* 0x000fea0003800100 */
.L_x_15560:
[----:B------:R-:W-:-:S13]  /*09c0*/  ISETP.GE.U32.AND P0, PT, R2, R5, PT ;  /* 0x000000050200720c */ /* 0x000fda0003f06070 */
[----:B012---:R-:W0:Y:S01]  /*09d0*/  @!P0 LDC.64 R6, c[0x0][0x388] ;  /* 0x0000e200ff068b82 */ /* 0x007e220000000a00 */
[----:B------:R-:W-:Y:S01]  /*09e0*/  @!P0 IMAD.IADD R9, R3, 0x1, R2 ;  /* 0x0000000103098824 */ /* 0x000fe200078e0202 */
[----:B------:R-:W-:-:S03]  /*09f0*/  @!P0 IADD3 R2, PT, PT, R2, 0x80, RZ ;  /* 0x0000008002028810 */ /* 0x000fc60007ffe0ff */
[----:B0-----:R-:W-:-:S05]  /*0a00*/  @!P0 IMAD.WIDE.U32 R6, R9, 0x2, R6 ;  /* 0x0000000209068825 */ /* 0x001fca00078e0006 */
[----:B------:R2:W-:Y:S02]  /*0a10*/  @!P0 STG.E.U16 desc[UR4][R6.64], R20 ;  /* 0x0000001406008986 */ /* 0x0005e4000c101504 */
.L_x_15565:
[----:B------:R-:W-:Y:S05]  /*0a20*/  BSYNC.RECONVERGENT B0 ;  /* 0x0000000000007941 */ /* 0x000fea0003800200 */
.L_x_15559:
        /* <DEDUP_REMOVED lines=8> */
.L_x_15558:
        /* <DEDUP_REMOVED lines=11> */
[--C-:B--2---:R-:W-:Y:S02]  /*0b60*/  HADD2.F32 R9, -RZ, R2.reuse.H0_H0 ;  /* 0x20000002ff097230 */ /* 0x104fe40000004100 */
[----:B------:R-:W-:Y:S02]  /*0b70*/  HADD2.F32 R2, -RZ, R2.H1_H1 ;  /* 0x30000002ff027230 */ /* 0x000fe40000004100 */
[--C-:B---3--:R-:W-:Y:S01]  /*0b80*/  HADD2.F32 R12, -RZ, R6.reuse.H0_H0 ;  /* 0x20000006ff0c7230 */ /* 0x108fe20000004100 */
[----:B------:R-:W0:Y:S01]  /*0b90*/  FRND.TRUNC R10, R9 ;  /* 0x00000009000a7307 */ /* 0x000e22000020d000 */
[----:B------:R-:W-:Y:S02]  /*0ba0*/  HADD2.F32 R6, -RZ, R6.H1_H1 ;  /* 0x30000006ff067230 */ /* 0x000fe40000004100 */
[--C-:B----4-:R-:W-:Y:S02]  /*0bb0*/  HADD2.F32 R14, -RZ, R7.reuse.H0_H0 ;  /* 0x20000007ff0e7230 */ /* 0x110fe40000004100 */
[----:B------:R-:W-:-:S02]  /*0bc0*/  HADD2.F32 R7, -RZ, R7.H1_H1 ;  /* 0x30000007ff077230 */ /* 0x000fc40000004100 */
[--C-:B-----5:R-:W-:Y:S01]  /*0bd0*/  HADD2.F32 R18, -RZ, R8.reuse.H0_H0 ;  /* 0x20000008ff127230 */ /* 0x120fe20000004100 */
[----:B------:R-:W1:Y:S01]  /*0be0*/  FRND.TRUNC R11, R2 ;  /* 0x00000002000b7307 */ /* 0x000e62000020d000 */
[----:B------:R-:W-:Y:S02]  /*0bf0*/  HADD2.F32 R8, -RZ, R8.H1_H1 ;  /* 0x30000008ff087230 */ /* 0x000fe40000004100 */
[----:B0-----:R-:W-:-:S05]  /*0c00*/  FADD.FTZ R10, R9, -R10 ;  /* 0x8000000a090a7221 */ /* 0x001fca0000010000 */
[----:B------:R-:W0:Y:S01]  /*0c10*/  FRND.TRUNC R13, R12 ;  /* 0x0000000c000d7307 */ /* 0x000e22000020d000 */
[----:B-1----:R-:W-:-:S07]  /*0c20*/  FADD.FTZ R11, R2, -R11 ;  /* 0x8000000b020b7221 */ /* 0x002fce0000010000 */
[----:B------:R-:W1:Y:S01]  /*0c30*/  FRND.TRUNC R15, R6 ;  /* 0x00000006000f7307 */ /* 0x000e62000020d000 */
[----:B------:R-:W-:Y:S01]  /*0c40*/  F2FP.F16.F32.PACK_AB R11, R11, R10 ;  /* 0x0000000a0b0b723e */ /* 0x000fe200000000ff */
[----:B0-----:R-:W-:-:S06]  /*0c50*/  FADD.FTZ R13, R12, -R13 ;  /* 0x8000000d0c0d7221 */ /* 0x001fcc0000010000 */
[----:B------:R-:W0:Y:S01]  /*0c60*/  FRND.TRUNC R17, R14 ;  /* 0x0000000e00117307 */ /* 0x000e22000020d000 */
[----:B------:R-:W-:Y:S01]  /*0c70*/  STG.E desc[UR4][R4.64], R11 ;  /* 0x0000000b04007986 */ /* 0x000fe2000c101904 */
[----:B-1----:R-:W-:-:S06]  /*0c80*/  FADD.FTZ R6, R6, -R15 ;  /* 0x8000000f06067221 */ /* 0x002fcc0000010000 */
        /* <DEDUP_REMOVED lines=8> */
[----:B0-----:R-:W-:-:S04]  /*0d10*/  FADD.FTZ R19, R18, -R19 ;  /* 0x8000001312137221 */ /* 0x001fc80000010000 */
[----:B------:R-:W-:Y:S01]  /*0d20*/  STG.E desc[UR4][R4.64+0x400], R17 ;  /* 0x0004001104007986 */ /* 0x000fe2000c101904 */
[----:B-1----:R-:W-:-:S05]  /*0d30*/  FADD.FTZ R2, R8, -R21 ;  /* 0x8000001508027221 */ /* 0x002fca0000010000 */
[----:B------:R-:W-:-:S05]  /*0d40*/  F2FP.F16.F32.PACK_AB R19, R2, R19 ;  /* 0x000000130213723e */ /* 0x000fca00000000ff */
[----:B------:R-:W-:Y:S01]  /*0d50*/  STG.E desc[UR4][R4.64+0x600], R19 ;  /* 0x0006001304007986 */ /* 0x000fe2000c101904 */
[----:B------:R-:W-:Y:S05]  /*0d60*/  EXIT ;  /* 0x000000000000794d */ /* 0x000fea0003800000 */
.L_x_15566:
        /* <DEDUP_REMOVED lines=9> */
.L_x_19222:


//--------------------- .text._ZN2at6native29vectorized_elementwise_kernelILi4EZZZNS0_16frac_kernel_cudaERNS_18TensorIteratorBaseEENKUlvE_clEvENKUlvE1_clEvEUlN3c104HalfEE_St5arrayIPcLm2EEEEviT0_T1_ --------------------------
	.section	.text._ZN2at6native29vectorized_elementwise_kernelILi4EZZZNS0_16frac_kernel_cudaERNS_18TensorIteratorBaseEENKUlvE_clEvENKUlvE1_clEvEUlN3c104HalfEE_St5arrayIPcLm2EEEEviT0_T1_,"ax",@progbits
	.align	128
        .global         _ZN2at6native29vectorized_elementwise_kernelILi4EZZZNS0_16frac_kernel_cudaERNS_18TensorIteratorBaseEENKUlvE_clEvENKUlvE1_clEvEUlN3c104HalfEE_St5arrayIPcLm2EEEEviT0_T1_
        .type           _ZN2at6native29vectorized_elementwise_kernelILi4EZZZNS0_16frac_kernel_cudaERNS_18TensorIteratorBaseEENKUlvE_clEvENKUlvE1_clEvEUlN3c104HalfEE_St5arrayIPcLm2EEEEviT0_T1_,@function
        .size           _ZN2at6native29vectorized_elementwise_kernelILi4EZZZNS0_16frac_kernel_cudaERNS_18TensorIteratorBaseEENKUlvE_clEvENKUlvE1_clEvEUlN3c104HalfEE_St5arrayIPcLm2EEEEviT0_T1_,(.L_x_19223 - _ZN2at6native29vectorized_elementwise_kernelILi4EZZZNS0_16frac_kernel_cudaERNS_18TensorIteratorBaseEENKUlvE_clEvENKUlvE1_clEvEUlN3c104HalfEE_St5arrayIPcLm2EEEEviT0_T1_)
        .other          _ZN2at6native29vectorized_elementwise_kernelILi4EZZZNS0_16frac_kernel_cudaERNS_18TensorIteratorBaseEENKUlvE_clEvENKUlvE1_clEvEUlN3c104HalfEE_St5arrayIPcLm2EEEEviT0_T1_,@"STO_CUDA_ENTRY STV_DEFAULT"
_ZN2at6native29vectorized_elementwise_kernelILi4EZZZNS0_16frac_kernel_cudaERNS_18TensorIteratorBaseEENKUlvE_clEvENKUlvE1_clEvEUlN3c104HalfEE_St5arrayIPcLm2EEEEviT0_T1_:
.text._ZN2at6native29vectorized_elementwise_kernelILi4EZZZNS0_16frac_kernel_cudaERNS_18TensorIteratorBaseEENKUlvE_clEvENKUlvE1_clEvEUlN3c104HalfEE_St5arrayIPcLm2EEEEviT0_T1_:
        /* <DEDUP_REMOVED lines=133> */
.L_x_15570:
[----:B------:R-:W-:-:S13]  /*0850*/  ISETP.GE.U32.AND P0, PT, R2, R5, PT ;  /* 0x000000050200720c */ /* 0x000fda0003f06070 */
[----:B------:R-:W-:Y:S05]  /*0860*/  @P0 BRA `(.L_x_15572) ;  /* 0x0000000000300947 */ /* 0x000fea0003800000 */
[----:B0-----:R-:W0:Y:S01]  /*0870*/  LDC.64 R10, c[0x0][0x388] ;  /* 0x0000e200ff0a7b82 */ /* 0x001e220000000a00 */
[----:B------:R-:W-:Y:S01]  /*0880*/  IMAD.IADD R13, R3, 0x1, R2 ;  /* 0x00000001030d7824 */ /* 0x000fe200078e0202 */
[----:B------:R-:W-:-:S03]  /*0890*/  IADD3 R2, PT, PT, R2, 0x80, RZ ;  /* 0x0000008002027810 */ /* 0x000fc60007ffe0ff */
[----:B0-----:R-:W-:-:S05]  /*08a0*/  IMAD.WIDE.U32 R10, R13, 0x2, R10 ;  /* 0x000000020d0a7825 */ /* 0x001fca00078e000a */
[----:B------:R1:W-:Y:S02]  /*08b0*/  STG.E.U16 desc[UR4][R10.64], R7 ;  /* 0x000000070a007986 */ /* 0x0003e4000c101504 */
.L_x_15571:
[----:B------:R-:W-:-:S13]  /*08c0*/  ISETP.GE.U32.AND P0, PT, R2, R5, PT ;  /* 0x000000050200720c */ /* 0x000fda0003f06070 */
[----:B------:R-:W-:Y:S05]  /*08d0*/  @P0 BRA `(.L_x_15573) ;  /* 0x0000000000340947 */ /* 0x000fea0003800000 */
[----:B01----:R-:W0:Y:S01]  /*08e0*/  LDC.64 R6, c[0x0][0x388] ;  /* 0x0000e200ff067b82 */ /* 0x003e220000000a00 */
[----:B------:R-:W-:Y:S01]  /*08f0*/  IADD3 R11, PT, PT, R3, R2, RZ ;  /* 0x00000002030b7210 */ /* 0x000fe20007ffe0ff */
[----:B------:R-:W-:-:S04]  /*0900*/  VIADD R2, R2, 0x80 ;  /* 0x0000008002027836 */ /* 0x000fc80000000000 */
[----:B0-----:R-:W-:-:S05]  /*0910*/  IMAD.WIDE.U32 R6, R11, 0x2, R6 ;  /* 0x000000020b067825 */ /* 0x001fca00078e0006 */
[----:B------:R1:W-:Y:S02]  /*0920*/  STG.E.U16 desc[UR4][R6.64], R8 ;  /* 0x0000000806007986 */ /* 0x0003e4000c101504 */
.L_x_15572:
        /* <DEDUP_REMOVED lines=8> */
.L_x_15573:
[----:B------:R-:W-:Y:S05]  /*09b0*/  BSYNC.RELIABLE B1 ;  /* 0x0000000000017941 */ /* 0x000fea0003800100 */
.L_x_15569:
[----:B------:R-:W-:-:S13]  /*09c0*/  ISETP.GE.U32.AND P0, PT, R2, R5, PT ;  /* 0x000000050200720c */ /* 0x000fda0003f06070 */
[----:B012---:R-:W0:Y:S01]  /*09d0*/  @!P0 LDC.64 R6, c[0x0][0x388] ;  /* 0x0000e200ff068b82 */ /* 0x007e220000000a00 */
[----:B------:R-:W-:Y:S01]  /*09e0*/  @!P0 IMAD.IADD R9, R3, 0x1, R2 ;  /* 0x0000000103098824 */ /* 0x000fe200078e0202 */
[----:B------:R-:W-:-:S03]  /*09f0*/  @!P0 IADD3 R2, PT, PT, R2, 0x80, RZ ;  /* 0x0000008002028810 */ /* 0x000fc60007ffe0ff */
[----:B0-----:R-:W-:-:S05]  /*0a00*/  @!P0 IMAD.WIDE.U32 R6, R9, 0x2, R6 ;  /* 0x0000000209068825 */ /* 0x001fca00078e0006 */
[----:B------:R2:W-:Y:S02]  /*0a10*/  @!P0 STG.E.U16 desc[UR4][R6.64], R20 ;  /* 0x0000001406008986 */ /* 0x0005e4000c101504 */
.L_x_15574:
[----:B------:R-:W-:Y:S05]  /*0a20*/  BSYNC.RECONVERGENT B0 ;  /* 0x0000000000007941 */ /* 0x000fea0003800200 */
.L_x_15568:
        /* <DEDUP_REMOVED lines=8> */
.L_x_15567:
        /* <DEDUP_REMOVED lines=9> */
[--C-:B--2---:R-:W-:Y:S02]  /*0b40*/  HADD2.F32 R2, -RZ, R14.reuse.H0_H0 ;  /* 0x2000000eff027230 */ /* 0x104fe40000004100 */
[----:B------:R-:W-:Y:S02]  /*0b50*/  HADD2.F32 R8, -RZ, R14.H1_H1 ;  /* 0x3000000eff087230 */ /* 0x000fe40000004100 */
[----:B---3--:R-:W-:Y:S01]  /*0b60*/  HADD2.F32 R14, -RZ, R6.H0_H0 ;  /* 0x20000006ff0e7230 */ /* 0x008fe20000004100 */
[----:B------:R-:W0:Y:S01]  /*0b70*/  FRND.TRUNC R9, R2 ;  /* 0x0000000200097307 */ /* 0x000e22000020d000 */
[----:B------:R-:W-:Y:S02]  /*0b80*/  HADD2.F32 R16, -RZ, R7.H0_H0 ;  /* 0x20000007ff107230 */ /* 0x000fe40000004100 */
[--C-:B------:R-:W-:Y:S02]  /*0b90*/  HADD2.F32 R10, -RZ, R15.reuse.H0_H0 ;  /* 0x2000000fff0a7230 */ /* 0x100fe40000004100 */
[----:B------:R-:W-:-:S02]  /*0ba0*/  HADD2.F32 R12, -RZ, R15.H1_H1 ;  /* 0x3000000fff0c7230 */ /* 0x000fc40000004100 */
[----:B------:R-:W-:Y:S01]  /*0bb0*/  HADD2.F32 R6, -RZ, R6.H1_H1 ;  /* 0x30000006ff067230 */ /* 0x000fe20000004100 */
        /* <DEDUP_REMOVED lines=9> */
[----:B-1----:R-:W-:-:S07]  /*0c50*/  FADD.FTZ R12, R12, -R15 ;  /* 0x8000000f0c0c7221 */ /* 0x002fce0000010000 */
[----:B------:R-:W1:Y:S01]  /*0c60*/  FRND.TRUNC R19, R6 ;  /* 0x0000000600137307 */ /* 0x000e62000020d000 */
[----:B------:R-:W-:Y:S01]  /*0c70*/  F2FP.F16.F32.PACK_AB R3, R12, R13 ;  /* 0x0000000d0c03723e */ /* 0x000fe200000000ff */
[----:B0-----:R-:W-:-:S06]  /*0c80*/  FADD.FTZ R17, R14, -R17 ;  /* 0x800000110e117221 */ /* 0x001fcc0000010000 */
[----:B------:R-:W0:Y:S01]  /*0c90*/  FRND.TRUNC R21, R16 ;  /* 0x0000001000157307 */ /* 0x000e22000020d000 */
[----:B------:R-:W-:Y:S01]  /*0ca0*/  STG.E.64 desc[UR4][R4.64], R2 ;  /* 0x0000000204007986 */ /* 0x000fe2000c101b04 */
[----:B-1----:R-:W-:-:S06]  /*0cb0*/  FADD.FTZ R6, R6, -R19 ;  /* 0x8000001306067221 */ /* 0x002fcc0000010000 */
[----:B------:R-:W1:Y:S01]  /*0cc0*/  FRND.TRUNC R18, R7 ;  /* 0x0000000700127307 */ /* 0x000e62000020d000 */
[----:B------:R-:W-:Y:S01]  /*0cd0*/  F2FP.F16.F32.PACK_AB R6, R6, R17 ;  /* 0x000000110606723e */ /* 0x000fe200000000ff */
[----:B0-----:R-:W-:Y:S01]  /*0ce0*/  FADD.FTZ R21, R16, -R21 ;  /* 0x8000001510157221 */ /* 0x001fe20000010000 */
[----:B-1----:R-:W-:-:S05]  /*0cf0*/  FADD.FTZ R18, R7, -R18 ;  /* 0x8000001207127221 */ /* 0x002fca0000010000 */
[----:B------:R-:W-:-:S05]  /*0d00*/  F2FP.F16.F32.PACK_AB R7, R18, R21 ;  /* 0x000000151207723e */ /* 0x000fca00000000ff */
[----:B------:R-:W-:Y:S01]  /*0d10*/  STG.E.64 desc[UR4][R4.64+0x400], R6 ;  /* 0x0004000604007986 */ /* 0x000fe2000c101b04 */
[----:B------:R-:W-:Y:S05]  /*0d20*/  EXIT ;  /* 0x000000000000794d */ /* 0x000fea0003800000 */
.L_x_15575:
        /* <DEDUP_REMOVED lines=13> */
.L_x_19223:


//--------------------- .text._ZN2at6native29vectorized_elementwise_kernelILi8EZZZNS0_16frac_kernel_cudaERNS_18TensorIteratorBaseEENKUlvE_clEvENKUlvE1_clEvEUlN3c104HalfEE_St5arrayIPcLm2EEEEviT0_T1_ --------------------------
	.section	.text._ZN2at6native29vectorized_elementwise_kernelILi8EZZZNS0_16frac_kernel_cudaERNS_18TensorIteratorBaseEENKUlvE_clEvENKUlvE1_clEvEUlN3c104HalfEE_St5arrayIPcLm2EEEEviT0_T1_,"ax",@progbits
	.align	128
        .global         _ZN2at6native29vectorized_elementwise_kernelILi8EZZZNS0_16frac_kernel_cudaERNS_18TensorIteratorBaseEENKUlvE_clEvENKUlvE1_clEvEUlN3c104HalfEE_St5arrayIPcLm2EEEEviT0_T1_
        .type           _ZN2at6native29vectorized_elementwise_kernelILi8EZZZNS0_16frac_kernel_cudaERNS_18TensorIteratorBaseEENKUlvE_clEvENKUlvE1_clEvEUlN3c104HalfEE_St5arrayIPcLm2EEEEviT0_T1_,@function
        .size           _ZN2at6native29vectorized_elementwise_kernelILi8EZZZNS0_16frac_kernel_cudaERNS_18TensorIteratorBaseEENKUlvE_clEvENKUlvE1_clEvEUlN3c104HalfEE_St5arrayIPcLm2EEEEviT0_T1_,(.L_x_19224 - _ZN2at6native29vectorized_elementwise_kernelILi8EZZZNS0_16frac_kernel_cudaERNS_18TensorIteratorBaseEENKUlvE_clEvENKUlvE1_clEvEUlN3c104HalfEE_St5arrayIPcLm2EEEEviT0_T1_)
        .other          _ZN2at6native29vectorized_elementwise_kernelILi8EZZZNS0_16frac_kernel_cudaERNS_18TensorIteratorBaseEENKUlvE_clEvENKUlvE1_clEvEUlN3c104HalfEE_St5arrayIPcLm2EEEEviT0_T1_,@"STO_CUDA_ENTRY STV_DEFAULT"
_ZN2at6native29vectorized_elementwise_kernelILi8EZZZNS0_16frac_kernel_cudaERNS_18TensorIteratorBaseEENKUlvE_clEvENKUlvE1_clEvEUlN3c104HalfEE_St5arrayIPcLm2EEEEviT0_T1_:
.text._ZN2at6native29vectorized_elementwise_kernelILi8EZZZNS0_16frac_kernel_cudaERNS_18TensorIteratorBaseEENKUlvE_clEvENKUlvE1_clEvEUlN3c104HalfEE_St5arrayIPcLm2EEEEviT0_T1_:
[----:B------:R-:W-:Y:S01]  /*0000*/  LDC R1, c[0x0][0x37c] ;  /* 0x0000df00ff017b82 */ /* 0x000fe20000000800 */
[----:B------:R-:W-:Y:S05]  /*0010*/  EXIT ;  /* 0x000000000000794d */ /* 0x000fea0003800000 */
.L_x_15576:
        /* <DEDUP_REMOVED lines=14> */
.L_x_19224:


//--------------------- .text._ZN2at6native18elementwise_kernelILi128ELi4EZNS0_15gpu_kernel_implIZZZNS0_16frac_kernel_cudaERNS_18TensorIteratorBaseEENKUlvE_clEvENKUlvE0_clEvEUlfE_EEvS4_RKT_EUliE_EEviT1_ --------------------------
	.section	.text._ZN2at6native18elementwise_kernelILi128ELi4EZNS0_15gpu_kernel_implIZZZNS0_16frac_kernel_cudaERNS_18TensorIteratorBaseEENKUlvE_clEvENKUlvE0_clEvEUlfE_EEvS4_RKT_EUliE_EEviT1_,"ax",@progbits
	.align	128
        .global         _ZN2at6native18elementwise_kernelILi128ELi4EZNS0_15gpu_kernel_implIZZZNS0_16frac_kernel_cudaERNS_18TensorIteratorBaseEENKUlvE_clEvENKUlvE0_clEvEUlfE_EEvS4_RKT_EUliE_EEviT1_
        .type           _ZN2at6native18elementwise_kernelILi128ELi4EZNS0_15gpu_kernel_implIZZZNS0_16frac_kernel_cudaERNS_18TensorIteratorBaseEENKUlvE_clEvENKUlvE0_clEvEUlfE_EEvS4_RKT_EUliE_EEviT1_,@function
        .size           _ZN2at6native18elementwise_kernelILi128ELi4EZNS0_15gpu_kernel_implIZZZNS0_16frac_kernel_cudaERNS_18TensorIteratorBaseEENKUlvE_clEvENKUlvE0_clEvEUlfE_EEvS4_RKT_EUliE_EEviT1_,(.L_x_19225 - _ZN2at6native18elementwise_kernelILi128ELi4EZNS0_15gpu_kernel_implIZZZNS0_16frac_kernel_cudaERNS_18TensorIteratorBaseEENKUlvE_clEvENKUlvE0_clEvEUlfE_EEvS4_RKT_EUliE_EEviT1_)
        .other          _ZN2at6native18elementwise_kernelILi128ELi4EZNS0_15gpu_kernel_implIZZZNS0_16frac_kernel_cudaERNS_18TensorIteratorBaseEENKUlvE_clEvENKUlvE0_clEvEUlfE_EEvS4_RKT_EUliE_EEviT1_,@"STO_CUDA_ENTRY STV_DEFAULT"
_ZN2at6native18elementwise_kernelILi128ELi4EZNS0_15gpu_kernel_implIZZZNS0_16frac_kernel_cudaERNS_18TensorIteratorBaseEENKUlvE_clEvENKUlvE0_clEvEUlfE_EEvS4_RKT_EUliE_EEviT1_:
.text._ZN2at6native18elementwise_kernelILi128ELi4EZNS0_15gpu_kernel_implIZZZNS0_16frac_kernel_cudaERNS_18TensorIteratorBaseEENKUlvE_clEvENKUlvE0_clEvEUlfE_EEvS4_RKT_EUliE_EEviT1_:
        /* <DEDUP_REMOVED lines=319> */
.L_x_15579:
        /* <DEDUP_REMOVED lines=18> */
.L_x_15584:
[----:B------:R-:W2:Y:S02]  /*1510*/  LDG.E.U8 R0, desc[UR36][R2.64] ;  /* 0x0000002402007981 */ /* 0x000ea4000c1e1100 */
[----:B--2---:R-:W-:Y:S01]  /*1520*/  I2FP.F32.U32 R0, R0 ;  /* 0x0000000000007245 */ /* 0x004fe20000201000 */
[----:B------:R-:W-:Y:S06]  /*1530*/  BRA `(.L_x_15586) ;  /* 0x0000000c00447947 */ /* 0x000fec0003800000 */
.L_x_15583:
        /* <DEDUP_REMOVED lines=9> */
.L_x_15588:
[----:B------:R-:W2:Y:S02]  /*15d0*/  LDG.E R0, desc[UR36][R2.64] ;  /* 0x0000002402007981 */ /* 0x000ea4000c1e1900 */
[----:B--2---:R-:W-:Y:S01]  /*15e0*/  I2FP.F32.S32 R0, R0 ;  /* 0x0000000000007245 */ /* 0x004fe20000201400 */
[----:B------:R-:W-:Y:S06]  /*15f0*/  BRA `(.L_x_15586) ;  /* 0x0000000c00147947 */ /* 0x000fec0003800000 */
.L_x_15587:
[----:B------:R-:W2:Y:S02]  /*1600*/  LDG.E.U16 R0, desc[UR36][R2.64] ;  /* 0x0000002402007981 */ /* 0x000ea4000c1e1500 */
[----:B--2---:R-:W2:Y:S01]  /*1610*/  I2F.S16 R0, R0 ;  /* 0x0000000000007306 */ /* 0x004ea20000101400 */
[----:B------:R-:W-:Y:S05]  /*1620*/  BRA `(.L_x_15586) ;  /* 0x0000000c00087947 */ /* 0x000fea0003800000 */
.L_x_15582:
        /* <DEDUP_REMOVED lines=8> */
.L_x_15590:
[----:B------:R-:W2:Y:S02]  /*16b0*/  LDG.E.U16 R0, desc[UR36][R2.64] ;  /* 0x0000002402007981 */ /* 0x000ea4000c1e1500 */
[----:B--2---:R-:W-:Y:S01]  /*16c0*/  HADD2.F32 R0, -RZ, R0.H0_H0 ;  /* 0x20000000ff007230 */ /* 0x004fe20000004100 */
[----:B------:R-:W-:Y:S06]  /*16d0*/  BRA `(.L_x_15586) ;  /* 0x0000000800dc7947 */ /* 0x000fec0003800000 */
.L_x_15589:
        /* <DEDUP_REMOVED lines=8> */
.L_x_15592:
[----:B------:R-:W2:Y:S02]  /*1760*/  LDG.E.U16 R0, desc[UR36][R2.64] ;  /* 0x0000002402007981 */ /* 0x000ea4000c1e1500 */
[----:B--2---:R-:W-:Y:S01]  /*1770*/  HADD2.F32 R0, -RZ, R0.H0_H0 ;  /* 0x20000000ff007230 */ /* 0x004fe20000004100 */
[----:B------:R-:W-:Y:S06]  /*1780*/  BRA `(.L_x_15586) ;  /* 0x0000000800b07947 */ /* 0x000fec0003800000 */
.L_x_15591:
        /* <DEDUP_REMOVED lines=11> */
.L_x_15581:
        /* <DEDUP_REMOVED lines=12> */
.L_x_15595:
        /* <DEDUP_REMOVED lines=11> */
.L_x_15594:
        /* <DEDUP_REMOVED lines=25> */
.L_x_15597:
        /* <DEDUP_REMOVED lines=12> */
.L_x_15596:
[----:B------:R-:W2:Y:S02]  /*1c00*/  LDG.E.U16 R0, desc[UR36][R2.64] ;  /* 0x0000002402007981 */ /* 0x000ea4000c1e1500 */
[----:B--2---:R-:W-:Y:S01]  /*1c10*/  SHF.L.U32 R0, R0, 0x10, RZ ;  /* 0x0000001000007819 */ /* 0x004fe200000006ff */
[----:B------:R-:W-:Y:S06]  /*1c20*/  BRA `(.L_x_15586) ;  /* 0x0000000400887947 */ /* 0x000fec0003800000 */
.L_x_15593:
        /* <DEDUP_REMOVED lines=11> */
.L_x_15600:
        /* <DEDUP_REMOVED lines=20> */
.L_x_15602:
[----:B------:R-:W-:Y:S05]  /*1e20*/  BSYNC.RECONVERGENT B0 ;  /* 0x0000000000007941 */ /* 0x000fea0003800200 */
.L_x_15601:
[----:B------:R-:W-:Y:S01]  /*1e30*/  IMAD.SHL.U32 R0, R0, 0x100000, RZ ;  /* 0x0010000000007824 */ /* 0x000fe200078e00ff */
[----:B------:R-:W-:-:S04]  /*1e40*/  LEA R2, R2, 0x3b800000, 0x17 ;  /* 0x3b80000002027811 */ /* 0x000fc800078eb8ff */
[----:B------:R-:W-:Y:S01]  /*1e50*/  LOP3.LUT R0, R2, R0, R7, 0xfe, !PT ;  /* 0x0000000002007212 */ /* 0x000fe200078efe07 */
[----:B------:R-:W-:Y:S06]  /*1e60*/  BRA `(.L_x_15586) ;  /* 0x0000000000f87947 */ /* 0x000fec0003800000 */
.L_x_15599:
        /* <DEDUP_REMOVED lines=20> */
.L_x_15604:
[----:B------:R-:W-:Y:S05]  /*1fb0*/  BSYNC.RECONVERGENT B0 ;  /* 0x0000000000007941 */ /* 0x000fea0003800200 */
.L_x_15603:
[----:B------:R-:W-:Y:S01]  /*1fc0*/  IMAD.SHL.U32 R0, R0, 0x200000, RZ ;  /* 0x0020000000007824 */ /* 0x000fe200078e00ff */
[----:B------:R-:W-:-:S04]  /*1fd0*/  LEA R2, R2, 0x37800000, 0x17 ;  /* 0x3780000002027811 */ /* 0x000fc800078eb8ff */
[----:B------:R-:W-:Y:S01]  /*1fe0*/  LOP3.LUT R0, R2, R0, R7, 0xfe, !PT ;  /* 0x0000000002007212 */ /* 0x000fe200078efe07 */
[----:B------:R-:W-:Y:S06]  /*1ff0*/  BRA `(.L_x_15586) ;  /* 0x0000000000947947 */ /* 0x000fec0003800000 */
.L_x_15598:
[----:B------:R-:W-:-:S09]  /*2000*/  UISETP.NE.AND UP0, UPT, UR4, 0x1c, UPT ;  /* 0x0000001c0400788c */ /* 0x000fd2000bf05270 */
[----:B------:R-:W-:Y:S05]  /*2010*/  BRA.U !UP0, `(.L_x_15605) ;  /* 0x0000000108847547 */ /* 0x000fea000b800000 */
[----:B------:R-:W-:-:S09]  /*2020*/  UISETP.NE.AND UP0, UPT, UR4, 0x1d, UPT ;  /* 0x0000001d0400788c */ /* 0x000fd2000bf05270 */
[----:B------:R-:W-:Y:S05]  /*2030*/  BRA.U !UP0, `(.L_x_15606) ;  /* 0x0000000108707547 */ /* 0x000fea000b800000 */
[----:B------:R-:W-:-:S09]  /*2040*/  UISETP.NE.AND UP0, UPT, UR4, 0x2c, UPT ;  /* 0x0000002c0400788c */ /* 0x000fd2000bf05270 */
[----:B------:R-:W-:Y:S05]  /*2050*/  BRA.U !UP0, `(.L_x_15607) ;  /* 0x0000000108487547 */ /* 0x000fea000b800000 */
.L_x_15585:
        /* <DEDUP_REMOVED lines=16> */
.L_x_15608:
[----:B------:R-:W-:Y:S01]  /*2160*/  IMAD.MOV.U32 R0, RZ, RZ, RZ ;  /* 0x000000ffff007224 */ /* 0x000fe200078e00ff */
[----:B------:R-:W-:Y:S06]  /*2170*/  BRA `(.L_x_15586) ;  /* 0x0000000000347947 */ /* 0x000fec0003800000 */
.L_x_15607:
        /* <DEDUP_REMOVED lines=8> */
.L_x_15606:
[----:B------:R-:W2:Y:S02]  /*2200*/  LDG.E.64 R2, desc[UR36][R2.64] ;  /* 0x0000002402027981 */ /* 0x000ea4000c1e1b00 */
[----:B--2---:R0:W1:Y:S02]  /*2210*/  I2F.U64 R0, R2 ;  /* 0x0000000200007312 */ /* 0x0040640000301000 */
[----:B01----:R-:W-:Y:S05]  /*2220*/  BRA `(.L_x_15586) ;  /* 0x0000000000087947 */ /* 0x003fea0003800000 */
.L_x_15605:
[----:B------:R-:W2:Y:S02]  /*2230*/  LDG.E R0, desc[UR36][R2.64] ;  /* 0x0000002402007981 */ /* 0x000ea4000c1e1900 */
[----:B--2---:R-:W-:-:S07]  /*2240*/  I2FP.F32.U32 R0, R0 ;  /* 0x0000000000007245 */ /* 0x004fce0000201000 */
.L_x_15586:
[----:B------:R-:W-:Y:S05]  /*2250*/  BSYNC.RECONVERGENT B6 ;  /* 0x0000000000067941 */ /* 0x000fea0003800200 */
.L_x_15580:
[----:B------:R-:W0:Y:S01]  /*2260*/  LDCU.64 UR6, c[0x0][0x580] ;  /* 0x0000b000ff0677ac */ /* 0x000e220008000a00 */
[----:B--2-45:R-:W2:Y:S01]  /*2270*/  FRND.TRUNC R5, R0 ;  /* 0x0000000000057307 */ /* 0x034ea2000020d000 */
[----:B------:R-:W-:-:S04]  /*2280*/  UPRMT UR4, UR42, 0x9910, URZ ;  /* 0x000099102a047896 */ /* 0x000fc800080000ff */
[----:B------:R-:W-:Y:S01]  /*2290*/  UISETP.GT.AND UP0, UPT, UR4, 0x9, UPT ;  /* 0x000000090400788c */ /* 0x000fe2000bf04270 */
[----:B--2---:R-:W-:Y:S01]  /*22a0*/  FADD.FTZ R4, -R5, R0 ;  /* 0x0000000005047221 */ /* 0x004fe20000010100 */
[----:B01-3--:R-:W-:-:S04]  /*22b0*/  IADD3 R2, P0, PT, R16, UR6, RZ ;  /* 0x0000000610027c10 */ /* 0x00bfc8000ff1e0ff */
        /* <DEDUP_REMOVED lines=13> */
.L_x_15612:
[----:B------:R-:W0:Y:S02]  /*2390*/  F2I.S64.TRUNC R4, R4 ;  /* 0x0000000400047311 */ /* 0x000e24000020d900 */
[----:B0-----:R-:W-:-:S05]  /*23a0*/  IMAD.MOV.U32 R7, RZ, RZ, R4 ;  /* 0x000000ffff077224 */ /* 0x001fca00078e0004 */
[----:B------:R0:W-:Y:S01]  /*23b0*/  STG.E.U8 desc[UR36][R2.64], R7 ;  /* 0x0000000702007986 */ /* 0x0001e2000c101124 */
[----:B------:R-:W-:Y:S05]  /*23c0*/  BRA `(.L_x_15614) ;  /* 0x0000000c002c7947 */ /* 0x000fea0003800000 */
.L_x_15611:
        /* <DEDUP_REMOVED lines=9> */
.L_x_15616:
[----:B------:R-:W0:Y:S02]  /*2460*/  F2I.FTZ.TRUNC.NTZ R5, R4 ;  /* 0x0000000400057305 */ /* 0x000e24000021f100 */
[----:B0-----:R0:W-:Y:S01]  /*2470*/  STG.E desc[UR36][R2.64], R5 ;  /* 0x0000000502007986 */ /* 0x0011e2000c101924 */
[----:B------:R-:W-:Y:S05]  /*2480*/  BRA `(.L_x_15614) ;  /* 0x0000000800fc7947 */ /* 0x000fea0003800000 */
.L_x_15615:
[----:B------:R-:W0:Y:S02]  /*2490*/  F2I.FTZ.TRUNC.NTZ R5, R4 ;  /* 0x0000000400057305 */ /* 0x000e24000021f100 */
[----:B0-----:R0:W-:Y:S01]  /*24a0*/  STG.E.U16 desc[UR36][R2.64], R5 ;  /* 0x0000000502007986 */ /* 0x0011e2000c101524 */
[----:B------:R-:W-:Y:S05]  /*24b0*/  BRA `(.L_x_15614) ;  /* 0x0000000800f07947 */ /* 0x000fea0003800000 */
.L_x_15610:
        /* <DEDUP_REMOVED lines=8> */
.L_x_15618:
[----:B------:R-:W-:-:S05]  /*2540*/  F2FP.F16.F32.PACK_AB R4, RZ, R4 ;  /* 0x00000004ff04723e */ /* 0x000fca00000000ff */
[----:B------:R0:W-:Y:S01]  /*2550*/  STG.E.U16 desc[UR36][R2.64], R4 ;  /* 0x0000000402007986 */ /* 0x0001e2000c101524 */
[----:B------:R-:W-:Y:S05]  /*2560*/  BRA `(.L_x_15614) ;  /* 0x0000000800c47947 */ /* 0x000fea0003800000 */
.L_x_15617:
        /* <DEDUP_REMOVED lines=9> */
.L_x_15620:
[----:B------:R-:W-:-:S04]  /*2600*/  F2FP.F16.F32.PACK_AB R5, RZ, R4 ;  /* 0x00000004ff05723e */ /* 0x000fc800000000ff */
[----:B------:R-:W-:-:S05]  /*2610*/  PRMT R5, R5, 0x5410, RZ ;  /* 0x0000541005057816 */ /* 0x000fca00000000ff */
[----:B------:R0:W-:Y:S01]  /*2620*/  STG.E desc[UR36][R2.64], R5 ;  /* 0x0000000502007986 */ /* 0x0001e2000c101924 */
[----:B------:R-:W-:Y:S05]  /*2630*/  BRA `(.L_x_15614) ;  /* 0x0000000800907947 */ /* 0x000fea0003800000 */
.L_x_15619:
[----:B------:R-:W-:-:S06]  /*2640*/  FMUL.FTZ R4, R4, 1 ;  /* 0x3f80000004047820 */ /* 0x000fcc0000410000 */
[----:B------:R-:W0:Y:S02]  /*2650*/  F2F.F64.F32 R4, R4 ;  /* 0x0000000400047310 */ /* 0x000e240000201800 */
[----:B0-----:R0:W-:Y:S01]  /*2660*/  STG.E.64 desc[UR36][R2.64], R4 ;  /* 0x0000000402007986 */ /* 0x0011e2000c101b24 */
[----:B------:R-:W-:Y:S05]  /*2670*/  BRA `(.L_x_15614) ;  /* 0x0000000800807947 */ /* 0x000fea0003800000 */
.L_x_15609:
        /* <DEDUP_REMOVED lines=12> */
.L_x_15623:
[----:B------:R-:W-:Y:S01]  /*2740*/  FMUL.FTZ R4, R4, 1 ;  /* 0x3f80000004047820 */ /* 0x000fe20000410000 */
[----:B------:R-:W-:-:S05]  /*2750*/  CS2R R6, SRZ ;  /* 0x0000000000067805 */ /* 0x000fca000001ff00 */
[----:B------:R-:W0:Y:S02]  /*2760*/  F2F.F64.F32 R4, R4 ;  /* 0x0000000400047310 */ /* 0x000e240000201800 */
[----:B0-----:R0:W-:Y:S01]  /*2770*/  STG.E.128 desc[UR36][R2.64], R4 ;  /* 0x0000000402007986 */ /* 0x0011e2000c101d24 */
[----:B------:R-:W-:Y:S05]  /*2780*/  BRA `(.L_x_15614) ;  /* 0x00000008003c7947 */ /* 0x000fea0003800000 */
.L_x_15622:
        /* <DEDUP_REMOVED lines=18> */
.L_x_15627:
[----:B------:R-:W-:Y:S05]  /*28b0*/  BSYNC.RECONVERGENT B0 ;  /* 0x0000000000007941 */ /* 0x000fea0003800200 */
.L_x_15626:
[----:B------:R-:W-:-:S05]  /*28c0*/  LOP3.LUT R7, R0, 0x80, R7, 0xf8, !PT ;  /* 0x0000008000077812 */ /* 0x000fca00078ef807 */
[----:B------:R0:W-:Y:S01]  /*28d0*/  STG.E.U8 desc[UR36][R2.64], R7 ;  /* 0x0000000702007986 */ /* 0x0001e2000c101124 */
[----:B------:R-:W-:Y:S05]  /*28e0*/  BRA `(.L_x_15614) ;  /* 0x0000000400e47947 */ /* 0x000fea0003800000 */
.L_x_15625:
        /* <DEDUP_REMOVED lines=14> */
.L_x_15629:
[----:B------:R-:W-:Y:S05]  /*29d0*/  BSYNC.RECONVERGENT B0 ;  /* 0x0000000000007941 */ /* 0x000fea0003800200 */
.L_x_15628:
[----:B------:R-:W-:-:S05]  /*29e0*/  LOP3.LUT R5, R0, 0x80, R7, 0xf8, !PT ;  /* 0x0000008000057812 */ /* 0x000fca00078ef807 */
[----:B------:R0:W-:Y:S01]  /*29f0*/  STG.E.U8 desc[UR36][R2.64], R5 ;  /* 0x0000000502007986 */ /* 0x0001e2000c101124 */
[----:B------:R-:W-:Y:S05]  /*2a00*/  BRA `(.L_x_15614) ;  /* 0x00000004009c7947 */ /* 0x000fea0003800000 */
.L_x_15624:
[----:B------:R-:W-:-:S05]  /*2a10*/  F2FP.BF16.F32.PACK_AB R4, RZ, R4 ;  /* 0x00000004ff04723e */ /* 0x000fca00000010ff */
[----:B------:R0:W-:Y:S01]  /*2a20*/  STG.E.U16 desc[UR36][R2.64], R4 ;  /* 0x0000000402007986 */ /* 0x0001e2000c101524 */
[----:B------:R-:W-:Y:S05]  /*2a30*/  BRA `(.L_x_15614) ;  /* 0x0000000400907947 */ /* 0x000fea0003800000 */
.L_x_15621:
        /* <DEDUP_REMOVED lines=11> */
.L_x_15632:
        /* <DEDUP_REMOVED lines=12> */
.L_x_15635:
[----:B------:R-:W-:-:S04]  /*2bb0*/  SHF.R.U32.HI R0, RZ, 0x14, R4 ;  /* 0x00000014ff007819 */ /* 0x000fc80000011604 */
[----:B------:R-:W-:-:S04]  /*2bc0*/  LOP3.LUT R5, R0, 0x1, RZ, 0xc0, !PT ;  /* 0x0000000100057812 */ /* 0x000fc800078ec0ff */
[----:B------:R-:W-:-:S04]  /*2bd0*/  IADD3 R0, PT, PT, R4, 0x487ffff, R5 ;  /* 0x0487ffff04007810 */ /* 0x000fc80007ffe005 */
[----:B------:R-:W-:-:S04]  /*2be0*/  SHF.R.U32.HI R0, RZ, 0x14, R0 ;  /* 0x00000014ff007819 */ /* 0x000fc80000011600 */
[----:B------:R-:W-:-:S07]  /*2bf0*/  LOP3.LUT R5, R0, 0xff, RZ, 0xc0, !PT ;  /* 0x000000ff00057812 */ /* 0x000fce00078ec0ff */
.L_x_15636:
[----:B------:R-:W-:-:S04]  /*2c00*/  SHF.R.U32.HI R4, RZ, 0x18, R4 ;  /* 0x00000018ff047819 */ /* 0x000fc80000011604 */
[----:B------:R-:W-:-:S04]  /*2c10*/  LOP3.LUT R5, R5, 0x80, R4, 0xf8, !PT ;  /* 0x0000008005057812 */ /* 0x000fc800078ef804 */
[----:B------:R-:W-:-:S07]  /*2c20*/  PRMT R0, R5, 0x7610, R0 ;  /* 0x0000761005007816 */ /* 0x000fce0000000000 */
.L_x_15634:
[----:B------:R-:W-:Y:S05]  /*2c30*/  BSYNC.RECONVERGENT B0 ;  /* 0x0000000000007941 */ /* 0x000fea0003800200 */
.L_x_15633:
[----:B------:R4:W-:Y:S01]  /*2c40*/  STG.E.U8 desc[UR36][R2.64], R0 ;  /* 0x0000000002007986 */ /* 0x0009e2000c101124 */
[----:B------:R-:W-:Y:S05]  /*2c50*/  BRA `(.L_x_15614) ;  /* 0x0000000400087947 */ /* 0x000fea0003800000 */
.L_x_15631:
        /* <DEDUP_REMOVED lines=12> */
.L_x_15639:
[----:B------:R-:W-:-:S04]  /*2d20*/  SHF.R.U32.HI R0, RZ, 0x15, R4 ;  /* 0x00000015ff007819 */ /* 0x000fc80000011604 */
[----:B------:R-:W-:-:S04]  /*2d30*/  LOP3.LUT R5, R0, 0x1, RZ, 0xc0, !PT ;  /* 0x0000000100057812 */ /* 0x000fc800078ec0ff */
[----:B------:R-:W-:-:S04]  /*2d40*/  IADD3 R0, PT, PT, R4, 0x88fffff, R5 ;  /* 0x088fffff04007810 */ /* 0x000fc80007ffe005 */
[----:B------:R-:W-:-:S04]  /*2d50*/  SHF.R.U32.HI R0, RZ, 0x15, R0 ;  /* 0x00000015ff007819 */ /* 0x000fc80000011600 */
[----:B------:R-:W-:-:S07]  /*2d60*/  LOP3.LUT R5, R0, 0xff, RZ, 0xc0, !PT ;  /* 0x000000ff00057812 */ /* 0x000fce00078ec0ff */
.L_x_15640:
[----:B------:R-:W-:-:S04]  /*2d70*/  SHF.R.U32.HI R4, RZ, 0x18, R4 ;  /* 0x00000018ff047819 */ /* 0x000fc80000011604 */
[----:B------:R-:W-:-:S04]  /*2d80*/  LOP3.LUT R5, R5, 0x80, R4, 0xf8, !PT ;  /* 0x0000008005057812 */ /* 0x000fc800078ef804 */
[----:B------:R-:W-:-:S07]  /*2d90*/  PRMT R0, R5, 0x7610, R0 ;  /* 0x0000761005007816 */ /* 0x000fce0000000000 */
.L_x_15638:
[----:B------:R-:W-:Y:S05]  /*2da0*/  BSYNC.RECONVERGENT B0 ;  /* 0x0000000000007941 */ /* 0x000fea0003800200 */
.L_x_15637:
[----:B------:R3:W-:Y:S01]  /*2db0*/  STG.E.U8 desc[UR36][R2.64], R0 ;  /* 0x0000000002007986 */ /* 0x0007e2000c101124 */
[----:B------:R-:W-:Y:S05]  /*2dc0*/  BRA `(.L_x_15614) ;  /* 0x0000000000ac7947 */ /* 0x000fea0003800000 */
.L_x_15630:
[----:B------:R-:W-:-:S09]  /*2dd0*/  UISETP.NE.AND UP0, UPT, UR4, 0x1c, UPT ;  /* 0x0000001c0400788c */ /* 0x000fd2000bf05270 */
[----:B------:R-:W-:Y:S05]  /*2de0*/  BRA.U !UP0, `(.L_x_15641) ;  /* 0x00000001089c7547 */ /* 0x000fea000b800000 */
[----:B------:R-:W-:-:S09]  /*2df0*/  UISETP.NE.AND UP0, UPT, UR4, 0x1d, UPT ;  /* 0x0000001d0400788c */ /* 0x000fd2000bf05270 */
[----:B------:R-:W-:Y:S05]  /*2e00*/  BRA.U !UP0, `(.L_x_15642) ;  /* 0x0000000108887547 */ /* 0x000fea000b800000 */
[----:B------:R-:W-:-:S09]  /*2e10*/  UISETP.NE.AND UP0, UPT, UR4, 0x2c, UPT ;  /* 0x0000002c0400788c */ /* 0x000fd2000bf05270 */
[----:B------:R-:W-:Y:S05]  /*2e20*/  BRA.U !UP0, `(.L_x_15643) ;  /* 0x0000000108447547 */ /* 0x000fea000b800000 */
.L_x_15613:
        /* <DEDUP_REMOVED lines=16> */
.L_x_15644:
[----:B------:R-:W-:Y:S05]  /*2f30*/  BRA `(.L_x_15614) ;  /* 0x0000000000507947 */ /* 0x000fea0003800000 */
.L_x_15643:
        /* <DEDUP_REMOVED lines=15> */
.L_x_15642:
[----:B------:R-:W0:Y:S02]  /*3030*/  F2I.U64.TRUNC R4, R4 ;  /* 0x0000000400047311 */ /* 0x000e24000020d800 */
[----:B0-----:R1:W-:Y:S01]  /*3040*/  STG.E.64 desc[UR36][R2.64], R4 ;  /* 0x0000000402007986 */ /* 0x0013e2000c101b24 */
[----:B------:R-:W-:Y:S05]  /*3050*/  BRA `(.L_x_15614) ;  /* 0x0000000000087947 */ /* 0x000fea0003800000 */
.L_x_15641:
[----:B------:R-:W0:Y:S02]  /*3060*/  F2I.FTZ.U32.TRUNC.NTZ R5, R4 ;  /* 0x0000000400057305 */ /* 0x000e24000021f000 */
[----:B0-----:R0:W-:Y:S02]  /*3070*/  STG.E desc[UR36][R2.64], R5 ;  /* 0x0000000502007986 */ /* 0x0011e4000c101924 */
.L_x_15614:
[----:B------:R-:W-:-:S07]  /*3080*/  VIADD R17, R17, 0x80 ;  /* 0x0000008011117836 */ /* 0x000fce0000000000 */
.L_x_15578:
[----:B------:R-:W-:Y:S05]  /*3090*/  BSYNC.RECONVERGENT B7 ;  /* 0x0000000000077941 */ /* 0x000fea0003800200 */
.L_x_15577:
        /* <DEDUP_REMOVED lines=307> */
.L_x_15647:
        /* <DEDUP_REMOVED lines=18> */
.L_x_15652:
[----:B------:R-:W2:Y:S02]  /*44f0*/  LDG.E.U8 R0, desc[UR36][R2.64] ;  /* 0x0000002402007981 */ /* 0x000ea4000c1e1100 */
[----:B--2---:R-:W-:Y:S01]  /*4500*/  I2FP.F32.U32 R0, R0 ;  /* 0x0000000000007245 */ /* 0x004fe20000201000 */
[----:B------:R-:W-:Y:S06]  /*4510*/  BRA `(.L_x_15654) ;  /* 0x0000000c00447947 */ /* 0x000fec0003800000 */
.L_x_15651:
        /* <DEDUP_REMOVED lines=9> */
.L_x_15656:
[----:B------:R-:W2:Y:S02]  /*45b0*/  LDG.E R0, desc[UR36][R2.64] ;  /* 0x0000002402007981 */ /* 0x000ea4000c1e1900 */
[----:B--2---:R-:W-:Y:S01]  /*45c0*/  I2FP.F32.S32 R0, R0 ;  /* 0x0000000000007245 */ /* 0x004fe20000201400 */
[----:B------:R-:W-:Y:S06]  /*45d0*/  BRA `(.L_x_15654) ;  /* 0x0000000c00147947 */ /* 0x000fec0003800000 */
.L_x_15655:
[----:B------:R-:W2:Y:S02]  /*45e0*/  LDG.E.U16 R0, desc[UR36][R2.64] ;  /* 0x0000002402007981 */ /* 0x000ea4000c1e1500 */
[----:B--2---:R-:W2:Y:S01]  /*45f0*/  I2F.S16 R0, R0 ;  /* 0x0000000000007306 */ /* 0x004ea20000101400 */
[----:B------:R-:W-:Y:S05]  /*4600*/  BRA `(.L_x_15654) ;  /* 0x0000000c00087947 */ /* 0x000fea0003800000 */
.L_x_15650:
        /* <DEDUP_REMOVED lines=8> */
.L_x_15658:
[----:B------:R-:W2:Y:S02]  /*4690*/  LDG.E.U16 R0, desc[UR36][R2.64] ;  /* 0x0000002402007981 */ /* 0x000ea4000c1e1500 */
[----:B--2---:R-:W-:Y:S01]  /*46a0*/  HADD2.F32 R0, -RZ, R0.H0_H0 ;  /* 0x20000000ff007230 */ /* 0x004fe20000004100 */
[----:B------:R-:W-:Y:S06]  /*46b0*/  BRA `(.L_x_15654) ;  /* 0x0000000800dc7947 */ /* 0x000fec0003800000 */
.L_x_15657:
        /* <DEDUP_REMOVED lines=8> */
.L_x_15660:
[----:B------:R-:W2:Y:S02]  /*4740*/  LDG.E.U16 R0, desc[UR36][R2.64] ;  /* 0x0000002402007981 */ /* 0x000ea4000c1e1500 */
[----:B--2---:R-:W-:Y:S01]  /*4750*/  HADD2.F32 R0, -RZ, R0.H0_H0 ;  /* 0x20000000ff007230 */ /* 0x004fe20000004100 */
[----:B------:R-:W-:Y:S06]  /*4760*/  BRA `(.L_x_15654) ;  /* 0x0000000800b07947 */ /* 0x000fec0003800000 */
.L_x_15659:
        /* <DEDUP_REMOVED lines=11> */
.L_x_15649:
        /* <DEDUP_REMOVED lines=12> */
.L_x_15663:
        /* <DEDUP_REMOVED lines=11> */
.L_x_15662:
        /* <DEDUP_REMOVED lines=25> */
.L_x_15665:
        /* <DEDUP_REMOVED lines=12> */
.L_x_15664:
[----:B------:R-:W2:Y:S02]  /*4be0*/  LDG.E.U16 R0, desc[UR36][R2.64] ;  /* 0x0000002402007981 */ /* 0x000ea4000c1e1500 */
[----:B--2---:R-:W-:Y:S01]  /*4bf0*/  IMAD.U32 R0, R0, 0x10000, RZ ;  /* 0x0001000000007824 */ /* 0x004fe200078e00ff */
[----:B------:R-:W-:Y:S06]  /*4c00*/  BRA `(.L_x_15654) ;  /* 0x0000000400887947 */ /* 0x000fec0003800000 */
.L_x_15661:
        /* <DEDUP_REMOVED lines=11> */
.L_x_15668:
        /* <DEDUP_REMOVED lines=20> */
.L_x_15670:
[----:B------:R-:W-:Y:S05]  /*4e00*/  BSYNC.RECONVERGENT B0 ;  /* 0x0000000000007941 */ /* 0x000fea0003800200 */
.L_x_15669:
[----:B------:R-:W-:Y:S01]  /*4e10*/  IMAD.SHL.U32 R0, R0, 0x100000, RZ ;  /* 0x0010000000007824 */ /* 0x000fe200078e00ff */
[----:B------:R-:W-:-:S04]  /*4e20*/  LEA R2, R2, 0x3b800000, 0x17 ;  /* 0x3b80000002027811 */ /* 0x000fc800078eb8ff */
[----:B------:R-:W-:Y:S01]  /*4e30*/  LOP3.LUT R0, R2, R0, R7, 0xfe, !PT ;  /* 0x0000000002007212 */ /* 0x000fe200078efe07 */
[----:B------:R-:W-:Y:S06]  /*4e40*/  BRA `(.L_x_15654) ;  /* 0x0000000000f87947 */ /* 0x000fec0003800000 */
.L_x_15667:
        /* <DEDUP_REMOVED lines=20> */
.L_x_15672:
[----:B------:R-:W-:Y:S05]  /*4f90*/  BSYNC.RECONVERGENT B0 ;  /* 0x0000000000007941 */ /* 0x000fea0003800200 */
.L_x_15671:
[----:B------:R-:W-:Y:S02]  /*4fa0*/  SHF.L.U32 R0, R0, 0x15, RZ ;  /* 0x0000001500007819 */ /* 0x000fe400000006ff */
[----:B------:R-:W-:-:S04]  /*4fb0*/  LEA R2, R2, 0x37800000, 0x17 ;  /* 0x3780000002027811 */ /* 0x000fc800078eb8ff */
[----:B------:R-:W-:Y:S01]  /*4fc0*/  LOP3.LUT R0, R2, R0, R7, 0xfe, !PT ;  /* 0x0000000002007212 */ /* 0x000fe200078efe07 */
[----:B------:R-:W-:Y:S06]  /*4fd0*/  BRA `(.L_x_15654) ;  /* 0x0000000000947947 */ /* 0x000fec0003800000 */
.L_x_15666:
        /* <DEDUP_REMOVED lines=14> */
.L_x_15653:
        /* <DEDUP_REMOVED lines=16> */
.L_x_15675:
[----:B------:R-:W-:Y:S01]  /*51c0*/  IMAD.MOV.U32 R0, RZ, RZ, RZ ;  /* 0x000000ffff007224 */ /* 0x000fe200078e00ff */
[----:B------:R-:W-:Y:S06]  /*51d0*/  BRA `(.L_x_15654) ;  /* 0x0000000000147947 */ /* 0x000fec0003800000 */
.L_x_15674:
[----:B------:R-:W2:Y:S02]  /*51e0*/  LDG.E.64 R2, desc[UR36][R2.64] ;  /* 0x0000002402027981 */ /* 0x000ea4000c1e1b00 */
[----:B--2---:R0:W1:Y:S02]  /*51f0*/  I2F.U64 R0, R2 ;  /* 0x0000000200007312 */ /* 0x0040640000301000 */
[----:B01----:R-:W-:Y:S05]  /*5200*/  BRA `(.L_x_15654) ;  /* 0x0000000000087947 */ /* 0x003fea0003800000 */
.L_x_15673:
[----:B------:R-:W2:Y:S02]  /*5210*/  LDG.E R0, desc[UR36][R2.64] ;  /* 0x0000002402007981 */ /* 0x000ea4000c1e1900 */
[----:B--2---:R-:W-:-:S07]  /*5220*/  I2FP.F32.U32 R0, R0 ;  /* 0x0000000000007245 */ /* 0x004fce0000201000 */
.L_x_15654:
[----:B------:R-:W-:Y:S05]  /*5230*/  BSYNC.RECONVERGENT B6 ;  /* 0x0000000000067941 */ /* 0x000fea0003800200 */
.L_x_15648:
[----:B------:R-:W0:Y:S01]  /*5240*/  LDCU.64 UR6, c[0x0][0x580] ;  /* 0x0000b000ff0677ac */ /* 0x000e220008000a00 */
[----:B--2-45:R-:W2:Y:S01]  /*5250*/  FRND.TRUNC R5, R0 ;  /* 0x0000000000057307 */ /* 0x034ea2000020d000 */
[----:B------:R-:W-:-:S04]  /*5260*/  UPRMT UR4, UR42, 0x9910, URZ ;  /* 0x000099102a047896 */ /* 0x000fc800080000ff */
[----:B------:R-:W-:Y:S01]  /*5270*/  UISETP.GT.AND UP0, UPT, UR4, 0x9, UPT ;  /* 0x000000090400788c */ /* 0x000fe2000bf04270 */
[----:B--2---:R-:W-:Y:S01]  /*5280*/  FADD.FTZ R4, -R5, R0 ;  /* 0x0000000005047221 */ /* 0x004fe20000010100 */
[----:B01-3--:R-:W-:-:S05]  /*5290*/  IADD3 R2, P0, PT, R16, UR6, RZ ;  /* 0x0000000610027c10 */ /* 0x00bfca000ff1e0ff */
        /* <DEDUP_REMOVED lines=13> */
.L_x_15679:
[----:B------:R-:W0:Y:S02]  /*5370*/  F2I.S64.TRUNC R4, R4 ;  /* 0x0000000400047311 */ /* 0x000e24000020d900 */
[----:B0-----:R-:W-:-:S05]  /*5380*/  MOV R7, R4 ;  /* 0x0000000400077202 */ /* 0x001fca0000000f00 */
[----:B------:R3:W-:Y:S01]  /*5390*/  STG.E.U8 desc[UR36][R2.64], R7 ;  /* 0x0000000702007986 */ /* 0x0007e2000c101124 */
[----:B------:R-:W-:Y:S05]  /*53a0*/  BRA `(.L_x_15681) ;  /* 0x0000000c00287947 */ /* 0x000fea0003800000 */
.L_x_15678:
        /* <DEDUP_REMOVED lines=9> */
.L_x_15683:
[----:B------:R-:W0:Y:S02]  /*5440*/  F2I.FTZ.TRUNC.NTZ R5, R4 ;  /* 0x0000000400057305 */ /* 0x000e24000021f100 */
[----:B0-----:R2:W-:Y:S01]  /*5450*/  STG.E desc[UR36][R2.64], R5 ;  /* 0x0000000502007986 */ /* 0x0015e2000c101924 */
[----:B------:R-:W-:Y:S05]  /*5460*/  BRA `(.L_x_15681) ;  /* 0x0000000800f87947 */ /* 0x000fea0003800000 */
.L_x_15682:
[----:B------:R-:W0:Y:S02]  /*5470*/  F2I.FTZ.TRUNC.NTZ R5, R4 ;  /* 0x0000000400057305 */ /* 0x000e24000021f100 */
[----:B0-----:R0:W-:Y:S01]  /*5480*/  STG.E.U16 desc[UR36][R2.64], R5 ;  /* 0x0000000502007986 */ /* 0x0011e2000c101524 */
[----:B------:R-:W-:Y:S05]  /*5490*/  BRA `(.L_x_15681) ;  /* 0x0000000800ec7947 */ /* 0x000fea0003800000 */
.L_x_15677:
        /* <DEDUP_REMOVED lines=8> */
.L_x_15685:
[----:B------:R-:W-:-:S05]  /*5520*/  F2FP.F16.F32.PACK_AB R4, RZ, R4 ;  /* 0x00000004ff04723e */ /* 0x000fca00000000ff */
[----:B------:R0:W-:Y:S01]  /*5530*/  STG.E.U16 desc[UR36][R2.64], R4 ;  /* 0x0000000402007986 */ /* 0x0001e2000c101524 */
[----:B------:R-:W-:Y:S05]  /*5540*/  BRA `(.L_x_15681) ;  /* 0x0000000800c07947 */ /* 0x000fea0003800000 */
.L_x_15684:
        /* <DEDUP_REMOVED lines=9> */
.L_x_15687:
[----:B------:R-:W-:-:S04]  /*55e0*/  F2FP.F16.F32.PACK_AB R5, RZ, R4 ;  /* 0x00000004ff05723e */ /* 0x000fc800000000ff */
[----:B------:R-:W-:-:S05]  /*55f0*/  PRMT R5, R5, 0x5410, RZ ;  /* 0x0000541005057816 */ /* 0x000fca00000000ff */
[----:B------:R0:W-:Y:S01]  /*5600*/  STG.E desc[UR36][R2.64], R5 ;  /* 0x0000000502007986 */ /* 0x0001e2000c101924 */
[----:B------:R-:W-:Y:S05]  /*5610*/  BRA `(.L_x_15681) ;  /* 0x00000008008c7947 */ /* 0x000fea0003800000 */
.L_x_15686:
[----:B------:R-:W-:-:S06]  /*5620*/  FMUL.FTZ R4, R4, 1 ;  /* 0x3f80000004047820 */ /* 0x000fcc0000410000 */
[----:B------:R-:W0:Y:S02]  /*5630*/  F2F.F64.F32 R4, R4 ;  /* 0x0000000400047310 */ /* 0x000e240000201800 */
[----:B0-----:R0:W-:Y:S01]  /*5640*/  STG.E.64 desc[UR36][R2.64], R4 ;  /* 0x0000000402007986 */ /* 0x0011e2000c101b24 */
[----:B------:R-:W-:Y:S05]  /*5650*/  BRA `(.L_x_15681) ;  /* 0x00000008007c7947 */ /* 0x000fea0003800000 */
.L_x_15676:
        /* <DEDUP_REMOVED lines=13> */
.L_x_15691:
        /* <DEDUP_REMOVED lines=16> */
.L_x_15694:
[----:B------:R-:W-:-:S04]  /*5830*/  SHF.R.U32.HI R4, RZ, 0x18, R4 ;  /* 0x00000018ff047819 */ /* 0x000fc80000011604 */
[----:B------:R-:W-:-:S04]  /*5840*/  LOP3.LUT R4, R5, 0x80, R4, 0xf8, !PT ;  /* 0x0000008005047812 */ /* 0x000fc800078ef804 */
[----:B------:R-:W-:-:S07]  /*5850*/  PRMT R0, R4, 0x7610, R0 ;  /* 0x0000761004007816 */ /* 0x000fce0000000000 */
.L_x_15693:
[----:B------:R-:W-:Y:S05]  /*5860*/  BSYNC.RECONVERGENT B0 ;  /* 0x0000000000007941 */ /* 0x000fea0003800200 */
.L_x_15692:
[----:B------:R0:W-:Y:S01]  /*5870*/  STG.E.U8 desc[UR36][R2.64], R0 ;  /* 0x0000000002007986 */ /* 0x0001e2000c101124 */
[----:B------:R-:W-:Y:S05]  /*5880*/  BRA `(.L_x_15681) ;  /* 0x0000000400f07947 */ /* 0x000fea0003800000 */
.L_x_15690:
        /* <DEDUP_REMOVED lines=16> */
.L_x_15697:
[----:B------:R-:W-:-:S04]  /*5990*/  SHF.R.U32.HI R4, RZ, 0x18, R4 ;  /* 0x00000018ff047819 */ /* 0x000fc80000011604 */
[----:B------:R-:W-:-:S04]  /*59a0*/  LOP3.LUT R5, R5, 0x80, R4, 0xf8, !PT ;  /* 0x0000008005057812 */ /* 0x000fc800078ef804 */
[----:B------:R-:W-:-:S07]  /*59b0*/  PRMT R0, R5, 0x7610, R0 ;  /* 0x0000761005007816 */ /* 0x000fce0000000000 */
.L_x_15696:
[----:B------:R-:W-:Y:S05]  /*59c0*/  BSYNC.RECONVERGENT B0 ;  /* 0x0000000000007941 */ /* 0x000fea0003800200 */
.L_x_15695:
[----:B------:R0:W-:Y:S01]  /*59d0*/  STG.E.U8 desc[UR36][R2.64], R0 ;  /* 0x0000000002007986 */ /* 0x0001e2000c101124 */
[----:B------:R-:W-:Y:S05]  /*59e0*/  BRA `(.L_x_15681) ;  /* 0x0000000400987947 */ /* 0x000fea0003800000 */
.L_x_15689:
        /* <DEDUP_REMOVED lines=21> */
.L_x_15699:
[----:B------:R-:W0:Y:S02]  /*5b40*/  F2I.U64.TRUNC R4, R4 ;  /* 0x0000000400047311 */ /* 0x000e24000020d800 */
[----:B0-----:R0:W-:Y:S01]  /*5b50*/  STG.E.64 desc[UR36][R2.64], R4 ;  /* 0x0000000402007986 */ /* 0x0011e2000c101b24 */
[----:B------:R-:W-:Y:S05]  /*5b60*/  BRA `(.L_x_15681) ;  /* 0x0000000400387947 */ /* 0x000fea0003800000 */
.L_x_15698:
[----:B------:R-:W0:Y:S02]  /*5b70*/  F2I.FTZ.U32.TRUNC.NTZ R5, R4 ;  /* 0x0000000400057305 */ /* 0x000e24000021f000 */
[----:B0-----:R0:W-:Y:S01]  /*5b80*/  STG.E desc[UR36][R2.64], R5 ;  /* 0x0000000502007986 */ /* 0x0011e2000c101924 */
[----:B------:R-:W-:Y:S05]  /*5b90*/  BRA `(.L_x_15681) ;  /* 0x00000004002c7947 */ /* 0x000fea0003800000 */
.L_x_15688:
        /* <DEDUP_REMOVED lines=10> */
.L_x_15701:
[----:B------:R-:W-:Y:S01]  /*5c40*/  FMUL.FTZ R4, R4, 1 ;  /* 0x3f80000004047820 */ /* 0x000fe20000410000 */
[----:B------:R-:W-:-:S05]  /*5c50*/  CS2R R6, SRZ ;  /* 0x0000000000067805 */ /* 0x000fca000001ff00 */
[----:B------:R-:W0:Y:S02]  /*5c60*/  F2F.F64.F32 R4, R4 ;  /* 0x0000000400047310 */ /* 0x000e240000201800 */
[----:B0-----:R0:W-:Y:S01]  /*5c70*/  STG.E.128 desc[UR36][R2.64], R4 ;  /* 0x0000000402007986 */ /* 0x0011e2000c101d24 */
[----:B------:R-:W-:Y:S05]  /*5c80*/  BRA `(.L_x_15681) ;  /* 0x0000000000f07947 */ /* 0x000fea0003800000 */
.L_x_15700:
[----:B------:R-:W-:-:S09]  /*5c90*/  UISETP.NE.AND UP0, UPT, UR4, 0xf, UPT ;  /* 0x0000000f0400788c */ /* 0x000fd2000bf05270 */
[----:B------:R-:W-:Y:S05]  /*5ca0*/  BRA.U !UP0, `(.L_x_15702) ;  /* 0x0000000108e07547 */ /* 0x000fea000b800000 */
[----:B------:R-:W-:-:S09]  /*5cb0*/  UISETP.NE.AND UP0, UPT, UR4, 0x17, UPT ;  /* 0x000000170400788c */ /* 0x000fd2000bf05270 */
[----:B------:R-:W-:Y:S05]  /*5cc0*/  BRA.U !UP0, `(.L_x_15703) ;  /* 0x00000001088c7547 */ /* 0x000fea000b800000 */
[----:B------:R-:W-:-:S09]  /*5cd0*/  UISETP.NE.AND UP0, UPT, UR4, 0x18, UPT ;  /* 0x000000180400788c */ /* 0x000fd2000bf05270 */
[----:B------:R-:W-:Y:S05]  /*5ce0*/  BRA.U !UP0, `(.L_x_15704) ;  /* 0x0000000108447547 */ /* 0x000fea000b800000 */
.L_x_15680:
        /* <DEDUP_REMOVED lines=16> */
.L_x_15705:
[----:B------:R-:W-:Y:S05]  /*5df0*/  BRA `(.L_x_15681) ;  /* 0x0000000000947947 */ /* 0x000fea0003800000 */
.L_x_15704:
        /* <DEDUP_REMOVED lines=12> */
.L_x_15707:
[----:B------:R-:W-:Y:S05]  /*5ec0*/  BSYNC.RECONVERGENT B0 ;  /* 0x0000000000007941 */ /* 0x000fea0003800200 */
.L_x_15706:
[----:B------:R-:W-:-:S05]  /*5ed0*/  LOP3.LUT R5, R0, 0x80, R7, 0xf8, !PT ;  /* 0x0000008000057812 */ /* 0x000fca00078ef807 */
[----:B------:R0:W-:Y:S01]  /*5ee0*/  STG.E.U8 desc[UR36][R2.64], R5 ;  /* 0x0000000502007986 */ /* 0x0001e2000c101124 */
[----:B------:R-:W-:Y:S05]  /*5ef0*/  BRA `(.L_x_15681) ;  /* 0x0000000000547947 */ /* 0x000fea0003800000 */
.L_x_15703:
        /* <DEDUP_REMOVED lines=11> */
.L_x_15709:
[----:B------:R-:W-:Y:S02]  /*5fb0*/  ISETP.GT.U32.AND P0, PT, R6, 0x7f800000, PT ;  /* 0x7f8000000600780c */ /* 0x000fe40003f04070 */
[----:B------:R-:W-:-:S04]  /*5fc0*/  MOV R0, 0x7f ;  /* 0x0000007f00007802 */ /* 0x000fc80000000f00 */
[----:B------:R-:W-:-:S07]  /*5fd0*/  SEL R0, R0, 0x7c, P0 ;  /* 0x0000007c00007807 */ /* 0x000fce0000000000 */
.L_x_15710:
[----:B------:R-:W-:Y:S05]  /*5fe0*/  BSYNC.RECONVERGENT B0 ;  /* 0x0000000000007941 */ /* 0x000fea0003800200 */
.L_x_15708:
[----:B------:R-:W-:-:S04]  /*5ff0*/  SHF.R.U32.HI R5, RZ, 0x18, R4 ;  /* 0x00000018ff057819 */ /* 0x000fc80000011604 */
[----:B------:R-:W-:-:S05]  /*6000*/  LOP3.LUT R5, R0, 0x80, R5, 0xf8, !PT ;  /* 0x0000008000057812 */ /* 0x000fca00078ef805 */
[----:B------:R0:W-:Y:S01]  /*6010*/  STG.E.U8 desc[UR36][R2.64], R5 ;  /* 0x0000000502007986 */ /* 0x0001e2000c101124 */
[----:B------:R-:W-:Y:S05]  /*6020*/  BRA `(.L_x_15681) ;  /* 0x0000000000087947 */ /* 0x000fea0003800000 */
.L_x_15702:
[----:B------:R-:W-:-:S05]  /*6030*/  F2FP.BF16.F32.PACK_AB R4, RZ, R4 ;  /* 0x00000004ff04723e */ /* 0x000fca00000010ff */
[----:B------:R0:W-:Y:S02]  /*6040*/  STG.E.U16 desc[UR36][R2.64], R4 ;  /* 0x0000000402007986 */ /* 0x0001e4000c101524 */
.L_x_15681:
[----:B------:R-:W-:-:S07]  /*6050*/  VIADD R17, R17, 0x80 ;  /* 0x0000008011117836 */ /* 0x000fce0000000000 */
.L_x_15646:
[----:B------:R-:W-:Y:S05]  /*6060*/  BSYNC.RECONVERGENT B7 ;  /* 0x0000000000077941 */ /* 0x000fea0003800200 */
.L_x_15645:
        /* <DEDUP_REMOVED lines=307> */
.L_x_15713:
        /* <DEDUP_REMOVED lines=18> */
.L_x_15718:
[----:B------:R-:W2:Y:S02]  /*74c0*/  LDG.E.U8 R0, desc[UR36][R2.64] ;  /* 0x0000002402007981 */ /* 0x000ea4000c1e1100 */
[----:B--2---:R-:W-:Y:S01]  /*74d0*/  I2FP.F32.U32 R0, R0 ;  /* 0x0000000000007245 */ /* 0x004fe20000201000 */
[----:B------:R-:W-:Y:S06]  /*74e0*/  BRA `(.L_x_15720) ;  /* 0x0000000c00447947 */ /* 0x000fec0003800000 */
.L_x_15717:
        /* <DEDUP_REMOVED lines=9> */
.L_x_15722:
[----:B------:R-:W2:Y:S02]  /*7580*/  LDG.E R0, desc[UR36][R2.64] ;  /* 0x0000002402007981 */ /* 0x000ea4000c1e1900 */
[----:B--2---:R-:W-:Y:S01]  /*7590*/  I2FP.F32.S32 R0, R0 ;  /* 0x0000000000007245 */ /* 0x004fe20000201400 */
[----:B------:R-:W-:Y:S06]  /*75a0*/  BRA `(.L_x_15720) ;  /* 0x0000000c00147947 */ /* 0x000fec0003800000 */
.L_x_15721:
[----:B------:R-:W2:Y:S02]  /*75b0*/  LDG.E.U16 R0, desc[UR36][R2.64] ;  /* 0x0000002402007981 */ /* 0x000ea4000c1e1500 */
[----:B--2---:R-:W2:Y:S01]  /*75c0*/  I2F.S16 R0, R0 ;  /* 0x0000000000007306 */ /* 0x004ea20000101400 */
[----:B------:R-:W-:Y:S05]  /*75d0*/  BRA `(.L_x_15720) ;  /* 0x0000000c00087947 */ /* 0x000fea0003800000 */
.L_x_15716:
        /* <DEDUP_REMOVED lines=8> */
.L_x_15724:
[----:B------:R-:W2:Y:S02]  /*7660*/  LDG.E.U16 R0, desc[UR36][R2.64] ;  /* 0x0000002402007981 */ /* 0x000ea4000c1e1500 */
[----:B--2---:R-:W-:Y:S01]  /*7670*/  HADD2.F32 R0, -RZ, R0.H0_H0 ;  /* 0x20000000ff007230 */ /* 0x004fe20000004100 */
[----:B------:R-:W-:Y:S06]  /*7680*/  BRA `(.L_x_15720) ;  /* 0x0000000800dc7947 */ /* 0x000fec0003800000 */
.L_x_15723:
        /* <DEDUP_REMOVED lines=8> */
.L_x_15726:
[----:B------:R-:W2:Y:S02]  /*7710*/  LDG.E.U16 R0, desc[UR36][R2.64] ;  /* 0x0000002402007981 */ /* 0x000ea4000c1e1500 */
[----:B--2---:R-:W-:Y:S01]  /*7720*/  HADD2.F32 R0, -RZ, R0.H0_H0 ;  /* 0x20000000ff007230 */ /* 0x004fe20000004100 */
[----:B------:R-:W-:Y:S06]  /*7730*/  BRA `(.L_x_15720) ;  /* 0x0000000800b07947 */ /* 0x000fec0003800000 */
.L_x_15725:
        /* <DEDUP_REMOVED lines=11> */
.L_x_15715:
        /* <DEDUP_REMOVED lines=12> */
.L_x_15729:
        /* <DEDUP_REMOVED lines=11> */
.L_x_15728:
        /* <DEDUP_REMOVED lines=25> */
.L_x_15731:
        /* <DEDUP_REMOVED lines=12> */
.L_x_15730:
[----:B------:R-:W2:Y:S02]  /*7bb0*/  LDG.E.U16 R0, desc[UR36][R2.64] ;  /* 0x0000002402007981 */ /* 0x000ea4000c1e1500 */
[----:B--2---:R-:W-:Y:S01]  /*7bc0*/  IMAD.U32 R0, R0, 0x10000, RZ ;  /* 0x0001000000007824 */ /* 0x004fe200078e00ff */
[----:B------:R-:W-:Y:S06]  /*7bd0*/  BRA `(.L_x_15720) ;  /* 0x0000000400887947 */ /* 0x000fec0003800000 */
.L_x_15727:
        /* <DEDUP_REMOVED lines=11> */
.L_x_15734:
        /* <DEDUP_REMOVED lines=20> */
.L_x_15736:
[----:B------:R-:W-:Y:S05]  /*7dd0*/  BSYNC.RECONVERGENT B0 ;  /* 0x0000000000007941 */ /* 0x000fea0003800200 */
.L_x_15735:
[----:B------:R-:W-:Y:S02]  /*7de0*/  SHF.L.U32 R0, R0, 0x14, RZ ;  /* 0x0000001400007819 */ /* 0x000fe400000006ff */
[----:B------:R-:W-:-:S04]  /*7df0*/  LEA R2, R2, 0x3b800000, 0x17 ;  /* 0x3b80000002027811 */ /* 0x000fc800078eb8ff */
[----:B------:R-:W-:Y:S01]  /*7e00*/  LOP3.LUT R0, R2, R0, R7, 0xfe, !PT ;  /* 0x0000000002007212 */ /* 0x000fe200078efe07 */
[----:B------:R-:W-:Y:S06]  /*7e10*/  BRA `(.L_x_15720) ;  /* 0x0000000000f87947 */ /* 0x000fec0003800000 */
.L_x_15733:
        /* <DEDUP_REMOVED lines=20> */
.L_x_15738:
[----:B------:R-:W-:Y:S05]  /*7f60*/  BSYNC.RECONVERGENT B0 ;  /* 0x0000000000007941 */ /* 0x000fea0003800200 */
.L_x_15737:
[----:B------:R-:W-:Y:S01]  /*7f70*/  IMAD.SHL.U32 R0, R0, 0x200000, RZ ;  /* 0x0020000000007824 */ /* 0x000fe200078e00ff */
[----:B------:R-:W-:-:S04]  /*7f80*/  LEA R2, R2, 0x37800000, 0x17 ;  /* 0x3780000002027811 */ /* 0x000fc800078eb8ff */
[----:B------:R-:W-:Y:S01]  /*7f90*/  LOP3.LUT R0, R2, R0, R7, 0xfe, !PT ;  /* 0x0000000002007212 */ /* 0x000fe200078efe07 */
[----:B------:R-:W-:Y:S06]  /*7fa0*/  BRA `(.L_x_15720) ;  /* 0x0000000000947947 */ /* 0x000fec0003800000 */
.L_x_15732:
        /* <DEDUP_REMOVED lines=14> */
.L_x_15719:
        /* <DEDUP_REMOVED lines=16> */
.L_x_15741:
[----:B------:R-:W-:Y:S01]  /*8190*/  MOV R0, RZ ;  /* 0x000000ff00007202 */ /* 0x000fe20000000f00 */
[----:B------:R-:W-:Y:S06]  /*81a0*/  BRA `(.L_x_15720) ;  /* 0x0000000000147947 */ /* 0x000fec0003800000 */
.L_x_15740:
[----:B------:R-:W2:Y:S02]  /*81b0*/  LDG.E.64 R2, desc[UR36][R2.64] ;  /* 0x0000002402027981 */ /* 0x000ea4000c1e1b00 */
[----:B--2---:R0:W1:Y:S02]  /*81c0*/  I2F.U64 R0, R2 ;  /* 0x0000000200007312 */ /* 0x0040640000301000 */
[----:B01----:R-:W-:Y:S05]  /*81d0*/  BRA `(.L_x_15720) ;  /* 0x0000000000087947 */ /* 0x003fea0003800000 */
.L_x_15739:
[----:B------:R-:W2:Y:S02]  /*81e0*/  LDG.E R0, desc[UR36][R2.64] ;  /* 0x0000002402007981 */ /* 0x000ea4000c1e1900 */
[----:B--2---:R-:W-:-:S07]  /*81f0*/  I2FP.F32.U32 R0, R0 ;  /* 0x0000000000007245 */ /* 0x004fce0000201000 */
.L_x_15720:
[----:B------:R-:W-:Y:S05]  /*8200*/  BSYNC.RECONVERGENT B6 ;  /* 0x0000000000067941 */ /* 0x000fea0003800200 */
.L_x_15714:
[----:B------:R-:W0:Y:S01]  /*8210*/  LDCU.64 UR6, c[0x0][0x580] ;  /* 0x0000b000ff0677ac */ /* 0x000e220008000a00 */
[----:B-12--5:R-:W1:Y:S01]  /*8220*/  FRND.TRUNC R5, R0 ;  /* 0x0000000000057307 */ /* 0x026e62000020d000 */
[----:B------:R-:W-:-:S04]  /*8230*/  UPRMT UR4, UR42, 0x9910, URZ ;  /* 0x000099102a047896 */ /* 0x000fc800080000ff */
[----:B------:R-:W-:Y:S01]  /*8240*/  UISETP.GT.AND UP0, UPT, UR4, 0x9, UPT ;  /* 0x000000090400788c */ /* 0x000fe2000bf04270 */
[----:B-1----:R-:W-:Y:S01]  /*8250*/  FADD.FTZ R4, -R5, R0 ;  /* 0x0000000005047221 */ /* 0x002fe20000010100 */
[----:B0--34-:R-:W-:-:S05]  /*8260*/  IADD3 R2, P0, PT, R16, UR6, RZ ;  /* 0x0000000610027c10 */ /* 0x019fca000ff1e0ff */
        /* <DEDUP_REMOVED lines=13> */
.L_x_15745:
[----:B------:R-:W0:Y:S02]  /*8340*/  F2I.S64.TRUNC R4, R4 ;  /* 0x0000000400047311 */ /* 0x000e24000020d900 */
[----:B0-----:R-:W-:-:S05]  /*8350*/  IMAD.MOV.U32 R7, RZ, RZ, R4 ;  /* 0x000000ffff077224 */ /* 0x001fca00078e0004 */
[----:B------:R0:W-:Y:S01]  /*8360*/  STG.E.U8 desc[UR36][R2.64], R7 ;  /* 0x0000000702007986 */ /* 0x0001e2000c101124 */
[----:B------:R-:W-:Y:S05]  /*8370*/  BRA `(.L_x_15747) ;  /* 0x0000000c00287947 */ /* 0x000fea0003800000 */
.L_x_15744:
        /* <DEDUP_REMOVED lines=9> */
.L_x_15749:
[----:B------:R-:W0:Y:S02]  /*8410*/  F2I.FTZ.TRUNC.NTZ R5, R4 ;  /* 0x0000000400057305 */ /* 0x000e24000021f100 */
[----:B0-----:R0:W-:Y:S01]  /*8420*/  STG.E desc[UR36][R2.64], R5 ;  /* 0x0000000502007986 */ /* 0x0011e2000c101924 */
[----:B------:R-:W-:Y:S05]  /*8430*/  BRA `(.L_x_15747) ;  /* 0x0000000800f87947 */ /* 0x000fea0003800000 */
.L_x_15748:
[----:B------:R-:W0:Y:S02]  /*8440*/  F2I.FTZ.TRUNC.NTZ R5, R4 ;  /* 0x0000000400057305 */ /* 0x000e24000021f100 */
[----:B0-----:R0:W-:Y:S01]  /*8450*/  STG.E.U16 desc[UR36][R2.64], R5 ;  /* 0x0000000502007986 */ /* 0x0011e2000c101524 */
[----:B------:R-:W-:Y:S05]  /*8460*/  BRA `(.L_x_15747) ;  /* 0x0000000800ec7947 */ /* 0x000fea0003800000 */
.L_x_15743:
        /* <DEDUP_REMOVED lines=8> */
.L_x_15751:
[----:B------:R-:W-:-:S05]  /*84f0*/  F2FP.F16.F32.PACK_AB R4, RZ, R4 ;  /* 0x00000004ff04723e */ /* 0x000fca00000000ff */
[----:B------:R0:W-:Y:S01]  /*8500*/  STG.E.U16 desc[UR36][R2.64], R4 ;  /* 0x0000000402007986 */ /* 0x0001e2000c101524 */
[----:B------:R-:W-:Y:S05]  /*8510*/  BRA `(.L_x_15747) ;  /* 0x0000000800c07947 */ /* 0x000fea0003800000 */
.L_x_15750:
        /* <DEDUP_REMOVED lines=9> */
.L_x_15753:
[----:B------:R-:W-:-:S04]  /*85b0*/  F2FP.F16.F32.PACK_AB R5, RZ, R4 ;  /* 0x00000004ff05723e */ /* 0x000fc800000000ff */
[----:B------:R-:W-:-:S05]  /*85c0*/  PRMT R5, R5, 0x5410, RZ ;  /* 0x0000541005057816 */ /* 0x000fca00000000ff */
[----:B------:R0:W-:Y:S01]  /*85d0*/  STG.E desc[UR36][R2.64], R5 ;  /* 0x0000000502007986 */ /* 0x0001e2000c101924 */
[----:B------:R-:W-:Y:S05]  /*85e0*/  BRA `(.L_x_15747) ;  /* 0x00000008008c7947 */ /* 0x000fea0003800000 */
.L_x_15752:
[----:B------:R-:W-:-:S06]  /*85f0*/  FMUL.FTZ R4, R4, 1 ;  /* 0x3f80000004047820 */ /* 0x000fcc0000410000 */
[----:B------:R-:W0:Y:S02]  /*8600*/  F2F.F64.F32 R4, R4 ;  /* 0x0000000400047310 */ /* 0x000e240000201800 */
[----:B0-----:R0:W-:Y:S01]  /*8610*/  STG.E.64 desc[UR36][R2.64], R4 ;  /* 0x0000000402007986 */ /* 0x0011e2000c101b24 */
[----:B------:R-:W-:Y:S05]  /*8620*/  BRA `(.L_x_15747) ;  /* 0x00000008007c7947 */ /* 0x000fea0003800000 */
.L_x_15742:
        /* <DEDUP_REMOVED lines=13> */
.L_x_15757:
        /* <DEDUP_REMOVED lines=16> */
.L_x_15760:
[----:B------:R-:W-:-:S04]  /*8800*/  SHF.R.U32.HI R4, RZ, 0x18, R4 ;  /* 0x00000018ff047819 */ /* 0x000fc80000011604 */
[----:B------:R-:W-:-:S04]  /*8810*/  LOP3.LUT R4, R5, 0x80, R4, 0xf8, !PT ;  /* 0x0000008005047812 */ /* 0x000fc800078ef804 */
[----:B------:R-:W-:-:S07]  /*8820*/  PRMT R0, R4, 0x7610, R0 ;  /* 0x0000761004007816 */ /* 0x000fce0000000000 */
.L_x_15759:
[----:B------:R-:W-:Y:S05]  /*8830*/  BSYNC.RECONVERGENT B0 ;  /* 0x0000000000007941 */ /* 0x000fea0003800200 */
.L_x_15758:
[----:B------:R0:W-:Y:S01]  /*8840*/  STG.E.U8 desc[UR36][R2.64], R0 ;  /* 0x0000000002007986 */ /* 0x0001e2000c101124 */
[----:B------:R-:W-:Y:S05]  /*8850*/  BRA `(.L_x_15747) ;  /* 0x0000000400f07947 */ /* 0x000fea0003800000 */
.L_x_15756:
        /* <DEDUP_REMOVED lines=16> */
.L_x_15763:
[----:B------:R-:W-:-:S04]  /*8960*/  SHF.R.U32.HI R4, RZ, 0x18, R4 ;  /* 0x00000018ff047819 */ /* 0x000fc80000011604 */
[----:B------:R-:W-:-:S04]  /*8970*/  LOP3.LUT R5, R5, 0x80, R4, 0xf8, !PT ;  /* 0x0000008005057812 */ /* 0x000fc800078ef804 */
[----:B------:R-:W-:-:S07]  /*8980*/  PRMT R0, R5, 0x7610, R0 ;  /* 0x0000761005007816 */ /* 0x000fce0000000000 */
.L_x_15762:
[----:B------:R-:W-:Y:S05]  /*8990*/  BSYNC.RECONVERGENT B0 ;  /* 0x0000000000007941 */ /* 0x000fea0003800200 */
.L_x_15761:
[----:B------:R0:W-:Y:S01]  /*89a0*/  STG.E.U8 desc[UR36][R2.64], R0 ;  /* 0x0000000002007986 */ /* 0x0001e2000c101124 */
[----:B------:R-:W-:Y:S05]  /*89b0*/  BRA `(.L_x_15747) ;  /* 0x0000000400987947 */ /* 0x000fea0003800000 */
.L_x_15755:
        /* <DEDUP_REMOVED lines=21> */
.L_x_15765:
[----:B------:R-:W0:Y:S02]  /*8b10*/  F2I.U64.TRUNC R4, R4 ;  /* 0x0000000400047311 */ /* 0x000e24000020d800 */
[----:B0-----:R0:W-:Y:S01]  /*8b20*/  STG.E.64 desc[UR36][R2.64], R4 ;  /* 0x0000000402007986 */ /* 0x0011e2000c101b24 */
[----:B------:R-:W-:Y:S05]  /*8b30*/  BRA `(.L_x_15747) ;  /* 0x0000000400387947 */ /* 0x000fea0003800000 */
.L_x_15764:
[----:B------:R-:W0:Y:S02]  /*8b40*/  F2I.FTZ.U32.TRUNC.NTZ R5, R4 ;  /* 0x0000000400057305 */ /* 0x000e24000021f000 */
[----:B0-----:R0:W-:Y:S01]  /*8b50*/  STG.E desc[UR36][R2.64], R5 ;  /* 0x0000000502007986 */ /* 0x0011e2000c101924 */
[----:B------:R-:W-:Y:S05]  /*8b60*/  BRA `(.L_x_15747) ;  /* 0x00000004002c7947 */ /* 0x000fea0003800000 */
.L_x_15754:
        /* <DEDUP_REMOVED lines=10> */
.L_x_15767:
[----:B------:R-:W-:Y:S01]  /*8c10*/  FMUL.FTZ R4, R4, 1 ;  /* 0x3f80000004047820 */ /* 0x000fe20000410000 */
[----:B------:R-:W-:-:S05]  /*8c20*/  CS2R R6, SRZ ;  /* 0x0000000000067805 */ /* 0x000fca000001ff00 */
[----:B------:R-:W0:Y:S02]  /*8c30*/  F2F.F64.F32 R4, R4 ;  /* 0x0000000400047310 */ /* 0x000e240000201800 */
[----:B0-----:R4:W-:Y:S01]  /*8c40*/  STG.E.128 desc[UR36][R2.64], R4 ;  /* 0x0000000402007986 */ /* 0x0019e2000c101d24 */
[----:B------:R-:W-:Y:S05]  /*8c50*/  BRA `(.L_x_15747) ;  /* 0x0000000000f07947 */ /* 0x000fea0003800000 */
.L_x_15766:
[----:B------:R-:W-:-:S09]  /*8c60*/  UISETP.NE.AND UP0, UPT, UR4, 0xf, UPT ;  /* 0x0000000f0400788c */ /* 0x000fd2000bf05270 */
[----:B------:R-:W-:Y:S05]  /*8c70*/  BRA.U !UP0, `(.L_x_15768) ;  /* 0x0000000108e07547 */ /* 0x000fea000b800000 */
[----:B------:R-:W-:-:S09]  /*8c80*/  UISETP.NE.AND UP0, UPT, UR4, 0x17, UPT ;  /* 0x000000170400788c */ /* 0x000fd2000bf05270 */
[----:B------:R-:W-:Y:S05]  /*8c90*/  BRA.U !UP0, `(.L_x_15769) ;  /* 0x00000001088c7547 */ /* 0x000fea000b800000 */
[----:B------:R-:W-:-:S09]  /*8ca0*/  UISETP.NE.AND UP0, UPT, UR4, 0x18, UPT ;  /* 0x000000180400788c */ /* 0x000fd2000bf05270 */
[----:B------:R-:W-:Y:S05]  /*8cb0*/  BRA.U !UP0, `(.L_x_15770) ;  /* 0x0000000108447547 */ /* 0x000fea000b800000 */
.L_x_15746:
        /* <DEDUP_REMOVED lines=16> */
.L_x_15771:
[----:B------:R-:W-:Y:S05]  /*8dc0*/  BRA `(.L_x_15747) ;  /* 0x0000000000947947 */ /* 0x000fea0003800000 */
.L_x_15770:
        /* <DEDUP_REMOVED lines=12> */
.L_x_15773:
[----:B------:R-:W-:Y:S05]  /*8e90*/  BSYNC.RECONVERGENT B0 ;  /* 0x0000000000007941 */ /* 0x000fea0003800200 */
.L_x_15772:
[----:B------:R-:W-:-:S05]  /*8ea0*/  LOP3.LUT R5, R0, 0x80, R7, 0xf8, !PT ;  /* 0x0000008000057812 */ /* 0x000fca00078ef807 */
[----:B------:R2:W-:Y:S01]  /*8eb0*/  STG.E.U8 desc[UR36][R2.64], R5 ;  /* 0x0000000502007986 */ /* 0x0005e2000c101124 */
[----:B------:R-:W-:Y:S05]  /*8ec0*/  BRA `(.L_x_15747) ;  /* 0x0000000000547947 */ /* 0x000fea0003800000 */
.L_x_15769:
        /* <DEDUP_REMOVED lines=11> */
.L_x_15775:
[----:B------:R-:W-:Y:S01]  /*8f80*/  IMAD.MOV.U32 R0, RZ, RZ, 0x7f ;  /* 0x0000007fff007424 */ /* 0x000fe200078e00ff */
[----:B------:R-:W-:-:S04]  /*8f90*/  ISETP.GT.U32.AND P0, PT, R6, 0x7f800000, PT ;  /* 0x7f8000000600780c */ /* 0x000fc80003f04070 */
[----:B------:R-:W-:-:S09]  /*8fa0*/  SEL R0, R0, 0x7c, P0 ;  /* 0x0000007c00007807 */ /* 0x000fd20000000000 */
.L_x_15776:
[----:B------:R-:W-:Y:S05]  /*8fb0*/  BSYNC.RECONVERGENT B0 ;  /* 0x0000000000007941 */ /* 0x000fea0003800200 */
.L_x_15774:
[----:B------:R-:W-:-:S04]  /*8fc0*/  SHF.R.U32.HI R5, RZ, 0x18, R4 ;  /* 0x00000018ff057819 */ /* 0x000fc80000011604 */
[----:B------:R-:W-:-:S05]  /*8fd0*/  LOP3.LUT R5, R0, 0x80, R5, 0xf8, !PT ;  /* 0x0000008000057812 */ /* 0x000fca00078ef805 */
[----:B------:R1:W-:Y:S01]  /*8fe0*/  STG.E.U8 desc[UR36][R2.64], R5 ;  /* 0x0000000502007986 */ /* 0x0003e2000c101124 */
[----:B------:R-:W-:Y:S05]  /*8ff0*/  BRA `(.L_x_15747) ;  /* 0x0000000000087947 */ /* 0x000fea0003800000 */
.L_x_15768:
[----:B------:R-:W-:-:S05]  /*9000*/  F2FP.BF16.F32.PACK_AB R4, RZ, R4 ;  /* 0x00000004ff04723e */ /* 0x000fca00000010ff */
[----:B------:R0:W-:Y:S02]  /*9010*/  STG.E.U16 desc[UR36][R2.64], R4 ;  /* 0x0000000402007986 */ /* 0x0001e4000c101524 */
.L_x_15747:
[----:B------:R-:W-:-:S07]  /*9020*/  IADD3 R17, PT, PT, R17, 0x80, RZ ;  /* 0x0000008011117810 */ /* 0x000fce0007ffe0ff */
.L_x_15712:
[----:B------:R-:W-:Y:S05]  /*9030*/  BSYNC.RECONVERGENT B7 ;  /* 0x0000000000077941 */ /* 0x000fea0003800200 */
.L_x_15711:
        /* <DEDUP_REMOVED lines=306> */
.L_x_15777:
        /* <DEDUP_REMOVED lines=20> */
.L_x_15782:
[----:B------:R-:W2:Y:S02]  /*a4a0*/  LDG.E.U8 R0, desc[UR36][R2.64] ;  /* 0x0000002402007981 */ /* 0x000ea4000c1e1100 */
[----:B--2---:R-:W-:Y:S01]  /*a4b0*/  I2FP.F32.U32 R0, R0 ;  /* 0x0000000000007245 */ /* 0x004fe20000201000 */
[----:B------:R-:W-:Y:S06]  /*a4c0*/  BRA `(.L_x_15784) ;  /* 0x0000000c00447947 */ /* 0x000fec0003800000 */
.L_x_15781:
        /* <DEDUP_REMOVED lines=9> */
.L_x_15786:
[----:B------:R-:W2:Y:S02]  /*a560*/  LDG.E R0, desc[UR36][R2.64] ;  /* 0x0000002402007981 */ /* 0x000ea4000c1e1900 */
[----:B--2---:R-:W-:Y:S01]  /*a570*/  I2FP.F32.S32 R0, R0 ;  /* 0x0000000000007245 */ /* 0x004fe20000201400 */
[----:B------:R-:W-:Y:S06]  /*a580*/  BRA `(.L_x_15784) ;  /* 0x0000000c00147947 */ /* 0x000fec0003800000 */
.L_x_15785:
[----:B------:R-:W2:Y:S02]  /*a590*/  LDG.E.U16 R0, desc[UR36][R2.64] ;  /* 0x0000002402007981 */ /* 0x000ea4000c1e1500 */
[----:B--2---:R-:W4:Y:S01]  /*a5a0*/  I2F.S16 R0, R0 ;  /* 0x0000000000007306 */ /* 0x004f220000101400 */
[----:B------:R-:W-:Y:S05]  /*a5b0*/  BRA `(.L_x_15784) ;  /* 0x0000000c00087947 */ /* 0x000fea0003800000 */
.L_x_15780:
        /* <DEDUP_REMOVED lines=8> */
.L_x_15788:
[----:B------:R-:W2:Y:S02]  /*a640*/  LDG.E.U16 R0, desc[UR36][R2.64] ;  /* 0x0000002402007981 */ /* 0x000ea4000c1e1500 */
[----:B--2---:R-:W-:Y:S01]  /*a650*/  HADD2.F32 R0, -RZ, R0.H0_H0 ;  /* 0x20000000ff007230 */ /* 0x004fe20000004100 */
[----:B------:R-:W-:Y:S06]  /*a660*/  BRA `(.L_x_15784) ;  /* 0x0000000800dc7947 */ /* 0x000fec0003800000 */
.L_x_15787:
        /* <DEDUP_REMOVED lines=8> */
.L_x_15790:
[----:B------:R-:W2:Y:S02]  /*a6f0*/  LDG.E.U16 R0, desc[UR36][R2.64] ;  /* 0x0000002402007981 */ /* 0x000ea4000c1e1500 */
[----:B--2---:R-:W-:Y:S01]  /*a700*/  HADD2.F32 R0, -RZ, R0.H0_H0 ;  /* 0x20000000ff007230 */ /* 0x004fe20000004100 */
[----:B------:R-:W-:Y:S06]  /*a710*/  BRA `(.L_x_15784) ;  /* 0x0000000800b07947 */ /* 0x000fec0003800000 */
.L_x_15789:
        /* <DEDUP_REMOVED lines=11> */
.L_x_15779:
        /* <DEDUP_REMOVED lines=12> */
.L_x_15793:
        /* <DEDUP_REMOVED lines=11> */
.L_x_15792:
        /* <DEDUP_REMOVED lines=25> */
.L_x_15795:
        /* <DEDUP_REMOVED lines=12> */
.L_x_15794:
[----:B------:R-:W2:Y:S02]  /*ab90*/  LDG.E.U16 R0, desc[UR36][R2.64] ;  /* 0x0000002402007981 */ /* 0x000ea4000c1e1500 */
[----:B--2---:R-:W-:Y:S01]  /*aba0*/  SHF.L.U32 R0, R0, 0x10, RZ ;  /* 0x0000001000007819 */ /* 0x004fe200000006ff */
[----:B------:R-:W-:Y:S06]  /*abb0*/  BRA `(.L_x_15784) ;  /* 0x0000000400887947 */ /* 0x000fec0003800000 */
.L_x_15791:
        /* <DEDUP_REMOVED lines=11> */
.L_x_15798:
        /* <DEDUP_REMOVED lines=20> */
.L_x_15800:
[----:B------:R-:W-:Y:S05]  /*adb0*/  BSYNC.RECONVERGENT B0 ;  /* 0x0000000000007941 */ /* 0x000fea0003800200 */
.L_x_15799:
[----:B------:R-:W-:Y:S01]  /*adc0*/  IMAD.SHL.U32 R0, R0, 0x100000, RZ ;  /* 0x0010000000007824 */ /* 0x000fe200078e00ff */
[----:B------:R-:W-:-:S04]  /*add0*/  LEA R2, R2, 0x3b800000, 0x17 ;  /* 0x3b80000002027811 */ /* 0x000fc800078eb8ff */
[----:B------:R-:W-:Y:S01]  /*ade0*/  LOP3.LUT R0, R2, R0, R7, 0xfe, !PT ;  /* 0x0000000002007212 */ /* 0x000fe200078efe07 */
[----:B------:R-:W-:Y:S06]  /*adf0*/  BRA `(.L_x_15784) ;  /* 0x0000000000f87947 */ /* 0x000fec0003800000 */
.L_x_15797:
        /* <DEDUP_REMOVED lines=20> */
.L_x_15802:
[----:B------:R-:W-:Y:S05]  /*af40*/  BSYNC.RECONVERGENT B0 ;  /* 0x0000000000007941 */ /* 0x000fea0003800200 */
.L_x_15801:
[----:B------:R-:W-:Y:S02]  /*af50*/  SHF.L.U32 R0, R0, 0x15, RZ ;  /* 0x0000001500007819 */ /* 0x000fe400000006ff */
[----:B------:R-:W-:-:S04]  /*af60*/  LEA R2, R2, 0x37800000, 0x17 ;  /* 0x3780000002027811 */ /* 0x000fc800078eb8ff */
[----:B------:R-:W-:Y:S01]  /*af70*/  LOP3.LUT R0, R2, R0, R7, 0xfe, !PT ;  /* 0x0000000002007212 */ /* 0x000fe200078efe07 */
[----:B------:R-:W-:Y:S06]  /*af80*/  BRA `(.L_x_15784) ;  /* 0x0000000000947947 */ /* 0x000fec0003800000 */
.L_x_15796:
        /* <DEDUP_REMOVED lines=14> */
.L_x_15783:
        /* <DEDUP_REMOVED lines=16> */
.L_x_15805:
[----:B------:R-:W-:Y:S01]  /*b170*/  IMAD.MOV.U32 R0, RZ, RZ, RZ ;  /* 0x000000ffff007224 */ /* 0x000fe200078e00ff */
[----:B------:R-:W-:Y:S06]  /*b180*/  BRA `(.L_x_15784) ;  /* 0x0000000000147947 */ /* 0x000fec0003800000 */
.L_x_15804:
[----:B------:R-:W2:Y:S02]  /*b190*/  LDG.E.64 R2, desc[UR36][R2.64] ;  /* 0x0000002402027981 */ /* 0x000ea4000c1e1b00 */
[----:B--2---:R0:W1:Y:S02]  /*b1a0*/  I2F.U64 R0, R2 ;  /* 0x0000000200007312 */ /* 0x0040640000301000 */
[----:B01----:R-:W-:Y:S05]  /*b1b0*/  BRA `(.L_x_15784) ;  /* 0x0000000000087947 */ /* 0x003fea0003800000 */
.L_x_15803:
[----:B------:R-:W2:Y:S02]  /*b1c0*/  LDG.E R0, desc[UR36][R2.64] ;  /* 0x0000002402007981 */ /* 0x000ea4000c1e1900 */
[----:B--2---:R-:W-:-:S07]  /*b1d0*/  I2FP.F32.U32 R0, R0 ;  /* 0x0000000000007245 */ /* 0x004fce0000201000 */
.L_x_15784:
[----:B------:R-:W-:Y:S05]  /*b1e0*/  BSYNC.RECONVERGENT B6 ;  /* 0x0000000000067941 */ /* 0x000fea0003800200 */
.L_x_15778:
[----:B01-345:R-:W2:Y:S01]  /*b1f0*/  FRND.TRUNC R3, R0 ;  /* 0x0000000000037307 */ /* 0x03bea2000020d000 */
[----:B------:R-:W-:-:S04]  /*b200*/  UPRMT UR4, UR42, 0x9910, URZ ;  /* 0x000099102a047896 */ /* 0x000fc800080000ff */
[----:B------:R-:W-:Y:S01]  /*b210*/  UISETP.GT.AND UP0, UPT, UR4, 0x9, UPT ;  /* 0x000000090400788c */ /* 0x000fe2000bf04270 */
[----:B--2---:R-:W-:-:S08]  /*b220*/  FADD.FTZ R2, -R3, R0 ;  /* 0x0000000003027221 */ /* 0x004fd00000010100 */
        /* <DEDUP_REMOVED lines=12> */
.L_x_15809:
[----:B------:R-:W0:Y:S02]  /*b2f0*/  F2I.S64.TRUNC R2, R2 ;  /* 0x0000000200027311 */ /* 0x000e24000020d900 */
[----:B0-----:R-:W-:-:S05]  /*b300*/  MOV R5, R2 ;  /* 0x0000000200057202 */ /* 0x001fca0000000f00 */
[----:B------:R-:W-:Y:S01]  /*b310*/  STG.E.U8 desc[UR36][R16.64], R5 ;  /* 0x0000000510007986 */ /* 0x000fe2000c101124 */
[----:B------:R-:W-:Y:S05]  /*b320*/  EXIT ;  /* 0x000000000000794d */ /* 0x000fea0003800000 */
.L_x_15808:
        /* <DEDUP_REMOVED lines=9> */
.L_x_15812:
[----:B------:R-:W0:Y:S02]  /*b3c0*/  F2I.FTZ.TRUNC.NTZ R3, R2 ;  /* 0x0000000200037305 */ /* 0x000e24000021f100 */
[----:B0-----:R-:W-:Y:S01]  /*b3d0*/  STG.E desc[UR36][R16.64], R3 ;  /* 0x0000000310007986 */ /* 0x001fe2000c101924 */
[----:B------:R-:W-:Y:S05]  /*b3e0*/  EXIT ;  /* 0x000000000000794d */ /* 0x000fea0003800000 */
.L_x_15811:
[----:B------:R-:W0:Y:S02]  /*b3f0*/  F2I.FTZ.TRUNC.NTZ R3, R2 ;  /* 0x0000000200037305 */ /* 0x000e24000021f100 */
[----:B0-----:R-:W-:Y:S01]  /*b400*/  STG.E.U16 desc[UR36][R16.64], R3 ;  /* 0x0000000310007986 */ /* 0x001fe2000c101524 */
[----:B------:R-:W-:Y:S05]  /*b410*/  EXIT ;  /* 0x000000000000794d */ /* 0x000fea0003800000 */
.L_x_15807:
        /* <DEDUP_REMOVED lines=8> */
.L_x_15814:
[----:B------:R-:W-:-:S05]  /*b4a0*/  F2FP.F16.F32.PACK_AB R2, RZ, R2 ;  /* 0x00000002ff02723e */ /* 0x000fca00000000ff */
[----:B------:R-:W-:Y:S01]  /*b4b0*/  STG.E.U16 desc[UR36][R16.64], R2 ;  /* 0x0000000210007986 */ /* 0x000fe2000c101524 */
[----:B------:R-:W-:Y:S05]  /*b4c0*/  EXIT ;  /* 0x000000000000794d */ /* 0x000fea0003800000 */
.L_x_15813:
        /* <DEDUP_REMOVED lines=9> */
.L_x_15816:
[----:B------:R-:W-:-:S04]  /*b560*/  F2FP.F16.F32.PACK_AB R3, RZ, R2 ;  /* 0x00000002ff03723e */ /* 0x000fc800000000ff */
[----:B------:R-:W-:-:S05]  /*b570*/  PRMT R3, R3, 0x5410, RZ ;  /* 0x0000541003037816 */ /* 0x000fca00000000ff */
[----:B------:R-:W-:Y:S01]  /*b580*/  STG.E desc[UR36][R16.64], R3 ;  /* 0x0000000310007986 */ /* 0x000fe2000c101924 */
[----:B------:R-:W-:Y:S05]  /*b590*/  EXIT ;  /* 0x000000000000794d */ /* 0x000fea0003800000 */
.L_x_15815:
[----:B------:R-:W-:-:S06]  /*b5a0*/  FMUL.FTZ R2, R2, 1 ;  /* 0x3f80000002027820 */ /* 0x000fcc0000410000 */
[----:B------:R-:W0:Y:S02]  /*b5b0*/  F2F.F64.F32 R2, R2 ;  /* 0x0000000200027310 */ /* 0x000e240000201800 */
[----:B0-----:R-:W-:Y:S01]  /*b5c0*/  STG.E.64 desc[UR36][R16.64], R2 ;  /* 0x0000000210007986 */ /* 0x001fe2000c101b24 */
[----:B------:R-:W-:Y:S05]  /*b5d0*/  EXIT ;  /* 0x000000000000794d */ /* 0x000fea0003800000 */
.L_x_15806:
        /* <DEDUP_REMOVED lines=13> */
.L_x_15820:
        /* <DEDUP_REMOVED lines=16> */
.L_x_15823:
[----:B------:R-:W-:-:S04]  /*b7b0*/  SHF.R.U32.HI R2, RZ, 0x18, R2 ;  /* 0x00000018ff027819 */ /* 0x000fc80000011602 */
[----:B------:R-:W-:-:S04]  /*b7c0*/  LOP3.LUT R2, R3, 0x80, R2, 0xf8, !PT ;  /* 0x0000008003027812 */ /* 0x000fc800078ef802 */
[----:B------:R-:W-:-:S07]  /*b7d0*/  PRMT R8, R2, 0x7610, R8 ;  /* 0x0000761002087816 */ /* 0x000fce0000000008 */
.L_x_15822:
[----:B------:R-:W-:Y:S05]  /*b7e0*/  BSYNC.RECONVERGENT B0 ;  /* 0x0000000000007941 */ /* 0x000fea0003800200 */
.L_x_15821:
[----:B------:R-:W-:Y:S01]  /*b7f0*/  STG.E.U8 desc[UR36][R16.64], R8 ;  /* 0x0000000810007986 */ /* 0x000fe2000c101124 */
[----:B------:R-:W-:Y:S05]  /*b800*/  EXIT ;  /* 0x000000000000794d */ /* 0x000fea0003800000 */
.L_x_15819:
        /* <DEDUP_REMOVED lines=16> */
.L_x_15826:
[----:B------:R-:W-:-:S04]  /*b910*/  SHF.R.U32.HI R2, RZ, 0x18, R2 ;  /* 0x00000018ff027819 */ /* 0x000fc80000011602 */
[----:B------:R-:W-:-:S04]  /*b920*/  LOP3.LUT R3, R3, 0x80, R2, 0xf8, !PT ;  /* 0x0000008003037812 */ /* 0x000fc800078ef802 */
[----:B------:R-:W-:-:S07]  /*b930*/  PRMT R8, R3, 0x7610, R8 ;  /* 0x0000761003087816 */ /* 0x000fce0000000008 */
.L_x_15825:
[----:B------:R-:W-:Y:S05]  /*b940*/  BSYNC.RECONVERGENT B0 ;  /* 0x0000000000007941 */ /* 0x000fea0003800200 */
.L_x_15824:
[----:B------:R-:W-:Y:S01]  /*b950*/  STG.E.U8 desc[UR36][R16.64], R8 ;  /* 0x0000000810007986 */ /* 0x000fe2000c101124 */
[----:B------:R-:W-:Y:S05]  /*b960*/  EXIT ;  /* 0x000000000000794d */ /* 0x000fea0003800000 */
.L_x_15818:
        /* <DEDUP_REMOVED lines=21> */
.L_x_15828:
[----:B------:R-:W0:Y:S02]  /*bac0*/  F2I.U64.TRUNC R2, R2 ;  /* 0x0000000200027311 */ /* 0x000e24000020d800 */
[----:B0-----:R-:W-:Y:S01]  /*bad0*/  STG.E.64 desc[UR36][R16.64], R2 ;  /* 0x0000000210007986 */ /* 0x001fe2000c101b24 */
[----:B------:R-:W-:Y:S05]  /*bae0*/  EXIT ;  /* 0x000000000000794d */ /* 0x000fea0003800000 */
.L_x_15827:
[----:B------:R-:W0:Y:S02]  /*baf0*/  F2I.FTZ.U32.TRUNC.NTZ R3, R2 ;  /* 0x0000000200037305 */ /* 0x000e24000021f000 */
[----:B0-----:R-:W-:Y:S01]  /*bb00*/  STG.E desc[UR36][R16.64], R3 ;  /* 0x0000000310007986 */ /* 0x001fe2000c101924 */
[----:B------:R-:W-:Y:S05]  /*bb10*/  EXIT ;  /* 0x000000000000794d */ /* 0x000fea0003800000 */
.L_x_15817:
        /* <DEDUP_REMOVED lines=10> */
.L_x_15830:
[----:B------:R-:W-:Y:S01]  /*bbc0*/  FMUL.FTZ R4, R2, 1 ;  /* 0x3f80000002047820 */ /* 0x000fe20000410000 */
[----:B------:R-:W-:-:S05]  /*bbd0*/  CS2R R6, SRZ ;  /* 0x0000000000067805 */ /* 0x000fca000001ff00 */
[----:B------:R-:W0:Y:S02]  /*bbe0*/  F2F.F64.F32 R4, R4 ;  /* 0x0000000400047310 */ /* 0x000e240000201800 */
[----:B0-----:R-:W-:Y:S01]  /*bbf0*/  STG.E.128 desc[UR36][R16.64], R4 ;  /* 0x0000000410007986 */ /* 0x001fe2000c101d24 */
[----:B------:R-:W-:Y:S05]  /*bc00*/  EXIT ;  /* 0x000000000000794d */ /* 0x000fea0003800000 */
.L_x_15829:
[----:B------:R-:W-:-:S09]  /*bc10*/  UISETP.NE.AND UP0, UPT, UR4, 0xf, UPT ;  /* 0x0000000f0400788c */ /* 0x000fd2000bf05270 */
[----:B------:R-:W-:Y:S05]  /*bc20*/  BRA.U !UP0, `(.L_x_15831) ;  /* 0x0000000108e07547 */ /* 0x000fea000b800000 */
[----:B------:R-:W-:-:S09]  /*bc30*/  UISETP.NE.AND UP0, UPT, UR4, 0x17, UPT ;  /* 0x000000170400788c */ /* 0x000fd2000bf05270 */
[----:B------:R-:W-:Y:S05]  /*bc40*/  BRA.U !UP0, `(.L_x_15832) ;  /* 0x00000001088c7547 */ /* 0x000fea000b800000 */
[----:B------:R-:W-:-:S09]  /*bc50*/  UISETP.NE.AND UP0, UPT, UR4, 0x18, UPT ;  /* 0x000000180400788c */ /* 0x000fd2000bf05270 */
[----:B------:R-:W-:Y:S05]  /*bc60*/  BRA.U !UP0, `(.L_x_15833) ;  /* 0x0000000108447547 */ /* 0x000fea000b800000 */
.L_x_15810:
        /* <DEDUP_REMOVED lines=16> */
.L_x_15834:
[----:B------:R-:W-:Y:S05]  /*bd70*/  EXIT ;  /* 0x000000000000794d */ /* 0x000fea0003800000 */
.L_x_15833:
        /* <DEDUP_REMOVED lines=12> */
.L_x_15836:
[----:B------:R-:W-:Y:S05]  /*be40*/  BSYNC.RECONVERGENT B0 ;  /* 0x0000000000007941 */ /* 0x000fea0003800200 */
.L_x_15835:
[----:B------:R-:W-:-:S05]  /*be50*/  LOP3.LUT R3, R0, 0x80, R5, 0xf8, !PT ;  /* 0x0000008000037812 */ /* 0x000fca00078ef805 */
[----:B------:R-:W-:Y:S01]  /*be60*/  STG.E.U8 desc[UR36][R16.64], R3 ;  /* 0x0000000310007986 */ /* 0x000fe2000c101124 */
[----:B------:R-:W-:Y:S05]  /*be70*/  EXIT ;  /* 0x000000000000794d */ /* 0x000fea0003800000 */
.L_x_15832:
        /* <DEDUP_REMOVED lines=11> */
.L_x_15838:
[----:B------:R-:W-:Y:S01]  /*bf30*/  HFMA2 R0, -RZ, RZ, 0, 7.569789886474609375e-06 ;  /* 0x0000007fff007431 */ /* 0x000fe200000001ff */
[----:B------:R-:W-:-:S04]  /*bf40*/  ISETP.GT.U32.AND P0, PT, R4, 0x7f800000, PT ;  /* 0x7f8000000400780c */ /* 0x000fc80003f04070 */
[----:B------:R-:W-:-:S09]  /*bf50*/  SEL R0, R0, 0x7c, P0 ;  /* 0x0000007c00007807 */ /* 0x000fd20000000000 */
.L_x_15839:
[----:B------:R-:W-:Y:S05]  /*bf60*/  BSYNC.RECONVERGENT B0 ;  /* 0x0000000000007941 */ /* 0x000fea0003800200 */
.L_x_15837:
[----:B------:R-:W-:-:S04]  /*bf70*/  SHF.R.U32.HI R3, RZ, 0x18, R2 ;  /* 0x00000018ff037819 */ /* 0x000fc80000011602 */
[----:B------:R-:W-:-:S05]  /*bf80*/  LOP3.LUT R3, R0, 0x80, R3, 0xf8, !PT ;  /* 0x0000008000037812 */ /* 0x000fca00078ef803 */
[----:B------:R-:W-:Y:S01]  /*bf90*/  STG.E.U8 desc[UR36][R16.64], R3 ;  /* 0x0000000310007986 */ /* 0x000fe2000c101124 */
[----:B------:R-:W-:Y:S05]  /*bfa0*/  EXIT ;  /* 0x000000000000794d */ /* 0x000fea0003800000 */
.L_x_15831:
[----:B------:R-:W-:-:S05]  /*bfb0*/  F2FP.BF16.F32.PACK_AB R2, RZ, R2 ;  /* 0x00000002ff02723e */ /* 0x000fca00000010ff */
[----:B------:R-:W-:Y:S01]  /*bfc0*/  STG.E.U16 desc[UR36][R16.64], R2 ;  /* 0x0000000210007986 */ /* 0x000fe2000c101524 */
[----:B------:R-:W-:Y:S05]  /*bfd0*/  EXIT ;  /* 0x000000000000794d */ /* 0x000fea0003800000 */
.L_x_15840:
        /* <DEDUP_REMOVED lines=10> */
.L_x_19225:


//--------------------- .text._ZN2at6native27unrolled_elementwise_kernelIZZZNS0_16frac_kernel_cudaERNS_18TensorIteratorBaseEENKUlvE_clEvENKUlvE0_clEvEUlfE_St5arrayIPcLm2EELi4E23TrivialOffsetCalculatorILi1EjESB_NS0_6memory12LoadWithCastILi1EEENSC_13StoreWithCastILi1EEEEEviT_T0_T2_T3_T4_T5_ --------------------------
	.section	.text._ZN2at6native27unrolled_elementwise_kernelIZZZNS0_16frac_kernel_cudaERNS_18TensorIteratorBaseEENKUlvE_clEvENKUlvE0_clEvEUlfE_St5arrayIPcLm2EELi4E23TrivialOffsetCalculatorILi1EjESB_NS0_6memory12LoadWithCastILi1EEENSC_13StoreWithCastILi1EEEEEviT_T0_T2_T3_T4_T5_,"ax",@progbits
	.align	128
        .global         _ZN2at6native27unrolled_elementwise_kernelIZZZNS0_16frac_kernel_cudaERNS_18TensorIteratorBaseEENKUlvE_clEvENKUlvE0_clEvEUlfE_St5arrayIPcLm2EELi4E23TrivialOffsetCalculatorILi1EjESB_NS0_6memory12LoadWithCastILi1EEENSC_13StoreWithCastILi1EEEEEviT_T0_T2_T3_T4_T5_
        .type           _ZN2at6native27unrolled_elementwise_kernelIZZZNS0_16frac_kernel_cudaERNS_18TensorIteratorBaseEENKUlvE_clEvENKUlvE0_clEvEUlfE_St5arrayIPcLm2EELi4E23TrivialOffsetCalculatorILi1EjESB_NS0_6memory12LoadWithCastILi1EEENSC_13StoreWithCastILi1EEEEEviT_T0_T2_T3_T4_T5_,@function
        .size           _ZN2at6native27unrolled_elementwise_kernelIZZZNS0_16frac_kernel_cudaERNS_18TensorIteratorBaseEENKUlvE_clEvENKUlvE0_clEvEUlfE_St5arrayIPcLm2EELi4E23TrivialOffsetCalculatorILi1EjESB_NS0_6memory12LoadWithCastILi1EEENSC_13StoreWithCastILi1EEEEEviT_T0_T2_T3_T4_T5_,(.L_x_19226 - _ZN2at6native27unrolled_elementwise_kernelIZZZNS0_16frac_kernel_cudaERNS_18TensorIteratorBaseEENKUlvE_clEvENKUlvE0_clEvEUlfE_St5arrayIPcLm2EELi4E23TrivialOffsetCalculatorILi1EjESB_NS0_6memory12LoadWithCastILi1EEENSC_13StoreWithCastILi1EEEEEviT_T0_T2_T3_T4_T5_)
        .other          _ZN2at6native27unrolled_elementwise_kernelIZZZNS0_16frac_kernel_cudaERNS_18TensorIteratorBaseEENKUlvE_clEvENKUlvE0_clEvEUlfE_St5arrayIPcLm2EELi4E23TrivialOffsetCalculatorILi1EjESB_NS0_6memory12LoadWithCastILi1EEENSC_13StoreWithCastILi1EEEEEviT_T0_T2_T3_T4_T5_,@"STO_CUDA_ENTRY STV_DEFAULT"
_ZN2at6native27unrolled_elementwise_kernelIZZZNS0_16frac_kernel_cudaERNS_18TensorIteratorBaseEENKUlvE_clEvENKUlvE0_clEvEUlfE_St5arrayIPcLm2EELi4E23TrivialOffsetCalculatorILi1EjESB_NS0_6memory12LoadWithCastILi1EEENSC_13StoreWithCastILi1EEEEEviT_T0_T2_T3_T4_T5_:
.text._ZN2at6native27unrolled_elementwise_kernelIZZZNS0_16frac_kernel_cudaERNS_18TensorIteratorBaseEENKUlvE_clEvENKUlvE0_clEvEUlfE_St5arrayIPcLm2EELi4E23TrivialOffsetCalculatorILi1EjESB_NS0_6memory12LoadWithCastILi1EEENSC_13StoreWithCastILi1EEEEEviT_T0_T2_T3_T4_T5_:
        /* <DEDUP_REMOVED lines=33> */
.L_x_15847:
[----:B------:R-:W2:Y:S02]  /*0210*/  LDG.E.U8 R4, desc[UR36][R4.64] ;  /* 0x0000002404047981 */ /* 0x000ea4000c1e1100 */
[----:B--2---:R-:W-:Y:S01]  /*0220*/  I2FP.F32.U32 R26, R4 ;  /* 0x00000004001a7245 */ /* 0x004fe20000201000 */
[----:B------:R-:W-:Y:S06]  /*0230*/  BRA `(.L_x_15849) ;  /* 0x0000000c00487947 */ /* 0x000fec0003800000 */
.L_x_15846:
        /* <DEDUP_REMOVED lines=9> */
.L_x_15851:
[----:B------:R-:W2:Y:S02]  /*02d0*/  LDG.E R4, desc[UR36][R4.64] ;  /* 0x0000002404047981 */ /* 0x000ea4000c1e1900 */
[----:B--2---:R-:W-:Y:S01]  /*02e0*/  I2FP.F32.S32 R26, R4 ;  /* 0x00000004001a7245 */ /* 0x004fe20000201400 */
[----:B------:R-:W-:Y:S06]  /*02f0*/  BRA `(.L_x_15849) ;  /* 0x0000000c00187947 */ /* 0x000fec0003800000 */
.L_x_15850:
[----:B------:R-:W2:Y:S02]  /*0300*/  LDG.E.U16 R4, desc[UR36][R4.64] ;  /* 0x0000002404047981 */ /* 0x000ea4000c1e1500 */
[----:B--2---:R0:W1:Y:S01]  /*0310*/  I2F.S16 R26, R4 ;  /* 0x00000004001a7306 */ /* 0x0040620000101400 */
[----:B------:R-:W-:Y:S05]  /*0320*/  BRA `(.L_x_15849) ;  /* 0x0000000c000c7947 */ /* 0x000fea0003800000 */
.L_x_15845:
        /* <DEDUP_REMOVED lines=8> */
.L_x_15853:
[----:B------:R-:W2:Y:S02]  /*03b0*/  LDG.E.U16 R4, desc[UR36][R4.64] ;  /* 0x0000002404047981 */ /* 0x000ea4000c1e1500 */
[----:B--2---:R-:W-:Y:S01]  /*03c0*/  HADD2.F32 R26, -RZ, R4.H0_H0 ;  /* 0x20000004ff1a7230 */ /* 0x004fe20000004100 */
[----:B------:R-:W-:Y:S06]  /*03d0*/  BRA `(.L_x_15849) ;  /* 0x0000000800e07947 */ /* 0x000fec0003800000 */
.L_x_15852:
        /* <DEDUP_REMOVED lines=8> */
.L_x_15855:
[----:B------:R-:W2:Y:S02]  /*0460*/  LDG.E.U16 R4, desc[UR36][R4.64] ;  /* 0x0000002404047981 */ /* 0x000ea4000c1e1500 */
[----:B--2---:R-:W-:Y:S01]  /*0470*/  HADD2.F32 R26, -RZ, R4.H0_H0 ;  /* 0x20000004ff1a7230 */ /* 0x004fe20000004100 */
[----:B------:R-:W-:Y:S06]  /*0480*/  BRA `(.L_x_15849) ;  /* 0x0000000800b47947 */ /* 0x000fec0003800000 */
.L_x_15854:
        /* <DEDUP_REMOVED lines=11> */
.L_x_15844:
        /* <DEDUP_REMOVED lines=12> */
.L_x_15858:
        /* <DEDUP_REMOVED lines=11> */
.L_x_15857:
        /* <DEDUP_REMOVED lines=25> */
.L_x_15860:
        /* <DEDUP_REMOVED lines=13> */
.L_x_15859:
[----:B------:R-:W2:Y:S02]  /*0910*/  LDG.E.U16 R4, desc[UR36][R4.64] ;  /* 0x0000002404047981 */ /* 0x000ea4000c1e1500 */
[----:B--2---:R-:W-:Y:S01]  /*0920*/  IMAD.U32 R26, R4, 0x10000, RZ ;  /* 0x00010000041a7824 */ /* 0x004fe200078e00ff */
[----:B------:R-:W-:Y:S06]  /*0930*/  BRA `(.L_x_15849) ;  /* 0x0000000400887947 */ /* 0x000fec0003800000 */
.L_x_15856:
        /* <DEDUP_REMOVED lines=11> */
.L_x_15863:
        /* <DEDUP_REMOVED lines=20> */
.L_x_15865:
[----:B------:R-:W-:Y:S05]  /*0b30*/  BSYNC.RECONVERGENT B0 ;  /* 0x0000000000007941 */ /* 0x000fea0003800200 */
.L_x_15864:
[----:B------:R-:W-:Y:S01]  /*0b40*/  IMAD.SHL.U32 R0, R0, 0x100000, RZ ;  /* 0x0010000000007824 */ /* 0x000fe200078e00ff */
[----:B------:R-:W-:-:S04]  /*0b50*/  LEA R3, R3, 0x3b800000, 0x17 ;  /* 0x3b80000003037811 */ /* 0x000fc800078eb8ff */
[----:B------:R-:W-:Y:S01]  /*0b60*/  LOP3.LUT R26, R3, R0, R7, 0xfe, !PT ;  /* 0x00000000031a7212 */ /* 0x000fe200078efe07 */
[----:B------:R-:W-:Y:S06]  /*0b70*/  BRA `(.L_x_15849) ;  /* 0x0000000000f87947 */ /* 0x000fec0003800000 */
.L_x_15862:
        /* <DEDUP_REMOVED lines=20> */
.L_x_15867:
[----:B------:R-:W-:Y:S05]  /*0cc0*/  BSYNC.RECONVERGENT B0 ;  /* 0x0000000000007941 */ /* 0x000fea0003800200 */
.L_x_15866:
[----:B------:R-:W-:Y:S01]  /*0cd0*/  IMAD.SHL.U32 R0, R0, 0x200000, RZ ;  /* 0x0020000000007824 */ /* 0x000fe200078e00ff */
[----:B------:R-:W-:-:S04]  /*0ce0*/  LEA R3, R3, 0x37800000, 0x17 ;  /* 0x3780000003037811 */ /* 0x000fc800078eb8ff */
[----:B------:R-:W-:Y:S01]  /*0cf0*/  LOP3.LUT R26, R3, R0, R7, 0xfe, !PT ;  /* 0x00000000031a7212 */ /* 0x000fe200078efe07 */
[----:B------:R-:W-:Y:S06]  /*0d00*/  BRA `(.L_x_15849) ;  /* 0x0000000000947947 */ /* 0x000fec0003800000 */
.L_x_15861:
[----:B------:R-:W-:-:S09]  /*0d10*/  UISETP.NE.AND UP0, UPT, UR4, 0x1c, UPT ;  /* 0x0000001c0400788c */ /* 0x000fd2000bf05270 */
[----:B------:R-:W-:Y:S05]  /*0d20*/  BRA.U !UP0, `(.L_x_15868) ;  /* 0x0000000108847547 */ /* 0x000fea000b800000 */
[----:B------:R-:W-:-:S09]  /*0d30*/  UISETP.NE.AND UP0, UPT, UR4, 0x1d, UPT ;  /* 0x0000001d0400788c */ /* 0x000fd2000bf05270 */
[----:B------:R-:W-:Y:S05]  /*0d40*/  BRA.U !UP0, `(.L_x_15869) ;  /* 0x0000000108707547 */ /* 0x000fea000b800000 */
[----:B------:R-:W-:-:S09]  /*0d50*/  UISETP.NE.AND UP0, UPT, UR4, 0x2c, UPT ;  /* 0x0000002c0400788c */ /* 0x000fd2000bf05270 */
[----:B------:R-:W-:Y:S05]  /*0d60*/  BRA.U !UP0, `(.L_x_15870) ;  /* 0x0000000108487547 */ /* 0x000fea000b800000 */
.L_x_15848:
        /* <DEDUP_REMOVED lines=16> */
.L_x_15871:
[----:B------:R-:W-:Y:S01]  /*0e70*/  IMAD.MOV.U32 R26, RZ, RZ, RZ ;  /* 0x000000ffff1a7224 */ /* 0x000fe200078e00ff */
[----:B------:R-:W-:Y:S06]  /*0e80*/  BRA `(.L_x_15849) ;  /* 0x0000000000347947 */ /* 0x000fec0003800000 */
.L_x_15870:
        /* <DEDUP_REMOVED lines=8> */
.L_x_15869:
[----:B------:R-:W2:Y:S02]  /*0f10*/  LDG.E.64 R26, desc[UR36][R4.64] ;  /* 0x00000024041a7981 */ /* 0x000ea4000c1e1b00 */
[----:B--2---:R0:W1:Y:S02]  /*0f20*/  I2F.U64 R26, R26 ;  /* 0x0000001a001a7312 */ /* 0x0040640000301000 */
[----:B01----:R-:W-:Y:S05]  /*0f30*/  BRA `(.L_x_15849) ;  /* 0x0000000000087947 */ /* 0x003fea0003800000 */
.L_x_15868:
[----:B------:R-:W2:Y:S02]  /*0f40*/  LDG.E R4, desc[UR36][R4.64] ;  /* 0x0000002404047981 */ /* 0x000ea4000c1e1900 */
[----:B--2---:R-:W-:-:S07]  /*0f50*/  I2FP.F32.U32 R26, R4 ;  /* 0x00000004001a7245 */ /* 0x004fce0000201000 */
.L_x_15849:
[----:B------:R-:W-:Y:S05]  /*0f60*/  BSYNC.RECONVERGENT B6 ;  /* 0x0000000000067941 */ /* 0x000fea0003800200 */
.L_x_15843:
[----:B------:R-:W-:-:S07]  /*0f70*/  VIADD R16, R19, 0x80 ;  /* 0x0000008013107836 */ /* 0x000fce0000000000 */
.L_x_15842:
[----:B------:R-:W-:Y:S05]  /*0f80*/  BSYNC.RECONVERGENT B7 ;  /* 0x0000000000077941 */ /* 0x000fea0003800200 */
.L_x_15841:
        /* <DEDUP_REMOVED lines=25> */
.L_x_15878:
[----:B------:R-:W2:Y:S02]  /*1120*/  LDG.E.U8 R4, desc[UR36][R4.64] ;  /* 0x0000002404047981 */ /* 0x000ea4000c1e1100 */
[----:B--2---:R-:W-:Y:S01]  /*1130*/  I2FP.F32.U32 R27, R4 ;  /* 0x00000004001b7245 */ /* 0x004fe20000201000 */
[----:B------:R-:W-:Y:S06]  /*1140*/  BRA `(.L_x_15880) ;  /* 0x0000000c00447947 */ /* 0x000fec0003800000 */
.L_x_15877:
        /* <DEDUP_REMOVED lines=9> */
.L_x_15882:
[----:B------:R-:W2:Y:S02]  /*11e0*/  LDG.E R4, desc[UR36][R4.64] ;  /* 0x0000002404047981 */ /* 0x000ea4000c1e1900 */
[----:B--2---:R-:W-:Y:S01]  /*11f0*/  I2FP.F32.S32 R27, R4 ;  /* 0x00000004001b7245 */ /* 0x004fe20000201400 */
[----:B------:R-:W-:Y:S06]  /*1200*/  BRA `(.L_x_15880) ;  /* 0x0000000c00147947 */ /* 0x000fec0003800000 */
.L_x_15881:
[----:B------:R-:W2:Y:S02]  /*1210*/  LDG.E.U16 R4, desc[UR36][R4.64] ;  /* 0x0000002404047981 */ /* 0x000ea4000c1e1500 */
[----:B--2---:R0:W2:Y:S01]  /*1220*/  I2F.S16 R27, R4 ;  /* 0x00000004001b7306 */ /* 0x0040a20000101400 */
[----:B------:R-:W-:Y:S05]  /*1230*/  BRA `(.L_x_15880) ;  /* 0x0000000c00087947 */ /* 0x000fea0003800000 */
.L_x_15876:
        /* <DEDUP_REMOVED lines=8> */
.L_x_15884:
[----:B------:R-:W2:Y:S02]  /*12c0*/  LDG.E.U16 R4, desc[UR36][R4.64] ;  /* 0x0000002404047981 */ /* 0x000ea4000c1e1500 */
[----:B--2---:R-:W-:Y:S01]  /*12d0*/  HADD2.F32 R27, -RZ, R4.H0_H0 ;  /* 0x20000004ff1b7230 */ /* 0x004fe20000004100 */
[----:B------:R-:W-:Y:S06]  /*12e0*/  BRA `(.L_x_15880) ;  /* 0x0000000800dc7947 */ /* 0x000fec0003800000 */
.L_x_15883:
        /* <DEDUP_REMOVED lines=8> */
.L_x_15886:
[----:B------:R-:W2:Y:S02]  /*1370*/  LDG.E.U16 R4, desc[UR36][R4.64] ;  /* 0x0000002404047981 */ /* 0x000ea4000c1e1500 */
[----:B--2---:R-:W-:Y:S01]  /*1380*/  HADD2.F32 R27, -RZ, R4.H0_H0 ;  /* 0x20000004ff1b7230 */ /* 0x004fe20000004100 */
[----:B------:R-:W-:Y:S06]  /*1390*/  BRA `(.L_x_15880) ;  /* 0x0000000800b07947 */ /* 0x000fec0003800000 */
.L_x_15885:
        /* <DEDUP_REMOVED lines=11> */
.L_x_15875:
        /* <DEDUP_REMOVED lines=12> */
.L_x_15889:
        /* <DEDUP_REMOVED lines=11> */
.L_x_15888:
        /* <DEDUP_REMOVED lines=25> */
.L_x_15891:
        /* <DEDUP_REMOVED lines=12> */
.L_x_15890:
[----:B------:R-:W2:Y:S02]  /*1810*/  LDG.E.U16 R4, desc[UR36][R4.64] ;  /* 0x0000002404047981 */ /* 0x000ea4000c1e1500 */
[----:B--2---:R-:W-:Y:S01]  /*1820*/  IMAD.U32 R27, R4, 0x10000, RZ ;  /* 0x00010000041b7824 */ /* 0x004fe200078e00ff */
[----:B------:R-:W-:Y:S06]  /*1830*/  BRA `(.L_x_15880) ;  /* 0x0000000400887947 */ /* 0x000fec0003800000 */
.L_x_15887:
        /* <DEDUP_REMOVED lines=11> */
.L_x_15894:
        /* <DEDUP_REMOVED lines=20> */
.L_x_15896:
[----:B------:R-:W-:Y:S05]  /*1a30*/  BSYNC.RECONVERGENT B0 ;  /* 0x0000000000007941 */ /* 0x000fea0003800200 */
.L_x_15895:
[----:B------:R-:W-:Y:S01]  /*1a40*/  IMAD.SHL.U32 R0, R0, 0x100000, RZ ;  /* 0x0010000000007824 */ /* 0x000fe200078e00ff */
[----:B------:R-:W-:-:S04]  /*1a50*/  LEA R3, R3, 0x3b800000, 0x17 ;  /* 0x3b80000003037811 */ /* 0x000fc800078eb8ff */
[----:B------:R-:W-:Y:S01]  /*1a60*/  LOP3.LUT R27, R3, R0, R27, 0xfe, !PT ;  /* 0x00000000031b7212 */ /* 0x000fe200078efe1b */
[----:B------:R-:W-:Y:S06]  /*1a70*/  BRA `(.L_x_15880) ;  /* 0x0000000000f87947 */ /* 0x000fec0003800000 */
.L_x_15893:
        /* <DEDUP_REMOVED lines=20> */
.L_x_15898:
[----:B------:R-:W-:Y:S05]  /*1bc0*/  BSYNC.RECONVERGENT B0 ;  /* 0x0000000000007941 */ /* 0x000fea0003800200 */
.L_x_15897:
[----:B------:R-:W-:Y:S01]  /*1bd0*/  IMAD.SHL.U32 R0, R0, 0x200000, RZ ;  /* 0x0020000000007824 */ /* 0x000fe200078e00ff */
[----:B------:R-:W-:-:S04]  /*1be0*/  LEA R3, R3, 0x37800000, 0x17 ;  /* 0x3780000003037811 */ /* 0x000fc800078eb8ff */
[----:B------:R-:W-:Y:S01]  /*1bf0*/  LOP3.LUT R27, R3, R0, R27, 0xfe, !PT ;  /* 0x00000000031b7212 */ /* 0x000fe200078efe1b */
[----:B------:R-:W-:Y:S06]  /*1c00*/  BRA `(.L_x_15880) ;  /* 0x0000000000947947 */ /* 0x000fec0003800000 */
.L_x_15892:
        /* <DEDUP_REMOVED lines=14> */
.L_x_15879:
        /* <DEDUP_REMOVED lines=16> */
.L_x_15901:
[----:B------:R-:W-:Y:S01]  /*1df0*/  IMAD.MOV.U32 R27, RZ, RZ, RZ ;  /* 0x000000ffff1b7224 */ /* 0x000fe200078e00ff */
[----:B------:R-:W-:Y:S06]  /*1e00*/  BRA `(.L_x_15880) ;  /* 0x0000000000147947 */ /* 0x000fec0003800000 */
.L_x_15900:
[----:B------:R-:W2:Y:S02]  /*1e10*/  LDG.E.64 R4, desc[UR36][R4.64] ;  /* 0x0000002404047981 */ /* 0x000ea4000c1e1b00 */
[----:B--2---:R0:W2:Y:S02]  /*1e20*/  I2F.U64 R27, R4 ;  /* 0x00000004001b7312 */ /* 0x0040a40000301000 */
[----:B0-2---:R-:W-:Y:S05]  /*1e30*/  BRA `(.L_x_15880) ;  /* 0x0000000000087947 */ /* 0x005fea0003800000 */
.L_x_15899:
[----:B------:R-:W2:Y:S02]  /*1e40*/  LDG.E R4, desc[UR36][R4.64] ;  /* 0x0000002404047981 */ /* 0x000ea4000c1e1900 */
[----:B--2---:R-:W-:-:S07]  /*1e50*/  I2FP.F32.U32 R27, R4 ;  /* 0x00000004001b7245 */ /* 0x004fce0000201000 */
.L_x_15880:
[----:B------:R-:W-:Y:S05]  /*1e60*/  BSYNC.RECONVERGENT B6 ;  /* 0x0000000000067941 */ /* 0x000fea0003800200 */
.L_x_15874:
[----:B------:R-:W-:-:S07]  /*1e70*/  VIADD R16, R16, 0x80 ;  /* 0x0000008010107836 */ /* 0x000fce0000000000 */
.L_x_15873:
[----:B------:R-:W-:Y:S05]  /*1e80*/  BSYNC.RECONVERGENT B7 ;  /* 0x0000000000077941 */ /* 0x000fea0003800200 */
.L_x_15872:
        /* <DEDUP_REMOVED lines=25> */
.L_x_15908:
[----:B------:R-:W2:Y:S02]  /*2020*/  LDG.E.U8 R4, desc[UR36][R4.64] ;  /* 0x0000002404047981 */ /* 0x000ea4000c1e1100 */
[----:B--2---:R-:W-:Y:S01]  /*2030*/  I2FP.F32.U32 R25, R4 ;  /* 0x0000000400197245 */ /* 0x004fe20000201000 */
[----:B------:R-:W-:Y:S06]  /*2040*/  BRA `(.L_x_15910) ;  /* 0x0000000c00447947 */ /* 0x000fec0003800000 */
.L_x_15907:
        /* <DEDUP_REMOVED lines=9> */
.L_x_15912:
[----:B------:R-:W2:Y:S02]  /*20e0*/  LDG.E R4, desc[UR36][R4.64] ;  /* 0x0000002404047981 */ /* 0x000ea4000c1e1900 */
[----:B--2---:R-:W-:Y:S01]  /*20f0*/  I2FP.F32.S32 R25, R4 ;  /* 0x0000000400197245 */ /* 0x004fe20000201400 */
[----:B------:R-:W-:Y:S06]  /*2100*/  BRA `(.L_x_15910) ;  /* 0x0000000c00147947 */ /* 0x000fec0003800000 */
.L_x_15911:
[----:B------:R-:W2:Y:S02]  /*2110*/  LDG.E.U16 R4, desc[UR36][R4.64] ;  /* 0x0000002404047981 */ /* 0x000ea4000c1e1500 */
[----:B--2---:R0:W2:Y:S01]  /*2120*/  I2F.S16 R25, R4 ;  /* 0x0000000400197306 */ /* 0x0040a20000101400 */
[----:B------:R-:W-:Y:S05]  /*2130*/  BRA `(.L_x_15910) ;  /* 0x0000000c00087947 */ /* 0x000fea0003800000 */
.L_x_15906:
        /* <DEDUP_REMOVED lines=8> */
.L_x_15914:
[----:B------:R-:W2:Y:S02]  /*21c0*/  LDG.E.U16 R4, desc[UR36][R4.64] ;  /* 0x0000002404047981 */ /* 0x000ea4000c1e1500 */
[----:B--2---:R-:W-:Y:S01]  /*21d0*/  HADD2.F32 R25, -RZ, R4.H0_H0 ;  /* 0x20000004ff197230 */ /* 0x004fe20000004100 */
[----:B------:R-:W-:Y:S06]  /*21e0*/  BRA `(.L_x_15910) ;  /* 0x0000000800dc7947 */ /* 0x000fec0003800000 */
.L_x_15913:
        /* <DEDUP_REMOVED lines=8> */
.L_x_15916:
[----:B------:R-:W2:Y:S02]  /*2270*/  LDG.E.U16 R4, desc[UR36][R4.64] ;  /* 0x0000002404047981 */ /* 0x000ea4000c1e1500 */
[----:B--2---:R-:W-:Y:S01]  /*2280*/  HADD2.F32 R25, -RZ, R4.H0_H0 ;  /* 0x20000004ff197230 */ /* 0x004fe20000004100 */
[----:B------:R-:W-:Y:S06]  /*2290*/  BRA `(.L_x_15910) ;  /* 0x0000000800b07947 */ /* 0x000fec0003800000 */
.L_x_15915:
        /* <DEDUP_REMOVED lines=11> */
.L_x_15905:
        /* <DEDUP_REMOVED lines=12> */
.L_x_15919:
        /* <DEDUP_REMOVED lines=11> */
.L_x_15918:
        /* <DEDUP_REMOVED lines=25> */
.L_x_15921:
        /* <DEDUP_REMOVED lines=12> */
.L_x_15920:
[----:B------:R-:W2:Y:S02]  /*2710*/  LDG.E.U16 R4, desc[UR36][R4.64] ;  /* 0x0000002404047981 */ /* 0x000ea4000c1e1500 */
[----:B--2---:R-:W-:Y:S01]  /*2720*/  IMAD.U32 R25, R4, 0x10000, RZ ;  /* 0x0001000004197824 */ /* 0x004fe200078e00ff */
[----:B------:R-:W-:Y:S06]  /*2730*/  BRA `(.L_x_15910) ;  /* 0x0000000400887947 */ /* 0x000fec0003800000 */
.L_x_15917:
        /* <DEDUP_REMOVED lines=11> */
.L_x_15924:
        /* <DEDUP_REMOVED lines=20> */
.L_x_15926:
[----:B------:R-:W-:Y:S05]  /*2930*/  BSYNC.RECONVERGENT B0 ;  /* 0x0000000000007941 */ /* 0x000fea0003800200 */
.L_x_15925:
[----:B------:R-:W-:Y:S01]  /*2940*/  IMAD.SHL.U32 R0, R0, 0x100000, RZ ;  /* 0x0010000000007824 */ /* 0x000fe200078e00ff */
[----:B------:R-:W-:-:S04]  /*2950*/  LEA R3, R3, 0x3b800000, 0x17 ;  /* 0x3b80000003037811 */ /* 0x000fc800078eb8ff */
[----:B------:R-:W-:Y:S01]  /*2960*/  LOP3.LUT R25, R3, R0, R25, 0xfe, !PT ;  /* 0x0000000003197212 */ /* 0x000fe200078efe19 */
[----:B------:R-:W-:Y:S06]  /*2970*/  BRA `(.L_x_15910) ;  /* 0x0000000000f87947 */ /* 0x000fec0003800000 */
.L_x_15923:
        /* <DEDUP_REMOVED lines=20> */
.L_x_15928:
[----:B------:R-:W-:Y:S05]  /*2ac0*/  BSYNC.RECONVERGENT B0 ;  /* 0x0000000000007941 */ /* 0x000fea0003800200 */
.L_x_15927:
[----:B------:R-:W-:Y:S01]  /*2ad0*/  IMAD.SHL.U32 R0, R0, 0x200000, RZ ;  /* 0x0020000000007824 */ /* 0x000fe200078e00ff */
[----:B------:R-:W-:-:S04]  /*2ae0*/  LEA R3, R3, 0x37800000, 0x17 ;  /* 0x3780000003037811 */ /* 0x000fc800078eb8ff */
[----:B------:R-:W-:Y:S01]  /*2af0*/  LOP3.LUT R25, R3, R0, R25, 0xfe, !PT ;  /* 0x0000000003197212 */ /* 0x000fe200078efe19 */
[----:B------:R-:W-:Y:S06]  /*2b00*/  BRA `(.L_x_15910) ;  /* 0x0000000000947947 */ /* 0x000fec0003800000 */
.L_x_15922:
        /* <DEDUP_REMOVED lines=14> */
.L_x_15909:
        /* <DEDUP_REMOVED lines=16> */
.L_x_15931:
[----:B------:R-:W-:Y:S01]  /*2cf0*/  IMAD.MOV.U32 R25, RZ, RZ, RZ ;  /* 0x000000ffff197224 */ /* 0x000fe200078e00ff */
[----:B------:R-:W-:Y:S06]  /*2d00*/  BRA `(.L_x_15910) ;  /* 0x0000000000147947 */ /* 0x000fec0003800000 */
.L_x_15930:
[----:B------:R-:W2:Y:S02]  /*2d10*/  LDG.E.64 R4, desc[UR36][R4.64] ;  /* 0x0000002404047981 */ /* 0x000ea4000c1e1b00 */
[----:B--2---:R0:W2:Y:S02]  /*2d20*/  I2F.U64 R25, R4 ;  /* 0x0000000400197312 */ /* 0x0040a40000301000 */
[----:B0-2---:R-:W-:Y:S05]  /*2d30*/  BRA `(.L_x_15910) ;  /* 0x0000000000087947 */ /* 0x005fea0003800000 */
.L_x_15929:
[----:B------:R-:W2:Y:S02]  /*2d40*/  LDG.E R4, desc[UR36][R4.64] ;  /* 0x0000002404047981 */ /* 0x000ea4000c1e1900 */
[----:B--2---:R-:W-:-:S07]  /*2d50*/  I2FP.F32.U32 R25, R4 ;  /* 0x0000000400197245 */ /* 0x004fce0000201000 */
.L_x_15910:
[----:B------:R-:W-:Y:S05]  /*2d60*/  BSYNC.RECONVERGENT B6 ;  /* 0x0000000000067941 */ /* 0x000fea0003800200 */
.L_x_15904:
[----:B------:R-:W-:-:S07]  /*2d70*/  VIADD R16, R16, 0x80 ;  /* 0x0000008010107836 */ /* 0x000fce0000000000 */
.L_x_15903:
[----:B------:R-:W-:Y:S05]  /*2d80*/  BSYNC.RECONVERGENT B7 ;  /* 0x0000000000077941 */ /* 0x000fea0003800200 */
.L_x_15902:
        /* <DEDUP_REMOVED lines=24> */
.L_x_15937:
[----:B------:R-:W2:Y:S02]  /*2f10*/  LDG.E.U8 R4, desc[UR36][R4.64] ;  /* 0x0000002404047981 */ /* 0x000ea4000c1e1100 */
[----:B--2---:R-:W-:Y:S01]  /*2f20*/  I2FP.F32.U32 R23, R4 ;  /* 0x0000000400177245 */ /* 0x004fe20000201000 */
[----:B------:R-:W-:Y:S06]  /*2f30*/  BRA `(.L_x_15933) ;  /* 0x0000000c00387947 */ /* 0x000fec0003800000 */
.L_x_15936:
        /* <DEDUP_REMOVED lines=9> */
.L_x_15940:
[----:B------:R-:W2:Y:S02]  /*2fd0*/  LDG.E R4, desc[UR36][R4.64] ;  /* 0x0000002404047981 */ /* 0x000ea4000c1e1900 */
[----:B--2---:R-:W-:Y:S01]  /*2fe0*/  I2FP.F32.S32 R23, R4 ;  /* 0x0000000400177245 */ /* 0x004fe20000201400 */
[----:B------:R-:W-:Y:S06]  /*2ff0*/  BRA `(.L_x_15933) ;  /* 0x0000000c00087947 */ /* 0x000fec0003800000 */
.L_x_15939:
[----:B------:R-:W2:Y:S02]  /*3000*/  LDG.E.U16 R4, desc[UR36][R4.64] ;  /* 0x0000002404047981 */ /* 0x000ea4000c1e1500 */
[----:B--2---:R0:W2:Y:S01]  /*3010*/  I2F.S16 R23, R4 ;  /* 0x0000000400177306 */ /* 0x0040a20000101400 */
[----:B------:R-:W-:Y:S05]  /*3020*/  BRA `(.L_x_15933) ;  /* 0x0000000800fc7947 */ /* 0x000fea0003800000 */
.L_x_15935:
        /* <DEDUP_REMOVED lines=8> */
.L_x_15942:
[----:B------:R-:W2:Y:S02]  /*30b0*/  LDG.E.U16 R4, desc[UR36][R4.64] ;  /* 0x0000002404047981 */ /* 0x000ea4000c1e1500 */
[----:B--2---:R-:W-:Y:S01]  /*30c0*/  HADD2.F32 R23, -RZ, R4.H0_H0 ;  /* 0x20000004ff177230 */ /* 0x004fe20000004100 */
[----:B------:R-:W-:Y:S06]  /*30d0*/  BRA `(.L_x_15933) ;  /* 0x0000000800d07947 */ /* 0x000fec0003800000 */
.L_x_15941:
        /* <DEDUP_REMOVED lines=8> */
.L_x_15944:
[----:B------:R-:W2:Y:S02]  /*3160*/  LDG.E.U16 R4, desc[UR36][R4.64] ;  /* 0x0000002404047981 */ /* 0x000ea4000c1e1500 */
[----:B--2---:R-:W-:Y:S01]  /*3170*/  HADD2.F32 R23, -RZ, R4.H0_H0 ;  /* 0x20000004ff177230 */ /* 0x004fe20000004100 */
[----:B------:R-:W-:Y:S06]  /*3180*/  BRA `(.L_x_15933) ;  /* 0x0000000800a47947 */ /* 0x000fec0003800000 */
.L_x_15943:
        /* <DEDUP_REMOVED lines=11> */
.L_x_15934:
        /* <DEDUP_REMOVED lines=12> */
.L_x_15947:
        /* <DEDUP_REMOVED lines=11> */
.L_x_15946:
        /* <DEDUP_REMOVED lines=25> */
.L_x_15949:
        /* <DEDUP_REMOVED lines=12> */
.L_x_15948:
[----:B------:R-:W2:Y:S02]  /*3600*/  LDG.E.U16 R4, desc[UR36][R4.64] ;  /* 0x0000002404047981 */ /* 0x000ea4000c1e1500 */
[----:B--2---:R-:W-:Y:S01]  /*3610*/  IMAD.U32 R23, R4, 0x10000, RZ ;  /* 0x0001000004177824 */ /* 0x004fe200078e00ff */
[----:B------:R-:W-:Y:S06]  /*3620*/  BRA `(.L_x_15933) ;  /* 0x00000004007c7947 */ /* 0x000fec0003800000 */
.L_x_15945:
        /* <DEDUP_REMOVED lines=11> */
.L_x_15952:
        /* <DEDUP_REMOVED lines=19> */
.L_x_15954:
[----:B------:R-:W-:Y:S05]  /*3810*/  BSYNC.RECONVERGENT B0 ;  /* 0x0000000000007941 */ /* 0x000fea0003800200 */
.L_x_15953:
[----:B------:R-:W-:Y:S01]  /*3820*/  IMAD.SHL.U32 R0, R0, 0x100000, RZ ;  /* 0x0010000000007824 */ /* 0x000fe200078e00ff */
[----:B------:R-:W-:-:S04]  /*3830*/  LEA R3, R3, 0x3b800000, 0x17 ;  /* 0x3b80000003037811 */ /* 0x000fc800078eb8ff */
[----:B------:R-:W-:Y:S01]  /*3840*/  LOP3.LUT R23, R3, R0, R23, 0xfe, !PT ;  /* 0x0000000003177212 */ /* 0x000fe200078efe17 */
[----:B------:R-:W-:Y:S06]  /*3850*/  BRA `(.L_x_15933) ;  /* 0x0000000000f07947 */ /* 0x000fec0003800000 */
.L_x_15951:
        /* <DEDUP_REMOVED lines=19> */
.L_x_15956:
[----:B------:R-:W-:Y:S05]  /*3990*/  BSYNC.RECONVERGENT B0 ;  /* 0x0000000000007941 */ /* 0x000fea0003800200 */
.L_x_15955:
[----:B------:R-:W-:Y:S01]  /*39a0*/  IMAD.SHL.U32 R0, R0, 0x200000, RZ ;  /* 0x0020000000007824 */ /* 0x000fe200078e00ff */
[----:B------:R-:W-:-:S04]  /*39b0*/  LEA R3, R3, 0x37800000, 0x17 ;  /* 0x3780000003037811 */ /* 0x000fc800078eb8ff */
[----:B------:R-:W-:Y:S01]  /*39c0*/  LOP3.LUT R23, R3, R0, R23, 0xfe, !PT ;  /* 0x0000000003177212 */ /* 0x000fe200078efe17 */
[----:B------:R-:W-:Y:S06]  /*39d0*/  BRA `(.L_x_15933) ;  /* 0x0000000000907947 */ /* 0x000fec0003800000 */
.L_x_15950:
        /* <DEDUP_REMOVED lines=14> */
.L_x_15938:
        /* <DEDUP_REMOVED lines=16> */
.L_x_15959:
[----:B------:R-:W-:Y:S05]  /*3bc0*/  BRA `(.L_x_15933) ;  /* 0x0000000000147947 */ /* 0x000fea0003800000 */
.L_x_15958:
[----:B------:R-:W2:Y:S02]  /*3bd0*/  LDG.E.64 R4, desc[UR36][R4.64] ;  /* 0x0000002404047981 */ /* 0x000ea4000c1e1b00 */
[----:B--2---:R0:W2:Y:S02]  /*3be0*/  I2F.U64 R23, R4 ;  /* 0x0000000400177312 */ /* 0x0040a40000301000 */
[----:B0-2---:R-:W-:Y:S05]  /*3bf0*/  BRA `(.L_x_15933) ;  /* 0x0000000000087947 */ /* 0x005fea0003800000 */
.L_x_15957:
[----:B------:R-:W2:Y:S02]  /*3c00*/  LDG.E R4, desc[UR36][R4.64] ;  /* 0x0000002404047981 */ /* 0x000ea4000c1e1900 */
[----:B--2---:R-:W-:-:S07]  /*3c10*/  I2FP.F32.U32 R23, R4 ;  /* 0x0000000400177245 */ /* 0x004fce0000201000 */
.L_x_15933:
[----:B------:R-:W-:Y:S05]  /*3c20*/  BSYNC.RECONVERGENT B6 ;  /* 0x0000000000067941 */ /* 0x000fea0003800200 */
.L_x_15932:
[----:B------:R-:W4:Y:S01]  /*3c30*/  LDC.U8 R16, c[0x0][0x3a4] ;  /* 0x0000e900ff107b82 */ /* 0x000f220000000000 */
[----:B-1-3-5:R-:W4:Y:S01]  /*3c40*/  FRND.TRUNC R3, R26 ;  /* 0x0000001a00037307 */ /* 0x02af22000020d000 */
[----:B------:R-:W-:Y:S01]  /*3c50*/  ISETP.GE.AND P0, PT, R19, R17, PT ;  /* 0x000000111300720c */ /* 0x000fe20003f06270 */
[----:B------:R-:W-:Y:S04]  /*3c60*/  BSSY.RECONVERGENT B7, `(.L_x_15960) ;  /* 0x00002be000077945 */ /* 0x000fe80003800200 */
[----:B------:R-:W-:Y:S02]  /*3c70*/  BSSY.RELIABLE B6, `(.L_x_15961) ;  /* 0x00001d8000067945 */ /* 0x000fe40003800100 */
[----:B0-2---:R-:W0:Y:S01]  /*3c80*/  FRND.TRUNC R22, R27 ;  /* 0x0000001b00167307 */ /* 0x005e22000020d000 */
[----:B----4-:R-:W-:-:S07]  /*3c90*/  FADD.FTZ R4, -R3, R26 ;  /* 0x0000001a03047221 */ /* 0x010fce0000010100 */
[----:B------:R-:W1:Y:S01]  /*3ca0*/  FRND.TRUNC R24, R25 ;  /* 0x0000001900187307 */ /* 0x000e62000020d000 */
[----:B0-----:R-:W-:-:S07]  /*3cb0*/  FADD.FTZ R22, -R22, R27 ;  /* 0x0000001b16167221 */ /* 0x001fce0000010100 */
[----:B------:R-:W0:Y:S01]  /*3cc0*/  FRND.TRUNC R18, R23 ;  /* 0x0000001700127307 */ /* 0x000e22000020d000 */
[----:B-1----:R-:W-:Y:S01]  /*3cd0*/  FADD.FTZ R24, -R24, R25 ;  /* 0x0000001918187221 */ /* 0x002fe20000010100 */
[----:B0-----:R-:W-:Y:S01]  /*3ce0*/  FADD.FTZ R18, -R18, R23 ;  /* 0x0000001712127221 */ /* 0x001fe20000010100 */
[----:B------:R-:W-:Y:S06]  /*3cf0*/  @P0 BRA `(.L_x_15962) ;  /* 0x0000001c00300947 */ /* 0x000fec0003800000 */
[----:B------:R-:W0:Y:S01]  /*3d00*/  LDCU UR4, c[0x0][0x3a8] ;  /* 0x00007500ff0477ac */ /* 0x000e220008000800 */
[----:B------:R-:W1:Y:S01]  /*3d10*/  LDC.64 R8, c[0x0][0x388] ;  /* 0x0000e200ff087b82 */ /* 0x000e620000000a00 */
[----:B------:R-:W-:Y:S01]  /*3d20*/  IMAD R0, R2, 0x200, R19 ;  /* 0x0000020002007824 */ /* 0x000fe200078e0213 */
[----:B------:R-:W-:Y:S01]  /*3d30*/  PRMT R5, R16, 0x9910, RZ ;  /* 0x0000991010057816 */ /* 0x000fe200000000ff */
[----:B------:R-:W-:Y:S02]  /*3d40*/  VIADD R19, R19, 0x80 ;  /* 0x0000008013137836 */ /* 0x000fe40000000000 */
        /* <DEDUP_REMOVED lines=17> */
.L_x_15966:
[----:B------:R-:W0:Y:S02]  /*3e60*/  F2I.S64.TRUNC R4, R4 ;  /* 0x0000000400047311 */ /* 0x000e24000020d900 */
[----:B0-----:R-:W-:-:S05]  /*3e70*/  IMAD.MOV.U32 R3, RZ, RZ, R4 ;  /* 0x000000ffff037224 */ /* 0x001fca00078e0004 */
[----:B------:R0:W-:Y:S01]  /*3e80*/  STG.E.U8 desc[UR36][R8.64], R3 ;  /* 0x0000000308007986 */ /* 0x0001e2000c101124 */
[----:B------:R-:W-:Y:S05]  /*3e90*/  BRA `(.L_x_15968) ;  /* 0x0000000c002c7947 */ /* 0x000fea0003800000 */
.L_x_15965:
        /* <DEDUP_REMOVED lines=9> */
.L_x_15970:
[----:B------:R-:W0:Y:S02]  /*3f30*/  F2I.FTZ.TRUNC.NTZ R3, R4 ;  /* 0x0000000400037305 */ /* 0x000e24000021f100 */
[----:B0-----:R0:W-:Y:S01]  /*3f40*/  STG.E desc[UR36][R8.64], R3 ;  /* 0x0000000308007986 */ /* 0x0011e2000c101924 */
[----:B------:R-:W-:Y:S05]  /*3f50*/  BRA `(.L_x_15968) ;  /* 0x0000000800fc7947 */ /* 0x000fea0003800000 */
.L_x_15969:
[----:B------:R-:W0:Y:S02]  /*3f60*/  F2I.FTZ.TRUNC.NTZ R3, R4 ;  /* 0x0000000400037305 */ /* 0x000e24000021f100 */
[----:B0-----:R0:W-:Y:S01]  /*3f70*/  STG.E.U16 desc[UR36][R8.64], R3 ;  /* 0x0000000308007986 */ /* 0x0011e2000c101524 */
[----:B------:R-:W-:Y:S05]  /*3f80*/  BRA `(.L_x_15968) ;  /* 0x0000000800f07947 */ /* 0x000fea0003800000 */
.L_x_15964:
        /* <DEDUP_REMOVED lines=8> */
.L_x_15972:
[----:B------:R-:W-:-:S05]  /*4010*/  F2FP.F16.F32.PACK_AB R4, RZ, R4 ;  /* 0x00000004ff04723e */ /* 0x000fca00000000ff */
[----:B------:R0:W-:Y:S01]  /*4020*/  STG.E.U16 desc[UR36][R8.64], R4 ;  /* 0x0000000408007986 */ /* 0x0001e2000c101524 */
[----:B------:R-:W-:Y:S05]  /*4030*/  BRA `(.L_x_15968) ;  /* 0x0000000800c47947 */ /* 0x000fea0003800000 */
.L_x_15971:
        /* <DEDUP_REMOVED lines=9> */
.L_x_15974:
[----:B------:R-:W-:-:S04]  /*40d0*/  F2FP.F16.F32.PACK_AB R3, RZ, R4 ;  /* 0x00000004ff03723e */ /* 0x000fc800000000ff */
[----:B------:R-:W-:-:S05]  /*40e0*/  PRMT R3, R3, 0x5410, RZ ;  /* 0x0000541003037816 */ /* 0x000fca00000000ff */
[----:B------:R0:W-:Y:S01]  /*40f0*/  STG.E desc[UR36][R8.64], R3 ;  /* 0x0000000308007986 */ /* 0x0001e2000c101924 */
[----:B------:R-:W-:Y:S05]  /*4100*/  BRA `(.L_x_15968) ;  /* 0x0000000800907947 */ /* 0x000fea0003800000 */
.L_x_15973:
[----:B------:R-:W-:-:S06]  /*4110*/  FMUL.FTZ R4, R4, 1 ;  /* 0x3f80000004047820 */ /* 0x000fcc0000410000 */
[----:B------:R-:W0:Y:S02]  /*4120*/  F2F.F64.F32 R4, R4 ;  /* 0x0000000400047310 */ /* 0x000e240000201800 */
[----:B0-----:R0:W-:Y:S01]  /*4130*/  STG.E.64 desc[UR36][R8.64], R4 ;  /* 0x0000000408007986 */ /* 0x0011e2000c101b24 */
[----:B------:R-:W-:Y:S05]  /*4140*/  BRA `(.L_x_15968) ;  /* 0x0000000800807947 */ /* 0x000fea0003800000 */
.L_x_15963:
        /* <DEDUP_REMOVED lines=12> */
.L_x_15977:
[----:B------:R-:W-:Y:S01]  /*4210*/  FMUL.FTZ R4, R4, 1 ;  /* 0x3f80000004047820 */ /* 0x000fe20000410000 */
[----:B------:R-:W-:-:S05]  /*4220*/  CS2R R6, SRZ ;  /* 0x0000000000067805 */ /* 0x000fca000001ff00 */
[----:B------:R-:W0:Y:S02]  /*4230*/  F2F.F64.F32 R4, R4 ;  /* 0x0000000400047310 */ /* 0x000e240000201800 */
[----:B0-----:R0:W-:Y:S01]  /*4240*/  STG.E.128 desc[UR36][R8.64], R4 ;  /* 0x0000000408007986 */ /* 0x0011e2000c101d24 */
[----:B------:R-:W-:Y:S05]  /*4250*/  BRA `(.L_x_15968) ;  /* 0x00000008003c7947 */ /* 0x000fea0003800000 */
.L_x_15976:
        /* <DEDUP_REMOVED lines=18> */
.L_x_15981:
[----:B------:R-:W-:Y:S05]  /*4380*/  BSYNC.RECONVERGENT B0 ;  /* 0x0000000000007941 */ /* 0x000fea0003800200 */
.L_x_15980:
[----:B------:R-:W-:-:S05]  /*4390*/  LOP3.LUT R5, R0, 0x80, R5, 0xf8, !PT ;  /* 0x0000008000057812 */ /* 0x000fca00078ef805 */
[----:B------:R0:W-:Y:S01]  /*43a0*/  STG.E.U8 desc[UR36][R8.64], R5 ;  /* 0x0000000508007986 */ /* 0x0001e2000c101124 */
[----:B------:R-:W-:Y:S05]  /*43b0*/  BRA `(.L_x_15968) ;  /* 0x0000000400e47947 */ /* 0x000fea0003800000 */
.L_x_15979:
        /* <DEDUP_REMOVED lines=14> */
.L_x_15983:
[----:B------:R-:W-:Y:S05]  /*44a0*/  BSYNC.RECONVERGENT B0 ;  /* 0x0000000000007941 */ /* 0x000fea0003800200 */
.L_x_15982:
[----:B------:R-:W-:-:S05]  /*44b0*/  LOP3.LUT R3, R0, 0x80, R7, 0xf8, !PT ;  /* 0x0000008000037812 */ /* 0x000fca00078ef807 */
[----:B------:R0:W-:Y:S01]  /*44c0*/  STG.E.U8 desc[UR36][R8.64], R3 ;  /* 0x0000000308007986 */ /* 0x0001e2000c101124 */
[----:B------:R-:W-:Y:S05]  /*44d0*/  BRA `(.L_x_15968) ;  /* 0x00000004009c7947 */ /* 0x000fea0003800000 */
.L_x_15978:
[----:B------:R-:W-:-:S05]  /*44e0*/  F2FP.BF16.F32.PACK_AB R4, RZ, R4 ;  /* 0x00000004ff04723e */ /* 0x000fca00000010ff */
[----:B------:R0:W-:Y:S01]  /*44f0*/  STG.E.U16 desc[UR36][R8.64], R4 ;  /* 0x0000000408007986 */ /* 0x0001e2000c101524 */
[----:B------:R-:W-:Y:S05]  /*4500*/  BRA `(.L_x_15968) ;  /* 0x0000000400907947 */ /* 0x000fea0003800000 */
.L_x_15975:
        /* <DEDUP_REMOVED lines=11> */
.L_x_15986:
        /* <DEDUP_REMOVED lines=12> */
.L_x_15989:
[----:B------:R-:W-:-:S04]  /*4680*/  SHF.R.U32.HI R0, RZ, 0x14, R4 ;  /* 0x00000014ff007819 */ /* 0x000fc80000011604 */
[----:B------:R-:W-:-:S04]  /*4690*/  LOP3.LUT R3, R0, 0x1, RZ, 0xc0, !PT ;  /* 0x0000000100037812 */ /* 0x000fc800078ec0ff */
[----:B------:R-:W-:-:S04]  /*46a0*/  IADD3 R0, PT, PT, R4, 0x487ffff, R3 ;  /* 0x0487ffff04007810 */ /* 0x000fc80007ffe003 */
[----:B------:R-:W-:-:S04]  /*46b0*/  SHF.R.U32.HI R0, RZ, 0x14, R0 ;  /* 0x00000014ff007819 */ /* 0x000fc80000011600 */
[----:B------:R-:W-:-:S07]  /*46c0*/  LOP3.LUT R3, R0, 0xff, RZ, 0xc0, !PT ;  /* 0x000000ff00037812 */ /* 0x000fce00078ec0ff */
.L_x_15990:
[----:B------:R-:W-:-:S04]  /*46d0*/  SHF.R.U32.HI R4, RZ, 0x18, R4 ;  /* 0x00000018ff047819 */ /* 0x000fc80000011604 */
[----:B------:R-:W-:-:S04]  /*46e0*/  LOP3.LUT R3, R3, 0x80, R4, 0xf8, !PT ;  /* 0x0000008003037812 */ /* 0x000fc800078ef804 */
[----:B------:R-:W-:-:S07]  /*46f0*/  PRMT R0, R3, 0x7610, R0 ;  /* 0x0000761003007816 */ /* 0x000fce0000000000 */
.L_x_15988:
[----:B------:R-:W-:Y:S05]  /*4700*/  BSYNC.RECONVERGENT B0 ;  /* 0x0000000000007941 */ /* 0x000fea0003800200 */
.L_x_15987:
[----:B------:R1:W-:Y:S01]  /*4710*/  STG.E.U8 desc[UR36][R8.64], R0 ;  /* 0x0000000008007986 */ /* 0x0003e2000c101124 */
[----:B------:R-:W-:Y:S05]  /*4720*/  BRA `(.L_x_15968) ;  /* 0x0000000400087947 */ /* 0x000fea0003800000 */
.L_x_15985:
        /* <DEDUP_REMOVED lines=12> */
.L_x_15993:
[----:B------:R-:W-:-:S04]  /*47f0*/  SHF.R.U32.HI R0, RZ, 0x15, R4 ;  /* 0x00000015ff007819 */ /* 0x000fc80000011604 */
[----:B------:R-:W-:-:S04]  /*4800*/  LOP3.LUT R3, R0, 0x1, RZ, 0xc0, !PT ;  /* 0x0000000100037812 */ /* 0x000fc800078ec0ff */
[----:B------:R-:W-:-:S04]  /*4810*/  IADD3 R0, PT, PT, R4, 0x88fffff, R3 ;  /* 0x088fffff04007810 */ /* 0x000fc80007ffe003 */
[----:B------:R-:W-:-:S04]  /*4820*/  SHF.R.U32.HI R0, RZ, 0x15, R0 ;  /* 0x00000015ff007819 */ /* 0x000fc80000011600 */
[----:B------:R-:W-:-:S07]  /*4830*/  LOP3.LUT R3, R0, 0xff, RZ, 0xc0, !PT ;  /* 0x000000ff00037812 */ /* 0x000fce00078ec0ff */
.L_x_15994:
[----:B------:R-:W-:-:S04]  /*4840*/  SHF.R.U32.HI R4, RZ, 0x18, R4 ;  /* 0x00000018ff047819 */ /* 0x000fc80000011604 */
[----:B------:R-:W-:-:S04]  /*4850*/  LOP3.LUT R3, R3, 0x80, R4, 0xf8, !PT ;  /* 0x0000008003037812 */ /* 0x000fc800078ef804 */
[----:B------:R-:W-:-:S07]  /*4860*/  PRMT R0, R3, 0x7610, R0 ;  /* 0x0000761003007816 */ /* 0x000fce0000000000 */
.L_x_15992:
[----:B------:R-:W-:Y:S05]  /*4870*/  BSYNC.RECONVERGENT B0 ;  /* 0x0000000000007941 */ /* 0x000fea0003800200 */
.L_x_15991:
[----:B------:R2:W-:Y:S01]  /*4880*/  STG.E.U8 desc[UR36][R8.64], R0 ;  /* 0x0000000008007986 */ /* 0x0005e2000c101124 */
[----:B------:R-:W-:Y:S05]  /*4890*/  BRA `(.L_x_15968) ;  /* 0x0000000000ac7947 */ /* 0x000fea0003800000 */
.L_x_15984:
[----:B------:R-:W-:-:S13]  /*48a0*/  ISETP.NE.AND P0, PT, R0, 0x1c, PT ;  /* 0x0000001c0000780c */ /* 0x000fda0003f05270 */
[----:B------:R-:W-:Y:S05]  /*48b0*/  @!P0 BRA `(.L_x_15995) ;  /* 0x00000000009c8947 */ /* 0x000fea0003800000 */
[----:B------:R-:W-:-:S13]  /*48c0*/  ISETP.NE.AND P0, PT, R0, 0x1d, PT ;  /* 0x0000001d0000780c */ /* 0x000fda0003f05270 */
[----:B------:R-:W-:Y:S05]  /*48d0*/  @!P0 BRA `(.L_x_15996) ;  /* 0x0000000000888947 */ /* 0x000fea0003800000 */
[----:B------:R-:W-:-:S13]  /*48e0*/  ISETP.NE.AND P0, PT, R0, 0x2c, PT ;  /* 0x0000002c0000780c */ /* 0x000fda0003f05270 */
[----:B------:R-:W-:Y:S05]  /*48f0*/  @!P0 BRA `(.L_x_15997) ;  /* 0x0000000000448947 */ /* 0x000fea0003800000 */
.L_x_15967:
        /* <DEDUP_REMOVED lines=16> */
.L_x_15998:
[----:B------:R-:W-:Y:S05]  /*4a00*/  BRA `(.L_x_15968) ;  /* 0x0000000000507947 */ /* 0x000fea0003800000 */
.L_x_15997:
        /* <DEDUP_REMOVED lines=15> */
.L_x_15996:
[----:B------:R-:W0:Y:S02]  /*4b00*/  F2I.U64.TRUNC R4, R4 ;  /* 0x0000000400047311 */ /* 0x000e24000020d800 */
[----:B0-----:R0:W-:Y:S01]  /*4b10*/  STG.E.64 desc[UR36][R8.64], R4 ;  /* 0x0000000408007986 */ /* 0x0011e2000c101b24 */
[----:B------:R-:W-:Y:S05]  /*4b20*/  BRA `(.L_x_15968) ;  /* 0x0000000000087947 */ /* 0x000fea0003800000 */
.L_x_15995:
[----:B------:R-:W0:Y:S02]  /*4b30*/  F2I.FTZ.U32.TRUNC.NTZ R3, R4 ;  /* 0x0000000400037305 */ /* 0x000e24000021f000 */
[----:B0-----:R3:W-:Y:S02]  /*4b40*/  STG.E desc[UR36][R8.64], R3 ;  /* 0x0000000308007986 */ /* 0x0017e4000c101924 */
.L_x_15968:
[----:B------:R-:W-:-:S13]  /*4b50*/  ISETP.GE.AND P0, PT, R19, R17, PT ;  /* 0x000000111300720c */ /* 0x000fda0003f06270 */
[----:B------:R-:W-:Y:S05]  /*4b60*/  @P0 BREAK.RELIABLE B6 ;  /* 0x0000000000060942 */ /* 0x000fea0003800100 */
        /* <DEDUP_REMOVED lines=22> */
.L_x_16003:
[----:B------:R-:W0:Y:S02]  /*4cd0*/  F2I.S64.TRUNC R22, R22 ;  /* 0x0000001600167311 */ /* 0x000e24000020d900 */
[----:B0-----:R-:W-:-:S05]  /*4ce0*/  IMAD.MOV.U32 R3, RZ, RZ, R22 ;  /* 0x000000ffff037224 */ /* 0x001fca00078e0016 */
[----:B------:R0:W-:Y:S01]  /*4cf0*/  STG.E.U8 desc[UR36][R8.64], R3 ;  /* 0x0000000308007986 */ /* 0x0001e2000c101124 */
[----:B------:R-:W-:Y:S05]  /*4d00*/  BRA `(.L_x_16005) ;  /* 0x0000000c00287947 */ /* 0x000fea0003800000 */
.L_x_16002:
        /* <DEDUP_REMOVED lines=9> */
.L_x_16007:
[----:B------:R-:W0:Y:S02]  /*4da0*/  F2I.FTZ.TRUNC.NTZ R3, R22 ;  /* 0x0000001600037305 */ /* 0x000e24000021f100 */
[----:B0-----:R0:W-:Y:S01]  /*4db0*/  STG.E desc[UR36][R8.64], R3 ;  /* 0x0000000308007986 */ /* 0x0011e2000c101924 */
[----:B------:R-:W-:Y:S05]  /*4dc0*/  BRA `(.L_x_16005) ;  /* 0x0000000800f87947 */ /* 0x000fea0003800000 */
.L_x_16006:
[----:B------:R-:W0:Y:S02]  /*4dd0*/  F2I.FTZ.TRUNC.NTZ R3, R22 ;  /* 0x0000001600037305 */ /* 0x000e24000021f100 */
[----:B0-----:R0:W-:Y:S01]  /*4de0*/  STG.E.U16 desc[UR36][R8.64], R3 ;  /* 0x0000000308007986 */ /* 0x0011e2000c101524 */
[----:B------:R-:W-:Y:S05]  /*4df0*/  BRA `(.L_x_16005) ;  /* 0x0000000800ec7947 */ /* 0x000fea0003800000 */
.L_x_16001:
        /* <DEDUP_REMOVED lines=8> */
.L_x_16009:
[----:B------:R-:W-:-:S05]  /*4e80*/  F2FP.F16.F32.PACK_AB R22, RZ, R22 ;  /* 0x00000016ff16723e */ /* 0x000fca00000000ff */
[----:B------:R0:W-:Y:S01]  /*4e90*/  STG.E.U16 desc[UR36][R8.64], R22 ;  /* 0x0000001608007986 */ /* 0x0001e2000c101524 */
[----:B------:R-:W-:Y:S05]  /*4ea0*/  BRA `(.L_x_16005) ;  /* 0x0000000800c07947 */ /* 0x000fea0003800000 */
.L_x_16008:
        /* <DEDUP_REMOVED lines=9> */
.L_x_16011:
[----:B------:R-:W-:-:S04]  /*4f40*/  F2FP.F16.F32.PACK_AB R3, RZ, R22 ;  /* 0x00000016ff03723e */ /* 0x000fc800000000ff */
[----:B------:R-:W-:-:S05]  /*4f50*/  PRMT R3, R3, 0x5410, RZ ;  /* 0x0000541003037816 */ /* 0x000fca00000000ff */
[----:B------:R0:W-:Y:S01]  /*4f60*/  STG.E desc[UR36][R8.64], R3 ;  /* 0x0000000308007986 */ /* 0x0001e2000c101924 */
[----:B------:R-:W-:Y:S05]  /*4f70*/  BRA `(.L_x_16005) ;  /* 0x00000008008c7947 */ /* 0x000fea0003800000 */
.L_x_16010:
[----:B------:R-:W-:-:S06]  /*4f80*/  FMUL.FTZ R4, R22, 1 ;  /* 0x3f80000016047820 */ /* 0x000fcc0000410000 */
[----:B------:R-:W0:Y:S02]  /*4f90*/  F2F.F64.F32 R4, R4 ;  /* 0x0000000400047310 */ /* 0x000e240000201800 */
[----:B0-----:R0:W-:Y:S01]  /*4fa0*/  STG.E.64 desc[UR36][R8.64], R4 ;  /* 0x0000000408007986 */ /* 0x0011e2000c101b24 */
[----:B------:R-:W-:Y:S05]  /*4fb0*/  BRA `(.L_x_16005) ;  /* 0x00000008007c7947 */ /* 0x000fea0003800000 */
.L_x_16000:
        /* <DEDUP_REMOVED lines=13> */
.L_x_16015:
        /* <DEDUP_REMOVED lines=16> */
.L_x_16018:
[----:B------:R-:W-:-:S04]  /*5190*/  SHF.R.U32.HI R22, RZ, 0x18, R22 ;  /* 0x00000018ff167819 */ /* 0x000fc80000011616 */
[----:B------:R-:W-:-:S04]  /*51a0*/  LOP3.LUT R3, R3, 0x80, R22, 0xf8, !PT ;  /* 0x0000008003037812 */ /* 0x000fc800078ef816 */
[----:B------:R-:W-:-:S07]  /*51b0*/  PRMT R4, R3, 0x7610, R4 ;  /* 0x0000761003047816 */ /* 0x000fce0000000004 */
.L_x_16017:
[----:B------:R-:W-:Y:S05]  /*51c0*/  BSYNC.RECONVERGENT B0 ;  /* 0x0000000000007941 */ /* 0x000fea0003800200 */
.L_x_16016:
[----:B------:R0:W-:Y:S01]  /*51d0*/  STG.E.U8 desc[UR36][R8.64], R4 ;  /* 0x0000000408007986 */ /* 0x0001e2000c101124 */
[----:B------:R-:W-:Y:S05]  /*51e0*/  BRA `(.L_x_16005) ;  /* 0x0000000400f07947 */ /* 0x000fea0003800000 */
.L_x_16014:
        /* <DEDUP_REMOVED lines=16> */
.L_x_16021:
[----:B------:R-:W-:-:S04]  /*52f0*/  SHF.R.U32.HI R22, RZ, 0x18, R22 ;  /* 0x00000018ff167819 */ /* 0x000fc80000011616 */
[----:B------:R-:W-:-:S04]  /*5300*/  LOP3.LUT R3, R3, 0x80, R22, 0xf8, !PT ;  /* 0x0000008003037812 */ /* 0x000fc800078ef816 */
[----:B------:R-:W-:-:S07]  /*5310*/  PRMT R4, R3, 0x7610, R4 ;  /* 0x0000761003047816 */ /* 0x000fce0000000004 */
.L_x_16020:
[----:B------:R-:W-:Y:S05]  /*5320*/  BSYNC.RECONVERGENT B0 ;  /* 0x0000000000007941 */ /* 0x000fea0003800200 */
.L_x_16019:
[----:B------:R0:W-:Y:S01]  /*5330*/  STG.E.U8 desc[UR36][R8.64], R4 ;  /* 0x0000000408007986 */ /* 0x0001e2000c101124 */
[----:B------:R-:W-:Y:S05]  /*5340*/  BRA `(.L_x_16005) ;  /* 0x0000000400987947 */ /* 0x000fea0003800000 */
.L_x_16013:
        /* <DEDUP_REMOVED lines=21> */
.L_x_16023:
[----:B------:R-:W0:Y:S02]  /*54a0*/  F2I.U64.TRUNC R22, R22 ;  /* 0x0000001600167311 */ /* 0x000e24000020d800 */
[----:B0-----:R0:W-:Y:S01]  /*54b0*/  STG.E.64 desc[UR36][R8.64], R22 ;  /* 0x0000001608007986 */ /* 0x0011e2000c101b24 */
[----:B------:R-:W-:Y:S05]  /*54c0*/  BRA `(.L_x_16005) ;  /* 0x0000000400387947 */ /* 0x000fea0003800000 */
.L_x_16022:
[----:B------:R-:W0:Y:S02]  /*54d0*/  F2I.FTZ.U32.TRUNC.NTZ R3, R22 ;  /* 0x0000001600037305 */ /* 0x000e24000021f000 */
[----:B0-----:R0:W-:Y:S01]  /*54e0*/  STG.E desc[UR36][R8.64], R3 ;  /* 0x0000000308007986 */ /* 0x0011e2000c101924 */
[----:B------:R-:W-:Y:S05]  /*54f0*/  BRA `(.L_x_16005) ;  /* 0x00000004002c7947 */ /* 0x000fea0003800000 */
.L_x_16012:
        /* <DEDUP_REMOVED lines=10> */
.L_x_16025:
[----:B------:R-:W-:Y:S01]  /*55a0*/  FMUL.FTZ R4, R22, 1 ;  /* 0x3f80000016047820 */ /* 0x000fe20000410000 */
[----:B------:R-:W-:-:S05]  /*55b0*/  CS2R R6, SRZ ;  /* 0x0000000000067805 */ /* 0x000fca000001ff00 */
[----:B------:R-:W0:Y:S02]  /*55c0*/  F2F.F64.F32 R4, R4 ;  /* 0x0000000400047310 */ /* 0x000e240000201800 */
[----:B0-----:R0:W-:Y:S01]  /*55d0*/  STG.E.128 desc[UR36][R8.64], R4 ;  /* 0x0000000408007986 */ /* 0x0011e2000c101d24 */
[----:B------:R-:W-:Y:S05]  /*55e0*/  BRA `(.L_x_16005) ;  /* 0x0000000000f07947 */ /* 0x000fea0003800000 */
.L_x_16024:
[----:B------:R-:W-:-:S13]  /*55f0*/  ISETP.NE.AND P0, PT, R0, 0xf, PT ;  /* 0x0000000f0000780c */ /* 0x000fda0003f05270 */
[----:B------:R-:W-:Y:S05]  /*5600*/  @!P0 BRA `(.L_x_16026) ;  /* 0x0000000000e08947 */ /* 0x000fea0003800000 */
[----:B------:R-:W-:-:S13]  /*5610*/  ISETP.NE.AND P0, PT, R0, 0x17, PT ;  /* 0x000000170000780c */ /* 0x000fda0003f05270 */
[----:B------:R-:W-:Y:S05]  /*5620*/  @!P0 BRA `(.L_x_16027) ;  /* 0x00000000008c8947 */ /* 0x000fea0003800000 */
[----:B------:R-:W-:-:S13]  /*5630*/  ISETP.NE.AND P0, PT, R0, 0x18, PT ;  /* 0x000000180000780c */ /* 0x000fda0003f05270 */
[----:B------:R-:W-:Y:S05]  /*5640*/  @!P0 BRA `(.L_x_16028) ;  /* 0x0000000000448947 */ /* 0x000fea0003800000 */
.L_x_16004:
        /* <DEDUP_REMOVED lines=16> */
.L_x_16029:
[----:B------:R-:W-:Y:S05]  /*5750*/  BRA `(.L_x_16005) ;  /* 0x0000000000947947 */ /* 0x000fea0003800000 */
.L_x_16028:
        /* <DEDUP_REMOVED lines=12> */
.L_x_16031:
[----:B------:R-:W-:Y:S05]  /*5820*/  BSYNC.RECONVERGENT B0 ;  /* 0x0000000000007941 */ /* 0x000fea0003800200 */
.L_x_16030:
[----:B------:R-:W-:-:S05]  /*5830*/  LOP3.LUT R3, R0, 0x80, R5, 0xf8, !PT ;  /* 0x0000008000037812 */ /* 0x000fca00078ef805 */
[----:B------:R3:W-:Y:S01]  /*5840*/  STG.E.U8 desc[UR36][R8.64], R3 ;  /* 0x0000000308007986 */ /* 0x0007e2000c101124 */
[----:B------:R-:W-:Y:S05]  /*5850*/  BRA `(.L_x_16005) ;  /* 0x0000000000547947 */ /* 0x000fea0003800000 */
.L_x_16027:
        /* <DEDUP_REMOVED lines=11> */
.L_x_16033:
[----:B------:R-:W-:Y:S01]  /*5910*/  IMAD.MOV.U32 R0, RZ, RZ, 0x7f ;  /* 0x0000007fff007424 */ /* 0x000fe200078e00ff */
[----:B------:R-:W-:-:S04]  /*5920*/  ISETP.GT.U32.AND P0, PT, R4, 0x7f800000, PT ;  /* 0x7f8000000400780c */ /* 0x000fc80003f04070 */
[----:B------:R-:W-:-:S09]  /*5930*/  SEL R0, R0, 0x7c, P0 ;  /* 0x0000007c00007807 */ /* 0x000fd20000000000 */
.L_x_16034:
[----:B------:R-:W-:Y:S05]  /*5940*/  BSYNC.RECONVERGENT B0 ;  /* 0x0000000000007941 */ /* 0x000fea0003800200 */
.L_x_16032:
[----:B------:R-:W-:-:S04]  /*5950*/  SHF.R.U32.HI R3, RZ, 0x18, R22 ;  /* 0x00000018ff037819 */ /* 0x000fc80000011616 */
[----:B------:R-:W-:-:S05]  /*5960*/  LOP3.LUT R3, R0, 0x80, R3, 0xf8, !PT ;  /* 0x0000008000037812 */ /* 0x000fca00078ef803 */
[----:B------:R2:W-:Y:S01]  /*5970*/  STG.E.U8 desc[UR36][R8.64], R3 ;  /* 0x0000000308007986 */ /* 0x0005e2000c101124 */
[----:B------:R-:W-:Y:S05]  /*5980*/  BRA `(.L_x_16005) ;  /* 0x0000000000087947 */ /* 0x000fea0003800000 */
.L_x_16026:
[----:B------:R-:W-:-:S05]  /*5990*/  F2FP.BF16.F32.PACK_AB R22, RZ, R22 ;  /* 0x00000016ff16723e */ /* 0x000fca00000010ff */
[----:B------:R4:W-:Y:S02]  /*59a0*/  STG.E.U16 desc[UR36][R8.64], R22 ;  /* 0x0000001608007986 */ /* 0x0009e4000c101524 */
.L_x_16005:
[----:B------:R-:W-:-:S07]  /*59b0*/  VIADD R19, R19, 0x80 ;  /* 0x0000008013137836 */ /* 0x000fce0000000000 */
.L_x_15962:
[----:B------:R-:W-:-:S13]  /*59c0*/  ISETP.GE.AND P0, PT, R19, R17, PT ;  /* 0x000000111300720c */ /* 0x000fda0003f06270 */
[----:B------:R-:W-:Y:S05]  /*59d0*/  @P0 BREAK.RELIABLE B6 ;  /* 0x0000000000060942 */ /* 0x000fea0003800100 */
[----:B------:R-:W-:Y:S05]  /*59e0*/  @P0 BRA `(.L_x_15999) ;  /* 0x0000000c00940947 */ /* 0x000fea0003800000 */
[----:B------:R-:W-:Y:S05]  /*59f0*/  BSYNC.RELIABLE B6 ;  /* 0x0000000000067941 */ /* 0x000fea0003800100 */
.L_x_15961:
        /* <DEDUP_REMOVED lines=21> */
.L_x_16038:
[----:B------:R-:W0:Y:S02]  /*5b50*/  F2I.S64.TRUNC R24, R24 ;  /* 0x0000001800187311 */ /* 0x000e24000020d900 */
[----:B0-----:R-:W-:-:S05]  /*5b60*/  IMAD.MOV.U32 R3, RZ, RZ, R24 ;  /* 0x000000ffff037224 */ /* 0x001fca00078e0018 */
[----:B------:R0:W-:Y:S01]  /*5b70*/  STG.E.U8 desc[UR36][R8.64], R3 ;  /* 0x0000000308007986 */ /* 0x0001e2000c101124 */
[----:B------:R-:W-:Y:S05]  /*5b80*/  BRA `(.L_x_16040) ;  /* 0x0000000c00287947 */ /* 0x000fea0003800000 */
.L_x_16037:
        /* <DEDUP_REMOVED lines=9> */
.L_x_16042:
[----:B------:R-:W0:Y:S02]  /*5c20*/  F2I.FTZ.TRUNC.NTZ R3, R24 ;  /* 0x0000001800037305 */ /* 0x000e24000021f100 */
[----:B0-----:R0:W-:Y:S01]  /*5c30*/  STG.E desc[UR36][R8.64], R3 ;  /* 0x0000000308007986 */ /* 0x0011e2000c101924 */
[----:B------:R-:W-:Y:S05]  /*5c40*/  BRA `(.L_x_16040) ;  /* 0x0000000800f87947 */ /* 0x000fea0003800000 */
.L_x_16041:
[----:B------:R-:W0:Y:S02]  /*5c50*/  F2I.FTZ.TRUNC.NTZ R3, R24 ;  /* 0x0000001800037305 */ /* 0x000e24000021f100 */
[----:B0-----:R0:W-:Y:S01]  /*5c60*/  STG.E.U16 desc[UR36][R8.64], R3 ;  /* 0x0000000308007986 */ /* 0x0011e2000c101524 */
[----:B------:R-:W-:Y:S05]  /*5c70*/  BRA `(.L_x_16040) ;  /* 0x0000000800ec7947 */ /* 0x000fea0003800000 */
.L_x_16036:
        /* <DEDUP_REMOVED lines=8> */
.L_x_16044:
[----:B------:R-:W-:-:S05]  /*5d00*/  F2FP.F16.F32.PACK_AB R24, RZ, R24 ;  /* 0x00000018ff18723e */ /* 0x000fca00000000ff */
[----:B------:R0:W-:Y:S01]  /*5d10*/  STG.E.U16 desc[UR36][R8.64], R24 ;  /* 0x0000001808007986 */ /* 0x0001e2000c101524 */
[----:B------:R-:W-:Y:S05]  /*5d20*/  BRA `(.L_x_16040) ;  /* 0x0000000800c07947 */ /* 0x000fea0003800000 */
.L_x_16043:
        /* <DEDUP_REMOVED lines=9> */
.L_x_16046:
[----:B------:R-:W-:-:S04]  /*5dc0*/  F2FP.F16.F32.PACK_AB R3, RZ, R24 ;  /* 0x00000018ff03723e */ /* 0x000fc800000000ff */
[----:B------:R-:W-:-:S05]  /*5dd0*/  PRMT R3, R3, 0x5410, RZ ;  /* 0x0000541003037816 */ /* 0x000fca00000000ff */
[----:B------:R0:W-:Y:S01]  /*5de0*/  STG.E desc[UR36][R8.64], R3 ;  /* 0x0000000308007986 */ /* 0x0001e2000c101924 */
[----:B------:R-:W-:Y:S05]  /*5df0*/  BRA `(.L_x_16040) ;  /* 0x00000008008c7947 */ /* 0x000fea0003800000 */
.L_x_16045:
[----:B------:R-:W-:-:S06]  /*5e00*/  FMUL.FTZ R4, R24, 1 ;  /* 0x3f80000018047820 */ /* 0x000fcc0000410000 */
[----:B------:R-:W0:Y:S02]  /*5e10*/  F2F.F64.F32 R4, R4 ;  /* 0x0000000400047310 */ /* 0x000e240000201800 */
[----:B0-----:R0:W-:Y:S01]  /*5e20*/  STG.E.64 desc[UR36][R8.64], R4 ;  /* 0x0000000408007986 */ /* 0x0011e2000c101b24 */
[----:B------:R-:W-:Y:S05]  /*5e30*/  BRA `(.L_x_16040) ;  /* 0x00000008007c7947 */ /* 0x000fea0003800000 */
.L_x_16035:
        /* <DEDUP_REMOVED lines=13> */
.L_x_16050:
        /* <DEDUP_REMOVED lines=16> */
.L_x_16053:
[----:B------:R-:W-:-:S04]  /*6010*/  SHF.R.U32.HI R24, RZ, 0x18, R24 ;  /* 0x00000018ff187819 */ /* 0x000fc80000011618 */
[----:B------:R-:W-:-:S04]  /*6020*/  LOP3.LUT R3, R3, 0x80, R24, 0xf8, !PT ;  /* 0x0000008003037812 */ /* 0x000fc800078ef818 */
[----:B------:R-:W-:-:S07]  /*6030*/  PRMT R4, R3, 0x7610, R4 ;  /* 0x0000761003047816 */ /* 0x000fce0000000004 */
.L_x_16052:
[----:B------:R-:W-:Y:S05]  /*6040*/  BSYNC.RECONVERGENT B0 ;  /* 0x0000000000007941 */ /* 0x000fea0003800200 */
.L_x_16051:
[----:B------:R0:W-:Y:S01]  /*6050*/  STG.E.U8 desc[UR36][R8.64], R4 ;  /* 0x0000000408007986 */ /* 0x0001e2000c101124 */
[----:B------:R-:W-:Y:S05]  /*6060*/  BRA `(.L_x_16040) ;  /* 0x0000000400f07947 */ /* 0x000fea0003800000 */
.L_x_16049:
        /* <DEDUP_REMOVED lines=16> */
.L_x_16056:
[----:B------:R-:W-:-:S04]  /*6170*/  SHF.R.U32.HI R24, RZ, 0x18, R24 ;  /* 0x00000018ff187819 */ /* 0x000fc80000011618 */
[----:B------:R-:W-:-:S04]  /*6180*/  LOP3.LUT R3, R3, 0x80, R24, 0xf8, !PT ;  /* 0x0000008003037812 */ /* 0x000fc800078ef818 */
[----:B------:R-:W-:-:S07]  /*6190*/  PRMT R4, R3, 0x7610, R4 ;  /* 0x0000761003047816 */ /* 0x000fce0000000004 */
.L_x_16055:
[----:B------:R-:W-:Y:S05]  /*61a0*/  BSYNC.RECONVERGENT B0 ;  /* 0x0000000000007941 */ /* 0x000fea0003800200 */
.L_x_16054:
[----:B------:R0:W-:Y:S01]  /*61b0*/  STG.E.U8 desc[UR36][R8.64], R4 ;  /* 0x0000000408007986 */ /* 0x0001e2000c101124 */
[----:B------:R-:W-:Y:S05]  /*61c0*/  BRA `(.L_x_16040) ;  /* 0x0000000400987947 */ /* 0x000fea0003800000 */
.L_x_16048:
        /* <DEDUP_REMOVED lines=21> */
.L_x_16058:
[----:B------:R-:W0:Y:S02]  /*6320*/  F2I.U64.TRUNC R24, R24 ;  /* 0x0000001800187311 */ /* 0x000e24000020d800 */
[----:B0-----:R0:W-:Y:S01]  /*6330*/  STG.E.64 desc[UR36][R8.64], R24 ;  /* 0x0000001808007986 */ /* 0x0011e2000c101b24 */
[----:B------:R-:W-:Y:S05]  /*6340*/  BRA `(.L_x_16040) ;  /* 0x0000000400387947 */ /* 0x000fea0003800000 */
.L_x_16057:
[----:B------:R-:W0:Y:S02]  /*6350*/  F2I.FTZ.U32.TRUNC.NTZ R3, R24 ;  /* 0x0000001800037305 */ /* 0x000e24000021f000 */
[----:B0-----:R0:W-:Y:S01]  /*6360*/  STG.E desc[UR36][R8.64], R3 ;  /* 0x0000000308007986 */ /* 0x0011e2000c101924 */
[----:B------:R-:W-:Y:S05]  /*6370*/  BRA `(.L_x_16040) ;  /* 0x00000004002c7947 */ /* 0x000fea0003800000 */
.L_x_16047:
        /* <DEDUP_REMOVED lines=10> */
.L_x_16060:
[----:B------:R-:W-:Y:S01]  /*6420*/  FMUL.FTZ R4, R24, 1 ;  /* 0x3f80000018047820 */ /* 0x000fe20000410000 */
[----:B------:R-:W-:-:S05]  /*6430*/  CS2R R6, SRZ ;  /* 0x0000000000067805 */ /* 0x000fca000001ff00 */
[----:B------:R-:W0:Y:S02]  /*6440*/  F2F.F64.F32 R4, R4 ;  /* 0x0000000400047310 */ /* 0x000e240000201800 */
[----:B0-----:R4:W-:Y:S01]  /*6450*/  STG.E.128 desc[UR36][R8.64], R4 ;  /* 0x0000000408007986 */ /* 0x0019e2000c101d24 */
[----:B------:R-:W-:Y:S05]  /*6460*/  BRA `(.L_x_16040) ;  /* 0x0000000000f07947 */ /* 0x000fea0003800000 */
.L_x_16059:
[----:B------:R-:W-:-:S13]  /*6470*/  ISETP.NE.AND P0, PT, R0, 0xf, PT ;  /* 0x0000000f0000780c */ /* 0x000fda0003f05270 */
[----:B------:R-:W-:Y:S05]  /*6480*/  @!P0 BRA `(.L_x_16061) ;  /* 0x0000000000e08947 */ /* 0x000fea0003800000 */
[----:B------:R-:W-:-:S13]  /*6490*/  ISETP.NE.AND P0, PT, R0, 0x17, PT ;  /* 0x000000170000780c */ /* 0x000fda0003f05270 */
[----:B------:R-:W-:Y:S05]  /*64a0*/  @!P0 BRA `(.L_x_16062) ;  /* 0x00000000008c8947 */ /* 0x000fea0003800000 */
[----:B------:R-:W-:-:S13]  /*64b0*/  ISETP.NE.AND P0, PT, R0, 0x18, PT ;  /* 0x000000180000780c */ /* 0x000fda0003f05270 */
[----:B------:R-:W-:Y:S05]  /*64c0*/  @!P0 BRA `(.L_x_16063) ;  /* 0x0000000000448947 */ /* 0x000fea0003800000 */
.L_x_16039:
        /* <DEDUP_REMOVED lines=16> */
.L_x_16064:
[----:B------:R-:W-:Y:S05]  /*65d0*/  BRA `(.L_x_16040) ;  /* 0x0000000000947947 */ /* 0x000fea0003800000 */
.L_x_16063:
        /* <DEDUP_REMOVED lines=12> */
.L_x_16066:
[----:B------:R-:W-:Y:S05]  /*66a0*/  BSYNC.RECONVERGENT B0 ;  /* 0x0000000000007941 */ /* 0x000fea0003800200 */
.L_x_16065:
[----:B------:R-:W-:-:S05]  /*66b0*/  LOP3.LUT R3, R0, 0x80, R5, 0xf8, !PT ;  /* 0x0000008000037812 */ /* 0x000fca00078ef805 */
[----:B------:R1:W-:Y:S01]  /*66c0*/  STG.E.U8 desc[UR36][R8.64], R3 ;  /* 0x0000000308007986 */ /* 0x0003e2000c101124 */
[----:B------:R-:W-:Y:S05]  /*66d0*/  BRA `(.L_x_16040) ;  /* 0x0000000000547947 */ /* 0x000fea0003800000 */
.L_x_16062:
        /* <DEDUP_REMOVED lines=11> */
.L_x_16068:
[----:B------:R-:W-:Y:S01]  /*6790*/  IMAD.MOV.U32 R0, RZ, RZ, 0x7f ;  /* 0x0000007fff007424 */ /* 0x000fe200078e00ff */
[----:B------:R-:W-:-:S04]  /*67a0*/  ISETP.GT.U32.AND P0, PT, R4, 0x7f800000, PT ;  /* 0x7f8000000400780c */ /* 0x000fc80003f04070 */
[----:B------:R-:W-:-:S09]  /*67b0*/  SEL R0, R0, 0x7c, P0 ;  /* 0x0000007c00007807 */ /* 0x000fd20000000000 */
.L_x_16069:
[----:B------:R-:W-:Y:S05]  /*67c0*/  BSYNC.RECONVERGENT B0 ;  /* 0x0000000000007941 */ /* 0x000fea0003800200 */
.L_x_16067:
[----:B------:R-:W-:-:S04]  /*67d0*/  SHF.R.U32.HI R3, RZ, 0x18, R24 ;  /* 0x00000018ff037819 */ /* 0x000fc80000011618 */
[----:B------:R-:W-:-:S05]  /*67e0*/  LOP3.LUT R3, R0, 0x80, R3, 0xf8, !PT ;  /* 0x0000008000037812 */ /* 0x000fca00078ef803 */
[----:B------:R2:W-:Y:S01]  /*67f0*/  STG.E.U8 desc[UR36][R8.64], R3 ;  /* 0x0000000308007986 */ /* 0x0005e2000c101124 */
[----:B------:R-:W-:Y:S05]  /*6800*/  BRA `(.L_x_16040) ;  /* 0x0000000000087947 */ /* 0x000fea0003800000 */
.L_x_16061:
[----:B------:R-:W-:-:S05]  /*6810*/  F2FP.BF16.F32.PACK_AB R24, RZ, R24 ;  /* 0x00000018ff18723e */ /* 0x000fca00000010ff */
[----:B------:R0:W-:Y:S02]  /*6820*/  STG.E.U16 desc[UR36][R8.64], R24 ;  /* 0x0000001808007986 */ /* 0x0001e4000c101524 */
.L_x_16040:
[----:B------:R-:W-:-:S07]  /*6830*/  VIADD R19, R19, 0x80 ;  /* 0x0000008013137836 */ /* 0x000fce0000000000 */
.L_x_15999:
[----:B------:R-:W-:Y:S05]  /*6840*/  BSYNC.RECONVERGENT B7 ;  /* 0x0000000000077941 */ /* 0x000fea0003800200 */
.L_x_15960:
[----:B------:R-:W-:-:S13]  /*6850*/  ISETP.GE.AND P0, PT, R19, R17, PT ;  /* 0x000000111300720c */ /* 0x000fda0003f06270 */
[----:B------:R-:W-:Y:S05]  /*6860*/  @P0 EXIT ;  /* 0x000000000000094d */ /* 0x000fea0003800000 */
[----:B0---4-:R-:W0:Y:S01]  /*6870*/  LDC.64 R4, c[0x0][0x388] ;  /* 0x0000e200ff047b82 */ /* 0x011e220000000a00 */
[----:B------:R-:W3:Y:S01]  /*6880*/  LDCU UR4, c[0x0][0x3a8] ;  /* 0x00007500ff0477ac */ /* 0x000ee20008000800 */
[----:B-12---:R-:W-:Y:S01]  /*6890*/  PRMT R0, R16, 0x9910, RZ ;  /* 0x0000991010007816 */ /* 0x006fe200000000ff */
[----:B------:R-:W-:-:S03]  /*68a0*/  IMAD R2, R2, 0x200, R19 ;  /* 0x0000020002027824 */ /* 0x000fc600078e0213 */
[----:B------:R-:W-:Y:S01]  /*68b0*/  ISETP.GT.AND P1, PT, R0, 0x9, PT ;  /* 0x000000090000780c */ /* 0x000fe20003f24270 */
[----:B---3--:R-:W-:-:S05]  /*68c0*/  IMAD R3, R2, UR4, RZ ;  /* 0x0000000402037c24 */ /* 0x008fca000f8e02ff */
        /* <DEDUP_REMOVED lines=14> */
.L_x_16073:
[----:B------:R-:W0:Y:S02]  /*69b0*/  F2I.S64.TRUNC R18, R18 ;  /* 0x0000001200127311 */ /* 0x000e24000020d900 */
[----:B0-----:R-:W-:-:S05]  /*69c0*/  IMAD.MOV.U32 R5, RZ, RZ, R18 ;  /* 0x000000ffff057224 */ /* 0x001fca00078e0012 */
[----:B------:R-:W-:Y:S01]  /*69d0*/  STG.E.U8 desc[UR36][R2.64], R5 ;  /* 0x0000000502007986 */ /* 0x000fe2000c101124 */
[----:B------:R-:W-:Y:S05]  /*69e0*/  EXIT ;  /* 0x000000000000794d */ /* 0x000fea0003800000 */
.L_x_16072:
        /* <DEDUP_REMOVED lines=9> */
.L_x_16076:
[----:B------:R-:W0:Y:S02]  /*6a80*/  F2I.FTZ.TRUNC.NTZ R5, R18 ;  /* 0x0000001200057305 */ /* 0x000e24000021f100 */
[----:B0-----:R-:W-:Y:S01]  /*6a90*/  STG.E desc[UR36][R2.64], R5 ;  /* 0x0000000502007986 */ /* 0x001fe2000c101924 */
[----:B------:R-:W-:Y:S05]  /*6aa0*/  EXIT ;  /* 0x000000000000794d */ /* 0x000fea0003800000 */
.L_x_16075:
[----:B------:R-:W0:Y:S02]  /*6ab0*/  F2I.FTZ.TRUNC.NTZ R5, R18 ;  /* 0x0000001200057305 */ /* 0x000e24000021f100 */
[----:B0-----:R-:W-:Y:S01]  /*6ac0*/  STG.E.U16 desc[UR36][R2.64], R5 ;  /* 0x0000000502007986 */ /* 0x001fe2000c101524 */
[----:B------:R-:W-:Y:S05]  /*6ad0*/  EXIT ;  /* 0x000000000000794d */ /* 0x000fea0003800000 */
.L_x_16071:
        /* <DEDUP_REMOVED lines=8> */
.L_x_16078:
[----:B------:R-:W-:-:S05]  /*6b60*/  F2FP.F16.F32.PACK_AB R18, RZ, R18 ;  /* 0x00000012ff12723e */ /* 0x000fca00000000ff */
[----:B------:R-:W-:Y:S01]  /*6b70*/  STG.E.U16 desc[UR36][R2.64], R18 ;  /* 0x0000001202007986 */ /* 0x000fe2000c101524 */
[----:B------:R-:W-:Y:S05]  /*6b80*/  EXIT ;  /* 0x000000000000794d */ /* 0x000fea0003800000 */
.L_x_16077:
        /* <DEDUP_REMOVED lines=9> */
.L_x_16080:
[----:B------:R-:W-:-:S04]  /*6c20*/  F2FP.F16.F32.PACK_AB R5, RZ, R18 ;  /* 0x00000012ff05723e */ /* 0x000fc800000000ff */
[----:B------:R-:W-:-:S05]  /*6c30*/  PRMT R5, R5, 0x5410, RZ ;  /* 0x0000541005057816 */ /* 0x000fca00000000ff */
[----:B------:R-:W-:Y:S01]  /*6c40*/  STG.E desc[UR36][R2.64], R5 ;  /* 0x0000000502007986 */ /* 0x000fe2000c101924 */
[----:B------:R-:W-:Y:S05]  /*6c50*/  EXIT ;  /* 0x000000000000794d */ /* 0x000fea0003800000 */
.L_x_16079:
[----:B------:R-:W-:-:S06]  /*6c60*/  FMUL.FTZ R4, R18, 1 ;  /* 0x3f80000012047820 */ /* 0x000fcc0000410000 */
[----:B------:R-:W0:Y:S02]  /*6c70*/  F2F.F64.F32 R4, R4 ;  /* 0x0000000400047310 */ /* 0x000e240000201800 */
[----:B0-----:R-:W-:Y:S01]  /*6c80*/  STG.E.64 desc[UR36][R2.64], R4 ;  /* 0x0000000402007986 */ /* 0x001fe2000c101b24 */
[----:B------:R-:W-:Y:S05]  /*6c90*/  EXIT ;  /* 0x000000000000794d */ /* 0x000fea0003800000 */
.L_x_16070:
        /* <DEDUP_REMOVED lines=13> */
.L_x_16084:
        /* <DEDUP_REMOVED lines=16> */
.L_x_16087:
[----:B------:R-:W-:-:S04]  /*6e70*/  SHF.R.U32.HI R18, RZ, 0x18, R18 ;  /* 0x00000018ff127819 */ /* 0x000fc80000011612 */
[----:B------:R-:W-:-:S04]  /*6e80*/  LOP3.LUT R5, R5, 0x80, R18, 0xf8, !PT ;  /* 0x0000008005057812 */ /* 0x000fc800078ef812 */
[----:B------:R-:W-:-:S07]  /*6e90*/  PRMT R0, R5, 0x7610, R0 ;  /* 0x0000761005007816 */ /* 0x000fce0000000000 */
.L_x_16086:
[----:B------:R-:W-:Y:S05]  /*6ea0*/  BSYNC.RECONVERGENT B0 ;  /* 0x0000000000007941 */ /* 0x000fea0003800200 */
.L_x_16085:
[----:B------:R-:W-:Y:S01]  /*6eb0*/  STG.E.U8 desc[UR36][R2.64], R0 ;  /* 0x0000000002007986 */ /* 0x000fe2000c101124 */
[----:B------:R-:W-:Y:S05]  /*6ec0*/  EXIT ;  /* 0x000000000000794d */ /* 0x000fea0003800000 */
.L_x_16083:
        /* <DEDUP_REMOVED lines=16> */
.L_x_16090:
[----:B------:R-:W-:-:S04]  /*6fd0*/  SHF.R.U32.HI R18, RZ, 0x18, R18 ;  /* 0x00000018ff127819 */ /* 0x000fc80000011612 */
[----:B------:R-:W-:-:S04]  /*6fe0*/  LOP3.LUT R5, R5, 0x80, R18, 0xf8, !PT ;  /* 0x0000008005057812 */ /* 0x000fc800078ef812 */
[----:B------:R-:W-:-:S07]  /*6ff0*/  PRMT R0, R5, 0x7610, R0 ;  /* 0x0000761005007816 */ /* 0x000fce0000000000 */
.L_x_16089:
[----:B------:R-:W-:Y:S05]  /*7000*/  BSYNC.RECONVERGENT B0 ;  /* 0x0000000000007941 */ /* 0x000fea0003800200 */
.L_x_16088:
[----:B------:R-:W-:Y:S01]  /*7010*/  STG.E.U8 desc[UR36][R2.64], R0 ;  /* 0x0000000002007986 */ /* 0x000fe2000c101124 */
[----:B------:R-:W-:Y:S05]  /*7020*/  EXIT ;  /* 0x000000000000794d */ /* 0x000fea0003800000 */
.L_x_16082:
        /* <DEDUP_REMOVED lines=21> */
.L_x_16092:
[----:B------:R-:W0:Y:S02]  /*7180*/  F2I.U64.TRUNC R18, R18 ;  /* 0x0000001200127311 */ /* 0x000e24000020d800 */
[----:B0-----:R-:W-:Y:S01]  /*7190*/  STG.E.64 desc[UR36][R2.64], R18 ;  /* 0x0000001202007986 */ /* 0x001fe2000c101b24 */
[----:B------:R-:W-:Y:S05]  /*71a0*/  EXIT ;  /* 0x000000000000794d */ /* 0x000fea0003800000 */
.L_x_16091:
[----:B------:R-:W0:Y:S02]  /*71b0*/  F2I.FTZ.U32.TRUNC.NTZ R5, R18 ;  /* 0x0000001200057305 */ /* 0x000e24000021f000 */
[----:B0-----:R-:W-:Y:S01]  /*71c0*/  STG.E desc[UR36][R2.64], R5 ;  /* 0x0000000502007986 */ /* 0x001fe2000c101924 */
[----:B------:R-:W-:Y:S05]  /*71d0*/  EXIT ;  /* 0x000000000000794d */ /* 0x000fea0003800000 */
.L_x_16081:
        /* <DEDUP_REMOVED lines=10> */
.L_x_16094:
[----:B------:R-:W-:Y:S01]  /*7280*/  FMUL.FTZ R4, R18, 1 ;  /* 0x3f80000012047820 */ /* 0x000fe20000410000 */
[----:B------:R-:W-:-:S05]  /*7290*/  CS2R R6, SRZ ;  /* 0x0000000000067805 */ /* 0x000fca000001ff00 */
[----:B------:R-:W0:Y:S02]  /*72a0*/  F2F.F64.F32 R4, R4 ;  /* 0x0000000400047310 */ /* 0x000e240000201800 */
[----:B0-----:R-:W-:Y:S01]  /*72b0*/  STG.E.128 desc[UR36][R2.64], R4 ;  /* 0x0000000402007986 */ /* 0x001fe2000c101d24 */
[----:B------:R-:W-:Y:S05]  /*72c0*/  EXIT ;  /* 0x000000000000794d */ /* 0x000fea0003800000 */
.L_x_16093:
[----:B------:R-:W-:-:S13]  /*72d0*/  ISETP.NE.AND P0, PT, R0, 0xf, PT ;  /* 0x0000000f0000780c */ /* 0x000fda0003f05270 */
[----:B------:R-:W-:Y:S05]  /*72e0*/  @!P0 BRA `(.L_x_16095) ;  /* 0x0000000000e08947 */ /* 0x000fea0003800000 */
[----:B------:R-:W-:-:S13]  /*72f0*/  ISETP.NE.AND P0, PT, R0, 0x17, PT ;  /* 0x000000170000780c */ /* 0x000fda0003f05270 */
[----:B------:R-:W-:Y:S05]  /*7300*/  @!P0 BRA `(.L_x_16096) ;  /* 0x00000000008c8947 */ /* 0x000fea0003800000 */
[----:B------:R-:W-:-:S13]  /*7310*/  ISETP.NE.AND P0, PT, R0, 0x18, PT ;  /* 0x000000180000780c */ /* 0x000fda0003f05270 */
[----:B------:R-:W-:Y:S05]  /*7320*/  @!P0 BRA `(.L_x_16097) ;  /* 0x0000000000448947 */ /* 0x000fea0003800000 */
.L_x_16074:
        /* <DEDUP_REMOVED lines=16> */
.L_x_16098:
[----:B------:R-:W-:Y:S05]  /*7430*/  EXIT ;  /* 0x000000000000794d */ /* 0x000fea0003800000 */
.L_x_16097:
        /* <DEDUP_REMOVED lines=12> */
.L_x_16100:
[----:B------:R-:W-:Y:S05]  /*7500*/  BSYNC.RECONVERGENT B0 ;  /* 0x0000000000007941 */ /* 0x000fea0003800200 */
.L_x_16099:
[----:B------:R-:W-:-:S05]  /*7510*/  LOP3.LUT R5, R0, 0x80, R7, 0xf8, !PT ;  /* 0x0000008000057812 */ /* 0x000fca00078ef807 */
[----:B------:R-:W-:Y:S01]  /*7520*/  STG.E.U8 desc[UR36][R2.64], R5 ;  /* 0x0000000502007986 */ /* 0x000fe2000c101124 */
[----:B------:R-:W-:Y:S05]  /*7530*/  EXIT ;  /* 0x000000000000794d */ /* 0x000fea0003800000 */
.L_x_16096:
        /* <DEDUP_REMOVED lines=11> */
.L_x_16102:
[----:B------:R-:W-:Y:S01]  /*75f0*/  IMAD.MOV.U32 R0, RZ, RZ, 0x7f ;  /* 0x0000007fff007424 */ /* 0x000fe200078e00ff */
[----:B------:R-:W-:-:S04]  /*7600*/  ISETP.GT.U32.AND P0, PT, R4, 0x7f800000, PT ;  /* 0x7f8000000400780c */ /* 0x000fc80003f04070 */
[----:B------:R-:W-:-:S09]  /*7610*/  SEL R0, R0, 0x7c, P0 ;  /* 0x0000007c00007807 */ /* 0x000fd20000000000 */
.L_x_16103:
[----:B------:R-:W-:Y:S05]  /*7620*/  BSYNC.RECONVERGENT B0 ;  /* 0x0000000000007941 */ /* 0x000fea0003800200 */
.L_x_16101:
[----:B------:R-:W-:-:S04]  /*7630*/  SHF.R.U32.HI R5, RZ, 0x18, R18 ;  /* 0x00000018ff057819 */ /* 0x000fc80000011612 */
[----:B------:R-:W-:-:S05]  /*7640*/  LOP3.LUT R5, R0, 0x80, R5, 0xf8, !PT ;  /* 0x0000008000057812 */ /* 0x000fca00078ef805 */
[----:B------:R-:W-:Y:S01]  /*7650*/  STG.E.U8 desc[UR36][R2.64], R5 ;  /* 0x0000000502007986 */ /* 0x000fe2000c101124 */
[----:B------:R-:W-:Y:S05]  /*7660*/  EXIT ;  /* 0x000000000000794d */ /* 0x000fea0003800000 */
.L_x_16095:
[----:B------:R-:W-:-:S05]  /*7670*/  F2FP.BF16.F32.PACK_AB R18, RZ, R18 ;  /* 0x00000012ff12723e */ /* 0x000fca00000010ff */
[----:B------:R-:W-:Y:S01]  /*7680*/  STG.E.U16 desc[UR36][R2.64], R18 ;  /* 0x0000001202007986 */ /* 0x000fe2000c101524 */
[----:B------:R-:W-:Y:S05]  /*7690*/  EXIT ;  /* 0x000000000000794d */ /* 0x000fea0003800000 */
.L_x_16104:
        /* <DEDUP_REMOVED lines=14> */
.L_x_19226:


//--------------------- .text._ZN2at6native18elementwise_kernelILi128ELi2EZNS0_22gpu_kernel_impl_nocastIZZZNS0_16frac_kernel_cudaERNS_18TensorIteratorBaseEENKUlvE_clEvENKUlvE0_clEvEUlfE_EEvS4_RKT_EUliE_EEviT1_ --------------------------
	.section	.text._ZN2at6native18elementwise_kernelILi128ELi2EZNS0_22gpu_kernel_impl_nocastIZZZNS0_16frac_kernel_cudaERNS_18TensorIteratorBaseEENKUlvE_clEvENKUlvE0_clEvEUlfE_EEvS4_RKT_EUliE_EEviT1_,"ax",@progbits
	.align	128
        .global         _ZN2at6native18elementwise_kernelILi128ELi2EZNS0_22gpu_kernel_impl_nocastIZZZNS0_16frac_kernel_cudaERNS_18TensorIteratorBaseEENKUlvE_clEvENKUlvE0_clEvEUlfE_EEvS4_RKT_EUliE_EEviT1_
        .type           _ZN2at6native18elementwise_kernelILi128ELi2EZNS0_22gpu_kernel_impl_nocastIZZZNS0_16frac_kernel_cudaERNS_18TensorIteratorBaseEENKUlvE_clEvENKUlvE0_clEvEUlfE_EEvS4_RKT_EUliE_EEviT1_,@function
        .size           _ZN2at6native18elementwise_kernelILi128ELi2EZNS0_22gpu_kernel_impl_nocastIZZZNS0_16frac_kernel_cudaERNS_18TensorIteratorBaseEENKUlvE_clEvENKUlvE0_clEvEUlfE_EEvS4_RKT_EUliE_EEviT1_,(.L_x_19227 - _ZN2at6native18elementwise_kernelILi128ELi2EZNS0_22gpu_kernel_impl_nocastIZZZNS0_16frac_kernel_cudaERNS_18TensorIteratorBaseEENKUlvE_clEvENKUlvE0_clEvEUlfE_EEvS4_RKT_EUliE_EEviT1_)
        .other          _ZN2at6native18elementwise_kernelILi128ELi2EZNS0_22gpu_kernel_impl_nocastIZZZNS0_16frac_kernel_cudaERNS_18TensorIteratorBaseEENKUlvE_clEvENKUlvE0_clEvEUlfE_EEvS4_RKT_EUliE_EEviT1_,@"STO_CUDA_ENTRY STV_DEFAULT"
_ZN2at6native18elementwise_kernelILi128ELi2EZNS0_22gpu_kernel_impl_nocastIZZZNS0_16frac_kernel_cudaERNS_18TensorIteratorBaseEENKUlvE_clEvENKUlvE0_clEvEUlfE_EEvS4_RKT_EUliE_EEviT1_:
.text._ZN2at6native18elementwise_kernelILi128ELi2EZNS0_22gpu_kernel_impl_nocastIZZZNS0_16frac_kernel_cudaERNS_18TensorIteratorBaseEENKUlvE_clEvENKUlvE0_clEvEUlfE_EEvS4_RKT_EUliE_EEviT1_:
        /* <DEDUP_REMOVED lines=17> */
[----:B--2---:R-:W1:Y:S02]  /*0110*/  FRND.TRUNC R9, R4 ;  /* 0x0000000400097307 */ /* 0x004e64000020d000 */
[----:B-1----:R-:W-:-:S05]  /*0120*/  FADD.FTZ R9, R4, -R9 ;  /* 0x8000000904097221 */ /* 0x002fca0000010000 */
[----:B0-----:R0:W-:Y:S02]  /*0130*/  STG.E desc[UR6][R6.64], R9 ;  /* 0x0000000906007986 */ /* 0x0011e4000c101906 */
.L_x_16107:
[----:B------:R-:W-:Y:S05]  /*0140*/  BSYNC.RECONVERGENT B0 ;  /* 0x0000000000007941 */ /* 0x000fea0003800200 */
.L_x_16106:
[----:B------:R-:W-:-:S13]  /*0150*/  ISETP.GE.AND P0, PT, R3, UR4, PT ;  /* 0x0000000403007c0c */ /* 0x000fda000bf06270 */
[----:B------:R-:W-:Y:S05]  /*0160*/  @P0 EXIT ;  /* 0x000000000000094d */ /* 0x000fea0003800000 */
[----:B------:R-:W1:Y:S02]  /*0170*/  LDC.64 R2, c[0x0][0x588] ;  /* 0x00016200ff027b82 */ /* 0x000e640000000a00 */
[----:B-1----:R-:W0:Y:S06]  /*0180*/  LDG.E R2, desc[UR6][R2.64] ;  /* 0x0000000602027981 */ /* 0x002e2c000c1e1900 */
[----:B------:R-:W1:Y:S01]  /*0190*/  LDC.64 R4, c[0x0][0x580] ;  /* 0x00016000ff047b82 */ /* 0x000e620000000a00 */
[----:B0-----:R-:W0:Y:S02]  /*01a0*/  FRND.TRUNC R7, R2 ;  /* 0x0000000200077307 */ /* 0x001e24000020d000 */
[----:B0-----:R-:W-:-:S05]  /*01b0*/  FADD.FTZ R7, R2, -R7 ;  /* 0x8000000702077221 */ /* 0x001fca0000010000 */
[----:B-1----:R-:W-:Y:S01]  /*01c0*/  STG.E desc[UR6][R4.64], R7 ;  /* 0x0000000704007986 */ /* 0x002fe2000c101906 */
[----:B------:R-:W-:Y:S05]  /*01d0*/  EXIT ;  /* 0x000000000000794d */ /* 0x000fea0003800000 */
.L_x_16105:
        /* <DEDUP_REMOVED lines=305> */
.L_x_16110:
[----:B------:R-:W0:Y:S02]  /*14f0*/  LDCU.128 UR8, c[0x0][0x580] ;  /* 0x0000b000ff0877ac */ /* 0x000e240008000c00 */
[----:B0-----:R-:W-:-:S05]  /*1500*/  IADD3 R6, P0, PT, R4, UR10, RZ ;  /* 0x0000000a04067c10 */ /* 0x001fca000ff1e0ff */
[----:B------:R-:W-:-:S05]  /*1510*/  IMAD.X R7, RZ, RZ, UR11, P0 ;  /* 0x0000000bff077e24 */ /* 0x000fca00080e06ff */
[----:B------:R-:W2:Y:S01]  /*1520*/  LDG.E R6, desc[UR6][R6.64] ;  /* 0x0000000606067981 */ /* 0x000ea2000c1e1900 */
[----:B------:R-:W-:Y:S02]  /*1530*/  IADD3 R4, P0, PT, R5, UR8, RZ ;  /* 0x0000000805047c10 */ /* 0x000fe4000ff1e0ff */
[----:B------:R-:W-:Y:S02]  /*1540*/  IADD3 R3, PT, PT, R3, 0x80, RZ ;  /* 0x0000008003037810 */ /* 0x000fe40007ffe0ff */
[----:B------:R-:W-:Y:S01]  /*1550*/  IADD3.X R5, PT, PT, RZ, UR9, RZ, P0, !PT ;  /* 0x00000009ff057c10 */ /* 0x000fe200087fe4ff */
[----:B--2---:R-:W0:Y:S02]  /*1560*/  FRND.TRUNC R9, R6 ;  /* 0x0000000600097307 */ /* 0x004e24000020d000 */
[----:B0-----:R-:W-:-:S05]  /*1570*/  FADD.FTZ R9, R6, -R9 ;  /* 0x8000000906097221 */ /* 0x001fca0000010000 */
[----:B------:R0:W-:Y:S02]  /*1580*/  STG.E desc[UR6][R4.64], R9 ;  /* 0x0000000904007986 */ /* 0x0001e4000c101906 */
.L_x_16109:
[----:B------:R-:W-:Y:S05]  /*1590*/  BSYNC.RECONVERGENT B0 ;  /* 0x0000000000007941 */ /* 0x000fea0003800200 */
.L_x_16108:
        /* <DEDUP_REMOVED lines=300> */
.L_x_16111:
[----:B------:R-:W0:Y:S02]  /*2860*/  LDCU.128 UR8, c[0x0][0x580] ;  /* 0x0000b000ff0877ac */ /* 0x000e240008000c00 */
[----:B0-----:R-:W-:-:S04]  /*2870*/  IADD3 R4, P0, PT, R2, UR10, RZ ;  /* 0x0000000a02047c10 */ /* 0x001fc8000ff1e0ff */
[----:B------:R-:W-:-:S05]  /*2880*/  IADD3.X R5, PT, PT, RZ, UR11, RZ, P0, !PT ;  /* 0x0000000bff057c10 */ /* 0x000fca00087fe4ff */
[----:B------:R-:W2:Y:S01]  /*2890*/  LDG.E R4, desc[UR6][R4.64] ;  /* 0x0000000604047981 */ /* 0x000ea2000c1e1900 */
[----:B------:R-:W-:-:S04]  /*28a0*/  IADD3 R2, P0, PT, R3, UR8, RZ ;  /* 0x0000000803027c10 */ /* 0x000fc8000ff1e0ff */
[----:B------:R-:W-:Y:S01]  /*28b0*/  IADD3.X R3, PT, PT, RZ, UR9, RZ, P0, !PT ;  /* 0x00000009ff037c10 */ /* 0x000fe200087fe4ff */
[----:B--2---:R-:W0:Y:S02]  /*28c0*/  FRND.TRUNC R7, R4 ;  /* 0x0000000400077307 */ /* 0x004e24000020d000 */
[----:B0-----:R-:W-:-:S05]  /*28d0*/  FADD.FTZ R7, R4, -R7 ;  /* 0x8000000704077221 */ /* 0x001fca0000010000 */
[----:B------:R-:W-:Y:S01]  /*28e0*/  STG.E desc[UR6][R2.64], R7 ;  /* 0x0000000702007986 */ /* 0x000fe2000c101906 */
[----:B------:R-:W-:Y:S05]  /*28f0*/  EXIT ;  /* 0x000000000000794d */ /* 0x000fea0003800000 */
.L_x_16112:
        /* <DEDUP_REMOVED lines=16> */
.L_x_19227:


//--------------------- .text._ZN2at6native27unrolled_elementwise_kernelIZZZNS0_16frac_kernel_cudaERNS_18TensorIteratorBaseEENKUlvE_clEvENKUlvE0_clEvEUlfE_St5arrayIPcLm2EELi4E23TrivialOffsetCalculatorILi1EjESB_NS0_6memory15LoadWithoutCastENSC_16StoreWithoutCastEEEviT_T0_T2_T3_T4_T5_ --------------------------
	.section	.text._ZN2at6native27unrolled_elementwise_kernelIZZZNS0_16frac_kernel_cudaERNS_18TensorIteratorBaseEENKUlvE_clEvENKUlvE0_clEvEUlfE_St5arrayIPcLm2EELi4E23TrivialOffsetCalculatorILi1EjESB_NS0_6memory15LoadWithoutCastENSC_16StoreWithoutCastEEEviT_T0_T2_T3_T4_T5_,"ax",@progbits
	.align	128
        .global         _ZN2at6native27unrolled_elementwise_kernelIZZZNS0_16frac_kernel_cudaERNS_18TensorIteratorBaseEENKUlvE_clEvENKUlvE0_clEvEUlfE_St5arrayIPcLm2EELi4E23TrivialOffsetCalculatorILi1EjESB_NS0_6memory15LoadWithoutCastENSC_16StoreWithoutCastEEEviT_T0_T2_T3_T4_T5_
        .type           _ZN2at6native27unrolled_elementwise_kernelIZZZNS0_16frac_kernel_cudaERNS_18TensorIteratorBaseEENKUlvE_clEvENKUlvE0_clEvEUlfE_St5arrayIPcLm2EELi4E23TrivialOffsetCalculatorILi1EjESB_NS0_6memory15LoadWithoutCastENSC_16StoreWithoutCastEEEviT_T0_T2_T3_T4_T5_,@function
        .size           _ZN2at6native27unrolled_elementwise_kernelIZZZNS0_16frac_kernel_cudaERNS_18TensorIteratorBaseEENKUlvE_clEvENKUlvE0_clEvEUlfE_St5arrayIPcLm2EELi4E23TrivialOffsetCalculatorILi1EjESB_NS0_6memory15LoadWithoutCastENSC_16StoreWithoutCastEEEviT_T0_T2_T3_T4_T5_,(.L_x_19228 - _ZN2at6native27unrolled_elementwise_kernelIZZZNS0_16frac_kernel_cudaERNS_18TensorIteratorBaseEENKUlvE_clEvENKUlvE0_clEvEUlfE_St5arrayIPcLm2EELi4E23TrivialOffsetCalculatorILi1EjESB_NS0_6memory15LoadWithoutCastENSC_16StoreWithoutCastEEEviT_T0_T2_T3_T4_T5_)
        .other          _ZN2at6native27unrolled_elementwise_kernelIZZZNS0_16frac_kernel_cudaERNS_18TensorIteratorBaseEENKUlvE_clEvENKUlvE0_clEvEUlfE_St5arrayIPcLm2EELi4E23TrivialOffsetCalculatorILi1EjESB_NS0_6memory15LoadWithoutCastENSC_16StoreWithoutCastEEEviT_T0_T2_T3_T4_T5_,@"STO_CUDA_ENTRY STV_DEFAULT"
_ZN2at6native27unrolled_elementwise_kernelIZZZNS0_16frac_kernel_cudaERNS_18TensorIteratorBaseEENKUlvE_clEvENKUlvE0_clEvEUlfE_St5arrayIPcLm2EELi4E23TrivialOffsetCalculatorILi1EjESB_NS0_6memory15LoadWithoutCastENSC_16StoreWithoutCastEEEviT_T0_T2_T3_T4_T5_:
.text._ZN2at6native27unrolled_elementwise_kernelIZZZNS0_16frac_kernel_cudaERNS_18TensorIteratorBaseEENKUlvE_clEvENKUlvE0_clEvEUlfE_St5arrayIPcLm2EELi4E23TrivialOffsetCalculatorILi1EjESB_NS0_6memory15LoadWithoutCastENSC_16StoreWithoutCastEEEviT_T0_T2_T3_T4_T5_:
[----:B------:R-:W-:Y:S01]  /*0000*/  LDC R1, c[0x0][0x37c] ;  /* 0x0000df00ff017b82 */ /* 0x000fe20000000800 */
[----:B------:R-:W0:Y:S07]  /*0010*/  S2R R0, SR_CTAID.X ;  /* 0x0000000000007919 */ /* 0x000e2e0000002500 */
[----:B------:R-:W0:Y:S01]  /*0020*/  LDC R3, c[0x0][0x380] ;  /* 0x0000e000ff037b82 */ /* 0x000e220000000800 */
[----:B------:R-:W1:Y:S01]  /*0030*/  LDCU.64 UR4, c[0x0][0x358] ;  /* 0x00006b00ff0477ac */ /* 0x000e620008000a00 */
[----:B------:R-:W-:Y:S01]  /*0040*/  HFMA2 R14, -RZ, RZ, 0, 0 ;  /* 0x00000000ff0e7431 */ /* 0x000fe200000001ff */
[----:B------:R-:W2:Y:S01]  /*0050*/  S2R R13, SR_TID.X ;  /* 0x00000000000d7919 */ /* 0x000ea20000002100 */
[----:B0-----:R-:W-:Y:S01]  /*0060*/  IMAD R2, R0, -0x200, R3 ;  /* 0xfffffe0000027824 */ /* 0x001fe200078e0203 */
[----:B--2---:R-:W-:-:S04]  /*0070*/  MOV R3, R13 ;  /* 0x0000000d00037202 */ /* 0x004fc80000000f00 */
        /* <DEDUP_REMOVED lines=10> */
[----:B-1----:R-:W3:Y:S07]  /*0120*/  @!P0 LDG.E R14, desc[UR4][R8.64] ;  /* 0x00000004080e8981 */ /* 0x002eee000c1e1900 */
[----:B------:R-:W-:Y:S01]  /*0130*/  @!P3 LEA R19, R0, R13, 0x9 ;  /* 0x0000000d0013b211 */ /* 0x000fe200078e48ff */
[----:B------:R-:W-:Y:S01]  /*0140*/  @!P3 VIADD R13, R13, 0x80 ;  /* 0x000000800d0db836 */ /* 0x000fe20000000000 */
[----:B------:R-:W0:Y:S04]  /*0150*/  @!P3 LDC.64 R6, c[0x0][0x390] ;  /* 0x0000e400ff06bb82 */ /* 0x000e280000000a00 */
[----:B------:R-:W-:-:S13]  /*0160*/  ISETP.GE.AND P2, PT, R13, R2, PT ;  /* 0x000000020d00720c */ /* 0x000fda0003f46270 */
[----:B------:R-:W1:Y:S01]  /*0170*/  @!P2 LDC.64 R4, c[0x0][0x390] ;  /* 0x0000e400ff04ab82 */ /* 0x000e620000000a00 */
[----:B------:R-:W-:Y:S02]  /*0180*/  @!P2 IMAD R15, R0, 0x200, R13 ;  /* 0x00000200000fa824 */ /* 0x000fe400078e020d */
[----:B--2---:R-:W-:-:S04]  /*0190*/  @!P1 IMAD.WIDE.U32 R10, R17, 0x4, R10 ;  /* 0x00000004110a9825 */ /* 0x004fc800078e000a */
[----:B0-----:R-:W-:-:S04]  /*01a0*/  @!P3 IMAD.WIDE.U32 R12, R19, 0x4, R6 ;  /* 0x00000004130cb825 */ /* 0x001fc800078e0006 */
[----:B-1----:R-:W-:Y:S01]  /*01b0*/  @!P2 IMAD.WIDE.U32 R6, R15, 0x4, R4 ;  /* 0x000000040f06a825 */ /* 0x002fe200078e0004 */
[----:B------:R-:W-:Y:S02]  /*01c0*/  MOV R15, RZ ;  /* 0x000000ff000f7202 */ /* 0x000fe40000000f00 */
[----:B------:R-:W-:-:S04]  /*01d0*/  CS2R R4, SRZ ;  /* 0x0000000000047805 */ /* 0x000fc8000001ff00 */
[----:B------:R0:W5:Y:S04]  /*01e0*/  @!P1 LDG.E R15, desc[UR4][R10.64] ;  /* 0x000000040a0f9981 */ /* 0x000168000c1e1900 */
[----:B------:R0:W5:Y:S04]  /*01f0*/  @!P3 LDG.E R5, desc[UR4][R12.64] ;  /* 0x000000040c05b981 */ /* 0x000168000c1e1900 */
[----:B------:R0:W5:Y:S01]  /*0200*/  @!P2 LDG.E R4, desc[UR4][R6.64] ;  /* 0x000000040604a981 */ /* 0x000162000c1e1900 */
[----:B------:R-:W-:Y:S01]  /*0210*/  ISETP.GE.AND P0, PT, R3, R2, PT ;  /* 0x000000020300720c */ /* 0x000fe20003f06270 */
[----:B------:R-:W-:Y:S04]  /*0220*/  BSSY.RECONVERGENT B0, `(.L_x_16113) ;  /* 0x000001d000007945 */ /* 0x000fe80003800200 */
[----:B------:R-:W-:Y:S01]  /*0230*/  BSSY.RELIABLE B1, `(.L_x_16114) ;  /* 0x0000013000017945 */ /* 0x000fe20003800100 */
[----:B---3--:R-:W1:Y:S02]  /*0240*/  FRND.TRUNC R9, R14 ;  /* 0x0000000e00097307 */ /* 0x008e64000020d000 */
[----:B-1----:R-:W-:-:S05]  /*0250*/  FADD.FTZ R9, -R9, R14 ;  /* 0x0000000e09097221 */ /* 0x002fca0000010100 */
[----:B0-----:R-:W-:Y:S05]  /*0260*/  @P0 BRA `(.L_x_16115) ;  /* 0x00000000003c0947 */ /* 0x001fea0003800000 */
[----:B------:R-:W0:Y:S01]  /*0270*/  LDC.64 R6, c[0x0][0x388] ;  /* 0x0000e200ff067b82 */ /* 0x000e220000000a00 */
[----:B------:R-:W-:Y:S01]  /*0280*/  LEA R11, R0, R3, 0x9 ;  /* 0x00000003000b7211 */ /* 0x000fe200078e48ff */
[----:B------:R-:W-:-:S05]  /*0290*/  VIADD R3, R3, 0x80 ;  /* 0x0000008003037836 */ /* 0x000fca0000000000 */
[----:B------:R-:W-:-:S13]  /*02a0*/  ISETP.GE.AND P0, PT, R3, R2, PT ;  /* 0x000000020300720c */ /* 0x000fda0003f06270 */
[----:B------:R-:W-:Y:S05]  /*02b0*/  @P0 BREAK.RELIABLE B1 ;  /* 0x0000000000010942 */ /* 0x000fea0003800100 */
[----:B0-----:R-:W-:-:S05]  /*02c0*/  IMAD.WIDE.U32 R6, R11, 0x4, R6 ;  /* 0x000000040b067825 */ /* 0x001fca00078e0006 */
[----:B------:R0:W-:Y:S01]  /*02d0*/  STG.E desc[UR4][R6.64], R9 ;  /* 0x0000000906007986 */ /* 0x0001e2000c101904 */
[----:B------:R-:W-:Y:S05]  /*02e0*/  @P0 BRA `(.L_x_16116) ;  /* 0x0000000000400947 */ /* 0x000fea0003800000 */
[----:B0-----:R-:W0:Y:S01]  /*02f0*/  LDC.64 R6, c[0x0][0x388] ;  /* 0x0000e200ff067b82 */ /* 0x001e220000000a00 */
[----:B-----5:R-:W1:Y:S01]  /*0300*/  FRND.TRUNC R8, R15 ;  /* 0x0000000f00087307 */ /* 0x020e62000020d000 */
[----:B------:R-:W-:Y:S02]  /*0310*/  LEA R11, R0, R3, 0x9 ;  /* 0x00000003000b7211 */ /* 0x000fe400078e48ff */
[----:B------:R-:W-:Y:S01]  /*0320*/  IADD3 R3, PT, PT, R3, 0x80, RZ ;  /* 0x0000008003037810 */ /* 0x000fe20007ffe0ff */
[----:B-1----:R-:W-:Y:S02]  /*0330*/  FADD.FTZ R9, -R8, R15 ;  /* 0x0000000f08097221 */ /* 0x002fe40000010100 */
[----:B0-----:R-:W-:-:S05]  /*0340*/  IMAD.WIDE.U32 R6, R11, 0x4, R6 ;  /* 0x000000040b067825 */ /* 0x001fca00078e0006 */
[----:B------:R0:W-:Y:S02]  /*0350*/  STG.E desc[UR4][R6.64], R9 ;  /* 0x0000000906007986 */ /* 0x0001e4000c101904 */
.L_x_16115:
[----:B------:R-:W-:Y:S05]  /*0360*/  BSYNC.RELIABLE B1 ;  /* 0x0000000000017941 */ /* 0x000fea0003800100 */
.L_x_16114:
[----:B------:R-:W-:-:S13]  /*0370*/  ISETP.GE.AND P0, PT, R3, R2, PT ;  /* 0x000000020300720c */ /* 0x000fda0003f06270 */
[----:B0-----:R-:W0:Y:S01]  /*0380*/  @!P0 LDC.64 R6, c[0x0][0x388] ;  /* 0x0000e200ff068b82 */ /* 0x001e220000000a00 */
[----:B-----5:R-:W1:Y:S01]  /*0390*/  @!P0 FRND.TRUNC R8, R5 ;  /* 0x0000000500088307 */ /* 0x020e62000020d000 */
[----:B------:R-:W-:Y:S01]  /*03a0*/  @!P0 IMAD R11, R0, 0x200, R3 ;  /* 0x00000200000b8824 */ /* 0x000fe200078e0203 */
[----:B------:R-:W-:Y:S01]  /*03b0*/  @!P0 IADD3 R3, PT, PT, R3, 0x80, RZ ;  /* 0x0000008003038810 */ /* 0x000fe20007ffe0ff */
[----:B-1----:R-:W-:Y:S02]  /*03c0*/  @!P0 FADD.FTZ R9, -R8, R5 ;  /* 0x0000000508098221 */ /* 0x002fe40000010100 */
[----:B0-----:R-:W-:-:S05]  /*03d0*/  @!P0 IMAD.WIDE.U32 R6, R11, 0x4, R6 ;  /* 0x000000040b068825 */ /* 0x001fca00078e0006 */
[----:B------:R1:W-:Y:S02]  /*03e0*/  @!P0 STG.E desc[UR4][R6.64], R9 ;  /* 0x0000000906008986 */ /* 0x0003e4000c101904 */
.L_x_16116:
[----:B------:R-:W-:Y:S05]  /*03f0*/  BSYNC.RECONVERGENT B0 ;  /* 0x0000000000007941 */ /* 0x000fea0003800200 */
.L_x_16113:
[----:B------:R-:W-:Y:S05]  /*0400*/  WARPSYNC.ALL ;  /* 0x0000000000007948 */ /* 0x000fea0003800000 */
[----:B------:R-:W-:-:S13]  /*0410*/  ISETP.GE.AND P0, PT, R3, R2, PT ;  /* 0x000000020300720c */ /* 0x000fda0003f06270 */
[----:B------:R-:W-:Y:S05]  /*0420*/  @P0 EXIT ;  /* 0x000000000000094d */ /* 0x000fea0003800000 */
[----:B01----:R-:W0:Y:S01]  /*0430*/  LDC.64 R6, c[0x0][0x388] ;  /* 0x0000e200ff067b82 */ /* 0x003e220000000a00 */
[----:B-----5:R-:W1:Y:S01]  /*0440*/  FRND.TRUNC R5, R4 ;  /* 0x0000000400057307 */ /* 0x020e62000020d000 */
[----:B------:R-:W-:Y:S01]  /*0450*/  LEA R3, R0, R3, 0x9 ;  /* 0x0000000300037211 */ /* 0x000fe200078e48ff */
[----:B-1----:R-:W-:-:S04]  /*0460*/  FADD.FTZ R5, -R5, R4 ;  /* 0x0000000405057221 */ /* 0x002fc80000010100 */
[----:B0-----:R-:W-:-:S05]  /*0470*/  IMAD.WIDE.U32 R2, R3, 0x4, R6 ;  /* 0x0000000403027825 */ /* 0x001fca00078e0006 */
[----:B------:R-:W-:Y:S01]  /*0480*/  STG.E desc[UR4][R2.64], R5 ;  /* 0x0000000502007986 */ /* 0x000fe2000c101904 */
[----:B------:R-:W-:Y:S05]  /*0490*/  EXIT ;  /* 0x000000000000794d */ /* 0x000fea0003800000 */
.L_x_16117:
        /* <DEDUP_REMOVED lines=14> */
.L_x_19228:


//--------------------- .text._ZN2at6native29vectorized_elementwise_kernelILi2EZZZNS0_16frac_kernel_cudaERNS_18TensorIteratorBaseEENKUlvE_clEvENKUlvE0_clEvEUlfE_St5arrayIPcLm2EEEEviT0_T1_ --------------------------
	.section	.text._ZN2at6native29vectorized_elementwise_kernelILi2EZZZNS0_16frac_kernel_cudaERNS_18TensorIteratorBaseEENKUlvE_clEvENKUlvE0_clEvEUlfE_St5arrayIPcLm2EEEEviT0_T1_,"ax",@progbits
	.align	128
        .global         _ZN2at6native29vectorized_elementwise_kernelILi2EZZZNS0_16frac_kernel_cudaERNS_18TensorIteratorBaseEENKUlvE_clEvENKUlvE0_clEvEUlfE_St5arrayIPcLm2EEEEviT0_T1_
        .type           _ZN2at6native29vectorized_elementwise_kernelILi2EZZZNS0_16frac_kernel_cudaERNS_18TensorIteratorBaseEENKUlvE_clEvENKUlvE0_clEvEUlfE_St5arrayIPcLm2EEEEviT0_T1_,@function
        .size           _ZN2at6native29vectorized_elementwise_kernelILi2EZZZNS0_16frac_kernel_cudaERNS_18TensorIteratorBaseEENKUlvE_clEvENKUlvE0_clEvEUlfE_St5arrayIPcLm2EEEEviT0_T1_,(.L_x_19229 - _ZN2at6native29vectorized_elementwise_kernelILi2EZZZNS0_16frac_kernel_cudaERNS_18TensorIteratorBaseEENKUlvE_clEvENKUlvE0_clEvEUlfE_St5arrayIPcLm2EEEEviT0_T1_)
        .other          _ZN2at6native29vectorized_elementwise_kernelILi2EZZZNS0_16frac_kernel_cudaERNS_18TensorIteratorBaseEENKUlvE_clEvENKUlvE0_clEvEUlfE_St5arrayIPcLm2EEEEviT0_T1_,@"STO_CUDA_ENTRY STV_DEFAULT"
_ZN2at6native29vectorized_elementwise_kernelILi2EZZZNS0_16frac_kernel_cudaERNS_18TensorIteratorBaseEENKUlvE_clEvENKUlvE0_clEvEUlfE_St5arrayIPcLm2EEEEviT0_T1_:
.text._ZN2at6native29vectorized_elementwise_kernelILi2EZZZNS0_16frac_kernel_cudaERNS_18TensorIteratorBaseEENKUlvE_clEvENKUlvE0_clEvEUlfE_St5arrayIPcLm2EEEEviT0_T1_:
        /* <DEDUP_REMOVED lines=9> */
[----:B------:R-:W-:Y:S01]  /*0090*/  IMAD.MOV.U32 R18, RZ, RZ, RZ ;  /* 0x000000ffff127224 */ /* 0x000fe200078e00ff */
[----:B0-----:R-:W-:Y:S02]  /*00a0*/  ISETP.GE.U32.AND P6, PT, R25, R16, PT ;  /* 0x000000101900720c */ /* 0x001fe40003fc6070 */
[----:B------:R-:W-:-:S11]  /*00b0*/  MOV R17, R25 ;  /* 0x0000001900117202 */ /* 0x000fd60000000f00 */
[----:B------:R-:W-:Y:S01]  /*00c0*/  @!P6 VIADD R25, R17, 0x80 ;  /* 0x000000801119e836 */ /* 0x000fe20000000000 */
[----:B------:R-:W0:Y:S01]  /*00d0*/  @!P6 LDC.64 R2, c[0x0][0x390] ;  /* 0x0000e400ff02eb82 */ /* 0x000e220000000a00 */
[----:B------:R-:W-:-:S03]  /*00e0*/  @!P6 IADD3 R5, PT, PT, R0, R17, RZ ;  /* 0x000000110005e210 */ /* 0x000fc60007ffe0ff */
[----:B------:R-:W-:-:S13]  /*00f0*/  ISETP.GE.U32.AND P5, PT, R25, R16, PT ;  /* 0x000000101900720c */ /* 0x000fda0003fa6070 */
[----:B------:R-:W-:Y:S01]  /*0100*/  @!P5 IADD3 R20, PT, PT, R0, R25, RZ ;  /* 0x000000190014d210 */ /* 0x000fe20007ffe0ff */
[----:B------:R-:W1:Y:S01]  /*0110*/  @!P5 LDC.64 R12, c[0x0][0x390] ;  /* 0x0000e400ff0cdb82 */ /* 0x000e620000000a00 */
[----:B------:R-:W-:-:S04]  /*0120*/  @!P5 IADD3 R25, PT, PT, R25, 0x80, RZ ;  /* 0x000000801919d810 */ /* 0x000fc80007ffe0ff */
[----:B------:R-:W-:Y:S01]  /*0130*/  ISETP.GE.U32.AND P4, PT, R25, R16, PT ;  /* 0x000000101900720c */ /* 0x000fe20003f86070 */
[----:B0-----:R-:W-:-:S05]  /*0140*/  @!P6 IMAD.WIDE.U32 R2, R5, 0x4, R2 ;  /* 0x000000040502e825 */ /* 0x001fca00078e0002 */
[----:B------:R0:W2:Y:S07]  /*0150*/  @!P6 LDG.E R18, desc[UR4][R2.64] ;  /* 0x000000040212e981 */ /* 0x0000ae000c1e1900 */
[----:B------:R-:W-:Y:S01]  /*0160*/  @!P4 IMAD.IADD R29, R0, 0x1, R25 ;  /* 0x00000001001dc824 */ /* 0x000fe200078e0219 */
[----:B------:R-:W-:Y:S01]  /*0170*/  @!P4 IADD3 R25, PT, PT, R25, 0x80, RZ ;  /* 0x000000801919c810 */ /* 0x000fe20007ffe0ff */
[----:B------:R-:W3:Y:S03]  /*0180*/  @!P4 LDC.64 R14, c[0x0][0x390] ;  /* 0x0000e400ff0ecb82 */ /* 0x000ee60000000a00 */
[----:B------:R-:W-:-:S13]  /*0190*/  ISETP.GE.U32.AND P3, PT, R25, R16, PT ;  /* 0x000000101900720c */ /* 0x000fda0003f66070 */
[----:B------:R-:W-:Y:S01]  /*01a0*/  @!P3 IADD3 R27, PT, PT, R0, R25, RZ ;  /* 0x00000019001bb210 */ /* 0x000fe20007ffe0ff */
[----:B------:R-:W-:Y:S01]  /*01b0*/  @!P3 VIADD R25, R25, 0x80 ;  /* 0x000000801919b836 */ /* 0x000fe20000000000 */
[----:B------:R-:W4:Y:S04]  /*01c0*/  @!P3 LDC.64 R10, c[0x0][0x390] ;  /* 0x0000e400ff0abb82 */ /* 0x000f280000000a00 */
[----:B------:R-:W-:-:S13]  /*01d0*/  ISETP.GE.U32.AND P2, PT, R25, R16, PT ;  /* 0x000000101900720c */ /* 0x000fda0003f46070 */
[----:B------:R-:W-:Y:S01]  /*01e0*/  @!P2 IADD3 R23, PT, PT, R0, R25, RZ ;  /* 0x000000190017a210 */ /* 0x000fe20007ffe0ff */
[----:B0-----:R-:W0:Y:S01]  /*01f0*/  @!P2 LDC.64 R2, c[0x0][0x390] ;  /* 0x0000e400ff02ab82 */ /* 0x001e220000000a00 */
[----:B------:R-:W-:-:S04]  /*0200*/  @!P2 IADD3 R25, PT, PT, R25, 0x80, RZ ;  /* 0x000000801919a810 */ /* 0x000fc80007ffe0ff */
[----:B------:R-:W-:-:S13]  /*0210*/  ISETP.GE.U32.AND P1, PT, R25, R16, PT ;  /* 0x000000101900720c */ /* 0x000fda0003f26070 */
[----:B------:R-:W-:Y:S01]  /*0220*/  @!P1 IMAD.IADD R21, R0, 0x1, R25 ;  /* 0x0000000100159824 */ /* 0x000fe200078e0219 */
[----:B------:R-:W-:Y:S01]  /*0230*/  @!P1 IADD3 R25, PT, PT, R25, 0x80, RZ ;  /* 0x0000008019199810 */ /* 0x000fe20007ffe0ff */
[----:B------:R-:W3:Y:S03]  /*0240*/  @!P1 LDC.64 R4, c[0x0][0x390] ;  /* 0x0000e400ff049b82 */ /* 0x000ee60000000a00 */
[----:B------:R-:W-:-:S13]  /*0250*/  ISETP.GE.U32.AND P0, PT, R25, R16, PT ;  /* 0x000000101900720c */ /* 0x000fda0003f06070 */
[----:B------:R-:W-:Y:S01]  /*0260*/  @!P0 IADD3 R19, PT, PT, R0, R25, RZ ;  /* 0x0000001900138210 */ /* 0x000fe20007ffe0ff */
[----:B------:R-:W4:Y:S01]  /*0270*/  @!P0 LDC.64 R6, c[0x0][0x390] ;  /* 0x0000e400ff068b82 */ /* 0x000f220000000a00 */
[----:B------:R-:W-:-:S04]  /*0280*/  @!P0 IADD3 R25, PT, PT, R25, 0x80, RZ ;  /* 0x0000008019198810 */ /* 0x000fc80007ffe0ff */
[----:B------:R-:W-:-:S13]  /*0290*/  ISETP.GE.U32.AND P6, PT, R25, R16, PT ;  /* 0x000000101900720c */ /* 0x000fda0003fc6070 */
[----:B------:R-:W4:Y:S01]  /*02a0*/  @!P6 LDC.64 R8, c[0x0][0x390] ;  /* 0x0000e400ff08eb82 */ /* 0x000f220000000a00 */
[----:B-1----:R-:W-:-:S04]  /*02b0*/  @!P5 IMAD.WIDE.U32 R12, R20, 0x4, R12 ;  /* 0x00000004140cd825 */ /* 0x002fc800078e000c */
[----:B------:R-:W-:Y:S01]  /*02c0*/  HFMA2 R20, -RZ, RZ, 0, 0 ;  /* 0x00000000ff147431 */ /* 0x000fe200000001ff */
[----:B------:R-:W-:Y:S01]  /*02d0*/  @!P6 IADD3 R25, PT, PT, R0, R25, RZ ;  /* 0x000000190019e210 */ /* 0x000fe20007ffe0ff */
[----:B0-----:R-:W-:-:S04]  /*02e0*/  @!P2 IMAD.WIDE.U32 R2, R23, 0x4, R2 ;  /* 0x000000041702a825 */ /* 0x001fc800078e0002 */
[----:B------:R0:W5:Y:S01]  /*02f0*/  @!P5 LDG.E R20, desc[UR4][R12.64] ;  /* 0x000000040c14d981 */ /* 0x000162000c1e1900 */
[----:B---3--:R-:W-:-:S04]  /*0300*/  @!P1 IMAD.WIDE.U32 R4, R21, 0x4, R4 ;  /* 0x0000000415049825 */ /* 0x008fc800078e0004 */
[----:B------:R-:W-:Y:S02]  /*0310*/  HFMA2 R21, -RZ, RZ, 0, 0 ;  /* 0x00000000ff157431 */ /* 0x000fe400000001ff */
[----:B----4-:R-:W-:Y:S01]  /*0320*/  @!P0 IMAD.WIDE.U32 R6, R19, 0x4, R6 ;  /* 0x0000000413068825 */ /* 0x010fe200078e0006 */
[----:B------:R-:W-:-:S03]  /*0330*/  MOV R19, RZ ;  /* 0x000000ff00137202 */ /* 0x000fc60000000f00 */
[----:B------:R-:W5:Y:S01]  /*0340*/  @!P2 LDG.E R21, desc[UR4][R2.64] ;  /* 0x000000040215a981 */ /* 0x000f62000c1e1900 */
[----:B------:R-:W-:Y:S01]  /*0350*/  IMAD.MOV.U32 R23, RZ, RZ, RZ ;  /* 0x000000ffff177224 */ /* 0x000fe200078e00ff */
[----:B0-----:R-:W-:Y:S01]  /*0360*/  CS2R R12, SRZ ;  /* 0x00000000000c7805 */ /* 0x001fe2000001ff00 */
[----:B------:R-:W-:-:S04]  /*0370*/  @!P3 IMAD.WIDE.U32 R10, R27, 0x4, R10 ;  /* 0x000000041b0ab825 */ /* 0x000fc800078e000a */
[----:B------:R-:W5:Y:S01]  /*0380*/  @!P1 LDG.E R23, desc[UR4][R4.64] ;  /* 0x0000000404179981 */ /* 0x000f62000c1e1900 */
[----:B------:R-:W-:-:S03]  /*0390*/  @!P6 IMAD.WIDE.U32 R8, R25, 0x4, R8 ;  /* 0x000000041908e825 */ /* 0x000fc600078e0008 */
[----:B------:R-:W5:Y:S04]  /*03a0*/  @!P3 LDG.E R19, desc[UR4][R10.64] ;  /* 0x000000040a13b981 */ /* 0x000f68000c1e1900 */
[----:B------:R-:W5:Y:S01]  /*03b0*/  @!P6 LDG.E R12, desc[UR4][R8.64] ;  /* 0x00000004080ce981 */ /* 0x000f62000c1e1900 */
[----:B------:R-:W-:Y:S02]  /*03c0*/  IMAD.MOV.U32 R22, RZ, RZ, RZ ;  /* 0x000000ffff167224 */ /* 0x000fe400078e00ff */
[----:B------:R-:W-:Y:S01]  /*03d0*/  @!P4 IMAD.WIDE.U32 R14, R29, 0x4, R14 ;  /* 0x000000041d0ec825 */ /* 0x000fe200078e000e */
[----:B------:R-:W5:Y:S01]  /*03e0*/  @!P0 LDG.E R13, desc[UR4][R6.64] ;  /* 0x00000004060d8981 */ /* 0x000f62000c1e1900 */
[----:B------:R-:W-:-:S03]  /*03f0*/  ISETP.GE.U32.AND P0, PT, R17, R16, PT ;  /* 0x000000101100720c */ /* 0x000fc60003f06070 */
[----:B------:R2:W5:Y:S01]  /*0400*/  @!P4 LDG.E R22, desc[UR4][R14.64] ;  /* 0x000000040e16c981 */ /* 0x000562000c1e1900 */
[----:B------:R-:W-:Y:S04]  /*0410*/  BSSY.RECONVERGENT B0, `(.L_x_16119) ;  /* 0x0000041000007945 */ /* 0x000fe80003800200 */
[----:B------:R-:W-:Y:S01]  /*0420*/  BSSY.RELIABLE B1, `(.L_x_16120) ;  /* 0x0000037000017945 */ /* 0x000fe20003800100 */
[----:B--2---:R-:W0:Y:S02]  /*0430*/  FRND.TRUNC R15, R18 ;  /* 0x00000012000f7307 */ /* 0x004e24000020d000 */
[----:B0-----:R-:W-:Y:S02]  /*0440*/  FADD.FTZ R15, -R15, R18 ;  /* 0x000000120f0f7221 */ /* 0x001fe40000010100 */
[----:B------:R-:W-:Y:S05]  /*0450*/  @P0 BRA `(.L_x_16121) ;  /* 0x0000000000380947 */ /* 0x000fea0003800000 */
        /* <DEDUP_REMOVED lines=8> */
[----:B-----5:R-:W1:Y:S01]  /*04e0*/  FRND.TRUNC R5, R20 ;  /* 0x0000001400057307 */ /* 0x020e62000020d000 */
[----:B------:R-:W-:Y:S01]  /*04f0*/  IADD3 R7, PT, PT, R0, R17, RZ ;  /* 0x0000001100077210 */ /* 0x000fe20007ffe0ff */
[----:B------:R-:W-:Y:S02]  /*0500*/  VIADD R17, R17, 0x80 ;  /* 0x0000008011117836 */ /* 0x000fe40000000000 */
[----:B-1----:R-:W-:Y:S02]  /*0510*/  FADD.FTZ R5, -R5, R20 ;  /* 0x0000001405057221 */ /* 0x002fe40000010100 */
[----:B0-----:R-:W-:-:S05]  /*0520*/  IMAD.WIDE.U32 R2, R7, 0x4, R2 ;  /* 0x0000000407027825 */ /* 0x001fca00078e0002 */
[----:B------:R0:W-:Y:S02]  /*0530*/  STG.E desc[UR4][R2.64], R5 ;  /* 0x0000000502007986 */ /* 0x0001e4000c101904 */
.L_x_16121:
[----:B------:R-:W-:-:S13]  /*0540*/  ISETP.GE.U32.AND P0, PT, R17, R16, PT ;  /* 0x000000101100720c */ /* 0x000fda0003f06070 */
[----:B------:R-:W-:Y:S05]  /*0550*/  @P0 BRA `(.L_x_16123) ;  /* 0x0000000000400947 */ /* 0x000fea0003800000 */
[----:B0-----:R-:W0:Y:S01]  /*0560*/  LDC.64 R2, c[0x0][0x388] ;  /* 0x0000e200ff027b82 */ /* 0x001e220000000a00 */
[----:B-----5:R-:W1:Y:S01]  /*0570*/  FRND.TRUNC R5, R22 ;  /* 0x0000001600057307 */ /* 0x020e62000020d000 */
[----:B------:R-:W-:Y:S02]  /*0580*/  IADD3 R7, PT, PT, R0, R17, RZ ;  /* 0x0000001100077210 */ /* 0x000fe40007ffe0ff */
[----:B------:R-:W-:Y:S01]  /*0590*/  IADD3 R17, PT, PT, R17, 0x80, RZ ;  /* 0x0000008011117810 */ /* 0x000fe20007ffe0ff */
[----:B-1----:R-:W-:Y:S02]  /*05a0*/  FADD.FTZ R5, -R5, R22 ;  /* 0x0000001605057221 */ /* 0x002fe40000010100 */
[----:B0-----:R-:W-:-:S05]  /*05b0*/  IMAD.WIDE.U32 R2, R7, 0x4, R2 ;  /* 0x0000000407027825 */ /* 0x001fca00078e0002 */
[----:B------:R1:W-:Y:S02]  /*05c0*/  STG.E desc[UR4][R2.64], R5 ;  /* 0x0000000502007986 */ /* 0x0003e4000c101904 */
.L_x_16122:
[----:B------:R-:W-:-:S13]  /*05d0*/  ISETP.GE.U32.AND P0, PT, R17, R16, PT ;  /* 0x000000101100720c */ /* 0x000fda0003f06070 */
[----:B------:R-:W-:Y:S05]  /*05e0*/  @P0 BRA `(.L_x_16124) ;  /* 0x0000000000400947 */ /* 0x000fea0003800000 */
[----:B01----:R-:W0:Y:S01]  /*05f0*/  LDC.64 R2, c[0x0][0x388] ;  /* 0x0000e200ff027b82 */ /* 0x003e220000000a00 */
[----:B-----5:R-:W1:Y:S01]  /*0600*/  FRND.TRUNC R4, R19 ;  /* 0x0000001300047307 */ /* 0x020e62000020d000 */
[----:B------:R-:W-:Y:S01]  /*0610*/  IADD3 R7, PT, PT, R0, R17, RZ ;  /* 0x0000001100077210 */ /* 0x000fe20007ffe0ff */
[----:B------:R-:W-:Y:S02]  /*0620*/  VIADD R17, R17, 0x80 ;  /* 0x0000008011117836 */ /* 0x000fe40000000000 */
[----:B-1----:R-:W-:Y:S02]  /*0630*/  FADD.FTZ R5, -R4, R19 ;  /* 0x0000001304057221 */ /* 0x002fe40000010100 */
[----:B0-----:R-:W-:-:S05]  /*0640*/  IMAD.WIDE.U32 R2, R7, 0x4, R2 ;  /* 0x0000000407027825 */ /* 0x001fca00078e0002 */
[----:B------:R1:W-:Y:S02]  /*0650*/  STG.E desc[UR4][R2.64], R5 ;  /* 0x0000000502007986 */ /* 0x0003e4000c101904 */
.L_x_16123:
[----:B------:R-:W-:-:S13]  /*0660*/  ISETP.GE.U32.AND P0, PT, R17, R16, PT ;  /* 0x000000101100720c */ /* 0x000fda0003f06070 */
[----:B------:R-:W-:Y:S05]  /*0670*/  @P0 BRA `(.L_x_16125) ;  /* 0x0000000000440947 */ /* 0x000fea0003800000 */
[----:B01----:R-:W0:Y:S01]  /*0680*/  LDC.64 R2, c[0x0][0x388] ;  /* 0x0000e200ff027b82 */ /* 0x003e220000000a00 */
[----:B-----5:R-:W1:Y:S01]  /*0690*/  FRND.TRUNC R4, R21 ;  /* 0x0000001500047307 */ /* 0x020e62000020d000 */
[----:B------:R-:W-:Y:S02]  /*06a0*/  IADD3 R7, PT, PT, R0, R17, RZ ;  /* 0x0000001100077210 */ /* 0x000fe40007ffe0ff */
[----:B------:R-:W-:Y:S01]  /*06b0*/  IADD3 R17, PT, PT, R17, 0x80, RZ ;  /* 0x0000008011117810 */ /* 0x000fe20007ffe0ff */
[----:B-1----:R-:W-:Y:S02]  /*06c0*/  FADD.FTZ R5, -R4, R21 ;  /* 0x0000001504057221 */ /* 0x002fe40000010100 */
[----:B0-----:R-:W-:-:S05]  /*06d0*/  IMAD.WIDE.U32 R2, R7, 0x4, R2 ;  /* 0x0000000407027825 */ /* 0x001fca00078e0002 */
[----:B------:R2:W-:Y:S02]  /*06e0*/  STG.E desc[UR4][R2.64], R5 ;  /* 0x0000000502007986 */ /* 0x0005e4000c101904 */
.L_x_16124:
[----:B------:R-:W-:-:S13]  /*06f0*/  ISETP.GE.U32.AND P0, PT, R17, R16, PT ;  /* 0x000000101100720c */ /* 0x000fda0003f06070 */
[----:B------:R-:W-:Y:S05]  /*0700*/  @P0 BREAK.RELIABLE B1 ;  /* 0x0000000000010942 */ /* 0x000fea0003800100 */
[----:B------:R-:W-:Y:S05]  /*0710*/  @P0 BRA `(.L_x_16126) ;  /* 0x0000000000400947 */ /* 0x000fea0003800000 */
[----:B012---:R-:W0:Y:S01]  /*0720*/  LDC.64 R2, c[0x0][0x388] ;  /* 0x0000e200ff027b82 */ /* 0x007e220000000a00 */
[----:B-----5:R-:W1:Y:S01]  /*0730*/  FRND.TRUNC R4, R23 ;  /* 0x0000001700047307 */ /* 0x020e62000020d000 */
[----:B------:R-:W-:Y:S01]  /*0740*/  IADD3 R7, PT, PT, R0, R17, RZ ;  /* 0x0000001100077210 */ /* 0x000fe20007ffe0ff */
[----:B------:R-:W-:Y:S02]  /*0750*/  VIADD R17, R17, 0x80 ;  /* 0x0000008011117836 */ /* 0x000fe40000000000 */
[----:B-1----:R-:W-:Y:S02]  /*0760*/  FADD.FTZ R5, -R4, R23 ;  /* 0x0000001704057221 */ /* 0x002fe40000010100 */
[----:B0-----:R-:W-:-:S05]  /*0770*/  IMAD.WIDE.U32 R2, R7, 0x4, R2 ;  /* 0x0000000407027825 */ /* 0x001fca00078e0002 */
[----:B------:R2:W-:Y:S02]  /*0780*/  STG.E desc[UR4][R2.64], R5 ;  /* 0x0000000502007986 */ /* 0x0005e4000c101904 */
.L_x_16125:
[----:B------:R-:W-:Y:S05]  /*0790*/  BSYNC.RELIABLE B1 ;  /* 0x0000000000017941 */ /* 0x000fea0003800100 */
.L_x_16120:
[----:B------:R-:W-:-:S13]  /*07a0*/  ISETP.GE.U32.AND P0, PT, R17, R16, PT ;  /* 0x000000101100720c */ /* 0x000fda0003f06070 */
[----:B012---:R-:W0:Y:S01]  /*07b0*/  @!P0 LDC.64 R2, c[0x0][0x388] ;  /* 0x0000e200ff028b82 */ /* 0x007e220000000a00 */
[----:B-----5:R-:W1:Y:S01]  /*07c0*/  @!P0 FRND.TRUNC R4, R13 ;  /* 0x0000000d00048307 */ /* 0x020e62000020d000 */
[----:B------:R-:W-:Y:S02]  /*07d0*/  @!P0 IADD3 R7, PT, PT, R0, R17, RZ ;  /* 0x0000001100078210 */ /* 0x000fe40007ffe0ff */
[----:B------:R-:W-:Y:S01]  /*07e0*/  @!P0 IADD3 R17, PT, PT, R17, 0x80, RZ ;  /* 0x0000008011118810 */ /* 0x000fe20007ffe0ff */
[----:B-1----:R-:W-:Y:S02]  /*07f0*/  @!P0 FADD.FTZ R5, -R4, R13 ;  /* 0x0000000d04058221 */ /* 0x002fe40000010100 */
[----:B0-----:R-:W-:-:S05]  /*0800*/  @!P0 IMAD.WIDE.U32 R2, R7, 0x4, R2 ;  /* 0x0000000407028825 */ /* 0x001fca00078e0002 */
[----:B------:R3:W-:Y:S02]  /*0810*/  @!P0 STG.E desc[UR4][R2.64], R5 ;  /* 0x0000000502008986 */ /* 0x0007e4000c101904 */
.L_x_16126:
[----:B------:R-:W-:Y:S05]  /*0820*/  BSYNC.RECONVERGENT B0 ;  /* 0x0000000000007941 */ /* 0x000fea0003800200 */
.L_x_16119:
[----:B------:R-:W-:Y:S05]  /*0830*/  WARPSYNC.ALL ;  /* 0x0000000000007948 */ /* 0x000fea0003800000 */
[----:B------:R-:W-:-:S13]  /*0840*/  ISETP.GE.U32.AND P0, PT, R17, R16, PT ;  /* 0x000000101100720c */ /* 0x000fda0003f06070 */
[----:B------:R-:W-:Y:S05]  /*0850*/  @P0 EXIT ;  /* 0x000000000000094d */ /* 0x000fea0003800000 */
[----:B0123--:R-:W0:Y:S01]  /*0860*/  LDC.64 R2, c[0x0][0x388] ;  /* 0x0000e200ff027b82 */ /* 0x00fe220000000a00 */
[----:B-----5:R-:W1:Y:S01]  /*0870*/  FRND.TRUNC R5, R12 ;  /* 0x0000000c00057307 */ /* 0x020e62000020d000 */
[----:B------:R-:W-:Y:S01]  /*0880*/  IADD3 R17, PT, PT, R0, R17, RZ ;  /* 0x0000001100117210 */ /* 0x000fe20007ffe0ff */
[----:B-1----:R-:W-:-:S04]  /*0890*/  FADD.FTZ R5, -R5, R12 ;  /* 0x0000000c05057221 */ /* 0x002fc80000010100 */
[----:B0-----:R-:W-:-:S05]  /*08a0*/  IMAD.WIDE.U32 R2, R17, 0x4, R2 ;  /* 0x0000000411027825 */ /* 0x001fca00078e0002 */
[----:B------:R-:W-:Y:S01]  /*08b0*/  STG.E desc[UR4][R2.64], R5 ;  /* 0x0000000502007986 */ /* 0x000fe2000c101904 */
[----:B------:R-:W-:Y:S05]  /*08c0*/  EXIT ;  /* 0x000000000000794d */ /* 0x000fea0003800000 */
.L_x_16118:
        /* <DEDUP_REMOVED lines=8> */
[----:B------:R0:W5:Y:S01]  /*0950*/  LDG.E.64 R6, desc[UR4][R12.64+0xc00] ;  /* 0x000c00040c067981 */ /* 0x000162000c1e1b00 */
[----:B--2---:R-:W-:-:S04]  /*0960*/  IMAD.WIDE.U32 R10, R0, 0x4, R10 ;  /* 0x00000004000a7825 */ /* 0x004fc800078e000a */
[----:B------:R-:W-:Y:S01]  /*0970*/  IMAD.WIDE.U32 R10, R23, 0x8, R10 ;  /* 0x00000008170a7825 */ /* 0x000fe200078e000a */
[----:B---3--:R-:W0:Y:S08]  /*0980*/  FRND.TRUNC R17, R8 ;  /* 0x0000000800117307 */ /* 0x008e30000020d000 */
[----:B------:R-:W1:Y:S01]  /*0990*/  FRND.TRUNC R16, R9 ;  /* 0x0000000900107307 */ /* 0x000e62000020d000 */
[----:B0-----:R-:W-:-:S07]  /*09a0*/  FADD.FTZ R12, R8, -R17 ;  /* 0x80000011080c7221 */ /* 0x001fce0000010000 */
[----:B----4-:R-:W0:Y:S01]  /*09b0*/  FRND.TRUNC R19, R4 ;  /* 0x0000000400137307 */ /* 0x010e22000020d000 */
[----:B-1----:R-:W-:-:S07]  /*09c0*/  FADD.FTZ R13, R9, -R16 ;  /* 0x80000010090d7221 */ /* 0x002fce0000010000 */
[----:B------:R-:W1:Y:S01]  /*09d0*/  FRND.TRUNC R18, R5 ;  /* 0x0000000500127307 */ /* 0x000e62000020d000 */
[----:B------:R-:W-:Y:S01]  /*09e0*/  STG.E.64 desc[UR4][R10.64], R12 ;  /* 0x0000000c0a007986 */ /* 0x000fe2000c101b04 */
[----:B0-----:R-:W-:-:S06]  /*09f0*/  FADD.FTZ R8, R4, -R19 ;  /* 0x8000001304087221 */ /* 0x001fcc0000010000 */
[----:B-----5:R-:W0:Y:S01]  /*0a00*/  FRND.TRUNC R21, R2 ;  /* 0x0000000200157307 */ /* 0x020e22000020d000 */
[----:B-1----:R-:W-:-:S07]  /*0a10*/  FADD.FTZ R9, R5, -R18 ;  /* 0x8000001205097221 */ /* 0x002fce0000010000 */
[----:B------:R-:W1:Y:S01]  /*0a20*/  FRND.TRUNC R20, R3 ;  /* 0x0000000300147307 */ /* 0x000e62000020d000 */
[----:B------:R-:W-:Y:S01]  /*0a30*/  STG.E.64 desc[UR4][R10.64+0x400], R8 ;  /* 0x000400080a007986 */ /* 0x000fe2000c101b04 */
[----:B0-----:R-:W-:-:S06]  /*0a40*/  FADD.FTZ R4, R2, -R21 ;  /* 0x8000001502047221 */ /* 0x001fcc0000010000 */
[----:B------:R-:W0:Y:S01]  /*0a50*/  FRND.TRUNC R15, R6 ;  /* 0x00000006000f7307 */ /* 0x000e22000020d000 */
[----:B-1----:R-:W-:-:S07]  /*0a60*/  FADD.FTZ R5, R3, -R20 ;  /* 0x8000001403057221 */ /* 0x002fce0000010000 */
[----:B------:R-:W1:Y:S01]  /*0a70*/  FRND.TRUNC R14, R7 ;  /* 0x00000007000e7307 */ /* 0x000e62000020d000 */
[----:B------:R-:W-:Y:S01]  /*0a80*/  STG.E.64 desc[UR4][R10.64+0x800], R4 ;  /* 0x000800040a007986 */ /* 0x000fe2000c101b04 */
[----:B0-----:R-:W-:Y:S01]  /*0a90*/  FADD.FTZ R2, R6, -R15 ;  /* 0x8000000f06027221 */ /* 0x001fe20000010000 */
[----:B-1----:R-:W-:-:S05]  /*0aa0*/  FADD.FTZ R3, R7, -R14 ;  /* 0x8000000e07037221 */ /* 0x002fca0000010000 */
[----:B------:R-:W-:Y:S01]  /*0ab0*/  STG.E.64 desc[UR4][R10.64+0xc00], R2 ;  /* 0x000c00020a007986 */ /* 0x000fe2000c101b04 */
[----:B------:R-:W-:Y:S05]  /*0ac0*/  EXIT ;  /* 0x000000000000794d */ /* 0x000fea0003800000 */
.L_x_16127:
        /* <DEDUP_REMOVED lines=11> */
.L_x_19229:


//--------------------- .text._ZN2at6native29vectorized_elementwise_kernelILi4EZZZNS0_16frac_kernel_cudaERNS_18TensorIteratorBaseEENKUlvE_clEvENKUlvE0_clEvEUlfE_St5arrayIPcLm2EEEEviT0_T1_ --------------------------
	.section	.text._ZN2at6native29vectorized_elementwise_kernelILi4EZZZNS0_16frac_kernel_cudaERNS_18TensorIteratorBaseEENKUlvE_clEvENKUlvE0_clEvEUlfE_St5arrayIPcLm2EEEEviT0_T1_,"ax",@progbits
	.align	128
        .global         _ZN2at6native29vectorized_elementwise_kernelILi4EZZZNS0_16frac_kernel_cudaERNS_18TensorIteratorBaseEENKUlvE_clEvENKUlvE0_clEvEUlfE_St5arrayIPcLm2EEEEviT0_T1_
        .type           _ZN2at6native29vectorized_elementwise_kernelILi4EZZZNS0_16frac_kernel_cudaERNS_18TensorIteratorBaseEENKUlvE_clEvENKUlvE0_clEvEUlfE_St5arrayIPcLm2EEEEviT0_T1_,@function
        .size           _ZN2at6native29vectorized_elementwise_kernelILi4EZZZNS0_16frac_kernel_cudaERNS_18TensorIteratorBaseEENKUlvE_clEvENKUlvE0_clEvEUlfE_St5arrayIPcLm2EEEEviT0_T1_,(.L_x_19230 - _ZN2at6native29vectorized_elementwise_kernelILi4EZZZNS0_16frac_kernel_cudaERNS_18TensorIteratorBaseEENKUlvE_clEvENKUlvE0_clEvEUlfE_St5arrayIPcLm2EEEEviT0_T1_)
        .other          _ZN2at6native29vectorized_elementwise_kernelILi4EZZZNS0_16frac_kernel_cudaERNS_18TensorIteratorBaseEENKUlvE_clEvENKUlvE0_clEvEUlfE_St5arrayIPcLm2EEEEviT0_T1_,@"STO_CUDA_ENTRY STV_DEFAULT"
_ZN2at6native29vectorized_elementwise_kernelILi4EZZZNS0_16frac_kernel_cudaERNS_18TensorIteratorBaseEENKUlvE_clEvENKUlvE0_clEvEUlfE_St5arrayIPcLm2EEEEviT0_T1_:
.text._ZN2at6native29vectorized_elementwise_kernelILi4EZZZNS0_16frac_kernel_cudaERNS_18TensorIteratorBaseEENKUlvE_clEvENKUlvE0_clEvEUlfE_St5arrayIPcLm2EEEEviT0_T1_:
        /* <DEDUP_REMOVED lines=84> */
.L_x_16131:
        /* <DEDUP_REMOVED lines=9> */
.L_x_16132:
        /* <DEDUP_REMOVED lines=9> */
.L_x_16133:
        /* <DEDUP_REMOVED lines=9> */
.L_x_16134:
        /* <DEDUP_REMOVED lines=10> */
.L_x_16135:
[----:B------:R-:W-:Y:S05]  /*0790*/  BSYNC.RELIABLE B1 ;  /* 0x0000000000017941 */ /* 0x000fea0003800100 */
.L_x_16130:
        /* <DEDUP_REMOVED lines=8> */
.L_x_16136:
[----:B------:R-:W-:Y:S05]  /*0820*/  BSYNC.RECONVERGENT B0 ;  /* 0x0000000000007941 */ /* 0x000fea0003800200 */
.L_x_16129:
        /* <DEDUP_REMOVED lines=10> */
.L_x_16128:
[----:B------:R-:W0:Y:S01]  /*08d0*/  S2R R23, SR_TID.X ;  /* 0x0000000000177919 */ /* 0x000e220000002100 */
[----:B------:R-:W1:Y:S02]  /*08e0*/  LDC.64 R2, c[0x0][0x390] ;  /* 0x0000e400ff027b82 */ /* 0x000e640000000a00 */
[----:B-1----:R-:W-:-:S04]  /*08f0*/  IMAD.WIDE.U32 R2, R0, 0x4, R2 ;  /* 0x0000000400027825 */ /* 0x002fc800078e0002 */
[----:B0-----:R-:W-:Y:S02]  /*0900*/  IMAD.WIDE.U32 R12, R23, 0x10, R2 ;  /* 0x00000010170c7825 */ /* 0x001fe400078e0002 */
[----:B------:R-:W0:Y:S03]  /*0910*/  LDC.64 R2, c[0x0][0x388] ;  /* 0x0000e200ff027b82 */ /* 0x000e260000000a00 */
[----:B------:R-:W2:Y:S04]  /*0920*/  LDG.E.128 R8, desc[UR4][R12.64] ;  /* 0x000000040c087981 */ /* 0x000ea8000c1e1d00 */
[----:B------:R1:W3:Y:S01]  /*0930*/  LDG.E.128 R4, desc[UR4][R12.64+0x800] ;  /* 0x000800040c047981 */ /* 0x0002e2000c1e1d00 */
[----:B0-----:R-:W-:-:S04]  /*0940*/  IMAD.WIDE.U32 R2, R0, 0x4, R2 ;  /* 0x0000000400027825 */ /* 0x001fc800078e0002 */
[----:B------:R-:W-:Y:S01]  /*0950*/  IMAD.WIDE.U32 R2, R23, 0x10, R2 ;  /* 0x0000001017027825 */ /* 0x000fe200078e0002 */
[----:B--2---:R-:W1:Y:S08]  /*0960*/  FRND.TRUNC R15, R8 ;  /* 0x00000008000f7307 */ /* 0x004e70000020d000 */
[----:B------:R-:W0:Y:S01]  /*0970*/  FRND.TRUNC R14, R9 ;  /* 0x00000009000e7307 */ /* 0x000e22000020d000 */
[----:B-1----:R-:W-:-:S07]  /*0980*/  FADD.FTZ R12, R8, -R15 ;  /* 0x8000000f080c7221 */ /* 0x002fce0000010000 */
[----:B------:R-:W1:Y:S01]  /*0990*/  FRND.TRUNC R19, R10 ;  /* 0x0000000a00137307 */ /* 0x000e62000020d000 */
[----:B0-----:R-:W-:-:S07]  /*09a0*/  FADD.FTZ R13, R9, -R14 ;  /* 0x8000000e090d7221 */ /* 0x001fce0000010000 */
[----:B------:R-:W0:Y:S01]  /*09b0*/  FRND.TRUNC R18, R11 ;  /* 0x0000000b00127307 */ /* 0x000e22000020d000 */
[----:B-1----:R-:W-:-:S07]  /*09c0*/  FADD.FTZ R14, R10, -R19 ;  /* 0x800000130a0e7221 */ /* 0x002fce0000010000 */
[----:B---3--:R-:W1:Y:S01]  /*09d0*/  FRND.TRUNC R21, R4 ;  /* 0x0000000400157307 */ /* 0x008e62000020d000 */
[----:B0-----:R-:W-:-:S07]  /*09e0*/  FADD.FTZ R15, R11, -R18 ;  /* 0x800000120b0f7221 */ /* 0x001fce0000010000 */
[----:B------:R-:W0:Y:S01]  /*09f0*/  FRND.TRUNC R20, R5 ;  /* 0x0000000500147307 */ /* 0x000e22000020d000 */
[----:B------:R-:W-:Y:S01]  /*0a00*/  STG.E.128 desc[UR4][R2.64], R12 ;  /* 0x0000000c02007986 */ /* 0x000fe2000c101d04 */
[----:B-1----:R-:W-:-:S06]  /*0a10*/  FADD.FTZ R8, R4, -R21 ;  /* 0x8000001504087221 */ /* 0x002fcc0000010000 */
[----:B------:R-:W1:Y:S01]  /*0a20*/  FRND.TRUNC R17, R6 ;  /* 0x0000000600117307 */ /* 0x000e62000020d000 */
[----:B0-----:R-:W-:-:S07]  /*0a30*/  FADD.FTZ R9, R5, -R20 ;  /* 0x8000001405097221 */ /* 0x001fce0000010000 */
[----:B------:R-:W0:Y:S01]  /*0a40*/  FRND.TRUNC R16, R7 ;  /* 0x0000000700107307 */ /* 0x000e22000020d000 */
[----:B-1----:R-:W-:Y:S01]  /*0a50*/  FADD.FTZ R10, R6, -R17 ;  /* 0x80000011060a7221 */ /* 0x002fe20000010000 */
[----:B0-----:R-:W-:-:S05]  /*0a60*/  FADD.FTZ R11, R7, -R16 ;  /* 0x80000010070b7221 */ /* 0x001fca0000010000 */
[----:B------:R-:W-:Y:S01]  /*0a70*/  STG.E.128 desc[UR4][R2.64+0x800], R8 ;  /* 0x0008000802007986 */ /* 0x000fe2000c101d04 */
[----:B------:R-:W-:Y:S05]  /*0a80*/  EXIT ;  /* 0x000000000000794d */ /* 0x000fea0003800000 */
.L_x_16137:
        /* <DEDUP_REMOVED lines=15> */
.L_x_19230:


//--------------------- .text._ZN2at6native29vectorized_elementwise_kernelILi8EZZZNS0_16frac_kernel_cudaERNS_18TensorIteratorBaseEENKUlvE_clEvENKUlvE0_clEvEUlfE_St5arrayIPcLm2EEEEviT0_T1_ --------------------------
	.section	.text._ZN2at6native29vectorized_elementwise_kernelILi8EZZZNS0_16frac_kernel_cudaERNS_18TensorIteratorBaseEENKUlvE_clEvENKUlvE0_clEvEUlfE_St5arrayIPcLm2EEEEviT0_T1_,"ax",@progbits
	.align	128
        .global         _ZN2at6native29vectorized_elementwise_kernelILi8EZZZNS0_16frac_kernel_cudaERNS_18TensorIteratorBaseEENKUlvE_clEvENKUlvE0_clEvEUlfE_St5arrayIPcLm2EEEEviT0_T1_
        .type           _ZN2at6native29vectorized_elementwise_kernelILi8EZZZNS0_16frac_kernel_cudaERNS_18TensorIteratorBaseEENKUlvE_clEvENKUlvE0_clEvEUlfE_St5arrayIPcLm2EEEEviT0_T1_,@function
        .size           _ZN2at6native29vectorized_elementwise_kernelILi8EZZZNS0_16frac_kernel_cudaERNS_18TensorIteratorBaseEENKUlvE_clEvENKUlvE0_clEvEUlfE_St5arrayIPcLm2EEEEviT0_T1_,(.L_x_19231 - _ZN2at6native29vectorized_elementwise_kernelILi8EZZZNS0_16frac_kernel_cudaERNS_18TensorIteratorBaseEENKUlvE_clEvENKUlvE0_clEvEUlfE_St5arrayIPcLm2EEEEviT0_T1_)
        .other          _ZN2at6native29vectorized_elementwise_kernelILi8EZZZNS0_16frac_kernel_cudaERNS_18TensorIteratorBaseEENKUlvE_clEvENKUlvE0_clEvEUlfE_St5arrayIPcLm2EEEEviT0_T1_,@"STO_CUDA_ENTRY STV_DEFAULT"
_ZN2at6native29vectorized_elementwise_kernelILi8EZZZNS0_16frac_kernel_cudaERNS_18TensorIteratorBaseEENKUlvE_clEvENKUlvE0_clEvEUlfE_St5arrayIPcLm2EEEEviT0_T1_:
.text._ZN2at6native29vectorized_elementwise_kernelILi8EZZZNS0_16frac_kernel_cudaERNS_18TensorIteratorBaseEENKUlvE_clEvENKUlvE0_clEvEUlfE_St5arrayIPcLm2EEEEviT0_T1_:
[----:B------:R-:W-:Y:S01]  /*0000*/  LDC R1, c[0x0][0x37c] ;  /* 0x0000df00ff017b82 */ /* 0x000fe20000000800 */
[----:B------:R-:W-:Y:S05]  /*0010*/  EXIT ;  /* 0x000000000000794d */ /* 0x000fea0003800000 */
.L_x_16138:
        /* <DEDUP_REMOVED lines=14> */
.L_x_19231:


//--------------------- .text._ZN2at6native18elementwise_kernelILi128ELi4EZNS0_15gpu_kernel_implIZZZNS0_16frac_kernel_cudaERNS_18TensorIteratorBaseEENKUlvE_clEvENKUlvE_clEvEUldE_EEvS4_RKT_EUliE_EEviT1_ --------------------------
	.section	.text._ZN2at6native18elementwise_kernelILi128ELi4EZNS0_15gpu_kernel_implIZZZNS0_16frac_kernel_cudaERNS_18TensorIteratorBaseEENKUlvE_clEvENKUlvE_clEvEUldE_EEvS4_RKT_EUliE_EEviT1_,"ax",@progbits
	.align	128
        .global         _ZN2at6native18elementwise_kernelILi128ELi4EZNS0_15gpu_kernel_implIZZZNS0_16frac_kernel_cudaERNS_18TensorIteratorBaseEENKUlvE_clEvENKUlvE_clEvEUldE_EEvS4_RKT_EUliE_EEviT1_
        .type           _ZN2at6native18elementwise_kernelILi128ELi4EZNS0_15gpu_kernel_implIZZZNS0_16frac_kernel_cudaERNS_18TensorIteratorBaseEENKUlvE_clEvENKUlvE_clEvEUldE_EEvS4_RKT_EUliE_EEviT1_,@function
        .size           _ZN2at6native18elementwise_kernelILi128ELi4EZNS0_15gpu_kernel_implIZZZNS0_16frac_kernel_cudaERNS_18TensorIteratorBaseEENKUlvE_clEvENKUlvE_clEvEUldE_EEvS4_RKT_EUliE_EEviT1_,(.L_x_19232 - _ZN2at6native18elementwise_kernelILi128ELi4EZNS0_15gpu_kernel_implIZZZNS0_16frac_kernel_cudaERNS_18TensorIteratorBaseEENKUlvE_clEvENKUlvE_clEvEUldE_EEvS4_RKT_EUliE_EEviT1_)
        .other          _ZN2at6native18elementwise_kernelILi128ELi4EZNS0_15gpu_kernel_implIZZZNS0_16frac_kernel_cudaERNS_18TensorIteratorBaseEENKUlvE_clEvENKUlvE_clEvEUldE_EEvS4_RKT_EUliE_EEviT1_,@"STO_CUDA_ENTRY STV_DEFAULT"
_ZN2at6native18elementwise_kernelILi128ELi4EZNS0_15gpu_kernel_implIZZZNS0_16frac_kernel_cudaERNS_18TensorIteratorBaseEENKUlvE_clEvENKUlvE_clEvEUldE_EEvS4_RKT_EUliE_EEviT1_:
.text._ZN2at6native18elementwise_kernelILi128ELi4EZNS0_15gpu_kernel_implIZZZNS0_16frac_kernel_cudaERNS_18TensorIteratorBaseEENKUlvE_clEvENKUlvE_clEvEUldE_EEvS4_RKT_EUliE_EEviT1_:
        /* <DEDUP_REMOVED lines=319> */
.L_x_16141:
        /* <DEDUP_REMOVED lines=18> */
.L_x_16146:
[----:B------:R-:W2:Y:S02]  /*1510*/  LDG.E.U8 R2, desc[UR36][R2.64] ;  /* 0x0000002402027981 */ /* 0x000ea4000c1e1100 */
[----:B--2---:R4:W0:Y:S02]  /*1520*/  I2F.F64.U16 R6, R2 ;  /* 0x0000000200067312 */ /* 0x0048240000101800 */
[----:B0---4-:R-:W-:Y:S05]  /*1530*/  BRA `(.L_x_16148) ;  /* 0x0000000c00607947 */ /* 0x011fea0003800000 */
.L_x_16145:
        /* <DEDUP_REMOVED lines=9> */
.L_x_16150:
[----:B------:R-:W2:Y:S02]  /*15d0*/  LDG.E R2, desc[UR36][R2.64] ;  /* 0x0000002402027981 */ /* 0x000ea4000c1e1900 */
[----:B--2---:R4:W0:Y:S02]  /*15e0*/  I2F.F64 R6, R2 ;  /* 0x0000000200067312 */ /* 0x0048240000201c00 */
[----:B0---4-:R-:W-:Y:S05]  /*15f0*/  BRA `(.L_x_16148) ;  /* 0x0000000c00307947 */ /* 0x011fea0003800000 */
.L_x_16149:
[----:B------:R-:W2:Y:S02]  /*1600*/  LDG.E.U16 R2, desc[UR36][R2.64] ;  /* 0x0000002402027981 */ /* 0x000ea4000c1e1500 */
[----:B--2---:R4:W0:Y:S02]  /*1610*/  I2F.F64.S16 R6, R2 ;  /* 0x0000000200067312 */ /* 0x0048240000101c00 */
[----:B0---4-:R-:W-:Y:S05]  /*1620*/  BRA `(.L_x_16148) ;  /* 0x0000000c00247947 */ /* 0x011fea0003800000 */
.L_x_16144:
        /* <DEDUP_REMOVED lines=10> */
.L_x_16152:
[----:B------:R-:W2:Y:S02]  /*16d0*/  LDG.E.U16 R0, desc[UR36][R2.64] ;  /* 0x0000002402007981 */ /* 0x000ea4000c1e1500 */
[----:B--2---:R-:W-:-:S05]  /*16e0*/  HADD2.F32 R0, -RZ, R0.H0_H0 ;  /* 0x20000000ff007230 */ /* 0x004fca0000004100 */
[----:B------:R-:W-:-:S04]  /*16f0*/  FMUL.FTZ R0, R0, 1 ;  /* 0x3f80000000007820 */ /* 0x000fc80000410000 */
[----:B------:R3:W4:Y:S02]  /*1700*/  F2F.F64.F32 R6, R0 ;  /* 0x0000000000067310 */ /* 0x0007240000201800 */
[----:B---34-:R-:W-:Y:S05]  /*1710*/  BRA `(.L_x_16148) ;  /* 0x0000000800e87947 */ /* 0x018fea0003800000 */
.L_x_16151:
        /* <DEDUP_REMOVED lines=10> */
.L_x_16154:
[----:B------:R-:W2:Y:S02]  /*17c0*/  LDG.E.U16 R2, desc[UR36][R2.64] ;  /* 0x0000002402027981 */ /* 0x000ea4000c1e1500 */
[----:B--2---:R-:W-:-:S05]  /*17d0*/  HADD2.F32 R0, -RZ, R2.H0_H0 ;  /* 0x20000002ff007230 */ /* 0x004fca0000004100 */
[----:B------:R-:W-:-:S04]  /*17e0*/  FMUL.FTZ R0, R0, 1 ;  /* 0x3f80000000007820 */ /* 0x000fc80000410000 */
[----:B------:R4:W0:Y:S02]  /*17f0*/  F2F.F64.F32 R6, R0 ;  /* 0x0000000000067310 */ /* 0x0008240000201800 */
[----:B0---4-:R-:W-:Y:S05]  /*1800*/  BRA `(.L_x_16148) ;  /* 0x0000000800ac7947 */ /* 0x011fea0003800000 */
.L_x_16153:
[----:B------:R3:W5:Y:S01]  /*1810*/  LDG.E.64 R6, desc[UR36][R2.64] ;  /* 0x0000002402067981 */ /* 0x000762000c1e1b00 */
[----:B------:R-:W-:Y:S05]  /*1820*/  BRA `(.L_x_16148) ;  /* 0x0000000800a47947 */ /* 0x000fea0003800000 */
.L_x_16143:
        /* <DEDUP_REMOVED lines=13> */
.L_x_16157:
[----:B------:R2:W5:Y:S01]  /*1900*/  LDG.E.64 R6, desc[UR36][R2.64] ;  /* 0x0000002402067981 */ /* 0x000562000c1e1b00 */
[----:B------:R-:W-:Y:S05]  /*1910*/  BRA `(.L_x_16148) ;  /* 0x0000000800687947 */ /* 0x000fea0003800000 */
.L_x_16156:
        /* <DEDUP_REMOVED lines=27> */
.L_x_16159:
        /* <DEDUP_REMOVED lines=14> */
.L_x_16158:
[----:B------:R-:W2:Y:S02]  /*1bb0*/  LDG.E.U16 R0, desc[UR36][R2.64] ;  /* 0x0000002402007981 */ /* 0x000ea4000c1e1500 */
[----:B--2---:R-:W-:-:S04]  /*1bc0*/  IMAD.U32 R0, R0, 0x10000, RZ ;  /* 0x0001000000007824 */ /* 0x004fc800078e00ff */
[----:B------:R-:W-:-:S04]  /*1bd0*/  FMUL.FTZ R0, R0, 1 ;  /* 0x3f80000000007820 */ /* 0x000fc80000410000 */
[----:B------:R2:W3:Y:S02]  /*1be0*/  F2F.F64.F32 R6, R0 ;  /* 0x0000000000067310 */ /* 0x0004e40000201800 */
[----:B--23--:R-:W-:Y:S05]  /*1bf0*/  BRA `(.L_x_16148) ;  /* 0x0000000400b07947 */ /* 0x00cfea0003800000 */
.L_x_16155:
        /* <DEDUP_REMOVED lines=11> */
.L_x_16162:
        /* <DEDUP_REMOVED lines=21> */
.L_x_16164:
[----:B------:R-:W-:Y:S05]  /*1e00*/  BSYNC.RECONVERGENT B0 ;  /* 0x0000000000007941 */ /* 0x000fea0003800200 */
.L_x_16163:
[----:B------:R-:W-:Y:S02]  /*1e10*/  SHF.L.U32 R0, R0, 0x14, RZ ;  /* 0x0000001400007819 */ /* 0x000fe400000006ff */
[----:B------:R-:W-:-:S04]  /*1e20*/  LEA R2, R2, 0x3b800000, 0x17 ;  /* 0x3b80000002027811 */ /* 0x000fc800078eb8ff */
[----:B------:R-:W-:-:S05]  /*1e30*/  LOP3.LUT R0, R2, R0, R7, 0xfe, !PT ;  /* 0x0000000002007212 */ /* 0x000fca00078efe07 */
[----:B------:R-:W-:-:S04]  /*1e40*/  FMUL.FTZ R0, R0, 1 ;  /* 0x3f80000000007820 */ /* 0x000fc80000410000 */
[----:B------:R2:W3:Y:S02]  /*1e50*/  F2F.F64.F32 R6, R0 ;  /* 0x0000000000067310 */ /* 0x0004e40000201800 */
[----:B--23--:R-:W-:Y:S05]  /*1e60*/  BRA `(.L_x_16148) ;  /* 0x0000000400147947 */ /* 0x00cfea0003800000 */
.L_x_16161:
        /* <DEDUP_REMOVED lines=21> */
.L_x_16166:
[----:B------:R-:W-:Y:S05]  /*1fc0*/  BSYNC.RECONVERGENT B0 ;  /* 0x0000000000007941 */ /* 0x000fea0003800200 */
.L_x_16165:
[----:B------:R-:W-:Y:S01]  /*1fd0*/  IMAD.SHL.U32 R0, R0, 0x200000, RZ ;  /* 0x0020000000007824 */ /* 0x000fe200078e00ff */
[----:B------:R-:W-:-:S04]  /*1fe0*/  LEA R2, R2, 0x37800000, 0x17 ;  /* 0x3780000002027811 */ /* 0x000fc800078eb8ff */
[----:B------:R-:W-:-:S05]  /*1ff0*/  LOP3.LUT R0, R2, R0, R7, 0xfe, !PT ;  /* 0x0000000002007212 */ /* 0x000fca00078efe07 */
[----:B------:R-:W-:-:S04]  /*2000*/  FMUL.FTZ R0, R0, 1 ;  /* 0x3f80000000007820 */ /* 0x000fc80000410000 */
[----:B------:R2:W3:Y:S02]  /*2010*/  F2F.F64.F32 R6, R0 ;  /* 0x0000000000067310 */ /* 0x0004e40000201800 */
[----:B--23--:R-:W-:Y:S05]  /*2020*/  BRA `(.L_x_16148) ;  /* 0x0000000000a47947 */ /* 0x00cfea0003800000 */
.L_x_16160:
[----:B------:R-:W-:-:S09]  /*2030*/  UISETP.NE.AND UP0, UPT, UR4, 0x1c, UPT ;  /* 0x0000001c0400788c */ /* 0x000fd2000bf05270 */
[----:B------:R-:W-:Y:S05]  /*2040*/  BRA.U !UP0, `(.L_x_16167) ;  /* 0x0000000108947547 */ /* 0x000fea000b800000 */
[----:B------:R-:W-:-:S09]  /*2050*/  UISETP.NE.AND UP0, UPT, UR4, 0x1d, UPT ;  /* 0x0000001d0400788c */ /* 0x000fd2000bf05270 */
[----:B------:R-:W-:Y:S05]  /*2060*/  BRA.U !UP0, `(.L_x_16168) ;  /* 0x0000000108807547 */ /* 0x000fea000b800000 */
[----:B------:R-:W-:-:S09]  /*2070*/  UISETP.NE.AND UP0, UPT, UR4, 0x2c, UPT ;  /* 0x0000002c0400788c */ /* 0x000fd2000bf05270 */
[----:B------:R-:W-:Y:S05]  /*2080*/  BRA.U !UP0, `(.L_x_16169) ;  /* 0x0000000108487547 */ /* 0x000fea000b800000 */
.L_x_16147:
        /* <DEDUP_REMOVED lines=16> */
.L_x_16170:
[----:B------:R-:W-:Y:S01]  /*2190*/  CS2R R6, SRZ ;  /* 0x0000000000067805 */ /* 0x000fe2000001ff00 */
[----:B------:R-:W-:Y:S06]  /*21a0*/  BRA `(.L_x_16148) ;  /* 0x0000000000447947 */ /* 0x000fec0003800000 */
.L_x_16169:
        /* <DEDUP_REMOVED lines=12> */
.L_x_16168:
[----:B------:R-:W2:Y:S02]  /*2270*/  LDG.E.64 R6, desc[UR36][R2.64] ;  /* 0x0000002402067981 */ /* 0x000ea4000c1e1b00 */
[----:B--2---:R-:W2:Y:S02]  /*2280*/  I2F.F64.U64 R6, R6 ;  /* 0x0000000600067312 */ /* 0x004ea40000301800 */
[----:B--2---:R-:W-:Y:S05]  /*2290*/  BRA `(.L_x_16148) ;  /* 0x0000000000087947 */ /* 0x004fea0003800000 */
.L_x_16167:
[----:B------:R-:W2:Y:S02]  /*22a0*/  LDG.E R2, desc[UR36][R2.64] ;  /* 0x0000002402027981 */ /* 0x000ea4000c1e1900 */
[----:B--2---:R0:W1:Y:S02]  /*22b0*/  I2F.F64.U32 R6, R2 ;  /* 0x0000000200067312 */ /* 0x0040640000201800 */
.L_x_16148:
[----:B------:R-:W-:Y:S05]  /*22c0*/  BSYNC.RECONVERGENT B6 ;  /* 0x0000000000067941 */ /* 0x000fea0003800200 */
.L_x_16142:
[----:B------:R-:W0:Y:S01]  /*22d0*/  LDCU.64 UR6, c[0x0][0x580] ;  /* 0x0000b000ff0677ac */ /* 0x000e220008000a00 */
[----:B-1---5:R-:W1:-:S15]  /*22e0*/  FRND.F64.TRUNC R4, R6 ;  /* 0x0000000600047313 */ /* 0x022e5e000030d800 */
[----:B------:R-:W-:-:S15]  /*22f0*/  NOP ;  /* 0x0000000000007918 */ /* 0x000fde0000000000 */
[----:B------:R-:W-:-:S15]  /*2300*/  NOP ;  /* 0x0000000000007918 */ /* 0x000fde0000000000 */
[----:B------:R-:W-:-:S15]  /*2310*/  NOP ;  /* 0x0000000000007918 */ /* 0x000fde0000000000 */
[----:B------:R-:W-:-:S04]  /*2320*/  NOP ;  /* 0x0000000000007918 */ /* 0x000fc80000000000 */
[----:B-1----:R1:W4:Y:S01]  /*2330*/  DADD R4, -R4, R6 ;  /* 0x0000000004047229 */ /* 0x0023220000000106 */
        /* <DEDUP_REMOVED lines=16> */
.L_x_16174:
[----:B------:R-:W0:Y:S02]  /*2440*/  F2I.S64.F64.TRUNC R4, R4 ;  /* 0x0000000400047311 */ /* 0x000e24000030d900 */
[----:B0-----:R-:W-:-:S05]  /*2450*/  MOV R7, R4 ;  /* 0x0000000400077202 */ /* 0x001fca0000000f00 */
[----:B------:R0:W-:Y:S01]  /*2460*/  STG.E.U8 desc[UR36][R2.64], R7 ;  /* 0x0000000702007986 */ /* 0x0001e2000c101124 */
[----:B------:R-:W-:Y:S05]  /*2470*/  BRA `(.L_x_16176) ;  /* 0x0000001000847947 */ /* 0x000fea0003800000 */
.L_x_16173:
        /* <DEDUP_REMOVED lines=9> */
.L_x_16178:
[----:B------:R-:W0:Y:S02]  /*2510*/  F2I.F64.TRUNC R5, R4 ;  /* 0x0000000400057311 */ /* 0x000e24000030d100 */
[----:B0-----:R0:W-:Y:S01]  /*2520*/  STG.E desc[UR36][R2.64], R5 ;  /* 0x0000000502007986 */ /* 0x0011e2000c101924 */
[----:B------:R-:W-:Y:S05]  /*2530*/  BRA `(.L_x_16176) ;  /* 0x0000001000547947 */ /* 0x000fea0003800000 */
.L_x_16177:
[----:B------:R-:W0:Y:S02]  /*2540*/  F2I.F64.TRUNC R5, R4 ;  /* 0x0000000400057311 */ /* 0x000e24000030d100 */
[----:B0-----:R0:W-:Y:S01]  /*2550*/  STG.E.U16 desc[UR36][R2.64], R5 ;  /* 0x0000000502007986 */ /* 0x0011e2000c101524 */
[----:B------:R-:W-:Y:S05]  /*2560*/  BRA `(.L_x_16176) ;  /* 0x0000001000487947 */ /* 0x000fea0003800000 */
.L_x_16172:
        /* <DEDUP_REMOVED lines=17> */
.L_x_16180:
        /* <DEDUP_REMOVED lines=12> */
.L_x_16179:
        /* <DEDUP_REMOVED lines=18> */
.L_x_16182:
        /* <DEDUP_REMOVED lines=13> */
.L_x_16181:
[----:B------:R0:W-:Y:S01]  /*2930*/  STG.E.64 desc[UR36][R2.64], R4 ;  /* 0x0000000402007986 */ /* 0x0001e2000c101b24 */
[----:B------:R-:W-:Y:S05]  /*2940*/  BRA `(.L_x_16176) ;  /* 0x0000000c00507947 */ /* 0x000fea0003800000 */
.L_x_16171:
        /* <DEDUP_REMOVED lines=12> */
.L_x_16185:
[----:B------:R-:W-:-:S05]  /*2a10*/  CS2R R6, SRZ ;  /* 0x0000000000067805 */ /* 0x000fca000001ff00 */
[----:B------:R0:W-:Y:S01]  /*2a20*/  STG.E.128 desc[UR36][R2.64], R4 ;  /* 0x0000000402007986 */ /* 0x0001e2000c101d24 */
[----:B------:R-:W-:Y:S05]  /*2a30*/  BRA `(.L_x_16176) ;  /* 0x0000000c00147947 */ /* 0x000fea0003800000 */
.L_x_16184:
        /* <DEDUP_REMOVED lines=27> */
.L_x_16189:
[----:B------:R-:W-:Y:S05]  /*2bf0*/  BSYNC.RECONVERGENT B0 ;  /* 0x0000000000007941 */ /* 0x000fea0003800200 */
.L_x_16188:
[----:B------:R-:W-:-:S05]  /*2c00*/  LOP3.LUT R7, R0, 0x80, R7, 0xf8, !PT ;  /* 0x0000008000077812 */ /* 0x000fca00078ef807 */
[----:B------:R0:W-:Y:S01]  /*2c10*/  STG.E.U8 desc[UR36][R2.64], R7 ;  /* 0x0000000702007986 */ /* 0x0001e2000c101124 */
[----:B------:R-:W-:Y:S05]  /*2c20*/  BRA `(.L_x_16176) ;  /* 0x0000000800987947 */ /* 0x000fea0003800000 */
.L_x_16187:
        /* <DEDUP_REMOVED lines=23> */
.L_x_16191:
[----:B------:R-:W-:Y:S05]  /*2da0*/  BSYNC.RECONVERGENT B0 ;  /* 0x0000000000007941 */ /* 0x000fea0003800200 */
.L_x_16190:
[----:B------:R-:W-:-:S05]  /*2db0*/  LOP3.LUT R7, R0, 0x80, R7, 0xf8, !PT ;  /* 0x0000008000077812 */ /* 0x000fca00078ef807 */
[----:B------:R0:W-:Y:S01]  /*2dc0*/  STG.E.U8 desc[UR36][R2.64], R7 ;  /* 0x0000000702007986 */ /* 0x0001e2000c101124 */
[----:B------:R-:W-:Y:S05]  /*2dd0*/  BRA `(.L_x_16176) ;  /* 0x00000008002c7947 */ /* 0x000fea0003800000 */
.L_x_16186:
        /* <DEDUP_REMOVED lines=12> */
.L_x_16183:
        /* <DEDUP_REMOVED lines=11> */
.L_x_16194:
        /* <DEDUP_REMOVED lines=21> */
.L_x_16197:
[----:B------:R-:W-:-:S04]  /*30a0*/  SHF.R.U32.HI R0, RZ, 0x14, R7 ;  /* 0x00000014ff007819 */ /* 0x000fc80000011607 */
[----:B------:R-:W-:-:S04]  /*30b0*/  LOP3.LUT R0, R0, 0x1, RZ, 0xc0, !PT ;  /* 0x0000000100007812 */ /* 0x000fc800078ec0ff */
[----:B------:R-:W-:-:S04]  /*30c0*/  IADD3 R0, PT, PT, R7, 0x487ffff, R0 ;  /* 0x0487ffff07007810 */ /* 0x000fc80007ffe000 */
[----:B------:R-:W-:-:S04]  /*30d0*/  SHF.R.U32.HI R0, RZ, 0x14, R0 ;  /* 0x00000014ff007819 */ /* 0x000fc80000011600 */
[----:B------:R-:W-:-:S07]  /*30e0*/  LOP3.LUT R4, R0, 0xff, RZ, 0xc0, !PT ;  /* 0x000000ff00047812 */ /* 0x000fce00078ec0ff */
.L_x_16198:
[----:B------:R-:W-:-:S04]  /*30f0*/  SHF.R.U32.HI R5, RZ, 0x18, R7 ;  /* 0x00000018ff057819 */ /* 0x000fc80000011607 */
[----:B------:R-:W-:-:S04]  /*3100*/  LOP3.LUT R4, R4, 0x80, R5, 0xf8, !PT ;  /* 0x0000008004047812 */ /* 0x000fc800078ef805 */
[----:B------:R-:W-:-:S07]  /*3110*/  PRMT R0, R4, 0x7610, R0 ;  /* 0x0000761004007816 */ /* 0x000fce0000000000 */
.L_x_16196:
[----:B------:R-:W-:Y:S05]  /*3120*/  BSYNC.RECONVERGENT B0 ;  /* 0x0000000000007941 */ /* 0x000fea0003800200 */
.L_x_16195:
[----:B------:R4:W-:Y:S01]  /*3130*/  STG.E.U8 desc[UR36][R2.64], R0 ;  /* 0x0000000002007986 */ /* 0x0009e2000c101124 */
[----:B------:R-:W-:Y:S05]  /*3140*/  BRA `(.L_x_16176) ;  /* 0x0000000400507947 */ /* 0x000fea0003800000 */
.L_x_16193:
        /* <DEDUP_REMOVED lines=21> */
.L_x_16201:
[----:B------:R-:W-:-:S04]  /*32a0*/  SHF.R.U32.HI R0, RZ, 0x15, R7 ;  /* 0x00000015ff007819 */ /* 0x000fc80000011607 */
[----:B------:R-:W-:-:S04]  /*32b0*/  LOP3.LUT R0, R0, 0x1, RZ, 0xc0, !PT ;  /* 0x0000000100007812 */ /* 0x000fc800078ec0ff */
[----:B------:R-:W-:-:S04]  /*32c0*/  IADD3 R0, PT, PT, R7, 0x88fffff, R0 ;  /* 0x088fffff07007810 */ /* 0x000fc80007ffe000 */
[----:B------:R-:W-:-:S04]  /*32d0*/  SHF.R.U32.HI R0, RZ, 0x15, R0 ;  /* 0x00000015ff007819 */ /* 0x000fc80000011600 */
[----:B------:R-:W-:-:S07]  /*32e0*/  LOP3.LUT R4, R0, 0xff, RZ, 0xc0, !PT ;  /* 0x000000ff00047812 */ /* 0x000fce00078ec0ff */
.L_x_16202:
[----:B------:R-:W-:-:S04]  /*32f0*/  SHF.R.U32.HI R5, RZ, 0x18, R7 ;  /* 0x00000018ff057819 */ /* 0x000fc80000011607 */
[----:B------:R-:W-:-:S04]  /*3300*/  LOP3.LUT R4, R4, 0x80, R5, 0xf8, !PT ;  /* 0x0000008004047812 */ /* 0x000fc800078ef805 */
[----:B------:R-:W-:-:S07]  /*3310*/  PRMT R0, R4, 0x7610, R0 ;  /* 0x0000761004007816 */ /* 0x000fce0000000000 */
.L_x_16200:
[----:B------:R-:W-:Y:S05]  /*3320*/  BSYNC.RECONVERGENT B0 ;  /* 0x0000000000007941 */ /* 0x000fea0003800200 */
.L_x_16199:
[----:B------:R3:W-:Y:S01]  /*3330*/  STG.E.U8 desc[UR36][R2.64], R0 ;  /* 0x0000000002007986 */ /* 0x0007e2000c101124 */
[----:B------:R-:W-:Y:S05]  /*3340*/  BRA `(.L_x_16176) ;  /* 0x0000000000d07947 */ /* 0x000fea0003800000 */
.L_x_16192:
[----:B------:R-:W-:-:S09]  /*3350*/  UISETP.NE.AND UP0, UPT, UR4, 0x1c, UPT ;  /* 0x0000001c0400788c */ /* 0x000fd2000bf05270 */
[----:B------:R-:W-:Y:S05]  /*3360*/  BRA.U !UP0, `(.L_x_16203) ;  /* 0x0000000108c07547 */ /* 0x000fea000b800000 */
[----:B------:R-:W-:-:S09]  /*3370*/  UISETP.NE.AND UP0, UPT, UR4, 0x1d, UPT ;  /* 0x0000001d0400788c */ /* 0x000fd2000bf05270 */
[----:B------:R-:W-:Y:S05]  /*3380*/  BRA.U !UP0, `(.L_x_16204) ;  /* 0x0000000108ac7547 */ /* 0x000fea000b800000 */
[----:B------:R-:W-:-:S09]  /*3390*/  UISETP.NE.AND UP0, UPT, UR4, 0x2c, UPT ;  /* 0x0000002c0400788c */ /* 0x000fd2000bf05270 */
[----:B------:R-:W-:Y:S05]  /*33a0*/  BRA.U !UP0, `(.L_x_16205) ;  /* 0x0000000108447547 */ /* 0x000fea000b800000 */
.L_x_16175:
        /* <DEDUP_REMOVED lines=16> */
.L_x_16206:
[----:B------:R-:W-:Y:S05]  /*34b0*/  BRA `(.L_x_16176) ;  /* 0x0000000000747947 */ /* 0x000fea0003800000 */
.L_x_16205:
        /* <DEDUP_REMOVED lines=24> */
.L_x_16204:
[----:B------:R-:W0:Y:S02]  /*3640*/  F2I.U64.F64.TRUNC R4, R4 ;  /* 0x0000000400047311 */ /* 0x000e24000030d800 */
[----:B0-----:R1:W-:Y:S01]  /*3650*/  STG.E.64 desc[UR36][R2.64], R4 ;  /* 0x0000000402007986 */ /* 0x0013e2000c101b24 */
[----:B------:R-:W-:Y:S05]  /*3660*/  BRA `(.L_x_16176) ;  /* 0x0000000000087947 */ /* 0x000fea0003800000 */
.L_x_16203:
[----:B------:R-:W0:Y:S02]  /*3670*/  F2I.U32.F64.TRUNC R5, R4 ;  /* 0x0000000400057311 */ /* 0x000e24000030d000 */
[----:B0-----:R0:W-:Y:S02]  /*3680*/  STG.E desc[UR36][R2.64], R5 ;  /* 0x0000000502007986 */ /* 0x0011e4000c101924 */
.L_x_16176:
[----:B------:R-:W-:-:S07]  /*3690*/  VIADD R17, R17, 0x80 ;  /* 0x0000008011117836 */ /* 0x000fce0000000000 */
.L_x_16140:
[----:B------:R-:W-:Y:S05]  /*36a0*/  BSYNC.RECONVERGENT B7 ;  /* 0x0000000000077941 */ /* 0x000fea0003800200 */
.L_x_16139:
        /* <DEDUP_REMOVED lines=307> */
.L_x_16209:
        /* <DEDUP_REMOVED lines=18> */
.L_x_16214:
[----:B------:R-:W2:Y:S02]  /*4b00*/  LDG.E.U8 R2, desc[UR36][R2.64] ;  /* 0x0000002402027981 */ /* 0x000ea4000c1e1100 */
[----:B--2---:R4:W0:Y:S02]  /*4b10*/  I2F.F64.U16 R6, R2 ;  /* 0x0000000200067312 */ /* 0x0048240000101800 */
[----:B0---4-:R-:W-:Y:S05]  /*4b20*/  BRA `(.L_x_16216) ;  /* 0x0000000c00607947 */ /* 0x011fea0003800000 */
.L_x_16213:
        /* <DEDUP_REMOVED lines=9> */
.L_x_16218:
[----:B------:R-:W2:Y:S02]  /*4bc0*/  LDG.E R2, desc[UR36][R2.64] ;  /* 0x0000002402027981 */ /* 0x000ea4000c1e1900 */
[----:B--2---:R4:W0:Y:S02]  /*4bd0*/  I2F.F64 R6, R2 ;  /* 0x0000000200067312 */ /* 0x0048240000201c00 */
[----:B0---4-:R-:W-:Y:S05]  /*4be0*/  BRA `(.L_x_16216) ;  /* 0x0000000c00307947 */ /* 0x011fea0003800000 */
.L_x_16217:
[----:B------:R-:W2:Y:S02]  /*4bf0*/  LDG.E.U16 R2, desc[UR36][R2.64] ;  /* 0x0000002402027981 */ /* 0x000ea4000c1e1500 */
[----:B--2---:R4:W0:Y:S02]  /*4c00*/  I2F.F64.S16 R6, R2 ;  /* 0x0000000200067312 */ /* 0x0048240000101c00 */
[----:B0---4-:R-:W-:Y:S05]  /*4c10*/  BRA `(.L_x_16216) ;  /* 0x0000000c00247947 */ /* 0x011fea0003800000 */
.L_x_16212:
        /* <DEDUP_REMOVED lines=10> */
.L_x_16220:
[----:B------:R-:W2:Y:S02]  /*4cc0*/  LDG.E.U16 R0, desc[UR36][R2.64] ;  /* 0x0000002402007981 */ /* 0x000ea4000c1e1500 */
[----:B--2---:R-:W-:-:S05]  /*4cd0*/  HADD2.F32 R0, -RZ, R0.H0_H0 ;  /* 0x20000000ff007230 */ /* 0x004fca0000004100 */
[----:B------:R-:W-:-:S04]  /*4ce0*/  FMUL.FTZ R0, R0, 1 ;  /* 0x3f80000000007820 */ /* 0x000fc80000410000 */
[----:B------:R3:W4:Y:S02]  /*4cf0*/  F2F.F64.F32 R6, R0 ;  /* 0x0000000000067310 */ /* 0x0007240000201800 */
[----:B---34-:R-:W-:Y:S05]  /*4d00*/  BRA `(.L_x_16216) ;  /* 0x0000000800e87947 */ /* 0x018fea0003800000 */
.L_x_16219:
        /* <DEDUP_REMOVED lines=10> */
.L_x_16222:
[----:B------:R-:W2:Y:S02]  /*4db0*/  LDG.E.U16 R2, desc[UR36][R2.64] ;  /* 0x0000002402027981 */ /* 0x000ea4000c1e1500 */
[----:B--2---:R-:W-:-:S05]  /*4dc0*/  HADD2.F32 R0, -RZ, R2.H0_H0 ;  /* 0x20000002ff007230 */ /* 0x004fca0000004100 */
[----:B------:R-:W-:-:S04]  /*4dd0*/  FMUL.FTZ R0, R0, 1 ;  /* 0x3f80000000007820 */ /* 0x000fc80000410000 */
[----:B------:R4:W0:Y:S02]  /*4de0*/  F2F.F64.F32 R6, R0 ;  /* 0x0000000000067310 */ /* 0x0008240000201800 */
[----:B0---4-:R-:W-:Y:S05]  /*4df0*/  BRA `(.L_x_16216) ;  /* 0x0000000800ac7947 */ /* 0x011fea0003800000 */
.L_x_16221:
[----:B------:R3:W5:Y:S01]  /*4e00*/  LDG.E.64 R6, desc[UR36][R2.64] ;  /* 0x0000002402067981 */ /* 0x000762000c1e1b00 */
[----:B------:R-:W-:Y:S05]  /*4e10*/  BRA `(.L_x_16216) ;  /* 0x0000000800a47947 */ /* 0x000fea0003800000 */
.L_x_16211:
        /* <DEDUP_REMOVED lines=13> */
.L_x_16225:
[----:B------:R0:W5:Y:S01]  /*4ef0*/  LDG.E.64 R6, desc[UR36][R2.64] ;  /* 0x0000002402067981 */ /* 0x000162000c1e1b00 */
[----:B------:R-:W-:Y:S05]  /*4f00*/  BRA `(.L_x_16216) ;  /* 0x0000000800687947 */ /* 0x000fea0003800000 */
.L_x_16224:
        /* <DEDUP_REMOVED lines=27> */
.L_x_16227:
        /* <DEDUP_REMOVED lines=14> */
.L_x_16226:
[----:B------:R-:W2:Y:S02]  /*51a0*/  LDG.E.U16 R0, desc[UR36][R2.64] ;  /* 0x0000002402007981 */ /* 0x000ea4000c1e1500 */
[----:B--2---:R-:W-:-:S05]  /*51b0*/  SHF.L.U32 R0, R0, 0x10, RZ ;  /* 0x0000001000007819 */ /* 0x004fca00000006ff */
[----:B------:R-:W-:-:S04]  /*51c0*/  FMUL.FTZ R0, R0, 1 ;  /* 0x3f80000000007820 */ /* 0x000fc80000410000 */
[----:B------:R0:W1:Y:S02]  /*51d0*/  F2F.F64.F32 R6, R0 ;  /* 0x0000000000067310 */ /* 0x0000640000201800 */
[----:B01----:R-:W-:Y:S05]  /*51e0*/  BRA `(.L_x_16216) ;  /* 0x0000000400b07947 */ /* 0x003fea0003800000 */
.L_x_16223:
        /* <DEDUP_REMOVED lines=11> */
.L_x_16230:
        /* <DEDUP_REMOVED lines=21> */
.L_x_16232:
[----:B------:R-:W-:Y:S05]  /*53f0*/  BSYNC.RECONVERGENT B0 ;  /* 0x0000000000007941 */ /* 0x000fea0003800200 */
.L_x_16231:
[----:B------:R-:W-:Y:S01]  /*5400*/  IMAD.SHL.U32 R0, R0, 0x100000, RZ ;  /* 0x0010000000007824 */ /* 0x000fe200078e00ff */
[----:B------:R-:W-:-:S04]  /*5410*/  LEA R2, R2, 0x3b800000, 0x17 ;  /* 0x3b80000002027811 */ /* 0x000fc800078eb8ff */
[----:B------:R-:W-:-:S05]  /*5420*/  LOP3.LUT R0, R2, R0, R7, 0xfe, !PT ;  /* 0x0000000002007212 */ /* 0x000fca00078efe07 */
[----:B------:R-:W-:-:S04]  /*5430*/  FMUL.FTZ R0, R0, 1 ;  /* 0x3f80000000007820 */ /* 0x000fc80000410000 */
[----:B------:R3:W4:Y:S02]  /*5440*/  F2F.F64.F32 R6, R0 ;  /* 0x0000000000067310 */ /* 0x0007240000201800 */
[----:B---34-:R-:W-:Y:S05]  /*5450*/  BRA `(.L_x_16216) ;  /* 0x0000000400147947 */ /* 0x018fea0003800000 */
.L_x_16229:
        /* <DEDUP_REMOVED lines=21> */
.L_x_16234:
[----:B------:R-:W-:Y:S05]  /*55b0*/  BSYNC.RECONVERGENT B0 ;  /* 0x0000000000007941 */ /* 0x000fea0003800200 */
.L_x_16233:
[----:B------:R-:W-:Y:S02]  /*55c0*/  SHF.L.U32 R0, R0, 0x15, RZ ;  /* 0x0000001500007819 */ /* 0x000fe400000006ff */
[----:B------:R-:W-:-:S04]  /*55d0*/  LEA R2, R2, 0x37800000, 0x17 ;  /* 0x3780000002027811 */ /* 0x000fc800078eb8ff */
[----:B------:R-:W-:-:S05]  /*55e0*/  LOP3.LUT R0, R2, R0, R7, 0xfe, !PT ;  /* 0x0000000002007212 */ /* 0x000fca00078efe07 */
[----:B------:R-:W-:-:S04]  /*55f0*/  FMUL.FTZ R0, R0, 1 ;  /* 0x3f80000000007820 */ /* 0x000fc80000410000 */
[----:B------:R3:W4:Y:S02]  /*5600*/  F2F.F64.F32 R6, R0 ;  /* 0x0000000000067310 */ /* 0x0007240000201800 */
[----:B---34-:R-:W-:Y:S05]  /*5610*/  BRA `(.L_x_16216) ;  /* 0x0000000000a47947 */ /* 0x018fea0003800000 */
.L_x_16228:
        /* <DEDUP_REMOVED lines=18> */
.L_x_16215:
        /* <DEDUP_REMOVED lines=16> */
.L_x_16237:
[----:B------:R-:W-:Y:S01]  /*5840*/  CS2R R6, SRZ ;  /* 0x0000000000067805 */ /* 0x000fe2000001ff00 */
[----:B------:R-:W-:Y:S06]  /*5850*/  BRA `(.L_x_16216) ;  /* 0x0000000000147947 */ /* 0x000fec0003800000 */
.L_x_16236:
[----:B------:R-:W2:Y:S02]  /*5860*/  LDG.E.64 R6, desc[UR36][R2.64] ;  /* 0x0000002402067981 */ /* 0x000ea4000c1e1b00 */
[----:B--2---:R-:W3:Y:S02]  /*5870*/  I2F.F64.U64 R6, R6 ;  /* 0x0000000600067312 */ /* 0x004ee40000301800 */
[----:B---3--:R-:W-:Y:S05]  /*5880*/  BRA `(.L_x_16216) ;  /* 0x0000000000087947 */ /* 0x008fea0003800000 */
.L_x_16235:
[----:B------:R-:W2:Y:S02]  /*5890*/  LDG.E R2, desc[UR36][R2.64] ;  /* 0x0000002402027981 */ /* 0x000ea4000c1e1900 */
[----:B--2---:R1:W2:Y:S02]  /*58a0*/  I2F.F64.U32 R6, R2 ;  /* 0x0000000200067312 */ /* 0x0042a40000201800 */
.L_x_16216:
[----:B------:R-:W-:Y:S05]  /*58b0*/  BSYNC.RECONVERGENT B6 ;  /* 0x0000000000067941 */ /* 0x000fea0003800200 */
.L_x_16210:
[----:B------:R-:W0:Y:S01]  /*58c0*/  LDCU.64 UR6, c[0x0][0x580] ;  /* 0x0000b000ff0677ac */ /* 0x000e220008000a00 */
[----:B--2--5:R-:W2:-:S15]  /*58d0*/  FRND.F64.TRUNC R4, R6 ;  /* 0x0000000600047313 */ /* 0x024e9e000030d800 */
[----:B------:R-:W-:-:S15]  /*58e0*/  NOP ;  /* 0x0000000000007918 */ /* 0x000fde0000000000 */
[----:B------:R-:W-:-:S15]  /*58f0*/  NOP ;  /* 0x0000000000007918 */ /* 0x000fde0000000000 */
[----:B------:R-:W-:-:S15]  /*5900*/  NOP ;  /* 0x0000000000007918 */ /* 0x000fde0000000000 */
[----:B------:R-:W-:-:S04]  /*5910*/  NOP ;  /* 0x0000000000007918 */ /* 0x000fc80000000000 */
[----:B--2---:R2:W4:Y:S01]  /*5920*/  DADD R4, -R4, R6 ;  /* 0x0000000004047229 */ /* 0x0045220000000106 */
        /* <DEDUP_REMOVED lines=16> */
.L_x_16241:
[----:B------:R-:W0:Y:S02]  /*5a30*/  F2I.S64.F64.TRUNC R4, R4 ;  /* 0x0000000400047311 */ /* 0x000e24000030d900 */
[----:B0-----:R-:W-:-:S05]  /*5a40*/  MOV R7, R4 ;  /* 0x0000000400077202 */ /* 0x001fca0000000f00 */
[----:B------:R3:W-:Y:S01]  /*5a50*/  STG.E.U8 desc[UR36][R2.64], R7 ;  /* 0x0000000702007986 */ /* 0x0007e2000c101124 */
[----:B------:R-:W-:Y:S05]  /*5a60*/  BRA `(.L_x_16243) ;  /* 0x0000001000807947 */ /* 0x000fea0003800000 */
.L_x_16240:
        /* <DEDUP_REMOVED lines=9> */
.L_x_16245:
[----:B------:R-:W0:Y:S02]  /*5b00*/  F2I.F64.TRUNC R5, R4 ;  /* 0x0000000400057311 */ /* 0x000e24000030d100 */
[----:B0-----:R2:W-:Y:S01]  /*5b10*/  STG.E desc[UR36][R2.64], R5 ;  /* 0x0000000502007986 */ /* 0x0015e2000c101924 */
[----:B------:R-:W-:Y:S05]  /*5b20*/  BRA `(.L_x_16243) ;  /* 0x0000001000507947 */ /* 0x000fea0003800000 */
.L_x_16244:
[----:B------:R-:W0:Y:S02]  /*5b30*/  F2I.F64.TRUNC R5, R4 ;  /* 0x0000000400057311 */ /* 0x000e24000030d100 */
[----:B0-----:R0:W-:Y:S01]  /*5b40*/  STG.E.U16 desc[UR36][R2.64], R5 ;  /* 0x0000000502007986 */ /* 0x0011e2000c101524 */
[----:B------:R-:W-:Y:S05]  /*5b50*/  BRA `(.L_x_16243) ;  /* 0x0000001000447947 */ /* 0x000fea0003800000 */
.L_x_16239:
        /* <DEDUP_REMOVED lines=17> */
.L_x_16247:
        /* <DEDUP_REMOVED lines=12> */
.L_x_16246:
        /* <DEDUP_REMOVED lines=18> */
.L_x_16249:
        /* <DEDUP_REMOVED lines=13> */
.L_x_16248:
[----:B------:R0:W-:Y:S01]  /*5f20*/  STG.E.64 desc[UR36][R2.64], R4 ;  /* 0x0000000402007986 */ /* 0x0001e2000c101b24 */
[----:B------:R-:W-:Y:S05]  /*5f30*/  BRA `(.L_x_16243) ;  /* 0x0000000c004c7947 */ /* 0x000fea0003800000 */
.L_x_16238:
        /* <DEDUP_REMOVED lines=13> */
.L_x_16253:
        /* <DEDUP_REMOVED lines=26> */
.L_x_16256:
[----:B------:R-:W-:-:S04]  /*61b0*/  SHF.R.U32.HI R5, RZ, 0x18, R7 ;  /* 0x00000018ff057819 */ /* 0x000fc80000011607 */
[----:B------:R-:W-:-:S07]  /*61c0*/  LOP3.LUT R0, R0, 0x80, R5, 0xf8, !PT ;  /* 0x0000008000007812 */ /* 0x000fce00078ef805 */
.L_x_16255:
[----:B------:R-:W-:Y:S05]  /*61d0*/  BSYNC.RECONVERGENT B0 ;  /* 0x0000000000007941 */ /* 0x000fea0003800200 */
.L_x_16254:
[----:B------:R0:W-:Y:S01]  /*61e0*/  STG.E.U8 desc[UR36][R2.64], R0 ;  /* 0x0000000002007986 */ /* 0x0001e2000c101124 */
[----:B------:R-:W-:Y:S05]  /*61f0*/  BRA `(.L_x_16243) ;  /* 0x00000008009c7947 */ /* 0x000fea0003800000 */
.L_x_16252:
        /* <DEDUP_REMOVED lines=26> */
.L_x_16259:
[----:B------:R-:W-:-:S04]  /*63a0*/  SHF.R.U32.HI R5, RZ, 0x18, R7 ;  /* 0x00000018ff057819 */ /* 0x000fc80000011607 */
[----:B------:R-:W-:-:S07]  /*63b0*/  LOP3.LUT R0, R0, 0x80, R5, 0xf8, !PT ;  /* 0x0000008000007812 */ /* 0x000fce00078ef805 */
.L_x_16258:
[----:B------:R-:W-:Y:S05]  /*63c0*/  BSYNC.RECONVERGENT B0 ;  /* 0x0000000000007941 */ /* 0x000fea0003800200 */
.L_x_16257:
[----:B------:R0:W-:Y:S01]  /*63d0*/  STG.E.U8 desc[UR36][R2.64], R0 ;  /* 0x0000000002007986 */ /* 0x0001e2000c101124 */
[----:B------:R-:W-:Y:S05]  /*63e0*/  BRA `(.L_x_16243) ;  /* 0x0000000800207947 */ /* 0x000fea0003800000 */
.L_x_16251:
        /* <DEDUP_REMOVED lines=30> */
.L_x_16261:
[----:B------:R-:W0:Y:S02]  /*65d0*/  F2I.U64.F64.TRUNC R4, R4 ;  /* 0x0000000400047311 */ /* 0x000e24000030d800 */
[----:B0-----:R0:W-:Y:S01]  /*65e0*/  STG.E.64 desc[UR36][R2.64], R4 ;  /* 0x0000000402007986 */ /* 0x0011e2000c101b24 */
[----:B------:R-:W-:Y:S05]  /*65f0*/  BRA `(.L_x_16243) ;  /* 0x00000004009c7947 */ /* 0x000fea0003800000 */
.L_x_16260:
[----:B------:R-:W0:Y:S02]  /*6600*/  F2I.U32.F64.TRUNC R5, R4 ;  /* 0x0000000400057311 */ /* 0x000e24000030d000 */
[----:B0-----:R0:W-:Y:S01]  /*6610*/  STG.E desc[UR36][R2.64], R5 ;  /* 0x0000000502007986 */ /* 0x0011e2000c101924 */
[----:B------:R-:W-:Y:S05]  /*6620*/  BRA `(.L_x_16243) ;  /* 0x0000000400907947 */ /* 0x000fea0003800000 */
.L_x_16250:
        /* <DEDUP_REMOVED lines=10> */
.L_x_16263:
[----:B------:R-:W-:-:S05]  /*66d0*/  CS2R R6, SRZ ;  /* 0x0000000000067805 */ /* 0x000fca000001ff00 */
[----:B------:R0:W-:Y:S01]  /*66e0*/  STG.E.128 desc[UR36][R2.64], R4 ;  /* 0x0000000402007986 */ /* 0x0001e2000c101d24 */
[----:B------:R-:W-:Y:S05]  /*66f0*/  BRA `(.L_x_16243) ;  /* 0x00000004005c7947 */ /* 0x000fea0003800000 */
.L_x_16262:
[----:B------:R-:W-:-:S09]  /*6700*/  UISETP.NE.AND UP0, UPT, UR4, 0xf, UPT ;  /* 0x0000000f0400788c */ /* 0x000fd2000bf05270 */
[----:B------:R-:W-:Y:S05]  /*6710*/  BRA.U !UP0, `(.L_x_16264) ;  /* 0x0000000508287547 */ /* 0x000fea000b800000 */
[----:B------:R-:W-:-:S09]  /*6720*/  UISETP.NE.AND UP0, UPT, UR4, 0x17, UPT ;  /* 0x000000170400788c */ /* 0x000fd2000bf05270 */
[----:B------:R-:W-:Y:S05]  /*6730*/  BRA.U !UP0, `(.L_x_16265) ;  /* 0x0000000108b07547 */ /* 0x000fea000b800000 */
[----:B------:R-:W-:-:S09]  /*6740*/  UISETP.NE.AND UP0, UPT, UR4, 0x18, UPT ;  /* 0x000000180400788c */ /* 0x000fd2000bf05270 */
[----:B------:R-:W-:Y:S05]  /*6750*/  BRA.U !UP0, `(.L_x_16266) ;  /* 0x0000000108447547 */ /* 0x000fea000b800000 */
.L_x_16242:
        /* <DEDUP_REMOVED lines=16> */
.L_x_16267:
[----:B------:R-:W-:Y:S05]  /*6860*/  BRA `(.L_x_16243) ;  /* 0x0000000400007947 */ /* 0x000fea0003800000 */
.L_x_16266:
        /* <DEDUP_REMOVED lines=21> */
.L_x_16269:
[----:B------:R-:W-:Y:S05]  /*69c0*/  BSYNC.RECONVERGENT B0 ;  /* 0x0000000000007941 */ /* 0x000fea0003800200 */
.L_x_16268:
[----:B------:R-:W-:-:S05]  /*69d0*/  LOP3.LUT R7, R0, 0x80, R7, 0xf8, !PT ;  /* 0x0000008000077812 */ /* 0x000fca00078ef807 */
[----:B------:R0:W-:Y:S01]  /*69e0*/  STG.E.U8 desc[UR36][R2.64], R7 ;  /* 0x0000000702007986 */ /* 0x0001e2000c101124 */
[----:B------:R-:W-:Y:S05]  /*69f0*/  BRA `(.L_x_16243) ;  /* 0x00000000009c7947 */ /* 0x000fea0003800000 */
.L_x_16265:
        /* <DEDUP_REMOVED lines=20> */
.L_x_16271:
[----:B------:R-:W-:Y:S02]  /*6b40*/  ISETP.GT.U32.AND P0, PT, R6, 0x7f800000, PT ;  /* 0x7f8000000600780c */ /* 0x000fe40003f04070 */
[----:B------:R-:W-:-:S04]  /*6b50*/  MOV R0, 0x7f ;  /* 0x0000007f00007802 */ /* 0x000fc80000000f00 */
[----:B------:R-:W-:-:S07]  /*6b60*/  SEL R0, R0, 0x7c, P0 ;  /* 0x0000007c00007807 */ /* 0x000fce0000000000 */
.L_x_16272:
[----:B------:R-:W-:Y:S05]  /*6b70*/  BSYNC.RECONVERGENT B0 ;  /* 0x0000000000007941 */ /* 0x000fea0003800200 */
.L_x_16270:
[----:B------:R-:W-:-:S04]  /*6b80*/  SHF.R.U32.HI R5, RZ, 0x18, R7 ;  /* 0x00000018ff057819 */ /* 0x000fc80000011607 */
[----:B------:R-:W-:-:S05]  /*6b90*/  LOP3.LUT R5, R0, 0x80, R5, 0xf8, !PT ;  /* 0x0000008000057812 */ /* 0x000fca00078ef805 */
[----:B------:R0:W-:Y:S01]  /*6ba0*/  STG.E.U8 desc[UR36][R2.64], R5 ;  /* 0x0000000502007986 */ /* 0x0001e2000c101124 */
[----:B------:R-:W-:Y:S05]  /*6bb0*/  BRA `(.L_x_16243) ;  /* 0x00000000002c7947 */ /* 0x000fea0003800000 */
.L_x_16264:
        /* <DEDUP_REMOVED lines=11> */
.L_x_16243:
[----:B------:R-:W-:-:S07]  /*6c70*/  VIADD R17, R17, 0x80 ;  /* 0x0000008011117836 */ /* 0x000fce0000000000 */
.L_x_16208:
[----:B------:R-:W-:Y:S05]  /*6c80*/  BSYNC.RECONVERGENT B7 ;  /* 0x0000000000077941 */ /* 0x000fea0003800200 */
.L_x_16207:
        /* <DEDUP_REMOVED lines=307> */
.L_x_16275:
        /* <DEDUP_REMOVED lines=18> */
.L_x_16280:
[----:B------:R-:W2:Y:S02]  /*80e0*/  LDG.E.U8 R2, desc[UR36][R2.64] ;  /* 0x0000002402027981 */ /* 0x000ea4000c1e1100 */
[----:B--2---:R0:W1:Y:S02]  /*80f0*/  I2F.F64.U16 R6, R2 ;  /* 0x0000000200067312 */ /* 0x0040640000101800 */
[----:B01----:R-:W-:Y:S05]  /*8100*/  BRA `(.L_x_16282) ;  /* 0x0000000c00607947 */ /* 0x003fea0003800000 */
.L_x_16279:
        /* <DEDUP_REMOVED lines=9> */
.L_x_16284:
[----:B------:R-:W2:Y:S02]  /*81a0*/  LDG.E R2, desc[UR36][R2.64] ;  /* 0x0000002402027981 */ /* 0x000ea4000c1e1900 */
[----:B--2---:R0:W1:Y:S02]  /*81b0*/  I2F.F64 R6, R2 ;  /* 0x0000000200067312 */ /* 0x0040640000201c00 */
[----:B01----:R-:W-:Y:S05]  /*81c0*/  BRA `(.L_x_16282) ;  /* 0x0000000c00307947 */ /* 0x003fea0003800000 */
.L_x_16283:
[----:B------:R-:W2:Y:S02]  /*81d0*/  LDG.E.U16 R2, desc[UR36][R2.64] ;  /* 0x0000002402027981 */ /* 0x000ea4000c1e1500 */
[----:B--2---:R0:W1:Y:S02]  /*81e0*/  I2F.F64.S16 R6, R2 ;  /* 0x0000000200067312 */ /* 0x0040640000101c00 */
[----:B01----:R-:W-:Y:S05]  /*81f0*/  BRA `(.L_x_16282) ;  /* 0x0000000c00247947 */ /* 0x003fea0003800000 */
.L_x_16278:
        /* <DEDUP_REMOVED lines=10> */
.L_x_16286:
[----:B------:R-:W2:Y:S02]  /*82a0*/  LDG.E.U16 R0, desc[UR36][R2.64] ;  /* 0x0000002402007981 */ /* 0x000ea4000c1e1500 */
[----:B--2---:R-:W-:-:S05]  /*82b0*/  HADD2.F32 R0, -RZ, R0.H0_H0 ;  /* 0x20000000ff007230 */ /* 0x004fca0000004100 */
[----:B------:R-:W-:-:S04]  /*82c0*/  FMUL.FTZ R0, R0, 1 ;  /* 0x3f80000000007820 */ /* 0x000fc80000410000 */
[----:B------:R1:W2:Y:S02]  /*82d0*/  F2F.F64.F32 R6, R0 ;  /* 0x0000000000067310 */ /* 0x0002a40000201800 */
[----:B-12---:R-:W-:Y:S05]  /*82e0*/  BRA `(.L_x_16282) ;  /* 0x0000000800e87947 */ /* 0x006fea0003800000 */
.L_x_16285:
        /* <DEDUP_REMOVED lines=10> */
.L_x_16288:
[----:B------:R-:W2:Y:S02]  /*8390*/  LDG.E.U16 R2, desc[UR36][R2.64] ;  /* 0x0000002402027981 */ /* 0x000ea4000c1e1500 */
[----:B--2---:R-:W-:-:S05]  /*83a0*/  HADD2.F32 R0, -RZ, R2.H0_H0 ;  /* 0x20000002ff007230 */ /* 0x004fca0000004100 */
[----:B------:R-:W-:-:S04]  /*83b0*/  FMUL.FTZ R0, R0, 1 ;  /* 0x3f80000000007820 */ /* 0x000fc80000410000 */
[----:B------:R1:W2:Y:S02]  /*83c0*/  F2F.F64.F32 R6, R0 ;  /* 0x0000000000067310 */ /* 0x0002a40000201800 */
[----:B-12---:R-:W-:Y:S05]  /*83d0*/  BRA `(.L_x_16282) ;  /* 0x0000000800ac7947 */ /* 0x006fea0003800000 */
.L_x_16287:
[----:B------:R0:W5:Y:S01]  /*83e0*/  LDG.E.64 R6, desc[UR36][R2.64] ;  /* 0x0000002402067981 */ /* 0x000162000c1e1b00 */
[----:B------:R-:W-:Y:S05]  /*83f0*/  BRA `(.L_x_16282) ;  /* 0x0000000800a47947 */ /* 0x000fea0003800000 */
.L_x_16277:
        /* <DEDUP_REMOVED lines=13> */
.L_x_16291:
[----:B------:R1:W5:Y:S01]  /*84d0*/  LDG.E.64 R6, desc[UR36][R2.64] ;  /* 0x0000002402067981 */ /* 0x000362000c1e1b00 */
[----:B------:R-:W-:Y:S05]  /*84e0*/  BRA `(.L_x_16282) ;  /* 0x0000000800687947 */ /* 0x000fea0003800000 */
.L_x_16290:
        /* <DEDUP_REMOVED lines=27> */
.L_x_16293:
        /* <DEDUP_REMOVED lines=14> */
.L_x_16292:
[----:B------:R-:W2:Y:S02]  /*8780*/  LDG.E.U16 R0, desc[UR36][R2.64] ;  /* 0x0000002402007981 */ /* 0x000ea4000c1e1500 */
[----:B--2---:R-:W-:-:S04]  /*8790*/  IMAD.U32 R0, R0, 0x10000, RZ ;  /* 0x0001000000007824 */ /* 0x004fc800078e00ff */
[----:B------:R-:W-:-:S04]  /*87a0*/  FMUL.FTZ R0, R0, 1 ;  /* 0x3f80000000007820 */ /* 0x000fc80000410000 */
[----:B------:R2:W3:Y:S02]  /*87b0*/  F2F.F64.F32 R6, R0 ;  /* 0x0000000000067310 */ /* 0x0004e40000201800 */
[----:B--23--:R-:W-:Y:S05]  /*87c0*/  BRA `(.L_x_16282) ;  /* 0x0000000400b07947 */ /* 0x00cfea0003800000 */
.L_x_16289:
        /* <DEDUP_REMOVED lines=11> */
.L_x_16296:
        /* <DEDUP_REMOVED lines=21> */
.L_x_16298:
[----:B------:R-:W-:Y:S05]  /*89d0*/  BSYNC.RECONVERGENT B0 ;  /* 0x0000000000007941 */ /* 0x000fea0003800200 */
.L_x_16297:
[----:B------:R-:W-:Y:S02]  /*89e0*/  SHF.L.U32 R0, R0, 0x14, RZ ;  /* 0x0000001400007819 */ /* 0x000fe400000006ff */
[----:B------:R-:W-:-:S04]  /*89f0*/  LEA R2, R2, 0x3b800000, 0x17 ;  /* 0x3b80000002027811 */ /* 0x000fc800078eb8ff */
[----:B------:R-:W-:-:S05]  /*8a00*/  LOP3.LUT R0, R2, R0, R7, 0xfe, !PT ;  /* 0x0000000002007212 */ /* 0x000fca00078efe07 */
[----:B------:R-:W-:-:S04]  /*8a10*/  FMUL.FTZ R0, R0, 1 ;  /* 0x3f80000000007820 */ /* 0x000fc80000410000 */
[----:B------:R4:W0:Y:S02]  /*8a20*/  F2F.F64.F32 R6, R0 ;  /* 0x0000000000067310 */ /* 0x0008240000201800 */
[----:B0---4-:R-:W-:Y:S05]  /*8a30*/  BRA `(.L_x_16282) ;  /* 0x0000000400147947 */ /* 0x011fea0003800000 */
.L_x_16295:
        /* <DEDUP_REMOVED lines=21> */
.L_x_16300:
[----:B------:R-:W-:Y:S05]  /*8b90*/  BSYNC.RECONVERGENT B0 ;  /* 0x0000000000007941 */ /* 0x000fea0003800200 */
.L_x_16299:
[----:B------:R-:W-:Y:S01]  /*8ba0*/  IMAD.SHL.U32 R0, R0, 0x200000, RZ ;  /* 0x0020000000007824 */ /* 0x000fe200078e00ff */
[----:B------:R-:W-:-:S04]  /*8bb0*/  LEA R2, R2, 0x37800000, 0x17 ;  /* 0x3780000002027811 */ /* 0x000fc800078eb8ff */
[----:B------:R-:W-:-:S05]  /*8bc0*/  LOP3.LUT R0, R2, R0, R7, 0xfe, !PT ;  /* 0x0000000002007212 */ /* 0x000fca00078efe07 */
[----:B------:R-:W-:-:S04]  /*8bd0*/  FMUL.FTZ R0, R0, 1 ;  /* 0x3f80000000007820 */ /* 0x000fc80000410000 */
[----:B------:R4:W0:Y:S02]  /*8be0*/  F2F.F64.F32 R6, R0 ;  /* 0x0000000000067310 */ /* 0x0008240000201800 */
[----:B0---4-:R-:W-:Y:S05]  /*8bf0*/  BRA `(.L_x_16282) ;  /* 0x0000000000a47947 */ /* 0x011fea0003800000 */
.L_x_16294:
        /* <DEDUP_REMOVED lines=18> */
.L_x_16281:
        /* <DEDUP_REMOVED lines=16> */
.L_x_16303:
[----:B------:R-:W-:Y:S01]  /*8e20*/  CS2R R6, SRZ ;  /* 0x0000000000067805 */ /* 0x000fe2000001ff00 */
[----:B------:R-:W-:Y:S06]  /*8e30*/  BRA `(.L_x_16282) ;  /* 0x0000000000147947 */ /* 0x000fec0003800000 */
.L_x_16302:
[----:B------:R-:W2:Y:S02]  /*8e40*/  LDG.E.64 R6, desc[UR36][R2.64] ;  /* 0x0000002402067981 */ /* 0x000ea4000c1e1b00 */
[----:B--2---:R-:W4:Y:S02]  /*8e50*/  I2F.F64.U64 R6, R6 ;  /* 0x0000000600067312 */ /* 0x004f240000301800 */
[----:B----4-:R-:W-:Y:S05]  /*8e60*/  BRA `(.L_x_16282) ;  /* 0x0000000000087947 */ /* 0x010fea0003800000 */
.L_x_16301:
[----:B------:R-:W2:Y:S02]  /*8e70*/  LDG.E R2, desc[UR36][R2.64] ;  /* 0x0000002402027981 */ /* 0x000ea4000c1e1900 */
[----:B--2---:R2:W3:Y:S02]  /*8e80*/  I2F.F64.U32 R6, R2 ;  /* 0x0000000200067312 */ /* 0x0044e40000201800 */
.L_x_16282:
[----:B------:R-:W-:Y:S05]  /*8e90*/  BSYNC.RECONVERGENT B6 ;  /* 0x0000000000067941 */ /* 0x000fea0003800200 */
.L_x_16276:
[----:B------:R-:W0:Y:S01]  /*8ea0*/  LDCU.64 UR6, c[0x0][0x580] ;  /* 0x0000b000ff0677ac */ /* 0x000e220008000a00 */
[----:B---3-5:R-:W3:-:S15]  /*8eb0*/  FRND.F64.TRUNC R4, R6 ;  /* 0x0000000600047313 */ /* 0x028ede000030d800 */
[----:B------:R-:W-:-:S15]  /*8ec0*/  NOP ;  /* 0x0000000000007918 */ /* 0x000fde0000000000 */
[----:B------:R-:W-:-:S15]  /*8ed0*/  NOP ;  /* 0x0000000000007918 */ /* 0x000fde0000000000 */
[----:B------:R-:W-:-:S15]  /*8ee0*/  NOP ;  /* 0x0000000000007918 */ /* 0x000fde0000000000 */
[----:B------:R-:W-:-:S04]  /*8ef0*/  NOP ;  /* 0x0000000000007918 */ /* 0x000fc80000000000 */
[----:B---3--:R3:W4:Y:S01]  /*8f00*/  DADD R4, -R4, R6 ;  /* 0x0000000004047229 */ /* 0x0087220000000106 */
        /* <DEDUP_REMOVED lines=16> */
.L_x_16307:
[----:B------:R-:W0:Y:S02]  /*9010*/  F2I.S64.F64.TRUNC R4, R4 ;  /* 0x0000000400047311 */ /* 0x000e24000030d900 */
[----:B0-----:R-:W-:-:S05]  /*9020*/  IMAD.MOV.U32 R7, RZ, RZ, R4 ;  /* 0x000000ffff077224 */ /* 0x001fca00078e0004 */
[----:B------:R0:W-:Y:S01]  /*9030*/  STG.E.U8 desc[UR36][R2.64], R7 ;  /* 0x0000000702007986 */ /* 0x0001e2000c101124 */
[----:B------:R-:W-:Y:S05]  /*9040*/  BRA `(.L_x_16309) ;  /* 0x0000001000807947 */ /* 0x000fea0003800000 */
.L_x_16306:
        /* <DEDUP_REMOVED lines=9> */
.L_x_16311:
[----:B------:R-:W0:Y:S02]  /*90e0*/  F2I.F64.TRUNC R5, R4 ;  /* 0x0000000400057311 */ /* 0x000e24000030d100 */
[----:B0-----:R0:W-:Y:S01]  /*90f0*/  STG.E desc[UR36][R2.64], R5 ;  /* 0x0000000502007986 */ /* 0x0011e2000c101924 */
[----:B------:R-:W-:Y:S05]  /*9100*/  BRA `(.L_x_16309) ;  /* 0x0000001000507947 */ /* 0x000fea0003800000 */
.L_x_16310:
[----:B------:R-:W0:Y:S02]  /*9110*/  F2I.F64.TRUNC R5, R4 ;  /* 0x0000000400057311 */ /* 0x000e24000030d100 */
[----:B0-----:R0:W-:Y:S01]  /*9120*/  STG.E.U16 desc[UR36][R2.64], R5 ;  /* 0x0000000502007986 */ /* 0x0011e2000c101524 */
[----:B------:R-:W-:Y:S05]  /*9130*/  BRA `(.L_x_16309) ;  /* 0x0000001000447947 */ /* 0x000fea0003800000 */
.L_x_16305:
        /* <DEDUP_REMOVED lines=17> */
.L_x_16313:
        /* <DEDUP_REMOVED lines=12> */
.L_x_16312:
        /* <DEDUP_REMOVED lines=18> */
.L_x_16315:
        /* <DEDUP_REMOVED lines=13> */
.L_x_16314:
[----:B------:R0:W-:Y:S01]  /*9500*/  STG.E.64 desc[UR36][R2.64], R4 ;  /* 0x0000000402007986 */ /* 0x0001e2000c101b24 */
[----:B------:R-:W-:Y:S05]  /*9510*/  BRA `(.L_x_16309) ;  /* 0x0000000c004c7947 */ /* 0x000fea0003800000 */
.L_x_16304:
        /* <DEDUP_REMOVED lines=13> */
.L_x_16319:
        /* <DEDUP_REMOVED lines=26> */
.L_x_16322:
[----:B------:R-:W-:-:S04]  /*9790*/  SHF.R.U32.HI R5, RZ, 0x18, R7 ;  /* 0x00000018ff057819 */ /* 0x000fc80000011607 */
[----:B------:R-:W-:-:S07]  /*97a0*/  LOP3.LUT R0, R0, 0x80, R5, 0xf8, !PT ;  /* 0x0000008000007812 */ /* 0x000fce00078ef805 */
.L_x_16321:
[----:B------:R-:W-:Y:S05]  /*97b0*/  BSYNC.RECONVERGENT B0 ;  /* 0x0000000000007941 */ /* 0x000fea0003800200 */
.L_x_16320:
[----:B------:R3:W-:Y:S01]  /*97c0*/  STG.E.U8 desc[UR36][R2.64], R0 ;  /* 0x0000000002007986 */ /* 0x0007e2000c101124 */
[----:B------:R-:W-:Y:S05]  /*97d0*/  BRA `(.L_x_16309) ;  /* 0x00000008009c7947 */ /* 0x000fea0003800000 */
.L_x_16318:
        /* <DEDUP_REMOVED lines=26> */
.L_x_16325:
[----:B------:R-:W-:-:S04]  /*9980*/  SHF.R.U32.HI R5, RZ, 0x18, R7 ;  /* 0x00000018ff057819 */ /* 0x000fc80000011607 */
[----:B------:R-:W-:-:S07]  /*9990*/  LOP3.LUT R0, R0, 0x80, R5, 0xf8, !PT ;  /* 0x0000008000007812 */ /* 0x000fce00078ef805 */
.L_x_16324:
[----:B------:R-:W-:Y:S05]  /*99a0*/  BSYNC.RECONVERGENT B0 ;  /* 0x0000000000007941 */ /* 0x000fea0003800200 */
.L_x_16323:
[----:B------:R0:W-:Y:S01]  /*99b0*/  STG.E.U8 desc[UR36][R2.64], R0 ;  /* 0x0000000002007986 */ /* 0x0001e2000c101124 */
[----:B------:R-:W-:Y:S05]  /*99c0*/  BRA `(.L_x_16309) ;  /* 0x0000000800207947 */ /* 0x000fea0003800000 */
.L_x_16317:
        /* <DEDUP_REMOVED lines=30> */
.L_x_16327:
[----:B------:R-:W0:Y:S02]  /*9bb0*/  F2I.U64.F64.TRUNC R4, R4 ;  /* 0x0000000400047311 */ /* 0x000e24000030d800 */
[----:B0-----:R1:W-:Y:S01]  /*9bc0*/  STG.E.64 desc[UR36][R2.64], R4 ;  /* 0x0000000402007986 */ /* 0x0013e2000c101b24 */
[----:B------:R-:W-:Y:S05]  /*9bd0*/  BRA `(.L_x_16309) ;  /* 0x00000004009c7947 */ /* 0x000fea0003800000 */
.L_x_16326:
[----:B------:R-:W0:Y:S02]  /*9be0*/  F2I.U32.F64.TRUNC R5, R4 ;  /* 0x0000000400057311 */ /* 0x000e24000030d000 */
[----:B0-----:R0:W-:Y:S01]  /*9bf0*/  STG.E desc[UR36][R2.64], R5 ;  /* 0x0000000502007986 */ /* 0x0011e2000c101924 */
[----:B------:R-:W-:Y:S05]  /*9c00*/  BRA `(.L_x_16309) ;  /* 0x0000000400907947 */ /* 0x000fea0003800000 */
.L_x_16316:
        /* <DEDUP_REMOVED lines=10> */
.L_x_16329:
[----:B------:R-:W-:-:S05]  /*9cb0*/  CS2R R6, SRZ ;  /* 0x0000000000067805 */ /* 0x000fca000001ff00 */
[----:B------:R0:W-:Y:S01]  /*9cc0*/  STG.E.128 desc[UR36][R2.64], R4 ;  /* 0x0000000402007986 */ /* 0x0001e2000c101d24 */
[----:B------:R-:W-:Y:S05]  /*9cd0*/  BRA `(.L_x_16309) ;  /* 0x00000004005c7947 */ /* 0x000fea0003800000 */
.L_x_16328:
[----:B------:R-:W-:-:S09]  /*9ce0*/  UISETP.NE.AND UP0, UPT, UR4, 0xf, UPT ;  /* 0x0000000f0400788c */ /* 0x000fd2000bf05270 */
[----:B------:R-:W-:Y:S05]  /*9cf0*/  BRA.U !UP0, `(.L_x_16330) ;  /* 0x0000000508287547 */ /* 0x000fea000b800000 */
[----:B------:R-:W-:-:S09]  /*9d00*/  UISETP.NE.AND UP0, UPT, UR4, 0x17, UPT ;  /* 0x000000170400788c */ /* 0x000fd2000bf05270 */
[----:B------:R-:W-:Y:S05]  /*9d10*/  BRA.U !UP0, `(.L_x_16331) ;  /* 0x0000000108b07547 */ /* 0x000fea000b800000 */
[----:B------:R-:W-:-:S09]  /*9d20*/  UISETP.NE.AND UP0, UPT, UR4, 0x18, UPT ;  /* 0x000000180400788c */ /* 0x000fd2000bf05270 */
[----:B------:R-:W-:Y:S05]  /*9d30*/  BRA.U !UP0, `(.L_x_16332) ;  /* 0x0000000108447547 */ /* 0x000fea000b800000 */
.L_x_16308:
        /* <DEDUP_REMOVED lines=16> */
.L_x_16333:
[----:B------:R-:W-:Y:S05]  /*9e40*/  BRA `(.L_x_16309) ;  /* 0x0000000400007947 */ /* 0x000fea0003800000 */
.L_x_16332:
        /* <DEDUP_REMOVED lines=21> */
.L_x_16335:
[----:B------:R-:W-:Y:S05]  /*9fa0*/  BSYNC.RECONVERGENT B0 ;  /* 0x0000000000007941 */ /* 0x000fea0003800200 */
.L_x_16334:
[----:B------:R-:W-:-:S05]  /*9fb0*/  LOP3.LUT R7, R0, 0x80, R7, 0xf8, !PT ;  /* 0x0000008000077812 */ /* 0x000fca00078ef807 */
[----:B------:R0:W-:Y:S01]  /*9fc0*/  STG.E.U8 desc[UR36][R2.64], R7 ;  /* 0x0000000702007986 */ /* 0x0001e2000c101124 */
[----:B------:R-:W-:Y:S05]  /*9fd0*/  BRA `(.L_x_16309) ;  /* 0x00000000009c7947 */ /* 0x000fea0003800000 */
.L_x_16331:
        /* <DEDUP_REMOVED lines=20> */
.L_x_16337:
[----:B------:R-:W-:Y:S01]  /*a120*/  IMAD.MOV.U32 R0, RZ, RZ, 0x7f ;  /* 0x0000007fff007424 */ /* 0x000fe200078e00ff */
[----:B------:R-:W-:-:S04]  /*a130*/  ISETP.GT.U32.AND P0, PT, R6, 0x7f800000, PT ;  /* 0x7f8000000600780c */ /* 0x000fc80003f04070 */
[----:B------:R-:W-:-:S09]  /*a140*/  SEL R0, R0, 0x7c, P0 ;  /* 0x0000007c00007807 */ /* 0x000fd20000000000 */
.L_x_16338:
[----:B------:R-:W-:Y:S05]  /*a150*/  BSYNC.RECONVERGENT B0 ;  /* 0x0000000000007941 */ /* 0x000fea0003800200 */
.L_x_16336:
[----:B------:R-:W-:-:S04]  /*a160*/  SHF.R.U32.HI R5, RZ, 0x18, R7 ;  /* 0x00000018ff057819 */ /* 0x000fc80000011607 */
[----:B------:R-:W-:-:S05]  /*a170*/  LOP3.LUT R5, R0, 0x80, R5, 0xf8, !PT ;  /* 0x0000008000057812 */ /* 0x000fca00078ef805 */
[----:B------:R0:W-:Y:S01]  /*a180*/  STG.E.U8 desc[UR36][R2.64], R5 ;  /* 0x0000000502007986 */ /* 0x0001e2000c101124 */
[----:B------:R-:W-:Y:S05]  /*a190*/  BRA `(.L_x_16309) ;  /* 0x00000000002c7947 */ /* 0x000fea0003800000 */
.L_x_16330:
        /* <DEDUP_REMOVED lines=11> */
.L_x_16309:
[----:B------:R-:W-:-:S07]  /*a250*/  IADD3 R17, PT, PT, R17, 0x80, RZ ;  /* 0x0000008011117810 */ /* 0x000fce0007ffe0ff */
.L_x_16274:
[----:B------:R-:W-:Y:S05]  /*a260*/  BSYNC.RECONVERGENT B7 ;  /* 0x0000000000077941 */ /* 0x000fea0003800200 */
.L_x_16273:
        /* <DEDUP_REMOVED lines=306> */
.L_x_16339:
[----:B------:R-:W0:Y:S01]  /*b590*/  LDCU.128 UR8, c[0x0][0x580] ;  /* 0x0000b000ff0877ac */ /* 0x000e220008000c00 */
[----:B------:R-:W-:Y:S01]  /*b5a0*/  BSSY.RECONVERGENT B6, `(.L_x_16340) ;  /* 0x00000ee000067945 */ /* 0x000fe20003800200 */
[----:B------:R-:W-:-:S04]  /*b5b0*/  UPRMT UR4, UR41, 0x9910, URZ ;  /* 0x0000991029047896 */ /* 0x000fc800080000ff */
[----:B------:R-:W-:Y:S01]  /*b5c0*/  UISETP.GT.AND UP0, UPT, UR4, 0x9, UPT ;  /* 0x000000090400788c */ /* 0x000fe2000bf04270 */
[----:B0-----:R-:W-:Y:S02]  /*b5d0*/  IADD3 R16, P0, PT, R16, UR8, RZ ;  /* 0x0000000810107c10 */ /* 0x001fe4000ff1e0ff */
[----:B-1----:R-:W-:-:S03]  /*b5e0*/  IADD3 R4, P1, PT, R0, UR10, RZ ;  /* 0x0000000a00047c10 */ /* 0x002fc6000ff3e0ff */
        /* <DEDUP_REMOVED lines=12> */
[----:B--2---:R-:W0:Y:S02]  /*b6b0*/  I2F.F64.S16 R2, R2 ;  /* 0x0000000200027312 */ /* 0x004e240000101c00 */
[----:B0-----:R-:W-:Y:S05]  /*b6c0*/  BRA `(.L_x_16346) ;  /* 0x0000000c006c7947 */ /* 0x001fea0003800000 */
.L_x_16344:
[----:B------:R-:W2:Y:S02]  /*b6d0*/  LDG.E.U8 R2, desc[UR36][R4.64] ;  /* 0x0000002404027981 */ /* 0x000ea4000c1e1100 */
[----:B--2---:R-:W0:Y:S02]  /*b6e0*/  I2F.F64.U16 R2, R2 ;  /* 0x0000000200027312 */ /* 0x004e240000101800 */
[----:B0-----:R-:W-:Y:S05]  /*b6f0*/  BRA `(.L_x_16346) ;  /* 0x0000000c00607947 */ /* 0x001fea0003800000 */
.L_x_16343:
        /* <DEDUP_REMOVED lines=9> */
.L_x_16348:
[----:B------:R-:W2:Y:S02]  /*b790*/  LDG.E R2, desc[UR36][R4.64] ;  /* 0x0000002404027981 */ /* 0x000ea4000c1e1900 */
[----:B--2---:R-:W0:Y:S02]  /*b7a0*/  I2F.F64 R2, R2 ;  /* 0x0000000200027312 */ /* 0x004e240000201c00 */
[----:B0-----:R-:W-:Y:S05]  /*b7b0*/  BRA `(.L_x_16346) ;  /* 0x0000000c00307947 */ /* 0x001fea0003800000 */
.L_x_16347:
[----:B------:R-:W2:Y:S02]  /*b7c0*/  LDG.E.U16 R2, desc[UR36][R4.64] ;  /* 0x0000002404027981 */ /* 0x000ea4000c1e1500 */
[----:B--2---:R-:W0:Y:S02]  /*b7d0*/  I2F.F64.S16 R2, R2 ;  /* 0x0000000200027312 */ /* 0x004e240000101c00 */
[----:B0-----:R-:W-:Y:S05]  /*b7e0*/  BRA `(.L_x_16346) ;  /* 0x0000000c00247947 */ /* 0x001fea0003800000 */
.L_x_16342:
        /* <DEDUP_REMOVED lines=10> */
.L_x_16350:
[----:B------:R-:W2:Y:S02]  /*b890*/  LDG.E.U16 R0, desc[UR36][R4.64] ;  /* 0x0000002404007981 */ /* 0x000ea4000c1e1500 */
[----:B--2---:R-:W-:-:S05]  /*b8a0*/  HADD2.F32 R0, -RZ, R0.H0_H0 ;  /* 0x20000000ff007230 */ /* 0x004fca0000004100 */
[----:B------:R-:W-:-:S04]  /*b8b0*/  FMUL.FTZ R0, R0, 1 ;  /* 0x3f80000000007820 */ /* 0x000fc80000410000 */
[----:B------:R1:W2:Y:S02]  /*b8c0*/  F2F.F64.F32 R2, R0 ;  /* 0x0000000000027310 */ /* 0x0002a40000201800 */
[----:B-12---:R-:W-:Y:S05]  /*b8d0*/  BRA `(.L_x_16346) ;  /* 0x0000000800e87947 */ /* 0x006fea0003800000 */
.L_x_16349:
        /* <DEDUP_REMOVED lines=10> */
.L_x_16352:
[----:B------:R-:W2:Y:S02]  /*b980*/  LDG.E.U16 R4, desc[UR36][R4.64] ;  /* 0x0000002404047981 */ /* 0x000ea4000c1e1500 */
[----:B--2---:R-:W-:-:S05]  /*b990*/  HADD2.F32 R0, -RZ, R4.H0_H0 ;  /* 0x20000004ff007230 */ /* 0x004fca0000004100 */
[----:B------:R-:W-:-:S04]  /*b9a0*/  FMUL.FTZ R0, R0, 1 ;  /* 0x3f80000000007820 */ /* 0x000fc80000410000 */
[----:B------:R1:W2:Y:S02]  /*b9b0*/  F2F.F64.F32 R2, R0 ;  /* 0x0000000000027310 */ /* 0x0002a40000201800 */
[----:B-12---:R-:W-:Y:S05]  /*b9c0*/  BRA `(.L_x_16346) ;  /* 0x0000000800ac7947 */ /* 0x006fea0003800000 */
.L_x_16351:
[----:B------:R0:W5:Y:S01]  /*b9d0*/  LDG.E.64 R2, desc[UR36][R4.64] ;  /* 0x0000002404027981 */ /* 0x000162000c1e1b00 */
[----:B------:R-:W-:Y:S05]  /*b9e0*/  BRA `(.L_x_16346) ;  /* 0x0000000800a47947 */ /* 0x000fea0003800000 */
.L_x_16341:
        /* <DEDUP_REMOVED lines=13> */
.L_x_16355:
[----:B------:R2:W5:Y:S01]  /*bac0*/  LDG.E.64 R2, desc[UR36][R4.64] ;  /* 0x0000002404027981 */ /* 0x000562000c1e1b00 */
[----:B------:R-:W-:Y:S05]  /*bad0*/  BRA `(.L_x_16346) ;  /* 0x0000000800687947 */ /* 0x000fea0003800000 */
.L_x_16354:
        /* <DEDUP_REMOVED lines=27> */
.L_x_16357:
        /* <DEDUP_REMOVED lines=14> */
.L_x_16356:
[----:B------:R-:W2:Y:S02]  /*bd70*/  LDG.E.U16 R0, desc[UR36][R4.64] ;  /* 0x0000002404007981 */ /* 0x000ea4000c1e1500 */
[----:B--2---:R-:W-:-:S04]  /*bd80*/  IMAD.U32 R0, R0, 0x10000, RZ ;  /* 0x0001000000007824 */ /* 0x004fc800078e00ff */
[----:B------:R-:W-:-:S04]  /*bd90*/  FMUL.FTZ R0, R0, 1 ;  /* 0x3f80000000007820 */ /* 0x000fc80000410000 */
[----:B------:R3:W4:Y:S02]  /*bda0*/  F2F.F64.F32 R2, R0 ;  /* 0x0000000000027310 */ /* 0x0007240000201800 */
[----:B---34-:R-:W-:Y:S05]  /*bdb0*/  BRA `(.L_x_16346) ;  /* 0x0000000400b07947 */ /* 0x018fea0003800000 */
.L_x_16353:
        /* <DEDUP_REMOVED lines=9> */
[----:B--2---:R-:W2:Y:S02]  /*be50*/  I2F.F64.U16 R2, R2 ;  /* 0x0000000200027312 */ /* 0x004ea40000101800 */
[----:B--2---:R-:W-:Y:S05]  /*be60*/  BRA `(.L_x_16346) ;  /* 0x0000000400847947 */ /* 0x004fea0003800000 */
.L_x_16360:
        /* <DEDUP_REMOVED lines=21> */
.L_x_16362:
[----:B------:R-:W-:Y:S05]  /*bfc0*/  BSYNC.RECONVERGENT B0 ;  /* 0x0000000000007941 */ /* 0x000fea0003800200 */
.L_x_16361:
[----:B------:R-:W-:Y:S02]  /*bfd0*/  SHF.L.U32 R0, R0, 0x14, RZ ;  /* 0x0000001400007819 */ /* 0x000fe400000006ff */
[----:B------:R-:W-:-:S04]  /*bfe0*/  LEA R2, R2, 0x3b800000, 0x17 ;  /* 0x3b80000002027811 */ /* 0x000fc800078eb8ff */
[----:B------:R-:W-:-:S05]  /*bff0*/  LOP3.LUT R0, R2, R0, R7, 0xfe, !PT ;  /* 0x0000000002007212 */ /* 0x000fca00078efe07 */
[----:B------:R-:W-:-:S04]  /*c000*/  FMUL.FTZ R0, R0, 1 ;  /* 0x3f80000000007820 */ /* 0x000fc80000410000 */
[----:B------:R2:W3:Y:S02]  /*c010*/  F2F.F64.F32 R2, R0 ;  /* 0x0000000000027310 */ /* 0x0004e40000201800 */
[----:B--23--:R-:W-:Y:S05]  /*c020*/  BRA `(.L_x_16346) ;  /* 0x0000000400147947 */ /* 0x00cfea0003800000 */
.L_x_16359:
        /* <DEDUP_REMOVED lines=21> */
.L_x_16364:
[----:B------:R-:W-:Y:S05]  /*c180*/  BSYNC.RECONVERGENT B0 ;  /* 0x0000000000007941 */ /* 0x000fea0003800200 */
.L_x_16363:
[----:B------:R-:W-:Y:S01]  /*c190*/  IMAD.SHL.U32 R0, R0, 0x200000, RZ ;  /* 0x0020000000007824 */ /* 0x000fe200078e00ff */
[----:B------:R-:W-:-:S04]  /*c1a0*/  LEA R2, R2, 0x37800000, 0x17 ;  /* 0x3780000002027811 */ /* 0x000fc800078eb8ff */
[----:B------:R-:W-:-:S05]  /*c1b0*/  LOP3.LUT R0, R2, R0, R7, 0xfe, !PT ;  /* 0x0000000002007212 */ /* 0x000fca00078efe07 */
[----:B------:R-:W-:-:S04]  /*c1c0*/  FMUL.FTZ R0, R0, 1 ;  /* 0x3f80000000007820 */ /* 0x000fc80000410000 */
[----:B------:R2:W3:Y:S02]  /*c1d0*/  F2F.F64.F32 R2, R0 ;  /* 0x0000000000027310 */ /* 0x0004e40000201800 */
[----:B--23--:R-:W-:Y:S05]  /*c1e0*/  BRA `(.L_x_16346) ;  /* 0x0000000000a47947 */ /* 0x00cfea0003800000 */
.L_x_16358:
        /* <DEDUP_REMOVED lines=18> */
.L_x_16345:
        /* <DEDUP_REMOVED lines=16> */
.L_x_16367:
[----:B------:R-:W-:Y:S01]  /*c410*/  CS2R R2, SRZ ;  /* 0x0000000000027805 */ /* 0x000fe2000001ff00 */
[----:B------:R-:W-:Y:S06]  /*c420*/  BRA `(.L_x_16346) ;  /* 0x0000000000147947 */ /* 0x000fec0003800000 */
.L_x_16366:
[----:B------:R-:W2:Y:S02]  /*c430*/  LDG.E.64 R2, desc[UR36][R4.64] ;  /* 0x0000002404027981 */ /* 0x000ea4000c1e1b00 */
[----:B--2---:R-:W2:Y:S02]  /*c440*/  I2F.F64.U64 R2, R2 ;  /* 0x0000000200027312 */ /* 0x004ea40000301800 */
[----:B--2---:R-:W-:Y:S05]  /*c450*/  BRA `(.L_x_16346) ;  /* 0x0000000000087947 */ /* 0x004fea0003800000 */
.L_x_16365:
[----:B------:R-:W2:Y:S02]  /*c460*/  LDG.E R2, desc[UR36][R4.64] ;  /* 0x0000002404027981 */ /* 0x000ea4000c1e1900 */
[----:B--2---:R-:W1:Y:S02]  /*c470*/  I2F.F64.U32 R2, R2 ;  /* 0x0000000200027312 */ /* 0x004e640000201800 */
.L_x_16346:
[----:B------:R-:W-:Y:S05]  /*c480*/  BSYNC.RECONVERGENT B6 ;  /* 0x0000000000067941 */ /* 0x000fea0003800200 */
.L_x_16340:
[----:B------:R-:W-:Y:S01]  /*c490*/  UPRMT UR4, UR42, 0x9910, URZ ;  /* 0x000099102a047896 */ /* 0x000fe200080000ff */
[----:B012--5:R-:W0:-:S15]  /*c4a0*/  FRND.F64.TRUNC R4, R2 ;  /* 0x0000000200047313 */ /* 0x027e1e000030d800 */
[----:B------:R-:W-:-:S15]  /*c4b0*/  NOP ;  /* 0x0000000000007918 */ /* 0x000fde0000000000 */
[----:B------:R-:W-:-:S15]  /*c4c0*/  NOP ;  /* 0x0000000000007918 */ /* 0x000fde0000000000 */
[----:B------:R-:W-:-:S15]  /*c4d0*/  NOP ;  /* 0x0000000000007918 */ /* 0x000fde0000000000 */
[----:B------:R-:W-:-:S04]  /*c4e0*/  NOP ;  /* 0x0000000000007918 */ /* 0x000fc80000000000 */
[----:B0-----:R0:W1:Y:S01]  /*c4f0*/  DADD R4, -R4, R2 ;  /* 0x0000000004047229 */ /* 0x0010620000000102 */
        /* <DEDUP_REMOVED lines=13> */
.L_x_16371:
[----:B------:R-:W0:Y:S02]  /*c5d0*/  F2I.S64.F64.TRUNC R4, R4 ;  /* 0x0000000400047311 */ /* 0x000e24000030d900 */
[----:B0-----:R-:W-:-:S05]  /*c5e0*/  MOV R3, R4 ;  /* 0x0000000400037202 */ /* 0x001fca0000000f00 */
[----:B------:R-:W-:Y:S01]  /*c5f0*/  STG.E.U8 desc[UR36][R16.64], R3 ;  /* 0x0000000310007986 */ /* 0x000fe2000c101124 */
[----:B------:R-:W-:Y:S05]  /*c600*/  EXIT ;  /* 0x000000000000794d */ /* 0x000fea0003800000 */
.L_x_16370:
        /* <DEDUP_REMOVED lines=9> */
.L_x_16374:
[----:B------:R-:W0:Y:S02]  /*c6a0*/  F2I.F64.TRUNC R5, R4 ;  /* 0x0000000400057311 */ /* 0x000e24000030d100 */
[----:B0-----:R-:W-:Y:S01]  /*c6b0*/  STG.E desc[UR36][R16.64], R5 ;  /* 0x0000000510007986 */ /* 0x001fe2000c101924 */
[----:B------:R-:W-:Y:S05]  /*c6c0*/  EXIT ;  /* 0x000000000000794d */ /* 0x000fea0003800000 */
.L_x_16373:
[----:B------:R-:W0:Y:S02]  /*c6d0*/  F2I.F64.TRUNC R5, R4 ;  /* 0x0000000400057311 */ /* 0x000e24000030d100 */
[----:B0-----:R-:W-:Y:S01]  /*c6e0*/  STG.E.U16 desc[UR36][R16.64], R5 ;  /* 0x0000000510007986 */ /* 0x001fe2000c101524 */
[----:B------:R-:W-:Y:S05]  /*c6f0*/  EXIT ;  /* 0x000000000000794d */ /* 0x000fea0003800000 */
.L_x_16369:
        /* <DEDUP_REMOVED lines=17> */
.L_x_16376:
        /* <DEDUP_REMOVED lines=12> */
.L_x_16375:
        /* <DEDUP_REMOVED lines=18> */
.L_x_16378:
        /* <DEDUP_REMOVED lines=13> */
.L_x_16377:
[----:B------:R-:W-:Y:S01]  /*cac0*/  STG.E.64 desc[UR36][R16.64], R4 ;  /* 0x0000000410007986 */ /* 0x000fe2000c101b24 */
[----:B------:R-:W-:Y:S05]  /*cad0*/  EXIT ;  /* 0x000000000000794d */ /* 0x000fea0003800000 */
.L_x_16368:
        /* <DEDUP_REMOVED lines=13> */
.L_x_16382:
        /* <DEDUP_REMOVED lines=25> */
.L_x_16385:
[----:B------:R-:W-:-:S04]  /*cd40*/  SHF.R.U32.HI R3, RZ, 0x18, R3 ;  /* 0x00000018ff037819 */ /* 0x000fc80000011603 */
[----:B------:R-:W-:-:S04]  /*cd50*/  LOP3.LUT R0, R0, 0x80, R3, 0xf8, !PT ;  /* 0x0000008000007812 */ /* 0x000fc800078ef803 */
[----:B------:R-:W-:-:S07]  /*cd60*/  PRMT R8, R0, 0x7610, R8 ;  /* 0x0000761000087816 */ /* 0x000fce0000000008 */
.L_x_16384:
[----:B------:R-:W-:Y:S05]  /*cd70*/  BSYNC.RECONVERGENT B0 ;  /* 0x0000000000007941 */ /* 0x000fea0003800200 */
.L_x_16383:
[----:B------:R-:W-:Y:S01]  /*cd80*/  STG.E.U8 desc[UR36][R16.64], R8 ;  /* 0x0000000810007986 */ /* 0x000fe2000c101124 */
[----:B------:R-:W-:Y:S05]  /*cd90*/  EXIT ;  /* 0x000000000000794d */ /* 0x000fea0003800000 */
.L_x_16381:
        /* <DEDUP_REMOVED lines=25> */
.L_x_16388:
[----:B------:R-:W-:-:S04]  /*cf30*/  SHF.R.U32.HI R3, RZ, 0x18, R3 ;  /* 0x00000018ff037819 */ /* 0x000fc80000011603 */
[----:B------:R-:W-:-:S04]  /*cf40*/  LOP3.LUT R0, R0, 0x80, R3, 0xf8, !PT ;  /* 0x0000008000007812 */ /* 0x000fc800078ef803 */
[----:B------:R-:W-:-:S07]  /*cf50*/  PRMT R8, R0, 0x7610, R8 ;  /* 0x0000761000087816 */ /* 0x000fce0000000008 */
.L_x_16387:
[----:B------:R-:W-:Y:S05]  /*cf60*/  BSYNC.RECONVERGENT B0 ;  /* 0x0000000000007941 */ /* 0x000fea0003800200 */
.L_x_16386:
[----:B------:R-:W-:Y:S01]  /*cf70*/  STG.E.U8 desc[UR36][R16.64], R8 ;  /* 0x0000000810007986 */ /* 0x000fe2000c101124 */
[----:B------:R-:W-:Y:S05]  /*cf80*/  EXIT ;  /* 0x000000000000794d */ /* 0x000fea0003800000 */
.L_x_16380:
        /* <DEDUP_REMOVED lines=30> */
.L_x_16390:
[----:B------:R-:W0:Y:S02]  /*d170*/  F2I.U64.F64.TRUNC R4, R4 ;  /* 0x0000000400047311 */ /* 0x000e24000030d800 */
[----:B0-----:R-:W-:Y:S01]  /*d180*/  STG.E.64 desc[UR36][R16.64], R4 ;  /* 0x0000000410007986 */ /* 0x001fe2000c101b24 */
[----:B------:R-:W-:Y:S05]  /*d190*/  EXIT ;  /* 0x000000000000794d */ /* 0x000fea0003800000 */
.L_x_16389:
[----:B------:R-:W0:Y:S02]  /*d1a0*/  F2I.U32.F64.TRUNC R5, R4 ;  /* 0x0000000400057311 */ /* 0x000e24000030d000 */
[----:B0-----:R-:W-:Y:S01]  /*d1b0*/  STG.E desc[UR36][R16.64], R5 ;  /* 0x0000000510007986 */ /* 0x001fe2000c101924 */
[----:B------:R-:W-:Y:S05]  /*d1c0*/  EXIT ;  /* 0x000000000000794d */ /* 0x000fea0003800000 */
.L_x_16379:
        /* <DEDUP_REMOVED lines=10> */
.L_x_16392:
[----:B------:R-:W-:-:S05]  /*d270*/  CS2R R6, SRZ ;  /* 0x0000000000067805 */ /* 0x000fca000001ff00 */
[----:B------:R-:W-:Y:S01]  /*d280*/  STG.E.128 desc[UR36][R16.64], R4 ;  /* 0x0000000410007986 */ /* 0x000fe2000c101d24 */
[----:B------:R-:W-:Y:S05]  /*d290*/  EXIT ;  /* 0x000000000000794d */ /* 0x000fea0003800000 */
.L_x_16391:
[----:B------:R-:W-:-:S09]  /*d2a0*/  UISETP.NE.AND UP0, UPT, UR4, 0xf, UPT ;  /* 0x0000000f0400788c */ /* 0x000fd2000bf05270 */
[----:B------:R-:W-:Y:S05]  /*d2b0*/  BRA.U !UP0, `(.L_x_16393) ;  /* 0x0000000508287547 */ /* 0x000fea000b800000 */
[----:B------:R-:W-:-:S09]  /*d2c0*/  UISETP.NE.AND UP0, UPT, UR4, 0x17, UPT ;  /* 0x000000170400788c */ /* 0x000fd2000bf05270 */
[----:B------:R-:W-:Y:S05]  /*d2d0*/  BRA.U !UP0, `(.L_x_16394) ;  /* 0x0000000108b07547 */ /* 0x000fea000b800000 */
[----:B------:R-:W-:-:S09]  /*d2e0*/  UISETP.NE.AND UP0, UPT, UR4, 0x18, UPT ;  /* 0x000000180400788c */ /* 0x000fd2000bf05270 */
[----:B------:R-:W-:Y:S05]  /*d2f0*/  BRA.U !UP0, `(.L_x_16395) ;  /* 0x0000000108447547 */ /* 0x000fea000b800000 */
.L_x_16372:
        /* <DEDUP_REMOVED lines=16> */
.L_x_16396:
[----:B------:R-:W-:Y:S05]  /*d400*/  EXIT ;  /* 0x000000000000794d */ /* 0x000fea0003800000 */
.L_x_16395:
        /* <DEDUP_REMOVED lines=21> */
.L_x_16398:
[----:B------:R-:W-:Y:S05]  /*d560*/  BSYNC.RECONVERGENT B0 ;  /* 0x0000000000007941 */ /* 0x000fea0003800200 */
.L_x_16397:
[----:B------:R-:W-:-:S05]  /*d570*/  LOP3.LUT R3, R0, 0x80, R3, 0xf8, !PT ;  /* 0x0000008000037812 */ /* 0x000fca00078ef803 */
[----:B------:R-:W-:Y:S01]  /*d580*/  STG.E.U8 desc[UR36][R16.64], R3 ;  /* 0x0000000310007986 */ /* 0x000fe2000c101124 */
[----:B------:R-:W-:Y:S05]  /*d590*/  EXIT ;  /* 0x000000000000794d */ /* 0x000fea0003800000 */
.L_x_16394:
        /* <DEDUP_REMOVED lines=20> */
.L_x_16400:
[----:B------:R-:W-:Y:S02]  /*d6e0*/  ISETP.GT.U32.AND P0, PT, R2, 0x7f800000, PT ;  /* 0x7f8000000200780c */ /* 0x000fe40003f04070 */
[----:B------:R-:W-:-:S04]  /*d6f0*/  MOV R0, 0x7f ;  /* 0x0000007f00007802 */ /* 0x000fc80000000f00 */
[----:B------:R-:W-:-:S07]  /*d700*/  SEL R0, R0, 0x7c, P0 ;  /* 0x0000007c00007807 */ /* 0x000fce0000000000 */
.L_x_16401:
[----:B------:R-:W-:Y:S05]  /*d710*/  BSYNC.RECONVERGENT B0 ;  /* 0x0000000000007941 */ /* 0x000fea0003800200 */
.L_x_16399:
[----:B------:R-:W-:-:S04]  /*d720*/  SHF.R.U32.HI R3, RZ, 0x18, R3 ;  /* 0x00000018ff037819 */ /* 0x000fc80000011603 */
[----:B------:R-:W-:-:S05]  /*d730*/  LOP3.LUT R3, R0, 0x80, R3, 0xf8, !PT ;  /* 0x0000008000037812 */ /* 0x000fca00078ef803 */
[----:B------:R-:W-:Y:S01]  /*d740*/  STG.E.U8 desc[UR36][R16.64], R3 ;  /* 0x0000000310007986 */ /* 0x000fe2000c101124 */
[----:B------:R-:W-:Y:S05]  /*d750*/  EXIT ;  /* 0x000000000000794d */ /* 0x000fea0003800000 */
.L_x_16393:
        /* <DEDUP_REMOVED lines=12> */
.L_x_16402:
        /* <DEDUP_REMOVED lines=14> */
.L_x_19232:


//--------------------- .text._ZN2at6native27unrolled_elementwise_kernelIZZZNS0_16frac_kernel_cudaERNS_18TensorIteratorBaseEENKUlvE_clEvENKUlvE_clEvEUldE_St5arrayIPcLm2EELi4E23TrivialOffsetCalculatorILi1EjESB_NS0_6memory12LoadWithCastILi1EEENSC_13StoreWithCastILi1EEEEEviT_T0_T2_T3_T4_T5_ --------------------------
	.section	.text._ZN2at6native27unrolled_elementwise_kernelIZZZNS0_16frac_kernel_cudaERNS_18TensorIteratorBaseEENKUlvE_clEvENKUlvE_clEvEUldE_St5arrayIPcLm2EELi4E23TrivialOffsetCalculatorILi1EjESB_NS0_6memory12LoadWithCastILi1EEENSC_13StoreWithCastILi1EEEEEviT_T0_T2_T3_T4_T5_,"ax",@progbits
	.align	128
        .global         _ZN2at6native27unrolled_elementwise_kernelIZZZNS0_16frac_kernel_cudaERNS_18TensorIteratorBaseEENKUlvE_clEvENKUlvE_clEvEUldE_St5arrayIPcLm2EELi4E23TrivialOffsetCalculatorILi1EjESB_NS0_6memory12LoadWithCastILi1EEENSC_13StoreWithCastILi1EEEEEviT_T0_T2_T3_T4_T5_
        .type           _ZN2at6native27unrolled_elementwise_kernelIZZZNS0_16frac_kernel_cudaERNS_18TensorIteratorBaseEENKUlvE_clEvENKUlvE_clEvEUldE_St5arrayIPcLm2EELi4E23TrivialOffsetCalculatorILi1EjESB_NS0_6memory12LoadWithCastILi1EEENSC_13StoreWithCastILi1EEEEEviT_T0_T2_T3_T4_T5_,@function
        .size           _ZN2at6native27unrolled_elementwise_kernelIZZZNS0_16frac_kernel_cudaERNS_18TensorIteratorBaseEENKUlvE_clEvENKUlvE_clEvEUldE_St5arrayIPcLm2EELi4E23TrivialOffsetCalculatorILi1EjESB_NS0_6memory12LoadWithCastILi1EEENSC_13StoreWithCastILi1EEEEEviT_T0_T2_T3_T4_T5_,(.L_x_19233 - _ZN2at6native27unrolled_elementwise_kernelIZZZNS0_16frac_kernel_cudaERNS_18TensorIteratorBaseEENKUlvE_clEvENKUlvE_clEvEUldE_St5arrayIPcLm2EELi4E23TrivialOffsetCalculatorILi1EjESB_NS0_6memory12LoadWithCastILi1EEENSC_13StoreWithCastILi1EEEEEviT_T0_T2_T3_T4_T5_)
        .other          _ZN2at6native27unrolled_elementwise_kernelIZZZNS0_16frac_kernel_cudaERNS_18TensorIteratorBaseEENKUlvE_clEvENKUlvE_clEvEUldE_St5arrayIPcLm2EELi4E23TrivialOffsetCalculatorILi1EjESB_NS0_6memory12LoadWithCastILi1EEENSC_13StoreWithCastILi1EEEEEviT_T0_T2_T3_T4_T5_,@"STO_CUDA_ENTRY STV_DEFAULT"
_ZN2at6native27unrolled_elementwise_kernelIZZZNS0_16frac_kernel_cudaERNS_18TensorIteratorBaseEENKUlvE_clEvENKUlvE_clEvEUldE_St5arrayIPcLm2EELi4E23TrivialOffsetCalculatorILi1EjESB_NS0_6memory12LoadWithCastILi1EEENSC_13StoreWithCastILi1EEEEEviT_T0_T2_T3_T4_T5_:
.text._ZN2at6native27unrolled_elementwise_kernelIZZZNS0_16frac_kernel_cudaERNS_18TensorIteratorBaseEENKUlvE_clEvENKUlvE_clEvEUldE_St5arrayIPcLm2EELi4E23TrivialOffsetCalculatorILi1EjESB_NS0_6memory12LoadWithCastILi1EEENSC_13StoreWithCastILi1EEEEEviT_T0_T2_T3_T4_T5_:
        /* <DEDUP_REMOVED lines=33> */
.L_x_16409:
[----:B------:R-:W2:Y:S02]  /*0210*/  LDG.E.U8 R2, desc[UR36][R2.64] ;  /* 0x0000002402027981 */ /* 0x000ea4000c1e1100 */
[----:B--2---:R0:W1:Y:S02]  /*0220*/  I2F.F64.U16 R26, R2 ;  /* 0x00000002001a7312 */ /* 0x0040640000101800 */
[----:B01----:R-:W-:Y:S05]  /*0230*/  BRA `(.L_x_16411) ;  /* 0x0000000c00607947 */ /* 0x003fea0003800000 */
.L_x_16408:
        /* <DEDUP_REMOVED lines=9> */
.L_x_16413:
[----:B------:R-:W2:Y:S02]  /*02d0*/  LDG.E R2, desc[UR36][R2.64] ;  /* 0x0000002402027981 */ /* 0x000ea4000c1e1900 */
[----:B--2---:R0:W1:Y:S02]  /*02e0*/  I2F.F64 R26, R2 ;  /* 0x00000002001a7312 */ /* 0x0040640000201c00 */
[----:B01----:R-:W-:Y:S05]  /*02f0*/  BRA `(.L_x_16411) ;  /* 0x0000000c00307947 */ /* 0x003fea0003800000 */
.L_x_16412:
[----:B------:R-:W2:Y:S02]  /*0300*/  LDG.E.U16 R2, desc[UR36][R2.64] ;  /* 0x0000002402027981 */ /* 0x000ea4000c1e1500 */
[----:B--2---:R0:W1:Y:S02]  /*0310*/  I2F.F64.S16 R26, R2 ;  /* 0x00000002001a7312 */ /* 0x0040640000101c00 */
[----:B01----:R-:W-:Y:S05]  /*0320*/  BRA `(.L_x_16411) ;  /* 0x0000000c00247947 */ /* 0x003fea0003800000 */
.L_x_16407:
        /* <DEDUP_REMOVED lines=10> */
.L_x_16415:
[----:B------:R-:W2:Y:S02]  /*03d0*/  LDG.E.U16 R0, desc[UR36][R2.64] ;  /* 0x0000002402007981 */ /* 0x000ea4000c1e1500 */
[----:B--2---:R-:W-:-:S05]  /*03e0*/  HADD2.F32 R0, -RZ, R0.H0_H0 ;  /* 0x20000000ff007230 */ /* 0x004fca0000004100 */
[----:B------:R-:W-:-:S04]  /*03f0*/  FMUL.FTZ R0, R0, 1 ;  /* 0x3f80000000007820 */ /* 0x000fc80000410000 */
[----:B------:R1:W2:Y:S02]  /*0400*/  F2F.F64.F32 R26, R0 ;  /* 0x00000000001a7310 */ /* 0x0002a40000201800 */
[----:B-12---:R-:W-:Y:S05]  /*0410*/  BRA `(.L_x_16411) ;  /* 0x0000000800e87947 */ /* 0x006fea0003800000 */
.L_x_16414:
        /* <DEDUP_REMOVED lines=10> */
.L_x_16417:
[----:B------:R-:W2:Y:S02]  /*04c0*/  LDG.E.U16 R2, desc[UR36][R2.64] ;  /* 0x0000002402027981 */ /* 0x000ea4000c1e1500 */
[----:B--2---:R-:W-:-:S05]  /*04d0*/  HADD2.F32 R0, -RZ, R2.H0_H0 ;  /* 0x20000002ff007230 */ /* 0x004fca0000004100 */
[----:B------:R-:W-:-:S04]  /*04e0*/  FMUL.FTZ R0, R0, 1 ;  /* 0x3f80000000007820 */ /* 0x000fc80000410000 */
[----:B------:R1:W2:Y:S02]  /*04f0*/  F2F.F64.F32 R26, R0 ;  /* 0x00000000001a7310 */ /* 0x0002a40000201800 */
[----:B-12---:R-:W-:Y:S05]  /*0500*/  BRA `(.L_x_16411) ;  /* 0x0000000800ac7947 */ /* 0x006fea0003800000 */
.L_x_16416:
[----:B------:R0:W5:Y:S01]  /*0510*/  LDG.E.64 R26, desc[UR36][R2.64] ;  /* 0x00000024021a7981 */ /* 0x000162000c1e1b00 */
[----:B------:R-:W-:Y:S05]  /*0520*/  BRA `(.L_x_16411) ;  /* 0x0000000800a47947 */ /* 0x000fea0003800000 */
.L_x_16406:
        /* <DEDUP_REMOVED lines=13> */
.L_x_16420:
[----:B------:R1:W5:Y:S01]  /*0600*/  LDG.E.64 R26, desc[UR36][R2.64] ;  /* 0x00000024021a7981 */ /* 0x000362000c1e1b00 */
[----:B------:R-:W-:Y:S05]  /*0610*/  BRA `(.L_x_16411) ;  /* 0x0000000800687947 */ /* 0x000fea0003800000 */
.L_x_16419:
        /* <DEDUP_REMOVED lines=27> */
.L_x_16422:
        /* <DEDUP_REMOVED lines=14> */
.L_x_16421:
[----:B------:R-:W2:Y:S02]  /*08b0*/  LDG.E.U16 R0, desc[UR36][R2.64] ;  /* 0x0000002402007981 */ /* 0x000ea4000c1e1500 */
[----:B--2---:R-:W-:-:S04]  /*08c0*/  IMAD.U32 R0, R0, 0x10000, RZ ;  /* 0x0001000000007824 */ /* 0x004fc800078e00ff */
[----:B------:R-:W-:-:S04]  /*08d0*/  FMUL.FTZ R0, R0, 1 ;  /* 0x3f80000000007820 */ /* 0x000fc80000410000 */
[----:B------:R2:W3:Y:S02]  /*08e0*/  F2F.F64.F32 R26, R0 ;  /* 0x00000000001a7310 */ /* 0x0004e40000201800 */
[----:B--23--:R-:W-:Y:S05]  /*08f0*/  BRA `(.L_x_16411) ;  /* 0x0000000400b07947 */ /* 0x00cfea0003800000 */
.L_x_16418:
        /* <DEDUP_REMOVED lines=11> */
.L_x_16425:
        /* <DEDUP_REMOVED lines=21> */
.L_x_16427:
[----:B------:R-:W-:Y:S05]  /*0b00*/  BSYNC.RECONVERGENT B0 ;  /* 0x0000000000007941 */ /* 0x000fea0003800200 */
.L_x_16426:
[----:B------:R-:W-:Y:S01]  /*0b10*/  IMAD.SHL.U32 R0, R0, 0x100000, RZ ;  /* 0x0010000000007824 */ /* 0x000fe200078e00ff */
[----:B------:R-:W-:-:S04]  /*0b20*/  LEA R2, R2, 0x3b800000, 0x17 ;  /* 0x3b80000002027811 */ /* 0x000fc800078eb8ff */
[----:B------:R-:W-:-:S05]  /*0b30*/  LOP3.LUT R0, R2, R0, R7, 0xfe, !PT ;  /* 0x0000000002007212 */ /* 0x000fca00078efe07 */
[----:B------:R-:W-:-:S04]  /*0b40*/  FMUL.FTZ R0, R0, 1 ;  /* 0x3f80000000007820 */ /* 0x000fc80000410000 */
[----:B------:R4:W0:Y:S02]  /*0b50*/  F2F.F64.F32 R26, R0 ;  /* 0x00000000001a7310 */ /* 0x0008240000201800 */
[----:B0---4-:R-:W-:Y:S05]  /*0b60*/  BRA `(.L_x_16411) ;  /* 0x0000000400147947 */ /* 0x011fea0003800000 */
.L_x_16424:
        /* <DEDUP_REMOVED lines=21> */
.L_x_16429:
[----:B------:R-:W-:Y:S05]  /*0cc0*/  BSYNC.RECONVERGENT B0 ;  /* 0x0000000000007941 */ /* 0x000fea0003800200 */
.L_x_16428:
[----:B------:R-:W-:Y:S01]  /*0cd0*/  IMAD.SHL.U32 R0, R0, 0x200000, RZ ;  /* 0x0020000000007824 */ /* 0x000fe200078e00ff */
[----:B------:R-:W-:-:S04]  /*0ce0*/  LEA R2, R2, 0x37800000, 0x17 ;  /* 0x3780000002027811 */ /* 0x000fc800078eb8ff */
[----:B------:R-:W-:-:S05]  /*0cf0*/  LOP3.LUT R0, R2, R0, R7, 0xfe, !PT ;  /* 0x0000000002007212 */ /* 0x000fca00078efe07 */
[----:B------:R-:W-:-:S04]  /*0d00*/  FMUL.FTZ R0, R0, 1 ;  /* 0x3f80000000007820 */ /* 0x000fc80000410000 */
[----:B------:R4:W0:Y:S02]  /*0d10*/  F2F.F64.F32 R26, R0 ;  /* 0x00000000001a7310 */ /* 0x0008240000201800 */
[----:B0---4-:R-:W-:Y:S05]  /*0d20*/  BRA `(.L_x_16411) ;  /* 0x0000000000a47947 */ /* 0x011fea0003800000 */
.L_x_16423:
[----:B------:R-:W-:-:S09]  /*0d30*/  UISETP.NE.AND UP0, UPT, UR4, 0x1c, UPT ;  /* 0x0000001c0400788c */ /* 0x000fd2000bf05270 */
[----:B------:R-:W-:Y:S05]  /*0d40*/  BRA.U !UP0, `(.L_x_16430) ;  /* 0x0000000108947547 */ /* 0x000fea000b800000 */
[----:B------:R-:W-:-:S09]  /*0d50*/  UISETP.NE.AND UP0, UPT, UR4, 0x1d, UPT ;  /* 0x0000001d0400788c */ /* 0x000fd2000bf05270 */
[----:B------:R-:W-:Y:S05]  /*0d60*/  BRA.U !UP0, `(.L_x_16431) ;  /* 0x0000000108807547 */ /* 0x000fea000b800000 */
[----:B------:R-:W-:-:S09]  /*0d70*/  UISETP.NE.AND UP0, UPT, UR4, 0x2c, UPT ;  /* 0x0000002c0400788c */ /* 0x000fd2000bf05270 */
[----:B------:R-:W-:Y:S05]  /*0d80*/  BRA.U !UP0, `(.L_x_16432) ;  /* 0x0000000108487547 */ /* 0x000fea000b800000 */
.L_x_16410:
        /* <DEDUP_REMOVED lines=16> */
.L_x_16433:
[----:B------:R-:W-:Y:S01]  /*0e90*/  CS2R R26, SRZ ;  /* 0x00000000001a7805 */ /* 0x000fe2000001ff00 */
[----:B------:R-:W-:Y:S06]  /*0ea0*/  BRA `(.L_x_16411) ;  /* 0x0000000000447947 */ /* 0x000fec0003800000 */
.L_x_16432:
        /* <DEDUP_REMOVED lines=12> */
.L_x_16431:
[----:B------:R-:W2:Y:S02]  /*0f70*/  LDG.E.64 R26, desc[UR36][R2.64] ;  /* 0x00000024021a7981 */ /* 0x000ea4000c1e1b00 */
[----:B--2---:R-:W4:Y:S02]  /*0f80*/  I2F.F64.U64 R26, R26 ;  /* 0x0000001a001a7312 */ /* 0x004f240000301800 */
[----:B----4-:R-:W-:Y:S05]  /*0f90*/  BRA `(.L_x_16411) ;  /* 0x0000000000087947 */ /* 0x010fea0003800000 */
.L_x_16430:
[----:B------:R-:W2:Y:S02]  /*0fa0*/  LDG.E R2, desc[UR36][R2.64] ;  /* 0x0000002402027981 */ /* 0x000ea4000c1e1900 */
[----:B--2---:R2:W3:Y:S02]  /*0fb0*/  I2F.F64.U32 R26, R2 ;  /* 0x00000002001a7312 */ /* 0x0044e40000201800 */
.L_x_16411:
[----:B------:R-:W-:Y:S05]  /*0fc0*/  BSYNC.RECONVERGENT B6 ;  /* 0x0000000000067941 */ /* 0x000fea0003800200 */
.L_x_16405:
[----:B012---:R-:W-:-:S07]  /*0fd0*/  VIADD R2, R22, 0x80 ;  /* 0x0000008016027836 */ /* 0x007fce0000000000 */
.L_x_16404:
[----:B------:R-:W-:Y:S05]  /*0fe0*/  BSYNC.RECONVERGENT B7 ;  /* 0x0000000000077941 */ /* 0x000fea0003800200 */
.L_x_16403:
        /* <DEDUP_REMOVED lines=25> */
.L_x_16440:
[----:B------:R-:W2:Y:S02]  /*1180*/  LDG.E.U8 R4, desc[UR36][R4.64] ;  /* 0x0000002404047981 */ /* 0x000ea4000c1e1100 */
[----:B--2---:R1:W2:Y:S02]  /*1190*/  I2F.F64.U16 R28, R4 ;  /* 0x00000004001c7312 */ /* 0x0042a40000101800 */
[----:B-12---:R-:W-:Y:S05]  /*11a0*/  BRA `(.L_x_16442) ;  /* 0x0000000c00647947 */ /* 0x006fea0003800000 */
.L_x_16439:
        /* <DEDUP_REMOVED lines=9> */
.L_x_16444:
[----:B------:R-:W2:Y:S02]  /*1240*/  LDG.E R4, desc[UR36][R4.64] ;  /* 0x0000002404047981 */ /* 0x000ea4000c1e1900 */
[----:B--2---:R1:W2:Y:S02]  /*1250*/  I2F.F64 R28, R4 ;  /* 0x00000004001c7312 */ /* 0x0042a40000201c00 */
[----:B-12---:R-:W-:Y:S05]  /*1260*/  BRA `(.L_x_16442) ;  /* 0x0000000c00347947 */ /* 0x006fea0003800000 */
.L_x_16443:
[----:B------:R-:W2:Y:S02]  /*1270*/  LDG.E.U16 R4, desc[UR36][R4.64] ;  /* 0x0000002404047981 */ /* 0x000ea4000c1e1500 */
[----:B--2---:R1:W2:Y:S02]  /*1280*/  I2F.F64.S16 R28, R4 ;  /* 0x00000004001c7312 */ /* 0x0042a40000101c00 */
[----:B-12---:R-:W-:Y:S05]  /*1290*/  BRA `(.L_x_16442) ;  /* 0x0000000c00287947 */ /* 0x006fea0003800000 */
.L_x_16438:
        /* <DEDUP_REMOVED lines=10> */
.L_x_16446:
[----:B------:R-:W2:Y:S02]  /*1340*/  LDG.E.U16 R0, desc[UR36][R4.64] ;  /* 0x0000002404007981 */ /* 0x000ea4000c1e1500 */
[----:B--2---:R-:W-:-:S05]  /*1350*/  HADD2.F32 R0, -RZ, R0.H0_H0 ;  /* 0x20000000ff007230 */ /* 0x004fca0000004100 */
[----:B------:R-:W-:-:S04]  /*1360*/  FMUL.FTZ R0, R0, 1 ;  /* 0x3f80000000007820 */ /* 0x000fc80000410000 */
[----:B------:R0:W1:Y:S02]  /*1370*/  F2F.F64.F32 R28, R0 ;  /* 0x00000000001c7310 */ /* 0x0000640000201800 */
[----:B01----:R-:W-:Y:S05]  /*1380*/  BRA `(.L_x_16442) ;  /* 0x0000000800ec7947 */ /* 0x003fea0003800000 */
.L_x_16445:
        /* <DEDUP_REMOVED lines=10> */
.L_x_16448:
[----:B------:R-:W2:Y:S02]  /*1430*/  LDG.E.U16 R4, desc[UR36][R4.64] ;  /* 0x0000002404047981 */ /* 0x000ea4000c1e1500 */
[----:B--2---:R-:W-:-:S05]  /*1440*/  HADD2.F32 R0, -RZ, R4.H0_H0 ;  /* 0x20000004ff007230 */ /* 0x004fca0000004100 */
[----:B------:R-:W-:-:S04]  /*1450*/  FMUL.FTZ R0, R0, 1 ;  /* 0x3f80000000007820 */ /* 0x000fc80000410000 */
[----:B------:R0:W1:Y:S02]  /*1460*/  F2F.F64.F32 R28, R0 ;  /* 0x00000000001c7310 */ /* 0x0000640000201800 */
[----:B01----:R-:W-:Y:S05]  /*1470*/  BRA `(.L_x_16442) ;  /* 0x0000000800b07947 */ /* 0x003fea0003800000 */
.L_x_16447:
[----:B------:R0:W5:Y:S01]  /*1480*/  LDG.E.64 R28, desc[UR36][R4.64] ;  /* 0x00000024041c7981 */ /* 0x000162000c1e1b00 */
[----:B------:R-:W-:Y:S05]  /*1490*/  BRA `(.L_x_16442) ;  /* 0x0000000800a87947 */ /* 0x000fea0003800000 */
.L_x_16437:
        /* <DEDUP_REMOVED lines=13> */
.L_x_16451:
[----:B------:R4:W5:Y:S01]  /*1570*/  LDG.E.64 R28, desc[UR36][R4.64] ;  /* 0x00000024041c7981 */ /* 0x000962000c1e1b00 */
[----:B------:R-:W-:Y:S05]  /*1580*/  BRA `(.L_x_16442) ;  /* 0x00000008006c7947 */ /* 0x000fea0003800000 */
.L_x_16450:
        /* <DEDUP_REMOVED lines=27> */
.L_x_16453:
        /* <DEDUP_REMOVED lines=15> */
.L_x_16452:
[----:B------:R-:W2:Y:S02]  /*1830*/  LDG.E.U16 R0, desc[UR36][R4.64] ;  /* 0x0000002404007981 */ /* 0x000ea4000c1e1500 */
[----:B--2---:R-:W-:-:S04]  /*1840*/  IMAD.U32 R0, R0, 0x10000, RZ ;  /* 0x0001000000007824 */ /* 0x004fc800078e00ff */
[----:B------:R-:W-:-:S04]  /*1850*/  FMUL.FTZ R0, R0, 1 ;  /* 0x3f80000000007820 */ /* 0x000fc80000410000 */
[----:B------:R4:W0:Y:S02]  /*1860*/  F2F.F64.F32 R28, R0 ;  /* 0x00000000001c7310 */ /* 0x0008240000201800 */
[----:B0---4-:R-:W-:Y:S05]  /*1870*/  BRA `(.L_x_16442) ;  /* 0x0000000400b07947 */ /* 0x011fea0003800000 */
.L_x_16449:
        /* <DEDUP_REMOVED lines=11> */
.L_x_16456:
        /* <DEDUP_REMOVED lines=21> */
.L_x_16458:
[----:B------:R-:W-:Y:S05]  /*1a80*/  BSYNC.RECONVERGENT B0 ;  /* 0x0000000000007941 */ /* 0x000fea0003800200 */
.L_x_16457:
[----:B------:R-:W-:Y:S01]  /*1a90*/  IMAD.SHL.U32 R0, R0, 0x100000, RZ ;  /* 0x0010000000007824 */ /* 0x000fe200078e00ff */
[----:B------:R-:W-:-:S04]  /*1aa0*/  LEA R3, R3, 0x3b800000, 0x17 ;  /* 0x3b80000003037811 */ /* 0x000fc800078eb8ff */
[----:B------:R-:W-:-:S05]  /*1ab0*/  LOP3.LUT R0, R3, R0, R7, 0xfe, !PT ;  /* 0x0000000003007212 */ /* 0x000fca00078efe07 */
[----:B------:R-:W-:-:S04]  /*1ac0*/  FMUL.FTZ R0, R0, 1 ;  /* 0x3f80000000007820 */ /* 0x000fc80000410000 */
[----:B------:R4:W0:Y:S02]  /*1ad0*/  F2F.F64.F32 R28, R0 ;  /* 0x00000000001c7310 */ /* 0x0008240000201800 */
[----:B0---4-:R-:W-:Y:S05]  /*1ae0*/  BRA `(.L_x_16442) ;  /* 0x0000000400147947 */ /* 0x011fea0003800000 */
.L_x_16455:
        /* <DEDUP_REMOVED lines=21> */
.L_x_16460:
[----:B------:R-:W-:Y:S05]  /*1c40*/  BSYNC.RECONVERGENT B0 ;  /* 0x0000000000007941 */ /* 0x000fea0003800200 */
.L_x_16459:
[----:B------:R-:W-:Y:S01]  /*1c50*/  IMAD.SHL.U32 R0, R0, 0x200000, RZ ;  /* 0x0020000000007824 */ /* 0x000fe200078e00ff */
[----:B------:R-:W-:-:S04]  /*1c60*/  LEA R3, R3, 0x37800000, 0x17 ;  /* 0x3780000003037811 */ /* 0x000fc800078eb8ff */
[----:B------:R-:W-:-:S05]  /*1c70*/  LOP3.LUT R0, R3, R0, R7, 0xfe, !PT ;  /* 0x0000000003007212 */ /* 0x000fca00078efe07 */
[----:B------:R-:W-:-:S04]  /*1c80*/  FMUL.FTZ R0, R0, 1 ;  /* 0x3f80000000007820 */ /* 0x000fc80000410000 */
[----:B------:R4:W0:Y:S02]  /*1c90*/  F2F.F64.F32 R28, R0 ;  /* 0x00000000001c7310 */ /* 0x0008240000201800 */
[----:B0---4-:R-:W-:Y:S05]  /*1ca0*/  BRA `(.L_x_16442) ;  /* 0x0000000000a47947 */ /* 0x011fea0003800000 */
.L_x_16454:
        /* <DEDUP_REMOVED lines=18> */
.L_x_16441:
        /* <DEDUP_REMOVED lines=16> */
.L_x_16463:
[----:B------:R-:W-:Y:S01]  /*1ed0*/  CS2R R28, SRZ ;  /* 0x00000000001c7805 */ /* 0x000fe2000001ff00 */
[----:B------:R-:W-:Y:S06]  /*1ee0*/  BRA `(.L_x_16442) ;  /* 0x0000000000147947 */ /* 0x000fec0003800000 */
.L_x_16462:
[----:B------:R-:W2:Y:S02]  /*1ef0*/  LDG.E.64 R28, desc[UR36][R4.64] ;  /* 0x00000024041c7981 */ /* 0x000ea4000c1e1b00 */
[----:B--2---:R-:W1:Y:S02]  /*1f00*/  I2F.F64.U64 R28, R28 ;  /* 0x0000001c001c7312 */ /* 0x004e640000301800 */
[----:B-1----:R-:W-:Y:S05]  /*1f10*/  BRA `(.L_x_16442) ;  /* 0x0000000000087947 */ /* 0x002fea0003800000 */
.L_x_16461:
[----:B------:R-:W2:Y:S02]  /*1f20*/  LDG.E R4, desc[UR36][R4.64] ;  /* 0x0000002404047981 */ /* 0x000ea4000c1e1900 */
[----:B--2---:R1:W2:Y:S02]  /*1f30*/  I2F.F64.U32 R28, R4 ;  /* 0x00000004001c7312 */ /* 0x0042a40000201800 */
.L_x_16442:
[----:B------:R-:W-:Y:S05]  /*1f40*/  BSYNC.RECONVERGENT B6 ;  /* 0x0000000000067941 */ /* 0x000fea0003800200 */
.L_x_16436:
[----:B------:R-:W-:-:S07]  /*1f50*/  VIADD R2, R2, 0x80 ;  /* 0x0000008002027836 */ /* 0x000fce0000000000 */
.L_x_16435:
[----:B------:R-:W-:Y:S05]  /*1f60*/  BSYNC.RECONVERGENT B7 ;  /* 0x0000000000077941 */ /* 0x000fea0003800200 */
.L_x_16434:
        /* <DEDUP_REMOVED lines=25> */
.L_x_16470:
[----:B------:R-:W4:Y:S02]  /*2100*/  LDG.E.U8 R4, desc[UR36][R4.64] ;  /* 0x0000002404047981 */ /* 0x000f24000c1e1100 */
[----:B----4-:R0:W1:Y:S02]  /*2110*/  I2F.F64.U16 R24, R4 ;  /* 0x0000000400187312 */ /* 0x0100640000101800 */
[----:B01----:R-:W-:Y:S05]  /*2120*/  BRA `(.L_x_16472) ;  /* 0x0000000c00647947 */ /* 0x003fea0003800000 */
.L_x_16469:
        /* <DEDUP_REMOVED lines=9> */
.L_x_16474:
[----:B------:R-:W4:Y:S02]  /*21c0*/  LDG.E R4, desc[UR36][R4.64] ;  /* 0x0000002404047981 */ /* 0x000f24000c1e1900 */
[----:B----4-:R0:W1:Y:S02]  /*21d0*/  I2F.F64 R24, R4 ;  /* 0x0000000400187312 */ /* 0x0100640000201c00 */
[----:B01----:R-:W-:Y:S05]  /*21e0*/  BRA `(.L_x_16472) ;  /* 0x0000000c00347947 */ /* 0x003fea0003800000 */
.L_x_16473:
[----:B------:R-:W4:Y:S02]  /*21f0*/  LDG.E.U16 R4, desc[UR36][R4.64] ;  /* 0x0000002404047981 */ /* 0x000f24000c1e1500 */
[----:B----4-:R0:W1:Y:S02]  /*2200*/  I2F.F64.S16 R24, R4 ;  /* 0x0000000400187312 */ /* 0x0100640000101c00 */
[----:B01----:R-:W-:Y:S05]  /*2210*/  BRA `(.L_x_16472) ;  /* 0x0000000c00287947 */ /* 0x003fea0003800000 */
.L_x_16468:
        /* <DEDUP_REMOVED lines=10> */
.L_x_16476:
[----:B------:R-:W4:Y:S02]  /*22c0*/  LDG.E.U16 R0, desc[UR36][R4.64] ;  /* 0x0000002404007981 */ /* 0x000f24000c1e1500 */
[----:B----4-:R-:W-:-:S05]  /*22d0*/  HADD2.F32 R0, -RZ, R0.H0_H0 ;  /* 0x20000000ff007230 */ /* 0x010fca0000004100 */
[----:B------:R-:W-:-:S04]  /*22e0*/  FMUL.FTZ R0, R0, 1 ;  /* 0x3f80000000007820 */ /* 0x000fc80000410000 */
[----:B------:R1:W4:Y:S02]  /*22f0*/  F2F.F64.F32 R24, R0 ;  /* 0x0000000000187310 */ /* 0x0003240000201800 */
[----:B-1--4-:R-:W-:Y:S05]  /*2300*/  BRA `(.L_x_16472) ;  /* 0x0000000800ec7947 */ /* 0x012fea0003800000 */
.L_x_16475:
        /* <DEDUP_REMOVED lines=10> */
.L_x_16478:
[----:B------:R-:W4:Y:S02]  /*23b0*/  LDG.E.U16 R4, desc[UR36][R4.64] ;  /* 0x0000002404047981 */ /* 0x000f24000c1e1500 */
[----:B----4-:R-:W-:-:S05]  /*23c0*/  HADD2.F32 R0, -RZ, R4.H0_H0 ;  /* 0x20000004ff007230 */ /* 0x010fca0000004100 */
[----:B------:R-:W-:-:S04]  /*23d0*/  FMUL.FTZ R0, R0, 1 ;  /* 0x3f80000000007820 */ /* 0x000fc80000410000 */
[----:B------:R1:W4:Y:S02]  /*23e0*/  F2F.F64.F32 R24, R0 ;  /* 0x0000000000187310 */ /* 0x0003240000201800 */
[----:B-1--4-:R-:W-:Y:S05]  /*23f0*/  BRA `(.L_x_16472) ;  /* 0x0000000800b07947 */ /* 0x012fea0003800000 */
.L_x_16477:
[----:B------:R0:W5:Y:S01]  /*2400*/  LDG.E.64 R24, desc[UR36][R4.64] ;  /* 0x0000002404187981 */ /* 0x000162000c1e1b00 */
[----:B------:R-:W-:Y:S05]  /*2410*/  BRA `(.L_x_16472) ;  /* 0x0000000800a87947 */ /* 0x000fea0003800000 */
.L_x_16467:
        /* <DEDUP_REMOVED lines=13> */
.L_x_16481:
[----:B------:R1:W5:Y:S01]  /*24f0*/  LDG.E.64 R24, desc[UR36][R4.64] ;  /* 0x0000002404187981 */ /* 0x000362000c1e1b00 */
[----:B------:R-:W-:Y:S05]  /*2500*/  BRA `(.L_x_16472) ;  /* 0x00000008006c7947 */ /* 0x000fea0003800000 */
.L_x_16480:
        /* <DEDUP_REMOVED lines=27> */
.L_x_16483:
        /* <DEDUP_REMOVED lines=15> */
.L_x_16482:
[----:B------:R-:W4:Y:S02]  /*27b0*/  LDG.E.U16 R0, desc[UR36][R4.64] ;  /* 0x0000002404007981 */ /* 0x000f24000c1e1500 */
[----:B----4-:R-:W-:-:S04]  /*27c0*/  IMAD.U32 R0, R0, 0x10000, RZ ;  /* 0x0001000000007824 */ /* 0x010fc800078e00ff */
[----:B------:R-:W-:-:S04]  /*27d0*/  FMUL.FTZ R0, R0, 1 ;  /* 0x3f80000000007820 */ /* 0x000fc80000410000 */
[----:B------:R4:W0:Y:S02]  /*27e0*/  F2F.F64.F32 R24, R0 ;  /* 0x0000000000187310 */ /* 0x0008240000201800 */
[----:B0---4-:R-:W-:Y:S05]  /*27f0*/  BRA `(.L_x_16472) ;  /* 0x0000000400b07947 */ /* 0x011fea0003800000 */
.L_x_16479:
        /* <DEDUP_REMOVED lines=11> */
.L_x_16486:
        /* <DEDUP_REMOVED lines=21> */
.L_x_16488:
[----:B------:R-:W-:Y:S05]  /*2a00*/  BSYNC.RECONVERGENT B0 ;  /* 0x0000000000007941 */ /* 0x000fea0003800200 */
.L_x_16487:
[----:B------:R-:W-:Y:S01]  /*2a10*/  IMAD.SHL.U32 R0, R0, 0x100000, RZ ;  /* 0x0010000000007824 */ /* 0x000fe200078e00ff */
[----:B------:R-:W-:-:S04]  /*2a20*/  LEA R3, R3, 0x3b800000, 0x17 ;  /* 0x3b80000003037811 */ /* 0x000fc800078eb8ff */
[----:B------:R-:W-:-:S05]  /*2a30*/  LOP3.LUT R0, R3, R0, R7, 0xfe, !PT ;  /* 0x0000000003007212 */ /* 0x000fca00078efe07 */
[----:B------:R-:W-:-:S04]  /*2a40*/  FMUL.FTZ R0, R0, 1 ;  /* 0x3f80000000007820 */ /* 0x000fc80000410000 */
[----:B------:R0:W1:Y:S02]  /*2a50*/  F2F.F64.F32 R24, R0 ;  /* 0x0000000000187310 */ /* 0x0000640000201800 */
[----:B01----:R-:W-:Y:S05]  /*2a60*/  BRA `(.L_x_16472) ;  /* 0x0000000400147947 */ /* 0x003fea0003800000 */
.L_x_16485:
        /* <DEDUP_REMOVED lines=21> */
.L_x_16490:
[----:B------:R-:W-:Y:S05]  /*2bc0*/  BSYNC.RECONVERGENT B0 ;  /* 0x0000000000007941 */ /* 0x000fea0003800200 */
.L_x_16489:
[----:B------:R-:W-:Y:S01]  /*2bd0*/  IMAD.SHL.U32 R0, R0, 0x200000, RZ ;  /* 0x0020000000007824 */ /* 0x000fe200078e00ff */
[----:B------:R-:W-:-:S04]  /*2be0*/  LEA R3, R3, 0x37800000, 0x17 ;  /* 0x3780000003037811 */ /* 0x000fc800078eb8ff */
[----:B------:R-:W-:-:S05]  /*2bf0*/  LOP3.LUT R0, R3, R0, R7, 0xfe, !PT ;  /* 0x0000000003007212 */ /* 0x000fca00078efe07 */
[----:B------:R-:W-:-:S04]  /*2c00*/  FMUL.FTZ R0, R0, 1 ;  /* 0x3f80000000007820 */ /* 0x000fc80000410000 */
[----:B------:R0:W1:Y:S02]  /*2c10*/  F2F.F64.F32 R24, R0 ;  /* 0x0000000000187310 */ /* 0x0000640000201800 */
[----:B01----:R-:W-:Y:S05]  /*2c20*/  BRA `(.L_x_16472) ;  /* 0x0000000000a47947 */ /* 0x003fea0003800000 */
.L_x_16484:
        /* <DEDUP_REMOVED lines=18> */
.L_x_16471:
        /* <DEDUP_REMOVED lines=16> */
.L_x_16493:
[----:B------:R-:W-:Y:S01]  /*2e50*/  CS2R R24, SRZ ;  /* 0x0000000000187805 */ /* 0x000fe2000001ff00 */
[----:B------:R-:W-:Y:S06]  /*2e60*/  BRA `(.L_x_16472) ;  /* 0x0000000000147947 */ /* 0x000fec0003800000 */
.L_x_16492:
[----:B------:R-:W4:Y:S02]  /*2e70*/  LDG.E.64 R24, desc[UR36][R4.64] ;  /* 0x0000002404187981 */ /* 0x000f24000c1e1b00 */
[----:B----4-:R-:W0:Y:S02]  /*2e80*/  I2F.F64.U64 R24, R24 ;  /* 0x0000001800187312 */ /* 0x010e240000301800 */
[----:B0-----:R-:W-:Y:S05]  /*2e90*/  BRA `(.L_x_16472) ;  /* 0x0000000000087947 */ /* 0x001fea0003800000 */
.L_x_16491:
[----:B------:R-:W4:Y:S02]  /*2ea0*/  LDG.E R4, desc[UR36][R4.64] ;  /* 0x0000002404047981 */ /* 0x000f24000c1e1900 */
[----:B----4-:R4:W0:Y:S02]  /*2eb0*/  I2F.F64.U32 R24, R4 ;  /* 0x0000000400187312 */ /* 0x0108240000201800 */
.L_x_16472:
[----:B------:R-:W-:Y:S05]  /*2ec0*/  BSYNC.RECONVERGENT B6 ;  /* 0x0000000000067941 */ /* 0x000fea0003800200 */
.L_x_16466:
[----:B------:R-:W-:-:S07]  /*2ed0*/  VIADD R2, R2, 0x80 ;  /* 0x0000008002027836 */ /* 0x000fce0000000000 */
.L_x_16465:
[----:B------:R-:W-:Y:S05]  /*2ee0*/  BSYNC.RECONVERGENT B7 ;  /* 0x0000000000077941 */ /* 0x000fea0003800200 */
.L_x_16464:
        /* <DEDUP_REMOVED lines=24> */
.L_x_16499:
[----:B------:R-:W4:Y:S02]  /*3070*/  LDG.E.U8 R2, desc[UR36][R2.64] ;  /* 0x0000002402027981 */ /* 0x000f24000c1e1100 */
[----:B----4-:R0:W1:Y:S02]  /*3080*/  I2F.F64.U16 R16, R2 ;  /* 0x0000000200107312 */ /* 0x0100640000101800 */
[----:B01----:R-:W-:Y:S05]  /*3090*/  BRA `(.L_x_16495) ;  /* 0x0000000c00547947 */ /* 0x003fea0003800000 */
.L_x_16498:
        /* <DEDUP_REMOVED lines=9> */
.L_x_16502:
[----:B------:R-:W4:Y:S02]  /*3130*/  LDG.E R2, desc[UR36][R2.64] ;  /* 0x0000002402027981 */ /* 0x000f24000c1e1900 */
[----:B----4-:R0:W1:Y:S02]  /*3140*/  I2F.F64 R16, R2 ;  /* 0x0000000200107312 */ /* 0x0100640000201c00 */
[----:B01----:R-:W-:Y:S05]  /*3150*/  BRA `(.L_x_16495) ;  /* 0x0000000c00247947 */ /* 0x003fea0003800000 */
.L_x_16501:
[----:B------:R-:W4:Y:S02]  /*3160*/  LDG.E.U16 R2, desc[UR36][R2.64] ;  /* 0x0000002402027981 */ /* 0x000f24000c1e1500 */
[----:B----4-:R0:W1:Y:S02]  /*3170*/  I2F.F64.S16 R16, R2 ;  /* 0x0000000200107312 */ /* 0x0100640000101c00 */
[----:B01----:R-:W-:Y:S05]  /*3180*/  BRA `(.L_x_16495) ;  /* 0x0000000c00187947 */ /* 0x003fea0003800000 */
.L_x_16497:
        /* <DEDUP_REMOVED lines=10> */
.L_x_16504:
[----:B------:R-:W4:Y:S02]  /*3230*/  LDG.E.U16 R0, desc[UR36][R2.64] ;  /* 0x0000002402007981 */ /* 0x000f24000c1e1500 */
[----:B----4-:R-:W-:-:S05]  /*3240*/  HADD2.F32 R0, -RZ, R0.H0_H0 ;  /* 0x20000000ff007230 */ /* 0x010fca0000004100 */
[----:B------:R-:W-:-:S04]  /*3250*/  FMUL.FTZ R0, R0, 1 ;  /* 0x3f80000000007820 */ /* 0x000fc80000410000 */
[----:B------:R0:W1:Y:S02]  /*3260*/  F2F.F64.F32 R16, R0 ;  /* 0x0000000000107310 */ /* 0x0000640000201800 */
[----:B01----:R-:W-:Y:S05]  /*3270*/  BRA `(.L_x_16495) ;  /* 0x0000000800dc7947 */ /* 0x003fea0003800000 */
.L_x_16503:
        /* <DEDUP_REMOVED lines=10> */
.L_x_16506:
[----:B------:R-:W4:Y:S02]  /*3320*/  LDG.E.U16 R2, desc[UR36][R2.64] ;  /* 0x0000002402027981 */ /* 0x000f24000c1e1500 */
[----:B----4-:R-:W-:-:S05]  /*3330*/  HADD2.F32 R0, -RZ, R2.H0_H0 ;  /* 0x20000002ff007230 */ /* 0x010fca0000004100 */
[----:B------:R-:W-:-:S04]  /*3340*/  FMUL.FTZ R0, R0, 1 ;  /* 0x3f80000000007820 */ /* 0x000fc80000410000 */
[----:B------:R0:W1:Y:S02]  /*3350*/  F2F.F64.F32 R16, R0 ;  /* 0x0000000000107310 */ /* 0x0000640000201800 */
[----:B01----:R-:W-:Y:S05]  /*3360*/  BRA `(.L_x_16495) ;  /* 0x0000000800a07947 */ /* 0x003fea0003800000 */
.L_x_16505:
[----:B------:R0:W5:Y:S01]  /*3370*/  LDG.E.64 R16, desc[UR36][R2.64] ;  /* 0x0000002402107981 */ /* 0x000162000c1e1b00 */
[----:B------:R-:W-:Y:S05]  /*3380*/  BRA `(.L_x_16495) ;  /* 0x0000000800987947 */ /* 0x000fea0003800000 */
.L_x_16496:
        /* <DEDUP_REMOVED lines=13> */
.L_x_16509:
[----:B------:R0:W5:Y:S01]  /*3460*/  LDG.E.64 R16, desc[UR36][R2.64] ;  /* 0x0000002402107981 */ /* 0x000162000c1e1b00 */
[----:B------:R-:W-:Y:S05]  /*3470*/  BRA `(.L_x_16495) ;  /* 0x00000008005c7947 */ /* 0x000fea0003800000 */
.L_x_16508:
        /* <DEDUP_REMOVED lines=27> */
.L_x_16511:
        /* <DEDUP_REMOVED lines=14> */
.L_x_16510:
[----:B------:R-:W4:Y:S02]  /*3710*/  LDG.E.U16 R0, desc[UR36][R2.64] ;  /* 0x0000002402007981 */ /* 0x000f24000c1e1500 */
[----:B----4-:R-:W-:-:S04]  /*3720*/  IMAD.U32 R0, R0, 0x10000, RZ ;  /* 0x0001000000007824 */ /* 0x010fc800078e00ff */
[----:B------:R-:W-:-:S04]  /*3730*/  FMUL.FTZ R0, R0, 1 ;  /* 0x3f80000000007820 */ /* 0x000fc80000410000 */
[----:B------:R0:W1:Y:S02]  /*3740*/  F2F.F64.F32 R16, R0 ;  /* 0x0000000000107310 */ /* 0x0000640000201800 */
[----:B01----:R-:W-:Y:S05]  /*3750*/  BRA `(.L_x_16495) ;  /* 0x0000000400a47947 */ /* 0x003fea0003800000 */
.L_x_16507:
        /* <DEDUP_REMOVED lines=11> */
.L_x_16514:
        /* <DEDUP_REMOVED lines=20> */
.L_x_16516:
[----:B------:R-:W-:Y:S05]  /*3950*/  BSYNC.RECONVERGENT B0 ;  /* 0x0000000000007941 */ /* 0x000fea0003800200 */
.L_x_16515:
[----:B------:R-:W-:Y:S01]  /*3960*/  IMAD.SHL.U32 R0, R0, 0x100000, RZ ;  /* 0x0010000000007824 */ /* 0x000fe200078e00ff */
[----:B------:R-:W-:-:S04]  /*3970*/  LEA R2, R2, 0x3b800000, 0x17 ;  /* 0x3b80000002027811 */ /* 0x000fc800078eb8ff */
[----:B------:R-:W-:-:S05]  /*3980*/  LOP3.LUT R0, R2, R0, R7, 0xfe, !PT ;  /* 0x0000000002007212 */ /* 0x000fca00078efe07 */
[----:B------:R-:W-:-:S04]  /*3990*/  FMUL.FTZ R0, R0, 1 ;  /* 0x3f80000000007820 */ /* 0x000fc80000410000 */
[----:B------:R0:W1:Y:S02]  /*39a0*/  F2F.F64.F32 R16, R0 ;  /* 0x0000000000107310 */ /* 0x0000640000201800 */
[----:B01----:R-:W-:Y:S05]  /*39b0*/  BRA `(.L_x_16495) ;  /* 0x00000004000c7947 */ /* 0x003fea0003800000 */
.L_x_16513:
        /* <DEDUP_REMOVED lines=20> */
.L_x_16518:
[----:B------:R-:W-:Y:S05]  /*3b00*/  BSYNC.RECONVERGENT B0 ;  /* 0x0000000000007941 */ /* 0x000fea0003800200 */
.L_x_16517:
[----:B------:R-:W-:Y:S01]  /*3b10*/  IMAD.SHL.U32 R0, R0, 0x200000, RZ ;  /* 0x0020000000007824 */ /* 0x000fe200078e00ff */
[----:B------:R-:W-:-:S04]  /*3b20*/  LEA R2, R2, 0x37800000, 0x17 ;  /* 0x3780000002027811 */ /* 0x000fc800078eb8ff */
[----:B------:R-:W-:-:S05]  /*3b30*/  LOP3.LUT R0, R2, R0, R7, 0xfe, !PT ;  /* 0x0000000002007212 */ /* 0x000fca00078efe07 */
[----:B------:R-:W-:-:S04]  /*3b40*/  FMUL.FTZ R0, R0, 1 ;  /* 0x3f80000000007820 */ /* 0x000fc80000410000 */
[----:B------:R0:W1:Y:S02]  /*3b50*/  F2F.F64.F32 R16, R0 ;  /* 0x0000000000107310 */ /* 0x0000640000201800 */
[----:B01----:R-:W-:Y:S05]  /*3b60*/  BRA `(.L_x_16495) ;  /* 0x0000000000a07947 */ /* 0x003fea0003800000 */
.L_x_16512:
        /* <DEDUP_REMOVED lines=18> */
.L_x_16500:
        /* <DEDUP_REMOVED lines=16> */
.L_x_16521:
[----:B------:R-:W-:Y:S05]  /*3d90*/  BRA `(.L_x_16495) ;  /* 0x0000000000147947 */ /* 0x000fea0003800000 */
.L_x_16520:
[----:B------:R-:W4:Y:S02]  /*3da0*/  LDG.E.64 R16, desc[UR36][R2.64] ;  /* 0x0000002402107981 */ /* 0x000f24000c1e1b00 */
[----:B----4-:R-:W0:Y:S02]  /*3db0*/  I2F.F64.U64 R16, R16 ;  /* 0x0000001000107312 */ /* 0x010e240000301800 */
[----:B0-----:R-:W-:Y:S05]  /*3dc0*/  BRA `(.L_x_16495) ;  /* 0x0000000000087947 */ /* 0x001fea0003800000 */
.L_x_16519:
[----:B------:R-:W4:Y:S02]  /*3dd0*/  LDG.E R2, desc[UR36][R2.64] ;  /* 0x0000002402027981 */ /* 0x000f24000c1e1900 */
[----:B----4-:R0:W1:Y:S02]  /*3de0*/  I2F.F64.U32 R16, R2 ;  /* 0x0000000200107312 */ /* 0x0100640000201800 */
.L_x_16495:
[----:B------:R-:W-:Y:S05]  /*3df0*/  BSYNC.RECONVERGENT B6 ;  /* 0x0000000000067941 */ /* 0x000fea0003800200 */
.L_x_16494:
[----:B0-2--5:R-:W0:Y:S01]  /*3e00*/  FRND.F64.TRUNC R2, R28 ;  /* 0x0000001c00027313 */ /* 0x025e22000030d800 */
[----:B------:R-:W-:-:S15]  /*3e10*/  ISETP.GE.AND P0, PT, R22, R19, PT ;  /* 0x000000131600720c */ /* 0x000fde0003f06270 */
[----:B------:R-:W-:-:S15]  /*3e20*/  NOP ;  /* 0x0000000000007918 */ /* 0x000fde0000000000 */
[----:B------:R-:W-:-:S15]  /*3e30*/  NOP ;  /* 0x0000000000007918 */ /* 0x000fde0000000000 */
[----:B------:R-:W-:-:S15]  /*3e40*/  NOP ;  /* 0x0000000000007918 */ /* 0x000fde0000000000 */
[----:B------:R-:W-:-:S03]  /*3e50*/  NOP ;  /* 0x0000000000007918 */ /* 0x000fc60000000000 */
[----:B0-----:R0:W2:Y:S01]  /*3e60*/  DADD R28, -R2, R28 ;  /* 0x00000000021c7229 */ /* 0x0010a2000000011c */
[----:B------:R-:W-:Y:S04]  /*3e70*/  BSSY.RECONVERGENT B7, `(.L_x_16522) ;  /* 0x00003d5000077945 */ /* 0x000fe80003800200 */
[----:B------:R-:W-:-:S15]  /*3e80*/  BSSY.RELIABLE B6, `(.L_x_16523) ;  /* 0x0000299000067945 */ /* 0x000fde0003800100 */
[----:B------:R-:W-:-:S15]  /*3e90*/  NOP ;  /* 0x0000000000007918 */ /* 0x000fde0000000000 */
[----:B------:R-:W-:-:S15]  /*3ea0*/  NOP ;  /* 0x0000000000007918 */ /* 0x000fde0000000000 */
[----:B------:R-:W-:-:S14]  /*3eb0*/  NOP ;  /* 0x0000000000007918 */ /* 0x000fdc0000000000 */
[----:B0-----:R-:W0:-:S15]  /*3ec0*/  FRND.F64.TRUNC R2, R24 ;  /* 0x0000001800027313 */ /* 0x001e1e000030d800 */
[----:B------:R-:W-:-:S15]  /*3ed0*/  NOP ;  /* 0x0000000000007918 */ /* 0x000fde0000000000 */
[----:B------:R-:W-:-:S15]  /*3ee0*/  NOP ;  /* 0x0000000000007918 */ /* 0x000fde0000000000 */
[----:B------:R-:W-:-:S15]  /*3ef0*/  NOP ;  /* 0x0000000000007918 */ /* 0x000fde0000000000 */
[----:B------:R-:W-:-:S04]  /*3f00*/  NOP ;  /* 0x0000000000007918 */ /* 0x000fc80000000000 */
[----:B0-----:R0:W0:Y:S02]  /*3f10*/  DADD R24, -R2, R24 ;  /* 0x0000000002187229 */ /* 0x0010240000000118 */
[----:B0-----:R-:W0:-:S15]  /*3f20*/  LDC.U8 R2, c[0x0][0x3a4] ;  /* 0x0000e900ff027b82 */ /* 0x001e1e0000000000 */
[----:B------:R-:W-:-:S15]  /*3f30*/  NOP ;  /* 0x0000000000007918 */ /* 0x000fde0000000000 */
[----:B------:R-:W-:-:S15]  /*3f40*/  NOP ;  /* 0x0000000000007918 */ /* 0x000fde0000000000 */
[----:B------:R-:W-:-:S15]  /*3f50*/  NOP ;  /* 0x0000000000007918 */ /* 0x000fde0000000000 */
[----:B------:R-:W-:-:S02]  /*3f60*/  NOP ;  /* 0x0000000000007918 */ /* 0x000fc40000000000 */
[----:B-1-34-:R-:W1:-:S15]  /*3f70*/  FRND.F64.TRUNC R4, R26 ;  /* 0x0000001a00047313 */ /* 0x01ae5e000030d800 */
[----:B------:R-:W-:-:S15]  /*3f80*/  NOP ;  /* 0x0000000000007918 */ /* 0x000fde0000000000 */
[----:B------:R-:W-:-:S15]  /*3f90*/  NOP ;  /* 0x0000000000007918 */ /* 0x000fde0000000000 */
[----:B------:R-:W-:-:S15]  /*3fa0*/  NOP ;  /* 0x0000000000007918 */ /* 0x000fde0000000000 */
[----:B------:R-:W-:-:S04]  /*3fb0*/  NOP ;  /* 0x0000000000007918 */ /* 0x000fc80000000000 */
[----:B-1----:R1:W3:-:S15]  /*3fc0*/  DADD R4, -R4, R26 ;  /* 0x0000000004047229 */ /* 0x0022de000000011a */
[----:B------:R-:W-:-:S15]  /*3fd0*/  NOP ;  /* 0x0000000000007918 */ /* 0x000fde0000000000 */
[----:B------:R-:W-:-:S15]  /*3fe0*/  NOP ;  /* 0x0000000000007918 */ /* 0x000fde0000000000 */
[----:B------:R-:W-:-:S15]  /*3ff0*/  NOP ;  /* 0x0000000000007918 */ /* 0x000fde0000000000 */
[----:B------:R-:W-:-:S04]  /*4000*/  NOP ;  /* 0x0000000000007918 */ /* 0x000fc80000000000 */
[----:B------:R-:W4:-:S15]  /*4010*/  FRND.F64.TRUNC R6, R16 ;  /* 0x0000001000067313 */ /* 0x000f1e000030d800 */
[----:B------:R-:W-:-:S15]  /*4020*/  NOP ;  /* 0x0000000000007918 */ /* 0x000fde0000000000 */
[----:B------:R-:W-:-:S15]  /*4030*/  NOP ;  /* 0x0000000000007918 */ /* 0x000fde0000000000 */
[----:B------:R-:W-:-:S15]  /*4040*/  NOP ;  /* 0x0000000000007918 */ /* 0x000fde0000000000 */
[----:B------:R-:W-:-:S04]  /*4050*/  NOP ;  /* 0x0000000000007918 */ /* 0x000fc80000000000 */
[----:B----4-:R1:W4:Y:S02]  /*4060*/  DADD R16, -R6, R16 ;  /* 0x0000000006107229 */ /* 0x0103240000000110 */
[----:B01234-:R-:W-:Y:S05]  /*4070*/  @P0 BRA `(.L_x_16524) ;  /* 0x0000002400d80947 */ /* 0x01ffea0003800000 */
        /* <DEDUP_REMOVED lines=22> */
.L_x_16528:
[----:B------:R-:W0:Y:S02]  /*41e0*/  F2I.S64.F64.TRUNC R4, R4 ;  /* 0x0000000400047311 */ /* 0x000e24000030d900 */
[----:B0-----:R-:W-:-:S05]  /*41f0*/  IMAD.MOV.U32 R3, RZ, RZ, R4 ;  /* 0x000000ffff037224 */ /* 0x001fca00078e0004 */
[----:B------:R0:W-:Y:S01]  /*4200*/  STG.E.U8 desc[UR36][R8.64], R3 ;  /* 0x0000000308007986 */ /* 0x0001e2000c101124 */
[----:B------:R-:W-:Y:S05]  /*4210*/  BRA `(.L_x_16530) ;  /* 0x00000010007c7947 */ /* 0x000fea0003800000 */
.L_x_16527:
        /* <DEDUP_REMOVED lines=9> */
.L_x_16532:
[----:B------:R-:W0:Y:S02]  /*42b0*/  F2I.F64.TRUNC R5, R4 ;  /* 0x0000000400057311 */ /* 0x000e24000030d100 */
[----:B0-----:R0:W-:Y:S01]  /*42c0*/  STG.E desc[UR36][R8.64], R5 ;  /* 0x0000000508007986 */ /* 0x0011e2000c101924 */
[----:B------:R-:W-:Y:S05]  /*42d0*/  BRA `(.L_x_16530) ;  /* 0x00000010004c7947 */ /* 0x000fea0003800000 */
.L_x_16531:
[----:B------:R-:W0:Y:S02]  /*42e0*/  F2I.F64.TRUNC R5, R4 ;  /* 0x0000000400057311 */ /* 0x000e24000030d100 */
[----:B0-----:R0:W-:Y:S01]  /*42f0*/  STG.E.U16 desc[UR36][R8.64], R5 ;  /* 0x0000000508007986 */ /* 0x0011e2000c101524 */
[----:B------:R-:W-:Y:S05]  /*4300*/  BRA `(.L_x_16530) ;  /* 0x0000001000407947 */ /* 0x000fea0003800000 */
.L_x_16526:
        /* <DEDUP_REMOVED lines=17> */
.L_x_16534:
        /* <DEDUP_REMOVED lines=12> */
.L_x_16533:
        /* <DEDUP_REMOVED lines=18> */
.L_x_16536:
        /* <DEDUP_REMOVED lines=13> */
.L_x_16535:
[----:B------:R0:W-:Y:S01]  /*46d0*/  STG.E.64 desc[UR36][R8.64], R4 ;  /* 0x0000000408007986 */ /* 0x0001e2000c101b24 */
[----:B------:R-:W-:Y:S05]  /*46e0*/  BRA `(.L_x_16530) ;  /* 0x0000000c00487947 */ /* 0x000fea0003800000 */
.L_x_16525:
        /* <DEDUP_REMOVED lines=12> */
.L_x_16539:
[----:B------:R-:W-:-:S05]  /*47b0*/  CS2R R6, SRZ ;  /* 0x0000000000067805 */ /* 0x000fca000001ff00 */
[----:B------:R0:W-:Y:S01]  /*47c0*/  STG.E.128 desc[UR36][R8.64], R4 ;  /* 0x0000000408007986 */ /* 0x0001e2000c101d24 */
[----:B------:R-:W-:Y:S05]  /*47d0*/  BRA `(.L_x_16530) ;  /* 0x0000000c000c7947 */ /* 0x000fea0003800000 */
.L_x_16538:
        /* <DEDUP_REMOVED lines=27> */
.L_x_16543:
[----:B------:R-:W-:Y:S05]  /*4990*/  BSYNC.RECONVERGENT B0 ;  /* 0x0000000000007941 */ /* 0x000fea0003800200 */
.L_x_16542:
[----:B------:R-:W-:-:S05]  /*49a0*/  LOP3.LUT R7, R0, 0x80, R7, 0xf8, !PT ;  /* 0x0000008000077812 */ /* 0x000fca00078ef807 */
[----:B------:R0:W-:Y:S01]  /*49b0*/  STG.E.U8 desc[UR36][R8.64], R7 ;  /* 0x0000000708007986 */ /* 0x0001e2000c101124 */
[----:B------:R-:W-:Y:S05]  /*49c0*/  BRA `(.L_x_16530) ;  /* 0x0000000800907947 */ /* 0x000fea0003800000 */
.L_x_16541:
        /* <DEDUP_REMOVED lines=23> */
.L_x_16545:
[----:B------:R-:W-:Y:S05]  /*4b40*/  BSYNC.RECONVERGENT B0 ;  /* 0x0000000000007941 */ /* 0x000fea0003800200 */
.L_x_16544:
[----:B------:R-:W-:-:S05]  /*4b50*/  LOP3.LUT R7, R0, 0x80, R7, 0xf8, !PT ;  /* 0x0000008000077812 */ /* 0x000fca00078ef807 */
[----:B------:R0:W-:Y:S01]  /*4b60*/  STG.E.U8 desc[UR36][R8.64], R7 ;  /* 0x0000000708007986 */ /* 0x0001e2000c101124 */
[----:B------:R-:W-:Y:S05]  /*4b70*/  BRA `(.L_x_16530) ;  /* 0x0000000800247947 */ /* 0x000fea0003800000 */
.L_x_16540:
        /* <DEDUP_REMOVED lines=12> */
.L_x_16537:
        /* <DEDUP_REMOVED lines=11> */
.L_x_16548:
        /* <DEDUP_REMOVED lines=21> */
.L_x_16551:
[----:B------:R-:W-:-:S04]  /*4e40*/  SHF.R.U32.HI R0, RZ, 0x14, R7 ;  /* 0x00000014ff007819 */ /* 0x000fc80000011607 */
[----:B------:R-:W-:-:S04]  /*4e50*/  LOP3.LUT R0, R0, 0x1, RZ, 0xc0, !PT ;  /* 0x0000000100007812 */ /* 0x000fc800078ec0ff */
[----:B------:R-:W-:-:S04]  /*4e60*/  IADD3 R0, PT, PT, R7, 0x487ffff, R0 ;  /* 0x0487ffff07007810 */ /* 0x000fc80007ffe000 */
[----:B------:R-:W-:-:S04]  /*4e70*/  SHF.R.U32.HI R0, RZ, 0x14, R0 ;  /* 0x00000014ff007819 */ /* 0x000fc80000011600 */
[----:B------:R-:W-:-:S07]  /*4e80*/  LOP3.LUT R3, R0, 0xff, RZ, 0xc0, !PT ;  /* 0x000000ff00037812 */ /* 0x000fce00078ec0ff */
.L_x_16552:
[----:B------:R-:W-:-:S04]  /*4e90*/  SHF.R.U32.HI R0, RZ, 0x18, R7 ;  /* 0x00000018ff007819 */ /* 0x000fc80000011607 */
[----:B------:R-:W-:-:S07]  /*4ea0*/  LOP3.LUT R0, R3, 0x80, R0, 0xf8, !PT ;  /* 0x0000008003007812 */ /* 0x000fce00078ef800 */
.L_x_16550:
[----:B------:R-:W-:Y:S05]  /*4eb0*/  BSYNC.RECONVERGENT B0 ;  /* 0x0000000000007941 */ /* 0x000fea0003800200 */
.L_x_16549:
[----:B------:R1:W-:Y:S01]  /*4ec0*/  STG.E.U8 desc[UR36][R8.64], R0 ;  /* 0x0000000008007986 */ /* 0x0003e2000c101124 */
[----:B------:R-:W-:Y:S05]  /*4ed0*/  BRA `(.L_x_16530) ;  /* 0x00000004004c7947 */ /* 0x000fea0003800000 */
.L_x_16547:
        /* <DEDUP_REMOVED lines=21> */
.L_x_16555:
[----:B------:R-:W-:-:S04]  /*5030*/  SHF.R.U32.HI R0, RZ, 0x15, R7 ;  /* 0x00000015ff007819 */ /* 0x000fc80000011607 */
[----:B------:R-:W-:-:S04]  /*5040*/  LOP3.LUT R0, R0, 0x1, RZ, 0xc0, !PT ;  /* 0x0000000100007812 */ /* 0x000fc800078ec0ff */
[----:B------:R-:W-:-:S04]  /*5050*/  IADD3 R0, PT, PT, R7, 0x88fffff, R0 ;  /* 0x088fffff07007810 */ /* 0x000fc80007ffe000 */
[----:B------:R-:W-:-:S04]  /*5060*/  SHF.R.U32.HI R0, RZ, 0x15, R0 ;  /* 0x00000015ff007819 */ /* 0x000fc80000011600 */
[----:B------:R-:W-:-:S07]  /*5070*/  LOP3.LUT R3, R0, 0xff, RZ, 0xc0, !PT ;  /* 0x000000ff00037812 */ /* 0x000fce00078ec0ff */
.L_x_16556:
[----:B------:R-:W-:-:S04]  /*5080*/  SHF.R.U32.HI R0, RZ, 0x18, R7 ;  /* 0x00000018ff007819 */ /* 0x000fc80000011607 */
[----:B------:R-:W-:-:S07]  /*5090*/  LOP3.LUT R0, R3, 0x80, R0, 0xf8, !PT ;  /* 0x0000008003007812 */ /* 0x000fce00078ef800 */
.L_x_16554:
[----:B------:R-:W-:Y:S05]  /*50a0*/  BSYNC.RECONVERGENT B0 ;  /* 0x0000000000007941 */ /* 0x000fea0003800200 */
.L_x_16553:
[----:B------:R2:W-:Y:S01]  /*50b0*/  STG.E.U8 desc[UR36][R8.64], R0 ;  /* 0x0000000008007986 */ /* 0x0005e2000c101124 */
[----:B------:R-:W-:Y:S05]  /*50c0*/  BRA `(.L_x_16530) ;  /* 0x0000000000d07947 */ /* 0x000fea0003800000 */
.L_x_16546:
[----:B------:R-:W-:-:S13]  /*50d0*/  ISETP.NE.AND P0, PT, R0, 0x1c, PT ;  /* 0x0000001c0000780c */ /* 0x000fda0003f05270 */
[----:B------:R-:W-:Y:S05]  /*50e0*/  @!P0 BRA `(.L_x_16557) ;  /* 0x0000000000c08947 */ /* 0x000fea0003800000 */
[----:B------:R-:W-:-:S13]  /*50f0*/  ISETP.NE.AND P0, PT, R0, 0x1d, PT ;  /* 0x0000001d0000780c */ /* 0x000fda0003f05270 */
[----:B------:R-:W-:Y:S05]  /*5100*/  @!P0 BRA `(.L_x_16558) ;  /* 0x0000000000ac8947 */ /* 0x000fea0003800000 */
[----:B------:R-:W-:-:S13]  /*5110*/  ISETP.NE.AND P0, PT, R0, 0x2c, PT ;  /* 0x0000002c0000780c */ /* 0x000fda0003f05270 */
[----:B------:R-:W-:Y:S05]  /*5120*/  @!P0 BRA `(.L_x_16559) ;  /* 0x0000000000448947 */ /* 0x000fea0003800000 */
.L_x_16529:
        /* <DEDUP_REMOVED lines=16> */
.L_x_16560:
[----:B------:R-:W-:Y:S05]  /*5230*/  BRA `(.L_x_16530) ;  /* 0x0000000000747947 */ /* 0x000fea0003800000 */
.L_x_16559:
        /* <DEDUP_REMOVED lines=24> */
.L_x_16558:
[----:B------:R-:W0:Y:S02]  /*53c0*/  F2I.U64.F64.TRUNC R4, R4 ;  /* 0x0000000400047311 */ /* 0x000e24000030d800 */
[----:B0-----:R0:W-:Y:S01]  /*53d0*/  STG.E.64 desc[UR36][R8.64], R4 ;  /* 0x0000000408007986 */ /* 0x0011e2000c101b24 */
[----:B------:R-:W-:Y:S05]  /*53e0*/  BRA `(.L_x_16530) ;  /* 0x0000000000087947 */ /* 0x000fea0003800000 */
.L_x_16557:
[----:B------:R-:W0:Y:S02]  /*53f0*/  F2I.U32.F64.TRUNC R5, R4 ;  /* 0x0000000400057311 */ /* 0x000e24000030d000 */
[----:B0-----:R3:W-:Y:S02]  /*5400*/  STG.E desc[UR36][R8.64], R5 ;  /* 0x0000000508007986 */ /* 0x0017e4000c101924 */
.L_x_16530:
[----:B------:R-:W-:-:S13]  /*5410*/  ISETP.GE.AND P0, PT, R22, R19, PT ;  /* 0x000000131600720c */ /* 0x000fda0003f06270 */
[----:B------:R-:W-:Y:S05]  /*5420*/  @P0 BREAK.RELIABLE B6 ;  /* 0x0000000000060942 */ /* 0x000fea0003800100 */
[----:B------:R-:W-:Y:S05]  /*5430*/  @P0 BRA `(.L_x_16561) ;  /* 0x0000002400e00947 */ /* 0x000fea0003800000 */
[----:B------:R-:W4:Y:S01]  /*5440*/  LDCU UR4, c[0x0][0x3a8] ;  /* 0x00007500ff0477ac */ /* 0x000f220008000800 */
[----:B0--3--:R-:W0:Y:S01]  /*5450*/  LDC.64 R4, c[0x0][0x388] ;  /* 0x0000e200ff047b82 */ /* 0x009e220000000a00 */
        /* <DEDUP_REMOVED lines=19> */
.L_x_16565:
[----:B------:R-:W0:Y:S02]  /*5590*/  F2I.S64.F64.TRUNC R28, R28 ;  /* 0x0000001c001c7311 */ /* 0x000e24000030d900 */
[----:B0-----:R-:W-:-:S05]  /*55a0*/  IMAD.MOV.U32 R3, RZ, RZ, R28 ;  /* 0x000000ffff037224 */ /* 0x001fca00078e001c */
[----:B------:R0:W-:Y:S01]  /*55b0*/  STG.E.U8 desc[UR36][R4.64], R3 ;  /* 0x0000000304007986 */ /* 0x0001e2000c101124 */
[----:B------:R-:W-:Y:S05]  /*55c0*/  BRA `(.L_x_16567) ;  /* 0x0000001000807947 */ /* 0x000fea0003800000 */
.L_x_16564:
        /* <DEDUP_REMOVED lines=9> */
.L_x_16569:
[----:B------:R-:W0:Y:S02]  /*5660*/  F2I.F64.TRUNC R29, R28 ;  /* 0x0000001c001d7311 */ /* 0x000e24000030d100 */
[----:B0-----:R0:W-:Y:S01]  /*5670*/  STG.E desc[UR36][R4.64], R29 ;  /* 0x0000001d04007986 */ /* 0x0011e2000c101924 */
[----:B------:R-:W-:Y:S05]  /*5680*/  BRA `(.L_x_16567) ;  /* 0x0000001000507947 */ /* 0x000fea0003800000 */
.L_x_16568:
[----:B------:R-:W0:Y:S02]  /*5690*/  F2I.F64.TRUNC R29, R28 ;  /* 0x0000001c001d7311 */ /* 0x000e24000030d100 */
[----:B0-----:R0:W-:Y:S01]  /*56a0*/  STG.E.U16 desc[UR36][R4.64], R29 ;  /* 0x0000001d04007986 */ /* 0x0011e2000c101524 */
[----:B------:R-:W-:Y:S05]  /*56b0*/  BRA `(.L_x_16567) ;  /* 0x0000001000447947 */ /* 0x000fea0003800000 */
.L_x_16563:
        /* <DEDUP_REMOVED lines=17> */
.L_x_16571:
        /* <DEDUP_REMOVED lines=12> */
.L_x_16570:
        /* <DEDUP_REMOVED lines=18> */
.L_x_16573:
        /* <DEDUP_REMOVED lines=13> */
.L_x_16572:
[----:B------:R0:W-:Y:S01]  /*5a80*/  STG.E.64 desc[UR36][R4.64], R28 ;  /* 0x0000001c04007986 */ /* 0x0001e2000c101b24 */
[----:B------:R-:W-:Y:S05]  /*5a90*/  BRA `(.L_x_16567) ;  /* 0x0000000c004c7947 */ /* 0x000fea0003800000 */
.L_x_16562:
        /* <DEDUP_REMOVED lines=13> */
.L_x_16577:
        /* <DEDUP_REMOVED lines=26> */
.L_x_16580:
[----:B------:R-:W-:-:S04]  /*5d10*/  SHF.R.U32.HI R3, RZ, 0x18, R7 ;  /* 0x00000018ff037819 */ /* 0x000fc80000011607 */
[----:B------:R-:W-:-:S07]  /*5d20*/  LOP3.LUT R0, R0, 0x80, R3, 0xf8, !PT ;  /* 0x0000008000007812 */ /* 0x000fce00078ef803 */
.L_x_16579:
[----:B------:R-:W-:Y:S05]  /*5d30*/  BSYNC.RECONVERGENT B0 ;  /* 0x0000000000007941 */ /* 0x000fea0003800200 */
.L_x_16578:
[----:B------:R3:W-:Y:S01]  /*5d40*/  STG.E.U8 desc[UR36][R4.64], R0 ;  /* 0x0000000004007986 */ /* 0x0007e2000c101124 */
[----:B------:R-:W-:Y:S05]  /*5d50*/  BRA `(.L_x_16567) ;  /* 0x00000008009c7947 */ /* 0x000fea0003800000 */
.L_x_16576:
        /* <DEDUP_REMOVED lines=26> */
.L_x_16583:
[----:B------:R-:W-:-:S04]  /*5f00*/  SHF.R.U32.HI R3, RZ, 0x18, R7 ;  /* 0x00000018ff037819 */ /* 0x000fc80000011607 */
[----:B------:R-:W-:-:S07]  /*5f10*/  LOP3.LUT R0, R0, 0x80, R3, 0xf8, !PT ;  /* 0x0000008000007812 */ /* 0x000fce00078ef803 */
.L_x_16582:
[----:B------:R-:W-:Y:S05]  /*5f20*/  BSYNC.RECONVERGENT B0 ;  /* 0x0000000000007941 */ /* 0x000fea0003800200 */
.L_x_16581:
[----:B------:R0:W-:Y:S01]  /*5f30*/  STG.E.U8 desc[UR36][R4.64], R0 ;  /* 0x0000000004007986 */ /* 0x0001e2000c101124 */
[----:B------:R-:W-:Y:S05]  /*5f40*/  BRA `(.L_x_16567) ;  /* 0x0000000800207947 */ /* 0x000fea0003800000 */
.L_x_16575:
        /* <DEDUP_REMOVED lines=30> */
.L_x_16585:
[----:B------:R-:W0:Y:S02]  /*6130*/  F2I.U64.F64.TRUNC R28, R28 ;  /* 0x0000001c001c7311 */ /* 0x000e24000030d800 */
[----:B0-----:R1:W-:Y:S01]  /*6140*/  STG.E.64 desc[UR36][R4.64], R28 ;  /* 0x0000001c04007986 */ /* 0x0013e2000c101b24 */
[----:B------:R-:W-:Y:S05]  /*6150*/  BRA `(.L_x_16567) ;  /* 0x00000004009c7947 */ /* 0x000fea0003800000 */
.L_x_16584:
[----:B------:R-:W0:Y:S02]  /*6160*/  F2I.U32.F64.TRUNC R29, R28 ;  /* 0x0000001c001d7311 */ /* 0x000e24000030d000 */
[----:B0-----:R0:W-:Y:S01]  /*6170*/  STG.E desc[UR36][R4.64], R29 ;  /* 0x0000001d04007986 */ /* 0x0011e2000c101924 */
[----:B------:R-:W-:Y:S05]  /*6180*/  BRA `(.L_x_16567) ;  /* 0x0000000400907947 */ /* 0x000fea0003800000 */
.L_x_16574:
        /* <DEDUP_REMOVED lines=10> */
.L_x_16587:
[----:B------:R-:W-:-:S05]  /*6230*/  CS2R R30, SRZ ;  /* 0x00000000001e7805 */ /* 0x000fca000001ff00 */
[----:B------:R0:W-:Y:S01]  /*6240*/  STG.E.128 desc[UR36][R4.64], R28 ;  /* 0x0000001c04007986 */ /* 0x0001e2000c101d24 */
[----:B------:R-:W-:Y:S05]  /*6250*/  BRA `(.L_x_16567) ;  /* 0x00000004005c7947 */ /* 0x000fea0003800000 */
.L_x_16586:
[----:B------:R-:W-:-:S13]  /*6260*/  ISETP.NE.AND P0, PT, R0, 0xf, PT ;  /* 0x0000000f0000780c */ /* 0x000fda0003f05270 */
[----:B------:R-:W-:Y:S05]  /*6270*/  @!P0 BRA `(.L_x_16588) ;  /* 0x0000000400288947 */ /* 0x000fea0003800000 */
[----:B------:R-:W-:-:S13]  /*6280*/  ISETP.NE.AND P0, PT, R0, 0x17, PT ;  /* 0x000000170000780c */ /* 0x000fda0003f05270 */
[----:B------:R-:W-:Y:S05]  /*6290*/  @!P0 BRA `(.L_x_16589) ;  /* 0x0000000000b08947 */ /* 0x000fea0003800000 */
[----:B------:R-:W-:-:S13]  /*62a0*/  ISETP.NE.AND P0, PT, R0, 0x18, PT ;  /* 0x000000180000780c */ /* 0x000fda0003f05270 */
[----:B------:R-:W-:Y:S05]  /*62b0*/  @!P0 BRA `(.L_x_16590) ;  /* 0x0000000000448947 */ /* 0x000fea0003800000 */
.L_x_16566:
        /* <DEDUP_REMOVED lines=16> */
.L_x_16591:
[----:B------:R-:W-:Y:S05]  /*63c0*/  BRA `(.L_x_16567) ;  /* 0x0000000400007947 */ /* 0x000fea0003800000 */
.L_x_16590:
        /* <DEDUP_REMOVED lines=21> */
.L_x_16593:
[----:B------:R-:W-:Y:S05]  /*6520*/  BSYNC.RECONVERGENT B0 ;  /* 0x0000000000007941 */ /* 0x000fea0003800200 */
.L_x_16592:
[----:B------:R-:W-:-:S05]  /*6530*/  LOP3.LUT R3, R0, 0x80, R3, 0xf8, !PT ;  /* 0x0000008000037812 */ /* 0x000fca00078ef803 */
[----:B------:R0:W-:Y:S01]  /*6540*/  STG.E.U8 desc[UR36][R4.64], R3 ;  /* 0x0000000304007986 */ /* 0x0001e2000c101124 */
[----:B------:R-:W-:Y:S05]  /*6550*/  BRA `(.L_x_16567) ;  /* 0x00000000009c7947 */ /* 0x000fea0003800000 */
.L_x_16589:
        /* <DEDUP_REMOVED lines=20> */
.L_x_16595:
[----:B------:R-:W-:Y:S01]  /*66a0*/  IMAD.MOV.U32 R0, RZ, RZ, 0x7f ;  /* 0x0000007fff007424 */ /* 0x000fe200078e00ff */
[----:B------:R-:W-:-:S04]  /*66b0*/  ISETP.GT.U32.AND P0, PT, R3, 0x7f800000, PT ;  /* 0x7f8000000300780c */ /* 0x000fc80003f04070 */
[----:B------:R-:W-:-:S09]  /*66c0*/  SEL R0, R0, 0x7c, P0 ;  /* 0x0000007c00007807 */ /* 0x000fd20000000000 */
.L_x_16596:
[----:B------:R-:W-:Y:S05]  /*66d0*/  BSYNC.RECONVERGENT B0 ;  /* 0x0000000000007941 */ /* 0x000fea0003800200 */
.L_x_16594:
[----:B------:R-:W-:-:S04]  /*66e0*/  SHF.R.U32.HI R3, RZ, 0x18, R7 ;  /* 0x00000018ff037819 */ /* 0x000fc80000011607 */
[----:B------:R-:W-:-:S05]  /*66f0*/  LOP3.LUT R3, R0, 0x80, R3, 0xf8, !PT ;  /* 0x0000008000037812 */ /* 0x000fca00078ef803 */
[----:B------:R0:W-:Y:S01]  /*6700*/  STG.E.U8 desc[UR36][R4.64], R3 ;  /* 0x0000000304007986 */ /* 0x0001e2000c101124 */
[----:B------:R-:W-:Y:S05]  /*6710*/  BRA `(.L_x_16567) ;  /* 0x00000000002c7947 */ /* 0x000fea0003800000 */
.L_x_16588:
        /* <DEDUP_REMOVED lines=11> */
.L_x_16567:
[----:B------:R-:W-:-:S07]  /*67d0*/  VIADD R22, R22, 0x80 ;  /* 0x0000008016167836 */ /* 0x000fce0000000000 */
.L_x_16524:
[----:B------:R-:W-:-:S13]  /*67e0*/  ISETP.GE.AND P0, PT, R22, R19, PT ;  /* 0x000000131600720c */ /* 0x000fda0003f06270 */
[----:B------:R-:W-:Y:S05]  /*67f0*/  @P0 BREAK.RELIABLE B6 ;  /* 0x0000000000060942 */ /* 0x000fea0003800100 */
[----:B------:R-:W-:Y:S05]  /*6800*/  @P0 BRA `(.L_x_16561) ;  /* 0x0000001000ec0947 */ /* 0x000fea0003800000 */
[----:B------:R-:W-:Y:S05]  /*6810*/  BSYNC.RELIABLE B6 ;  /* 0x0000000000067941 */ /* 0x000fea0003800100 */
.L_x_16523:
        /* <DEDUP_REMOVED lines=21> */
.L_x_16600:
[----:B------:R-:W0:Y:S02]  /*6970*/  F2I.S64.F64.TRUNC R24, R24 ;  /* 0x0000001800187311 */ /* 0x000e24000030d900 */
[----:B0-----:R-:W-:-:S05]  /*6980*/  IMAD.MOV.U32 R3, RZ, RZ, R24 ;  /* 0x000000ffff037224 */ /* 0x001fca00078e0018 */
[----:B------:R0:W-:Y:S01]  /*6990*/  STG.E.U8 desc[UR36][R4.64], R3 ;  /* 0x0000000304007986 */ /* 0x0001e2000c101124 */
[----:B------:R-:W-:Y:S05]  /*69a0*/  BRA `(.L_x_16602) ;  /* 0x0000001000807947 */ /* 0x000fea0003800000 */
.L_x_16599:
        /* <DEDUP_REMOVED lines=9> */
.L_x_16604:
[----:B------:R-:W0:Y:S02]  /*6a40*/  F2I.F64.TRUNC R25, R24 ;  /* 0x0000001800197311 */ /* 0x000e24000030d100 */
[----:B0-----:R0:W-:Y:S01]  /*6a50*/  STG.E desc[UR36][R4.64], R25 ;  /* 0x0000001904007986 */ /* 0x0011e2000c101924 */
[----:B------:R-:W-:Y:S05]  /*6a60*/  BRA `(.L_x_16602) ;  /* 0x0000001000507947 */ /* 0x000fea0003800000 */
.L_x_16603:
[----:B------:R-:W0:Y:S02]  /*6a70*/  F2I.F64.TRUNC R25, R24 ;  /* 0x0000001800197311 */ /* 0x000e24000030d100 */
[----:B0-----:R0:W-:Y:S01]  /*6a80*/  STG.E.U16 desc[UR36][R4.64], R25 ;  /* 0x0000001904007986 */ /* 0x0011e2000c101524 */
[----:B------:R-:W-:Y:S05]  /*6a90*/  BRA `(.L_x_16602) ;  /* 0x0000001000447947 */ /* 0x000fea0003800000 */
.L_x_16598:
        /* <DEDUP_REMOVED lines=17> */
.L_x_16606:
        /* <DEDUP_REMOVED lines=12> */
.L_x_16605:
        /* <DEDUP_REMOVED lines=18> */
.L_x_16608:
        /* <DEDUP_REMOVED lines=13> */
.L_x_16607:
[----:B------:R0:W-:Y:S01]  /*6e60*/  STG.E.64 desc[UR36][R4.64], R24 ;  /* 0x0000001804007986 */ /* 0x0001e2000c101b24 */
[----:B------:R-:W-:Y:S05]  /*6e70*/  BRA `(.L_x_16602) ;  /* 0x0000000c004c7947 */ /* 0x000fea0003800000 */
.L_x_16597:
        /* <DEDUP_REMOVED lines=13> */
.L_x_16612:
        /* <DEDUP_REMOVED lines=26> */
.L_x_16615:
[----:B------:R-:W-:-:S04]  /*70f0*/  SHF.R.U32.HI R3, RZ, 0x18, R7 ;  /* 0x00000018ff037819 */ /* 0x000fc80000011607 */
[----:B------:R-:W-:-:S07]  /*7100*/  LOP3.LUT R0, R0, 0x80, R3, 0xf8, !PT ;  /* 0x0000008000007812 */ /* 0x000fce00078ef803 */
.L_x_16614:
[----:B------:R-:W-:Y:S05]  /*7110*/  BSYNC.RECONVERGENT B0 ;  /* 0x0000000000007941 */ /* 0x000fea0003800200 */
.L_x_16613:
[----:B------:R4:W-:Y:S01]  /*7120*/  STG.E.U8 desc[UR36][R4.64], R0 ;  /* 0x0000000004007986 */ /* 0x0009e2000c101124 */
[----:B------:R-:W-:Y:S05]  /*7130*/  BRA `(.L_x_16602) ;  /* 0x00000008009c7947 */ /* 0x000fea0003800000 */
.L_x_16611:
        /* <DEDUP_REMOVED lines=26> */
.L_x_16618:
[----:B------:R-:W-:-:S04]  /*72e0*/  SHF.R.U32.HI R3, RZ, 0x18, R7 ;  /* 0x00000018ff037819 */ /* 0x000fc80000011607 */
[----:B------:R-:W-:-:S07]  /*72f0*/  LOP3.LUT R0, R0, 0x80, R3, 0xf8, !PT ;  /* 0x0000008000007812 */ /* 0x000fce00078ef803 */
.L_x_16617:
[----:B------:R-:W-:Y:S05]  /*7300*/  BSYNC.RECONVERGENT B0 ;  /* 0x0000000000007941 */ /* 0x000fea0003800200 */
.L_x_16616:
[----:B------:R3:W-:Y:S01]  /*7310*/  STG.E.U8 desc[UR36][R4.64], R0 ;  /* 0x0000000004007986 */ /* 0x0007e2000c101124 */
[----:B------:R-:W-:Y:S05]  /*7320*/  BRA `(.L_x_16602) ;  /* 0x0000000800207947 */ /* 0x000fea0003800000 */
.L_x_16610:
        /* <DEDUP_REMOVED lines=30> */
.L_x_16620:
[----:B------:R-:W0:Y:S02]  /*7510*/  F2I.U64.F64.TRUNC R24, R24 ;  /* 0x0000001800187311 */ /* 0x000e24000030d800 */
[----:B0-----:R0:W-:Y:S01]  /*7520*/  STG.E.64 desc[UR36][R4.64], R24 ;  /* 0x0000001804007986 */ /* 0x0011e2000c101b24 */
[----:B------:R-:W-:Y:S05]  /*7530*/  BRA `(.L_x_16602) ;  /* 0x00000004009c7947 */ /* 0x000fea0003800000 */
.L_x_16619:
[----:B------:R-:W0:Y:S02]  /*7540*/  F2I.U32.F64.TRUNC R25, R24 ;  /* 0x0000001800197311 */ /* 0x000e24000030d000 */
[----:B0-----:R2:W-:Y:S01]  /*7550*/  STG.E desc[UR36][R4.64], R25 ;  /* 0x0000001904007986 */ /* 0x0015e2000c101924 */
[----:B------:R-:W-:Y:S05]  /*7560*/  BRA `(.L_x_16602) ;  /* 0x0000000400907947 */ /* 0x000fea0003800000 */
.L_x_16609:
        /* <DEDUP_REMOVED lines=10> */
.L_x_16622:
[----:B------:R-:W-:-:S05]  /*7610*/  CS2R R26, SRZ ;  /* 0x00000000001a7805 */ /* 0x000fca000001ff00 */
[----:B------:R0:W-:Y:S01]  /*7620*/  STG.E.128 desc[UR36][R4.64], R24 ;  /* 0x0000001804007986 */ /* 0x0001e2000c101d24 */
[----:B------:R-:W-:Y:S05]  /*7630*/  BRA `(.L_x_16602) ;  /* 0x00000004005c7947 */ /* 0x000fea0003800000 */
.L_x_16621:
[----:B------:R-:W-:-:S13]  /*7640*/  ISETP.NE.AND P0, PT, R0, 0xf, PT ;  /* 0x0000000f0000780c */ /* 0x000fda0003f05270 */
[----:B------:R-:W-:Y:S05]  /*7650*/  @!P0 BRA `(.L_x_16623) ;  /* 0x0000000400288947 */ /* 0x000fea0003800000 */
[----:B------:R-:W-:-:S13]  /*7660*/  ISETP.NE.AND P0, PT, R0, 0x17, PT ;  /* 0x000000170000780c */ /* 0x000fda0003f05270 */
[----:B------:R-:W-:Y:S05]  /*7670*/  @!P0 BRA `(.L_x_16624) ;  /* 0x0000000000b08947 */ /* 0x000fea0003800000 */
[----:B------:R-:W-:-:S13]  /*7680*/  ISETP.NE.AND P0, PT, R0, 0x18, PT ;  /* 0x000000180000780c */ /* 0x000fda0003f05270 */
[----:B------:R-:W-:Y:S05]  /*7690*/  @!P0 BRA `(.L_x_16625) ;  /* 0x0000000000448947 */ /* 0x000fea0003800000 */
.L_x_16601:
        /* <DEDUP_REMOVED lines=16> */
.L_x_16626:
[----:B------:R-:W-:Y:S05]  /*77a0*/  BRA `(.L_x_16602) ;  /* 0x0000000400007947 */ /* 0x000fea0003800000 */
.L_x_16625:
        /* <DEDUP_REMOVED lines=21> */
.L_x_16628:
[----:B------:R-:W-:Y:S05]  /*7900*/  BSYNC.RECONVERGENT B0 ;  /* 0x0000000000007941 */ /* 0x000fea0003800200 */
.L_x_16627:
[----:B------:R-:W-:-:S05]  /*7910*/  LOP3.LUT R3, R0, 0x80, R3, 0xf8, !PT ;  /* 0x0000008000037812 */ /* 0x000fca00078ef803 */
[----:B------:R0:W-:Y:S01]  /*7920*/  STG.E.U8 desc[UR36][R4.64], R3 ;  /* 0x0000000304007986 */ /* 0x0001e2000c101124 */
[----:B------:R-:W-:Y:S05]  /*7930*/  BRA `(.L_x_16602) ;  /* 0x00000000009c7947 */ /* 0x000fea0003800000 */
.L_x_16624:
        /* <DEDUP_REMOVED lines=20> */
.L_x_16630:
[----:B------:R-:W-:Y:S01]  /*7a80*/  IMAD.MOV.U32 R0, RZ, RZ, 0x7f ;  /* 0x0000007fff007424 */ /* 0x000fe200078e00ff */
[----:B------:R-:W-:-:S04]  /*7a90*/  ISETP.GT.U32.AND P0, PT, R3, 0x7f800000, PT ;  /* 0x7f8000000300780c */ /* 0x000fc80003f04070 */
[----:B------:R-:W-:-:S09]  /*7aa0*/  SEL R0, R0, 0x7c, P0 ;  /* 0x0000007c00007807 */ /* 0x000fd20000000000 */
.L_x_16631:
[----:B------:R-:W-:Y:S05]  /*7ab0*/  BSYNC.RECONVERGENT B0 ;  /* 0x0000000000007941 */ /* 0x000fea0003800200 */
.L_x_16629:
[----:B------:R-:W-:-:S04]  /*7ac0*/  SHF.R.U32.HI R3, RZ, 0x18, R7 ;  /* 0x00000018ff037819 */ /* 0x000fc80000011607 */
[----:B------:R-:W-:-:S05]  /*7ad0*/  LOP3.LUT R3, R0, 0x80, R3, 0xf8, !PT ;  /* 0x0000008000037812 */ /* 0x000fca00078ef803 */
[----:B------:R0:W-:Y:S01]  /*7ae0*/  STG.E.U8 desc[UR36][R4.64], R3 ;  /* 0x0000000304007986 */ /* 0x0001e2000c101124 */
[----:B------:R-:W-:Y:S05]  /*7af0*/  BRA `(.L_x_16602) ;  /* 0x00000000002c7947 */ /* 0x000fea0003800000 */
.L_x_16623:
        /* <DEDUP_REMOVED lines=11> */
.L_x_16602:
[----:B------:R-:W-:-:S07]  /*7bb0*/  VIADD R22, R22, 0x80 ;  /* 0x0000008016167836 */ /* 0x000fce0000000000 */
.L_x_16561:
[----:B------:R-:W-:Y:S05]  /*7bc0*/  BSYNC.RECONVERGENT B7 ;  /* 0x0000000000077941 */ /* 0x000fea0003800200 */
.L_x_16522:
        /* <DEDUP_REMOVED lines=22> */
.L_x_16635:
[----:B------:R-:W0:Y:S02]  /*7d30*/  F2I.S64.F64.TRUNC R16, R16 ;  /* 0x0000001000107311 */ /* 0x000e24000030d900 */
[----:B0-----:R-:W-:-:S05]  /*7d40*/  IMAD.MOV.U32 R3, RZ, RZ, R16 ;  /* 0x000000ffff037224 */ /* 0x001fca00078e0010 */
[----:B------:R-:W-:Y:S01]  /*7d50*/  STG.E.U8 desc[UR36][R4.64], R3 ;  /* 0x0000000304007986 */ /* 0x000fe2000c101124 */
[----:B------:R-:W-:Y:S05]  /*7d60*/  EXIT ;  /* 0x000000000000794d */ /* 0x000fea0003800000 */
.L_x_16634:
        /* <DEDUP_REMOVED lines=9> */
.L_x_16638:
[----:B------:R-:W0:Y:S02]  /*7e00*/  F2I.F64.TRUNC R17, R16 ;  /* 0x0000001000117311 */ /* 0x000e24000030d100 */
[----:B0-----:R-:W-:Y:S01]  /*7e10*/  STG.E desc[UR36][R4.64], R17 ;  /* 0x0000001104007986 */ /* 0x001fe2000c101924 */
[----:B------:R-:W-:Y:S05]  /*7e20*/  EXIT ;  /* 0x000000000000794d */ /* 0x000fea0003800000 */
.L_x_16637:
[----:B------:R-:W0:Y:S02]  /*7e30*/  F2I.F64.TRUNC R17, R16 ;  /* 0x0000001000117311 */ /* 0x000e24000030d100 */
[----:B0-----:R-:W-:Y:S01]  /*7e40*/  STG.E.U16 desc[UR36][R4.64], R17 ;  /* 0x0000001104007986 */ /* 0x001fe2000c101524 */
[----:B------:R-:W-:Y:S05]  /*7e50*/  EXIT ;  /* 0x000000000000794d */ /* 0x000fea0003800000 */
.L_x_16633:
        /* <DEDUP_REMOVED lines=17> */
.L_x_16640:
        /* <DEDUP_REMOVED lines=12> */
.L_x_16639:
        /* <DEDUP_REMOVED lines=18> */
.L_x_16642:
        /* <DEDUP_REMOVED lines=13> */
.L_x_16641:
[----:B------:R-:W-:Y:S01]  /*8220*/  STG.E.64 desc[UR36][R4.64], R16 ;  /* 0x0000001004007986 */ /* 0x000fe2000c101b24 */
[----:B------:R-:W-:Y:S05]  /*8230*/  EXIT ;  /* 0x000000000000794d */ /* 0x000fea0003800000 */
.L_x_16632:
        /* <DEDUP_REMOVED lines=13> */
.L_x_16646:
        /* <DEDUP_REMOVED lines=25> */
.L_x_16649:
[----:B------:R-:W-:-:S04]  /*84a0*/  SHF.R.U32.HI R3, RZ, 0x18, R7 ;  /* 0x00000018ff037819 */ /* 0x000fc80000011607 */
[----:B------:R-:W-:-:S04]  /*84b0*/  LOP3.LUT R0, R0, 0x80, R3, 0xf8, !PT ;  /* 0x0000008000007812 */ /* 0x000fc800078ef803 */
[----:B------:R-:W-:-:S07]  /*84c0*/  PRMT R2, R0, 0x7610, R2 ;  /* 0x0000761000027816 */ /* 0x000fce0000000002 */
.L_x_16648:
[----:B------:R-:W-:Y:S05]  /*84d0*/  BSYNC.RECONVERGENT B0 ;  /* 0x0000000000007941 */ /* 0x000fea0003800200 */
.L_x_16647:
[----:B------:R-:W-:Y:S01]  /*84e0*/  STG.E.U8 desc[UR36][R4.64], R2 ;  /* 0x0000000204007986 */ /* 0x000fe2000c101124 */
[----:B------:R-:W-:Y:S05]  /*84f0*/  EXIT ;  /* 0x000000000000794d */ /* 0x000fea0003800000 */
.L_x_16645:
        /* <DEDUP_REMOVED lines=25> */
.L_x_16652:
[----:B------:R-:W-:-:S04]  /*8690*/  SHF.R.U32.HI R3, RZ, 0x18, R7 ;  /* 0x00000018ff037819 */ /* 0x000fc80000011607 */
[----:B------:R-:W-:-:S04]  /*86a0*/  LOP3.LUT R0, R0, 0x80, R3, 0xf8, !PT ;  /* 0x0000008000007812 */ /* 0x000fc800078ef803 */
[----:B------:R-:W-:-:S07]  /*86b0*/  PRMT R2, R0, 0x7610, R2 ;  /* 0x0000761000027816 */ /* 0x000fce0000000002 */
.L_x_16651:
[----:B------:R-:W-:Y:S05]  /*86c0*/  BSYNC.RECONVERGENT B0 ;  /* 0x0000000000007941 */ /* 0x000fea0003800200 */
.L_x_16650:
[----:B------:R-:W-:Y:S01]  /*86d0*/  STG.E.U8 desc[UR36][R4.64], R2 ;  /* 0x0000000204007986 */ /* 0x000fe2000c101124 */
[----:B------:R-:W-:Y:S05]  /*86e0*/  EXIT ;  /* 0x000000000000794d */ /* 0x000fea0003800000 */
.L_x_16644:
        /* <DEDUP_REMOVED lines=30> */
.L_x_16654:
[----:B------:R-:W0:Y:S02]  /*88d0*/  F2I.U64.F64.TRUNC R16, R16 ;  /* 0x0000001000107311 */ /* 0x000e24000030d800 */
[----:B0-----:R-:W-:Y:S01]  /*88e0*/  STG.E.64 desc[UR36][R4.64], R16 ;  /* 0x0000001004007986 */ /* 0x001fe2000c101b24 */
[----:B------:R-:W-:Y:S05]  /*88f0*/  EXIT ;  /* 0x000000000000794d */ /* 0x000fea0003800000 */
.L_x_16653:
[----:B------:R-:W0:Y:S02]  /*8900*/  F2I.U32.F64.TRUNC R17, R16 ;  /* 0x0000001000117311 */ /* 0x000e24000030d000 */
[----:B0-----:R-:W-:Y:S01]  /*8910*/  STG.E desc[UR36][R4.64], R17 ;  /* 0x0000001104007986 */ /* 0x001fe2000c101924 */
[----:B------:R-:W-:Y:S05]  /*8920*/  EXIT ;  /* 0x000000000000794d */ /* 0x000fea0003800000 */
.L_x_16643:
        /* <DEDUP_REMOVED lines=10> */
.L_x_16656:
[----:B------:R-:W-:-:S05]  /*89d0*/  CS2R R18, SRZ ;  /* 0x0000000000127805 */ /* 0x000fca000001ff00 */
[----:B------:R-:W-:Y:S01]  /*89e0*/  STG.E.128 desc[UR36][R4.64], R16 ;  /* 0x0000001004007986 */ /* 0x000fe2000c101d24 */
[----:B------:R-:W-:Y:S05]  /*89f0*/  EXIT ;  /* 0x000000000000794d */ /* 0x000fea0003800000 */
.L_x_16655:
[----:B------:R-:W-:-:S13]  /*8a00*/  ISETP.NE.AND P0, PT, R0, 0xf, PT ;  /* 0x0000000f0000780c */ /* 0x000fda0003f05270 */
[----:B------:R-:W-:Y:S05]  /*8a10*/  @!P0 BRA `(.L_x_16657) ;  /* 0x0000000400288947 */ /* 0x000fea0003800000 */
[----:B------:R-:W-:-:S13]  /*8a20*/  ISETP.NE.AND P0, PT, R0, 0x17, PT ;  /* 0x000000170000780c */ /* 0x000fda0003f05270 */
[----:B------:R-:W-:Y:S05]  /*8a30*/  @!P0 BRA `(.L_x_16658) ;  /* 0x0000000000b08947 */ /* 0x000fea0003800000 */
[----:B------:R-:W-:-:S13]  /*8a40*/  ISETP.NE.AND P0, PT, R0, 0x18, PT ;  /* 0x000000180000780c */ /* 0x000fda0003f05270 */
[----:B------:R-:W-:Y:S05]  /*8a50*/  @!P0 BRA `(.L_x_16659) ;  /* 0x0000000000448947 */ /* 0x000fea0003800000 */
.L_x_16636:
        /* <DEDUP_REMOVED lines=16> */
.L_x_16660:
[----:B------:R-:W-:Y:S05]  /*8b60*/  EXIT ;  /* 0x000000000000794d */ /* 0x000fea0003800000 */
.L_x_16659:
        /* <DEDUP_REMOVED lines=21> */
.L_x_16662:
[----:B------:R-:W-:Y:S05]  /*8cc0*/  BSYNC.RECONVERGENT B0 ;  /* 0x0000000000007941 */ /* 0x000fea0003800200 */
.L_x_16661:
[----:B------:R-:W-:-:S05]  /*8cd0*/  LOP3.LUT R3, R0, 0x80, R3, 0xf8, !PT ;  /* 0x0000008000037812 */ /* 0x000fca00078ef803 */
[----:B------:R-:W-:Y:S01]  /*8ce0*/  STG.E.U8 desc[UR36][R4.64], R3 ;  /* 0x0000000304007986 */ /* 0x000fe2000c101124 */
[----:B------:R-:W-:Y:S05]  /*8cf0*/  EXIT ;  /* 0x000000000000794d */ /* 0x000fea0003800000 */
.L_x_16658:
        /* <DEDUP_REMOVED lines=20> */
.L_x_16664:
[----:B------:R-:W-:Y:S01]  /*8e40*/  IMAD.MOV.U32 R0, RZ, RZ, 0x7f ;  /* 0x0000007fff007424 */ /* 0x000fe200078e00ff */
[----:B------:R-:W-:-:S04]  /*8e50*/  ISETP.GT.U32.AND P0, PT, R2, 0x7f800000, PT ;  /* 0x7f8000000200780c */ /* 0x000fc80003f04070 */
[----:B------:R-:W-:-:S09]  /*8e60*/  SEL R0, R0, 0x7c, P0 ;  /* 0x0000007c00007807 */ /* 0x000fd20000000000 */
.L_x_16665:
[----:B------:R-:W-:Y:S05]  /*8e70*/  BSYNC.RECONVERGENT B0 ;  /* 0x0000000000007941 */ /* 0x000fea0003800200 */
.L_x_16663:
[----:B------:R-:W-:-:S04]  /*8e80*/  SHF.R.U32.HI R3, RZ, 0x18, R3 ;  /* 0x00000018ff037819 */ /* 0x000fc80000011603 */
[----:B------:R-:W-:-:S05]  /*8e90*/  LOP3.LUT R3, R0, 0x80, R3, 0xf8, !PT ;  /* 0x0000008000037812 */ /* 0x000fca00078ef803 */
[----:B------:R-:W-:Y:S01]  /*8ea0*/  STG.E.U8 desc[UR36][R4.64], R3 ;  /* 0x0000000304007986 */ /* 0x000fe2000c101124 */
[----:B------:R-:W-:Y:S05]  /*8eb0*/  EXIT ;  /* 0x000000000000794d */ /* 0x000fea0003800000 */
.L_x_16657:
        /* <DEDUP_REMOVED lines=12> */
.L_x_16666:
        /* <DEDUP_REMOVED lines=16> */
.L_x_19233:


//--------------------- .text._ZN2at6native18elementwise_kernelILi128ELi2EZNS0_22gpu_kernel_impl_nocastIZZZNS0_16frac_kernel_cudaERNS_18TensorIteratorBaseEENKUlvE_clEvENKUlvE_clEvEUldE_EEvS4_RKT_EUliE_EEviT1_ --------------------------
	.section	.text._ZN2at6native18elementwise_kernelILi128ELi2EZNS0_22gpu_kernel_impl_nocastIZZZNS0_16frac_kernel_cudaERNS_18TensorIteratorBaseEENKUlvE_clEvENKUlvE_clEvEUldE_EEvS4_RKT_EUliE_EEviT1_,"ax",@progbits
	.align	128
        .global         _ZN2at6native18elementwise_kernelILi128ELi2EZNS0_22gpu_kernel_impl_nocastIZZZNS0_16frac_kernel_cudaERNS_18TensorIteratorBaseEENKUlvE_clEvENKUlvE_clEvEUldE_EEvS4_RKT_EUliE_EEviT1_
        .type           _ZN2at6native18elementwise_kernelILi128ELi2EZNS0_22gpu_kernel_impl_nocastIZZZNS0_16frac_kernel_cudaERNS_18TensorIteratorBaseEENKUlvE_clEvENKUlvE_clEvEUldE_EEvS4_RKT_EUliE_EEviT1_,@function
        .size           _ZN2at6native18elementwise_kernelILi128ELi2EZNS0_22gpu_kernel_impl_nocastIZZZNS0_16frac_kernel_cudaERNS_18TensorIteratorBaseEENKUlvE_clEvENKUlvE_clEvEUldE_EEvS4_RKT_EUliE_EEviT1_,(.L_x_19234 - _ZN2at6native18elementwise_kernelILi128ELi2EZNS0_22gpu_kernel_impl_nocastIZZZNS0_16frac_kernel_cudaERNS_18TensorIteratorBaseEENKUlvE_clEvENKUlvE_clEvEUldE_EEvS4_RKT_EUliE_EEviT1_)
        .other          _ZN2at6native18elementwise_kernelILi128ELi2EZNS0_22gpu_kernel_impl_nocastIZZZNS0_16frac_kernel_cudaERNS_18TensorIteratorBaseEENKUlvE_clEvENKUlvE_clEvEUldE_EEvS4_RKT_EUliE_EEviT1_,@"STO_CUDA_ENTRY STV_DEFAULT"
_ZN2at6native18elementwise_kernelILi128ELi2EZNS0_22gpu_kernel_impl_nocastIZZZNS0_16frac_kernel_cudaERNS_18TensorIteratorBaseEENKUlvE_clEvENKUlvE_clEvEUldE_EEvS4_RKT_EUliE_EEviT1_:
.text._ZN2at6native18elementwise_kernelILi128ELi2EZNS0_22gpu_kernel_impl_nocastIZZZNS0_16frac_kernel_cudaERNS_18TensorIteratorBaseEENKUlvE_clEvENKUlvE_clEvEUldE_EEvS4_RKT_EUliE_EEviT1_:
        /* <DEDUP_REMOVED lines=17> */
[----:B--2---:R-:W1:-:S15]  /*0110*/  FRND.F64.TRUNC R6, R4 ;  /* 0x0000000400067313 */ /* 0x004e5e000030d800 */
[----:B------:R-:W-:-:S15]  /*0120*/  NOP ;  /* 0x0000000000007918 */ /* 0x000fde0000000000 */
[----:B------:R-:W-:-:S15]  /*0130*/  NOP ;  /* 0x0000000000007918 */ /* 0x000fde0000000000 */
[----:B------:R-:W-:-:S15]  /*0140*/  NOP ;  /* 0x0000000000007918 */ /* 0x000fde0000000000 */
[----:B------:R-:W-:-:S04]  /*0150*/  NOP ;  /* 0x0000000000007918 */ /* 0x000fc80000000000 */
[----:B-1----:R-:W0:Y:S02]  /*0160*/  DADD R6, R4, -R6 ;  /* 0x0000000004067229 */ /* 0x002e240000000806 */
[----:B0-----:R0:W-:Y:S02]  /*0170*/  STG.E.64 desc[UR6][R8.64], R6 ;  /* 0x0000000608007986 */ /* 0x0011e4000c101b06 */
.L_x_16669:
[----:B------:R-:W-:Y:S05]  /*0180*/  BSYNC.RECONVERGENT B0 ;  /* 0x0000000000007941 */ /* 0x000fea0003800200 */
.L_x_16668:
[----:B------:R-:W-:-:S13]  /*0190*/  ISETP.GE.AND P0, PT, R3, UR4, PT ;  /* 0x0000000403007c0c */ /* 0x000fda000bf06270 */
[----:B------:R-:W-:Y:S05]  /*01a0*/  @P0 EXIT ;  /* 0x000000000000094d */ /* 0x000fea0003800000 */
[----:B------:R-:W1:Y:S02]  /*01b0*/  LDC.64 R2, c[0x0][0x588] ;  /* 0x00016200ff027b82 */ /* 0x000e640000000a00 */
[----:B-1----:R-:W2:Y:S06]  /*01c0*/  LDG.E.64 R2, desc[UR6][R2.64] ;  /* 0x0000000602027981 */ /* 0x002eac000c1e1b00 */
[----:B0-----:R-:W0:Y:S01]  /*01d0*/  LDC.64 R6, c[0x0][0x580] ;  /* 0x00016000ff067b82 */ /* 0x001e220000000a00 */
[----:B--2---:R-:W1:-:S15]  /*01e0*/  FRND.F64.TRUNC R4, R2 ;  /* 0x0000000200047313 */ /* 0x004e5e000030d800 */
[----:B------:R-:W-:-:S15]  /*01f0*/  NOP ;  /* 0x0000000000007918 */ /* 0x000fde0000000000 */
[----:B------:R-:W-:-:S15]  /*0200*/  NOP ;  /* 0x0000000000007918 */ /* 0x000fde0000000000 */
[----:B------:R-:W-:-:S15]  /*0210*/  NOP ;  /* 0x0000000000007918 */ /* 0x000fde0000000000 */
[----:B------:R-:W-:-:S04]  /*0220*/  NOP ;  /* 0x0000000000007918 */ /* 0x000fc80000000000 */
[----:B-1----:R-:W0:Y:S02]  /*0230*/  DADD R4, R2, -R4 ;  /* 0x0000000002047229 */ /* 0x002e240000000804 */
[----:B0-----:R-:W-:Y:S01]  /*0240*/  STG.E.64 desc[UR6][R6.64], R4 ;  /* 0x0000000406007986 */ /* 0x001fe2000c101b06 */
[----:B------:R-:W-:Y:S05]  /*0250*/  EXIT ;  /* 0x000000000000794d */ /* 0x000fea0003800000 */
.L_x_16667:
        /* <DEDUP_REMOVED lines=305> */
.L_x_16672:
[----:B------:R-:W0:Y:S02]  /*1570*/  LDCU.128 UR8, c[0x0][0x580] ;  /* 0x0000b000ff0877ac */ /* 0x000e240008000c00 */
[----:B0-----:R-:W-:-:S04]  /*1580*/  IADD3 R6, P0, PT, R4, UR10, RZ ;  /* 0x0000000a04067c10 */ /* 0x001fc8000ff1e0ff */
[----:B------:R-:W-:-:S06]  /*1590*/  IADD3.X R7, PT, PT, RZ, UR11, RZ, P0, !PT ;  /* 0x0000000bff077c10 */ /* 0x000fcc00087fe4ff */
[----:B------:R-:W2:Y:S01]  /*15a0*/  LDG.E.64 R6, desc[UR6][R6.64] ;  /* 0x0000000606067981 */ /* 0x000ea2000c1e1b00 */
[----:B------:R-:W-:Y:S02]  /*15b0*/  IADD3 R8, P0, PT, R5, UR8, RZ ;  /* 0x0000000805087c10 */ /* 0x000fe4000ff1e0ff */
[----:B------:R-:W-:-:S03]  /*15c0*/  IADD3 R3, PT, PT, R3, 0x80, RZ ;  /* 0x0000008003037810 */ /* 0x000fc60007ffe0ff */
[----:B------:R-:W-:Y:S01]  /*15d0*/  IMAD.X R9, RZ, RZ, UR9, P0 ;  /* 0x00000009ff097e24 */ /* 0x000fe200080e06ff */
[----:B--2---:R-:W0:-:S15]  /*15e0*/  FRND.F64.TRUNC R4, R6 ;  /* 0x0000000600047313 */ /* 0x004e1e000030d800 */
[----:B------:R-:W-:-:S15]  /*15f0*/  NOP ;  /* 0x0000000000007918 */ /* 0x000fde0000000000 */
[----:B------:R-:W-:-:S15]  /*1600*/  NOP ;  /* 0x0000000000007918 */ /* 0x000fde0000000000 */
[----:B------:R-:W-:-:S15]  /*1610*/  NOP ;  /* 0x0000000000007918 */ /* 0x000fde0000000000 */
[----:B------:R-:W-:-:S04]  /*1620*/  NOP ;  /* 0x0000000000007918 */ /* 0x000fc80000000000 */
[----:B0-----:R-:W0:Y:S02]  /*1630*/  DADD R4, R6, -R4 ;  /* 0x0000000006047229 */ /* 0x001e240000000804 */
[----:B0-----:R0:W-:Y:S02]  /*1640*/  STG.E.64 desc[UR6][R8.64], R4 ;  /* 0x0000000408007986 */ /* 0x0011e4000c101b06 */
.L_x_16671:
[----:B------:R-:W-:Y:S05]  /*1650*/  BSYNC.RECONVERGENT B0 ;  /* 0x0000000000007941 */ /* 0x000fea0003800200 */
.L_x_16670:
        /* <DEDUP_REMOVED lines=300> */
.L_x_16673:
[----:B------:R-:W0:Y:S02]  /*2920*/  LDCU.128 UR8, c[0x0][0x580] ;  /* 0x0000b000ff0877ac */ /* 0x000e240008000c00 */
[----:B0-----:R-:W-:-:S04]  /*2930*/  IADD3 R4, P0, PT, R2, UR10, RZ ;  /* 0x0000000a02047c10 */ /* 0x001fc8000ff1e0ff */
[----:B------:R-:W-:-:S06]  /*2940*/  IADD3.X R5, PT, PT, RZ, UR11, RZ, P0, !PT ;  /* 0x0000000bff057c10 */ /* 0x000fcc00087fe4ff */
[----:B------:R-:W2:Y:S01]  /*2950*/  LDG.E.64 R4, desc[UR6][R4.64] ;  /* 0x0000000604047981 */ /* 0x000ea2000c1e1b00 */
[----:B------:R-:W-:-:S04]  /*2960*/  IADD3 R6, P0, PT, R3, UR8, RZ ;  /* 0x0000000803067c10 */ /* 0x000fc8000ff1e0ff */
[----:B------:R-:W-:Y:S01]  /*2970*/  IADD3.X R7, PT, PT, RZ, UR9, RZ, P0, !PT ;  /* 0x00000009ff077c10 */ /* 0x000fe200087fe4ff */
[----:B--2---:R-:W0:-:S15]  /*2980*/  FRND.F64.TRUNC R2, R4 ;  /* 0x0000000400027313 */ /* 0x004e1e000030d800 */
[----:B------:R-:W-:-:S15]  /*2990*/  NOP ;  /* 0x0000000000007918 */ /* 0x000fde0000000000 */
[----:B------:R-:W-:-:S15]  /*29a0*/  NOP ;  /* 0x0000000000007918 */ /* 0x000fde0000000000 */
[----:B------:R-:W-:-:S15]  /*29b0*/  NOP ;  /* 0x0000000000007918 */ /* 0x000fde0000000000 */
[----:B------:R-:W-:-:S04]  /*29c0*/  NOP ;  /* 0x0000000000007918 */ /* 0x000fc80000000000 */
[----:B0-----:R-:W0:Y:S02]  /*29d0*/  DADD R2, R4, -R2 ;  /* 0x0000000004027229 */ /* 0x001e240000000802 */
[----:B0-----:R-:W-:Y:S01]  /*29e0*/  STG.E.64 desc[UR6][R6.64], R2 ;  /* 0x0000000206007986 */ /* 0x001fe2000c101b06 */
[----:B------:R-:W-:Y:S05]  /*29f0*/  EXIT ;  /* 0x000000000000794d */ /* 0x000fea0003800000 */
.L_x_16674:
        /* <DEDUP_REMOVED lines=16> */
.L_x_19234:


//--------------------- .text._ZN2at6native27unrolled_elementwise_kernelIZZZNS0_16frac_kernel_cudaERNS_18TensorIteratorBaseEENKUlvE_clEvENKUlvE_clEvEUldE_St5arrayIPcLm2EELi4E23TrivialOffsetCalculatorILi1EjESB_NS0_6memory15LoadWithoutCastENSC_16StoreWithoutCastEEEviT_T0_T2_T3_T4_T5_ --------------------------
	.section	.text._ZN2at6native27unrolled_elementwise_kernelIZZZNS0_16frac_kernel_cudaERNS_18TensorIteratorBaseEENKUlvE_clEvENKUlvE_clEvEUldE_St5arrayIPcLm2EELi4E23TrivialOffsetCalculatorILi1EjESB_NS0_6memory15LoadWithoutCastENSC_16StoreWithoutCastEEEviT_T0_T2_T3_T4_T5_,"ax",@progbits
	.align	128
        .global         _ZN2at6native27unrolled_elementwise_kernelIZZZNS0_16frac_kernel_cudaERNS_18TensorIteratorBaseEENKUlvE_clEvENKUlvE_clEvEUldE_St5arrayIPcLm2EELi4E23TrivialOffsetCalculatorILi1EjESB_NS0_6memory15LoadWithoutCastENSC_16StoreWithoutCastEEEviT_T0_T2_T3_T4_T5_
        .type           _ZN2at6native27unrolled_elementwise_kernelIZZZNS0_16frac_kernel_cudaERNS_18TensorIteratorBaseEENKUlvE_clEvENKUlvE_clEvEUldE_St5arrayIPcLm2EELi4E23TrivialOffsetCalculatorILi1EjESB_NS0_6memory15LoadWithoutCastENSC_16StoreWithoutCastEEEviT_T0_T2_T3_T4_T5_,@function
        .size           _ZN2at6native27unrolled_elementwise_kernelIZZZNS0_16frac_kernel_cudaERNS_18TensorIteratorBaseEENKUlvE_clEvENKUlvE_clEvEUldE_St5arrayIPcLm2EELi4E23TrivialOffsetCalculatorILi1EjESB_NS0_6memory15LoadWithoutCastENSC_16StoreWithoutCastEEEviT_T0_T2_T3_T4_T5_,(.L_x_19235 - _ZN2at6native27unrolled_elementwise_kernelIZZZNS0_16frac_kernel_cudaERNS_18TensorIteratorBaseEENKUlvE_clEvENKUlvE_clEvEUldE_St5arrayIPcLm2EELi4E23TrivialOffsetCalculatorILi1EjESB_NS0_6memory15LoadWithoutCastENSC_16StoreWithoutCastEEEviT_T0_T2_T3_T4_T5_)
        .other          _ZN2at6native27unrolled_elementwise_kernelIZZZNS0_16frac_kernel_cudaERNS_18TensorIteratorBaseEENKUlvE_clEvENKUlvE_clEvEUldE_St5arrayIPcLm2EELi4E23TrivialOffsetCalculatorILi1EjESB_NS0_6memory15LoadWithoutCastENSC_16StoreWithoutCastEEEviT_T0_T2_T3_T4_T5_,@"STO_CUDA_ENTRY STV_DEFAULT"
_ZN2at6native27unrolled_elementwise_kernelIZZZNS0_16frac_kernel_cudaERNS_18TensorIteratorBaseEENKUlvE_clEvENKUlvE_clEvEUldE_St5arrayIPcLm2EELi4E23TrivialOffsetCalculatorILi1EjESB_NS0_6memory15LoadWithoutCastENSC_16StoreWithoutCastEEEviT_T0_T2_T3_T4_T5_:
.text._ZN2at6native27unrolled_elementwise_kernelIZZZNS0_16frac_kernel_cudaERNS_18TensorIteratorBaseEENKUlvE_clEvENKUlvE_clEvEUldE_St5arrayIPcLm2EELi4E23TrivialOffsetCalculatorILi1EjESB_NS0_6memory15LoadWithoutCastENSC_16StoreWithoutCastEEEviT_T0_T2_T3_T4_T5_:
        /* <DEDUP_REMOVED lines=18> */
[----:B-1----:R-:W3:Y:S05]  /*0120*/  @!P0 LDG.E.64 R10, desc[UR4][R12.64] ;  /* 0x000000040c0a8981 */ /* 0x002eea000c1e1b00 */
[----:B------:R-:W-:Y:S01]  /*0130*/  @!P3 LEA R19, R0, R9, 0x9 ;  /* 0x000000090013b211 */ /* 0x000fe200078e48ff */
[----:B------:R-:W-:Y:S01]  /*0140*/  @!P3 VIADD R9, R9, 0x80 ;  /* 0x000000800909b836 */ /* 0x000fe20000000000 */
[----:B------:R-:W0:Y:S04]  /*0150*/  @!P3 LDC.64 R6, c[0x0][0x390] ;  /* 0x0000e400ff06bb82 */ /* 0x000e280000000a00 */
[----:B------:R-:W-:-:S13]  /*0160*/  ISETP.GE.AND P2, PT, R9, R2, PT ;  /* 0x000000020900720c */ /* 0x000fda0003f46270 */
[----:B------:R-:W1:Y:S01]  /*0170*/  @!P2 LDC.64 R4, c[0x0][0x390] ;  /* 0x0000e400ff04ab82 */ /* 0x000e620000000a00 */
[----:B------:R-:W-:Y:S02]  /*0180*/  @!P2 IMAD R9, R0, 0x200, R9 ;  /* 0x000002000009a824 */ /* 0x000fe400078e0209 */
[----:B--2---:R-:W-:-:S04]  /*0190*/  @!P1 IMAD.WIDE.U32 R14, R17, 0x8, R14 ;  /* 0x00000008110e9825 */ /* 0x004fc800078e000e */
[----:B0-----:R-:W-:Y:S01]  /*01a0*/  @!P3 IMAD.WIDE.U32 R18, R19, 0x8, R6 ;  /* 0x000000081312b825 */ /* 0x001fe200078e0006 */
[----:B------:R-:W-:-:S06]  /*01b0*/  CS2R R6, SRZ ;  /* 0x0000000000067805 */ /* 0x000fcc000001ff00 */
[----:B------:R0:W5:Y:S01]  /*01c0*/  @!P3 LDG.E.64 R6, desc[UR4][R18.64] ;  /* 0x000000041206b981 */ /* 0x000162000c1e1b00 */
[----:B-1----:R-:W-:Y:S01]  /*01d0*/  @!P2 IMAD.WIDE.U32 R16, R9, 0x8, R4 ;  /* 0x000000080910a825 */ /* 0x002fe200078e0004 */
[----:B------:R-:W-:Y:S02]  /*01e0*/  CS2R R8, SRZ ;  /* 0x0000000000087805 */ /* 0x000fe4000001ff00 */
[----:B------:R-:W-:-:S04]  /*01f0*/  CS2R R4, SRZ ;  /* 0x0000000000047805 */ /* 0x000fc8000001ff00 */
[----:B------:R0:W5:Y:S04]  /*0200*/  @!P1 LDG.E.64 R8, desc[UR4][R14.64] ;  /* 0x000000040e089981 */ /* 0x000168000c1e1b00 */
[----:B------:R0:W5:Y:S01]  /*0210*/  @!P2 LDG.E.64 R4, desc[UR4][R16.64] ;  /* 0x000000041004a981 */ /* 0x000162000c1e1b00 */
[----:B------:R-:W-:Y:S01]  /*0220*/  ISETP.GE.AND P0, PT, R3, R2, PT ;  /* 0x000000020300720c */ /* 0x000fe20003f06270 */
[----:B------:R-:W-:Y:S04]  /*0230*/  BSSY.RECONVERGENT B0, `(.L_x_16675) ;  /* 0x0000029000007945 */ /* 0x000fe80003800200 */
[----:B------:R-:W-:Y:S01]  /*0240*/  BSSY.RELIABLE B1, `(.L_x_16676) ;  /* 0x000001b000017945 */ /* 0x000fe20003800100 */
[----:B---3--:R-:W1:-:S15]  /*0250*/  FRND.F64.TRUNC R12, R10 ;  /* 0x0000000a000c7313 */ /* 0x008e5e000030d800 */
[----:B------:R-:W-:-:S15]  /*0260*/  NOP ;  /* 0x0000000000007918 */ /* 0x000fde0000000000 */
[----:B------:R-:W-:-:S15]  /*0270*/  NOP ;  /* 0x0000000000007918 */ /* 0x000fde0000000000 */
[----:B------:R-:W-:-:S15]  /*0280*/  NOP ;  /* 0x0000000000007918 */ /* 0x000fde0000000000 */
[----:B------:R-:W-:-:S04]  /*0290*/  NOP ;  /* 0x0000000000007918 */ /* 0x000fc80000000000 */
[----:B-1----:R0:W1:Y:S02]  /*02a0*/  DADD R12, -R12, R10 ;  /* 0x000000000c0c7229 */ /* 0x002064000000010a */
[----:B01----:R-:W-:Y:S05]  /*02b0*/  @P0 BRA `(.L_x_16677) ;  /* 0x00000000004c0947 */ /* 0x003fea0003800000 */
[----:B------:R-:W0:Y:S01]  /*02c0*/  LDC.64 R10, c[0x0][0x388] ;  /* 0x0000e200ff0a7b82 */ /* 0x000e220000000a00 */
[----:B------:R-:W-:Y:S01]  /*02d0*/  LEA R15, R0, R3, 0x9 ;  /* 0x00000003000f7211 */ /* 0x000fe200078e48ff */
[----:B------:R-:W-:-:S05]  /*02e0*/  VIADD R3, R3, 0x80 ;  /* 0x0000008003037836 */ /* 0x000fca0000000000 */
[----:B------:R-:W-:-:S13]  /*02f0*/  ISETP.GE.AND P0, PT, R3, R2, PT ;  /* 0x000000020300720c */ /* 0x000fda0003f06270 */
[----:B------:R-:W-:Y:S05]  /*0300*/  @P0 BREAK.RELIABLE B1 ;  /* 0x0000000000010942 */ /* 0x000fea0003800100 */
[----:B0-----:R-:W-:-:S05]  /*0310*/  IMAD.WIDE.U32 R10, R15, 0x8, R10 ;  /* 0x000000080f0a7825 */ /* 0x001fca00078e000a */
[----:B------:R0:W-:Y:S01]  /*0320*/  STG.E.64 desc[UR4][R10.64], R12 ;  /* 0x0000000c0a007986 */ /* 0x0001e2000c101b04 */
[----:B------:R-:W-:Y:S05]  /*0330*/  @P0 BRA `(.L_x_16678) ;  /* 0x0000000000600947 */ /* 0x000fea0003800000 */
[----:B0-----:R-:W0:Y:S01]  /*0340*/  LDC.64 R10, c[0x0][0x388] ;  /* 0x0000e200ff0a7b82 */ /* 0x001e220000000a00 */
[----:B------:R-:W-:Y:S01]  /*0350*/  LEA R13, R0, R3, 0x9 ;  /* 0x00000003000d7211 */ /* 0x000fe200078e48ff */
[----:B------:R-:W-:-:S04]  /*0360*/  VIADD R3, R3, 0x80 ;  /* 0x0000008003037836 */ /* 0x000fc80000000000 */
[----:B0-----:R-:W-:Y:S02]  /*0370*/  IMAD.WIDE.U32 R12, R13, 0x8, R10 ;  /* 0x000000080d0c7825 */ /* 0x001fe400078e000a */
[----:B-----5:R-:W0:-:S15]  /*0380*/  FRND.F64.TRUNC R10, R8 ;  /* 0x00000008000a7313 */ /* 0x020e1e000030d800 */
[----:B------:R-:W-:-:S15]  /*0390*/  NOP ;  /* 0x0000000000007918 */ /* 0x000fde0000000000 */
[----:B------:R-:W-:-:S15]  /*03a0*/  NOP ;  /* 0x0000000000007918 */ /* 0x000fde0000000000 */
[----:B------:R-:W-:-:S15]  /*03b0*/  NOP ;  /* 0x0000000000007918 */ /* 0x000fde0000000000 */
[----:B------:R-:W-:-:S04]  /*03c0*/  NOP ;  /* 0x0000000000007918 */ /* 0x000fc80000000000 */
[----:B0-----:R-:W0:Y:S02]  /*03d0*/  DADD R10, -R10, R8 ;  /* 0x000000000a0a7229 */ /* 0x001e240000000108 */
[----:B0-----:R0:W-:Y:S02]  /*03e0*/  STG.E.64 desc[UR4][R12.64], R10 ;  /* 0x0000000a0c007986 */ /* 0x0011e4000c101b04 */
.L_x_16677:
[----:B------:R-:W-:Y:S05]  /*03f0*/  BSYNC.RELIABLE B1 ;  /* 0x0000000000017941 */ /* 0x000fea0003800100 */
.L_x_16676:
[----:B------:R-:W-:-:S13]  /*0400*/  ISETP.GE.AND P0, PT, R3, R2, PT ;  /* 0x000000020300720c */ /* 0x000fda0003f06270 */
[----:B-----5:R-:W1:Y:S01]  /*0410*/  @!P0 LDC.64 R8, c[0x0][0x388] ;  /* 0x0000e200ff088b82 */ /* 0x020e620000000a00 */
[----:B0-----:R-:W-:Y:S01]  /*0420*/  @!P0 LEA R11, R0, R3, 0x9 ;  /* 0x00000003000b8211 */ /* 0x001fe200078e48ff */
[----:B------:R-:W-:-:S04]  /*0430*/  @!P0 VIADD R3, R3, 0x80 ;  /* 0x0000008003038836 */ /* 0x000fc80000000000 */
[----:B-1----:R-:W-:Y:S02]  /*0440*/  @!P0 IMAD.WIDE.U32 R10, R11, 0x8, R8 ;  /* 0x000000080b0a8825 */ /* 0x002fe400078e0008 */
[----:B------:R-:W0:-:S15]  /*0450*/  @!P0 FRND.F64.TRUNC R8, R6 ;  /* 0x0000000600088313 */ /* 0x000e1e000030d800 */
[----:B------:R-:W-:-:S15]  /*0460*/  NOP ;  /* 0x0000000000007918 */ /* 0x000fde0000000000 */
[----:B------:R-:W-:-:S15]  /*0470*/  NOP ;  /* 0x0000000000007918 */ /* 0x000fde0000000000 */
[----:B------:R-:W-:-:S15]  /*0480*/  NOP ;  /* 0x0000000000007918 */ /* 0x000fde0000000000 */
[----:B------:R-:W-:-:S04]  /*0490*/  NOP ;  /* 0x0000000000007918 */ /* 0x000fc80000000000 */
[----:B0-----:R-:W0:Y:S02]  /*04a0*/  @!P0 DADD R8, -R8, R6 ;  /* 0x0000000008088229 */ /* 0x001e240000000106 */
[----:B0-----:R1:W-:Y:S02]  /*04b0*/  @!P0 STG.E.64 desc[UR4][R10.64], R8 ;  /* 0x000000080a008986 */ /* 0x0013e4000c101b04 */
.L_x_16678:
[----:B------:R-:W-:Y:S05]  /*04c0*/  BSYNC.RECONVERGENT B0 ;  /* 0x0000000000007941 */ /* 0x000fea0003800200 */
.L_x_16675:
[----:B------:R-:W-:Y:S05]  /*04d0*/  WARPSYNC.ALL ;  /* 0x0000000000007948 */ /* 0x000fea0003800000 */
[----:B------:R-:W-:-:S13]  /*04e0*/  ISETP.GE.AND P0, PT, R3, R2, PT ;  /* 0x000000020300720c */ /* 0x000fda0003f06270 */
[----:B------:R-:W-:Y:S05]  /*04f0*/  @P0 EXIT ;  /* 0x000000000000094d */ /* 0x000fea0003800000 */
[----:B-----5:R-:W2:Y:S01]  /*0500*/  LDC.64 R6, c[0x0][0x388] ;  /* 0x0000e200ff067b82 */ /* 0x020ea20000000a00 */
[----:B------:R-:W-:-:S05]  /*0510*/  LEA R3, R0, R3, 0x9 ;  /* 0x0000000300037211 */ /* 0x000fca00078e48ff */
[----:B--2---:R-:W-:Y:S02]  /*0520*/  IMAD.WIDE.U32 R2, R3, 0x8, R6 ;  /* 0x0000000803027825 */ /* 0x004fe400078e0006 */
[----:B------:R-:W2:-:S15]  /*0530*/  FRND.F64.TRUNC R6, R4 ;  /* 0x0000000400067313 */ /* 0x000e9e000030d800 */
[----:B------:R-:W-:-:S15]  /*0540*/  NOP ;  /* 0x0000000000007918 */ /* 0x000fde0000000000 */
[----:B------:R-:W-:-:S15]  /*0550*/  NOP ;  /* 0x0000000000007918 */ /* 0x000fde0000000000 */
[----:B------:R-:W-:-:S15]  /*0560*/  NOP ;  /* 0x0000000000007918 */ /* 0x000fde0000000000 */
[----:B------:R-:W-:-:S04]  /*0570*/  NOP ;  /* 0x0000000000007918 */ /* 0x000fc80000000000 */
[----:B--2---:R-:W2:Y:S02]  /*0580*/  DADD R6, -R6, R4 ;  /* 0x0000000006067229 */ /* 0x004ea40000000104 */
[----:B--2---:R-:W-:Y:S01]  /*0590*/  STG.E.64 desc[UR4][R2.64], R6 ;  /* 0x0000000602007986 */ /* 0x004fe2000c101b04 */
[----:B------:R-:W-:Y:S05]  /*05a0*/  EXIT ;  /* 0x000000000000794d */ /* 0x000fea0003800000 */
.L_x_16679:
        /* <DEDUP_REMOVED lines=13> */
.L_x_19235:


//--------------------- .text._ZN2at6native29vectorized_elementwise_kernelILi2EZZZNS0_16frac_kernel_cudaERNS_18TensorIteratorBaseEENKUlvE_clEvENKUlvE_clEvEUldE_St5arrayIPcLm2EEEEviT0_T1_ --------------------------
	.section	.text._ZN2at6native29vectorized_elementwise_kernelILi2EZZZNS0_16frac_kernel_cudaERNS_18TensorIteratorBaseEENKUlvE_clEvENKUlvE_clEvEUldE_St5arrayIPcLm2EEEEviT0_T1_,"ax",@progbits
	.align	128
        .global         _ZN2at6native29vectorized_elementwise_kernelILi2EZZZNS0_16frac_kernel_cudaERNS_18TensorIteratorBaseEENKUlvE_clEvENKUlvE_clEvEUldE_St5arrayIPcLm2EEEEviT0_T1_
        .type           _ZN2at6native29vectorized_elementwise_kernelILi2EZZZNS0_16frac_kernel_cudaERNS_18TensorIteratorBaseEENKUlvE_clEvENKUlvE_clEvEUldE_St5arrayIPcLm2EEEEviT0_T1_,@function
        .size           _ZN2at6native29vectorized_elementwise_kernelILi2EZZZNS0_16frac_kernel_cudaERNS_18TensorIteratorBaseEENKUlvE_clEvENKUlvE_clEvEUldE_St5arrayIPcLm2EEEEviT0_T1_,(.L_x_19236 - _ZN2at6native29vectorized_elementwise_kernelILi2EZZZNS0_16frac_kernel_cudaERNS_18TensorIteratorBaseEENKUlvE_clEvENKUlvE_clEvEUldE_St5arrayIPcLm2EEEEviT0_T1_)
        .other          _ZN2at6native29vectorized_elementwise_kernelILi2EZZZNS0_16frac_kernel_cudaERNS_18TensorIteratorBaseEENKUlvE_clEvENKUlvE_clEvEUldE_St5arrayIPcLm2EEEEviT0_T1_,@"STO_CUDA_ENTRY STV_DEFAULT"
_ZN2at6native29vectorized_elementwise_kernelILi2EZZZNS0_16frac_kernel_cudaERNS_18TensorIteratorBaseEENKUlvE_clEvENKUlvE_clEvEUldE_St5arrayIPcLm2EEEEviT0_T1_:
.text._ZN2at6native29vectorized_elementwise_kernelILi2EZZZNS0_16frac_kernel_cudaERNS_18TensorIteratorBaseEENKUlvE_clEvENKUlvE_clEvEUldE_St5arrayIPcLm2EEEEviT0_T1_:
        /* <DEDUP_REMOVED lines=21> */
[----:B------:R-:W2:Y:S07]  /*0150*/  @!P6 LDG.E.64 R10, desc[UR4][R30.64] ;  /* 0x000000041e0ae981 */ /* 0x000eae000c1e1b00 */
[----:B------:R-:W-:Y:S01]  /*0160*/  @!P4 IADD3 R7, PT, PT, R3, R0, RZ ;  /* 0x000000000307c210 */ /* 0x000fe20007ffe0ff */
[----:B------:R-:W-:Y:S01]  /*0170*/  @!P4 VIADD R0, R0, 0x80 ;  /* 0x000000800000c836 */ /* 0x000fe20000000000 */
[----:B------:R-:W0:Y:S04]  /*0180*/  @!P4 LDC.64 R22, c[0x0][0x390] ;  /* 0x0000e400ff16cb82 */ /* 0x000e280000000a00 */
        /* <DEDUP_REMOVED lines=9> */
[----:B------:R-:W4:Y:S01]  /*0220*/  @!P2 LDC.64 R12, c[0x0][0x390] ;  /* 0x0000e400ff0cab82 */ /* 0x000f220000000a00 */
        /* <DEDUP_REMOVED lines=8> */
[----:B------:R-:W0:Y:S03]  /*02b0*/  @!P0 LDC.64 R16, c[0x0][0x390] ;  /* 0x0000e400ff108b82 */ /* 0x000e260000000a00 */
[----:B------:R-:W-:-:S13]  /*02c0*/  ISETP.GE.U32.AND P6, PT, R0, R5, PT ;  /* 0x000000050000720c */ /* 0x000fda0003fc6070 */
[----:B------:R-:W4:Y:S01]  /*02d0*/  @!P6 LDC.64 R18, c[0x0][0x390] ;  /* 0x0000e400ff12eb82 */ /* 0x000f220000000a00 */
[----:B------:R-:W-:Y:S02]  /*02e0*/  @!P6 IMAD.IADD R31, R3, 0x1, R0 ;  /* 0x00000001031fe824 */ /* 0x000fe400078e0200 */
[----:B-1----:R-:W-:Y:S01]  /*02f0*/  @!P3 IMAD.WIDE.U32 R24, R25, 0x8, R20 ;  /* 0x000000081918b825 */ /* 0x002fe200078e0014 */
[----:B------:R-:W-:-:S03]  /*0300*/  CS2R R20, SRZ ;  /* 0x0000000000147805 */ /* 0x000fc6000001ff00 */
[----:B0-----:R-:W-:Y:S01]  /*0310*/  @!P0 IMAD.WIDE.U32 R16, R29, 0x8, R16 ;  /* 0x000000081d108825 */ /* 0x001fe200078e0010 */
[----:B------:R-:W-:Y:S02]  /*0320*/  CS2R R28, SRZ ;  /* 0x00000000001c7805 */ /* 0x000fe4000001ff00 */
[----:B------:R-:W5:Y:S01]  /*0330*/  @!P3 LDG.E.64 R20, desc[UR4][R24.64] ;  /* 0x000000041814b981 */ /* 0x000f62000c1e1b00 */
[----:B---3--:R-:W-:-:S04]  /*0340*/  @!P1 IMAD.WIDE.U32 R14, R4, 0x8, R14 ;  /* 0x00000008040e9825 */ /* 0x008fc800078e000e */
[----:B----4-:R-:W-:Y:S01]  /*0350*/  @!P6 IMAD.WIDE.U32 R30, R31, 0x8, R18 ;  /* 0x000000081f1ee825 */ /* 0x010fe200078e0012 */
[----:B------:R-:W-:-:S04]  /*0360*/  CS2R R18, SRZ ;  /* 0x0000000000127805 */ /* 0x000fc8000001ff00 */
[----:B------:R-:W5:Y:S04]  /*0370*/  @!P6 LDG.E.64 R28, desc[UR4][R30.64] ;  /* 0x000000041e1ce981 */ /* 0x000f68000c1e1b00 */
[----:B------:R-:W5:Y:S01]  /*0380*/  @!P1 LDG.E.64 R18, desc[UR4][R14.64] ;  /* 0x000000040e129981 */ /* 0x000f62000c1e1b00 */
[----:B------:R-:W-:Y:S01]  /*0390*/  @!P4 IMAD.WIDE.U32 R22, R7, 0x8, R22 ;  /* 0x000000080716c825 */ /* 0x000fe200078e0016 */
[----:B------:R-:W-:-:S06]  /*03a0*/  CS2R R6, SRZ ;  /* 0x0000000000067805 */ /* 0x000fcc000001ff00 */
[----:B------:R0:W5:Y:S02]  /*03b0*/  @!P4 LDG.E.64 R6, desc[UR4][R22.64] ;  /* 0x000000041606c981 */ /* 0x000164000c1e1b00 */
[----:B0-----:R-:W-:Y:S01]  /*03c0*/  CS2R R22, SRZ ;  /* 0x0000000000167805 */ /* 0x001fe2000001ff00 */
[----:B------:R-:W-:-:S05]  /*03d0*/  @!P2 IMAD.WIDE.U32 R12, R27, 0x8, R12 ;  /* 0x000000081b0ca825 */ /* 0x000fca00078e000c */
[----:B------:R-:W5:Y:S01]  /*03e0*/  @!P0 LDG.E.64 R22, desc[UR4][R16.64] ;  /* 0x0000000410168981 */ /* 0x000f62000c1e1b00 */
[----:B------:R-:W-:Y:S02]  /*03f0*/  ISETP.GE.U32.AND P0, PT, R2, R5, PT ;  /* 0x000000050200720c */ /* 0x000fe40003f06070 */
[----:B------:R-:W-:Y:S01]  /*0400*/  CS2R R26, SRZ ;  /* 0x00000000001a7805 */ /* 0x000fe2000001ff00 */
[----:B------:R-:W-:Y:S04]  /*0410*/  BSSY.RECONVERGENT B0, `(.L_x_16681) ;  /* 0x000005e000007945 */ /* 0x000fe80003800200 */
[----:B------:R-:W-:Y:S01]  /*0420*/  BSSY.RELIABLE B1, `(.L_x_16682) ;  /* 0x0000050000017945 */ /* 0x000fe20003800100 */
[----:B------:R2:W5:Y:S02]  /*0430*/  @!P2 LDG.E.64 R26, desc[UR4][R12.64] ;  /* 0x000000040c1aa981 */ /* 0x000564000c1e1b00 */
[----:B--2---:R-:W0:-:S15]  /*0440*/  FRND.F64.TRUNC R12, R10 ;  /* 0x0000000a000c7313 */ /* 0x004e1e000030d800 */
[----:B------:R-:W-:-:S15]  /*0450*/  NOP ;  /* 0x0000000000007918 */ /* 0x000fde0000000000 */
[----:B------:R-:W-:-:S15]  /*0460*/  NOP ;  /* 0x0000000000007918 */ /* 0x000fde0000000000 */
[----:B------:R-:W-:-:S15]  /*0470*/  NOP ;  /* 0x0000000000007918 */ /* 0x000fde0000000000 */
[----:B------:R-:W-:-:S04]  /*0480*/  NOP ;  /* 0x0000000000007918 */ /* 0x000fc80000000000 */
[----:B0-----:R0:W1:Y:S02]  /*0490*/  DADD R12, -R12, R10 ;  /* 0x000000000c0c7229 */ /* 0x001064000000010a */
[----:B01----:R-:W-:Y:S05]  /*04a0*/  @P0 BRA `(.L_x_16683) ;  /* 0x0000000000480947 */ /* 0x003fea0003800000 */
[----:B------:R-:W0:Y:S01]  /*04b0*/  LDC.64 R10, c[0x0][0x388] ;  /* 0x0000e200ff0a7b82 */ /* 0x000e220000000a00 */
[----:B------:R-:W-:Y:S01]  /*04c0*/  IADD3 R15, PT, PT, R3, R2, RZ ;  /* 0x00000002030f7210 */ /* 0x000fe20007ffe0ff */
[----:B------:R-:W-:-:S05]  /*04d0*/  VIADD R2, R2, 0x80 ;  /* 0x0000008002027836 */ /* 0x000fca0000000000 */
[----:B------:R-:W-:Y:S01]  /*04e0*/  ISETP.GE.U32.AND P0, PT, R2, R5, PT ;  /* 0x000000050200720c */ /* 0x000fe20003f06070 */
[----:B0-----:R-:W-:-:S05]  /*04f0*/  IMAD.WIDE.U32 R10, R15, 0x8, R10 ;  /* 0x000000080f0a7825 */ /* 0x001fca00078e000a */
[----:B------:R0:W-:Y:S07]  /*0500*/  STG.E.64 desc[UR4][R10.64], R12 ;  /* 0x0000000c0a007986 */ /* 0x0001ee000c101b04 */
[----:B------:R-:W-:Y:S05]  /*0510*/  @P0 BRA `(.L_x_16684) ;  /* 0x0000000000600947 */ /* 0x000fea0003800000 */
[----:B0-----:R-:W0:Y:S01]  /*0520*/  LDC.64 R10, c[0x0][0x388] ;  /* 0x0000e200ff0a7b82 */ /* 0x001e220000000a00 */
[----:B------:R-:W-:Y:S01]  /*0530*/  IADD3 R13, PT, PT, R3, R2, RZ ;  /* 0x00000002030d7210 */ /* 0x000fe20007ffe0ff */
        /* <DEDUP_REMOVED lines=9> */
.L_x_16683:
[----:B------:R-:W-:-:S13]  /*05d0*/  ISETP.GE.U32.AND P0, PT, R2, R5, PT ;  /* 0x000000050200720c */ /* 0x000fda0003f06070 */
[----:B------:R-:W-:Y:S05]  /*05e0*/  @P0 BRA `(.L_x_16685) ;  /* 0x0000000000600947 */ /* 0x000fea0003800000 */
[----:B-----5:R-:W1:Y:S01]  /*05f0*/  LDC.64 R8, c[0x0][0x388] ;  /* 0x0000e200ff087b82 */ /* 0x020e620000000a00 */
[----:B0-----:R-:W-:Y:S01]  /*0600*/  IADD3 R11, PT, PT, R3, R2, RZ ;  /* 0x00000002030b7210 */ /* 0x001fe20007ffe0ff */
[----:B------:R-:W-:-:S04]  /*0610*/  VIADD R2, R2, 0x80 ;  /* 0x0000008002027836 */ /* 0x000fc80000000000 */
[----:B-1----:R-:W-:Y:S02]  /*0620*/  IMAD.WIDE.U32 R10, R11, 0x8, R8 ;  /* 0x000000080b0a7825 */ /* 0x002fe400078e0008 */
[----:B------:R-:W0:-:S15]  /*0630*/  FRND.F64.TRUNC R8, R6 ;  /* 0x0000000600087313 */ /* 0x000e1e000030d800 */
[----:B------:R-:W-:-:S15]  /*0640*/  NOP ;  /* 0x0000000000007918 */ /* 0x000fde0000000000 */
[----:B------:R-:W-:-:S15]  /*0650*/  NOP ;  /* 0x0000000000007918 */ /* 0x000fde0000000000 */
[----:B------:R-:W-:-:S15]  /*0660*/  NOP ;  /* 0x0000000000007918 */ /* 0x000fde0000000000 */
[----:B------:R-:W-:-:S04]  /*0670*/  NOP ;  /* 0x0000000000007918 */ /* 0x000fc80000000000 */
[----:B0-----:R-:W0:Y:S02]  /*0680*/  DADD R8, -R8, R6 ;  /* 0x0000000008087229 */ /* 0x001e240000000106 */
[----:B0-----:R1:W-:Y:S02]  /*0690*/  STG.E.64 desc[UR4][R10.64], R8 ;  /* 0x000000080a007986 */ /* 0x0013e4000c101b04 */
.L_x_16684:
[----:B------:R-:W-:-:S13]  /*06a0*/  ISETP.GE.U32.AND P0, PT, R2, R5, PT ;  /* 0x000000050200720c */ /* 0x000fda0003f06070 */
[----:B------:R-:W-:Y:S05]  /*06b0*/  @P0 BRA `(.L_x_16686) ;  /* 0x0000000000600947 */ /* 0x000fea0003800000 */
[----:B-----5:R-:W2:Y:S01]  /*06c0*/  LDC.64 R6, c[0x0][0x388] ;  /* 0x0000e200ff067b82 */ /* 0x020ea20000000a00 */
[----:B-1----:R-:W-:Y:S01]  /*06d0*/  IADD3 R9, PT, PT, R3, R2, RZ ;  /* 0x0000000203097210 */ /* 0x002fe20007ffe0ff */
[----:B------:R-:W-:-:S04]  /*06e0*/  VIADD R2, R2, 0x80 ;  /* 0x0000008002027836 */ /* 0x000fc80000000000 */
[----:B--2---:R-:W-:Y:S02]  /*06f0*/  IMAD.WIDE.U32 R8, R9, 0x8, R6 ;  /* 0x0000000809087825 */ /* 0x004fe400078e0006 */
[----:B------:R-:W1:-:S15]  /*0700*/  FRND.F64.TRUNC R6, R20 ;  /* 0x0000001400067313 */ /* 0x000e5e000030d800 */
[----:B------:R-:W-:-:S15]  /*0710*/  NOP ;  /* 0x0000000000007918 */ /* 0x000fde0000000000 */
[----:B------:R-:W-:-:S15]  /*0720*/  NOP ;  /* 0x0000000000007918 */ /* 0x000fde0000000000 */
[----:B------:R-:W-:-:S15]  /*0730*/  NOP ;  /* 0x0000000000007918 */ /* 0x000fde0000000000 */
[----:B------:R-:W-:-:S04]  /*0740*/  NOP ;  /* 0x0000000000007918 */ /* 0x000fc80000000000 */
[----:B-1----:R-:W1:Y:S02]  /*0750*/  DADD R6, -R6, R20 ;  /* 0x0000000006067229 */ /* 0x002e640000000114 */
[----:B-1----:R1:W-:Y:S02]  /*0760*/  STG.E.64 desc[UR4][R8.64], R6 ;  /* 0x0000000608007986 */ /* 0x0023e4000c101b04 */
.L_x_16685:
[----:B------:R-:W-:-:S13]  /*0770*/  ISETP.GE.U32.AND P0, PT, R2, R5, PT ;  /* 0x000000050200720c */ /* 0x000fda0003f06070 */
[----:B------:R-:W-:Y:S05]  /*0780*/  @P0 BRA `(.L_x_16687) ;  /* 0x0000000000640947 */ /* 0x000fea0003800000 */
[----:B-1---5:R-:W1:Y:S01]  /*0790*/  LDC.64 R6, c[0x0][0x388] ;  /* 0x0000e200ff067b82 */ /* 0x022e620000000a00 */
[----:B------:R-:W-:Y:S01]  /*07a0*/  IADD3 R9, PT, PT, R3, R2, RZ ;  /* 0x0000000203097210 */ /* 0x000fe20007ffe0ff */
[----:B------:R-:W-:-:S04]  /*07b0*/  VIADD R2, R2, 0x80 ;  /* 0x0000008002027836 */ /* 0x000fc80000000000 */
[----:B-1----:R-:W-:Y:S02]  /*07c0*/  IMAD.WIDE.U32 R8, R9, 0x8, R6 ;  /* 0x0000000809087825 */ /* 0x002fe400078e0006 */
[----:B------:R-:W1:-:S15]  /*07d0*/  FRND.F64.TRUNC R6, R26 ;  /* 0x0000001a00067313 */ /* 0x000e5e000030d800 */
[----:B------:R-:W-:-:S15]  /*07e0*/  NOP ;  /* 0x0000000000007918 */ /* 0x000fde0000000000 */
[----:B------:R-:W-:-:S15]  /*07f0*/  NOP ;  /* 0x0000000000007918 */ /* 0x000fde0000000000 */
[----:B------:R-:W-:-:S15]  /*0800*/  NOP ;  /* 0x0000000000007918 */ /* 0x000fde0000000000 */
[----:B------:R-:W-:-:S04]  /*0810*/  NOP ;  /* 0x0000000000007918 */ /* 0x000fc80000000000 */
[----:B-1----:R-:W1:Y:S02]  /*0820*/  DADD R6, -R6, R26 ;  /* 0x0000000006067229 */ /* 0x002e64000000011a */
[----:B-1----:R2:W-:Y:S02]  /*0830*/  STG.E.64 desc[UR4][R8.64], R6 ;  /* 0x0000000608007986 */ /* 0x0025e4000c101b04 */
.L_x_16686:
[----:B------:R-:W-:-:S13]  /*0840*/  ISETP.GE.U32.AND P0, PT, R2, R5, PT ;  /* 0x000000050200720c */ /* 0x000fda0003f06070 */
[----:B------:R-:W-:Y:S05]  /*0850*/  @P0 BREAK.RELIABLE B1 ;  /* 0x0000000000010942 */ /* 0x000fea0003800100 */
[----:B------:R-:W-:Y:S05]  /*0860*/  @P0 BRA `(.L_x_16688) ;  /* 0x0000000000600947 */ /* 0x000fea0003800000 */
[----:B--2--5:R-:W2:Y:S01]  /*0870*/  LDC.64 R6, c[0x0][0x388] ;  /* 0x0000e200ff067b82 */ /* 0x024ea20000000a00 */
        /* <DEDUP_REMOVED lines=10> */
.L_x_16687:
[----:B------:R-:W-:Y:S05]  /*0920*/  BSYNC.RELIABLE B1 ;  /* 0x0000000000017941 */ /* 0x000fea0003800100 */
.L_x_16682:
[----:B------:R-:W-:-:S13]  /*0930*/  ISETP.GE.U32.AND P0, PT, R2, R5, PT ;  /* 0x000000050200720c */ /* 0x000fda0003f06070 */
[----:B-12--5:R-:W1:Y:S01]  /*0940*/  @!P0 LDC.64 R6, c[0x0][0x388] ;  /* 0x0000e200ff068b82 */ /* 0x026e620000000a00 */
[----:B------:R-:W-:Y:S01]  /*0950*/  @!P0 IADD3 R9, PT, PT, R3, R2, RZ ;  /* 0x0000000203098210 */ /* 0x000fe20007ffe0ff */
[----:B------:R-:W-:-:S04]  /*0960*/  @!P0 VIADD R2, R2, 0x80 ;  /* 0x0000008002028836 */ /* 0x000fc80000000000 */
[----:B-1----:R-:W-:Y:S02]  /*0970*/  @!P0 IMAD.WIDE.U32 R8, R9, 0x8, R6 ;  /* 0x0000000809088825 */ /* 0x002fe400078e0006 */
[----:B------:R-:W1:-:S15]  /*0980*/  @!P0 FRND.F64.TRUNC R6, R22 ;  /* 0x0000001600068313 */ /* 0x000e5e000030d800 */
[----:B------:R-:W-:-:S15]  /*0990*/  NOP ;  /* 0x0000000000007918 */ /* 0x000fde0000000000 */
[----:B------:R-:W-:-:S15]  /*09a0*/  NOP ;  /* 0x0000000000007918 */ /* 0x000fde0000000000 */
[----:B------:R-:W-:-:S15]  /*09b0*/  NOP ;  /* 0x0000000000007918 */ /* 0x000fde0000000000 */
[----:B------:R-:W-:-:S04]  /*09c0*/  NOP ;  /* 0x0000000000007918 */ /* 0x000fc80000000000 */
[----:B-1----:R-:W1:Y:S02]  /*09d0*/  @!P0 DADD R6, -R6, R22 ;  /* 0x0000000006068229 */ /* 0x002e640000000116 */
[----:B-1----:R3:W-:Y:S02]  /*09e0*/  @!P0 STG.E.64 desc[UR4][R8.64], R6 ;  /* 0x0000000608008986 */ /* 0x0027e4000c101b04 */
.L_x_16688:
[----:B------:R-:W-:Y:S05]  /*09f0*/  BSYNC.RECONVERGENT B0 ;  /* 0x0000000000007941 */ /* 0x000fea0003800200 */
.L_x_16681:
[----:B------:R-:W-:Y:S05]  /*0a00*/  WARPSYNC.ALL ;  /* 0x0000000000007948 */ /* 0x000fea0003800000 */
[----:B------:R-:W-:-:S13]  /*0a10*/  ISETP.GE.U32.AND P0, PT, R2, R5, PT ;  /* 0x000000050200720c */ /* 0x000fda0003f06070 */
[----:B------:R-:W-:Y:S05]  /*0a20*/  @P0 EXIT ;  /* 0x000000000000094d */ /* 0x000fea0003800000 */
[----:B------:R-:W4:Y:S01]  /*0a30*/  LDC.64 R4, c[0x0][0x388] ;  /* 0x0000e200ff047b82 */ /* 0x000f220000000a00 */
[----:B------:R-:W-:-:S05]  /*0a40*/  IADD3 R3, PT, PT, R3, R2, RZ ;  /* 0x0000000203037210 */ /* 0x000fca0007ffe0ff */
[----:B----4-:R-:W-:Y:S02]  /*0a50*/  IMAD.WIDE.U32 R2, R3, 0x8, R4 ;  /* 0x0000000803027825 */ /* 0x010fe400078e0004 */
[----:B-----5:R-:W4:-:S15]  /*0a60*/  FRND.F64.TRUNC R4, R28 ;  /* 0x0000001c00047313 */ /* 0x020f1e000030d800 */
[----:B------:R-:W-:-:S15]  /*0a70*/  NOP ;  /* 0x0000000000007918 */ /* 0x000fde0000000000 */
[----:B------:R-:W-:-:S15]  /*0a80*/  NOP ;  /* 0x0000000000007918 */ /* 0x000fde0000000000 */
[----:B------:R-:W-:-:S15]  /*0a90*/  NOP ;  /* 0x0000000000007918 */ /* 0x000fde0000000000 */
[----:B------:R-:W-:-:S04]  /*0aa0*/  NOP ;  /* 0x0000000000007918 */ /* 0x000fc80000000000 */
[----:B----4-:R-:W4:Y:S02]  /*0ab0*/  DADD R4, -R4, R28 ;  /* 0x0000000004047229 */ /* 0x010f24000000011c */
[----:B----4-:R-:W-:Y:S01]  /*0ac0*/  STG.E.64 desc[UR4][R2.64], R4 ;  /* 0x0000000402007986 */ /* 0x010fe2000c101b04 */
[----:B------:R-:W-:Y:S05]  /*0ad0*/  EXIT ;  /* 0x000000000000794d */ /* 0x000fea0003800000 */
.L_x_16680:
[----:B------:R-:W0:Y:S01]  /*0ae0*/  S2R R0, SR_TID.X ;  /* 0x0000000000007919 */ /* 0x000e220000002100 */
[----:B------:R-:W1:Y:S02]  /*0af0*/  LDC.64 R4, c[0x0][0x390] ;  /* 0x0000e400ff047b82 */ /* 0x000e640000000a00 */
[----:B-1----:R-:W-:-:S04]  /*0b00*/  IMAD.WIDE.U32 R4, R3, 0x8, R4 ;  /* 0x0000000803047825 */ /* 0x002fc800078e0004 */
[----:B0-----:R-:W-:-:S05]  /*0b10*/  IMAD.WIDE.U32 R26, R0, 0x10, R4 ;  /* 0x00000010001a7825 */ /* 0x001fca00078e0004 */
[----:B------:R-:W2:Y:S04]  /*0b20*/  LDG.E.128 R28, desc[UR4][R26.64] ;  /* 0x000000041a1c7981 */ /* 0x000ea8000c1e1d00 */
[----:B------:R-:W3:Y:S04]  /*0b30*/  LDG.E.128 R20, desc[UR4][R26.64+0x800] ;  /* 0x000800041a147981 */ /* 0x000ee8000c1e1d00 */
[----:B------:R-:W4:Y:S04]  /*0b40*/  LDG.E.128 R4, desc[UR4][R26.64+0x1000] ;  /* 0x001000041a047981 */ /* 0x000f28000c1e1d00 */
[----:B------:R0:W5:Y:S01]  /*0b50*/  LDG.E.128 R8, desc[UR4][R26.64+0x1800] ;  /* 0x001800041a087981 */ /* 0x000162000c1e1d00 */
[----:B--2---:R-:W1:-:S15]  /*0b60*/  FRND.F64.TRUNC R14, R30 ;  /* 0x0000001e000e7313 */ /* 0x004e5e000030d800 */
[----:B------:R-:W-:-:S15]  /*0b70*/  NOP ;  /* 0x0000000000007918 */ /* 0x000fde0000000000 */
[----:B------:R-:W-:-:S15]  /*0b80*/  NOP ;  /* 0x0000000000007918 */ /* 0x000fde0000000000 */
[----:B------:R-:W-:-:S15]  /*0b90*/  NOP ;  /* 0x0000000000007918 */ /* 0x000fde0000000000 */
[----:B------:R-:W-:-:S04]  /*0ba0*/  NOP ;  /* 0x0000000000007918 */ /* 0x000fc80000000000 */
[----:B-1----:R1:W-:Y:S02]  /*0bb0*/  DADD R14, R30, -R14 ;  /* 0x000000001e0e7229 */ /* 0x0023e4000000080e */
[----:B-1----:R-:W1:Y:S02]  /*0bc0*/  LDC.64 R30, c[0x0][0x388] ;  /* 0x0000e200ff1e7b82 */ /* 0x002e640000000a00 */
[----:B-1----:R-:W-:-:S04]  /*0bd0*/  IMAD.WIDE.U32 R2, R3, 0x8, R30 ;  /* 0x0000000803027825 */ /* 0x002fc800078e001e */
[----:B------:R-:W-:-:S15]  /*0be0*/  IMAD.WIDE.U32 R2, R0, 0x10, R2 ;  /* 0x0000001000027825 */ /* 0x000fde00078e0002 */
[----:B------:R-:W-:-:S15]  /*0bf0*/  NOP ;  /* 0x0000000000007918 */ /* 0x000fde0000000000 */
[----:B------:R-:W-:-:S15]  /*0c00*/  NOP ;  /* 0x0000000000007918 */ /* 0x000fde0000000000 */
[----:B------:R-:W-:-:S11]  /*0c10*/  NOP ;  /* 0x0000000000007918 */ /* 0x000fd60000000000 */
[----:B------:R-:W1:-:S15]  /*0c20*/  FRND.F64.TRUNC R12, R28 ;  /* 0x0000001c000c7313 */ /* 0x000e5e000030d800 */
[----:B------:R-:W-:-:S15]  /*0c30*/  NOP ;  /* 0x0000000000007918 */ /* 0x000fde0000000000 */
[----:B------:R-:W-:-:S15]  /*0c40*/  NOP ;  /* 0x0000000000007918 */ /* 0x000fde0000000000 */
[----:B------:R-:W-:-:S15]  /*0c50*/  NOP ;  /* 0x0000000000007918 */ /* 0x000fde0000000000 */
[----:B------:R-:W-:-:S04]  /*0c60*/  NOP ;  /* 0x0000000000007918 */ /* 0x000fc80000000000 */
[----:B-1----:R-:W1:Y:S02]  /*0c70*/  DADD R12, R28, -R12 ;  /* 0x000000001c0c7229 */ /* 0x002e64000000080c */
[----:B-1----:R-:W-:-:S15]  /*0c80*/  STG.E.128 desc[UR4][R2.64], R12 ;  /* 0x0000000c02007986 */ /* 0x002fde000c101d04 */
[----:B------:R-:W-:-:S15]  /*0c90*/  NOP ;  /* 0x0000000000007918 */ /* 0x000fde0000000000 */
[----:B------:R-:W-:-:S15]  /*0ca0*/  NOP ;  /* 0x0000000000007918 */ /* 0x000fde0000000000 */
[----:B------:R-:W-:-:S15]  /*0cb0*/  NOP ;  /* 0x0000000000007918 */ /* 0x000fde0000000000 */
[----:B------:R-:W-:-:S02]  /*0cc0*/  NOP ;  /* 0x0000000000007918 */ /* 0x000fc40000000000 */
[----:B---3--:R-:W1:-:S15]  /*0cd0*/  FRND.F64.TRUNC R16, R20 ;  /* 0x0000001400107313 */ /* 0x008e5e000030d800 */
[----:B------:R-:W-:-:S15]  /*0ce0*/  NOP ;  /* 0x0000000000007918 */ /* 0x000fde0000000000 */
[----:B------:R-:W-:-:S15]  /*0cf0*/  NOP ;  /* 0x0000000000007918 */ /* 0x000fde0000000000 */
[----:B------:R-:W-:-:S15]  /*0d00*/  NOP ;  /* 0x0000000000007918 */ /* 0x000fde0000000000 */
[----:B------:R-:W-:-:S04]  /*0d10*/  NOP ;  /* 0x0000000000007918 */ /* 0x000fc80000000000 */
[----:B-1----:R-:W-:-:S15]  /*0d20*/  DADD R16, R20, -R16 ;  /* 0x0000000014107229 */ /* 0x002fde0000000810 */
[----:B------:R-:W-:-:S15]  /*0d30*/  NOP ;  /* 0x0000000000007918 */ /* 0x000fde0000000000 */
[----:B------:R-:W-:-:S15]  /*0d40*/  NOP ;  /* 0x0000000000007918 */ /* 0x000fde0000000000 */
[----:B------:R-:W-:-:S15]  /*0d50*/  NOP ;  /* 0x0000000000007918 */ /* 0x000fde0000000000 */
[----:B------:R-:W-:-:S04]  /*0d60*/  NOP ;  /* 0x0000000000007918 */ /* 0x000fc80000000000 */
        /* <DEDUP_REMOVED lines=11> */
[----:B----4-:R-:W1:-:S15]  /*0e20*/  FRND.F64.TRUNC R24, R4 ;  /* 0x0000000400187313 */ /* 0x010e5e000030d800 */
        /* <DEDUP_REMOVED lines=9> */
[----:B0-----:R-:W0:-:S15]  /*0ec0*/  FRND.F64.TRUNC R26, R6 ;  /* 0x00000006001a7313 */ /* 0x001e1e000030d800 */
[----:B------:R-:W-:-:S15]  /*0ed0*/  NOP ;  /* 0x0000000000007918 */ /* 0x000fde0000000000 */
[----:B------:R-:W-:-:S15]  /*0ee0*/  NOP ;  /* 0x0000000000007918 */ /* 0x000fde0000000000 */
[----:B------:R-:W-:-:S15]  /*0ef0*/  NOP ;  /* 0x0000000000007918 */ /* 0x000fde0000000000 */
[----:B------:R-:W-:-:S04]  /*0f00*/  NOP ;  /* 0x0000000000007918 */ /* 0x000fc80000000000 */
[----:B0-----:R-:W0:Y:S02]  /*0f10*/  DADD R26, R6, -R26 ;  /* 0x00000000061a7229 */ /* 0x001e24000000081a */
[----:B0-----:R-:W-:-:S15]  /*0f20*/  STG.E.128 desc[UR4][R2.64+0x1000], R24 ;  /* 0x0010001802007986 */ /* 0x001fde000c101d04 */
[----:B------:R-:W-:-:S15]  /*0f30*/  NOP ;  /* 0x0000000000007918 */ /* 0x000fde0000000000 */
[----:B------:R-:W-:-:S15]  /*0f40*/  NOP ;  /* 0x0000000000007918 */ /* 0x000fde0000000000 */
[----:B------:R-:W-:-:S15]  /*0f50*/  NOP ;  /* 0x0000000000007918 */ /* 0x000fde0000000000 */
[----:B------:R-:W-:-:S02]  /*0f60*/  NOP ;  /* 0x0000000000007918 */ /* 0x000fc40000000000 */
[----:B-----5:R-:W0:-:S15]  /*0f70*/  FRND.F64.TRUNC R28, R8 ;  /* 0x00000008001c7313 */ /* 0x020e1e000030d800 */
[----:B------:R-:W-:-:S15]  /*0f80*/  NOP ;  /* 0x0000000000007918 */ /* 0x000fde0000000000 */
[----:B------:R-:W-:-:S15]  /*0f90*/  NOP ;  /* 0x0000000000007918 */ /* 0x000fde0000000000 */
[----:B------:R-:W-:-:S15]  /*0fa0*/  NOP ;  /* 0x0000000000007918 */ /* 0x000fde0000000000 */
[----:B------:R-:W-:-:S04]  /*0fb0*/  NOP ;  /* 0x0000000000007918 */ /* 0x000fc80000000000 */
[----:B0-----:R-:W-:-:S15]  /*0fc0*/  DADD R28, R8, -R28 ;  /* 0x00000000081c7229 */ /* 0x001fde000000081c */
[----:B------:R-:W-:-:S15]  /*0fd0*/  NOP ;  /* 0x0000000000007918 */ /* 0x000fde0000000000 */
[----:B------:R-:W-:-:S15]  /*0fe0*/  NOP ;  /* 0x0000000000007918 */ /* 0x000fde0000000000 */
[----:B------:R-:W-:-:S15]  /*0ff0*/  NOP ;  /* 0x0000000000007918 */ /* 0x000fde0000000000 */
[----:B------:R-:W-:-:S04]  /*1000*/  NOP ;  /* 0x0000000000007918 */ /* 0x000fc80000000000 */
[----:B------:R-:W0:-:S15]  /*1010*/  FRND.F64.TRUNC R30, R10 ;  /* 0x0000000a001e7313 */ /* 0x000e1e000030d800 */
[----:B------:R-:W-:-:S15]  /*1020*/  NOP ;  /* 0x0000000000007918 */ /* 0x000fde0000000000 */
[----:B------:R-:W-:-:S15]  /*1030*/  NOP ;  /* 0x0000000000007918 */ /* 0x000fde0000000000 */
[----:B------:R-:W-:-:S15]  /*1040*/  NOP ;  /* 0x0000000000007918 */ /* 0x000fde0000000000 */
[----:B------:R-:W-:-:S04]  /*1050*/  NOP ;  /* 0x0000000000007918 */ /* 0x000fc80000000000 */
[----:B0-----:R-:W0:Y:S02]  /*1060*/  DADD R30, R10, -R30 ;  /* 0x000000000a1e7229 */ /* 0x001e24000000081e */
[----:B0-----:R-:W-:Y:S01]  /*1070*/  STG.E.128 desc[UR4][R2.64+0x1800], R28 ;  /* 0x0018001c02007986 */ /* 0x001fe2000c101d04 */
[----:B------:R-:W-:Y:S05]  /*1080*/  EXIT ;  /* 0x000000000000794d */ /* 0x000fea0003800000 */
.L_x_16689:
        /* <DEDUP_REMOVED lines=15> */
.L_x_19236:


//--------------------- .text._ZN2at6native29vectorized_elementwise_kernelILi4EZZZNS0_16frac_kernel_cudaERNS_18TensorIteratorBaseEENKUlvE_clEvENKUlvE_clEvEUldE_St5arrayIPcLm2EEEEviT0_T1_ --------------------------
	.section	.text._ZN2at6native29vectorized_elementwise_kernelILi4EZZZNS0_16frac_kernel_cudaERNS_18TensorIteratorBaseEENKUlvE_clEvENKUlvE_clEvEUldE_St5arrayIPcLm2EEEEviT0_T1_,"ax",@progbits
	.align	128
        .global         _ZN2at6native29vectorized_elementwise_kernelILi4EZZZNS0_16frac_kernel_cudaERNS_18TensorIteratorBaseEENKUlvE_clEvENKUlvE_clEvEUldE_St5arrayIPcLm2EEEEviT0_T1_
        .type           _ZN2at6native29vectorized_elementwise_kernelILi4EZZZNS0_16frac_kernel_cudaERNS_18TensorIteratorBaseEENKUlvE_clEvENKUlvE_clEvEUldE_St5arrayIPcLm2EEEEviT0_T1_,@function
        .size           _ZN2at6native29vectorized_elementwise_kernelILi4EZZZNS0_16frac_kernel_cudaERNS_18TensorIteratorBaseEENKUlvE_clEvENKUlvE_clEvEUldE_St5arrayIPcLm2EEEEviT0_T1_,(.L_x_19237 - _ZN2at6native29vectorized_elementwise_kernelILi4EZZZNS0_16frac_kernel_cudaERNS_18TensorIteratorBaseEENKUlvE_clEvENKUlvE_clEvEUldE_St5arrayIPcLm2EEEEviT0_T1_)
        .other          _ZN2at6native29vectorized_elementwise_kernelILi4EZZZNS0_16frac_kernel_cudaERNS_18TensorIteratorBaseEENKUlvE_clEvENKUlvE_clEvEUldE_St5arrayIPcLm2EEEEviT0_T1_,@"STO_CUDA_ENTRY STV_DEFAULT"
_ZN2at6native29vectorized_elementwise_kernelILi4EZZZNS0_16frac_kernel_cudaERNS_18TensorIteratorBaseEENKUlvE_clEvENKUlvE_clEvEUldE_St5arrayIPcLm2EEEEviT0_T1_:
.text._ZN2at6native29vectorized_elementwise_kernelILi4EZZZNS0_16frac_kernel_cudaERNS_18TensorIteratorBaseEENKUlvE_clEvENKUlvE_clEvEUldE_St5arrayIPcLm2EEEEviT0_T1_:
        /* <DEDUP_REMOVED lines=93> */
.L_x_16693:
        /* <DEDUP_REMOVED lines=13> */
.L_x_16694:
        /* <DEDUP_REMOVED lines=13> */
.L_x_16695:
        /* <DEDUP_REMOVED lines=13> */
.L_x_16696:
        /* <DEDUP_REMOVED lines=14> */
.L_x_16697:
[----:B------:R-:W-:Y:S05]  /*0920*/  BSYNC.RELIABLE B1 ;  /* 0x0000000000017941 */ /* 0x000fea0003800100 */
.L_x_16692:
        /* <DEDUP_REMOVED lines=12> */
.L_x_16698:
[----:B------:R-:W-:Y:S05]  /*09f0*/  BSYNC.RECONVERGENT B0 ;  /* 0x0000000000007941 */ /* 0x000fea0003800200 */
.L_x_16691:
        /* <DEDUP_REMOVED lines=14> */
.L_x_16690:
[----:B------:R-:W0:Y:S01]  /*0ae0*/  S2R R0, SR_TID.X ;  /* 0x0000000000007919 */ /* 0x000e220000002100 */
[----:B------:R-:W1:Y:S02]  /*0af0*/  LDC.64 R4, c[0x0][0x390] ;  /* 0x0000e400ff047b82 */ /* 0x000e640000000a00 */
[----:B-1----:R-:W-:-:S04]  /*0b00*/  IMAD.WIDE.U32 R4, R3, 0x8, R4 ;  /* 0x0000000803047825 */ /* 0x002fc800078e0004 */
[----:B0-----:R-:W-:-:S05]  /*0b10*/  IMAD.WIDE.U32 R26, R0, 0x20, R4 ;  /* 0x00000020001a7825 */ /* 0x001fca00078e0004 */
[----:B------:R-:W2:Y:S04]  /*0b20*/  LDG.E.ENL2.256 R20, R28, desc[UR4][R26.64] ;  /* 0xfe0000041a1c797e */ /* 0x000ea80008121914 */
[----:B------:R-:W3:Y:S01]  /*0b30*/  LDG.E.ENL2.256 R8, R4, desc[UR4][R26.64+0x1000] ;  /* 0xfe0080041a04797e */ /* 0x000ee20008121908 */
[----:B--2---:R-:W0:-:S15]  /*0b40*/  FRND.F64.TRUNC R14, R30 ;  /* 0x0000001e000e7313 */ /* 0x004e1e000030d800 */
[----:B------:R-:W-:-:S15]  /*0b50*/  NOP ;  /* 0x0000000000007918 */ /* 0x000fde0000000000 */
[----:B------:R-:W-:-:S15]  /*0b60*/  NOP ;  /* 0x0000000000007918 */ /* 0x000fde0000000000 */
[----:B------:R-:W-:-:S15]  /*0b70*/  NOP ;  /* 0x0000000000007918 */ /* 0x000fde0000000000 */
[----:B------:R-:W-:-:S04]  /*0b80*/  NOP ;  /* 0x0000000000007918 */ /* 0x000fc80000000000 */
[----:B0-----:R0:W-:Y:S02]  /*0b90*/  DADD R14, R30, -R14 ;  /* 0x000000001e0e7229 */ /* 0x0011e4000000080e */
[----:B0-----:R-:W0:Y:S02]  /*0ba0*/  LDC.64 R30, c[0x0][0x388] ;  /* 0x0000e200ff1e7b82 */ /* 0x001e240000000a00 */
[----:B0-----:R-:W-:-:S04]  /*0bb0*/  IMAD.WIDE.U32 R2, R3, 0x8, R30 ;  /* 0x0000000803027825 */ /* 0x001fc800078e001e */
[----:B------:R-:W-:-:S15]  /*0bc0*/  IMAD.WIDE.U32 R2, R0, 0x20, R2 ;  /* 0x0000002000027825 */ /* 0x000fde00078e0002 */
[----:B------:R-:W-:-:S15]  /*0bd0*/  NOP ;  /* 0x0000000000007918 */ /* 0x000fde0000000000 */
[----:B------:R-:W-:-:S15]  /*0be0*/  NOP ;  /* 0x0000000000007918 */ /* 0x000fde0000000000 */
[----:B------:R-:W-:-:S11]  /*0bf0*/  NOP ;  /* 0x0000000000007918 */ /* 0x000fd60000000000 */
[----:B------:R-:W0:-:S15]  /*0c00*/  FRND.F64.TRUNC R12, R28 ;  /* 0x0000001c000c7313 */ /* 0x000e1e000030d800 */
        /* <DEDUP_REMOVED lines=25> */
[----:B0-----:R-:W-:-:S15]  /*0da0*/  STG.E.ENL2.256 desc[UR4][R2.64], R12, R16 ;  /* 0xf800000c0210797f */ /* 0x001fde000f121804 */
[----:B------:R-:W-:-:S15]  /*0db0*/  NOP ;  /* 0x0000000000007918 */ /* 0x000fde0000000000 */
[----:B------:R-:W-:-:S15]  /*0dc0*/  NOP ;  /* 0x0000000000007918 */ /* 0x000fde0000000000 */
[----:B------:R-:W-:-:S15]  /*0dd0*/  NOP ;  /* 0x0000000000007918 */ /* 0x000fde0000000000 */
[----:B------:R-:W-:-:S02]  /*0de0*/  NOP ;  /* 0x0000000000007918 */ /* 0x000fc40000000000 */
[----:B---3--:R-:W0:-:S15]  /*0df0*/  FRND.F64.TRUNC R24, R4 ;  /* 0x0000000400187313 */ /* 0x008e1e000030d800 */
        /* <DEDUP_REMOVED lines=35> */
[----:B0-----:R-:W-:Y:S01]  /*1030*/  STG.E.ENL2.256 desc[UR4][R2.64+0x1000], R24, R28 ;  /* 0xf8008018021c797f */ /* 0x001fe2000f121804 */
[----:B------:R-:W-:Y:S05]  /*1040*/  EXIT ;  /* 0x000000000000794d */ /* 0x000fea0003800000 */
.L_x_16699:
        /* <DEDUP_REMOVED lines=11> */
.L_x_19237:


//--------------------- .text._ZN2at6native29vectorized_elementwise_kernelILi8EZZZNS0_16frac_kernel_cudaERNS_18TensorIteratorBaseEENKUlvE_clEvENKUlvE_clEvEUldE_St5arrayIPcLm2EEEEviT0_T1_ --------------------------
	.section	.text._ZN2at6native29vectorized_elementwise_kernelILi8EZZZNS0_16frac_kernel_cudaERNS_18TensorIteratorBaseEENKUlvE_clEvENKUlvE_clEvEUldE_St5arrayIPcLm2EEEEviT0_T1_,"ax",@progbits
	.align	128
        .global         _ZN2at6native29vectorized_elementwise_kernelILi8EZZZNS0_16frac_kernel_cudaERNS_18TensorIteratorBaseEENKUlvE_clEvENKUlvE_clEvEUldE_St5arrayIPcLm2EEEEviT0_T1_
        .type           _ZN2at6native29vectorized_elementwise_kernelILi8EZZZNS0_16frac_kernel_cudaERNS_18TensorIteratorBaseEENKUlvE_clEvENKUlvE_clEvEUldE_St5arrayIPcLm2EEEEviT0_T1_,@function
        .size           _ZN2at6native29vectorized_elementwise_kernelILi8EZZZNS0_16frac_kernel_cudaERNS_18TensorIteratorBaseEENKUlvE_clEvENKUlvE_clEvEUldE_St5arrayIPcLm2EEEEviT0_T1_,(.L_x_19238 - _ZN2at6native29vectorized_elementwise_kernelILi8EZZZNS0_16frac_kernel_cudaERNS_18TensorIteratorBaseEENKUlvE_clEvENKUlvE_clEvEUldE_St5arrayIPcLm2EEEEviT0_T1_)
        .other          _ZN2at6native29vectorized_elementwise_kernelILi8EZZZNS0_16frac_kernel_cudaERNS_18TensorIteratorBaseEENKUlvE_clEvENKUlvE_clEvEUldE_St5arrayIPcLm2EEEEviT0_T1_,@"STO_CUDA_ENTRY STV_DEFAULT"
_ZN2at6native29vectorized_elementwise_kernelILi8EZZZNS0_16frac_kernel_cudaERNS_18TensorIteratorBaseEENKUlvE_clEvENKUlvE_clEvEUldE_St5arrayIPcLm2EEEEviT0_T1_:
.text._ZN2at6native29vectorized_elementwise_kernelILi8EZZZNS0_16frac_kernel_cudaERNS_18TensorIteratorBaseEENKUlvE_clEvENKUlvE_clEvEUldE_St5arrayIPcLm2EEEEviT0_T1_:
[----:B------:R-:W-:Y:S01]  /*0000*/  LDC R1, c[0x0][0x37c] ;  /* 0x0000df00ff017b82 */ /* 0x000fe20000000800 */
[----:B------:R-:W-:Y:S05]  /*0010*/  EXIT ;  /* 0x000000000000794d */ /* 0x000fea0003800000 */
.L_x_16700:
        /* <DEDUP_REMOVED lines=14> */
.L_x_19238:


//--------------------- .text._ZN2at6native18elementwise_kernelILi128ELi4EZNS0_15gpu_kernel_implIZZZNS0_16ceil_kernel_cudaERNS_18TensorIteratorBaseEENKUlvE_clEvENKUlvE2_clEvEUlN3c108BFloat16EE_EEvS4_RKT_EUliE_EEviT1_ --------------------------
	.section	.text._ZN2at6native18elementwise_kernelILi128ELi4EZNS0_15gpu_kernel_implIZZZNS0_16ceil_kernel_cudaERNS_18TensorIteratorBaseEENKUlvE_clEvENKUlvE2_clEvEUlN3c108BFloat16EE_EEvS4_RKT_EUliE_EEviT1_,"ax",@progbits
	.align	128
        .global         _ZN2at6native18elementwise_kernelILi128ELi4EZNS0_15gpu_kernel_implIZZZNS0_16ceil_kernel_cudaERNS_18TensorIteratorBaseEENKUlvE_clEvENKUlvE2_clEvEUlN3c108BFloat16EE_EEvS4_RKT_EUliE_EEviT1_
        .type           _ZN2at6native18elementwise_kernelILi128ELi4EZNS0_15gpu_kernel_implIZZZNS0_16ceil_kernel_cudaERNS_18TensorIteratorBaseEENKUlvE_clEvENKUlvE2_clEvEUlN3c108BFloat16EE_EEvS4_RKT_EUliE_EEviT1_,@function
        .size           _ZN2at6native18elementwise_kernelILi128ELi4EZNS0_15gpu_kernel_implIZZZNS0_16ceil_kernel_cudaERNS_18TensorIteratorBaseEENKUlvE_clEvENKUlvE2_clEvEUlN3c108BFloat16EE_EEvS4_RKT_EUliE_EEviT1_,(.L_x_19239 - _ZN2at6native18elementwise_kernelILi128ELi4EZNS0_15gpu_kernel_implIZZZNS0_16ceil_kernel_cudaERNS_18TensorIteratorBaseEENKUlvE_clEvENKUlvE2_clEvEUlN3c108BFloat16EE_EEvS4_RKT_EUliE_EEviT1_)
        .other          _ZN2at6native18elementwise_kernelILi128ELi4EZNS0_15gpu_kernel_implIZZZNS0_16ceil_kernel_cudaERNS_18TensorIteratorBaseEENKUlvE_clEvENKUlvE2_clEvEUlN3c108BFloat16EE_EEvS4_RKT_EUliE_EEviT1_,@"STO_CUDA_ENTRY STV_DEFAULT"
_ZN2at6native18elementwise_kernelILi128ELi4EZNS0_15gpu_kernel_implIZZZNS0_16ceil_kernel_cudaERNS_18TensorIteratorBaseEENKUlvE_clEvENKUlvE2_clEvEUlN3c108BFloat16EE_EEvS4_RKT_EUliE_EEviT1_:
.text._ZN2at6native18elementwise_kernelILi128ELi4EZNS0_15gpu_kernel_implIZZZNS0_16ceil_kernel_cudaERNS_18TensorIteratorBaseEENKUlvE_clEvENKUlvE2_clEvEUlN3c108BFloat16EE_EEvS4_RKT_EUliE_EEviT1_:
        /* <DEDUP_REMOVED lines=319> */
.L_x_16703:
        /* <DEDUP_REMOVED lines=18> */
.L_x_16707:
[----:B------:R-:W2:Y:S02]  /*1510*/  LDG.E.U8 R2, desc[UR36][R2.64] ;  /* 0x0000002402027981 */ /* 0x000ea4000c1e1100 */
[----:B--2---:R-:W-:-:S04]  /*1520*/  I2FP.F32.U32 R0, R2 ;  /* 0x0000000200007245 */ /* 0x004fc80000201000 */
[----:B------:R-:W-:Y:S01]  /*1530*/  F2FP.BF16.F32.PACK_AB R0, RZ, R0 ;  /* 0x00000000ff00723e */ /* 0x000fe200000010ff */
[----:B------:R-:W-:Y:S06]  /*1540*/  BRA `(.L_x_16709) ;  /* 0x0000000c00a47947 */ /* 0x000fec0003800000 */
.L_x_16706:
        /* <DEDUP_REMOVED lines=10> */
.L_x_16711:
[----:B------:R-:W2:Y:S02]  /*15f0*/  LDG.E R2, desc[UR36][R2.64] ;  /* 0x0000002402027981 */ /* 0x000ea4000c1e1900 */
[----:B--2---:R-:W-:-:S04]  /*1600*/  I2FP.F32.S32 R0, R2 ;  /* 0x0000000200007245 */ /* 0x004fc80000201400 */
[----:B------:R-:W-:Y:S01]  /*1610*/  F2FP.BF16.F32.PACK_AB R0, RZ, R0 ;  /* 0x00000000ff00723e */ /* 0x000fe200000010ff */
[----:B------:R-:W-:Y:S06]  /*1620*/  BRA `(.L_x_16709) ;  /* 0x0000000c006c7947 */ /* 0x000fec0003800000 */
.L_x_16710:
[----:B------:R-:W2:Y:S02]  /*1630*/  LDG.E.U16 R2, desc[UR36][R2.64] ;  /* 0x0000002402027981 */ /* 0x000ea4000c1e1500 */
[----:B--2---:R-:W0:Y:S02]  /*1640*/  I2F.S16 R0, R2 ;  /* 0x0000000200007306 */ /* 0x004e240000101400 */
[----:B0-----:R-:W-:Y:S01]  /*1650*/  F2FP.BF16.F32.PACK_AB R0, RZ, R0 ;  /* 0x00000000ff00723e */ /* 0x001fe200000010ff */
[----:B------:R-:W-:Y:S06]  /*1660*/  BRA `(.L_x_16709) ;  /* 0x0000000c005c7947 */ /* 0x000fec0003800000 */
.L_x_16705:
        /* <DEDUP_REMOVED lines=9> */
.L_x_16713:
[----:B------:R-:W2:Y:S02]  /*1700*/  LDG.E.U16 R0, desc[UR36][R2.64] ;  /* 0x0000002402007981 */ /* 0x000ea4000c1e1500 */
[----:B--2---:R-:W-:-:S05]  /*1710*/  HADD2.F32 R0, -RZ, R0.H0_H0 ;  /* 0x20000000ff007230 */ /* 0x004fca0000004100 */
[----:B------:R-:W-:Y:S01]  /*1720*/  F2FP.BF16.F32.PACK_AB R0, RZ, R0 ;  /* 0x00000000ff00723e */ /* 0x000fe200000010ff */
[----:B------:R-:W-:Y:S06]  /*1730*/  BRA `(.L_x_16709) ;  /* 0x0000000c00287947 */ /* 0x000fec0003800000 */
.L_x_16712:
        /* <DEDUP_REMOVED lines=9> */
.L_x_16715:
[----:B------:R-:W2:Y:S02]  /*17d0*/  LDG.E.U16 R2, desc[UR36][R2.64] ;  /* 0x0000002402027981 */ /* 0x000ea4000c1e1500 */
[----:B--2---:R-:W-:-:S05]  /*17e0*/  HADD2.F32 R0, -RZ, R2.H0_H0 ;  /* 0x20000002ff007230 */ /* 0x004fca0000004100 */
[----:B------:R-:W-:Y:S01]  /*17f0*/  F2FP.BF16.F32.PACK_AB R0, RZ, R0 ;  /* 0x00000000ff00723e */ /* 0x000fe200000010ff */
[----:B------:R-:W-:Y:S06]  /*1800*/  BRA `(.L_x_16709) ;  /* 0x0000000800f47947 */ /* 0x000fec0003800000 */
.L_x_16714:
        /* <DEDUP_REMOVED lines=12> */
.L_x_16704:
        /* <DEDUP_REMOVED lines=13> */
.L_x_16718:
        /* <DEDUP_REMOVED lines=12> */
.L_x_16717:
        /* <DEDUP_REMOVED lines=27> */
.L_x_16720:
        /* <DEDUP_REMOVED lines=13> */
.L_x_16719:
[----:B------:R0:W5:Y:S01]  /*1ce0*/  LDG.E.U16 R0, desc[UR36][R2.64] ;  /* 0x0000002402007981 */ /* 0x000162000c1e1500 */
[----:B------:R-:W-:Y:S05]  /*1cf0*/  BRA `(.L_x_16709) ;  /* 0x0000000400b87947 */ /* 0x000fea0003800000 */
.L_x_16716:
        /* <DEDUP_REMOVED lines=12> */
.L_x_16723:
        /* <DEDUP_REMOVED lines=21> */
.L_x_16727:
[----:B------:R-:W-:Y:S05]  /*1f10*/  BSYNC.RECONVERGENT B1 ;  /* 0x0000000000017941 */ /* 0x000fea0003800200 */
.L_x_16726:
[----:B------:R-:W-:Y:S01]  /*1f20*/  IMAD.SHL.U32 R0, R0, 0x100000, RZ ;  /* 0x0010000000007824 */ /* 0x000fe200078e00ff */
[----:B------:R-:W-:-:S04]  /*1f30*/  LEA R2, R2, 0x3b800000, 0x17 ;  /* 0x3b80000002027811 */ /* 0x000fc800078eb8ff */
[----:B------:R-:W-:-:S07]  /*1f40*/  LOP3.LUT R0, R2, R0, R7, 0xfe, !PT ;  /* 0x0000000002007212 */ /* 0x000fce00078efe07 */
.L_x_16725:
[----:B------:R-:W-:Y:S05]  /*1f50*/  BSYNC.RECONVERGENT B0 ;  /* 0x0000000000007941 */ /* 0x000fea0003800200 */
.L_x_16724:
[----:B------:R-:W-:Y:S01]  /*1f60*/  F2FP.BF16.F32.PACK_AB R0, RZ, R0 ;  /* 0x00000000ff00723e */ /* 0x000fe200000010ff */
[----:B------:R-:W-:Y:S06]  /*1f70*/  BRA `(.L_x_16709) ;  /* 0x0000000400187947 */ /* 0x000fec0003800000 */
.L_x_16722:
        /* <DEDUP_REMOVED lines=21> */
.L_x_16731:
[----:B------:R-:W-:Y:S05]  /*20d0*/  BSYNC.RECONVERGENT B1 ;  /* 0x0000000000017941 */ /* 0x000fea0003800200 */
.L_x_16730:
[----:B------:R-:W-:Y:S02]  /*20e0*/  SHF.L.U32 R0, R0, 0x15, RZ ;  /* 0x0000001500007819 */ /* 0x000fe400000006ff */
[----:B------:R-:W-:-:S04]  /*20f0*/  LEA R2, R2, 0x37800000, 0x17 ;  /* 0x3780000002027811 */ /* 0x000fc800078eb8ff */
[----:B------:R-:W-:-:S07]  /*2100*/  LOP3.LUT R0, R2, R0, R7, 0xfe, !PT ;  /* 0x0000000002007212 */ /* 0x000fce00078efe07 */
.L_x_16729:
[----:B------:R-:W-:Y:S05]  /*2110*/  BSYNC.RECONVERGENT B0 ;  /* 0x0000000000007941 */ /* 0x000fea0003800200 */
.L_x_16728:
[----:B------:R-:W-:Y:S01]  /*2120*/  F2FP.BF16.F32.PACK_AB R0, RZ, R0 ;  /* 0x00000000ff00723e */ /* 0x000fe200000010ff */
[----:B------:R-:W-:Y:S06]  /*2130*/  BRA `(.L_x_16709) ;  /* 0x0000000000a87947 */ /* 0x000fec0003800000 */
.L_x_16721:
[----:B------:R-:W-:-:S09]  /*2140*/  UISETP.NE.AND UP0, UPT, UR4, 0x1c, UPT ;  /* 0x0000001c0400788c */ /* 0x000fd2000bf05270 */
[----:B------:R-:W-:Y:S05]  /*2150*/  BRA.U !UP0, `(.L_x_16732) ;  /* 0x0000000108947547 */ /* 0x000fea000b800000 */
[----:B------:R-:W-:-:S09]  /*2160*/  UISETP.NE.AND UP0, UPT, UR4, 0x1d, UPT ;  /* 0x0000001d0400788c */ /* 0x000fd2000bf05270 */
[----:B------:R-:W-:Y:S05]  /*2170*/  BRA.U !UP0, `(.L_x_16733) ;  /* 0x00000001087c7547 */ /* 0x000fea000b800000 */
[----:B------:R-:W-:-:S09]  /*2180*/  UISETP.NE.AND UP0, UPT, UR4, 0x2c, UPT ;  /* 0x0000002c0400788c */ /* 0x000fd2000bf05270 */
[----:B------:R-:W-:Y:S05]  /*2190*/  BRA.U !UP0, `(.L_x_16734) ;  /* 0x0000000108487547 */ /* 0x000fea000b800000 */
.L_x_16708:
        /* <DEDUP_REMOVED lines=16> */
.L_x_16735:
[----:B------:R-:W-:Y:S01]  /*22a0*/  PRMT R0, RZ, 0x7610, R0 ;  /* 0x00007610ff007816 */ /* 0x000fe20000000000 */
[----:B------:R-:W-:Y:S06]  /*22b0*/  BRA `(.L_x_16709) ;  /* 0x0000000000487947 */ /* 0x000fec0003800000 */
.L_x_16734:
        /* <DEDUP_REMOVED lines=8> */
.L_x_16737:
[----:B------:R-:W-:Y:S05]  /*2340*/  BSYNC.RECONVERGENT B0 ;  /* 0x0000000000007941 */ /* 0x000fea0003800200 */
.L_x_16736:
[----:B------:R-:W-:Y:S01]  /*2350*/  F2FP.BF16.F32.PACK_AB R0, RZ, R0 ;  /* 0x00000000ff00723e */ /* 0x000fe200000010ff */
[----:B------:R-:W-:Y:S06]  /*2360*/  BRA `(.L_x_16709) ;  /* 0x00000000001c7947 */ /* 0x000fec0003800000 */
.L_x_16733:
[----:B------:R-:W2:Y:S02]  /*2370*/  LDG.E.64 R2, desc[UR36][R2.64] ;  /* 0x0000002402027981 */ /* 0x000ea4000c1e1b00 */
[----:B--2---:R-:W0:Y:S02]  /*2380*/  I2F.U64 R0, R2 ;  /* 0x0000000200007312 */ /* 0x004e240000301000 */
[----:B0-----:R-:W-:Y:S01]  /*2390*/  F2FP.BF16.F32.PACK_AB R0, RZ, R0 ;  /* 0x00000000ff00723e */ /* 0x001fe200000010ff */
[----:B------:R-:W-:Y:S06]  /*23a0*/  BRA `(.L_x_16709) ;  /* 0x00000000000c7947 */ /* 0x000fec0003800000 */
.L_x_16732:
[----:B------:R-:W2:Y:S02]  /*23b0*/  LDG.E R2, desc[UR36][R2.64] ;  /* 0x0000002402027981 */ /* 0x000ea4000c1e1900 */
[----:B--2---:R-:W-:-:S04]  /*23c0*/  I2FP.F32.U32 R0, R2 ;  /* 0x0000000200007245 */ /* 0x004fc80000201000 */
[----:B------:R-:W-:-:S07]  /*23d0*/  F2FP.BF16.F32.PACK_AB R0, RZ, R0 ;  /* 0x00000000ff00723e */ /* 0x000fce00000010ff */
.L_x_16709:
[----:B-----5:R-:W-:Y:S01]  /*23e0*/  IMAD.U32 R0, R0, 0x10000, RZ ;  /* 0x0001000000007824 */ /* 0x020fe200078e00ff */
[----:B------:R-:W0:Y:S01]  /*23f0*/  LDCU.64 UR6, c[0x0][0x580] ;  /* 0x0000b000ff0677ac */ /* 0x000e220008000a00 */
[----:B------:R-:W-:-:S04]  /*2400*/  UPRMT UR4, UR42, 0x9910, URZ ;  /* 0x000099102a047896 */ /* 0x000fc800080000ff */
[----:B------:R-:W1:Y:S01]  /*2410*/  FRND.FTZ.CEIL R0, R0 ;  /* 0x0000000000007307 */ /* 0x000e620000219000 */
        /* <DEDUP_REMOVED lines=17> */
.L_x_16741:
[----:B-1----:R-:W-:-:S06]  /*2530*/  SHF.L.U32 R5, R5, 0x10, RZ ;  /* 0x0000001005057819 */ /* 0x002fcc00000006ff */
[----:B------:R-:W1:Y:S02]  /*2540*/  F2I.S64.TRUNC R4, R5 ;  /* 0x0000000500047311 */ /* 0x000e64000020d900 */
[----:B-1----:R4:W-:Y:S01]  /*2550*/  STG.E.U8 desc[UR36][R2.64], R4 ;  /* 0x0000000402007986 */ /* 0x0029e2000c101124 */
[----:B------:R-:W-:Y:S05]  /*2560*/  BRA `(.L_x_16743) ;  /* 0x0000000c00707947 */ /* 0x000fea0003800000 */
.L_x_16740:
        /* <DEDUP_REMOVED lines=10> */
.L_x_16745:
[----:B-1----:R-:W-:-:S06]  /*2610*/  IMAD.U32 R5, R5, 0x10000, RZ ;  /* 0x0001000005057824 */ /* 0x002fcc00078e00ff */
[----:B------:R-:W1:Y:S02]  /*2620*/  F2I.FTZ.TRUNC.NTZ R5, R5 ;  /* 0x0000000500057305 */ /* 0x000e64000021f100 */
[----:B-1----:R2:W-:Y:S01]  /*2630*/  STG.E desc[UR36][R2.64], R5 ;  /* 0x0000000502007986 */ /* 0x0025e2000c101924 */
[----:B------:R-:W-:Y:S05]  /*2640*/  BRA `(.L_x_16743) ;  /* 0x0000000c00387947 */ /* 0x000fea0003800000 */
.L_x_16744:
[----:B-1----:R-:W-:-:S06]  /*2650*/  IMAD.U32 R5, R5, 0x10000, RZ ;  /* 0x0001000005057824 */ /* 0x002fcc00078e00ff */
[----:B------:R-:W1:Y:S02]  /*2660*/  F2I.FTZ.TRUNC.NTZ R5, R5 ;  /* 0x0000000500057305 */ /* 0x000e64000021f100 */
[----:B-1----:R3:W-:Y:S01]  /*2670*/  STG.E.U16 desc[UR36][R2.64], R5 ;  /* 0x0000000502007986 */ /* 0x0027e2000c101524 */
[----:B------:R-:W-:Y:S05]  /*2680*/  BRA `(.L_x_16743) ;  /* 0x0000000c00287947 */ /* 0x000fea0003800000 */
.L_x_16739:
        /* <DEDUP_REMOVED lines=9> */
.L_x_16747:
[----:B01----:R-:W-:-:S05]  /*2720*/  IMAD.U32 R0, R5, 0x10000, RZ ;  /* 0x0001000005007824 */ /* 0x003fca00078e00ff */
[----:B------:R-:W-:-:S05]  /*2730*/  F2FP.F16.F32.PACK_AB R0, RZ, R0 ;  /* 0x00000000ff00723e */ /* 0x000fca00000000ff */
[----:B------:R0:W-:Y:S01]  /*2740*/  STG.E.U16 desc[UR36][R2.64], R0 ;  /* 0x0000000002007986 */ /* 0x0001e2000c101524 */
[----:B------:R-:W-:Y:S05]  /*2750*/  BRA `(.L_x_16743) ;  /* 0x0000000800f47947 */ /* 0x000fea0003800000 */
.L_x_16746:
        /* <DEDUP_REMOVED lines=10> */
.L_x_16749:
[----:B-1----:R-:W-:-:S04]  /*2800*/  SHF.L.U32 R5, R5, 0x10, RZ ;  /* 0x0000001005057819 */ /* 0x002fc800000006ff */
[----:B------:R-:W-:-:S04]  /*2810*/  F2FP.F16.F32.PACK_AB R5, RZ, R5 ;  /* 0x00000005ff05723e */ /* 0x000fc800000000ff */
[----:B------:R-:W-:-:S05]  /*2820*/  PRMT R5, R5, 0x5410, RZ ;  /* 0x0000541005057816 */ /* 0x000fca00000000ff */
[----:B------:R1:W-:Y:S01]  /*2830*/  STG.E desc[UR36][R2.64], R5 ;  /* 0x0000000502007986 */ /* 0x0003e2000c101924 */
[----:B------:R-:W-:Y:S05]  /*2840*/  BRA `(.L_x_16743) ;  /* 0x0000000800b87947 */ /* 0x000fea0003800000 */
.L_x_16748:
[----:B-1----:R-:W-:-:S04]  /*2850*/  IMAD.U32 R4, R5, 0x10000, RZ ;  /* 0x0001000005047824 */ /* 0x002fc800078e00ff */
[----:B------:R-:W-:-:S06]  /*2860*/  FMUL.FTZ R4, R4, 1 ;  /* 0x3f80000004047820 */ /* 0x000fcc0000410000 */
[----:B------:R-:W1:Y:S02]  /*2870*/  F2F.F64.F32 R4, R4 ;  /* 0x0000000400047310 */ /* 0x000e640000201800 */
[----:B-1----:R1:W-:Y:S01]  /*2880*/  STG.E.64 desc[UR36][R2.64], R4 ;  /* 0x0000000402007986 */ /* 0x0023e2000c101b24 */
[----:B------:R-:W-:Y:S05]  /*2890*/  BRA `(.L_x_16743) ;  /* 0x0000000800a47947 */ /* 0x000fea0003800000 */
.L_x_16738:
        /* <DEDUP_REMOVED lines=13> */
.L_x_16752:
[----:B-1----:R-:W-:Y:S01]  /*2970*/  IMAD.U32 R5, R5, 0x10000, RZ ;  /* 0x0001000005057824 */ /* 0x002fe200078e00ff */
[----:B------:R-:W-:-:S03]  /*2980*/  CS2R R6, SRZ ;  /* 0x0000000000067805 */ /* 0x000fc6000001ff00 */
[----:B------:R-:W-:-:S06]  /*2990*/  FMUL.FTZ R5, R5, 1 ;  /* 0x3f80000005057820 */ /* 0x000fcc0000410000 */
[----:B------:R-:W1:Y:S02]  /*29a0*/  F2F.F64.F32 R4, R5 ;  /* 0x0000000500047310 */ /* 0x000e640000201800 */
[----:B-1----:R1:W-:Y:S01]  /*29b0*/  STG.E.128 desc[UR36][R2.64], R4 ;  /* 0x0000000402007986 */ /* 0x0023e2000c101d24 */
[----:B------:R-:W-:Y:S05]  /*29c0*/  BRA `(.L_x_16743) ;  /* 0x0000000800587947 */ /* 0x000fea0003800000 */
.L_x_16751:
        /* <DEDUP_REMOVED lines=19> */
.L_x_16756:
[----:B------:R-:W-:Y:S05]  /*2b00*/  BSYNC.RECONVERGENT B0 ;  /* 0x0000000000007941 */ /* 0x000fea0003800200 */
.L_x_16755:
[----:B------:R-:W-:-:S05]  /*2b10*/  LOP3.LUT R5, R0, 0x80, R5, 0xf8, !PT ;  /* 0x0000008000057812 */ /* 0x000fca00078ef805 */
[----:B------:R0:W-:Y:S01]  /*2b20*/  STG.E.U8 desc[UR36][R2.64], R5 ;  /* 0x0000000502007986 */ /* 0x0001e2000c101124 */
[----:B------:R-:W-:Y:S05]  /*2b30*/  BRA `(.L_x_16743) ;  /* 0x0000000400fc7947 */ /* 0x000fea0003800000 */
.L_x_16754:
        /* <DEDUP_REMOVED lines=15> */
.L_x_16758:
[----:B------:R-:W-:Y:S05]  /*2c30*/  BSYNC.RECONVERGENT B0 ;  /* 0x0000000000007941 */ /* 0x000fea0003800200 */
.L_x_16757:
[----:B------:R-:W-:-:S05]  /*2c40*/  LOP3.LUT R5, R0, 0x80, R5, 0xf8, !PT ;  /* 0x0000008000057812 */ /* 0x000fca00078ef805 */
[----:B------:R0:W-:Y:S01]  /*2c50*/  STG.E.U8 desc[UR36][R2.64], R5 ;  /* 0x0000000502007986 */ /* 0x0001e2000c101124 */
[----:B------:R-:W-:Y:S05]  /*2c60*/  BRA `(.L_x_16743) ;  /* 0x0000000400b07947 */ /* 0x000fea0003800000 */
.L_x_16753:
[----:B-1----:R1:W-:Y:S01]  /*2c70*/  STG.E.U16 desc[UR36][R2.64], R5 ;  /* 0x0000000502007986 */ /* 0x0023e2000c101524 */
[----:B------:R-:W-:Y:S05]  /*2c80*/  BRA `(.L_x_16743) ;  /* 0x0000000400a87947 */ /* 0x000fea0003800000 */
.L_x_16750:
        /* <DEDUP_REMOVED lines=12> */
.L_x_16761:
        /* <DEDUP_REMOVED lines=13> */
.L_x_16764:
[----:B------:R-:W-:-:S04]  /*2e20*/  SHF.R.U32.HI R0, RZ, 0x14, R5 ;  /* 0x00000014ff007819 */ /* 0x000fc80000011605 */
[----:B------:R-:W-:-:S04]  /*2e30*/  LOP3.LUT R0, R0, 0x1, RZ, 0xc0, !PT ;  /* 0x0000000100007812 */ /* 0x000fc800078ec0ff */
[----:B------:R-:W-:-:S04]  /*2e40*/  IADD3 R0, PT, PT, R5, 0x487ffff, R0 ;  /* 0x0487ffff05007810 */ /* 0x000fc80007ffe000 */
[----:B------:R-:W-:-:S04]  /*2e50*/  SHF.R.U32.HI R0, RZ, 0x14, R0 ;  /* 0x00000014ff007819 */ /* 0x000fc80000011600 */
[----:B------:R-:W-:-:S07]  /*2e60*/  LOP3.LUT R4, R0, 0xff, RZ, 0xc0, !PT ;  /* 0x000000ff00047812 */ /* 0x000fce00078ec0ff */
.L_x_16765:
[----:B------:R-:W-:-:S04]  /*2e70*/  SHF.R.U32.HI R5, RZ, 0x18, R5 ;  /* 0x00000018ff057819 */ /* 0x000fc80000011605 */
[----:B------:R-:W-:-:S04]  /*2e80*/  LOP3.LUT R4, R4, 0x80, R5, 0xf8, !PT ;  /* 0x0000008004047812 */ /* 0x000fc800078ef805 */
[----:B------:R-:W-:-:S07]  /*2e90*/  PRMT R0, R4, 0x7610, R0 ;  /* 0x0000761004007816 */ /* 0x000fce0000000000 */
.L_x_16763:
[----:B------:R-:W-:Y:S05]  /*2ea0*/  BSYNC.RECONVERGENT B0 ;  /* 0x0000000000007941 */ /* 0x000fea0003800200 */
.L_x_16762:
[----:B------:R0:W-:Y:S01]  /*2eb0*/  STG.E.U8 desc[UR36][R2.64], R0 ;  /* 0x0000000002007986 */ /* 0x0001e2000c101124 */
[----:B------:R-:W-:Y:S05]  /*2ec0*/  BRA `(.L_x_16743) ;  /* 0x0000000400187947 */ /* 0x000fea0003800000 */
.L_x_16760:
        /* <DEDUP_REMOVED lines=13> */
.L_x_16768:
[----:B------:R-:W-:-:S04]  /*2fa0*/  SHF.R.U32.HI R0, RZ, 0x15, R5 ;  /* 0x00000015ff007819 */ /* 0x000fc80000011605 */
[----:B------:R-:W-:-:S04]  /*2fb0*/  LOP3.LUT R0, R0, 0x1, RZ, 0xc0, !PT ;  /* 0x0000000100007812 */ /* 0x000fc800078ec0ff */
[----:B------:R-:W-:-:S04]  /*2fc0*/  IADD3 R0, PT, PT, R5, 0x88fffff, R0 ;  /* 0x088fffff05007810 */ /* 0x000fc80007ffe000 */
[----:B------:R-:W-:-:S04]  /*2fd0*/  SHF.R.U32.HI R0, RZ, 0x15, R0 ;  /* 0x00000015ff007819 */ /* 0x000fc80000011600 */
[----:B------:R-:W-:-:S07]  /*2fe0*/  LOP3.LUT R4, R0, 0xff, RZ, 0xc0, !PT ;  /* 0x000000ff00047812 */ /* 0x000fce00078ec0ff */
.L_x_16769:
[----:B------:R-:W-:-:S04]  /*2ff0*/  SHF.R.U32.HI R5, RZ, 0x18, R5 ;  /* 0x00000018ff057819 */ /* 0x000fc80000011605 */
[----:B------:R-:W-:-:S04]  /*3000*/  LOP3.LUT R4, R4, 0x80, R5, 0xf8, !PT ;  /* 0x0000008004047812 */ /* 0x000fc800078ef805 */
[----:B------:R-:W-:-:S07]  /*3010*/  PRMT R0, R4, 0x7610, R0 ;  /* 0x0000761004007816 */ /* 0x000fce0000000000 */
.L_x_16767:
[----:B------:R-:W-:Y:S05]  /*3020*/  BSYNC.RECONVERGENT B0 ;  /* 0x0000000000007941 */ /* 0x000fea0003800200 */
.L_x_16766:
[----:B------:R0:W-:Y:S01]  /*3030*/  STG.E.U8 desc[UR36][R2.64], R0 ;  /* 0x0000000002007986 */ /* 0x0001e2000c101124 */
[----:B------:R-:W-:Y:S05]  /*3040*/  BRA `(.L_x_16743) ;  /* 0x0000000000b87947 */ /* 0x000fea0003800000 */
.L_x_16759:
[----:B------:R-:W-:-:S09]  /*3050*/  UISETP.NE.AND UP0, UPT, UR4, 0x1c, UPT ;  /* 0x0000001c0400788c */ /* 0x000fd2000bf05270 */
[----:B------:R-:W-:Y:S05]  /*3060*/  BRA.U !UP0, `(.L_x_16770) ;  /* 0x0000000108a47547 */ /* 0x000fea000b800000 */
[----:B------:R-:W-:-:S09]  /*3070*/  UISETP.NE.AND UP0, UPT, UR4, 0x1d, UPT ;  /* 0x0000001d0400788c */ /* 0x000fd2000bf05270 */
[----:B------:R-:W-:Y:S05]  /*3080*/  BRA.U !UP0, `(.L_x_16771) ;  /* 0x00000001088c7547 */ /* 0x000fea000b800000 */
[----:B------:R-:W-:-:S09]  /*3090*/  UISETP.NE.AND UP0, UPT, UR4, 0x2c, UPT ;  /* 0x0000002c0400788c */ /* 0x000fd2000bf05270 */
[----:B------:R-:W-:Y:S05]  /*30a0*/  BRA.U !UP0, `(.L_x_16772) ;  /* 0x0000000108447547 */ /* 0x000fea000b800000 */
.L_x_16742:
        /* <DEDUP_REMOVED lines=16> */
.L_x_16773:
[----:B------:R-:W-:Y:S05]  /*31b0*/  BRA `(.L_x_16743) ;  /* 0x00000000005c7947 */ /* 0x000fea0003800000 */
.L_x_16772:
        /* <DEDUP_REMOVED lines=16> */
.L_x_16771:
[----:B-1----:R-:W-:-:S06]  /*32c0*/  IMAD.U32 R5, R5, 0x10000, RZ ;  /* 0x0001000005057824 */ /* 0x002fcc00078e00ff */
[----:B------:R-:W1:Y:S02]  /*32d0*/  F2I.U64.TRUNC R4, R5 ;  /* 0x0000000500047311 */ /* 0x000e64000020d800 */
[----:B-1----:R1:W-:Y:S01]  /*32e0*/  STG.E.64 desc[UR36][R2.64], R4 ;  /* 0x0000000402007986 */ /* 0x0023e2000c101b24 */
[----:B------:R-:W-:Y:S05]  /*32f0*/  BRA `(.L_x_16743) ;  /* 0x00000000000c7947 */ /* 0x000fea0003800000 */
.L_x_16770:
[----:B-1----:R-:W-:-:S06]  /*3300*/  SHF.L.U32 R5, R5, 0x10, RZ ;  /* 0x0000001005057819 */ /* 0x002fcc00000006ff */
[----:B------:R-:W1:Y:S02]  /*3310*/  F2I.FTZ.U32.TRUNC.NTZ R5, R5 ;  /* 0x0000000500057305 */ /* 0x000e64000021f000 */
[----:B-1----:R1:W-:Y:S02]  /*3320*/  STG.E desc[UR36][R2.64], R5 ;  /* 0x0000000502007986 */ /* 0x0023e4000c101924 */
.L_x_16743:
[----:B------:R-:W-:-:S07]  /*3330*/  VIADD R17, R17, 0x80 ;  /* 0x0000008011117836 */ /* 0x000fce0000000000 */
.L_x_16702:
[----:B------:R-:W-:Y:S05]  /*3340*/  BSYNC.RECONVERGENT B6 ;  /* 0x0000000000067941 */ /* 0x000fea0003800200 */
.L_x_16701:
        /* <DEDUP_REMOVED lines=307> */
.L_x_16776:
        /* <DEDUP_REMOVED lines=18> */
.L_x_16780:
[----:B------:R-:W2:Y:S02]  /*47a0*/  LDG.E.U8 R2, desc[UR36][R2.64] ;  /* 0x0000002402027981 */ /* 0x000ea4000c1e1100 */
[----:B--2---:R-:W-:-:S04]  /*47b0*/  I2FP.F32.U32 R0, R2 ;  /* 0x0000000200007245 */ /* 0x004fc80000201000 */
[----:B------:R-:W-:Y:S01]  /*47c0*/  F2FP.BF16.F32.PACK_AB R0, RZ, R0 ;  /* 0x00000000ff00723e */ /* 0x000fe200000010ff */
[----:B------:R-:W-:Y:S06]  /*47d0*/  BRA `(.L_x_16782) ;  /* 0x0000000c00a47947 */ /* 0x000fec0003800000 */
.L_x_16779:
        /* <DEDUP_REMOVED lines=10> */
.L_x_16784:
[----:B------:R-:W2:Y:S02]  /*4880*/  LDG.E R2, desc[UR36][R2.64] ;  /* 0x0000002402027981 */ /* 0x000ea4000c1e1900 */
[----:B--2---:R-:W-:-:S04]  /*4890*/  I2FP.F32.S32 R0, R2 ;  /* 0x0000000200007245 */ /* 0x004fc80000201400 */
[----:B------:R-:W-:Y:S01]  /*48a0*/  F2FP.BF16.F32.PACK_AB R0, RZ, R0 ;  /* 0x00000000ff00723e */ /* 0x000fe200000010ff */
[----:B------:R-:W-:Y:S06]  /*48b0*/  BRA `(.L_x_16782) ;  /* 0x0000000c006c7947 */ /* 0x000fec0003800000 */
.L_x_16783:
[----:B------:R-:W2:Y:S02]  /*48c0*/  LDG.E.U16 R2, desc[UR36][R2.64] ;  /* 0x0000002402027981 */ /* 0x000ea4000c1e1500 */
[----:B--2---:R-:W0:Y:S02]  /*48d0*/  I2F.S16 R0, R2 ;  /* 0x0000000200007306 */ /* 0x004e240000101400 */
[----:B0-----:R-:W-:Y:S01]  /*48e0*/  F2FP.BF16.F32.PACK_AB R0, RZ, R0 ;  /* 0x00000000ff00723e */ /* 0x001fe200000010ff */
[----:B------:R-:W-:Y:S06]  /*48f0*/  BRA `(.L_x_16782) ;  /* 0x0000000c005c7947 */ /* 0x000fec0003800000 */
.L_x_16778:
        /* <DEDUP_REMOVED lines=9> */
.L_x_16786:
[----:B------:R-:W2:Y:S02]  /*4990*/  LDG.E.U16 R0, desc[UR36][R2.64] ;  /* 0x0000002402007981 */ /* 0x000ea4000c1e1500 */
[----:B--2---:R-:W-:-:S05]  /*49a0*/  HADD2.F32 R0, -RZ, R0.H0_H0 ;  /* 0x20000000ff007230 */ /* 0x004fca0000004100 */
[----:B------:R-:W-:Y:S01]  /*49b0*/  F2FP.BF16.F32.PACK_AB R0, RZ, R0 ;  /* 0x00000000ff00723e */ /* 0x000fe200000010ff */
[----:B------:R-:W-:Y:S06]  /*49c0*/  BRA `(.L_x_16782) ;  /* 0x0000000c00287947 */ /* 0x000fec0003800000 */
.L_x_16785:
        /* <DEDUP_REMOVED lines=9> */
.L_x_16788:
[----:B------:R-:W2:Y:S02]  /*4a60*/  LDG.E.U16 R2, desc[UR36][R2.64] ;  /* 0x0000002402027981 */ /* 0x000ea4000c1e1500 */
[----:B--2---:R-:W-:-:S05]  /*4a70*/  HADD2.F32 R0, -RZ, R2.H0_H0 ;  /* 0x20000002ff007230 */ /* 0x004fca0000004100 */
[----:B------:R-:W-:Y:S01]  /*4a80*/  F2FP.BF16.F32.PACK_AB R0, RZ, R0 ;  /* 0x00000000ff00723e */ /* 0x000fe200000010ff */
[----:B------:R-:W-:Y:S06]  /*4a90*/  BRA `(.L_x_16782) ;  /* 0x0000000800f47947 */ /* 0x000fec0003800000 */
.L_x_16787:
        /* <DEDUP_REMOVED lines=12> */
.L_x_16777:
        /* <DEDUP_REMOVED lines=13> */
.L_x_16791:
        /* <DEDUP_REMOVED lines=12> */
.L_x_16790:
        /* <DEDUP_REMOVED lines=27> */
.L_x_16793:
        /* <DEDUP_REMOVED lines=13> */
.L_x_16792:
[----:B------:R0:W5:Y:S01]  /*4f70*/  LDG.E.U16 R0, desc[UR36][R2.64] ;  /* 0x0000002402007981 */ /* 0x000162000c1e1500 */
[----:B------:R-:W-:Y:S05]  /*4f80*/  BRA `(.L_x_16782) ;  /* 0x0000000400b87947 */ /* 0x000fea0003800000 */
.L_x_16789:
        /* <DEDUP_REMOVED lines=12> */
.L_x_16796:
        /* <DEDUP_REMOVED lines=21> */
.L_x_16800:
[----:B------:R-:W-:Y:S05]  /*51a0*/  BSYNC.RECONVERGENT B1 ;  /* 0x0000000000017941 */ /* 0x000fea0003800200 */
.L_x_16799:
[----:B------:R-:W-:Y:S01]  /*51b0*/  IMAD.SHL.U32 R0, R0, 0x100000, RZ ;  /* 0x0010000000007824 */ /* 0x000fe200078e00ff */
[----:B------:R-:W-:-:S04]  /*51c0*/  LEA R2, R2, 0x3b800000, 0x17 ;  /* 0x3b80000002027811 */ /* 0x000fc800078eb8ff */
[----:B------:R-:W-:-:S07]  /*51d0*/  LOP3.LUT R0, R2, R0, R7, 0xfe, !PT ;  /* 0x0000000002007212 */ /* 0x000fce00078efe07 */
.L_x_16798:
[----:B------:R-:W-:Y:S05]  /*51e0*/  BSYNC.RECONVERGENT B0 ;  /* 0x0000000000007941 */ /* 0x000fea0003800200 */
.L_x_16797:
[----:B------:R-:W-:Y:S01]  /*51f0*/  F2FP.BF16.F32.PACK_AB R0, RZ, R0 ;  /* 0x00000000ff00723e */ /* 0x000fe200000010ff */
[----:B------:R-:W-:Y:S06]  /*5200*/  BRA `(.L_x_16782) ;  /* 0x0000000400187947 */ /* 0x000fec0003800000 */
.L_x_16795:
        /* <DEDUP_REMOVED lines=21> */
.L_x_16804:
[----:B------:R-:W-:Y:S05]  /*5360*/  BSYNC.RECONVERGENT B1 ;  /* 0x0000000000017941 */ /* 0x000fea0003800200 */
.L_x_16803:
[----:B------:R-:W-:Y:S01]  /*5370*/  IMAD.SHL.U32 R0, R0, 0x200000, RZ ;  /* 0x0020000000007824 */ /* 0x000fe200078e00ff */
[----:B------:R-:W-:-:S04]  /*5380*/  LEA R2, R2, 0x37800000, 0x17 ;  /* 0x3780000002027811 */ /* 0x000fc800078eb8ff */
[----:B------:R-:W-:-:S07]  /*5390*/  LOP3.LUT R0, R2, R0, R7, 0xfe, !PT ;  /* 0x0000000002007212 */ /* 0x000fce00078efe07 */
.L_x_16802:
[----:B------:R-:W-:Y:S05]  /*53a0*/  BSYNC.RECONVERGENT B0 ;  /* 0x0000000000007941 */ /* 0x000fea0003800200 */
.L_x_16801:
[----:B------:R-:W-:Y:S01]  /*53b0*/  F2FP.BF16.F32.PACK_AB R0, RZ, R0 ;  /* 0x00000000ff00723e */ /* 0x000fe200000010ff */
[----:B------:R-:W-:Y:S06]  /*53c0*/  BRA `(.L_x_16782) ;  /* 0x0000000000a87947 */ /* 0x000fec0003800000 */
.L_x_16794:
        /* <DEDUP_REMOVED lines=14> */
.L_x_16808:
[----:B------:R-:W-:Y:S05]  /*54b0*/  BSYNC.RECONVERGENT B0 ;  /* 0x0000000000007941 */ /* 0x000fea0003800200 */
.L_x_16807:
[----:B------:R-:W-:Y:S01]  /*54c0*/  F2FP.BF16.F32.PACK_AB R0, RZ, R0 ;  /* 0x00000000ff00723e */ /* 0x000fe200000010ff */
[----:B------:R-:W-:Y:S06]  /*54d0*/  BRA `(.L_x_16782) ;  /* 0x0000000000647947 */ /* 0x000fec0003800000 */
.L_x_16781:
        /* <DEDUP_REMOVED lines=16> */
.L_x_16809:
[----:B------:R-:W-:Y:S01]  /*55e0*/  PRMT R0, RZ, 0x7610, R0 ;  /* 0x00007610ff007816 */ /* 0x000fe20000000000 */
[----:B------:R-:W-:Y:S06]  /*55f0*/  BRA `(.L_x_16782) ;  /* 0x00000000001c7947 */ /* 0x000fec0003800000 */
.L_x_16806:
[----:B------:R-:W2:Y:S02]  /*5600*/  LDG.E.64 R2, desc[UR36][R2.64] ;  /* 0x0000002402027981 */ /* 0x000ea4000c1e1b00 */
[----:B--2---:R-:W0:Y:S02]  /*5610*/  I2F.U64 R0, R2 ;  /* 0x0000000200007312 */ /* 0x004e240000301000 */
[----:B0-----:R-:W-:Y:S01]  /*5620*/  F2FP.BF16.F32.PACK_AB R0, RZ, R0 ;  /* 0x00000000ff00723e */ /* 0x001fe200000010ff */
[----:B------:R-:W-:Y:S06]  /*5630*/  BRA `(.L_x_16782) ;  /* 0x00000000000c7947 */ /* 0x000fec0003800000 */
.L_x_16805:
[----:B------:R-:W2:Y:S02]  /*5640*/  LDG.E R2, desc[UR36][R2.64] ;  /* 0x0000002402027981 */ /* 0x000ea4000c1e1900 */
[----:B--2---:R-:W-:-:S04]  /*5650*/  I2FP.F32.U32 R0, R2 ;  /* 0x0000000200007245 */ /* 0x004fc80000201000 */
[----:B------:R-:W-:-:S07]  /*5660*/  F2FP.BF16.F32.PACK_AB R0, RZ, R0 ;  /* 0x00000000ff00723e */ /* 0x000fce00000010ff */
.L_x_16782:
[----:B-----5:R-:W-:Y:S01]  /*5670*/  IMAD.U32 R0, R0, 0x10000, RZ ;  /* 0x0001000000007824 */ /* 0x020fe200078e00ff */
[----:B------:R-:W0:Y:S01]  /*5680*/  LDCU.64 UR6, c[0x0][0x580] ;  /* 0x0000b000ff0677ac */ /* 0x000e220008000a00 */
[----:B------:R-:W-:-:S04]  /*5690*/  UPRMT UR4, UR42, 0x9910, URZ ;  /* 0x000099102a047896 */ /* 0x000fc800080000ff */
[----:B------:R-:W1:Y:S01]  /*56a0*/  FRND.FTZ.CEIL R0, R0 ;  /* 0x0000000000007307 */ /* 0x000e620000219000 */
        /* <DEDUP_REMOVED lines=17> */
.L_x_16813:
[----:B-1----:R-:W-:-:S06]  /*57c0*/  IMAD.U32 R5, R5, 0x10000, RZ ;  /* 0x0001000005057824 */ /* 0x002fcc00078e00ff */
[----:B------:R-:W1:Y:S02]  /*57d0*/  F2I.S64.TRUNC R4, R5 ;  /* 0x0000000500047311 */ /* 0x000e64000020d900 */
[----:B-1----:R1:W-:Y:S01]  /*57e0*/  STG.E.U8 desc[UR36][R2.64], R4 ;  /* 0x0000000402007986 */ /* 0x0023e2000c101124 */
[----:B------:R-:W-:Y:S05]  /*57f0*/  BRA `(.L_x_16815) ;  /* 0x0000000c006c7947 */ /* 0x000fea0003800000 */
.L_x_16812:
        /* <DEDUP_REMOVED lines=10> */
.L_x_16817:
[----:B-1----:R-:W-:-:S06]  /*58a0*/  IMAD.U32 R5, R5, 0x10000, RZ ;  /* 0x0001000005057824 */ /* 0x002fcc00078e00ff */
[----:B------:R-:W1:Y:S02]  /*58b0*/  F2I.FTZ.TRUNC.NTZ R5, R5 ;  /* 0x0000000500057305 */ /* 0x000e64000021f100 */
[----:B-1----:R1:W-:Y:S01]  /*58c0*/  STG.E desc[UR36][R2.64], R5 ;  /* 0x0000000502007986 */ /* 0x0023e2000c101924 */
[----:B------:R-:W-:Y:S05]  /*58d0*/  BRA `(.L_x_16815) ;  /* 0x0000000c00347947 */ /* 0x000fea0003800000 */
.L_x_16816:
[----:B-1----:R-:W-:-:S06]  /*58e0*/  IMAD.U32 R5, R5, 0x10000, RZ ;  /* 0x0001000005057824 */ /* 0x002fcc00078e00ff */
[----:B------:R-:W1:Y:S02]  /*58f0*/  F2I.FTZ.TRUNC.NTZ R5, R5 ;  /* 0x0000000500057305 */ /* 0x000e64000021f100 */
[----:B-1----:R1:W-:Y:S01]  /*5900*/  STG.E.U16 desc[UR36][R2.64], R5 ;  /* 0x0000000502007986 */ /* 0x0023e2000c101524 */
[----:B------:R-:W-:Y:S05]  /*5910*/  BRA `(.L_x_16815) ;  /* 0x0000000c00247947 */ /* 0x000fea0003800000 */
.L_x_16811:
        /* <DEDUP_REMOVED lines=9> */
.L_x_16819:
[----:B01----:R-:W-:-:S05]  /*59b0*/  IMAD.U32 R0, R5, 0x10000, RZ ;  /* 0x0001000005007824 */ /* 0x003fca00078e00ff */
[----:B------:R-:W-:-:S05]  /*59c0*/  F2FP.F16.F32.PACK_AB R0, RZ, R0 ;  /* 0x00000000ff00723e */ /* 0x000fca00000000ff */
[----:B------:R0:W-:Y:S01]  /*59d0*/  STG.E.U16 desc[UR36][R2.64], R0 ;  /* 0x0000000002007986 */ /* 0x0001e2000c101524 */
[----:B------:R-:W-:Y:S05]  /*59e0*/  BRA `(.L_x_16815) ;  /* 0x0000000800f07947 */ /* 0x000fea0003800000 */
.L_x_16818:
        /* <DEDUP_REMOVED lines=10> */
.L_x_16821:
[----:B-1----:R-:W-:-:S05]  /*5a90*/  IMAD.U32 R5, R5, 0x10000, RZ ;  /* 0x0001000005057824 */ /* 0x002fca00078e00ff */
[----:B------:R-:W-:-:S04]  /*5aa0*/  F2FP.F16.F32.PACK_AB R5, RZ, R5 ;  /* 0x00000005ff05723e */ /* 0x000fc800000000ff */
[----:B------:R-:W-:-:S05]  /*5ab0*/  PRMT R5, R5, 0x5410, RZ ;  /* 0x0000541005057816 */ /* 0x000fca00000000ff */
[----:B------:R1:W-:Y:S01]  /*5ac0*/  STG.E desc[UR36][R2.64], R5 ;  /* 0x0000000502007986 */ /* 0x0003e2000c101924 */
[----:B------:R-:W-:Y:S05]  /*5ad0*/  BRA `(.L_x_16815) ;  /* 0x0000000800b47947 */ /* 0x000fea0003800000 */
.L_x_16820:
[----:B-1----:R-:W-:-:S04]  /*5ae0*/  IMAD.U32 R4, R5, 0x10000, RZ ;  /* 0x0001000005047824 */ /* 0x002fc800078e00ff */
[----:B------:R-:W-:-:S06]  /*5af0*/  FMUL.FTZ R4, R4, 1 ;  /* 0x3f80000004047820 */ /* 0x000fcc0000410000 */
[----:B------:R-:W1:Y:S02]  /*5b00*/  F2F.F64.F32 R4, R4 ;  /* 0x0000000400047310 */ /* 0x000e640000201800 */
[----:B-1----:R1:W-:Y:S01]  /*5b10*/  STG.E.64 desc[UR36][R2.64], R4 ;  /* 0x0000000402007986 */ /* 0x0023e2000c101b24 */
[----:B------:R-:W-:Y:S05]  /*5b20*/  BRA `(.L_x_16815) ;  /* 0x0000000800a07947 */ /* 0x000fea0003800000 */
.L_x_16810:
        /* <DEDUP_REMOVED lines=14> */
.L_x_16825:
        /* <DEDUP_REMOVED lines=18> */
.L_x_16828:
[----:B------:R-:W-:-:S04]  /*5d30*/  SHF.R.U32.HI R5, RZ, 0x18, R5 ;  /* 0x00000018ff057819 */ /* 0x000fc80000011605 */
[----:B------:R-:W-:-:S07]  /*5d40*/  LOP3.LUT R0, R0, 0x80, R5, 0xf8, !PT ;  /* 0x0000008000007812 */ /* 0x000fce00078ef805 */
.L_x_16827:
[----:B------:R-:W-:Y:S05]  /*5d50*/  BSYNC.RECONVERGENT B0 ;  /* 0x0000000000007941 */ /* 0x000fea0003800200 */
.L_x_16826:
[----:B------:R0:W-:Y:S01]  /*5d60*/  STG.E.U8 desc[UR36][R2.64], R0 ;  /* 0x0000000002007986 */ /* 0x0001e2000c101124 */
[----:B------:R-:W-:Y:S05]  /*5d70*/  BRA `(.L_x_16815) ;  /* 0x00000008000c7947 */ /* 0x000fea0003800000 */
.L_x_16824:
        /* <DEDUP_REMOVED lines=18> */
.L_x_16831:
[----:B------:R-:W-:-:S04]  /*5ea0*/  SHF.R.U32.HI R5, RZ, 0x18, R5 ;  /* 0x00000018ff057819 */ /* 0x000fc80000011605 */
[----:B------:R-:W-:-:S07]  /*5eb0*/  LOP3.LUT R0, R0, 0x80, R5, 0xf8, !PT ;  /* 0x0000008000007812 */ /* 0x000fce00078ef805 */
.L_x_16830:
[----:B------:R-:W-:Y:S05]  /*5ec0*/  BSYNC.RECONVERGENT B0 ;  /* 0x0000000000007941 */ /* 0x000fea0003800200 */
.L_x_16829:
[----:B------:R0:W-:Y:S01]  /*5ed0*/  STG.E.U8 desc[UR36][R2.64], R0 ;  /* 0x0000000002007986 */ /* 0x0001e2000c101124 */
[----:B------:R-:W-:Y:S05]  /*5ee0*/  BRA `(.L_x_16815) ;  /* 0x0000000400b07947 */ /* 0x000fea0003800000 */
.L_x_16823:
        /* <DEDUP_REMOVED lines=22> */
.L_x_16833:
[----:B-1----:R-:W-:-:S06]  /*6050*/  SHF.L.U32 R5, R5, 0x10, RZ ;  /* 0x0000001005057819 */ /* 0x002fcc00000006ff */
[----:B------:R-:W1:Y:S02]  /*6060*/  F2I.U64.TRUNC R4, R5 ;  /* 0x0000000500047311 */ /* 0x000e64000020d800 */
[----:B-1----:R1:W-:Y:S01]  /*6070*/  STG.E.64 desc[UR36][R2.64], R4 ;  /* 0x0000000402007986 */ /* 0x0023e2000c101b24 */
[----:B------:R-:W-:Y:S05]  /*6080*/  BRA `(.L_x_16815) ;  /* 0x0000000400487947 */ /* 0x000fea0003800000 */
.L_x_16832:
[----:B-1----:R-:W-:-:S06]  /*6090*/  IMAD.U32 R5, R5, 0x10000, RZ ;  /* 0x0001000005057824 */ /* 0x002fcc00078e00ff */
[----:B------:R-:W1:Y:S02]  /*60a0*/  F2I.FTZ.U32.TRUNC.NTZ R5, R5 ;  /* 0x0000000500057305 */ /* 0x000e64000021f000 */
[----:B-1----:R1:W-:Y:S01]  /*60b0*/  STG.E desc[UR36][R2.64], R5 ;  /* 0x0000000502007986 */ /* 0x0023e2000c101924 */
[----:B------:R-:W-:Y:S05]  /*60c0*/  BRA `(.L_x_16815) ;  /* 0x0000000400387947 */ /* 0x000fea0003800000 */
.L_x_16822:
        /* <DEDUP_REMOVED lines=11> */
.L_x_16835:
[----:B-1----:R-:W-:Y:S02]  /*6180*/  SHF.L.U32 R5, R5, 0x10, RZ ;  /* 0x0000001005057819 */ /* 0x002fe400000006ff */
[----:B------:R-:W-:-:S03]  /*6190*/  CS2R R6, SRZ ;  /* 0x0000000000067805 */ /* 0x000fc6000001ff00 */
[----:B------:R-:W-:-:S06]  /*61a0*/  FMUL.FTZ R5, R5, 1 ;  /* 0x3f80000005057820 */ /* 0x000fcc0000410000 */
[----:B------:R-:W1:Y:S02]  /*61b0*/  F2F.F64.F32 R4, R5 ;  /* 0x0000000500047310 */ /* 0x000e640000201800 */
[----:B-1----:R1:W-:Y:S01]  /*61c0*/  STG.E.128 desc[UR36][R2.64], R4 ;  /* 0x0000000402007986 */ /* 0x0023e2000c101d24 */
[----:B------:R-:W-:Y:S05]  /*61d0*/  BRA `(.L_x_16815) ;  /* 0x0000000000f47947 */ /* 0x000fea0003800000 */
.L_x_16834:
[----:B------:R-:W-:-:S09]  /*61e0*/  UISETP.NE.AND UP0, UPT, UR4, 0xf, UPT ;  /* 0x0000000f0400788c */ /* 0x000fd2000bf05270 */
[----:B------:R-:W-:Y:S05]  /*61f0*/  BRA.U !UP0, `(.L_x_16836) ;  /* 0x0000000108e87547 */ /* 0x000fea000b800000 */
[----:B------:R-:W-:-:S09]  /*6200*/  UISETP.NE.AND UP0, UPT, UR4, 0x17, UPT ;  /* 0x000000170400788c */ /* 0x000fd2000bf05270 */
[----:B------:R-:W-:Y:S05]  /*6210*/  BRA.U !UP0, `(.L_x_16837) ;  /* 0x0000000108907547 */ /* 0x000fea000b800000 */
[----:B------:R-:W-:-:S09]  /*6220*/  UISETP.NE.AND UP0, UPT, UR4, 0x18, UPT ;  /* 0x000000180400788c */ /* 0x000fd2000bf05270 */
[----:B------:R-:W-:Y:S05]  /*6230*/  BRA.U !UP0, `(.L_x_16838) ;  /* 0x0000000108447547 */ /* 0x000fea000b800000 */
.L_x_16814:
        /* <DEDUP_REMOVED lines=16> */
.L_x_16839:
[----:B------:R-:W-:Y:S05]  /*6340*/  BRA `(.L_x_16815) ;  /* 0x0000000000987947 */ /* 0x000fea0003800000 */
.L_x_16838:
        /* <DEDUP_REMOVED lines=13> */
.L_x_16841:
[----:B------:R-:W-:Y:S05]  /*6420*/  BSYNC.RECONVERGENT B0 ;  /* 0x0000000000007941 */ /* 0x000fea0003800200 */
.L_x_16840:
[----:B------:R-:W-:-:S05]  /*6430*/  LOP3.LUT R5, R0, 0x80, R5, 0xf8, !PT ;  /* 0x0000008000057812 */ /* 0x000fca00078ef805 */
[----:B------:R3:W-:Y:S01]  /*6440*/  STG.E.U8 desc[UR36][R2.64], R5 ;  /* 0x0000000502007986 */ /* 0x0007e2000c101124 */
[----:B------:R-:W-:Y:S05]  /*6450*/  BRA `(.L_x_16815) ;  /* 0x0000000000547947 */ /* 0x000fea0003800000 */
.L_x_16837:
        /* <DEDUP_REMOVED lines=12> */
.L_x_16843:
[----:B0-----:R-:W-:Y:S01]  /*6520*/  IMAD.MOV.U32 R0, RZ, RZ, 0x7f ;  /* 0x0000007fff007424 */ /* 0x001fe200078e00ff */
[----:B------:R-:W-:-:S04]  /*6530*/  ISETP.GT.U32.AND P0, PT, R4, 0x7f800000, PT ;  /* 0x7f8000000400780c */ /* 0x000fc80003f04070 */
[----:B------:R-:W-:-:S09]  /*6540*/  SEL R0, R0, 0x7c, P0 ;  /* 0x0000007c00007807 */ /* 0x000fd20000000000 */
.L_x_16844:
[----:B------:R-:W-:Y:S05]  /*6550*/  BSYNC.RECONVERGENT B0 ;  /* 0x0000000000007941 */ /* 0x000fea0003800200 */
.L_x_16842:
[----:B------:R-:W-:-:S04]  /*6560*/  SHF.R.U32.HI R5, RZ, 0x18, R5 ;  /* 0x00000018ff057819 */ /* 0x000fc80000011605 */
[----:B------:R-:W-:-:S05]  /*6570*/  LOP3.LUT R5, R0, 0x80, R5, 0xf8, !PT ;  /* 0x0000008000057812 */ /* 0x000fca00078ef805 */
[----:B------:R2:W-:Y:S01]  /*6580*/  STG.E.U8 desc[UR36][R2.64], R5 ;  /* 0x0000000502007986 */ /* 0x0005e2000c101124 */
[----:B------:R-:W-:Y:S05]  /*6590*/  BRA `(.L_x_16815) ;  /* 0x0000000000047947 */ /* 0x000fea0003800000 */
.L_x_16836:
[----:B-1----:R1:W-:Y:S02]  /*65a0*/  STG.E.U16 desc[UR36][R2.64], R5 ;  /* 0x0000000502007986 */ /* 0x0023e4000c101524 */
.L_x_16815:
[----:B------:R-:W-:-:S07]  /*65b0*/  VIADD R17, R17, 0x80 ;  /* 0x0000008011117836 */ /* 0x000fce0000000000 */
.L_x_16775:
[----:B------:R-:W-:Y:S05]  /*65c0*/  BSYNC.RECONVERGENT B6 ;  /* 0x0000000000067941 */ /* 0x000fea0003800200 */
.L_x_16774:
        /* <DEDUP_REMOVED lines=307> */
.L_x_16847:
        /* <DEDUP_REMOVED lines=18> */
.L_x_16851:
[----:B------:R-:W2:Y:S02]  /*7a20*/  LDG.E.U8 R2, desc[UR36][R2.64] ;  /* 0x0000002402027981 */ /* 0x000ea4000c1e1100 */
[----:B--2---:R-:W-:-:S04]  /*7a30*/  I2FP.F32.U32 R0, R2 ;  /* 0x0000000200007245 */ /* 0x004fc80000201000 */
[----:B------:R-:W-:Y:S01]  /*7a40*/  F2FP.BF16.F32.PACK_AB R0, RZ, R0 ;  /* 0x00000000ff00723e */ /* 0x000fe200000010ff */
[----:B------:R-:W-:Y:S06]  /*7a50*/  BRA `(.L_x_16853) ;  /* 0x0000000c00a47947 */ /* 0x000fec0003800000 */
.L_x_16850:
        /* <DEDUP_REMOVED lines=10> */
.L_x_16855:
[----:B------:R-:W2:Y:S02]  /*7b00*/  LDG.E R2, desc[UR36][R2.64] ;  /* 0x0000002402027981 */ /* 0x000ea4000c1e1900 */
[----:B--2---:R-:W-:-:S04]  /*7b10*/  I2FP.F32.S32 R0, R2 ;  /* 0x0000000200007245 */ /* 0x004fc80000201400 */
[----:B------:R-:W-:Y:S01]  /*7b20*/  F2FP.BF16.F32.PACK_AB R0, RZ, R0 ;  /* 0x00000000ff00723e */ /* 0x000fe200000010ff */
[----:B------:R-:W-:Y:S06]  /*7b30*/  BRA `(.L_x_16853) ;  /* 0x0000000c006c7947 */ /* 0x000fec0003800000 */
.L_x_16854:
[----:B------:R-:W2:Y:S02]  /*7b40*/  LDG.E.U16 R2, desc[UR36][R2.64] ;  /* 0x0000002402027981 */ /* 0x000ea4000c1e1500 */
[----:B--2---:R-:W0:Y:S02]  /*7b50*/  I2F.S16 R0, R2 ;  /* 0x0000000200007306 */ /* 0x004e240000101400 */
[----:B0-----:R-:W-:Y:S01]  /*7b60*/  F2FP.BF16.F32.PACK_AB R0, RZ, R0 ;  /* 0x00000000ff00723e */ /* 0x001fe200000010ff */
[----:B------:R-:W-:Y:S06]  /*7b70*/  BRA `(.L_x_16853) ;  /* 0x0000000c005c7947 */ /* 0x000fec0003800000 */
.L_x_16849:
        /* <DEDUP_REMOVED lines=9> */
.L_x_16857:
[----:B------:R-:W2:Y:S02]  /*7c10*/  LDG.E.U16 R0, desc[UR36][R2.64] ;  /* 0x0000002402007981 */ /* 0x000ea4000c1e1500 */
[----:B--2---:R-:W-:-:S05]  /*7c20*/  HADD2.F32 R0, -RZ, R0.H0_H0 ;  /* 0x20000000ff007230 */ /* 0x004fca0000004100 */
[----:B------:R-:W-:Y:S01]  /*7c30*/  F2FP.BF16.F32.PACK_AB R0, RZ, R0 ;  /* 0x00000000ff00723e */ /* 0x000fe200000010ff */
[----:B------:R-:W-:Y:S06]  /*7c40*/  BRA `(.L_x_16853) ;  /* 0x0000000c00287947 */ /* 0x000fec0003800000 */
.L_x_16856:
        /* <DEDUP_REMOVED lines=9> */
.L_x_16859:
[----:B------:R-:W2:Y:S02]  /*7ce0*/  LDG.E.U16 R2, desc[UR36][R2.64] ;  /* 0x0000002402027981 */ /* 0x000ea4000c1e1500 */
[----:B--2---:R-:W-:-:S05]  /*7cf0*/  HADD2.F32 R0, -RZ, R2.H0_H0 ;  /* 0x20000002ff007230 */ /* 0x004fca0000004100 */
[----:B------:R-:W-:Y:S01]  /*7d00*/  F2FP.BF16.F32.PACK_AB R0, RZ, R0 ;  /* 0x00000000ff00723e */ /* 0x000fe200000010ff */
[----:B------:R-:W-:Y:S06]  /*7d10*/  BRA `(.L_x_16853) ;  /* 0x0000000800f47947 */ /* 0x000fec0003800000 */
.L_x_16858:
        /* <DEDUP_REMOVED lines=12> */
.L_x_16848:
        /* <DEDUP_REMOVED lines=13> */
.L_x_16862:
        /* <DEDUP_REMOVED lines=12> */
.L_x_16861:
        /* <DEDUP_REMOVED lines=27> */
.L_x_16864:
        /* <DEDUP_REMOVED lines=13> */
.L_x_16863:
[----:B------:R0:W5:Y:S01]  /*81f0*/  LDG.E.U16 R0, desc[UR36][R2.64] ;  /* 0x0000002402007981 */ /* 0x000162000c1e1500 */
[----:B------:R-:W-:Y:S05]  /*8200*/  BRA `(.L_x_16853) ;  /* 0x0000000400b87947 */ /* 0x000fea0003800000 */
.L_x_16860:
        /* <DEDUP_REMOVED lines=12> */
.L_x_16867:
        /* <DEDUP_REMOVED lines=21> */
.L_x_16871:
[----:B------:R-:W-:Y:S05]  /*8420*/  BSYNC.RECONVERGENT B1 ;  /* 0x0000000000017941 */ /* 0x000fea0003800200 */
.L_x_16870:
[----:B------:R-:W-:Y:S02]  /*8430*/  SHF.L.U32 R0, R0, 0x14, RZ ;  /* 0x0000001400007819 */ /* 0x000fe400000006ff */
[----:B------:R-:W-:-:S04]  /*8440*/  LEA R2, R2, 0x3b800000, 0x17 ;  /* 0x3b80000002027811 */ /* 0x000fc800078eb8ff */
[----:B------:R-:W-:-:S07]  /*8450*/  LOP3.LUT R0, R2, R0, R7, 0xfe, !PT ;  /* 0x0000000002007212 */ /* 0x000fce00078efe07 */
.L_x_16869:
[----:B------:R-:W-:Y:S05]  /*8460*/  BSYNC.RECONVERGENT B0 ;  /* 0x0000000000007941 */ /* 0x000fea0003800200 */
.L_x_16868:
[----:B------:R-:W-:Y:S01]  /*8470*/  F2FP.BF16.F32.PACK_AB R0, RZ, R0 ;  /* 0x00000000ff00723e */ /* 0x000fe200000010ff */
[----:B------:R-:W-:Y:S06]  /*8480*/  BRA `(.L_x_16853) ;  /* 0x0000000400187947 */ /* 0x000fec0003800000 */
.L_x_16866:
        /* <DEDUP_REMOVED lines=21> */
.L_x_16875:
[----:B------:R-:W-:Y:S05]  /*85e0*/  BSYNC.RECONVERGENT B1 ;  /* 0x0000000000017941 */ /* 0x000fea0003800200 */
.L_x_16874:
[----:B------:R-:W-:Y:S01]  /*85f0*/  IMAD.SHL.U32 R0, R0, 0x200000, RZ ;  /* 0x0020000000007824 */ /* 0x000fe200078e00ff */
[----:B------:R-:W-:-:S04]  /*8600*/  LEA R2, R2, 0x37800000, 0x17 ;  /* 0x3780000002027811 */ /* 0x000fc800078eb8ff */
[----:B------:R-:W-:-:S07]  /*8610*/  LOP3.LUT R0, R2, R0, R7, 0xfe, !PT ;  /* 0x0000000002007212 */ /* 0x000fce00078efe07 */
.L_x_16873:
[----:B------:R-:W-:Y:S05]  /*8620*/  BSYNC.RECONVERGENT B0 ;  /* 0x0000000000007941 */ /* 0x000fea0003800200 */
.L_x_16872:
[----:B------:R-:W-:Y:S01]  /*8630*/  F2FP.BF16.F32.PACK_AB R0, RZ, R0 ;  /* 0x00000000ff00723e */ /* 0x000fe200000010ff */
[----:B------:R-:W-:Y:S06]  /*8640*/  BRA `(.L_x_16853) ;  /* 0x0000000000a87947 */ /* 0x000fec0003800000 */
.L_x_16865:
        /* <DEDUP_REMOVED lines=14> */
.L_x_16879:
[----:B------:R-:W-:Y:S05]  /*8730*/  BSYNC.RECONVERGENT B0 ;  /* 0x0000000000007941 */ /* 0x000fea0003800200 */
.L_x_16878:
[----:B------:R-:W-:Y:S01]  /*8740*/  F2FP.BF16.F32.PACK_AB R0, RZ, R0 ;  /* 0x00000000ff00723e */ /* 0x000fe200000010ff */
[----:B------:R-:W-:Y:S06]  /*8750*/  BRA `(.L_x_16853) ;  /* 0x0000000000647947 */ /* 0x000fec0003800000 */
.L_x_16852:
        /* <DEDUP_REMOVED lines=16> */
.L_x_16880:
[----:B------:R-:W-:Y:S01]  /*8860*/  PRMT R0, RZ, 0x7610, R0 ;  /* 0x00007610ff007816 */ /* 0x000fe20000000000 */
[----:B------:R-:W-:Y:S06]  /*8870*/  BRA `(.L_x_16853) ;  /* 0x00000000001c7947 */ /* 0x000fec0003800000 */
.L_x_16877:
[----:B------:R-:W2:Y:S02]  /*8880*/  LDG.E.64 R2, desc[UR36][R2.64] ;  /* 0x0000002402027981 */ /* 0x000ea4000c1e1b00 */
[----:B--2---:R-:W0:Y:S02]  /*8890*/  I2F.U64 R0, R2 ;  /* 0x0000000200007312 */ /* 0x004e240000301000 */
[----:B0-----:R-:W-:Y:S01]  /*88a0*/  F2FP.BF16.F32.PACK_AB R0, RZ, R0 ;  /* 0x00000000ff00723e */ /* 0x001fe200000010ff */
[----:B------:R-:W-:Y:S06]  /*88b0*/  BRA `(.L_x_16853) ;  /* 0x00000000000c7947 */ /* 0x000fec0003800000 */
.L_x_16876:
[----:B------:R-:W2:Y:S02]  /*88c0*/  LDG.E R2, desc[UR36][R2.64] ;  /* 0x0000002402027981 */ /* 0x000ea4000c1e1900 */
[----:B--2---:R-:W-:-:S04]  /*88d0*/  I2FP.F32.U32 R0, R2 ;  /* 0x0000000200007245 */ /* 0x004fc80000201000 */
[----:B------:R-:W-:-:S07]  /*88e0*/  F2FP.BF16.F32.PACK_AB R0, RZ, R0 ;  /* 0x00000000ff00723e */ /* 0x000fce00000010ff */
.L_x_16853:
[----:B-----5:R-:W-:Y:S01]  /*88f0*/  SHF.L.U32 R0, R0, 0x10, RZ ;  /* 0x0000001000007819 */ /* 0x020fe200000006ff */
        /* <DEDUP_REMOVED lines=20> */
.L_x_16884:
[----:B-1----:R-:W-:-:S06]  /*8a40*/  SHF.L.U32 R5, R5, 0x10, RZ ;  /* 0x0000001005057819 */ /* 0x002fcc00000006ff */
[----:B------:R-:W1:Y:S02]  /*8a50*/  F2I.S64.TRUNC R4, R5 ;  /* 0x0000000500047311 */ /* 0x000e64000020d900 */
[----:B-1----:R1:W-:Y:S01]  /*8a60*/  STG.E.U8 desc[UR36][R2.64], R4 ;  /* 0x0000000402007986 */ /* 0x0023e2000c101124 */
[----:B------:R-:W-:Y:S05]  /*8a70*/  BRA `(.L_x_16886) ;  /* 0x0000000c006c7947 */ /* 0x000fea0003800000 */
.L_x_16883:
        /* <DEDUP_REMOVED lines=10> */
.L_x_16888:
[----:B-1----:R-:W-:-:S06]  /*8b20*/  IMAD.U32 R5, R5, 0x10000, RZ ;  /* 0x0001000005057824 */ /* 0x002fcc00078e00ff */
[----:B------:R-:W1:Y:S02]  /*8b30*/  F2I.FTZ.TRUNC.NTZ R5, R5 ;  /* 0x0000000500057305 */ /* 0x000e64000021f100 */
[----:B-1----:R3:W-:Y:S01]  /*8b40*/  STG.E desc[UR36][R2.64], R5 ;  /* 0x0000000502007986 */ /* 0x0027e2000c101924 */
[----:B------:R-:W-:Y:S05]  /*8b50*/  BRA `(.L_x_16886) ;  /* 0x0000000c00347947 */ /* 0x000fea0003800000 */
.L_x_16887:
[----:B-1----:R-:W-:-:S06]  /*8b60*/  SHF.L.U32 R5, R5, 0x10, RZ ;  /* 0x0000001005057819 */ /* 0x002fcc00000006ff */
[----:B------:R-:W1:Y:S02]  /*8b70*/  F2I.FTZ.TRUNC.NTZ R5, R5 ;  /* 0x0000000500057305 */ /* 0x000e64000021f100 */
[----:B-1----:R1:W-:Y:S01]  /*8b80*/  STG.E.U16 desc[UR36][R2.64], R5 ;  /* 0x0000000502007986 */ /* 0x0023e2000c101524 */
[----:B------:R-:W-:Y:S05]  /*8b90*/  BRA `(.L_x_16886) ;  /* 0x0000000c00247947 */ /* 0x000fea0003800000 */
.L_x_16882:
        /* <DEDUP_REMOVED lines=9> */
.L_x_16890:
[----:B01----:R-:W-:-:S05]  /*8c30*/  IMAD.U32 R0, R5, 0x10000, RZ ;  /* 0x0001000005007824 */ /* 0x003fca00078e00ff */
[----:B------:R-:W-:-:S05]  /*8c40*/  F2FP.F16.F32.PACK_AB R0, RZ, R0 ;  /* 0x00000000ff00723e */ /* 0x000fca00000000ff */
[----:B------:R0:W-:Y:S01]  /*8c50*/  STG.E.U16 desc[UR36][R2.64], R0 ;  /* 0x0000000002007986 */ /* 0x0001e2000c101524 */
[----:B------:R-:W-:Y:S05]  /*8c60*/  BRA `(.L_x_16886) ;  /* 0x0000000800f07947 */ /* 0x000fea0003800000 */
.L_x_16889:
        /* <DEDUP_REMOVED lines=10> */
.L_x_16892:
[----:B-1----:R-:W-:-:S05]  /*8d10*/  IMAD.U32 R5, R5, 0x10000, RZ ;  /* 0x0001000005057824 */ /* 0x002fca00078e00ff */
[----:B------:R-:W-:-:S04]  /*8d20*/  F2FP.F16.F32.PACK_AB R5, RZ, R5 ;  /* 0x00000005ff05723e */ /* 0x000fc800000000ff */
[----:B------:R-:W-:-:S05]  /*8d30*/  PRMT R5, R5, 0x5410, RZ ;  /* 0x0000541005057816 */ /* 0x000fca00000000ff */
[----:B------:R1:W-:Y:S01]  /*8d40*/  STG.E desc[UR36][R2.64], R5 ;  /* 0x0000000502007986 */ /* 0x0003e2000c101924 */
[----:B------:R-:W-:Y:S05]  /*8d50*/  BRA `(.L_x_16886) ;  /* 0x0000000800b47947 */ /* 0x000fea0003800000 */
.L_x_16891:
[----:B-1----:R-:W-:-:S05]  /*8d60*/  SHF.L.U32 R4, R5, 0x10, RZ ;  /* 0x0000001005047819 */ /* 0x002fca00000006ff */
[----:B------:R-:W-:-:S06]  /*8d70*/  FMUL.FTZ R4, R4, 1 ;  /* 0x3f80000004047820 */ /* 0x000fcc0000410000 */
[----:B------:R-:W1:Y:S02]  /*8d80*/  F2F.F64.F32 R4, R4 ;  /* 0x0000000400047310 */ /* 0x000e640000201800 */
[----:B-1----:R1:W-:Y:S01]  /*8d90*/  STG.E.64 desc[UR36][R2.64], R4 ;  /* 0x0000000402007986 */ /* 0x0023e2000c101b24 */
[----:B------:R-:W-:Y:S05]  /*8da0*/  BRA `(.L_x_16886) ;  /* 0x0000000800a07947 */ /* 0x000fea0003800000 */
.L_x_16881:
        /* <DEDUP_REMOVED lines=14> */
.L_x_16896:
        /* <DEDUP_REMOVED lines=18> */
.L_x_16899:
[----:B------:R-:W-:-:S04]  /*8fb0*/  SHF.R.U32.HI R5, RZ, 0x18, R5 ;  /* 0x00000018ff057819 */ /* 0x000fc80000011605 */
[----:B------:R-:W-:-:S07]  /*8fc0*/  LOP3.LUT R0, R0, 0x80, R5, 0xf8, !PT ;  /* 0x0000008000007812 */ /* 0x000fce00078ef805 */
.L_x_16898:
[----:B------:R-:W-:Y:S05]  /*8fd0*/  BSYNC.RECONVERGENT B0 ;  /* 0x0000000000007941 */ /* 0x000fea0003800200 */
.L_x_16897:
[----:B------:R0:W-:Y:S01]  /*8fe0*/  STG.E.U8 desc[UR36][R2.64], R0 ;  /* 0x0000000002007986 */ /* 0x0001e2000c101124 */
[----:B------:R-:W-:Y:S05]  /*8ff0*/  BRA `(.L_x_16886) ;  /* 0x00000008000c7947 */ /* 0x000fea0003800000 */
.L_x_16895:
        /* <DEDUP_REMOVED lines=18> */
.L_x_16902:
[----:B------:R-:W-:-:S04]  /*9120*/  SHF.R.U32.HI R5, RZ, 0x18, R5 ;  /* 0x00000018ff057819 */ /* 0x000fc80000011605 */
[----:B------:R-:W-:-:S07]  /*9130*/  LOP3.LUT R0, R0, 0x80, R5, 0xf8, !PT ;  /* 0x0000008000007812 */ /* 0x000fce00078ef805 */
.L_x_16901:
[----:B------:R-:W-:Y:S05]  /*9140*/  BSYNC.RECONVERGENT B0 ;  /* 0x0000000000007941 */ /* 0x000fea0003800200 */
.L_x_16900:
[----:B------:R0:W-:Y:S01]  /*9150*/  STG.E.U8 desc[UR36][R2.64], R0 ;  /* 0x0000000002007986 */ /* 0x0001e2000c101124 */
[----:B------:R-:W-:Y:S05]  /*9160*/  BRA `(.L_x_16886) ;  /* 0x0000000400b07947 */ /* 0x000fea0003800000 */
.L_x_16894:
        /* <DEDUP_REMOVED lines=22> */
.L_x_16904:
[----:B-1----:R-:W-:-:S06]  /*92d0*/  IMAD.U32 R5, R5, 0x10000, RZ ;  /* 0x0001000005057824 */ /* 0x002fcc00078e00ff */
[----:B------:R-:W1:Y:S02]  /*92e0*/  F2I.U64.TRUNC R4, R5 ;  /* 0x0000000500047311 */ /* 0x000e64000020d800 */
[----:B-1----:R1:W-:Y:S01]  /*92f0*/  STG.E.64 desc[UR36][R2.64], R4 ;  /* 0x0000000402007986 */ /* 0x0023e2000c101b24 */
[----:B------:R-:W-:Y:S05]  /*9300*/  BRA `(.L_x_16886) ;  /* 0x0000000400487947 */ /* 0x000fea0003800000 */
.L_x_16903:
[----:B-1----:R-:W-:-:S06]  /*9310*/  IMAD.U32 R5, R5, 0x10000, RZ ;  /* 0x0001000005057824 */ /* 0x002fcc00078e00ff */
[----:B------:R-:W1:Y:S02]  /*9320*/  F2I.FTZ.U32.TRUNC.NTZ R5, R5 ;  /* 0x0000000500057305 */ /* 0x000e64000021f000 */
[----:B-1----:R1:W-:Y:S01]  /*9330*/  STG.E desc[UR36][R2.64], R5 ;  /* 0x0000000502007986 */ /* 0x0023e2000c101924 */
[----:B------:R-:W-:Y:S05]  /*9340*/  BRA `(.L_x_16886) ;  /* 0x0000000400387947 */ /* 0x000fea0003800000 */
.L_x_16893:
        /* <DEDUP_REMOVED lines=11> */
.L_x_16906:
[----:B-1----:R-:W-:Y:S01]  /*9400*/  IMAD.U32 R5, R5, 0x10000, RZ ;  /* 0x0001000005057824 */ /* 0x002fe200078e00ff */
[----:B------:R-:W-:-:S03]  /*9410*/  CS2R R6, SRZ ;  /* 0x0000000000067805 */ /* 0x000fc6000001ff00 */
[----:B------:R-:W-:-:S06]  /*9420*/  FMUL.FTZ R5, R5, 1 ;  /* 0x3f80000005057820 */ /* 0x000fcc0000410000 */
[----:B------:R-:W1:Y:S02]  /*9430*/  F2F.F64.F32 R4, R5 ;  /* 0x0000000500047310 */ /* 0x000e640000201800 */
[----:B-1----:R1:W-:Y:S01]  /*9440*/  STG.E.128 desc[UR36][R2.64], R4 ;  /* 0x0000000402007986 */ /* 0x0023e2000c101d24 */
[----:B------:R-:W-:Y:S05]  /*9450*/  BRA `(.L_x_16886) ;  /* 0x0000000000f47947 */ /* 0x000fea0003800000 */
.L_x_16905:
[----:B------:R-:W-:-:S09]  /*9460*/  UISETP.NE.AND UP0, UPT, UR4, 0xf, UPT ;  /* 0x0000000f0400788c */ /* 0x000fd2000bf05270 */
[----:B------:R-:W-:Y:S05]  /*9470*/  BRA.U !UP0, `(.L_x_16907) ;  /* 0x0000000108e87547 */ /* 0x000fea000b800000 */
[----:B------:R-:W-:-:S09]  /*9480*/  UISETP.NE.AND UP0, UPT, UR4, 0x17, UPT ;  /* 0x000000170400788c */ /* 0x000fd2000bf05270 */
[----:B------:R-:W-:Y:S05]  /*9490*/  BRA.U !UP0, `(.L_x_16908) ;  /* 0x0000000108907547 */ /* 0x000fea000b800000 */
[----:B------:R-:W-:-:S09]  /*94a0*/  UISETP.NE.AND UP0, UPT, UR4, 0x18, UPT ;  /* 0x000000180400788c */ /* 0x000fd2000bf05270 */
[----:B------:R-:W-:Y:S05]  /*94b0*/  BRA.U !UP0, `(.L_x_16909) ;  /* 0x0000000108447547 */ /* 0x000fea000b800000 */
.L_x_16885:
        /* <DEDUP_REMOVED lines=16> */
.L_x_16910:
[----:B------:R-:W-:Y:S05]  /*95c0*/  BRA `(.L_x_16886) ;  /* 0x0000000000987947 */ /* 0x000fea0003800000 */
.L_x_16909:
        /* <DEDUP_REMOVED lines=13> */
.L_x_16912:
[----:B------:R-:W-:Y:S05]  /*96a0*/  BSYNC.RECONVERGENT B0 ;  /* 0x0000000000007941 */ /* 0x000fea0003800200 */
.L_x_16911:
[----:B------:R-:W-:-:S05]  /*96b0*/  LOP3.LUT R5, R0, 0x80, R5, 0xf8, !PT ;  /* 0x0000008000057812 */ /* 0x000fca00078ef805 */
[----:B------:R0:W-:Y:S01]  /*96c0*/  STG.E.U8 desc[UR36][R2.64], R5 ;  /* 0x0000000502007986 */ /* 0x0001e2000c101124 */
[----:B------:R-:W-:Y:S05]  /*96d0*/  BRA `(.L_x_16886) ;  /* 0x0000000000547947 */ /* 0x000fea0003800000 */
.L_x_16908:
        /* <DEDUP_REMOVED lines=12> */
.L_x_16914:
[----:B0-----:R-:W-:Y:S01]  /*97a0*/  IMAD.MOV.U32 R0, RZ, RZ, 0x7f ;  /* 0x0000007fff007424 */ /* 0x001fe200078e00ff */
[----:B------:R-:W-:-:S04]  /*97b0*/  ISETP.GT.U32.AND P0, PT, R4, 0x7f800000, PT ;  /* 0x7f8000000400780c */ /* 0x000fc80003f04070 */
[----:B------:R-:W-:-:S09]  /*97c0*/  SEL R0, R0, 0x7c, P0 ;  /* 0x0000007c00007807 */ /* 0x000fd20000000000 */
.L_x_16915:
[----:B------:R-:W-:Y:S05]  /*97d0*/  BSYNC.RECONVERGENT B0 ;  /* 0x0000000000007941 */ /* 0x000fea0003800200 */
.L_x_16913:
[----:B------:R-:W-:-:S04]  /*97e0*/  SHF.R.U32.HI R5, RZ, 0x18, R5 ;  /* 0x00000018ff057819 */ /* 0x000fc80000011605 */
[----:B------:R-:W-:-:S05]  /*97f0*/  LOP3.LUT R5, R0, 0x80, R5, 0xf8, !PT ;  /* 0x0000008000057812 */ /* 0x000fca00078ef805 */
[----:B------:R0:W-:Y:S01]  /*9800*/  STG.E.U8 desc[UR36][R2.64], R5 ;  /* 0x0000000502007986 */ /* 0x0001e2000c101124 */
[----:B------:R-:W-:Y:S05]  /*9810*/  BRA `(.L_x_16886) ;  /* 0x0000000000047947 */ /* 0x000fea0003800000 */
.L_x_16907:
[----:B-1----:R1:W-:Y:S02]  /*9820*/  STG.E.U16 desc[UR36][R2.64], R5 ;  /* 0x0000000502007986 */ /* 0x0023e4000c101524 */
.L_x_16886:
[----:B------:R-:W-:-:S07]  /*9830*/  IADD3 R17, PT, PT, R17, 0x80, RZ ;  /* 0x0000008011117810 */ /* 0x000fce0007ffe0ff */
.L_x_16846:
[----:B------:R-:W-:Y:S05]  /*9840*/  BSYNC.RECONVERGENT B6 ;  /* 0x0000000000067941 */ /* 0x000fea0003800200 */
.L_x_16845:
        /* <DEDUP_REMOVED lines=306> */
.L_x_16916:
        /* <DEDUP_REMOVED lines=20> */
.L_x_16920:
[----:B------:R-:W2:Y:S02]  /*acb0*/  LDG.E.U8 R2, desc[UR36][R2.64] ;  /* 0x0000002402027981 */ /* 0x000ea4000c1e1100 */
[----:B--2---:R-:W-:-:S04]  /*acc0*/  I2FP.F32.U32 R0, R2 ;  /* 0x0000000200007245 */ /* 0x004fc80000201000 */
[----:B------:R-:W-:Y:S01]  /*acd0*/  F2FP.BF16.F32.PACK_AB R0, RZ, R0 ;  /* 0x00000000ff00723e */ /* 0x000fe200000010ff */
[----:B------:R-:W-:Y:S06]  /*ace0*/  BRA `(.L_x_16922) ;  /* 0x0000000c00a47947 */ /* 0x000fec0003800000 */
.L_x_16919:
        /* <DEDUP_REMOVED lines=10> */
.L_x_16924:
[----:B------:R-:W2:Y:S02]  /*ad90*/  LDG.E R2, desc[UR36][R2.64] ;  /* 0x0000002402027981 */ /* 0x000ea4000c1e1900 */
[----:B--2---:R-:W-:-:S04]  /*ada0*/  I2FP.F32.S32 R0, R2 ;  /* 0x0000000200007245 */ /* 0x004fc80000201400 */
[----:B------:R-:W-:Y:S01]  /*adb0*/  F2FP.BF16.F32.PACK_AB R0, RZ, R0 ;  /* 0x00000000ff00723e */ /* 0x000fe200000010ff */
[----:B------:R-:W-:Y:S06]  /*adc0*/  BRA `(.L_x_16922) ;  /* 0x0000000c006c7947 */ /* 0x000fec0003800000 */
.L_x_16923:
[----:B------:R-:W2:Y:S02]  /*add0*/  LDG.E.U16 R2, desc[UR36][R2.64] ;  /* 0x0000002402027981 */ /* 0x000ea4000c1e1500 */
[----:B--2---:R-:W0:Y:S02]  /*ade0*/  I2F.S16 R0, R2 ;  /* 0x0000000200007306 */ /* 0x004e240000101400 */
[----:B0-----:R-:W-:Y:S01]  /*adf0*/  F2FP.BF16.F32.PACK_AB R0, RZ, R0 ;  /* 0x00000000ff00723e */ /* 0x001fe200000010ff */
[----:B------:R-:W-:Y:S06]  /*ae00*/  BRA `(.L_x_16922) ;  /* 0x0000000c005c7947 */ /* 0x000fec0003800000 */
.L_x_16918:
        /* <DEDUP_REMOVED lines=9> */
.L_x_16926:
[----:B------:R-:W2:Y:S02]  /*aea0*/  LDG.E.U16 R0, desc[UR36][R2.64] ;  /* 0x0000002402007981 */ /* 0x000ea4000c1e1500 */
[----:B--2---:R-:W-:-:S05]  /*aeb0*/  HADD2.F32 R0, -RZ, R0.H0_H0 ;  /* 0x20000000ff007230 */ /* 0x004fca0000004100 */
[----:B------:R-:W-:Y:S01]  /*aec0*/  F2FP.BF16.F32.PACK_AB R0, RZ, R0 ;  /* 0x00000000ff00723e */ /* 0x000fe200000010ff */
[----:B------:R-:W-:Y:S06]  /*aed0*/  BRA `(.L_x_16922) ;  /* 0x0000000c00287947 */ /* 0x000fec0003800000 */
.L_x_16925:
        /* <DEDUP_REMOVED lines=9> */
.L_x_16928:
[----:B------:R-:W2:Y:S02]  /*af70*/  LDG.E.U16 R2, desc[UR36][R2.64] ;  /* 0x0000002402027981 */ /* 0x000ea4000c1e1500 */
[----:B--2---:R-:W-:-:S05]  /*af80*/  HADD2.F32 R0, -RZ, R2.H0_H0 ;  /* 0x20000002ff007230 */ /* 0x004fca0000004100 */
[----:B------:R-:W-:Y:S01]  /*af90*/  F2FP.BF16.F32.PACK_AB R0, RZ, R0 ;  /* 0x00000000ff00723e */ /* 0x000fe200000010ff */
[----:B------:R-:W-:Y:S06]  /*afa0*/  BRA `(.L_x_16922) ;  /* 0x0000000800f47947 */ /* 0x000fec0003800000 */
.L_x_16927:
        /* <DEDUP_REMOVED lines=12> */
.L_x_16917:
        /* <DEDUP_REMOVED lines=13> */
.L_x_16931:
        /* <DEDUP_REMOVED lines=12> */
.L_x_16930:
        /* <DEDUP_REMOVED lines=27> */
.L_x_16933:
        /* <DEDUP_REMOVED lines=13> */
.L_x_16932:
[----:B------:R0:W5:Y:S01]  /*b480*/  LDG.E.U16 R0, desc[UR36][R2.64] ;  /* 0x0000002402007981 */ /* 0x000162000c1e1500 */
[----:B------:R-:W-:Y:S05]  /*b490*/  BRA `(.L_x_16922) ;  /* 0x0000000400b87947 */ /* 0x000fea0003800000 */
.L_x_16929:
        /* <DEDUP_REMOVED lines=12> */
.L_x_16936:
        /* <DEDUP_REMOVED lines=21> */
.L_x_16940:
[----:B------:R-:W-:Y:S05]  /*b6b0*/  BSYNC.RECONVERGENT B1 ;  /* 0x0000000000017941 */ /* 0x000fea0003800200 */
.L_x_16939:
[----:B------:R-:W-:Y:S01]  /*b6c0*/  IMAD.SHL.U32 R0, R0, 0x100000, RZ ;  /* 0x0010000000007824 */ /* 0x000fe200078e00ff */
[----:B------:R-:W-:-:S04]  /*b6d0*/  LEA R2, R2, 0x3b800000, 0x17 ;  /* 0x3b80000002027811 */ /* 0x000fc800078eb8ff */
[----:B------:R-:W-:-:S07]  /*b6e0*/  LOP3.LUT R0, R2, R0, R7, 0xfe, !PT ;  /* 0x0000000002007212 */ /* 0x000fce00078efe07 */
.L_x_16938:
[----:B------:R-:W-:Y:S05]  /*b6f0*/  BSYNC.RECONVERGENT B0 ;  /* 0x0000000000007941 */ /* 0x000fea0003800200 */
.L_x_16937:
[----:B------:R-:W-:Y:S01]  /*b700*/  F2FP.BF16.F32.PACK_AB R0, RZ, R0 ;  /* 0x00000000ff00723e */ /* 0x000fe200000010ff */
[----:B------:R-:W-:Y:S06]  /*b710*/  BRA `(.L_x_16922) ;  /* 0x0000000400187947 */ /* 0x000fec0003800000 */
.L_x_16935:
        /* <DEDUP_REMOVED lines=21> */
.L_x_16944:
[----:B------:R-:W-:Y:S05]  /*b870*/  BSYNC.RECONVERGENT B1 ;  /* 0x0000000000017941 */ /* 0x000fea0003800200 */
.L_x_16943:
[----:B------:R-:W-:Y:S01]  /*b880*/  IMAD.SHL.U32 R0, R0, 0x200000, RZ ;  /* 0x0020000000007824 */ /* 0x000fe200078e00ff */
[----:B------:R-:W-:-:S04]  /*b890*/  LEA R2, R2, 0x37800000, 0x17 ;  /* 0x3780000002027811 */ /* 0x000fc800078eb8ff */
[----:B------:R-:W-:-:S07]  /*b8a0*/  LOP3.LUT R0, R2, R0, R7, 0xfe, !PT ;  /* 0x0000000002007212 */ /* 0x000fce00078efe07 */
.L_x_16942:
[----:B------:R-:W-:Y:S05]  /*b8b0*/  BSYNC.RECONVERGENT B0 ;  /* 0x0000000000007941 */ /* 0x000fea0003800200 */
.L_x_16941:
[----:B------:R-:W-:Y:S01]  /*b8c0*/  F2FP.BF16.F32.PACK_AB R0, RZ, R0 ;  /* 0x00000000ff00723e */ /* 0x000fe200000010ff */
[----:B------:R-:W-:Y:S06]  /*b8d0*/  BRA `(.L_x_16922) ;  /* 0x0000000000a87947 */ /* 0x000fec0003800000 */
.L_x_16934:
        /* <DEDUP_REMOVED lines=14> */
.L_x_16948:
[----:B------:R-:W-:Y:S05]  /*b9c0*/  BSYNC.RECONVERGENT B0 ;  /* 0x0000000000007941 */ /* 0x000fea0003800200 */
.L_x_16947:
[----:B------:R-:W-:Y:S01]  /*b9d0*/  F2FP.BF16.F32.PACK_AB R0, RZ, R0 ;  /* 0x00000000ff00723e */ /* 0x000fe200000010ff */
[----:B------:R-:W-:Y:S06]  /*b9e0*/  BRA `(.L_x_16922) ;  /* 0x0000000000647947 */ /* 0x000fec0003800000 */
.L_x_16921:
        /* <DEDUP_REMOVED lines=16> */
.L_x_16949:
[----:B------:R-:W-:Y:S01]  /*baf0*/  PRMT R0, RZ, 0x7610, R0 ;  /* 0x00007610ff007816 */ /* 0x000fe20000000000 */
[----:B------:R-:W-:Y:S06]  /*bb00*/  BRA `(.L_x_16922) ;  /* 0x00000000001c7947 */ /* 0x000fec0003800000 */
.L_x_16946:
[----:B------:R-:W2:Y:S02]  /*bb10*/  LDG.E.64 R2, desc[UR36][R2.64] ;  /* 0x0000002402027981 */ /* 0x000ea4000c1e1b00 */
[----:B--2---:R-:W0:Y:S02]  /*bb20*/  I2F.U64 R0, R2 ;  /* 0x0000000200007312 */ /* 0x004e240000301000 */
[----:B0-----:R-:W-:Y:S01]  /*bb30*/  F2FP.BF16.F32.PACK_AB R0, RZ, R0 ;  /* 0x00000000ff00723e */ /* 0x001fe200000010ff */
[----:B------:R-:W-:Y:S06]  /*bb40*/  BRA `(.L_x_16922) ;  /* 0x00000000000c7947 */ /* 0x000fec0003800000 */
.L_x_16945:
[----:B------:R-:W2:Y:S02]  /*bb50*/  LDG.E R2, desc[UR36][R2.64] ;  /* 0x0000002402027981 */ /* 0x000ea4000c1e1900 */
[----:B--2---:R-:W-:-:S04]  /*bb60*/  I2FP.F32.U32 R0, R2 ;  /* 0x0000000200007245 */ /* 0x004fc80000201000 */
[----:B------:R-:W-:-:S07]  /*bb70*/  F2FP.BF16.F32.PACK_AB R0, RZ, R0 ;  /* 0x00000000ff00723e */ /* 0x000fce00000010ff */
.L_x_16922:
[----:B-----5:R-:W-:Y:S01]  /*bb80*/  IMAD.U32 R0, R0, 0x10000, RZ ;  /* 0x0001000000007824 */ /* 0x020fe200078e00ff */
[----:B------:R-:W-:-:S04]  /*bb90*/  UPRMT UR4, UR42, 0x9910, URZ ;  /* 0x000099102a047896 */ /* 0x000fc800080000ff */
[----:B------:R-:W-:Y:S01]  /*bba0*/  UISETP.GT.AND UP0, UPT, UR4, 0x9, UPT ;  /* 0x000000090400788c */ /* 0x000fe2000bf04270 */
[----:B------:R-:W0:Y:S08]  /*bbb0*/  FRND.FTZ.CEIL R0, R0 ;  /* 0x0000000000007307 */ /* 0x000e300000219000 */
        /* <DEDUP_REMOVED lines=14> */
.L_x_16953:
[----:B-1----:R-:W-:-:S06]  /*bca0*/  IMAD.U32 R3, R3, 0x10000, RZ ;  /* 0x0001000003037824 */ /* 0x002fcc00078e00ff */
[----:B------:R-:W1:Y:S02]  /*bcb0*/  F2I.S64.TRUNC R2, R3 ;  /* 0x0000000300027311 */ /* 0x000e64000020d900 */
[----:B-1----:R-:W-:Y:S01]  /*bcc0*/  STG.E.U8 desc[UR36][R16.64], R2 ;  /* 0x0000000210007986 */ /* 0x002fe2000c101124 */
[----:B------:R-:W-:Y:S05]  /*bcd0*/  EXIT ;  /* 0x000000000000794d */ /* 0x000fea0003800000 */
.L_x_16952:
        /* <DEDUP_REMOVED lines=10> */
.L_x_16956:
[----:B-1----:R-:W-:-:S06]  /*bd80*/  SHF.L.U32 R3, R3, 0x10, RZ ;  /* 0x0000001003037819 */ /* 0x002fcc00000006ff */
[----:B------:R-:W1:Y:S02]  /*bd90*/  F2I.FTZ.TRUNC.NTZ R3, R3 ;  /* 0x0000000300037305 */ /* 0x000e64000021f100 */
[----:B-1----:R-:W-:Y:S01]  /*bda0*/  STG.E desc[UR36][R16.64], R3 ;  /* 0x0000000310007986 */ /* 0x002fe2000c101924 */
[----:B------:R-:W-:Y:S05]  /*bdb0*/  EXIT ;  /* 0x000000000000794d */ /* 0x000fea0003800000 */
.L_x_16955:
[----:B-1----:R-:W-:-:S06]  /*bdc0*/  IMAD.U32 R3, R3, 0x10000, RZ ;  /* 0x0001000003037824 */ /* 0x002fcc00078e00ff */
[----:B------:R-:W1:Y:S02]  /*bdd0*/  F2I.FTZ.TRUNC.NTZ R3, R3 ;  /* 0x0000000300037305 */ /* 0x000e64000021f100 */
[----:B-1----:R-:W-:Y:S01]  /*bde0*/  STG.E.U16 desc[UR36][R16.64], R3 ;  /* 0x0000000310007986 */ /* 0x002fe2000c101524 */
[----:B------:R-:W-:Y:S05]  /*bdf0*/  EXIT ;  /* 0x000000000000794d */ /* 0x000fea0003800000 */
.L_x_16951:
        /* <DEDUP_REMOVED lines=9> */
.L_x_16958:
[----:B01----:R-:W-:-:S04]  /*be90*/  SHF.L.U32 R0, R3, 0x10, RZ ;  /* 0x0000001003007819 */ /* 0x003fc800000006ff */
[----:B------:R-:W-:-:S05]  /*bea0*/  F2FP.F16.F32.PACK_AB R0, RZ, R0 ;  /* 0x00000000ff00723e */ /* 0x000fca00000000ff */
[----:B------:R-:W-:Y:S01]  /*beb0*/  STG.E.U16 desc[UR36][R16.64], R0 ;  /* 0x0000000010007986 */ /* 0x000fe2000c101524 */
[----:B------:R-:W-:Y:S05]  /*bec0*/  EXIT ;  /* 0x000000000000794d */ /* 0x000fea0003800000 */
.L_x_16957:
        /* <DEDUP_REMOVED lines=10> */
.L_x_16960:
[----:B-1----:R-:W-:-:S04]  /*bf70*/  SHF.L.U32 R3, R3, 0x10, RZ ;  /* 0x0000001003037819 */ /* 0x002fc800000006ff */
[----:B------:R-:W-:-:S04]  /*bf80*/  F2FP.F16.F32.PACK_AB R3, RZ, R3 ;  /* 0x00000003ff03723e */ /* 0x000fc800000000ff */
[----:B------:R-:W-:-:S05]  /*bf90*/  PRMT R3, R3, 0x5410, RZ ;  /* 0x0000541003037816 */ /* 0x000fca00000000ff */
[----:B------:R-:W-:Y:S01]  /*bfa0*/  STG.E desc[UR36][R16.64], R3 ;  /* 0x0000000310007986 */ /* 0x000fe2000c101924 */
[----:B------:R-:W-:Y:S05]  /*bfb0*/  EXIT ;  /* 0x000000000000794d */ /* 0x000fea0003800000 */
.L_x_16959:
[----:B-1----:R-:W-:-:S04]  /*bfc0*/  IMAD.U32 R2, R3, 0x10000, RZ ;  /* 0x0001000003027824 */ /* 0x002fc800078e00ff */
[----:B------:R-:W-:-:S06]  /*bfd0*/  FMUL.FTZ R2, R2, 1 ;  /* 0x3f80000002027820 */ /* 0x000fcc0000410000 */
[----:B------:R-:W1:Y:S02]  /*bfe0*/  F2F.F64.F32 R2, R2 ;  /* 0x0000000200027310 */ /* 0x000e640000201800 */
[----:B-1----:R-:W-:Y:S01]  /*bff0*/  STG.E.64 desc[UR36][R16.64], R2 ;  /* 0x0000000210007986 */ /* 0x002fe2000c101b24 */
[----:B------:R-:W-:Y:S05]  /*c000*/  EXIT ;  /* 0x000000000000794d */ /* 0x000fea0003800000 */
.L_x_16950:
        /* <DEDUP_REMOVED lines=14> */
.L_x_16964:
        /* <DEDUP_REMOVED lines=17> */
.L_x_16967:
[----:B------:R-:W-:-:S04]  /*c200*/  SHF.R.U32.HI R3, RZ, 0x18, R3 ;  /* 0x00000018ff037819 */ /* 0x000fc80000011603 */
[----:B------:R-:W-:-:S04]  /*c210*/  LOP3.LUT R0, R0, 0x80, R3, 0xf8, !PT ;  /* 0x0000008000007812 */ /* 0x000fc800078ef803 */
[----:B------:R-:W-:-:S07]  /*c220*/  PRMT R8, R0, 0x7610, R8 ;  /* 0x0000761000087816 */ /* 0x000fce0000000008 */
.L_x_16966:
[----:B------:R-:W-:Y:S05]  /*c230*/  BSYNC.RECONVERGENT B0 ;  /* 0x0000000000007941 */ /* 0x000fea0003800200 */
.L_x_16965:
[----:B------:R-:W-:Y:S01]  /*c240*/  STG.E.U8 desc[UR36][R16.64], R8 ;  /* 0x0000000810007986 */ /* 0x000fe2000c101124 */
[----:B------:R-:W-:Y:S05]  /*c250*/  EXIT ;  /* 0x000000000000794d */ /* 0x000fea0003800000 */
.L_x_16963:
        /* <DEDUP_REMOVED lines=17> */
.L_x_16970:
[----:B------:R-:W-:-:S04]  /*c370*/  SHF.R.U32.HI R3, RZ, 0x18, R3 ;  /* 0x00000018ff037819 */ /* 0x000fc80000011603 */
[----:B------:R-:W-:-:S04]  /*c380*/  LOP3.LUT R0, R0, 0x80, R3, 0xf8, !PT ;  /* 0x0000008000007812 */ /* 0x000fc800078ef803 */
[----:B------:R-:W-:-:S07]  /*c390*/  PRMT R8, R0, 0x7610, R8 ;  /* 0x0000761000087816 */ /* 0x000fce0000000008 */
.L_x_16969:
[----:B------:R-:W-:Y:S05]  /*c3a0*/  BSYNC.RECONVERGENT B0 ;  /* 0x0000000000007941 */ /* 0x000fea0003800200 */
.L_x_16968:
[----:B------:R-:W-:Y:S01]  /*c3b0*/  STG.E.U8 desc[UR36][R16.64], R8 ;  /* 0x0000000810007986 */ /* 0x000fe2000c101124 */
[----:B------:R-:W-:Y:S05]  /*c3c0*/  EXIT ;  /* 0x000000000000794d */ /* 0x000fea0003800000 */
.L_x_16962:
        /* <DEDUP_REMOVED lines=22> */
.L_x_16972:
[----:B-1----:R-:W-:-:S06]  /*c530*/  SHF.L.U32 R3, R3, 0x10, RZ ;  /* 0x0000001003037819 */ /* 0x002fcc00000006ff */
[----:B------:R-:W1:Y:S02]  /*c540*/  F2I.U64.TRUNC R2, R3 ;  /* 0x0000000300027311 */ /* 0x000e64000020d800 */
[----:B-1----:R-:W-:Y:S01]  /*c550*/  STG.E.64 desc[UR36][R16.64], R2 ;  /* 0x0000000210007986 */ /* 0x002fe2000c101b24 */
[----:B------:R-:W-:Y:S05]  /*c560*/  EXIT ;  /* 0x000000000000794d */ /* 0x000fea0003800000 */
.L_x_16971:
[----:B-1----:R-:W-:-:S06]  /*c570*/  IMAD.U32 R3, R3, 0x10000, RZ ;  /* 0x0001000003037824 */ /* 0x002fcc00078e00ff */
[----:B------:R-:W1:Y:S02]  /*c580*/  F2I.FTZ.U32.TRUNC.NTZ R3, R3 ;  /* 0x0000000300037305 */ /* 0x000e64000021f000 */
[----:B-1----:R-:W-:Y:S01]  /*c590*/  STG.E desc[UR36][R16.64], R3 ;  /* 0x0000000310007986 */ /* 0x002fe2000c101924 */
[----:B------:R-:W-:Y:S05]  /*c5a0*/  EXIT ;  /* 0x000000000000794d */ /* 0x000fea0003800000 */
.L_x_16961:
        /* <DEDUP_REMOVED lines=11> */
.L_x_16974:
[----:B-1----:R-:W-:Y:S02]  /*c660*/  SHF.L.U32 R3, R3, 0x10, RZ ;  /* 0x0000001003037819 */ /* 0x002fe400000006ff */
[----:B------:R-:W-:-:S03]  /*c670*/  CS2R R6, SRZ ;  /* 0x0000000000067805 */ /* 0x000fc6000001ff00 */
[----:B------:R-:W-:-:S04]  /*c680*/  FMUL.FTZ R3, R3, 1 ;  /* 0x3f80000003037820 */ /* 0x000fc80000410000 */
[----:B------:R-:W1:Y:S02]  /*c690*/  F2F.F64.F32 R4, R3 ;  /* 0x0000000300047310 */ /* 0x000e640000201800 */
[----:B-1----:R-:W-:Y:S01]  /*c6a0*/  STG.E.128 desc[UR36][R16.64], R4 ;  /* 0x0000000410007986 */ /* 0x002fe2000c101d24 */
[----:B------:R-:W-:Y:S05]  /*c6b0*/  EXIT ;  /* 0x000000000000794d */ /* 0x000fea0003800000 */
.L_x_16973:
[----:B------:R-:W-:-:S09]  /*c6c0*/  UISETP.NE.AND UP0, UPT, UR4, 0xf, UPT ;  /* 0x0000000f0400788c */ /* 0x000fd2000bf05270 */
[----:B------:R-:W-:Y:S05]  /*c6d0*/  BRA.U !UP0, `(.L_x_16975) ;  /* 0x0000000108e87547 */ /* 0x000fea000b800000 */
[----:B------:R-:W-:-:S09]  /*c6e0*/  UISETP.NE.AND UP0, UPT, UR4, 0x17, UPT ;  /* 0x000000170400788c */ /* 0x000fd2000bf05270 */
[----:B------:R-:W-:Y:S05]  /*c6f0*/  BRA.U !UP0, `(.L_x_16976) ;  /* 0x0000000108907547 */ /* 0x000fea000b800000 */
[----:B------:R-:W-:-:S09]  /*c700*/  UISETP.NE.AND UP0, UPT, UR4, 0x18, UPT ;  /* 0x000000180400788c */ /* 0x000fd2000bf05270 */
[----:B------:R-:W-:Y:S05]  /*c710*/  BRA.U !UP0, `(.L_x_16977) ;  /* 0x0000000108447547 */ /* 0x000fea000b800000 */
.L_x_16954:
        /* <DEDUP_REMOVED lines=16> */
.L_x_16978:
[----:B------:R-:W-:Y:S05]  /*c820*/  EXIT ;  /* 0x000000000000794d */ /* 0x000fea0003800000 */
.L_x_16977:
        /* <DEDUP_REMOVED lines=13> */
.L_x_16980:
[----:B------:R-:W-:Y:S05]  /*c900*/  BSYNC.RECONVERGENT B0 ;  /* 0x0000000000007941 */ /* 0x000fea0003800200 */
.L_x_16979:
[----:B------:R-:W-:-:S05]  /*c910*/  LOP3.LUT R3, R0, 0x80, R3, 0xf8, !PT ;  /* 0x0000008000037812 */ /* 0x000fca00078ef803 */
[----:B------:R-:W-:Y:S01]  /*c920*/  STG.E.U8 desc[UR36][R16.64], R3 ;  /* 0x0000000310007986 */ /* 0x000fe2000c101124 */
[----:B------:R-:W-:Y:S05]  /*c930*/  EXIT ;  /* 0x000000000000794d */ /* 0x000fea0003800000 */
.L_x_16976:
        /* <DEDUP_REMOVED lines=12> */
.L_x_16982:
[----:B0-----:R-:W-:Y:S01]  /*ca00*/  IMAD.MOV.U32 R0, RZ, RZ, 0x7f ;  /* 0x0000007fff007424 */ /* 0x001fe200078e00ff */
[----:B------:R-:W-:-:S04]  /*ca10*/  ISETP.GT.U32.AND P0, PT, R2, 0x7f800000, PT ;  /* 0x7f8000000200780c */ /* 0x000fc80003f04070 */
[----:B------:R-:W-:-:S09]  /*ca20*/  SEL R0, R0, 0x7c, P0 ;  /* 0x0000007c00007807 */ /* 0x000fd20000000000 */
.L_x_16983:
[----:B------:R-:W-:Y:S05]  /*ca30*/  BSYNC.RECONVERGENT B0 ;  /* 0x0000000000007941 */ /* 0x000fea0003800200 */
.L_x_16981:
[----:B------:R-:W-:-:S04]  /*ca40*/  SHF.R.U32.HI R3, RZ, 0x18, R3 ;  /* 0x00000018ff037819 */ /* 0x000fc80000011603 */
[----:B------:R-:W-:-:S05]  /*ca50*/  LOP3.LUT R3, R0, 0x80, R3, 0xf8, !PT ;  /* 0x0000008000037812 */ /* 0x000fca00078ef803 */
[----:B------:R-:W-:Y:S01]  /*ca60*/  STG.E.U8 desc[UR36][R16.64], R3 ;  /* 0x0000000310007986 */ /* 0x000fe2000c101124 */
[----:B------:R-:W-:Y:S05]  /*ca70*/  EXIT ;  /* 0x000000000000794d */ /* 0x000fea0003800000 */
.L_x_16975:
[----:B-1----:R-:W-:Y:S01]  /*ca80*/  STG.E.U16 desc[UR36][R16.64], R3 ;  /* 0x0000000310007986 */ /* 0x002fe2000c101524 */
[----:B------:R-:W-:Y:S05]  /*ca90*/  EXIT ;  /* 0x000000000000794d */ /* 0x000fea0003800000 */
.L_x_16984:
        /* <DEDUP_REMOVED lines=14> */
.L_x_19239:


//--------------------- .text._ZN2at6native27unrolled_elementwise_kernelIZZZNS0_16ceil_kernel_cudaERNS_18TensorIteratorBaseEENKUlvE_clEvENKUlvE2_clEvEUlN3c108BFloat16EE_St5arrayIPcLm2EELi4E23TrivialOffsetCalculatorILi1EjESD_NS0_6memory12LoadWithCastILi1EEENSE_13StoreWithCastILi1EEEEEviT_T0_T2_T3_T4_T5_ --------------------------
	.section	.text._ZN2at6native27unrolled_elementwise_kernelIZZZNS0_16ceil_kernel_cudaERNS_18TensorIteratorBaseEENKUlvE_clEvENKUlvE2_clEvEUlN3c108BFloat16EE_St5arrayIPcLm2EELi4E23TrivialOffsetCalculatorILi1EjESD_NS0_6memory12LoadWithCastILi1EEENSE_13StoreWithCastILi1EEEEEviT_T0_T2_T3_T4_T5_,"ax",@progbits
	.align	128
        .global         _ZN2at6native27unrolled_elementwise_kernelIZZZNS0_16ceil_kernel_cudaERNS_18TensorIteratorBaseEENKUlvE_clEvENKUlvE2_clEvEUlN3c108BFloat16EE_St5arrayIPcLm2EELi4E23TrivialOffsetCalculatorILi1EjESD_NS0_6memory12LoadWithCastILi1EEENSE_13StoreWithCastILi1EEEEEviT_T0_T2_T3_T4_T5_
        .type           _ZN2at6native27unrolled_elementwise_kernelIZZZNS0_16ceil_kernel_cudaERNS_18TensorIteratorBaseEENKUlvE_clEvENKUlvE2_clEvEUlN3c108BFloat16EE_St5arrayIPcLm2EELi4E23TrivialOffsetCalculatorILi1EjESD_NS0_6memory12LoadWithCastILi1EEENSE_13StoreWithCastILi1EEEEEviT_T0_T2_T3_T4_T5_,@function
        .size           _ZN2at6native27unrolled_elementwise_kernelIZZZNS0_16ceil_kernel_cudaERNS_18TensorIteratorBaseEENKUlvE_clEvENKUlvE2_clEvEUlN3c108BFloat16EE_St5arrayIPcLm2EELi4E23TrivialOffsetCalculatorILi1EjESD_NS0_6memory12LoadWithCastILi1EEENSE_13StoreWithCastILi1EEEEEviT_T0_T2_T3_T4_T5_,(.L_x_19240 - _ZN2at6native27unrolled_elementwise_kernelIZZZNS0_16ceil_kernel_cudaERNS_18TensorIteratorBaseEENKUlvE_clEvENKUlvE2_clEvEUlN3c108BFloat16EE_St5arrayIPcLm2EELi4E23TrivialOffsetCalculatorILi1EjESD_NS0_6memory12LoadWithCastILi1EEENSE_13StoreWithCastILi1EEEEEviT_T0_T2_T3_T4_T5_)
        .other          _ZN2at6native27unrolled_elementwise_kernelIZZZNS0_16ceil_kernel_cudaERNS_18TensorIteratorBaseEENKUlvE_clEvENKUlvE2_clEvEUlN3c108BFloat16EE_St5arrayIPcLm2EELi4E23TrivialOffsetCalculatorILi1EjESD_NS0_6memory12LoadWithCastILi1EEENSE_13StoreWithCastILi1EEEEEviT_T0_T2_T3_T4_T5_,@"STO_CUDA_ENTRY STV_DEFAULT"
_ZN2at6native27unrolled_elementwise_kernelIZZZNS0_16ceil_kernel_cudaERNS_18TensorIteratorBaseEENKUlvE_clEvENKUlvE2_clEvEUlN3c108BFloat16EE_St5arrayIPcLm2EELi4E23TrivialOffsetCalculatorILi1EjESD_NS0_6memory12LoadWithCastILi1EEENSE_13StoreWithCastILi1EEEEEviT_T0_T2_T3_T4_T5_:
.text._ZN2at6native27unrolled_elementwise_kernelIZZZNS0_16ceil_kernel_cudaERNS_18TensorIteratorBaseEENKUlvE_clEvENKUlvE2_clEvEUlN3c108BFloat16EE_St5arrayIPcLm2EELi4E23TrivialOffsetCalculatorILi1EjESD_NS0_6memory12LoadWithCastILi1EEENSE_13StoreWithCastILi1EEEEEviT_T0_T2_T3_T4_T5_:
        /* <DEDUP_REMOVED lines=34> */
.L_x_16990:
[----:B------:R-:W2:Y:S02]  /*0220*/  LDG.E.U8 R4, desc[UR36][R4.64] ;  /* 0x0000002404047981 */ /* 0x000ea4000c1e1100 */
[----:B--2---:R-:W-:-:S04]  /*0230*/  I2FP.F32.U32 R0, R4 ;  /* 0x0000000400007245 */ /* 0x004fc80000201000 */
[----:B------:R-:W-:-:S04]  /*0240*/  F2FP.BF16.F32.PACK_AB R0, RZ, R0 ;  /* 0x00000000ff00723e */ /* 0x000fc800000010ff */
[----:B------:R-:W-:Y:S01]  /*0250*/  PRMT R17, R0, 0x7610, R17 ;  /* 0x0000761000117816 */ /* 0x000fe20000000011 */
[----:B------:R-:W-:Y:S06]  /*0260*/  BRA `(.L_x_16992) ;  /* 0x0000000c00e47947 */ /* 0x000fec0003800000 */
.L_x_16989:
        /* <DEDUP_REMOVED lines=11> */
.L_x_16994:
[----:B------:R-:W2:Y:S02]  /*0320*/  LDG.E R4, desc[UR36][R4.64] ;  /* 0x0000002404047981 */ /* 0x000ea4000c1e1900 */
[----:B--2---:R-:W-:-:S04]  /*0330*/  I2FP.F32.S32 R0, R4 ;  /* 0x0000000400007245 */ /* 0x004fc80000201400 */
[----:B------:R-:W-:-:S04]  /*0340*/  F2FP.BF16.F32.PACK_AB R0, RZ, R0 ;  /* 0x00000000ff00723e */ /* 0x000fc800000010ff */
[----:B------:R-:W-:Y:S01]  /*0350*/  PRMT R17, R0, 0x7610, R17 ;  /* 0x0000761000117816 */ /* 0x000fe20000000011 */
[----:B------:R-:W-:Y:S06]  /*0360*/  BRA `(.L_x_16992) ;  /* 0x0000000c00a47947 */ /* 0x000fec0003800000 */
.L_x_16993:
[----:B------:R-:W2:Y:S02]  /*0370*/  LDG.E.U16 R4, desc[UR36][R4.64] ;  /* 0x0000002404047981 */ /* 0x000ea4000c1e1500 */
[----:B--2---:R-:W0:Y:S02]  /*0380*/  I2F.S16 R0, R4 ;  /* 0x0000000400007306 */ /* 0x004e240000101400 */
[----:B0-----:R-:W-:-:S04]  /*0390*/  F2FP.BF16.F32.PACK_AB R0, RZ, R0 ;  /* 0x00000000ff00723e */ /* 0x001fc800000010ff */
[----:B------:R-:W-:Y:S01]  /*03a0*/  PRMT R17, R0, 0x7610, R17 ;  /* 0x0000761000117816 */ /* 0x000fe20000000011 */
[----:B------:R-:W-:Y:S06]  /*03b0*/  BRA `(.L_x_16992) ;  /* 0x0000000c00907947 */ /* 0x000fec0003800000 */
.L_x_16988:
        /* <DEDUP_REMOVED lines=9> */
.L_x_16996:
[----:B------:R-:W2:Y:S02]  /*0450*/  LDG.E.U16 R0, desc[UR36][R4.64] ;  /* 0x0000002404007981 */ /* 0x000ea4000c1e1500 */
[----:B--2---:R-:W-:-:S05]  /*0460*/  HADD2.F32 R0, -RZ, R0.H0_H0 ;  /* 0x20000000ff007230 */ /* 0x004fca0000004100 */
[----:B------:R-:W-:-:S04]  /*0470*/  F2FP.BF16.F32.PACK_AB R0, RZ, R0 ;  /* 0x00000000ff00723e */ /* 0x000fc800000010ff */
[----:B------:R-:W-:Y:S01]  /*0480*/  PRMT R17, R0, 0x7610, R17 ;  /* 0x0000761000117816 */ /* 0x000fe20000000011 */
[----:B------:R-:W-:Y:S06]  /*0490*/  BRA `(.L_x_16992) ;  /* 0x0000000c00587947 */ /* 0x000fec0003800000 */
.L_x_16995:
        /* <DEDUP_REMOVED lines=9> */
.L_x_16998:
[----:B------:R-:W2:Y:S02]  /*0530*/  LDG.E.U16 R4, desc[UR36][R4.64] ;  /* 0x0000002404047981 */ /* 0x000ea4000c1e1500 */
[----:B--2---:R-:W-:-:S05]  /*0540*/  HADD2.F32 R0, -RZ, R4.H0_H0 ;  /* 0x20000004ff007230 */ /* 0x004fca0000004100 */
[----:B------:R-:W-:-:S04]  /*0550*/  F2FP.BF16.F32.PACK_AB R0, RZ, R0 ;  /* 0x00000000ff00723e */ /* 0x000fc800000010ff */
[----:B------:R-:W-:Y:S01]  /*0560*/  PRMT R17, R0, 0x7610, R17 ;  /* 0x0000761000117816 */ /* 0x000fe20000000011 */
[----:B------:R-:W-:Y:S06]  /*0570*/  BRA `(.L_x_16992) ;  /* 0x0000000c00207947 */ /* 0x000fec0003800000 */
.L_x_16997:
        /* <DEDUP_REMOVED lines=13> */
.L_x_16987:
        /* <DEDUP_REMOVED lines=14> */
.L_x_17001:
        /* <DEDUP_REMOVED lines=13> */
.L_x_17000:
        /* <DEDUP_REMOVED lines=27> */
.L_x_17003:
        /* <DEDUP_REMOVED lines=15> */
.L_x_17002:
[----:B------:R0:W5:Y:S01]  /*0aa0*/  LDG.E.U16 R17, desc[UR36][R4.64] ;  /* 0x0000002404117981 */ /* 0x000162000c1e1500 */
[----:B------:R-:W-:Y:S05]  /*0ab0*/  BRA `(.L_x_16992) ;  /* 0x0000000400d07947 */ /* 0x000fea0003800000 */
.L_x_16999:
        /* <DEDUP_REMOVED lines=13> */
.L_x_17006:
        /* <DEDUP_REMOVED lines=21> */
.L_x_17010:
[----:B------:R-:W-:Y:S05]  /*0ce0*/  BSYNC.RECONVERGENT B1 ;  /* 0x0000000000017941 */ /* 0x000fea0003800200 */
.L_x_17009:
[----:B------:R-:W-:Y:S01]  /*0cf0*/  IMAD.SHL.U32 R0, R0, 0x100000, RZ ;  /* 0x0010000000007824 */ /* 0x000fe200078e00ff */
[----:B------:R-:W-:-:S04]  /*0d00*/  LEA R3, R3, 0x3b800000, 0x17 ;  /* 0x3b80000003037811 */ /* 0x000fc800078eb8ff */
[----:B------:R-:W-:-:S07]  /*0d10*/  LOP3.LUT R0, R3, R0, R7, 0xfe, !PT ;  /* 0x0000000003007212 */ /* 0x000fce00078efe07 */
.L_x_17008:
[----:B------:R-:W-:Y:S05]  /*0d20*/  BSYNC.RECONVERGENT B0 ;  /* 0x0000000000007941 */ /* 0x000fea0003800200 */
.L_x_17007:
[----:B------:R-:W-:-:S04]  /*0d30*/  F2FP.BF16.F32.PACK_AB R0, RZ, R0 ;  /* 0x00000000ff00723e */ /* 0x000fc800000010ff */
[----:B------:R-:W-:Y:S01]  /*0d40*/  PRMT R17, R0, 0x7610, R17 ;  /* 0x0000761000117816 */ /* 0x000fe20000000011 */
[----:B------:R-:W-:Y:S06]  /*0d50*/  BRA `(.L_x_16992) ;  /* 0x0000000400287947 */ /* 0x000fec0003800000 */
.L_x_17005:
        /* <DEDUP_REMOVED lines=21> */
.L_x_17014:
[----:B------:R-:W-:Y:S05]  /*0eb0*/  BSYNC.RECONVERGENT B1 ;  /* 0x0000000000017941 */ /* 0x000fea0003800200 */
.L_x_17013:
[----:B------:R-:W-:Y:S01]  /*0ec0*/  IMAD.SHL.U32 R0, R0, 0x200000, RZ ;  /* 0x0020000000007824 */ /* 0x000fe200078e00ff */
[----:B------:R-:W-:-:S04]  /*0ed0*/  LEA R3, R3, 0x37800000, 0x17 ;  /* 0x3780000003037811 */ /* 0x000fc800078eb8ff */
[----:B------:R-:W-:-:S07]  /*0ee0*/  LOP3.LUT R0, R3, R0, R7, 0xfe, !PT ;  /* 0x0000000003007212 */ /* 0x000fce00078efe07 */
.L_x_17012:
[----:B------:R-:W-:Y:S05]  /*0ef0*/  BSYNC.RECONVERGENT B0 ;  /* 0x0000000000007941 */ /* 0x000fea0003800200 */
.L_x_17011:
[----:B------:R-:W-:-:S04]  /*0f00*/  F2FP.BF16.F32.PACK_AB R0, RZ, R0 ;  /* 0x00000000ff00723e */ /* 0x000fc800000010ff */
[----:B------:R-:W-:Y:S01]  /*0f10*/  PRMT R17, R0, 0x7610, R17 ;  /* 0x0000761000117816 */ /* 0x000fe20000000011 */
[----:B------:R-:W-:Y:S06]  /*0f20*/  BRA `(.L_x_16992) ;  /* 0x0000000000b47947 */ /* 0x000fec0003800000 */
.L_x_17004:
[----:B------:R-:W-:-:S09]  /*0f30*/  UISETP.NE.AND UP0, UPT, UR4, 0x1c, UPT ;  /* 0x0000001c0400788c */ /* 0x000fd2000bf05270 */
[----:B------:R-:W-:Y:S05]  /*0f40*/  BRA.U !UP0, `(.L_x_17015) ;  /* 0x00000001089c7547 */ /* 0x000fea000b800000 */
[----:B------:R-:W-:-:S09]  /*0f50*/  UISETP.NE.AND UP0, UPT, UR4, 0x1d, UPT ;  /* 0x0000001d0400788c */ /* 0x000fd2000bf05270 */
[----:B------:R-:W-:Y:S05]  /*0f60*/  BRA.U !UP0, `(.L_x_17016) ;  /* 0x0000000108807547 */ /* 0x000fea000b800000 */
[----:B------:R-:W-:-:S09]  /*0f70*/  UISETP.NE.AND UP0, UPT, UR4, 0x2c, UPT ;  /* 0x0000002c0400788c */ /* 0x000fd2000bf05270 */
[----:B------:R-:W-:Y:S05]  /*0f80*/  BRA.U !UP0, `(.L_x_17017) ;  /* 0x0000000108487547 */ /* 0x000fea000b800000 */
.L_x_16991:
        /* <DEDUP_REMOVED lines=16> */
.L_x_17018:
[----:B------:R-:W-:Y:S01]  /*1090*/  PRMT R17, RZ, 0x7610, R17 ;  /* 0x00007610ff117816 */ /* 0x000fe20000000011 */
[----:B------:R-:W-:Y:S06]  /*10a0*/  BRA `(.L_x_16992) ;  /* 0x0000000000547947 */ /* 0x000fec0003800000 */
.L_x_17017:
        /* <DEDUP_REMOVED lines=8> */
.L_x_17020:
[----:B------:R-:W-:Y:S05]  /*1130*/  BSYNC.RECONVERGENT B0 ;  /* 0x0000000000007941 */ /* 0x000fea0003800200 */
.L_x_17019:
[----:B------:R-:W-:-:S04]  /*1140*/  F2FP.BF16.F32.PACK_AB R0, RZ, R0 ;  /* 0x00000000ff00723e */ /* 0x000fc800000010ff */
[----:B------:R-:W-:Y:S01]  /*1150*/  PRMT R17, R0, 0x7610, R17 ;  /* 0x0000761000117816 */ /* 0x000fe20000000011 */
[----:B------:R-:W-:Y:S06]  /*1160*/  BRA `(.L_x_16992) ;  /* 0x0000000000247947 */ /* 0x000fec0003800000 */
.L_x_17016:
[----:B------:R-:W2:Y:S02]  /*1170*/  LDG.E.64 R4, desc[UR36][R4.64] ;  /* 0x0000002404047981 */ /* 0x000ea4000c1e1b00 */
[----:B--2---:R-:W0:Y:S02]  /*1180*/  I2F.U64 R0, R4 ;  /* 0x0000000400007312 */ /* 0x004e240000301000 */
[----:B0-----:R-:W-:-:S04]  /*1190*/  F2FP.BF16.F32.PACK_AB R0, RZ, R0 ;  /* 0x00000000ff00723e */ /* 0x001fc800000010ff */
[----:B------:R-:W-:Y:S01]  /*11a0*/  PRMT R17, R0, 0x7610, R17 ;  /* 0x0000761000117816 */ /* 0x000fe20000000011 */
[----:B------:R-:W-:Y:S06]  /*11b0*/  BRA `(.L_x_16992) ;  /* 0x0000000000107947 */ /* 0x000fec0003800000 */
.L_x_17015:
[----:B------:R-:W2:Y:S02]  /*11c0*/  LDG.E R4, desc[UR36][R4.64] ;  /* 0x0000002404047981 */ /* 0x000ea4000c1e1900 */
[----:B--2---:R-:W-:-:S04]  /*11d0*/  I2FP.F32.U32 R0, R4 ;  /* 0x0000000400007245 */ /* 0x004fc80000201000 */
[----:B------:R-:W-:-:S04]  /*11e0*/  F2FP.BF16.F32.PACK_AB R0, RZ, R0 ;  /* 0x00000000ff00723e */ /* 0x000fc800000010ff */
[----:B------:R-:W-:-:S07]  /*11f0*/  PRMT R17, R0, 0x7610, R17 ;  /* 0x0000761000117816 */ /* 0x000fce0000000011 */
.L_x_16992:
[----:B------:R-:W-:-:S07]  /*1200*/  VIADD R23, R25, 0x80 ;  /* 0x0000008019177836 */ /* 0x000fce0000000000 */
.L_x_16986:
[----:B------:R-:W-:Y:S05]  /*1210*/  BSYNC.RECONVERGENT B6 ;  /* 0x0000000000067941 */ /* 0x000fea0003800200 */
.L_x_16985:
        /* <DEDUP_REMOVED lines=26> */
.L_x_17026:
[----:B------:R-:W2:Y:S02]  /*13c0*/  LDG.E.U8 R4, desc[UR36][R4.64] ;  /* 0x0000002404047981 */ /* 0x000ea4000c1e1100 */
[----:B--2---:R-:W-:-:S04]  /*13d0*/  I2FP.F32.U32 R0, R4 ;  /* 0x0000000400007245 */ /* 0x004fc80000201000 */
[----:B------:R-:W-:-:S04]  /*13e0*/  F2FP.BF16.F32.PACK_AB R0, RZ, R0 ;  /* 0x00000000ff00723e */ /* 0x000fc800000010ff */
[----:B------:R-:W-:Y:S01]  /*13f0*/  PRMT R18, R0, 0x7610, R18 ;  /* 0x0000761000127816 */ /* 0x000fe20000000012 */
[----:B------:R-:W-:Y:S06]  /*1400*/  BRA `(.L_x_17028) ;  /* 0x0000000c00e47947 */ /* 0x000fec0003800000 */
.L_x_17025:
        /* <DEDUP_REMOVED lines=11> */
.L_x_17030:
[----:B------:R-:W2:Y:S02]  /*14c0*/  LDG.E R4, desc[UR36][R4.64] ;  /* 0x0000002404047981 */ /* 0x000ea4000c1e1900 */
[----:B--2---:R-:W-:-:S04]  /*14d0*/  I2FP.F32.S32 R0, R4 ;  /* 0x0000000400007245 */ /* 0x004fc80000201400 */
[----:B------:R-:W-:-:S04]  /*14e0*/  F2FP.BF16.F32.PACK_AB R0, RZ, R0 ;  /* 0x00000000ff00723e */ /* 0x000fc800000010ff */
[----:B------:R-:W-:Y:S01]  /*14f0*/  PRMT R18, R0, 0x7610, R18 ;  /* 0x0000761000127816 */ /* 0x000fe20000000012 */
[----:B------:R-:W-:Y:S06]  /*1500*/  BRA `(.L_x_17028) ;  /* 0x0000000c00a47947 */ /* 0x000fec0003800000 */
.L_x_17029:
[----:B------:R-:W2:Y:S02]  /*1510*/  LDG.E.U16 R4, desc[UR36][R4.64] ;  /* 0x0000002404047981 */ /* 0x000ea4000c1e1500 */
[----:B--2---:R-:W0:Y:S02]  /*1520*/  I2F.S16 R0, R4 ;  /* 0x0000000400007306 */ /* 0x004e240000101400 */
[----:B0-----:R-:W-:-:S04]  /*1530*/  F2FP.BF16.F32.PACK_AB R0, RZ, R0 ;  /* 0x00000000ff00723e */ /* 0x001fc800000010ff */
[----:B------:R-:W-:Y:S01]  /*1540*/  PRMT R18, R0, 0x7610, R18 ;  /* 0x0000761000127816 */ /* 0x000fe20000000012 */
[----:B------:R-:W-:Y:S06]  /*1550*/  BRA `(.L_x_17028) ;  /* 0x0000000c00907947 */ /* 0x000fec0003800000 */
.L_x_17024:
        /* <DEDUP_REMOVED lines=9> */
.L_x_17032:
[----:B------:R-:W2:Y:S02]  /*15f0*/  LDG.E.U16 R0, desc[UR36][R4.64] ;  /* 0x0000002404007981 */ /* 0x000ea4000c1e1500 */
[----:B--2---:R-:W-:-:S05]  /*1600*/  HADD2.F32 R0, -RZ, R0.H0_H0 ;  /* 0x20000000ff007230 */ /* 0x004fca0000004100 */
[----:B------:R-:W-:-:S04]  /*1610*/  F2FP.BF16.F32.PACK_AB R0, RZ, R0 ;  /* 0x00000000ff00723e */ /* 0x000fc800000010ff */
[----:B------:R-:W-:Y:S01]  /*1620*/  PRMT R18, R0, 0x7610, R18 ;  /* 0x0000761000127816 */ /* 0x000fe20000000012 */
[----:B------:R-:W-:Y:S06]  /*1630*/  BRA `(.L_x_17028) ;  /* 0x0000000c00587947 */ /* 0x000fec0003800000 */
.L_x_17031:
        /* <DEDUP_REMOVED lines=9> */
.L_x_17034:
[----:B------:R-:W2:Y:S02]  /*16d0*/  LDG.E.U16 R4, desc[UR36][R4.64] ;  /* 0x0000002404047981 */ /* 0x000ea4000c1e1500 */
[----:B--2---:R-:W-:-:S05]  /*16e0*/  HADD2.F32 R0, -RZ, R4.H0_H0 ;  /* 0x20000004ff007230 */ /* 0x004fca0000004100 */
[----:B------:R-:W-:-:S04]  /*16f0*/  F2FP.BF16.F32.PACK_AB R0, RZ, R0 ;  /* 0x00000000ff00723e */ /* 0x000fc800000010ff */
[----:B------:R-:W-:Y:S01]  /*1700*/  PRMT R18, R0, 0x7610, R18 ;  /* 0x0000761000127816 */ /* 0x000fe20000000012 */
[----:B------:R-:W-:Y:S06]  /*1710*/  BRA `(.L_x_17028) ;  /* 0x0000000c00207947 */ /* 0x000fec0003800000 */
.L_x_17033:
        /* <DEDUP_REMOVED lines=13> */
.L_x_17023:
        /* <DEDUP_REMOVED lines=14> */
.L_x_17037:
        /* <DEDUP_REMOVED lines=13> */
.L_x_17036:
        /* <DEDUP_REMOVED lines=27> */
.L_x_17039:
        /* <DEDUP_REMOVED lines=15> */
.L_x_17038:
[----:B------:R0:W5:Y:S01]  /*1c40*/  LDG.E.U16 R18, desc[UR36][R4.64] ;  /* 0x0000002404127981 */ /* 0x000162000c1e1500 */
[----:B------:R-:W-:Y:S05]  /*1c50*/  BRA `(.L_x_17028) ;  /* 0x0000000400d07947 */ /* 0x000fea0003800000 */
.L_x_17035:
        /* <DEDUP_REMOVED lines=13> */
.L_x_17042:
        /* <DEDUP_REMOVED lines=21> */
.L_x_17046:
[----:B------:R-:W-:Y:S05]  /*1e80*/  BSYNC.RECONVERGENT B1 ;  /* 0x0000000000017941 */ /* 0x000fea0003800200 */
.L_x_17045:
[----:B------:R-:W-:Y:S01]  /*1e90*/  IMAD.SHL.U32 R0, R0, 0x100000, RZ ;  /* 0x0010000000007824 */ /* 0x000fe200078e00ff */
[----:B------:R-:W-:-:S04]  /*1ea0*/  LEA R3, R3, 0x3b800000, 0x17 ;  /* 0x3b80000003037811 */ /* 0x000fc800078eb8ff */
[----:B------:R-:W-:-:S07]  /*1eb0*/  LOP3.LUT R0, R3, R0, R7, 0xfe, !PT ;  /* 0x0000000003007212 */ /* 0x000fce00078efe07 */
.L_x_17044:
[----:B------:R-:W-:Y:S05]  /*1ec0*/  BSYNC.RECONVERGENT B0 ;  /* 0x0000000000007941 */ /* 0x000fea0003800200 */
.L_x_17043:
[----:B------:R-:W-:-:S04]  /*1ed0*/  F2FP.BF16.F32.PACK_AB R0, RZ, R0 ;  /* 0x00000000ff00723e */ /* 0x000fc800000010ff */
[----:B------:R-:W-:Y:S01]  /*1ee0*/  PRMT R18, R0, 0x7610, R18 ;  /* 0x0000761000127816 */ /* 0x000fe20000000012 */
[----:B------:R-:W-:Y:S06]  /*1ef0*/  BRA `(.L_x_17028) ;  /* 0x0000000400287947 */ /* 0x000fec0003800000 */
.L_x_17041:
        /* <DEDUP_REMOVED lines=21> */
.L_x_17050:
[----:B------:R-:W-:Y:S05]  /*2050*/  BSYNC.RECONVERGENT B1 ;  /* 0x0000000000017941 */ /* 0x000fea0003800200 */
.L_x_17049:
[----:B------:R-:W-:Y:S01]  /*2060*/  IMAD.SHL.U32 R0, R0, 0x200000, RZ ;  /* 0x0020000000007824 */ /* 0x000fe200078e00ff */
[----:B------:R-:W-:-:S04]  /*2070*/  LEA R3, R3, 0x37800000, 0x17 ;  /* 0x3780000003037811 */ /* 0x000fc800078eb8ff */
[----:B------:R-:W-:-:S07]  /*2080*/  LOP3.LUT R0, R3, R0, R7, 0xfe, !PT ;  /* 0x0000000003007212 */ /* 0x000fce00078efe07 */
.L_x_17048:
[----:B------:R-:W-:Y:S05]  /*2090*/  BSYNC.RECONVERGENT B0 ;  /* 0x0000000000007941 */ /* 0x000fea0003800200 */
.L_x_17047:
[----:B------:R-:W-:-:S04]  /*20a0*/  F2FP.BF16.F32.PACK_AB R0, RZ, R0 ;  /* 0x00000000ff00723e */ /* 0x000fc800000010ff */
[----:B------:R-:W-:Y:S01]  /*20b0*/  PRMT R18, R0, 0x7610, R18 ;  /* 0x0000761000127816 */ /* 0x000fe20000000012 */
[----:B------:R-:W-:Y:S06]  /*20c0*/  BRA `(.L_x_17028) ;  /* 0x0000000000b47947 */ /* 0x000fec0003800000 */
.L_x_17040:
        /* <DEDUP_REMOVED lines=14> */
.L_x_17054:
[----:B------:R-:W-:Y:S05]  /*21b0*/  BSYNC.RECONVERGENT B0 ;  /* 0x0000000000007941 */ /* 0x000fea0003800200 */
.L_x_17053:
[----:B------:R-:W-:-:S04]  /*21c0*/  F2FP.BF16.F32.PACK_AB R0, RZ, R0 ;  /* 0x00000000ff00723e */ /* 0x000fc800000010ff */
[----:B------:R-:W-:Y:S01]  /*21d0*/  PRMT R18, R0, 0x7610, R18 ;  /* 0x0000761000127816 */ /* 0x000fe20000000012 */
[----:B------:R-:W-:Y:S06]  /*21e0*/  BRA `(.L_x_17028) ;  /* 0x00000000006c7947 */ /* 0x000fec0003800000 */
.L_x_17027:
        /* <DEDUP_REMOVED lines=16> */
.L_x_17055:
[----:B------:R-:W-:Y:S01]  /*22f0*/  PRMT R18, RZ, 0x7610, R18 ;  /* 0x00007610ff127816 */ /* 0x000fe20000000012 */
[----:B------:R-:W-:Y:S06]  /*2300*/  BRA `(.L_x_17028) ;  /* 0x0000000000247947 */ /* 0x000fec0003800000 */
.L_x_17052:
[----:B------:R-:W2:Y:S02]  /*2310*/  LDG.E.64 R4, desc[UR36][R4.64] ;  /* 0x0000002404047981 */ /* 0x000ea4000c1e1b00 */
[----:B--2---:R-:W0:Y:S02]  /*2320*/  I2F.U64 R0, R4 ;  /* 0x0000000400007312 */ /* 0x004e240000301000 */
[----:B0-----:R-:W-:-:S04]  /*2330*/  F2FP.BF16.F32.PACK_AB R0, RZ, R0 ;  /* 0x00000000ff00723e */ /* 0x001fc800000010ff */
[----:B------:R-:W-:Y:S01]  /*2340*/  PRMT R18, R0, 0x7610, R18 ;  /* 0x0000761000127816 */ /* 0x000fe20000000012 */
[----:B------:R-:W-:Y:S06]  /*2350*/  BRA `(.L_x_17028) ;  /* 0x0000000000107947 */ /* 0x000fec0003800000 */
.L_x_17051:
[----:B------:R-:W2:Y:S02]  /*2360*/  LDG.E R4, desc[UR36][R4.64] ;  /* 0x0000002404047981 */ /* 0x000ea4000c1e1900 */
[----:B--2---:R-:W-:-:S04]  /*2370*/  I2FP.F32.U32 R0, R4 ;  /* 0x0000000400007245 */ /* 0x004fc80000201000 */
[----:B------:R-:W-:-:S04]  /*2380*/  F2FP.BF16.F32.PACK_AB R0, RZ, R0 ;  /* 0x00000000ff00723e */ /* 0x000fc800000010ff */
[----:B------:R-:W-:-:S07]  /*2390*/  PRMT R18, R0, 0x7610, R18 ;  /* 0x0000761000127816 */ /* 0x000fce0000000012 */
.L_x_17028:
[----:B------:R-:W-:-:S07]  /*23a0*/  VIADD R23, R23, 0x80 ;  /* 0x0000008017177836 */ /* 0x000fce0000000000 */
.L_x_17022:
[----:B------:R-:W-:Y:S05]  /*23b0*/  BSYNC.RECONVERGENT B6 ;  /* 0x0000000000067941 */ /* 0x000fea0003800200 */
.L_x_17021:
        /* <DEDUP_REMOVED lines=26> */
.L_x_17061:
[----:B------:R-:W2:Y:S02]  /*2560*/  LDG.E.U8 R4, desc[UR36][R4.64] ;  /* 0x0000002404047981 */ /* 0x000ea4000c1e1100 */
[----:B--2---:R-:W-:-:S04]  /*2570*/  I2FP.F32.U32 R0, R4 ;  /* 0x0000000400007245 */ /* 0x004fc80000201000 */
[----:B------:R-:W-:-:S04]  /*2580*/  F2FP.BF16.F32.PACK_AB R0, RZ, R0 ;  /* 0x00000000ff00723e */ /* 0x000fc800000010ff */
[----:B------:R-:W-:Y:S01]  /*2590*/  PRMT R19, R0, 0x7610, R19 ;  /* 0x0000761000137816 */ /* 0x000fe20000000013 */
[----:B------:R-:W-:Y:S06]  /*25a0*/  BRA `(.L_x_17063) ;  /* 0x0000000c00e47947 */ /* 0x000fec0003800000 */
.L_x_17060:
        /* <DEDUP_REMOVED lines=11> */
.L_x_17065:
[----:B------:R-:W2:Y:S02]  /*2660*/  LDG.E R4, desc[UR36][R4.64] ;  /* 0x0000002404047981 */ /* 0x000ea4000c1e1900 */
[----:B--2---:R-:W-:-:S04]  /*2670*/  I2FP.F32.S32 R0, R4 ;  /* 0x0000000400007245 */ /* 0x004fc80000201400 */
[----:B------:R-:W-:-:S04]  /*2680*/  F2FP.BF16.F32.PACK_AB R0, RZ, R0 ;  /* 0x00000000ff00723e */ /* 0x000fc800000010ff */
[----:B------:R-:W-:Y:S01]  /*2690*/  PRMT R19, R0, 0x7610, R19 ;  /* 0x0000761000137816 */ /* 0x000fe20000000013 */
[----:B------:R-:W-:Y:S06]  /*26a0*/  BRA `(.L_x_17063) ;  /* 0x0000000c00a47947 */ /* 0x000fec0003800000 */
.L_x_17064:
[----:B------:R-:W2:Y:S02]  /*26b0*/  LDG.E.U16 R4, desc[UR36][R4.64] ;  /* 0x0000002404047981 */ /* 0x000ea4000c1e1500 */
[----:B--2---:R-:W0:Y:S02]  /*26c0*/  I2F.S16 R0, R4 ;  /* 0x0000000400007306 */ /* 0x004e240000101400 */
[----:B0-----:R-:W-:-:S04]  /*26d0*/  F2FP.BF16.F32.PACK_AB R0, RZ, R0 ;  /* 0x00000000ff00723e */ /* 0x001fc800000010ff */
[----:B------:R-:W-:Y:S01]  /*26e0*/  PRMT R19, R0, 0x7610, R19 ;  /* 0x0000761000137816 */ /* 0x000fe20000000013 */
[----:B------:R-:W-:Y:S06]  /*26f0*/  BRA `(.L_x_17063) ;  /* 0x0000000c00907947 */ /* 0x000fec0003800000 */
.L_x_17059:
        /* <DEDUP_REMOVED lines=9> */
.L_x_17067:
[----:B------:R-:W2:Y:S02]  /*2790*/  LDG.E.U16 R0, desc[UR36][R4.64] ;  /* 0x0000002404007981 */ /* 0x000ea4000c1e1500 */
[----:B--2---:R-:W-:-:S05]  /*27a0*/  HADD2.F32 R0, -RZ, R0.H0_H0 ;  /* 0x20000000ff007230 */ /* 0x004fca0000004100 */
[----:B------:R-:W-:-:S04]  /*27b0*/  F2FP.BF16.F32.PACK_AB R0, RZ, R0 ;  /* 0x00000000ff00723e */ /* 0x000fc800000010ff */
[----:B------:R-:W-:Y:S01]  /*27c0*/  PRMT R19, R0, 0x7610, R19 ;  /* 0x0000761000137816 */ /* 0x000fe20000000013 */
[----:B------:R-:W-:Y:S06]  /*27d0*/  BRA `(.L_x_17063) ;  /* 0x0000000c00587947 */ /* 0x000fec0003800000 */
.L_x_17066:
        /* <DEDUP_REMOVED lines=9> */
.L_x_17069:
[----:B------:R-:W2:Y:S02]  /*2870*/  LDG.E.U16 R4, desc[UR36][R4.64] ;  /* 0x0000002404047981 */ /* 0x000ea4000c1e1500 */
[----:B--2---:R-:W-:-:S05]  /*2880*/  HADD2.F32 R0, -RZ, R4.H0_H0 ;  /* 0x20000004ff007230 */ /* 0x004fca0000004100 */
[----:B------:R-:W-:-:S04]  /*2890*/  F2FP.BF16.F32.PACK_AB R0, RZ, R0 ;  /* 0x00000000ff00723e */ /* 0x000fc800000010ff */
[----:B------:R-:W-:Y:S01]  /*28a0*/  PRMT R19, R0, 0x7610, R19 ;  /* 0x0000761000137816 */ /* 0x000fe20000000013 */
[----:B------:R-:W-:Y:S06]  /*28b0*/  BRA `(.L_x_17063) ;  /* 0x0000000c00207947 */ /* 0x000fec0003800000 */
.L_x_17068:
        /* <DEDUP_REMOVED lines=13> */
.L_x_17058:
        /* <DEDUP_REMOVED lines=14> */
.L_x_17072:
        /* <DEDUP_REMOVED lines=13> */
.L_x_17071:
        /* <DEDUP_REMOVED lines=27> */
.L_x_17074:
        /* <DEDUP_REMOVED lines=15> */
.L_x_17073:
[----:B------:R0:W5:Y:S01]  /*2de0*/  LDG.E.U16 R19, desc[UR36][R4.64] ;  /* 0x0000002404137981 */ /* 0x000162000c1e1500 */
[----:B------:R-:W-:Y:S05]  /*2df0*/  BRA `(.L_x_17063) ;  /* 0x0000000400d07947 */ /* 0x000fea0003800000 */
.L_x_17070:
        /* <DEDUP_REMOVED lines=13> */
.L_x_17077:
        /* <DEDUP_REMOVED lines=21> */
.L_x_17081:
[----:B------:R-:W-:Y:S05]  /*3020*/  BSYNC.RECONVERGENT B1 ;  /* 0x0000000000017941 */ /* 0x000fea0003800200 */
.L_x_17080:
[----:B------:R-:W-:Y:S01]  /*3030*/  IMAD.SHL.U32 R0, R0, 0x100000, RZ ;  /* 0x0010000000007824 */ /* 0x000fe200078e00ff */
[----:B------:R-:W-:-:S04]  /*3040*/  LEA R3, R3, 0x3b800000, 0x17 ;  /* 0x3b80000003037811 */ /* 0x000fc800078eb8ff */
[----:B------:R-:W-:-:S07]  /*3050*/  LOP3.LUT R0, R3, R0, R7, 0xfe, !PT ;  /* 0x0000000003007212 */ /* 0x000fce00078efe07 */
.L_x_17079:
[----:B------:R-:W-:Y:S05]  /*3060*/  BSYNC.RECONVERGENT B0 ;  /* 0x0000000000007941 */ /* 0x000fea0003800200 */
.L_x_17078:
[----:B------:R-:W-:-:S04]  /*3070*/  F2FP.BF16.F32.PACK_AB R0, RZ, R0 ;  /* 0x00000000ff00723e */ /* 0x000fc800000010ff */
[----:B------:R-:W-:Y:S01]  /*3080*/  PRMT R19, R0, 0x7610, R19 ;  /* 0x0000761000137816 */ /* 0x000fe20000000013 */
[----:B------:R-:W-:Y:S06]  /*3090*/  BRA `(.L_x_17063) ;  /* 0x0000000400287947 */ /* 0x000fec0003800000 */
.L_x_17076:
        /* <DEDUP_REMOVED lines=21> */
.L_x_17085:
[----:B------:R-:W-:Y:S05]  /*31f0*/  BSYNC.RECONVERGENT B1 ;  /* 0x0000000000017941 */ /* 0x000fea0003800200 */
.L_x_17084:
[----:B------:R-:W-:Y:S01]  /*3200*/  IMAD.SHL.U32 R0, R0, 0x200000, RZ ;  /* 0x0020000000007824 */ /* 0x000fe200078e00ff */
[----:B------:R-:W-:-:S04]  /*3210*/  LEA R3, R3, 0x37800000, 0x17 ;  /* 0x3780000003037811 */ /* 0x000fc800078eb8ff */
[----:B------:R-:W-:-:S07]  /*3220*/  LOP3.LUT R0, R3, R0, R7, 0xfe, !PT ;  /* 0x0000000003007212 */ /* 0x000fce00078efe07 */
.L_x_17083:
[----:B------:R-:W-:Y:S05]  /*3230*/  BSYNC.RECONVERGENT B0 ;  /* 0x0000000000007941 */ /* 0x000fea0003800200 */
.L_x_17082:
[----:B------:R-:W-:-:S04]  /*3240*/  F2FP.BF16.F32.PACK_AB R0, RZ, R0 ;  /* 0x00000000ff00723e */ /* 0x000fc800000010ff */
[----:B------:R-:W-:Y:S01]  /*3250*/  PRMT R19, R0, 0x7610, R19 ;  /* 0x0000761000137816 */ /* 0x000fe20000000013 */
[----:B------:R-:W-:Y:S06]  /*3260*/  BRA `(.L_x_17063) ;  /* 0x0000000000b47947 */ /* 0x000fec0003800000 */
.L_x_17075:
        /* <DEDUP_REMOVED lines=14> */
.L_x_17089:
[----:B------:R-:W-:Y:S05]  /*3350*/  BSYNC.RECONVERGENT B0 ;  /* 0x0000000000007941 */ /* 0x000fea0003800200 */
.L_x_17088:
[----:B------:R-:W-:-:S04]  /*3360*/  F2FP.BF16.F32.PACK_AB R0, RZ, R0 ;  /* 0x00000000ff00723e */ /* 0x000fc800000010ff */
[----:B------:R-:W-:Y:S01]  /*3370*/  PRMT R19, R0, 0x7610, R19 ;  /* 0x0000761000137816 */ /* 0x000fe20000000013 */
[----:B------:R-:W-:Y:S06]  /*3380*/  BRA `(.L_x_17063) ;  /* 0x00000000006c7947 */ /* 0x000fec0003800000 */
.L_x_17062:
        /* <DEDUP_REMOVED lines=16> */
.L_x_17090:
[----:B------:R-:W-:Y:S01]  /*3490*/  PRMT R19, RZ, 0x7610, R19 ;  /* 0x00007610ff137816 */ /* 0x000fe20000000013 */
[----:B------:R-:W-:Y:S06]  /*34a0*/  BRA `(.L_x_17063) ;  /* 0x0000000000247947 */ /* 0x000fec0003800000 */
.L_x_17087:
[----:B------:R-:W2:Y:S02]  /*34b0*/  LDG.E.64 R4, desc[UR36][R4.64] ;  /* 0x0000002404047981 */ /* 0x000ea4000c1e1b00 */
[----:B--2---:R-:W0:Y:S02]  /*34c0*/  I2F.U64 R0, R4 ;  /* 0x0000000400007312 */ /* 0x004e240000301000 */
[----:B0-----:R-:W-:-:S04]  /*34d0*/  F2FP.BF16.F32.PACK_AB R0, RZ, R0 ;  /* 0x00000000ff00723e */ /* 0x001fc800000010ff */
[----:B------:R-:W-:Y:S01]  /*34e0*/  PRMT R19, R0, 0x7610, R19 ;  /* 0x0000761000137816 */ /* 0x000fe20000000013 */
[----:B------:R-:W-:Y:S06]  /*34f0*/  BRA `(.L_x_17063) ;  /* 0x0000000000107947 */ /* 0x000fec0003800000 */
.L_x_17086:
[----:B------:R-:W2:Y:S02]  /*3500*/  LDG.E R4, desc[UR36][R4.64] ;  /* 0x0000002404047981 */ /* 0x000ea4000c1e1900 */
[----:B--2---:R-:W-:-:S04]  /*3510*/  I2FP.F32.U32 R0, R4 ;  /* 0x0000000400007245 */ /* 0x004fc80000201000 */
[----:B------:R-:W-:-:S04]  /*3520*/  F2FP.BF16.F32.PACK_AB R0, RZ, R0 ;  /* 0x00000000ff00723e */ /* 0x000fc800000010ff */
[----:B------:R-:W-:-:S07]  /*3530*/  PRMT R19, R0, 0x7610, R19 ;  /* 0x0000761000137816 */ /* 0x000fce0000000013 */
.L_x_17063:
[----:B------:R-:W-:-:S07]  /*3540*/  VIADD R23, R23, 0x80 ;  /* 0x0000008017177836 */ /* 0x000fce0000000000 */
.L_x_17057:
[----:B------:R-:W-:Y:S05]  /*3550*/  BSYNC.RECONVERGENT B6 ;  /* 0x0000000000067941 */ /* 0x000fea0003800200 */
.L_x_17056:
        /* <DEDUP_REMOVED lines=25> */
.L_x_17096:
[----:B------:R-:W2:Y:S02]  /*36f0*/  LDG.E.U8 R4, desc[UR36][R4.64] ;  /* 0x0000002404047981 */ /* 0x000ea4000c1e1100 */
[----:B--2---:R-:W-:-:S04]  /*3700*/  I2FP.F32.U32 R0, R4 ;  /* 0x0000000400007245 */ /* 0x004fc80000201000 */
[----:B------:R-:W-:Y:S01]  /*3710*/  F2FP.BF16.F32.PACK_AB R0, RZ, R0 ;  /* 0x00000000ff00723e */ /* 0x000fe200000010ff */
[----:B------:R-:W-:Y:S06]  /*3720*/  BRA `(.L_x_17092) ;  /* 0x0000000c00a87947 */ /* 0x000fec0003800000 */
.L_x_17095:
        /* <DEDUP_REMOVED lines=10> */
.L_x_17099:
[----:B------:R-:W2:Y:S02]  /*37d0*/  LDG.E R4, desc[UR36][R4.64] ;  /* 0x0000002404047981 */ /* 0x000ea4000c1e1900 */
[----:B--2---:R-:W-:-:S04]  /*37e0*/  I2FP.F32.S32 R0, R4 ;  /* 0x0000000400007245 */ /* 0x004fc80000201400 */
[----:B------:R-:W-:Y:S01]  /*37f0*/  F2FP.BF16.F32.PACK_AB R0, RZ, R0 ;  /* 0x00000000ff00723e */ /* 0x000fe200000010ff */
[----:B------:R-:W-:Y:S06]  /*3800*/  BRA `(.L_x_17092) ;  /* 0x0000000c00707947 */ /* 0x000fec0003800000 */
.L_x_17098:
[----:B------:R-:W2:Y:S02]  /*3810*/  LDG.E.U16 R4, desc[UR36][R4.64] ;  /* 0x0000002404047981 */ /* 0x000ea4000c1e1500 */
[----:B--2---:R-:W0:Y:S02]  /*3820*/  I2F.S16 R0, R4 ;  /* 0x0000000400007306 */ /* 0x004e240000101400 */
[----:B0-----:R-:W-:Y:S01]  /*3830*/  F2FP.BF16.F32.PACK_AB R0, RZ, R0 ;  /* 0x00000000ff00723e */ /* 0x001fe200000010ff */
[----:B------:R-:W-:Y:S06]  /*3840*/  BRA `(.L_x_17092) ;  /* 0x0000000c00607947 */ /* 0x000fec0003800000 */
.L_x_17094:
        /* <DEDUP_REMOVED lines=9> */
.L_x_17101:
[----:B------:R-:W2:Y:S02]  /*38e0*/  LDG.E.U16 R0, desc[UR36][R4.64] ;  /* 0x0000002404007981 */ /* 0x000ea4000c1e1500 */
[----:B--2---:R-:W-:-:S05]  /*38f0*/  HADD2.F32 R0, -RZ, R0.H0_H0 ;  /* 0x20000000ff007230 */ /* 0x004fca0000004100 */
[----:B------:R-:W-:Y:S01]  /*3900*/  F2FP.BF16.F32.PACK_AB R0, RZ, R0 ;  /* 0x00000000ff00723e */ /* 0x000fe200000010ff */
[----:B------:R-:W-:Y:S06]  /*3910*/  BRA `(.L_x_17092) ;  /* 0x0000000c002c7947 */ /* 0x000fec0003800000 */
.L_x_17100:
        /* <DEDUP_REMOVED lines=9> */
.L_x_17103:
[----:B------:R-:W2:Y:S02]  /*39b0*/  LDG.E.U16 R4, desc[UR36][R4.64] ;  /* 0x0000002404047981 */ /* 0x000ea4000c1e1500 */
[----:B--2---:R-:W-:-:S05]  /*39c0*/  HADD2.F32 R0, -RZ, R4.H0_H0 ;  /* 0x20000004ff007230 */ /* 0x004fca0000004100 */
[----:B------:R-:W-:Y:S01]  /*39d0*/  F2FP.BF16.F32.PACK_AB R0, RZ, R0 ;  /* 0x00000000ff00723e */ /* 0x000fe200000010ff */
[----:B------:R-:W-:Y:S06]  /*39e0*/  BRA `(.L_x_17092) ;  /* 0x0000000800f87947 */ /* 0x000fec0003800000 */
.L_x_17102:
        /* <DEDUP_REMOVED lines=12> */
.L_x_17093:
        /* <DEDUP_REMOVED lines=13> */
.L_x_17106:
        /* <DEDUP_REMOVED lines=12> */
.L_x_17105:
        /* <DEDUP_REMOVED lines=27> */
.L_x_17108:
        /* <DEDUP_REMOVED lines=14> */
.L_x_17107:
[----:B------:R1:W5:Y:S01]  /*3ed0*/  LDG.E.U16 R0, desc[UR36][R4.64] ;  /* 0x0000002404007981 */ /* 0x000362000c1e1500 */
[----:B------:R-:W-:Y:S05]  /*3ee0*/  BRA `(.L_x_17092) ;  /* 0x0000000400b87947 */ /* 0x000fea0003800000 */
.L_x_17104:
        /* <DEDUP_REMOVED lines=12> */
.L_x_17111:
        /* <DEDUP_REMOVED lines=21> */
.L_x_17115:
[----:B------:R-:W-:Y:S05]  /*4100*/  BSYNC.RECONVERGENT B1 ;  /* 0x0000000000017941 */ /* 0x000fea0003800200 */
.L_x_17114:
[----:B------:R-:W-:Y:S01]  /*4110*/  IMAD.SHL.U32 R0, R0, 0x100000, RZ ;  /* 0x0010000000007824 */ /* 0x000fe200078e00ff */
[----:B------:R-:W-:-:S04]  /*4120*/  LEA R3, R3, 0x3b800000, 0x17 ;  /* 0x3b80000003037811 */ /* 0x000fc800078eb8ff */
[----:B------:R-:W-:-:S07]  /*4130*/  LOP3.LUT R0, R3, R0, R7, 0xfe, !PT ;  /* 0x0000000003007212 */ /* 0x000fce00078efe07 */
.L_x_17113:
[----:B------:R-:W-:Y:S05]  /*4140*/  BSYNC.RECONVERGENT B0 ;  /* 0x0000000000007941 */ /* 0x000fea0003800200 */
.L_x_17112:
[----:B------:R-:W-:Y:S01]  /*4150*/  F2FP.BF16.F32.PACK_AB R0, RZ, R0 ;  /* 0x00000000ff00723e */ /* 0x000fe200000010ff */
[----:B------:R-:W-:Y:S06]  /*4160*/  BRA `(.L_x_17092) ;  /* 0x0000000400187947 */ /* 0x000fec0003800000 */
.L_x_17110:
        /* <DEDUP_REMOVED lines=21> */
.L_x_17119:
[----:B------:R-:W-:Y:S05]  /*42c0*/  BSYNC.RECONVERGENT B1 ;  /* 0x0000000000017941 */ /* 0x000fea0003800200 */
.L_x_17118:
[----:B------:R-:W-:Y:S01]  /*42d0*/  IMAD.SHL.U32 R0, R0, 0x200000, RZ ;  /* 0x0020000000007824 */ /* 0x000fe200078e00ff */
[----:B------:R-:W-:-:S04]  /*42e0*/  LEA R3, R3, 0x37800000, 0x17 ;  /* 0x3780000003037811 */ /* 0x000fc800078eb8ff */
[----:B------:R-:W-:-:S07]  /*42f0*/  LOP3.LUT R0, R3, R0, R7, 0xfe, !PT ;  /* 0x0000000003007212 */ /* 0x000fce00078efe07 */
.L_x_17117:
[----:B------:R-:W-:Y:S05]  /*4300*/  BSYNC.RECONVERGENT B0 ;  /* 0x0000000000007941 */ /* 0x000fea0003800200 */
.L_x_17116:
[----:B------:R-:W-:Y:S01]  /*4310*/  F2FP.BF16.F32.PACK_AB R0, RZ, R0 ;  /* 0x00000000ff00723e */ /* 0x000fe200000010ff */
[----:B------:R-:W-:Y:S06]  /*4320*/  BRA `(.L_x_17092) ;  /* 0x0000000000a87947 */ /* 0x000fec0003800000 */
.L_x_17109:
        /* <DEDUP_REMOVED lines=14> */
.L_x_17123:
[----:B------:R-:W-:Y:S05]  /*4410*/  BSYNC.RECONVERGENT B0 ;  /* 0x0000000000007941 */ /* 0x000fea0003800200 */
.L_x_17122:
[----:B------:R-:W-:Y:S01]  /*4420*/  F2FP.BF16.F32.PACK_AB R0, RZ, R0 ;  /* 0x00000000ff00723e */ /* 0x000fe200000010ff */
[----:B------:R-:W-:Y:S06]  /*4430*/  BRA `(.L_x_17092) ;  /* 0x0000000000647947 */ /* 0x000fec0003800000 */
.L_x_17097:
        /* <DEDUP_REMOVED lines=16> */
.L_x_17124:
[----:B------:R-:W-:Y:S01]  /*4540*/  PRMT R0, RZ, 0x7610, R0 ;  /* 0x00007610ff007816 */ /* 0x000fe20000000000 */
[----:B------:R-:W-:Y:S06]  /*4550*/  BRA `(.L_x_17092) ;  /* 0x00000000001c7947 */ /* 0x000fec0003800000 */
.L_x_17121:
[----:B------:R-:W2:Y:S02]  /*4560*/  LDG.E.64 R4, desc[UR36][R4.64] ;  /* 0x0000002404047981 */ /* 0x000ea4000c1e1b00 */
[----:B--2---:R-:W0:Y:S02]  /*4570*/  I2F.U64 R0, R4 ;  /* 0x0000000400007312 */ /* 0x004e240000301000 */
[----:B0-----:R-:W-:Y:S01]  /*4580*/  F2FP.BF16.F32.PACK_AB R0, RZ, R0 ;  /* 0x00000000ff00723e */ /* 0x001fe200000010ff */
[----:B------:R-:W-:Y:S06]  /*4590*/  BRA `(.L_x_17092) ;  /* 0x00000000000c7947 */ /* 0x000fec0003800000 */
.L_x_17120:
[----:B------:R-:W2:Y:S02]  /*45a0*/  LDG.E R4, desc[UR36][R4.64] ;  /* 0x0000002404047981 */ /* 0x000ea4000c1e1900 */
[----:B--2---:R-:W-:-:S04]  /*45b0*/  I2FP.F32.U32 R0, R4 ;  /* 0x0000000400007245 */ /* 0x004fc80000201000 */
[----:B------:R-:W-:-:S07]  /*45c0*/  F2FP.BF16.F32.PACK_AB R0, RZ, R0 ;  /* 0x00000000ff00723e */ /* 0x000fce00000010ff */
.L_x_17092:
[----:B------:R-:W-:Y:S05]  /*45d0*/  BSYNC.RECONVERGENT B6 ;  /* 0x0000000000067941 */ /* 0x000fea0003800200 */
.L_x_17091:
        /* <DEDUP_REMOVED lines=10> */
[----:B------:R-:W0:Y:S04]  /*4680*/  @!P0 FRND.FTZ.CEIL R4, R4 ;  /* 0x0000000400048307 */ /* 0x000e280000219000 */
[----:B------:R-:W-:Y:S02]  /*4690*/  @!P3 IMAD.U32 R6, R0, 0x10000, RZ ;  /* 0x000100000006b824 */ /* 0x000fe400078e00ff */
[----:B------:R-:W-:Y:S02]  /*46a0*/  @!P1 IMAD.U32 R0, R18, 0x10000, RZ ;  /* 0x0001000012009824 */ /* 0x000fe400078e00ff */
[----:B------:R-:W1:Y:S01]  /*46b0*/  @!P2 FRND.FTZ.CEIL R5, R5 ;  /* 0x000000050005a307 */ /* 0x000e620000219000 */
[----:B------:R-:W2:Y:S07]  /*46c0*/  LDC.U8 R18, c[0x0][0x3a4] ;  /* 0x0000e900ff127b82 */ /* 0x000eae0000000000 */
[----:B------:R-:W3:Y:S08]  /*46d0*/  @!P3 FRND.FTZ.CEIL R6, R6 ;  /* 0x000000060006b307 */ /* 0x000ef00000219000 */
[----:B------:R-:W4:Y:S08]  /*46e0*/  @!P1 FRND.FTZ.CEIL R0, R0 ;  /* 0x0000000000009307 */ /* 0x000f300000219000 */
        /* <DEDUP_REMOVED lines=28> */
.L_x_17130:
[----:B------:R-:W-:Y:S02]  /*48b0*/  IMAD.U32 R5, R3, 0x10000, RZ ;  /* 0x0001000003057824 */ /* 0x000fe400078e00ff */
[----:B------:R-:W-:-:S04]  /*48c0*/  IMAD.MOV.U32 R25, RZ, RZ, R23 ;  /* 0x000000ffff197224 */ /* 0x000fc800078e0017 */
[----:B------:R-:W0:Y:S02]  /*48d0*/  F2I.S64.TRUNC R4, R5 ;  /* 0x0000000500047311 */ /* 0x000e24000020d900 */
[----:B0-----:R0:W-:Y:S01]  /*48e0*/  STG.E.U8 desc[UR36][R8.64], R4 ;  /* 0x0000000408007986 */ /* 0x0011e2000c101124 */
[----:B------:R-:W-:Y:S05]  /*48f0*/  BRA `(.L_x_17126) ;  /* 0x0000000c00c07947 */ /* 0x000fea0003800000 */
.L_x_17129:
        /* <DEDUP_REMOVED lines=11> */
.L_x_17133:
[----:B------:R-:W-:Y:S02]  /*49b0*/  IMAD.U32 R3, R3, 0x10000, RZ ;  /* 0x0001000003037824 */ /* 0x000fe400078e00ff */
[----:B------:R-:W-:-:S04]  /*49c0*/  IMAD.MOV.U32 R25, RZ, RZ, R23 ;  /* 0x000000ffff197224 */ /* 0x000fc800078e0017 */
[----:B------:R-:W0:Y:S02]  /*49d0*/  F2I.FTZ.TRUNC.NTZ R3, R3 ;  /* 0x0000000300037305 */ /* 0x000e24000021f100 */
[----:B0-----:R0:W-:Y:S01]  /*49e0*/  STG.E desc[UR36][R8.64], R3 ;  /* 0x0000000308007986 */ /* 0x0011e2000c101924 */
[----:B------:R-:W-:Y:S05]  /*49f0*/  BRA `(.L_x_17126) ;  /* 0x0000000c00807947 */ /* 0x000fea0003800000 */
.L_x_17132:
[----:B------:R-:W-:Y:S02]  /*4a00*/  IMAD.U32 R3, R3, 0x10000, RZ ;  /* 0x0001000003037824 */ /* 0x000fe400078e00ff */
[----:B------:R-:W-:-:S04]  /*4a10*/  IMAD.MOV.U32 R25, RZ, RZ, R23 ;  /* 0x000000ffff197224 */ /* 0x000fc800078e0017 */
[----:B------:R-:W0:Y:S02]  /*4a20*/  F2I.FTZ.TRUNC.NTZ R3, R3 ;  /* 0x0000000300037305 */ /* 0x000e24000021f100 */
[----:B0-----:R0:W-:Y:S01]  /*4a30*/  STG.E.U16 desc[UR36][R8.64], R3 ;  /* 0x0000000308007986 */ /* 0x0011e2000c101524 */
[----:B------:R-:W-:Y:S05]  /*4a40*/  BRA `(.L_x_17126) ;  /* 0x0000000c006c7947 */ /* 0x000fea0003800000 */
.L_x_17128:
        /* <DEDUP_REMOVED lines=10> */
.L_x_17135:
[----:B------:R-:W-:Y:S02]  /*4af0*/  IMAD.U32 R0, R3, 0x10000, RZ ;  /* 0x0001000003007824 */ /* 0x000fe400078e00ff */
[----:B------:R-:W-:-:S03]  /*4b00*/  IMAD.MOV.U32 R25, RZ, RZ, R23 ;  /* 0x000000ffff197224 */ /* 0x000fc600078e0017 */
[----:B------:R-:W-:-:S05]  /*4b10*/  F2FP.F16.F32.PACK_AB R0, RZ, R0 ;  /* 0x00000000ff00723e */ /* 0x000fca00000000ff */
[----:B------:R0:W-:Y:S01]  /*4b20*/  STG.E.U16 desc[UR36][R8.64], R0 ;  /* 0x0000000008007986 */ /* 0x0001e2000c101524 */
[----:B------:R-:W-:Y:S05]  /*4b30*/  BRA `(.L_x_17126) ;  /* 0x0000000c00307947 */ /* 0x000fea0003800000 */
.L_x_17134:
        /* <DEDUP_REMOVED lines=11> */
.L_x_17137:
[----:B------:R-:W-:Y:S02]  /*4bf0*/  IMAD.U32 R3, R3, 0x10000, RZ ;  /* 0x0001000003037824 */ /* 0x000fe400078e00ff */
[----:B------:R-:W-:-:S03]  /*4c00*/  IMAD.MOV.U32 R25, RZ, RZ, R23 ;  /* 0x000000ffff197224 */ /* 0x000fc600078e0017 */
[----:B------:R-:W-:-:S04]  /*4c10*/  F2FP.F16.F32.PACK_AB R3, RZ, R3 ;  /* 0x00000003ff03723e */ /* 0x000fc800000000ff */
[----:B------:R-:W-:-:S05]  /*4c20*/  PRMT R3, R3, 0x5410, RZ ;  /* 0x0000541003037816 */ /* 0x000fca00000000ff */
[----:B------:R0:W-:Y:S01]  /*4c30*/  STG.E desc[UR36][R8.64], R3 ;  /* 0x0000000308007986 */ /* 0x0001e2000c101924 */
[----:B------:R-:W-:Y:S05]  /*4c40*/  BRA `(.L_x_17126) ;  /* 0x0000000800ec7947 */ /* 0x000fea0003800000 */
.L_x_17136:
[----:B------:R-:W-:Y:S02]  /*4c50*/  IMAD.U32 R4, R3, 0x10000, RZ ;  /* 0x0001000003047824 */ /* 0x000fe400078e00ff */
[----:B------:R-:W-:Y:S02]  /*4c60*/  IMAD.MOV.U32 R25, RZ, RZ, R23 ;  /* 0x000000ffff197224 */ /* 0x000fe400078e0017 */
[----:B------:R-:W-:-:S06]  /*4c70*/  FMUL.FTZ R4, R4, 1 ;  /* 0x3f80000004047820 */ /* 0x000fcc0000410000 */
[----:B------:R-:W0:Y:S02]  /*4c80*/  F2F.F64.F32 R4, R4 ;  /* 0x0000000400047310 */ /* 0x000e240000201800 */
[----:B0-----:R0:W-:Y:S01]  /*4c90*/  STG.E.64 desc[UR36][R8.64], R4 ;  /* 0x0000000408007986 */ /* 0x0011e2000c101b24 */
[----:B------:R-:W-:Y:S05]  /*4ca0*/  BRA `(.L_x_17126) ;  /* 0x0000000800d47947 */ /* 0x000fea0003800000 */
.L_x_17127:
        /* <DEDUP_REMOVED lines=14> */
.L_x_17140:
[----:B------:R-:W-:Y:S01]  /*4d90*/  IMAD.U32 R3, R3, 0x10000, RZ ;  /* 0x0001000003037824 */ /* 0x000fe200078e00ff */
[----:B------:R-:W-:Y:S01]  /*4da0*/  CS2R R6, SRZ ;  /* 0x0000000000067805 */ /* 0x000fe2000001ff00 */
[----:B------:R-:W-:Y:S02]  /*4db0*/  IMAD.MOV.U32 R25, RZ, RZ, R23 ;  /* 0x000000ffff197224 */ /* 0x000fe400078e0017 */
[----:B------:R-:W-:-:S04]  /*4dc0*/  FMUL.FTZ R3, R3, 1 ;  /* 0x3f80000003037820 */ /* 0x000fc80000410000 */
[----:B------:R-:W0:Y:S02]  /*4dd0*/  F2F.F64.F32 R4, R3 ;  /* 0x0000000300047310 */ /* 0x000e240000201800 */
[----:B0-----:R0:W-:Y:S01]  /*4de0*/  STG.E.128 desc[UR36][R8.64], R4 ;  /* 0x0000000408007986 */ /* 0x0011e2000c101d24 */
[----:B------:R-:W-:Y:S05]  /*4df0*/  BRA `(.L_x_17126) ;  /* 0x0000000800807947 */ /* 0x000fea0003800000 */
.L_x_17139:
        /* <DEDUP_REMOVED lines=19> */
.L_x_17144:
[----:B------:R-:W-:Y:S05]  /*4f30*/  BSYNC.RECONVERGENT B0 ;  /* 0x0000000000007941 */ /* 0x000fea0003800200 */
.L_x_17143:
[----:B------:R-:W-:Y:S01]  /*4f40*/  LOP3.LUT R5, R0, 0x80, R5, 0xf8, !PT ;  /* 0x0000008000057812 */ /* 0x000fe200078ef805 */
[----:B------:R-:W-:-:S04]  /*4f50*/  IMAD.MOV.U32 R25, RZ, RZ, R23 ;  /* 0x000000ffff197224 */ /* 0x000fc800078e0017 */
[----:B------:R0:W-:Y:S01]  /*4f60*/  STG.E.U8 desc[UR36][R8.64], R5 ;  /* 0x0000000508007986 */ /* 0x0001e2000c101124 */
[----:B------:R-:W-:Y:S05]  /*4f70*/  BRA `(.L_x_17126) ;  /* 0x0000000800207947 */ /* 0x000fea0003800000 */
.L_x_17142:
        /* <DEDUP_REMOVED lines=15> */
.L_x_17146:
[----:B------:R-:W-:Y:S05]  /*5070*/  BSYNC.RECONVERGENT B0 ;  /* 0x0000000000007941 */ /* 0x000fea0003800200 */
.L_x_17145:
[----:B------:R-:W-:Y:S01]  /*5080*/  LOP3.LUT R5, R0, 0x80, R5, 0xf8, !PT ;  /* 0x0000008000057812 */ /* 0x000fe200078ef805 */
[----:B------:R-:W-:-:S04]  /*5090*/  IMAD.MOV.U32 R25, RZ, RZ, R23 ;  /* 0x000000ffff197224 */ /* 0x000fc800078e0017 */
[----:B------:R2:W-:Y:S01]  /*50a0*/  STG.E.U8 desc[UR36][R8.64], R5 ;  /* 0x0000000508007986 */ /* 0x0005e2000c101124 */
[----:B------:R-:W-:Y:S05]  /*50b0*/  BRA `(.L_x_17126) ;  /* 0x0000000400d07947 */ /* 0x000fea0003800000 */
.L_x_17141:
[----:B------:R0:W-:Y:S01]  /*50c0*/  STG.E.U16 desc[UR36][R8.64], R3 ;  /* 0x0000000308007986 */ /* 0x0001e2000c101524 */
[----:B------:R-:W-:Y:S01]  /*50d0*/  IMAD.MOV.U32 R25, RZ, RZ, R23 ;  /* 0x000000ffff197224 */ /* 0x000fe200078e0017 */
[----:B------:R-:W-:Y:S06]  /*50e0*/  BRA `(.L_x_17126) ;  /* 0x0000000400c47947 */ /* 0x000fec0003800000 */
.L_x_17138:
        /* <DEDUP_REMOVED lines=13> */
.L_x_17149:
        /* <DEDUP_REMOVED lines=13> */
.L_x_17152:
[----:B------:R-:W-:-:S04]  /*5290*/  SHF.R.U32.HI R0, RZ, 0x14, R3 ;  /* 0x00000014ff007819 */ /* 0x000fc80000011603 */
[----:B------:R-:W-:-:S04]  /*52a0*/  LOP3.LUT R0, R0, 0x1, RZ, 0xc0, !PT ;  /* 0x0000000100007812 */ /* 0x000fc800078ec0ff */
[----:B------:R-:W-:-:S04]  /*52b0*/  IADD3 R0, PT, PT, R3, 0x487ffff, R0 ;  /* 0x0487ffff03007810 */ /* 0x000fc80007ffe000 */
[----:B------:R-:W-:-:S04]  /*52c0*/  SHF.R.U32.HI R0, RZ, 0x14, R0 ;  /* 0x00000014ff007819 */ /* 0x000fc80000011600 */
[----:B------:R-:W-:-:S07]  /*52d0*/  LOP3.LUT R0, R0, 0xff, RZ, 0xc0, !PT ;  /* 0x000000ff00007812 */ /* 0x000fce00078ec0ff */
.L_x_17153:
[----:B------:R-:W-:-:S04]  /*52e0*/  SHF.R.U32.HI R3, RZ, 0x18, R3 ;  /* 0x00000018ff037819 */ /* 0x000fc80000011603 */
[----:B------:R-:W-:-:S04]  /*52f0*/  LOP3.LUT R0, R0, 0x80, R3, 0xf8, !PT ;  /* 0x0000008000007812 */ /* 0x000fc800078ef803 */
[----:B------:R-:W-:-:S07]  /*5300*/  PRMT R4, R0, 0x7610, R4 ;  /* 0x0000761000047816 */ /* 0x000fce0000000004 */
.L_x_17151:
[----:B------:R-:W-:Y:S05]  /*5310*/  BSYNC.RECONVERGENT B0 ;  /* 0x0000000000007941 */ /* 0x000fea0003800200 */
.L_x_17150:
[----:B------:R0:W-:Y:S01]  /*5320*/  STG.E.U8 desc[UR36][R8.64], R4 ;  /* 0x0000000408007986 */ /* 0x0001e2000c101124 */
[----:B------:R-:W-:Y:S01]  /*5330*/  IMAD.MOV.U32 R25, RZ, RZ, R23 ;  /* 0x000000ffff197224 */ /* 0x000fe200078e0017 */
[----:B------:R-:W-:Y:S06]  /*5340*/  BRA `(.L_x_17126) ;  /* 0x00000004002c7947 */ /* 0x000fec0003800000 */
.L_x_17148:
        /* <DEDUP_REMOVED lines=13> */
.L_x_17156:
[----:B------:R-:W-:-:S04]  /*5420*/  SHF.R.U32.HI R0, RZ, 0x15, R3 ;  /* 0x00000015ff007819 */ /* 0x000fc80000011603 */
[----:B------:R-:W-:-:S04]  /*5430*/  LOP3.LUT R0, R0, 0x1, RZ, 0xc0, !PT ;  /* 0x0000000100007812 */ /* 0x000fc800078ec0ff */
[----:B------:R-:W-:-:S04]  /*5440*/  IADD3 R0, PT, PT, R3, 0x88fffff, R0 ;  /* 0x088fffff03007810 */ /* 0x000fc80007ffe000 */
[----:B------:R-:W-:-:S04]  /*5450*/  SHF.R.U32.HI R0, RZ, 0x15, R0 ;  /* 0x00000015ff007819 */ /* 0x000fc80000011600 */
[----:B------:R-:W-:-:S07]  /*5460*/  LOP3.LUT R0, R0, 0xff, RZ, 0xc0, !PT ;  /* 0x000000ff00007812 */ /* 0x000fce00078ec0ff */
.L_x_17157:
[----:B------:R-:W-:-:S04]  /*5470*/  SHF.R.U32.HI R3, RZ, 0x18, R3 ;  /* 0x00000018ff037819 */ /* 0x000fc80000011603 */
[----:B------:R-:W-:-:S04]  /*5480*/  LOP3.LUT R0, R0, 0x80, R3, 0xf8, !PT ;  /* 0x0000008000007812 */ /* 0x000fc800078ef803 */
[----:B------:R-:W-:-:S07]  /*5490*/  PRMT R4, R0, 0x7610, R4 ;  /* 0x0000761000047816 */ /* 0x000fce0000000004 */
.L_x_17155:
[----:B------:R-:W-:Y:S05]  /*54a0*/  BSYNC.RECONVERGENT B0 ;  /* 0x0000000000007941 */ /* 0x000fea0003800200 */
.L_x_17154:
[----:B------:R0:W-:Y:S01]  /*54b0*/  STG.E.U8 desc[UR36][R8.64], R4 ;  /* 0x0000000408007986 */ /* 0x0001e2000c101124 */
[----:B------:R-:W-:Y:S01]  /*54c0*/  IMAD.MOV.U32 R25, RZ, RZ, R23 ;  /* 0x000000ffff197224 */ /* 0x000fe200078e0017 */
[----:B------:R-:W-:Y:S06]  /*54d0*/  BRA `(.L_x_17126) ;  /* 0x0000000000c87947 */ /* 0x000fec0003800000 */
.L_x_17147:
[----:B------:R-:W-:-:S13]  /*54e0*/  ISETP.NE.AND P0, PT, R0, 0x1c, PT ;  /* 0x0000001c0000780c */ /* 0x000fda0003f05270 */
[----:B------:R-:W-:Y:S05]  /*54f0*/  @!P0 BRA `(.L_x_17158) ;  /* 0x0000000000b08947 */ /* 0x000fea0003800000 */
[----:B------:R-:W-:-:S13]  /*5500*/  ISETP.NE.AND P0, PT, R0, 0x1d, PT ;  /* 0x0000001d0000780c */ /* 0x000fda0003f05270 */
[----:B------:R-:W-:Y:S05]  /*5510*/  @!P0 BRA `(.L_x_17159) ;  /* 0x0000000000948947 */ /* 0x000fea0003800000 */
[----:B------:R-:W-:-:S13]  /*5520*/  ISETP.NE.AND P0, PT, R0, 0x2c, PT ;  /* 0x0000002c0000780c */ /* 0x000fda0003f05270 */
[----:B------:R-:W-:Y:S05]  /*5530*/  @!P0 BRA `(.L_x_17160) ;  /* 0x0000000000488947 */ /* 0x000fea0003800000 */
.L_x_17131:
        /* <DEDUP_REMOVED lines=16> */
.L_x_17161:
[----:B------:R-:W-:Y:S01]  /*5640*/  IMAD.MOV.U32 R25, RZ, RZ, R23 ;  /* 0x000000ffff197224 */ /* 0x000fe200078e0017 */
[----:B------:R-:W-:Y:S06]  /*5650*/  BRA `(.L_x_17126) ;  /* 0x0000000000687947 */ /* 0x000fec0003800000 */
.L_x_17160:
        /* <DEDUP_REMOVED lines=17> */
.L_x_17159:
[----:B------:R-:W-:Y:S02]  /*5770*/  IMAD.U32 R4, R3, 0x10000, RZ ;  /* 0x0001000003047824 */ /* 0x000fe400078e00ff */
[----:B------:R-:W-:-:S04]  /*5780*/  IMAD.MOV.U32 R25, RZ, RZ, R23 ;  /* 0x000000ffff197224 */ /* 0x000fc800078e0017 */
[----:B------:R-:W0:Y:S02]  /*5790*/  F2I.U64.TRUNC R4, R4 ;  /* 0x0000000400047311 */ /* 0x000e24000020d800 */
[----:B0-----:R0:W-:Y:S01]  /*57a0*/  STG.E.64 desc[UR36][R8.64], R4 ;  /* 0x0000000408007986 */ /* 0x0011e2000c101b24 */
[----:B------:R-:W-:Y:S05]  /*57b0*/  BRA `(.L_x_17126) ;  /* 0x0000000000107947 */ /* 0x000fea0003800000 */
.L_x_17158:
[----:B------:R-:W-:Y:S02]  /*57c0*/  IMAD.U32 R3, R3, 0x10000, RZ ;  /* 0x0001000003037824 */ /* 0x000fe400078e00ff */
[----:B------:R-:W-:-:S04]  /*57d0*/  IMAD.MOV.U32 R25, RZ, RZ, R23 ;  /* 0x000000ffff197224 */ /* 0x000fc800078e0017 */
[----:B------:R-:W0:Y:S02]  /*57e0*/  F2I.FTZ.U32.TRUNC.NTZ R3, R3 ;  /* 0x0000000300037305 */ /* 0x000e24000021f000 */
[----:B0-----:R0:W-:Y:S02]  /*57f0*/  STG.E desc[UR36][R8.64], R3 ;  /* 0x0000000308007986 */ /* 0x0011e4000c101924 */
.L_x_17126:
[----:B------:R-:W-:Y:S05]  /*5800*/  BSYNC.RECONVERGENT B6 ;  /* 0x0000000000067941 */ /* 0x000fea0003800200 */
.L_x_17125:
        /* <DEDUP_REMOVED lines=25> */
.L_x_17167:
[----:B----4-:R-:W-:-:S06]  /*59a0*/  IMAD.U32 R5, R22, 0x10000, RZ ;  /* 0x0001000016057824 */ /* 0x010fcc00078e00ff */
[----:B------:R-:W0:Y:S02]  /*59b0*/  F2I.S64.TRUNC R4, R5 ;  /* 0x0000000500047311 */ /* 0x000e24000020d900 */
[----:B0-----:R0:W-:Y:S01]  /*59c0*/  STG.E.U8 desc[UR36][R8.64], R4 ;  /* 0x0000000408007986 */ /* 0x0011e2000c101124 */
[----:B------:R-:W-:Y:S05]  /*59d0*/  BRA `(.L_x_17169) ;  /* 0x0000000c006c7947 */ /* 0x000fea0003800000 */
.L_x_17166:
        /* <DEDUP_REMOVED lines=10> */
.L_x_17171:
[----:B----4-:R-:W-:-:S04]  /*5a80*/  IMAD.U32 R22, R22, 0x10000, RZ ;  /* 0x0001000016167824 */ /* 0x010fc800078e00ff */
[----:B------:R-:W0:Y:S02]  /*5a90*/  F2I.FTZ.TRUNC.NTZ R3, R22 ;  /* 0x0000001600037305 */ /* 0x000e24000021f100 */
[----:B0-----:R0:W-:Y:S01]  /*5aa0*/  STG.E desc[UR36][R8.64], R3 ;  /* 0x0000000308007986 */ /* 0x0011e2000c101924 */
[----:B------:R-:W-:Y:S05]  /*5ab0*/  BRA `(.L_x_17169) ;  /* 0x0000000c00347947 */ /* 0x000fea0003800000 */
.L_x_17170:
[----:B----4-:R-:W-:-:S04]  /*5ac0*/  IMAD.U32 R22, R22, 0x10000, RZ ;  /* 0x0001000016167824 */ /* 0x010fc800078e00ff */
[----:B------:R-:W0:Y:S02]  /*5ad0*/  F2I.FTZ.TRUNC.NTZ R3, R22 ;  /* 0x0000001600037305 */ /* 0x000e24000021f100 */
[----:B0-----:R0:W-:Y:S01]  /*5ae0*/  STG.E.U16 desc[UR36][R8.64], R3 ;  /* 0x0000000308007986 */ /* 0x0011e2000c101524 */
[----:B------:R-:W-:Y:S05]  /*5af0*/  BRA `(.L_x_17169) ;  /* 0x0000000c00247947 */ /* 0x000fea0003800000 */
.L_x_17165:
        /* <DEDUP_REMOVED lines=9> */
.L_x_17173:
[----:B----4-:R-:W-:-:S05]  /*5b90*/  IMAD.U32 R0, R22, 0x10000, RZ ;  /* 0x0001000016007824 */ /* 0x010fca00078e00ff */
[----:B------:R-:W-:-:S05]  /*5ba0*/  F2FP.F16.F32.PACK_AB R0, RZ, R0 ;  /* 0x00000000ff00723e */ /* 0x000fca00000000ff */
[----:B------:R0:W-:Y:S01]  /*5bb0*/  STG.E.U16 desc[UR36][R8.64], R0 ;  /* 0x0000000008007986 */ /* 0x0001e2000c101524 */
[----:B------:R-:W-:Y:S05]  /*5bc0*/  BRA `(.L_x_17169) ;  /* 0x0000000800f07947 */ /* 0x000fea0003800000 */
.L_x_17172:
        /* <DEDUP_REMOVED lines=10> */
.L_x_17175:
[----:B----4-:R-:W-:-:S05]  /*5c70*/  IMAD.U32 R22, R22, 0x10000, RZ ;  /* 0x0001000016167824 */ /* 0x010fca00078e00ff */
[----:B------:R-:W-:-:S04]  /*5c80*/  F2FP.F16.F32.PACK_AB R3, RZ, R22 ;  /* 0x00000016ff03723e */ /* 0x000fc800000000ff */
[----:B------:R-:W-:-:S05]  /*5c90*/  PRMT R3, R3, 0x5410, RZ ;  /* 0x0000541003037816 */ /* 0x000fca00000000ff */
[----:B------:R0:W-:Y:S01]  /*5ca0*/  STG.E desc[UR36][R8.64], R3 ;  /* 0x0000000308007986 */ /* 0x0001e2000c101924 */
[----:B------:R-:W-:Y:S05]  /*5cb0*/  BRA `(.L_x_17169) ;  /* 0x0000000800b47947 */ /* 0x000fea0003800000 */
.L_x_17174:
[----:B----4-:R-:W-:-:S04]  /*5cc0*/  IMAD.U32 R4, R22, 0x10000, RZ ;  /* 0x0001000016047824 */ /* 0x010fc800078e00ff */
[----:B------:R-:W-:-:S06]  /*5cd0*/  FMUL.FTZ R4, R4, 1 ;  /* 0x3f80000004047820 */ /* 0x000fcc0000410000 */
[----:B------:R-:W0:Y:S02]  /*5ce0*/  F2F.F64.F32 R4, R4 ;  /* 0x0000000400047310 */ /* 0x000e240000201800 */
[----:B0-----:R0:W-:Y:S01]  /*5cf0*/  STG.E.64 desc[UR36][R8.64], R4 ;  /* 0x0000000408007986 */ /* 0x0011e2000c101b24 */
[----:B------:R-:W-:Y:S05]  /*5d00*/  BRA `(.L_x_17169) ;  /* 0x0000000800a07947 */ /* 0x000fea0003800000 */
.L_x_17164:
        /* <DEDUP_REMOVED lines=14> */
.L_x_17179:
        /* <DEDUP_REMOVED lines=17> */
.L_x_17182:
[----:B------:R-:W-:-:S04]  /*5f00*/  SHF.R.U32.HI R3, RZ, 0x18, R5 ;  /* 0x00000018ff037819 */ /* 0x000fc80000011605 */
[----:B------:R-:W-:-:S04]  /*5f10*/  LOP3.LUT R0, R0, 0x80, R3, 0xf8, !PT ;  /* 0x0000008000007812 */ /* 0x000fc800078ef803 */
[----:B------:R-:W-:-:S07]  /*5f20*/  PRMT R4, R0, 0x7610, R4 ;  /* 0x0000761000047816 */ /* 0x000fce0000000004 */
.L_x_17181:
[----:B------:R-:W-:Y:S05]  /*5f30*/  BSYNC.RECONVERGENT B0 ;  /* 0x0000000000007941 */ /* 0x000fea0003800200 */
.L_x_17180:
[----:B------:R0:W-:Y:S01]  /*5f40*/  STG.E.U8 desc[UR36][R8.64], R4 ;  /* 0x0000000408007986 */ /* 0x0001e2000c101124 */
[----:B------:R-:W-:Y:S05]  /*5f50*/  BRA `(.L_x_17169) ;  /* 0x00000008000c7947 */ /* 0x000fea0003800000 */
.L_x_17178:
        /* <DEDUP_REMOVED lines=17> */
.L_x_17185:
[----:B------:R-:W-:-:S04]  /*6070*/  SHF.R.U32.HI R3, RZ, 0x18, R5 ;  /* 0x00000018ff037819 */ /* 0x000fc80000011605 */
[----:B------:R-:W-:-:S04]  /*6080*/  LOP3.LUT R0, R0, 0x80, R3, 0xf8, !PT ;  /* 0x0000008000007812 */ /* 0x000fc800078ef803 */
[----:B------:R-:W-:-:S07]  /*6090*/  PRMT R4, R0, 0x7610, R4 ;  /* 0x0000761000047816 */ /* 0x000fce0000000004 */
.L_x_17184:
[----:B------:R-:W-:Y:S05]  /*60a0*/  BSYNC.RECONVERGENT B0 ;  /* 0x0000000000007941 */ /* 0x000fea0003800200 */
.L_x_17183:
[----:B------:R0:W-:Y:S01]  /*60b0*/  STG.E.U8 desc[UR36][R8.64], R4 ;  /* 0x0000000408007986 */ /* 0x0001e2000c101124 */
[----:B------:R-:W-:Y:S05]  /*60c0*/  BRA `(.L_x_17169) ;  /* 0x0000000400b07947 */ /* 0x000fea0003800000 */
.L_x_17177:
        /* <DEDUP_REMOVED lines=22> */
.L_x_17187:
[----:B----4-:R-:W-:-:S06]  /*6230*/  IMAD.U32 R4, R22, 0x10000, RZ ;  /* 0x0001000016047824 */ /* 0x010fcc00078e00ff */
[----:B------:R-:W0:Y:S02]  /*6240*/  F2I.U64.TRUNC R4, R4 ;  /* 0x0000000400047311 */ /* 0x000e24000020d800 */
[----:B0-----:R0:W-:Y:S01]  /*6250*/  STG.E.64 desc[UR36][R8.64], R4 ;  /* 0x0000000408007986 */ /* 0x0011e2000c101b24 */
[----:B------:R-:W-:Y:S05]  /*6260*/  BRA `(.L_x_17169) ;  /* 0x0000000400487947 */ /* 0x000fea0003800000 */
.L_x_17186:
[----:B----4-:R-:W-:-:S04]  /*6270*/  IMAD.U32 R22, R22, 0x10000, RZ ;  /* 0x0001000016167824 */ /* 0x010fc800078e00ff */
[----:B------:R-:W0:Y:S02]  /*6280*/  F2I.FTZ.U32.TRUNC.NTZ R3, R22 ;  /* 0x0000001600037305 */ /* 0x000e24000021f000 */
[----:B0-----:R0:W-:Y:S01]  /*6290*/  STG.E desc[UR36][R8.64], R3 ;  /* 0x0000000308007986 */ /* 0x0011e2000c101924 */
[----:B------:R-:W-:Y:S05]  /*62a0*/  BRA `(.L_x_17169) ;  /* 0x0000000400387947 */ /* 0x000fea0003800000 */
.L_x_17176:
        /* <DEDUP_REMOVED lines=11> */
.L_x_17189:
[----:B----4-:R-:W-:Y:S01]  /*6360*/  IMAD.U32 R22, R22, 0x10000, RZ ;  /* 0x0001000016167824 */ /* 0x010fe200078e00ff */
[----:B------:R-:W-:-:S03]  /*6370*/  CS2R R6, SRZ ;  /* 0x0000000000067805 */ /* 0x000fc6000001ff00 */
[----:B------:R-:W-:-:S06]  /*6380*/  FMUL.FTZ R4, R22, 1 ;  /* 0x3f80000016047820 */ /* 0x000fcc0000410000 */
[----:B------:R-:W0:Y:S02]  /*6390*/  F2F.F64.F32 R4, R4 ;  /* 0x0000000400047310 */ /* 0x000e240000201800 */
[----:B0-----:R0:W-:Y:S01]  /*63a0*/  STG.E.128 desc[UR36][R8.64], R4 ;  /* 0x0000000408007986 */ /* 0x0011e2000c101d24 */
[----:B------:R-:W-:Y:S05]  /*63b0*/  BRA `(.L_x_17169) ;  /* 0x0000000000f47947 */ /* 0x000fea0003800000 */
.L_x_17188:
[----:B------:R-:W-:-:S13]  /*63c0*/  ISETP.NE.AND P0, PT, R0, 0xf, PT ;  /* 0x0000000f0000780c */ /* 0x000fda0003f05270 */
[----:B------:R-:W-:Y:S05]  /*63d0*/  @!P0 BRA `(.L_x_17190) ;  /* 0x0000000000e88947 */ /* 0x000fea0003800000 */
[----:B------:R-:W-:-:S13]  /*63e0*/  ISETP.NE.AND P0, PT, R0, 0x17, PT ;  /* 0x000000170000780c */ /* 0x000fda0003f05270 */
[----:B------:R-:W-:Y:S05]  /*63f0*/  @!P0 BRA `(.L_x_17191) ;  /* 0x0000000000908947 */ /* 0x000fea0003800000 */
[----:B------:R-:W-:-:S13]  /*6400*/  ISETP.NE.AND P0, PT, R0, 0x18, PT ;  /* 0x000000180000780c */ /* 0x000fda0003f05270 */
[----:B------:R-:W-:Y:S05]  /*6410*/  @!P0 BRA `(.L_x_17192) ;  /* 0x0000000000448947 */ /* 0x000fea0003800000 */
.L_x_17168:
        /* <DEDUP_REMOVED lines=16> */
.L_x_17193:
[----:B------:R-:W-:Y:S05]  /*6520*/  BRA `(.L_x_17169) ;  /* 0x0000000000987947 */ /* 0x000fea0003800000 */
.L_x_17192:
        /* <DEDUP_REMOVED lines=13> */
.L_x_17195:
[----:B------:R-:W-:Y:S05]  /*6600*/  BSYNC.RECONVERGENT B0 ;  /* 0x0000000000007941 */ /* 0x000fea0003800200 */
.L_x_17194:
[----:B------:R-:W-:-:S05]  /*6610*/  LOP3.LUT R3, R0, 0x80, R3, 0xf8, !PT ;  /* 0x0000008000037812 */ /* 0x000fca00078ef803 */
[----:B------:R2:W-:Y:S01]  /*6620*/  STG.E.U8 desc[UR36][R8.64], R3 ;  /* 0x0000000308007986 */ /* 0x0005e2000c101124 */
[----:B------:R-:W-:Y:S05]  /*6630*/  BRA `(.L_x_17169) ;  /* 0x0000000000547947 */ /* 0x000fea0003800000 */
.L_x_17191:
        /* <DEDUP_REMOVED lines=12> */
.L_x_17197:
[----:B------:R-:W-:Y:S01]  /*6700*/  IMAD.MOV.U32 R0, RZ, RZ, 0x7f ;  /* 0x0000007fff007424 */ /* 0x000fe200078e00ff */
[----:B------:R-:W-:-:S04]  /*6710*/  ISETP.GT.U32.AND P0, PT, R4, 0x7f800000, PT ;  /* 0x7f8000000400780c */ /* 0x000fc80003f04070 */
[----:B------:R-:W-:-:S09]  /*6720*/  SEL R0, R0, 0x7c, P0 ;  /* 0x0000007c00007807 */ /* 0x000fd20000000000 */
.L_x_17198:
[----:B------:R-:W-:Y:S05]  /*6730*/  BSYNC.RECONVERGENT B0 ;  /* 0x0000000000007941 */ /* 0x000fea0003800200 */
.L_x_17196:
[----:B------:R-:W-:-:S04]  /*6740*/  SHF.R.U32.HI R3, RZ, 0x18, R3 ;  /* 0x00000018ff037819 */ /* 0x000fc80000011603 */
[----:B------:R-:W-:-:S05]  /*6750*/  LOP3.LUT R3, R0, 0x80, R3, 0xf8, !PT ;  /* 0x0000008000037812 */ /* 0x000fca00078ef803 */
[----:B------:R1:W-:Y:S01]  /*6760*/  STG.E.U8 desc[UR36][R8.64], R3 ;  /* 0x0000000308007986 */ /* 0x0003e2000c101124 */
[----:B------:R-:W-:Y:S05]  /*6770*/  BRA `(.L_x_17169) ;  /* 0x0000000000047947 */ /* 0x000fea0003800000 */
.L_x_17190:
[----:B----4-:R0:W-:Y:S02]  /*6780*/  STG.E.U16 desc[UR36][R8.64], R22 ;  /* 0x0000001608007986 */ /* 0x0101e4000c101524 */
.L_x_17169:
        /* <DEDUP_REMOVED lines=25> */
.L_x_17202:
[----:B------:R-:W-:-:S06]  /*6920*/  IMAD.U32 R5, R17, 0x10000, RZ ;  /* 0x0001000011057824 */ /* 0x000fcc00078e00ff */
[----:B------:R-:W0:Y:S02]  /*6930*/  F2I.S64.TRUNC R4, R5 ;  /* 0x0000000500047311 */ /* 0x000e24000020d900 */
[----:B0-----:R0:W-:Y:S01]  /*6940*/  STG.E.U8 desc[UR36][R8.64], R4 ;  /* 0x0000000408007986 */ /* 0x0011e2000c101124 */
[----:B------:R-:W-:Y:S05]  /*6950*/  BRA `(.L_x_17204) ;  /* 0x0000000c006c7947 */ /* 0x000fea0003800000 */
.L_x_17201:
        /* <DEDUP_REMOVED lines=10> */
.L_x_17206:
[----:B------:R-:W-:-:S06]  /*6a00*/  IMAD.U32 R17, R17, 0x10000, RZ ;  /* 0x0001000011117824 */ /* 0x000fcc00078e00ff */
[----:B------:R-:W0:Y:S02]  /*6a10*/  F2I.FTZ.TRUNC.NTZ R17, R17 ;  /* 0x0000001100117305 */ /* 0x000e24000021f100 */
[----:B0-----:R4:W-:Y:S01]  /*6a20*/  STG.E desc[UR36][R8.64], R17 ;  /* 0x0000001108007986 */ /* 0x0019e2000c101924 */
[----:B------:R-:W-:Y:S05]  /*6a30*/  BRA `(.L_x_17204) ;  /* 0x0000000c00347947 */ /* 0x000fea0003800000 */
.L_x_17205:
[----:B------:R-:W-:-:S06]  /*6a40*/  IMAD.U32 R17, R17, 0x10000, RZ ;  /* 0x0001000011117824 */ /* 0x000fcc00078e00ff */
[----:B------:R-:W0:Y:S02]  /*6a50*/  F2I.FTZ.TRUNC.NTZ R17, R17 ;  /* 0x0000001100117305 */ /* 0x000e24000021f100 */
[----:B0-----:R2:W-:Y:S01]  /*6a60*/  STG.E.U16 desc[UR36][R8.64], R17 ;  /* 0x0000001108007986 */ /* 0x0015e2000c101524 */
[----:B------:R-:W-:Y:S05]  /*6a70*/  BRA `(.L_x_17204) ;  /* 0x0000000c00247947 */ /* 0x000fea0003800000 */
.L_x_17200:
        /* <DEDUP_REMOVED lines=9> */
.L_x_17208:
[----:B------:R-:W-:-:S05]  /*6b10*/  IMAD.U32 R0, R17, 0x10000, RZ ;  /* 0x0001000011007824 */ /* 0x000fca00078e00ff */
[----:B------:R-:W-:-:S05]  /*6b20*/  F2FP.F16.F32.PACK_AB R0, RZ, R0 ;  /* 0x00000000ff00723e */ /* 0x000fca00000000ff */
[----:B------:R0:W-:Y:S01]  /*6b30*/  STG.E.U16 desc[UR36][R8.64], R0 ;  /* 0x0000000008007986 */ /* 0x0001e2000c101524 */
[----:B------:R-:W-:Y:S05]  /*6b40*/  BRA `(.L_x_17204) ;  /* 0x0000000800f07947 */ /* 0x000fea0003800000 */
.L_x_17207:
        /* <DEDUP_REMOVED lines=10> */
.L_x_17210:
[----:B------:R-:W-:-:S05]  /*6bf0*/  IMAD.U32 R17, R17, 0x10000, RZ ;  /* 0x0001000011117824 */ /* 0x000fca00078e00ff */
[----:B------:R-:W-:-:S04]  /*6c00*/  F2FP.F16.F32.PACK_AB R3, RZ, R17 ;  /* 0x00000011ff03723e */ /* 0x000fc800000000ff */
[----:B------:R-:W-:-:S05]  /*6c10*/  PRMT R3, R3, 0x5410, RZ ;  /* 0x0000541003037816 */ /* 0x000fca00000000ff */
[----:B------:R0:W-:Y:S01]  /*6c20*/  STG.E desc[UR36][R8.64], R3 ;  /* 0x0000000308007986 */ /* 0x0001e2000c101924 */
[----:B------:R-:W-:Y:S05]  /*6c30*/  BRA `(.L_x_17204) ;  /* 0x0000000800b47947 */ /* 0x000fea0003800000 */
.L_x_17209:
[----:B------:R-:W-:-:S04]  /*6c40*/  IMAD.U32 R4, R17, 0x10000, RZ ;  /* 0x0001000011047824 */ /* 0x000fc800078e00ff */
[----:B------:R-:W-:-:S06]  /*6c50*/  FMUL.FTZ R4, R4, 1 ;  /* 0x3f80000004047820 */ /* 0x000fcc0000410000 */
[----:B------:R-:W0:Y:S02]  /*6c60*/  F2F.F64.F32 R4, R4 ;  /* 0x0000000400047310 */ /* 0x000e240000201800 */
[----:B0-----:R0:W-:Y:S01]  /*6c70*/  STG.E.64 desc[UR36][R8.64], R4 ;  /* 0x0000000408007986 */ /* 0x0011e2000c101b24 */
[----:B------:R-:W-:Y:S05]  /*6c80*/  BRA `(.L_x_17204) ;  /* 0x0000000800a07947 */ /* 0x000fea0003800000 */
.L_x_17199:
        /* <DEDUP_REMOVED lines=14> */
.L_x_17214:
        /* <DEDUP_REMOVED lines=17> */
.L_x_17217:
[----:B------:R-:W-:-:S04]  /*6e80*/  SHF.R.U32.HI R3, RZ, 0x18, R17 ;  /* 0x00000018ff037819 */ /* 0x000fc80000011611 */
[----:B------:R-:W-:-:S04]  /*6e90*/  LOP3.LUT R0, R0, 0x80, R3, 0xf8, !PT ;  /* 0x0000008000007812 */ /* 0x000fc800078ef803 */
[----:B------:R-:W-:-:S07]  /*6ea0*/  PRMT R4, R0, 0x7610, R4 ;  /* 0x0000761000047816 */ /* 0x000fce0000000004 */
.L_x_17216:
[----:B------:R-:W-:Y:S05]  /*6eb0*/  BSYNC.RECONVERGENT B0 ;  /* 0x0000000000007941 */ /* 0x000fea0003800200 */
.L_x_17215:
[----:B------:R0:W-:Y:S01]  /*6ec0*/  STG.E.U8 desc[UR36][R8.64], R4 ;  /* 0x0000000408007986 */ /* 0x0001e2000c101124 */
[----:B------:R-:W-:Y:S05]  /*6ed0*/  BRA `(.L_x_17204) ;  /* 0x00000008000c7947 */ /* 0x000fea0003800000 */
.L_x_17213:
        /* <DEDUP_REMOVED lines=17> */
.L_x_17220:
[----:B------:R-:W-:-:S04]  /*6ff0*/  SHF.R.U32.HI R3, RZ, 0x18, R17 ;  /* 0x00000018ff037819 */ /* 0x000fc80000011611 */
[----:B------:R-:W-:-:S04]  /*7000*/  LOP3.LUT R0, R0, 0x80, R3, 0xf8, !PT ;  /* 0x0000008000007812 */ /* 0x000fc800078ef803 */
[----:B------:R-:W-:-:S07]  /*7010*/  PRMT R4, R0, 0x7610, R4 ;  /* 0x0000761000047816 */ /* 0x000fce0000000004 */
.L_x_17219:
[----:B------:R-:W-:Y:S05]  /*7020*/  BSYNC.RECONVERGENT B0 ;  /* 0x0000000000007941 */ /* 0x000fea0003800200 */
.L_x_17218:
[----:B------:R0:W-:Y:S01]  /*7030*/  STG.E.U8 desc[UR36][R8.64], R4 ;  /* 0x0000000408007986 */ /* 0x0001e2000c101124 */
[----:B------:R-:W-:Y:S05]  /*7040*/  BRA `(.L_x_17204) ;  /* 0x0000000400b07947 */ /* 0x000fea0003800000 */
.L_x_17212:
        /* <DEDUP_REMOVED lines=22> */
.L_x_17222:
[----:B------:R-:W-:-:S06]  /*71b0*/  IMAD.U32 R4, R17, 0x10000, RZ ;  /* 0x0001000011047824 */ /* 0x000fcc00078e00ff */
[----:B------:R-:W0:Y:S02]  /*71c0*/  F2I.U64.TRUNC R4, R4 ;  /* 0x0000000400047311 */ /* 0x000e24000020d800 */
[----:B0-----:R0:W-:Y:S01]  /*71d0*/  STG.E.64 desc[UR36][R8.64], R4 ;  /* 0x0000000408007986 */ /* 0x0011e2000c101b24 */
[----:B------:R-:W-:Y:S05]  /*71e0*/  BRA `(.L_x_17204) ;  /* 0x0000000400487947 */ /* 0x000fea0003800000 */
.L_x_17221:
[----:B------:R-:W-:-:S06]  /*71f0*/  IMAD.U32 R17, R17, 0x10000, RZ ;  /* 0x0001000011117824 */ /* 0x000fcc00078e00ff */
[----:B------:R-:W0:Y:S02]  /*7200*/  F2I.FTZ.U32.TRUNC.NTZ R17, R17 ;  /* 0x0000001100117305 */ /* 0x000e24000021f000 */
[----:B0-----:R0:W-:Y:S01]  /*7210*/  STG.E desc[UR36][R8.64], R17 ;  /* 0x0000001108007986 */ /* 0x0011e2000c101924 */
[----:B------:R-:W-:Y:S05]  /*7220*/  BRA `(.L_x_17204) ;  /* 0x0000000400387947 */ /* 0x000fea0003800000 */
.L_x_17211:
        /* <DEDUP_REMOVED lines=11> */
.L_x_17224:
[----:B------:R-:W-:Y:S01]  /*72e0*/  IMAD.U32 R17, R17, 0x10000, RZ ;  /* 0x0001000011117824 */ /* 0x000fe200078e00ff */
[----:B------:R-:W-:-:S03]  /*72f0*/  CS2R R6, SRZ ;  /* 0x0000000000067805 */ /* 0x000fc6000001ff00 */
[----:B------:R-:W-:-:S06]  /*7300*/  FMUL.FTZ R4, R17, 1 ;  /* 0x3f80000011047820 */ /* 0x000fcc0000410000 */
[----:B------:R-:W0:Y:S02]  /*7310*/  F2F.F64.F32 R4, R4 ;  /* 0x0000000400047310 */ /* 0x000e240000201800 */
[----:B0-----:R0:W-:Y:S01]  /*7320*/  STG.E.128 desc[UR36][R8.64], R4 ;  /* 0x0000000408007986 */ /* 0x0011e2000c101d24 */
[----:B------:R-:W-:Y:S05]  /*7330*/  BRA `(.L_x_17204) ;  /* 0x0000000000f47947 */ /* 0x000fea0003800000 */
.L_x_17223:
[----:B------:R-:W-:-:S13]  /*7340*/  ISETP.NE.AND P0, PT, R0, 0xf, PT ;  /* 0x0000000f0000780c */ /* 0x000fda0003f05270 */
[----:B------:R-:W-:Y:S05]  /*7350*/  @!P0 BRA `(.L_x_17225) ;  /* 0x0000000000e88947 */ /* 0x000fea0003800000 */
[----:B------:R-:W-:-:S13]  /*7360*/  ISETP.NE.AND P0, PT, R0, 0x17, PT ;  /* 0x000000170000780c */ /* 0x000fda0003f05270 */
[----:B------:R-:W-:Y:S05]  /*7370*/  @!P0 BRA `(.L_x_17226) ;  /* 0x0000000000908947 */ /* 0x000fea0003800000 */
[----:B------:R-:W-:-:S13]  /*7380*/  ISETP.NE.AND P0, PT, R0, 0x18, PT ;  /* 0x000000180000780c */ /* 0x000fda0003f05270 */
[----:B------:R-:W-:Y:S05]  /*7390*/  @!P0 BRA `(.L_x_17227) ;  /* 0x0000000000448947 */ /* 0x000fea0003800000 */
.L_x_17203:
        /* <DEDUP_REMOVED lines=16> */
.L_x_17228:
[----:B------:R-:W-:Y:S05]  /*74a0*/  BRA `(.L_x_17204) ;  /* 0x0000000000987947 */ /* 0x000fea0003800000 */
.L_x_17227:
        /* <DEDUP_REMOVED lines=13> */
.L_x_17230:
[----:B------:R-:W-:Y:S05]  /*7580*/  BSYNC.RECONVERGENT B0 ;  /* 0x0000000000007941 */ /* 0x000fea0003800200 */
.L_x_17229:
[----:B------:R-:W-:-:S05]  /*7590*/  LOP3.LUT R3, R0, 0x80, R3, 0xf8, !PT ;  /* 0x0000008000037812 */ /* 0x000fca00078ef803 */
[----:B------:R0:W-:Y:S01]  /*75a0*/  STG.E.U8 desc[UR36][R8.64], R3 ;  /* 0x0000000308007986 */ /* 0x0001e2000c101124 */
[----:B------:R-:W-:Y:S05]  /*75b0*/  BRA `(.L_x_17204) ;  /* 0x0000000000547947 */ /* 0x000fea0003800000 */
.L_x_17226:
        /* <DEDUP_REMOVED lines=12> */
.L_x_17232:
[----:B------:R-:W-:Y:S01]  /*7680*/  IMAD.MOV.U32 R0, RZ, RZ, 0x7f ;  /* 0x0000007fff007424 */ /* 0x000fe200078e00ff */
[----:B------:R-:W-:-:S04]  /*7690*/  ISETP.GT.U32.AND P0, PT, R4, 0x7f800000, PT ;  /* 0x7f8000000400780c */ /* 0x000fc80003f04070 */
[----:B------:R-:W-:-:S09]  /*76a0*/  SEL R0, R0, 0x7c, P0 ;  /* 0x0000007c00007807 */ /* 0x000fd20000000000 */
.L_x_17233:
[----:B------:R-:W-:Y:S05]  /*76b0*/  BSYNC.RECONVERGENT B0 ;  /* 0x0000000000007941 */ /* 0x000fea0003800200 */
.L_x_17231:
[----:B------:R-:W-:-:S04]  /*76c0*/  SHF.R.U32.HI R3, RZ, 0x18, R3 ;  /* 0x00000018ff037819 */ /* 0x000fc80000011603 */
[----:B------:R-:W-:-:S05]  /*76d0*/  LOP3.LUT R3, R0, 0x80, R3, 0xf8, !PT ;  /* 0x0000008000037812 */ /* 0x000fca00078ef803 */
[----:B------:R0:W-:Y:S01]  /*76e0*/  STG.E.U8 desc[UR36][R8.64], R3 ;  /* 0x0000000308007986 */ /* 0x0001e2000c101124 */
[----:B------:R-:W-:Y:S05]  /*76f0*/  BRA `(.L_x_17204) ;  /* 0x0000000000047947 */ /* 0x000fea0003800000 */
.L_x_17225:
[----:B------:R0:W-:Y:S02]  /*7700*/  STG.E.U16 desc[UR36][R8.64], R17 ;  /* 0x0000001108007986 */ /* 0x0001e4000c101524 */
.L_x_17204:
[----:B------:R-:W-:-:S07]  /*7710*/  VIADD R25, R25, 0x80 ;  /* 0x0000008019197836 */ /* 0x000fce0000000000 */
.L_x_17163:
[----:B------:R-:W-:Y:S05]  /*7720*/  BSYNC.RECONVERGENT B6 ;  /* 0x0000000000067941 */ /* 0x000fea0003800200 */
.L_x_17162:
        /* <DEDUP_REMOVED lines=23> */
.L_x_17237:
[----:B---3--:R-:W-:-:S06]  /*78a0*/  IMAD.U32 R5, R19, 0x10000, RZ ;  /* 0x0001000013057824 */ /* 0x008fcc00078e00ff */
[----:B------:R-:W0:Y:S02]  /*78b0*/  F2I.S64.TRUNC R4, R5 ;  /* 0x0000000500047311 */ /* 0x000e24000020d900 */
[----:B0-----:R-:W-:Y:S01]  /*78c0*/  STG.E.U8 desc[UR36][R2.64], R4 ;  /* 0x0000000402007986 */ /* 0x001fe2000c101124 */
[----:B------:R-:W-:Y:S05]  /*78d0*/  EXIT ;  /* 0x000000000000794d */ /* 0x000fea0003800000 */
.L_x_17236:
        /* <DEDUP_REMOVED lines=10> */
.L_x_17240:
[----:B---3--:R-:W-:-:S06]  /*7980*/  IMAD.U32 R19, R19, 0x10000, RZ ;  /* 0x0001000013137824 */ /* 0x008fcc00078e00ff */
[----:B------:R-:W0:Y:S02]  /*7990*/  F2I.FTZ.TRUNC.NTZ R19, R19 ;  /* 0x0000001300137305 */ /* 0x000e24000021f100 */
[----:B0-----:R-:W-:Y:S01]  /*79a0*/  STG.E desc[UR36][R2.64], R19 ;  /* 0x0000001302007986 */ /* 0x001fe2000c101924 */
[----:B------:R-:W-:Y:S05]  /*79b0*/  EXIT ;  /* 0x000000000000794d */ /* 0x000fea0003800000 */
.L_x_17239:
[----:B---3--:R-:W-:-:S06]  /*79c0*/  IMAD.U32 R19, R19, 0x10000, RZ ;  /* 0x0001000013137824 */ /* 0x008fcc00078e00ff */
[----:B------:R-:W0:Y:S02]  /*79d0*/  F2I.FTZ.TRUNC.NTZ R19, R19 ;  /* 0x0000001300137305 */ /* 0x000e24000021f100 */
[----:B0-----:R-:W-:Y:S01]  /*79e0*/  STG.E.U16 desc[UR36][R2.64], R19 ;  /* 0x0000001302007986 */ /* 0x001fe2000c101524 */
[----:B------:R-:W-:Y:S05]  /*79f0*/  EXIT ;  /* 0x000000000000794d */ /* 0x000fea0003800000 */
.L_x_17235:
        /* <DEDUP_REMOVED lines=9> */
.L_x_17242:
[----:B---3--:R-:W-:-:S05]  /*7a90*/  IMAD.U32 R0, R19, 0x10000, RZ ;  /* 0x0001000013007824 */ /* 0x008fca00078e00ff */
[----:B------:R-:W-:-:S05]  /*7aa0*/  F2FP.F16.F32.PACK_AB R0, RZ, R0 ;  /* 0x00000000ff00723e */ /* 0x000fca00000000ff */
[----:B------:R-:W-:Y:S01]  /*7ab0*/  STG.E.U16 desc[UR36][R2.64], R0 ;  /* 0x0000000002007986 */ /* 0x000fe2000c101524 */
[----:B------:R-:W-:Y:S05]  /*7ac0*/  EXIT ;  /* 0x000000000000794d */ /* 0x000fea0003800000 */
.L_x_17241:
        /* <DEDUP_REMOVED lines=10> */
.L_x_17244:
[----:B---3--:R-:W-:-:S05]  /*7b70*/  IMAD.U32 R19, R19, 0x10000, RZ ;  /* 0x0001000013137824 */ /* 0x008fca00078e00ff */
[----:B------:R-:W-:-:S04]  /*7b80*/  F2FP.F16.F32.PACK_AB R5, RZ, R19 ;  /* 0x00000013ff05723e */ /* 0x000fc800000000ff */
[----:B------:R-:W-:-:S05]  /*7b90*/  PRMT R5, R5, 0x5410, RZ ;  /* 0x0000541005057816 */ /* 0x000fca00000000ff */
[----:B------:R-:W-:Y:S01]  /*7ba0*/  STG.E desc[UR36][R2.64], R5 ;  /* 0x0000000502007986 */ /* 0x000fe2000c101924 */
[----:B------:R-:W-:Y:S05]  /*7bb0*/  EXIT ;  /* 0x000000000000794d */ /* 0x000fea0003800000 */
.L_x_17243:
[----:B---3--:R-:W-:-:S04]  /*7bc0*/  IMAD.U32 R4, R19, 0x10000, RZ ;  /* 0x0001000013047824 */ /* 0x008fc800078e00ff */
[----:B------:R-:W-:-:S06]  /*7bd0*/  FMUL.FTZ R4, R4, 1 ;  /* 0x3f80000004047820 */ /* 0x000fcc0000410000 */
[----:B------:R-:W0:Y:S02]  /*7be0*/  F2F.F64.F32 R4, R4 ;  /* 0x0000000400047310 */ /* 0x000e240000201800 */
[----:B0-----:R-:W-:Y:S01]  /*7bf0*/  STG.E.64 desc[UR36][R2.64], R4 ;  /* 0x0000000402007986 */ /* 0x001fe2000c101b24 */
[----:B------:R-:W-:Y:S05]  /*7c00*/  EXIT ;  /* 0x000000000000794d */ /* 0x000fea0003800000 */
.L_x_17234:
        /* <DEDUP_REMOVED lines=14> */
.L_x_17248:
        /* <DEDUP_REMOVED lines=18> */
.L_x_17251:
[----:B------:R-:W-:-:S04]  /*7e10*/  SHF.R.U32.HI R5, RZ, 0x18, R5 ;  /* 0x00000018ff057819 */ /* 0x000fc80000011605 */
[----:B------:R-:W-:-:S07]  /*7e20*/  LOP3.LUT R0, R0, 0x80, R5, 0xf8, !PT ;  /* 0x0000008000007812 */ /* 0x000fce00078ef805 */
.L_x_17250:
[----:B------:R-:W-:Y:S05]  /*7e30*/  BSYNC.RECONVERGENT B0 ;  /* 0x0000000000007941 */ /* 0x000fea0003800200 */
.L_x_17249:
[----:B------:R-:W-:Y:S01]  /*7e40*/  STG.E.U8 desc[UR36][R2.64], R0 ;  /* 0x0000000002007986 */ /* 0x000fe2000c101124 */
[----:B------:R-:W-:Y:S05]  /*7e50*/  EXIT ;  /* 0x000000000000794d */ /* 0x000fea0003800000 */
.L_x_17247:
        /* <DEDUP_REMOVED lines=18> */
.L_x_17254:
[----:B------:R-:W-:-:S04]  /*7f80*/  SHF.R.U32.HI R5, RZ, 0x18, R5 ;  /* 0x00000018ff057819 */ /* 0x000fc80000011605 */
[----:B------:R-:W-:-:S07]  /*7f90*/  LOP3.LUT R0, R0, 0x80, R5, 0xf8, !PT ;  /* 0x0000008000007812 */ /* 0x000fce00078ef805 */
.L_x_17253:
[----:B------:R-:W-:Y:S05]  /*7fa0*/  BSYNC.RECONVERGENT B0 ;  /* 0x0000000000007941 */ /* 0x000fea0003800200 */
.L_x_17252:
[----:B------:R-:W-:Y:S01]  /*7fb0*/  STG.E.U8 desc[UR36][R2.64], R0 ;  /* 0x0000000002007986 */ /* 0x000fe2000c101124 */
[----:B------:R-:W-:Y:S05]  /*7fc0*/  EXIT ;  /* 0x000000000000794d */ /* 0x000fea0003800000 */
.L_x_17246:
        /* <DEDUP_REMOVED lines=22> */
.L_x_17256:
[----:B---3--:R-:W-:-:S06]  /*8130*/  IMAD.U32 R4, R19, 0x10000, RZ ;  /* 0x0001000013047824 */ /* 0x008fcc00078e00ff */
[----:B------:R-:W0:Y:S02]  /*8140*/  F2I.U64.TRUNC R4, R4 ;  /* 0x0000000400047311 */ /* 0x000e24000020d800 */
[----:B0-----:R-:W-:Y:S01]  /*8150*/  STG.E.64 desc[UR36][R2.64], R4 ;  /* 0x0000000402007986 */ /* 0x001fe2000c101b24 */
[----:B------:R-:W-:Y:S05]  /*8160*/  EXIT ;  /* 0x000000000000794d */ /* 0x000fea0003800000 */
.L_x_17255:
[----:B---3--:R-:W-:-:S06]  /*8170*/  IMAD.U32 R19, R19, 0x10000, RZ ;  /* 0x0001000013137824 */ /* 0x008fcc00078e00ff */
[----:B------:R-:W0:Y:S02]  /*8180*/  F2I.FTZ.U32.TRUNC.NTZ R19, R19 ;  /* 0x0000001300137305 */ /* 0x000e24000021f000 */
[----:B0-----:R-:W-:Y:S01]  /*8190*/  STG.E desc[UR36][R2.64], R19 ;  /* 0x0000001302007986 */ /* 0x001fe2000c101924 */
[----:B------:R-:W-:Y:S05]  /*81a0*/  EXIT ;  /* 0x000000000000794d */ /* 0x000fea0003800000 */
.L_x_17245:
        /* <DEDUP_REMOVED lines=11> */
.L_x_17258:
[----:B---3--:R-:W-:Y:S01]  /*8260*/  IMAD.U32 R19, R19, 0x10000, RZ ;  /* 0x0001000013137824 */ /* 0x008fe200078e00ff */
[----:B------:R-:W-:-:S03]  /*8270*/  CS2R R6, SRZ ;  /* 0x0000000000067805 */ /* 0x000fc6000001ff00 */
[----:B------:R-:W-:-:S06]  /*8280*/  FMUL.FTZ R4, R19, 1 ;  /* 0x3f80000013047820 */ /* 0x000fcc0000410000 */
[----:B------:R-:W0:Y:S02]  /*8290*/  F2F.F64.F32 R4, R4 ;  /* 0x0000000400047310 */ /* 0x000e240000201800 */
[----:B0-----:R-:W-:Y:S01]  /*82a0*/  STG.E.128 desc[UR36][R2.64], R4 ;  /* 0x0000000402007986 */ /* 0x001fe2000c101d24 */
[----:B------:R-:W-:Y:S05]  /*82b0*/  EXIT ;  /* 0x000000000000794d */ /* 0x000fea0003800000 */
.L_x_17257:
[----:B------:R-:W-:-:S13]  /*82c0*/  ISETP.NE.AND P0, PT, R0, 0xf, PT ;  /* 0x0000000f0000780c */ /* 0x000fda0003f05270 */
[----:B------:R-:W-:Y:S05]  /*82d0*/  @!P0 BRA `(.L_x_17259) ;  /* 0x0000000000e88947 */ /* 0x000fea0003800000 */
[----:B------:R-:W-:-:S13]  /*82e0*/  ISETP.NE.AND P0, PT, R0, 0x17, PT ;  /* 0x000000170000780c */ /* 0x000fda0003f05270 */
[----:B------:R-:W-:Y:S05]  /*82f0*/  @!P0 BRA `(.L_x_17260) ;  /* 0x0000000000908947 */ /* 0x000fea0003800000 */
[----:B------:R-:W-:-:S13]  /*8300*/  ISETP.NE.AND P0, PT, R0, 0x18, PT ;  /* 0x000000180000780c */ /* 0x000fda0003f05270 */
[----:B------:R-:W-:Y:S05]  /*8310*/  @!P0 BRA `(.L_x_17261) ;  /* 0x0000000000448947 */ /* 0x000fea0003800000 */
.L_x_17238:
        /* <DEDUP_REMOVED lines=16> */
.L_x_17262:
[----:B------:R-:W-:Y:S05]  /*8420*/  EXIT ;  /* 0x000000000000794d */ /* 0x000fea0003800000 */
.L_x_17261:
        /* <DEDUP_REMOVED lines=13> */
.L_x_17264:
[----:B------:R-:W-:Y:S05]  /*8500*/  BSYNC.RECONVERGENT B0 ;  /* 0x0000000000007941 */ /* 0x000fea0003800200 */
.L_x_17263:
[----:B------:R-:W-:-:S05]  /*8510*/  LOP3.LUT R5, R0, 0x80, R5, 0xf8, !PT ;  /* 0x0000008000057812 */ /* 0x000fca00078ef805 */
[----:B------:R-:W-:Y:S01]  /*8520*/  STG.E.U8 desc[UR36][R2.64], R5 ;  /* 0x0000000502007986 */ /* 0x000fe2000c101124 */
[----:B------:R-:W-:Y:S05]  /*8530*/  EXIT ;  /* 0x000000000000794d */ /* 0x000fea0003800000 */
.L_x_17260:
        /* <DEDUP_REMOVED lines=12> */
.L_x_17266:
[----:B------:R-:W-:Y:S01]  /*8600*/  IMAD.MOV.U32 R0, RZ, RZ, 0x7f ;  /* 0x0000007fff007424 */ /* 0x000fe200078e00ff */
[----:B------:R-:W-:-:S04]  /*8610*/  ISETP.GT.U32.AND P0, PT, R4, 0x7f800000, PT ;  /* 0x7f8000000400780c */ /* 0x000fc80003f04070 */
[----:B------:R-:W-:-:S09]  /*8620*/  SEL R0, R0, 0x7c, P0 ;  /* 0x0000007c00007807 */ /* 0x000fd20000000000 */
.L_x_17267:
[----:B------:R-:W-:Y:S05]  /*8630*/  BSYNC.RECONVERGENT B0 ;  /* 0x0000000000007941 */ /* 0x000fea0003800200 */
.L_x_17265:
[----:B------:R-:W-:-:S04]  /*8640*/  SHF.R.U32.HI R5, RZ, 0x18, R5 ;  /* 0x00000018ff057819 */ /* 0x000fc80000011605 */
[----:B------:R-:W-:-:S05]  /*8650*/  LOP3.LUT R5, R0, 0x80, R5, 0xf8, !PT ;  /* 0x0000008000057812 */ /* 0x000fca00078ef805 */
[----:B------:R-:W-:Y:S01]  /*8660*/  STG.E.U8 desc[UR36][R2.64], R5 ;  /* 0x0000000502007986 */ /* 0x000fe2000c101124 */
[----:B------:R-:W-:Y:S05]  /*8670*/  EXIT ;  /* 0x000000000000794d */ /* 0x000fea0003800000 */
.L_x_17259:
[----:B---3--:R-:W-:Y:S01]  /*8680*/  STG.E.U16 desc[UR36][R2.64], R19 ;  /* 0x0000001302007986 */ /* 0x008fe2000c101524 */
[----:B------:R-:W-:Y:S05]  /*8690*/  EXIT ;  /* 0x000000000000794d */ /* 0x000fea0003800000 */
.L_x_17268:
        /* <DEDUP_REMOVED lines=14> */
.L_x_19240:


//--------------------- .text._ZN2at6native18elementwise_kernelILi128ELi4EZNS0_22gpu_kernel_impl_nocastIZZZNS0_16ceil_kernel_cudaERNS_18TensorIteratorBaseEENKUlvE_clEvENKUlvE2_clEvEUlN3c108BFloat16EE_EEvS4_RKT_EUliE_EEviT1_ --------------------------
	.section	.text._ZN2at6native18elementwise_kernelILi128ELi4EZNS0_22gpu_kernel_impl_nocastIZZZNS0_16ceil_kernel_cudaERNS_18TensorIteratorBaseEENKUlvE_clEvENKUlvE2_clEvEUlN3c108BFloat16EE_EEvS4_RKT_EUliE_EEviT1_,"ax",@progbits
	.align	128
        .global         _ZN2at6native18elementwise_kernelILi128ELi4EZNS0_22gpu_kernel_impl_nocastIZZZNS0_16ceil_kernel_cudaERNS_18TensorIteratorBaseEENKUlvE_clEvENKUlvE2_clEvEUlN3c108BFloat16EE_EEvS4_RKT_EUliE_EEviT1_
        .type           _ZN2at6native18elementwise_kernelILi128ELi4EZNS0_22gpu_kernel_impl_nocastIZZZNS0_16ceil_kernel_cudaERNS_18TensorIteratorBaseEENKUlvE_clEvENKUlvE2_clEvEUlN3c108BFloat16EE_EEvS4_RKT_EUliE_EEviT1_,@function
        .size           _ZN2at6native18elementwise_kernelILi128ELi4EZNS0_22gpu_kernel_impl_nocastIZZZNS0_16ceil_kernel_cudaERNS_18TensorIteratorBaseEENKUlvE_clEvENKUlvE2_clEvEUlN3c108BFloat16EE_EEvS4_RKT_EUliE_EEviT1_,(.L_x_19241 - _ZN2at6native18elementwise_kernelILi128ELi4EZNS0_22gpu_kernel_impl_nocastIZZZNS0_16ceil_kernel_cudaERNS_18TensorIteratorBaseEENKUlvE_clEvENKUlvE2_clEvEUlN3c108BFloat16EE_EEvS4_RKT_EUliE_EEviT1_)
        .other          _ZN2at6native18elementwise_kernelILi128ELi4EZNS0_22gpu_kernel_impl_nocastIZZZNS0_16ceil_kernel_cudaERNS_18TensorIteratorBaseEENKUlvE_clEvENKUlvE2_clEvEUlN3c108BFloat16EE_EEvS4_RKT_EUliE_EEviT1_,@"STO_CUDA_ENTRY STV_DEFAULT"
_ZN2at6native18elementwise_kernelILi128ELi4EZNS0_22gpu_kernel_impl_nocastIZZZNS0_16ceil_kernel_cudaERNS_18TensorIteratorBaseEENKUlvE_clEvENKUlvE2_clEvEUlN3c108BFloat16EE_EEvS4_RKT_EUliE_EEviT1_:
.text._ZN2at6native18elementwise_kernelILi128ELi4EZNS0_22gpu_kernel_impl_nocastIZZZNS0_16ceil_kernel_cudaERNS_18TensorIteratorBaseEENKUlvE_clEvENKUlvE2_clEvEUlN3c108BFloat16EE_EEvS4_RKT_EUliE_EEviT1_:
        /* <DEDUP_REMOVED lines=21> */
[----:B------:R-:W1:Y:S02]  /*0150*/  FRND.FTZ.CEIL R0, R0 ;  /* 0x0000000000007307 */ /* 0x000e640000219000 */
        /* <DEDUP_REMOVED lines=8> */
[----:B------:R-:W1:Y:S02]  /*01e0*/  FRND.FTZ.CEIL R0, R0 ;  /* 0x0000000000007307 */ /* 0x000e640000219000 */
[----:B-1----:R-:W-:-:S05]  /*01f0*/  F2FP.BF16.F32.PACK_AB R2, RZ, R0 ;  /* 0x00000000ff02723e */ /* 0x002fca00000010ff */
[----:B0-----:R0:W-:Y:S02]  /*0200*/  STG.E.U16 desc[UR6][R6.64], R2 ;  /* 0x0000000206007986 */ /* 0x0011e4000c101506 */
.L_x_17272:
[----:B------:R-:W-:-:S13]  /*0210*/  ISETP.GE.AND P0, PT, R3, UR4, PT ;  /* 0x0000000403007c0c */ /* 0x000fda000bf06270 */
[----:B------:R-:W-:Y:S05]  /*0220*/  @P0 BREAK.RELIABLE B1 ;  /* 0x0000000000010942 */ /* 0x000fea0003800100 */
[----:B------:R-:W-:Y:S05]  /*0230*/  @P0 BRA `(.L_x_17273) ;  /* 0x0000000000240947 */ /* 0x000fea0003800000 */
[----:B------:R-:W-:Y:S05]  /*0240*/  BSYNC.RELIABLE B1 ;  /* 0x0000000000017941 */ /* 0x000fea0003800100 */
.L_x_17271:
        /* <DEDUP_REMOVED lines=8> */
.L_x_17273:
[----:B------:R-:W-:Y:S05]  /*02d0*/  BSYNC.RECONVERGENT B0 ;  /* 0x0000000000007941 */ /* 0x000fea0003800200 */
.L_x_17270:
[----:B------:R-:W-:Y:S05]  /*02e0*/  WARPSYNC.ALL ;  /* 0x0000000000007948 */ /* 0x000fea0003800000 */
[----:B------:R-:W-:-:S13]  /*02f0*/  ISETP.GE.AND P0, PT, R3, UR4, PT ;  /* 0x0000000403007c0c */ /* 0x000fda000bf06270 */
[----:B------:R-:W-:Y:S05]  /*0300*/  @P0 EXIT ;  /* 0x000000000000094d */ /* 0x000fea0003800000 */
[----:B01----:R-:W0:Y:S02]  /*0310*/  LDC.64 R2, c[0x0][0x588] ;  /* 0x00016200ff027b82 */ /* 0x003e240000000a00 */
[----:B0-----:R-:W2:Y:S06]  /*0320*/  LDG.E.U16 R2, desc[UR6][R2.64] ;  /* 0x0000000602027981 */ /* 0x001eac000c1e1500 */
[----:B------:R-:W0:Y:S01]  /*0330*/  LDC.64 R4, c[0x0][0x580] ;  /* 0x00016000ff047b82 */ /* 0x000e220000000a00 */
[----:B--2---:R-:W-:-:S06]  /*0340*/  SHF.L.U32 R0, R2, 0x10, RZ ;  /* 0x0000001002007819 */ /* 0x004fcc00000006ff */
[----:B------:R-:W1:Y:S02]  /*0350*/  FRND.FTZ.CEIL R0, R0 ;  /* 0x0000000000007307 */ /* 0x000e640000219000 */
[----:B-1----:R-:W-:-:S05]  /*0360*/  F2FP.BF16.F32.PACK_AB R3, RZ, R0 ;  /* 0x00000000ff03723e */ /* 0x002fca00000010ff */
[----:B0-----:R-:W-:Y:S01]  /*0370*/  STG.E.U16 desc[UR6][R4.64], R3 ;  /* 0x0000000304007986 */ /* 0x001fe2000c101506 */
[----:B------:R-:W-:Y:S05]  /*0380*/  EXIT ;  /* 0x000000000000794d */ /* 0x000fea0003800000 */
.L_x_17269:
        /* <DEDUP_REMOVED lines=306> */
.L_x_17277:
        /* <DEDUP_REMOVED lines=10> */
[----:B------:R-:W0:Y:S02]  /*1750*/  FRND.FTZ.CEIL R8, R8 ;  /* 0x0000000800087307 */ /* 0x000e240000219000 */
        /* <DEDUP_REMOVED lines=301> */
.L_x_17279:
        /* <DEDUP_REMOVED lines=8> */
[----:B------:R-:W0:Y:S02]  /*2ab0*/  FRND.FTZ.CEIL R8, R8 ;  /* 0x0000000800087307 */ /* 0x000e240000219000 */
[----:B0-----:R-:W-:-:S05]  /*2ac0*/  F2FP.BF16.F32.PACK_AB R7, RZ, R8 ;  /* 0x00000008ff07723e */ /* 0x001fca00000010ff */
[----:B------:R0:W-:Y:S02]  /*2ad0*/  STG.E.U16 desc[UR6][R4.64], R7 ;  /* 0x0000000704007986 */ /* 0x0001e4000c101506 */
.L_x_17276:
[----:B------:R-:W-:-:S13]  /*2ae0*/  ISETP.GE.AND P0, PT, R3, UR4, PT ;  /* 0x0000000403007c0c */ /* 0x000fda000bf06270 */
[----:B------:R-:W-:Y:S05]  /*2af0*/  @P0 BREAK.RELIABLE B1 ;  /* 0x0000000000010942 */ /* 0x000fea0003800100 */
[----:B------:R-:W-:Y:S05]  /*2b00*/  @P0 BRA `(.L_x_17278) ;  /* 0x0000001000d80947 */ /* 0x000fea0003800000 */
[----:B------:R-:W-:Y:S05]  /*2b10*/  BSYNC.RELIABLE B1 ;  /* 0x0000000000017941 */ /* 0x000fea0003800100 */
.L_x_17275:
        /* <DEDUP_REMOVED lines=298> */
.L_x_17280:
        /* <DEDUP_REMOVED lines=11> */
.L_x_17278:
[----:B------:R-:W-:Y:S05]  /*3e70*/  BSYNC.RECONVERGENT B0 ;  /* 0x0000000000007941 */ /* 0x000fea0003800200 */
.L_x_17274:
        /* <DEDUP_REMOVED lines=301> */
.L_x_17281:
[----:B------:R-:W0:Y:S02]  /*5150*/  LDCU.128 UR8, c[0x0][0x580] ;  /* 0x0000b000ff0877ac */ /* 0x000e240008000c00 */
[----:B0-----:R-:W-:-:S04]  /*5160*/  IADD3 R4, P0, PT, R2, UR10, RZ ;  /* 0x0000000a02047c10 */ /* 0x001fc8000ff1e0ff */
[----:B------:R-:W-:-:S05]  /*5170*/  IADD3.X R5, PT, PT, RZ, UR11, RZ, P0, !PT ;  /* 0x0000000bff057c10 */ /* 0x000fca00087fe4ff */
[----:B------:R-:W2:Y:S01]  /*5180*/  LDG.E.U16 R4, desc[UR6][R4.64] ;  /* 0x0000000604047981 */ /* 0x000ea2000c1e1500 */
[----:B------:R-:W-:-:S04]  /*5190*/  IADD3 R2, P0, PT, R3, UR8, RZ ;  /* 0x0000000803027c10 */ /* 0x000fc8000ff1e0ff */
[----:B------:R-:W-:Y:S02]  /*51a0*/  IADD3.X R3, PT, PT, RZ, UR9, RZ, P0, !PT ;  /* 0x00000009ff037c10 */ /* 0x000fe400087fe4ff */
[----:B--2---:R-:W-:-:S06]  /*51b0*/  SHF.L.U32 R0, R4, 0x10, RZ ;  /* 0x0000001004007819 */ /* 0x004fcc00000006ff */
[----:B------:R-:W0:Y:S02]  /*51c0*/  FRND.FTZ.CEIL R0, R0 ;  /* 0x0000000000007307 */ /* 0x000e240000219000 */
[----:B0-----:R-:W-:-:S05]  /*51d0*/  F2FP.BF16.F32.PACK_AB R5, RZ, R0 ;  /* 0x00000000ff05723e */ /* 0x001fca00000010ff */
[----:B------:R-:W-:Y:S01]  /*51e0*/  STG.E.U16 desc[UR6][R2.64], R5 ;  /* 0x0000000502007986 */ /* 0x000fe2000c101506 */
[----:B------:R-:W-:Y:S05]  /*51f0*/  EXIT ;  /* 0x000000000000794d */ /* 0x000fea0003800000 */
.L_x_17282:
        /* <DEDUP_REMOVED lines=16> */
.L_x_19241:


//--------------------- .text._ZN2at6native27unrolled_elementwise_kernelIZZZNS0_16ceil_kernel_cudaERNS_18TensorIteratorBaseEENKUlvE_clEvENKUlvE2_clEvEUlN3c108BFloat16EE_St5arrayIPcLm2EELi4E23TrivialOffsetCalculatorILi1EjESD_NS0_6memory15LoadWithoutCastENSE_16StoreWithoutCastEEEviT_T0_T2_T3_T4_T5_ --------------------------
	.section	.text._ZN2at6native27unrolled_elementwise_kernelIZZZNS0_16ceil_kernel_cudaERNS_18TensorIteratorBaseEENKUlvE_clEvENKUlvE2_clEvEUlN3c108BFloat16EE_St5arrayIPcLm2EELi4E23TrivialOffsetCalculatorILi1EjESD_NS0_6memory15LoadWithoutCastENSE_16StoreWithoutCastEEEviT_T0_T2_T3_T4_T5_,"ax",@progbits
	.align	128
        .global         _ZN2at6native27unrolled_elementwise_kernelIZZZNS0_16ceil_kernel_cudaERNS_18TensorIteratorBaseEENKUlvE_clEvENKUlvE2_clEvEUlN3c108BFloat16EE_St5arrayIPcLm2EELi4E23TrivialOffsetCalculatorILi1EjESD_NS0_6memory15LoadWithoutCastENSE_16StoreWithoutCastEEEviT_T0_T2_T3_T4_T5_
        .type           _ZN2at6native27unrolled_elementwise_kernelIZZZNS0_16ceil_kernel_cudaERNS_18TensorIteratorBaseEENKUlvE_clEvENKUlvE2_clEvEUlN3c108BFloat16EE_St5arrayIPcLm2EELi4E23TrivialOffsetCalculatorILi1EjESD_NS0_6memory15LoadWithoutCastENSE_16StoreWithoutCastEEEviT_T0_T2_T3_T4_T5_,@function
        .size           _ZN2at6native27unrolled_elementwise_kernelIZZZNS0_16ceil_kernel_cudaERNS_18TensorIteratorBaseEENKUlvE_clEvENKUlvE2_clEvEUlN3c108BFloat16EE_St5arrayIPcLm2EELi4E23TrivialOffsetCalculatorILi1EjESD_NS0_6memory15LoadWithoutCastENSE_16StoreWithoutCastEEEviT_T0_T2_T3_T4_T5_,(.L_x_19242 - _ZN2at6native27unrolled_elementwise_kernelIZZZNS0_16ceil_kernel_cudaERNS_18TensorIteratorBaseEENKUlvE_clEvENKUlvE2_clEvEUlN3c108BFloat16EE_St5arrayIPcLm2EELi4E23TrivialOffsetCalculatorILi1EjESD_NS0_6memory15LoadWithoutCastENSE_16StoreWithoutCastEEEviT_T0_T2_T3_T4_T5_)
        .other          _ZN2at6native27unrolled_elementwise_kernelIZZZNS0_16ceil_kernel_cudaERNS_18TensorIteratorBaseEENKUlvE_clEvENKUlvE2_clEvEUlN3c108BFloat16EE_St5arrayIPcLm2EELi4E23TrivialOffsetCalculatorILi1EjESD_NS0_6memory15LoadWithoutCastENSE_16StoreWithoutCastEEEviT_T0_T2_T3_T4_T5_,@"STO_CUDA_ENTRY STV_DEFAULT"
_ZN2at6native27unrolled_elementwise_kernelIZZZNS0_16ceil_kernel_cudaERNS_18TensorIteratorBaseEENKUlvE_clEvENKUlvE2_clEvEUlN3c108BFloat16EE_St5arrayIPcLm2EELi4E23TrivialOffsetCalculatorILi1EjESD_NS0_6memory15LoadWithoutCastENSE_16StoreWithoutCastEEEviT_T0_T2_T3_T4_T5_:
.text._ZN2at6native27unrolled_elementwise_kernelIZZZNS0_16ceil_kernel_cudaERNS_18TensorIteratorBaseEENKUlvE_clEvENKUlvE2_clEvEUlN3c108BFloat16EE_St5arrayIPcLm2EELi4E23TrivialOffsetCalculatorILi1EjESD_NS0_6memory15LoadWithoutCastENSE_16StoreWithoutCastEEEviT_T0_T2_T3_T4_T5_:
        /* <DEDUP_REMOVED lines=48> */
[----:B------:R-:W0:Y:S02]  /*0300*/  @!P1 FRND.FTZ.CEIL R7, R7 ;  /* 0x0000000700079307 */ /* 0x000e240000219000 */
[----:B0-----:R-:W-:Y:S01]  /*0310*/  @!P1 F2FP.BF16.F32.PACK_AB R6, RZ, R7 ;  /* 0x00000007ff06923e */ /* 0x001fe200000010ff */
[----:B--2---:R-:W-:-:S04]  /*0320*/  @!P2 IMAD.U32 R11, R11, 0x10000, RZ ;  /* 0x000100000b0ba824 */ /* 0x004fc800078e00ff */
[----:B------:R1:W-:Y:S01]  /*0330*/  @!P1 STG.E.U16 desc[UR4][R8.64], R6 ;  /* 0x0000000608009986 */ /* 0x0003e2000c101504 */
[----:B----4-:R-:W-:Y:S01]  /*0340*/  @!P3 SHF.L.U32 R21, R21, 0x10, RZ ;  /* 0x000000101515b819 */ /* 0x010fe200000006ff */
[----:B------:R-:W0:Y:S08]  /*0350*/  @!P2 FRND.FTZ.CEIL R11, R11 ;  /* 0x0000000b000ba307 */ /* 0x000e300000219000 */
[----:B------:R-:W2:Y:S01]  /*0360*/  @!P3 FRND.FTZ.CEIL R21, R21 ;  /* 0x000000150015b307 */ /* 0x000ea20000219000 */
        /* <DEDUP_REMOVED lines=13> */
.L_x_17284:
[----:B------:R-:W-:Y:S05]  /*0440*/  BSYNC.RECONVERGENT B0 ;  /* 0x0000000000007941 */ /* 0x000fea0003800200 */
.L_x_17283:
[----:B------:R-:W-:Y:S01]  /*0450*/  ISETP.GE.AND P1, PT, R0, R5, PT ;  /* 0x000000050000720c */ /* 0x000fe20003f26270 */
[----:B-----5:R-:W-:-:S12]  /*0460*/  @!P0 IMAD.U32 R10, R10, 0x10000, RZ ;  /* 0x000100000a0a8824 */ /* 0x020fd800078e00ff */
[----:B------:R-:W-:Y:S05]  /*0470*/  @P1 EXIT ;  /* 0x000000000000194d */ /* 0x000fea0003800000 */
[----:B0-----:R-:W0:Y:S01]  /*0480*/  LDC.64 R4, c[0x0][0x388] ;  /* 0x0000e200ff047b82 */ /* 0x001e220000000a00 */
[----:B------:R-:W1:Y:S01]  /*0490*/  @!P0 FRND.FTZ.CEIL R10, R10 ;  /* 0x0000000a000a8307 */ /* 0x000e620000219000 */
[----:B------:R-:W-:Y:S02]  /*04a0*/  LEA R3, R3, R0, 0x9 ;  /* 0x0000000003037211 */ /* 0x000fe400078e48ff */
[----:B-1----:R-:W-:-:S04]  /*04b0*/  @!P0 F2FP.BF16.F32.PACK_AB R2, RZ, R10 ;  /* 0x0000000aff02823e */ /* 0x002fc800000010ff */
[----:B------:R-:W-:Y:S01]  /*04c0*/  PRMT R0, R2, 0x7610, R0 ;  /* 0x0000761002007816 */ /* 0x000fe20000000000 */
[----:B0-----:R-:W-:-:S05]  /*04d0*/  IMAD.WIDE.U32 R2, R3, 0x2, R4 ;  /* 0x0000000203027825 */ /* 0x001fca00078e0004 */
[----:B------:R-:W-:Y:S01]  /*04e0*/  STG.E.U16 desc[UR4][R2.64], R0 ;  /* 0x0000000002007986 */ /* 0x000fe2000c101504 */
[----:B------:R-:W-:Y:S05]  /*04f0*/  EXIT ;  /* 0x000000000000794d */ /* 0x000fea0003800000 */
.L_x_17285:
        /* <DEDUP_REMOVED lines=16> */
.L_x_19242:


//--------------------- .text._ZN2at6native29vectorized_elementwise_kernelILi2EZZZNS0_16ceil_kernel_cudaERNS_18TensorIteratorBaseEENKUlvE_clEvENKUlvE2_clEvEUlN3c108BFloat16EE_St5arrayIPcLm2EEEEviT0_T1_ --------------------------
	.section	.text._ZN2at6native29vectorized_elementwise_kernelILi2EZZZNS0_16ceil_kernel_cudaERNS_18TensorIteratorBaseEENKUlvE_clEvENKUlvE2_clEvEUlN3c108BFloat16EE_St5arrayIPcLm2EEEEviT0_T1_,"ax",@progbits
	.align	128
        .global         _ZN2at6native29vectorized_elementwise_kernelILi2EZZZNS0_16ceil_kernel_cudaERNS_18TensorIteratorBaseEENKUlvE_clEvENKUlvE2_clEvEUlN3c108BFloat16EE_St5arrayIPcLm2EEEEviT0_T1_
        .type           _ZN2at6native29vectorized_elementwise_kernelILi2EZZZNS0_16ceil_kernel_cudaERNS_18TensorIteratorBaseEENKUlvE_clEvENKUlvE2_clEvEUlN3c108BFloat16EE_St5arrayIPcLm2EEEEviT0_T1_,@function
        .size           _ZN2at6native29vectorized_elementwise_kernelILi2EZZZNS0_16ceil_kernel_cudaERNS_18TensorIteratorBaseEENKUlvE_clEvENKUlvE2_clEvEUlN3c108BFloat16EE_St5arrayIPcLm2EEEEviT0_T1_,(.L_x_19243 - _ZN2at6native29vectorized_elementwise_kernelILi2EZZZNS0_16ceil_kernel_cudaERNS_18TensorIteratorBaseEENKUlvE_clEvENKUlvE2_clEvEUlN3c108BFloat16EE_St5arrayIPcLm2EEEEviT0_T1_)
        .other          _ZN2at6native29vectorized_elementwise_kernelILi2EZZZNS0_16ceil_kernel_cudaERNS_18TensorIteratorBaseEENKUlvE_clEvENKUlvE2_clEvEUlN3c108BFloat16EE_St5arrayIPcLm2EEEEviT0_T1_,@"STO_CUDA_ENTRY STV_DEFAULT"
_ZN2at6native29vectorized_elementwise_kernelILi2EZZZNS0_16ceil_kernel_cudaERNS_18TensorIteratorBaseEENKUlvE_clEvENKUlvE2_clEvEUlN3c108BFloat16EE_St5arrayIPcLm2EEEEviT0_T1_:
.text._ZN2at6native29vectorized_elementwise_kernelILi2EZZZNS0_16ceil_kernel_cudaERNS_18TensorIteratorBaseEENKUlvE_clEvENKUlvE2_clEvEUlN3c108BFloat16EE_St5arrayIPcLm2EEEEviT0_T1_:
        /* <DEDUP_REMOVED lines=83> */
[----:B------:R-:W1:Y:S02]  /*0530*/  @!P0 FRND.FTZ.CEIL R11, R11 ;  /* 0x0000000b000b8307 */ /* 0x000e640000219000 */
[----:B-1----:R-:W-:Y:S01]  /*0540*/  @!P0 F2FP.BF16.F32.PACK_AB R20, RZ, R11 ;  /* 0x0000000bff14823e */ /* 0x002fe200000010ff */
[----:B---3--:R-:W-:-:S06]  /*0550*/  @!P5 IMAD.U32 R22, R22, 0x10000, RZ ;  /* 0x000100001616d824 */ /* 0x008fcc00078e00ff */
[----:B------:R-:W1:Y:S02]  /*0560*/  @!P5 FRND.FTZ.CEIL R22, R22 ;  /* 0x000000160016d307 */ /* 0x000e640000219000 */
        /* <DEDUP_REMOVED lines=11> */
[----:B------:R-:W1:Y:S01]  /*0620*/  @!P1 FRND.FTZ.CEIL R14, R14 ;  /* 0x0000000e000e9307 */ /* 0x000e620000219000 */
[----:B----4-:R-:W-:-:S07]  /*0630*/  @!P6 SHF.L.U32 R25, R25, 0x10, RZ ;  /* 0x000000101919e819 */ /* 0x010fce00000006ff */
[----:B------:R-:W2:Y:S01]  /*0640*/  @!P2 FRND.FTZ.CEIL R15, R15 ;  /* 0x0000000f000fa307 */ /* 0x000ea20000219000 */
[----:B------:R-:W-:-:S07]  /*0650*/  ISETP.GE.U32.AND P0, PT, R3, R2, PT ;  /* 0x000000020300720c */ /* 0x000fce0003f06070 */
[----:B------:R-:W3:Y:S08]  /*0660*/  @!P3 FRND.FTZ.CEIL R16, R16 ;  /* 0x000000100010b307 */ /* 0x000ef00000219000 */
[----:B------:R-:W4:Y:S08]  /*0670*/  @!P4 FRND.FTZ.CEIL R27, R27 ;  /* 0x0000001b001bc307 */ /* 0x000f300000219000 */
[----:B------:R-:W5:Y:S08]  /*0680*/  @!P6 FRND.FTZ.CEIL R25, R25 ;  /* 0x000000190019e307 */ /* 0x000f700000219000 */
[----:B------:R-:W0:Y:S01]  /*0690*/  @!P5 FRND.FTZ.CEIL R23, R23 ;  /* 0x000000170017d307 */ /* 0x000e220000219000 */
        /* <DEDUP_REMOVED lines=19> */
.L_x_17289:
[----:B------:R-:W-:-:S13]  /*07d0*/  ISETP.GE.U32.AND P0, PT, R3, R2, PT ;  /* 0x000000020300720c */ /* 0x000fda0003f06070 */
[----:B------:R-:W-:Y:S05]  /*07e0*/  @P0 BRA `(.L_x_17291) ;  /* 0x0000000000300947 */ /* 0x000fea0003800000 */
[----:B0-----:R-:W0:Y:S01]  /*07f0*/  LDC.64 R4, c[0x0][0x388] ;  /* 0x0000e200ff047b82 */ /* 0x001e220000000a00 */
[----:B------:R-:W-:Y:S01]  /*0800*/  IMAD.IADD R11, R0, 0x1, R3 ;  /* 0x00000001000b7824 */ /* 0x000fe200078e0203 */
[----:B------:R-:W-:-:S03]  /*0810*/  IADD3 R3, PT, PT, R3, 0x80, RZ ;  /* 0x0000008003037810 */ /* 0x000fc60007ffe0ff */
[----:B0-----:R-:W-:-:S05]  /*0820*/  IMAD.WIDE.U32 R4, R11, 0x2, R4 ;  /* 0x000000020b047825 */ /* 0x001fca00078e0004 */
[----:B------:R1:W-:Y:S02]  /*0830*/  STG.E.U16 desc[UR4][R4.64], R6 ;  /* 0x0000000604007986 */ /* 0x0003e4000c101504 */
.L_x_17290:
[----:B------:R-:W-:-:S13]  /*0840*/  ISETP.GE.U32.AND P0, PT, R3, R2, PT ;  /* 0x000000020300720c */ /* 0x000fda0003f06070 */
[----:B------:R-:W-:Y:S05]  /*0850*/  @P0 BRA `(.L_x_17292) ;  /* 0x0000000000340947 */ /* 0x000fea0003800000 */
[----:B01----:R-:W0:Y:S01]  /*0860*/  LDC.64 R4, c[0x0][0x388] ;  /* 0x0000e200ff047b82 */ /* 0x003e220000000a00 */
[----:B------:R-:W-:Y:S02]  /*0870*/  IMAD.IADD R11, R0, 0x1, R3 ;  /* 0x00000001000b7824 */ /* 0x000fe400078e0203 */
[----:B------:R-:W-:Y:S02]  /*0880*/  VIADD R3, R3, 0x80 ;  /* 0x0000008003037836 */ /* 0x000fe40000000000 */
[----:B0-----:R-:W-:-:S05]  /*0890*/  IMAD.WIDE.U32 R4, R11, 0x2, R4 ;  /* 0x000000020b047825 */ /* 0x001fca00078e0004 */
[----:B------:R1:W-:Y:S02]  /*08a0*/  STG.E.U16 desc[UR4][R4.64], R7 ;  /* 0x0000000704007986 */ /* 0x0003e4000c101504 */
.L_x_17291:
        /* <DEDUP_REMOVED lines=8> */
.L_x_17292:
[----:B------:R-:W-:Y:S05]  /*0930*/  BSYNC.RELIABLE B1 ;  /* 0x0000000000017941 */ /* 0x000fea0003800100 */
.L_x_17288:
[----:B------:R-:W-:-:S13]  /*0940*/  ISETP.GE.U32.AND P0, PT, R3, R2, PT ;  /* 0x000000020300720c */ /* 0x000fda0003f06070 */
[----:B012---:R-:W0:Y:S01]  /*0950*/  @!P0 LDC.64 R4, c[0x0][0x388] ;  /* 0x0000e200ff048b82 */ /* 0x007e220000000a00 */
[----:B------:R-:W-:Y:S02]  /*0960*/  @!P0 IMAD.IADD R7, R0, 0x1, R3 ;  /* 0x0000000100078824 */ /* 0x000fe400078e0203 */
[----:B------:R-:W-:Y:S02]  /*0970*/  @!P0 VIADD R3, R3, 0x80 ;  /* 0x0000008003038836 */ /* 0x000fe40000000000 */
[----:B0-----:R-:W-:-:S05]  /*0980*/  @!P0 IMAD.WIDE.U32 R4, R7, 0x2, R4 ;  /* 0x0000000207048825 */ /* 0x001fca00078e0004 */
[----:B------:R2:W-:Y:S02]  /*0990*/  @!P0 STG.E.U16 desc[UR4][R4.64], R9 ;  /* 0x0000000904008986 */ /* 0x0005e4000c101504 */
.L_x_17293:
[----:B------:R-:W-:Y:S05]  /*09a0*/  BSYNC.RECONVERGENT B0 ;  /* 0x0000000000007941 */ /* 0x000fea0003800200 */
.L_x_17287:
        /* <DEDUP_REMOVED lines=8> */
.L_x_17286:
        /* <DEDUP_REMOVED lines=21> */
[----:B------:R-:W-:Y:S08]  /*0b80*/  FRND.FTZ.CEIL R6, R6 ;  /* 0x0000000600067307 */ /* 0x000ff00000219000 */
[----:B------:R-:W0:Y:S08]  /*0b90*/  FRND.FTZ.CEIL R9, R9 ;  /* 0x0000000900097307 */ /* 0x000e300000219000 */
[----:B------:R-:W-:Y:S08]  /*0ba0*/  FRND.FTZ.CEIL R5, R5 ;  /* 0x0000000500057307 */ /* 0x000ff00000219000 */
[----:B------:R-:W-:Y:S08]  /*0bb0*/  FRND.FTZ.CEIL R7, R7 ;  /* 0x0000000700077307 */ /* 0x000ff00000219000 */
[----:B------:R-:W-:Y:S08]  /*0bc0*/  FRND.FTZ.CEIL R8, R8 ;  /* 0x0000000800087307 */ /* 0x000ff00000219000 */
[----:B------:R-:W2:Y:S08]  /*0bd0*/  FRND.FTZ.CEIL R10, R10 ;  /* 0x0000000a000a7307 */ /* 0x000eb00000219000 */
[----:B------:R-:W3:Y:S08]  /*0be0*/  FRND.FTZ.CEIL R12, R12 ;  /* 0x0000000c000c7307 */ /* 0x000ef00000219000 */
[----:B------:R-:W4:Y:S01]  /*0bf0*/  FRND.FTZ.CEIL R13, R13 ;  /* 0x0000000d000d7307 */ /* 0x000f220000219000 */
        /* <DEDUP_REMOVED lines=11> */
.L_x_17294:
        /* <DEDUP_REMOVED lines=13> */
.L_x_19243:


//--------------------- .text._ZN2at6native29vectorized_elementwise_kernelILi4EZZZNS0_16ceil_kernel_cudaERNS_18TensorIteratorBaseEENKUlvE_clEvENKUlvE2_clEvEUlN3c108BFloat16EE_St5arrayIPcLm2EEEEviT0_T1_ --------------------------
	.section	.text._ZN2at6native29vectorized_elementwise_kernelILi4EZZZNS0_16ceil_kernel_cudaERNS_18TensorIteratorBaseEENKUlvE_clEvENKUlvE2_clEvEUlN3c108BFloat16EE_St5arrayIPcLm2EEEEviT0_T1_,"ax",@progbits
	.align	128
        .global         _ZN2at6native29vectorized_elementwise_kernelILi4EZZZNS0_16ceil_kernel_cudaERNS_18TensorIteratorBaseEENKUlvE_clEvENKUlvE2_clEvEUlN3c108BFloat16EE_St5arrayIPcLm2EEEEviT0_T1_
        .type           _ZN2at6native29vectorized_elementwise_kernelILi4EZZZNS0_16ceil_kernel_cudaERNS_18TensorIteratorBaseEENKUlvE_clEvENKUlvE2_clEvEUlN3c108BFloat16EE_St5arrayIPcLm2EEEEviT0_T1_,@function
        .size           _ZN2at6native29vectorized_elementwise_kernelILi4EZZZNS0_16ceil_kernel_cudaERNS_18TensorIteratorBaseEENKUlvE_clEvENKUlvE2_clEvEUlN3c108BFloat16EE_St5arrayIPcLm2EEEEviT0_T1_,(.L_x_19244 - _ZN2at6native29vectorized_elementwise_kernelILi4EZZZNS0_16ceil_kernel_cudaERNS_18TensorIteratorBaseEENKUlvE_clEvENKUlvE2_clEvEUlN3c108BFloat16EE_St5arrayIPcLm2EEEEviT0_T1_)
        .other          _ZN2at6native29vectorized_elementwise_kernelILi4EZZZNS0_16ceil_kernel_cudaERNS_18TensorIteratorBaseEENKUlvE_clEvENKUlvE2_clEvEUlN3c108BFloat16EE_St5arrayIPcLm2EEEEviT0_T1_,@"STO_CUDA_ENTRY STV_DEFAULT"
_ZN2at6native29vectorized_elementwise_kernelILi4EZZZNS0_16ceil_kernel_cudaERNS_18TensorIteratorBaseEENKUlvE_clEvENKUlvE2_clEvEUlN3c108BFloat16EE_St5arrayIPcLm2EEEEviT0_T1_:
.text._ZN2at6native29vectorized_elementwise_kernelILi4EZZZNS0_16ceil_kernel_cudaERNS_18TensorIteratorBaseEENKUlvE_clEvENKUlvE2_clEvEUlN3c108BFloat16EE_St5arrayIPcLm2EEEEviT0_T1_:
        /* <DEDUP_REMOVED lines=125> */
.L_x_17298:
[----:B------:R-:W-:-:S13]  /*07d0*/  ISETP.GE.U32.AND P0, PT, R3, R2, PT ;  /* 0x000000020300720c */ /* 0x000fda0003f06070 */
[----:B------:R-:W-:Y:S05]  /*07e0*/  @P0 BRA `(.L_x_17300) ;  /* 0x0000000000300947 */ /* 0x000fea0003800000 */
[----:B0-----:R-:W0:Y:S01]  /*07f0*/  LDC.64 R4, c[0x0][0x388] ;  /* 0x0000e200ff047b82 */ /* 0x001e220000000a00 */
[----:B------:R-:W-:Y:S01]  /*0800*/  IMAD.IADD R11, R0, 0x1, R3 ;  /* 0x00000001000b7824 */ /* 0x000fe200078e0203 */
[----:B------:R-:W-:-:S03]  /*0810*/  IADD3 R3, PT, PT, R3, 0x80, RZ ;  /* 0x0000008003037810 */ /* 0x000fc60007ffe0ff */
[----:B0-----:R-:W-:-:S05]  /*0820*/  IMAD.WIDE.U32 R4, R11, 0x2, R4 ;  /* 0x000000020b047825 */ /* 0x001fca00078e0004 */
[----:B------:R1:W-:Y:S02]  /*0830*/  STG.E.U16 desc[UR4][R4.64], R6 ;  /* 0x0000000604007986 */ /* 0x0003e4000c101504 */
.L_x_17299:
[----:B------:R-:W-:-:S13]  /*0840*/  ISETP.GE.U32.AND P0, PT, R3, R2, PT ;  /* 0x000000020300720c */ /* 0x000fda0003f06070 */
[----:B------:R-:W-:Y:S05]  /*0850*/  @P0 BRA `(.L_x_17301) ;  /* 0x0000000000340947 */ /* 0x000fea0003800000 */
[----:B01----:R-:W0:Y:S01]  /*0860*/  LDC.64 R4, c[0x0][0x388] ;  /* 0x0000e200ff047b82 */ /* 0x003e220000000a00 */
[----:B------:R-:W-:Y:S02]  /*0870*/  IMAD.IADD R11, R0, 0x1, R3 ;  /* 0x00000001000b7824 */ /* 0x000fe400078e0203 */
[----:B------:R-:W-:Y:S02]  /*0880*/  VIADD R3, R3, 0x80 ;  /* 0x0000008003037836 */ /* 0x000fe40000000000 */
[----:B0-----:R-:W-:-:S05]  /*0890*/  IMAD.WIDE.U32 R4, R11, 0x2, R4 ;  /* 0x000000020b047825 */ /* 0x001fca00078e0004 */
[----:B------:R1:W-:Y:S02]  /*08a0*/  STG.E.U16 desc[UR4][R4.64], R7 ;  /* 0x0000000704007986 */ /* 0x0003e4000c101504 */
.L_x_17300:
        /* <DEDUP_REMOVED lines=8> */
.L_x_17301:
[----:B------:R-:W-:Y:S05]  /*0930*/  BSYNC.RELIABLE B1 ;  /* 0x0000000000017941 */ /* 0x000fea0003800100 */
.L_x_17297:
[----:B------:R-:W-:-:S13]  /*0940*/  ISETP.GE.U32.AND P0, PT, R3, R2, PT ;  /* 0x000000020300720c */ /* 0x000fda0003f06070 */
[----:B012---:R-:W0:Y:S01]  /*0950*/  @!P0 LDC.64 R4, c[0x0][0x388] ;  /* 0x0000e200ff048b82 */ /* 0x007e220000000a00 */
[----:B------:R-:W-:Y:S02]  /*0960*/  @!P0 IMAD.IADD R7, R0, 0x1, R3 ;  /* 0x0000000100078824 */ /* 0x000fe400078e0203 */
[----:B------:R-:W-:Y:S02]  /*0970*/  @!P0 VIADD R3, R3, 0x80 ;  /* 0x0000008003038836 */ /* 0x000fe40000000000 */
[----:B0-----:R-:W-:-:S05]  /*0980*/  @!P0 IMAD.WIDE.U32 R4, R7, 0x2, R4 ;  /* 0x0000000207048825 */ /* 0x001fca00078e0004 */
[----:B------:R2:W-:Y:S02]  /*0990*/  @!P0 STG.E.U16 desc[UR4][R4.64], R9 ;  /* 0x0000000904008986 */ /* 0x0005e4000c101504 */
.L_x_17302:
[----:B------:R-:W-:Y:S05]  /*09a0*/  BSYNC.RECONVERGENT B0 ;  /* 0x0000000000007941 */ /* 0x000fea0003800200 */
.L_x_17296:
        /* <DEDUP_REMOVED lines=8> */
.L_x_17295:
        /* <DEDUP_REMOVED lines=21> */
[----:B------:R-:W-:Y:S08]  /*0b80*/  FRND.FTZ.CEIL R12, R12 ;  /* 0x0000000c000c7307 */ /* 0x000ff00000219000 */
[----:B------:R-:W0:Y:S08]  /*0b90*/  FRND.FTZ.CEIL R7, R7 ;  /* 0x0000000700077307 */ /* 0x000e300000219000 */
[----:B------:R-:W-:Y:S08]  /*0ba0*/  FRND.FTZ.CEIL R10, R10 ;  /* 0x0000000a000a7307 */ /* 0x000ff00000219000 */
[----:B------:R-:W-:Y:S08]  /*0bb0*/  FRND.FTZ.CEIL R11, R11 ;  /* 0x0000000b000b7307 */ /* 0x000ff00000219000 */
[----:B------:R-:W-:Y:S08]  /*0bc0*/  FRND.FTZ.CEIL R8, R14 ;  /* 0x0000000e00087307 */ /* 0x000ff00000219000 */
[----:B------:R-:W1:Y:S08]  /*0bd0*/  FRND.FTZ.CEIL R9, R9 ;  /* 0x0000000900097307 */ /* 0x000e700000219000 */
[----:B------:R-:W2:Y:S08]  /*0be0*/  FRND.FTZ.CEIL R4, R4 ;  /* 0x0000000400047307 */ /* 0x000eb00000219000 */
[----:B------:R-:W3:Y:S01]  /*0bf0*/  FRND.FTZ.CEIL R5, R5 ;  /* 0x0000000500057307 */ /* 0x000ee20000219000 */
[----:B0-----:R-:W-:-:S02]  /*0c00*/  F2FP.BF16.F32.PACK_AB R12, R12, R7 ;  /* 0x000000070c0c723e */ /* 0x001fc400000010ff */
[----:B-1----:R-:W-:Y:S02]  /*0c10*/  F2FP.BF16.F32.PACK_AB R13, R9, R10 ;  /* 0x0000000a090d723e */ /* 0x002fe400000010ff */
[----:B--2---:R-:W-:-:S03]  /*0c20*/  F2FP.BF16.F32.PACK_AB R6, R4, R11 ;  /* 0x0000000b0406723e */ /* 0x004fc600000010ff */
[----:B------:R-:W-:Y:S01]  /*0c30*/  STG.E.64 desc[UR4][R2.64], R12 ;  /* 0x0000000c02007986 */ /* 0x000fe2000c101b04 */
[----:B---3--:R-:W-:-:S05]  /*0c40*/  F2FP.BF16.F32.PACK_AB R7, R5, R8 ;  /* 0x000000080507723e */ /* 0x008fca00000010ff */
[----:B------:R-:W-:Y:S01]  /*0c50*/  STG.E.64 desc[UR4][R2.64+0x400], R6 ;  /* 0x0004000602007986 */ /* 0x000fe2000c101b04 */
[----:B------:R-:W-:Y:S05]  /*0c60*/  EXIT ;  /* 0x000000000000794d */ /* 0x000fea0003800000 */
.L_x_17303:
        /* <DEDUP_REMOVED lines=9> */
.L_x_19244:


//--------------------- .text._ZN2at6native29vectorized_elementwise_kernelILi8EZZZNS0_16ceil_kernel_cudaERNS_18TensorIteratorBaseEENKUlvE_clEvENKUlvE2_clEvEUlN3c108BFloat16EE_St5arrayIPcLm2EEEEviT0_T1_ --------------------------
	.section	.text._ZN2at6native29vectorized_elementwise_kernelILi8EZZZNS0_16ceil_kernel_cudaERNS_18TensorIteratorBaseEENKUlvE_clEvENKUlvE2_clEvEUlN3c108BFloat16EE_St5arrayIPcLm2EEEEviT0_T1_,"ax",@progbits
	.align	128
        .global         _ZN2at6native29vectorized_elementwise_kernelILi8EZZZNS0_16ceil_kernel_cudaERNS_18TensorIteratorBaseEENKUlvE_clEvENKUlvE2_clEvEUlN3c108BFloat16EE_St5arrayIPcLm2EEEEviT0_T1_
        .type           _ZN2at6native29vectorized_elementwise_kernelILi8EZZZNS0_16ceil_kernel_cudaERNS_18TensorIteratorBaseEENKUlvE_clEvENKUlvE2_clEvEUlN3c108BFloat16EE_St5arrayIPcLm2EEEEviT0_T1_,@function
        .size           _ZN2at6native29vectorized_elementwise_kernelILi8EZZZNS0_16ceil_kernel_cudaERNS_18TensorIteratorBaseEENKUlvE_clEvENKUlvE2_clEvEUlN3c108BFloat16EE_St5arrayIPcLm2EEEEviT0_T1_,(.L_x_19245 - _ZN2at6native29vectorized_elementwise_kernelILi8EZZZNS0_16ceil_kernel_cudaERNS_18TensorIteratorBaseEENKUlvE_clEvENKUlvE2_clEvEUlN3c108BFloat16EE_St5arrayIPcLm2EEEEviT0_T1_)
        .other          _ZN2at6native29vectorized_elementwise_kernelILi8EZZZNS0_16ceil_kernel_cudaERNS_18TensorIteratorBaseEENKUlvE_clEvENKUlvE2_clEvEUlN3c108BFloat16EE_St5arrayIPcLm2EEEEviT0_T1_,@"STO_CUDA_ENTRY STV_DEFAULT"
_ZN2at6native29vectorized_elementwise_kernelILi8EZZZNS0_16ceil_kernel_cudaERNS_18TensorIteratorBaseEENKUlvE_clEvENKUlvE2_clEvEUlN3c108BFloat16EE_St5arrayIPcLm2EEEEviT0_T1_:
.text._ZN2at6native29vectorized_elementwise_kernelILi8EZZZNS0_16ceil_kernel_cudaERNS_18TensorIteratorBaseEENKUlvE_clEvENKUlvE2_clEvEUlN3c108BFloat16EE_St5arrayIPcLm2EEEEviT0_T1_:
[----:B------:R-:W-:Y:S01]  /*0000*/  LDC R1, c[0x0][0x37c] ;  /* 0x0000df00ff017b82 */ /* 0x000fe20000000800 */
[----:B------:R-:W-:Y:S05]  /*0010*/  EXIT ;  /* 0x000000000000794d */ /* 0x000fea0003800000 */
.L_x_17304:
        /* <DEDUP_REMOVED lines=14> */
.L_x_19245:


//--------------------- .text._ZN2at6native18elementwise_kernelILi128ELi4EZNS0_15gpu_kernel_implIZZZNS0_16ceil_kernel_cudaERNS_18TensorIteratorBaseEENKUlvE_clEvENKUlvE1_clEvEUlN3c104HalfEE_EEvS4_RKT_EUliE_EEviT1_ --------------------------
	.section	.text._ZN2at6native18elementwise_kernelILi128ELi4EZNS0_15gpu_kernel_implIZZZNS0_16ceil_kernel_cudaERNS_18TensorIteratorBaseEENKUlvE_clEvENKUlvE1_clEvEUlN3c104HalfEE_EEvS4_RKT_EUliE_EEviT1_,"ax",@progbits
	.align	128
        .global         _ZN2at6native18elementwise_kernelILi128ELi4EZNS0_15gpu_kernel_implIZZZNS0_16ceil_kernel_cudaERNS_18TensorIteratorBaseEENKUlvE_clEvENKUlvE1_clEvEUlN3c104HalfEE_EEvS4_RKT_EUliE_EEviT1_
        .type           _ZN2at6native18elementwise_kernelILi128ELi4EZNS0_15gpu_kernel_implIZZZNS0_16ceil_kernel_cudaERNS_18TensorIteratorBaseEENKUlvE_clEvENKUlvE1_clEvEUlN3c104HalfEE_EEvS4_RKT_EUliE_EEviT1_,@function
        .size           _ZN2at6native18elementwise_kernelILi128ELi4EZNS0_15gpu_kernel_implIZZZNS0_16ceil_kernel_cudaERNS_18TensorIteratorBaseEENKUlvE_clEvENKUlvE1_clEvEUlN3c104HalfEE_EEvS4_RKT_EUliE_EEviT1_,(.L_x_19246 - _ZN2at6native18elementwise_kernelILi128ELi4EZNS0_15gpu_kernel_implIZZZNS0_16ceil_kernel_cudaERNS_18TensorIteratorBaseEENKUlvE_clEvENKUlvE1_clEvEUlN3c104HalfEE_EEvS4_RKT_EUliE_EEviT1_)
        .other          _ZN2at6native18elementwise_kernelILi128ELi4EZNS0_15gpu_kernel_implIZZZNS0_16ceil_kernel_cudaERNS_18TensorIteratorBaseEENKUlvE_clEvENKUlvE1_clEvEUlN3c104HalfEE_EEvS4_RKT_EUliE_EEviT1_,@"STO_CUDA_ENTRY STV_DEFAULT"
_ZN2at6native18elementwise_kernelILi128ELi4EZNS0_15gpu_kernel_implIZZZNS0_16ceil_kernel_cudaERNS_18TensorIteratorBaseEENKUlvE_clEvENKUlvE1_clEvEUlN3c104HalfEE_EEvS4_RKT_EUliE_EEviT1_:
.text._ZN2at6native18elementwise_kernelILi128ELi4EZNS0_15gpu_kernel_implIZZZNS0_16ceil_kernel_cudaERNS_18TensorIteratorBaseEENKUlvE_clEvENKUlvE1_clEvEUlN3c104HalfEE_EEvS4_RKT_EUliE_EEviT1_:
        /* <DEDUP_REMOVED lines=319> */
.L_x_17307:
        /* <DEDUP_REMOVED lines=18> */
.L_x_17311:
[----:B------:R-:W2:Y:S02]  /*1510*/  LDG.E.U8 R2, desc[UR36][R2.64] ;  /* 0x0000002402027981 */ /* 0x000ea4000c1e1100 */
[----:B--2---:R-:W-:-:S04]  /*1520*/  I2FP.F32.U32 R0, R2 ;  /* 0x0000000200007245 */ /* 0x004fc80000201000 */
[----:B------:R-:W-:Y:S01]  /*1530*/  F2FP.F16.F32.PACK_AB R0, RZ, R0 ;  /* 0x00000000ff00723e */ /* 0x000fe200000000ff */
[----:B------:R-:W-:Y:S06]  /*1540*/  BRA `(.L_x_17313) ;  /* 0x0000000c009c7947 */ /* 0x000fec0003800000 */
.L_x_17310:
        /* <DEDUP_REMOVED lines=10> */
.L_x_17315:
[----:B------:R-:W2:Y:S02]  /*15f0*/  LDG.E R2, desc[UR36][R2.64] ;  /* 0x0000002402027981 */ /* 0x000ea4000c1e1900 */
[----:B--2---:R-:W-:-:S04]  /*1600*/  I2FP.F32.S32 R0, R2 ;  /* 0x0000000200007245 */ /* 0x004fc80000201400 */
[----:B------:R-:W-:Y:S01]  /*1610*/  F2FP.F16.F32.PACK_AB R0, RZ, R0 ;  /* 0x00000000ff00723e */ /* 0x000fe200000000ff */
[----:B------:R-:W-:Y:S06]  /*1620*/  BRA `(.L_x_17313) ;  /* 0x0000000c00647947 */ /* 0x000fec0003800000 */
.L_x_17314:
[----:B------:R-:W2:Y:S02]  /*1630*/  LDG.E.U16 R2, desc[UR36][R2.64] ;  /* 0x0000002402027981 */ /* 0x000ea4000c1e1500 */
[----:B--2---:R-:W0:Y:S02]  /*1640*/  I2F.S16 R0, R2 ;  /* 0x0000000200007306 */ /* 0x004e240000101400 */
[----:B0-----:R-:W-:Y:S01]  /*1650*/  F2FP.F16.F32.PACK_AB R0, RZ, R0 ;  /* 0x00000000ff00723e */ /* 0x001fe200000000ff */
[----:B------:R-:W-:Y:S06]  /*1660*/  BRA `(.L_x_17313) ;  /* 0x0000000c00547947 */ /* 0x000fec0003800000 */
.L_x_17309:
        /* <DEDUP_REMOVED lines=9> */
.L_x_17317:
[----:B------:R0:W5:Y:S01]  /*1700*/  LDG.E.U16 R0, desc[UR36][R2.64] ;  /* 0x0000002402007981 */ /* 0x000162000c1e1500 */
[----:B------:R-:W-:Y:S05]  /*1710*/  BRA `(.L_x_17313) ;  /* 0x0000000c00287947 */ /* 0x000fea0003800000 */
.L_x_17316:
        /* <DEDUP_REMOVED lines=9> */
.L_x_17319:
[----:B------:R1:W5:Y:S01]  /*17b0*/  LDG.E.U16 R0, desc[UR36][R2.64] ;  /* 0x0000002402007981 */ /* 0x000362000c1e1500 */
[----:B------:R-:W-:Y:S05]  /*17c0*/  BRA `(.L_x_17313) ;  /* 0x0000000800fc7947 */ /* 0x000fea0003800000 */
.L_x_17318:
        /* <DEDUP_REMOVED lines=12> */
.L_x_17308:
        /* <DEDUP_REMOVED lines=13> */
.L_x_17322:
        /* <DEDUP_REMOVED lines=12> */
.L_x_17321:
        /* <DEDUP_REMOVED lines=27> */
.L_x_17324:
        /* <DEDUP_REMOVED lines=13> */
.L_x_17323:
[----:B------:R-:W2:Y:S02]  /*1ca0*/  LDG.E.U16 R0, desc[UR36][R2.64] ;  /* 0x0000002402007981 */ /* 0x000ea4000c1e1500 */
[----:B--2---:R-:W-:-:S04]  /*1cb0*/  SHF.L.U32 R0, R0, 0x10, RZ ;  /* 0x0000001000007819 */ /* 0x004fc800000006ff */
[----:B------:R-:W-:Y:S01]  /*1cc0*/  F2FP.F16.F32.PACK_AB R0, RZ, R0 ;  /* 0x00000000ff00723e */ /* 0x000fe200000000ff */
[----:B------:R-:W-:Y:S06]  /*1cd0*/  BRA `(.L_x_17313) ;  /* 0x0000000400b87947 */ /* 0x000fec0003800000 */
.L_x_17320:
        /* <DEDUP_REMOVED lines=12> */
.L_x_17327:
        /* <DEDUP_REMOVED lines=21> */
.L_x_17331:
[----:B------:R-:W-:Y:S05]  /*1ef0*/  BSYNC.RECONVERGENT B1 ;  /* 0x0000000000017941 */ /* 0x000fea0003800200 */
.L_x_17330:
[----:B------:R-:W-:Y:S01]  /*1f00*/  IMAD.SHL.U32 R0, R0, 0x100000, RZ ;  /* 0x0010000000007824 */ /* 0x000fe200078e00ff */
[----:B------:R-:W-:-:S04]  /*1f10*/  LEA R2, R2, 0x3b800000, 0x17 ;  /* 0x3b80000002027811 */ /* 0x000fc800078eb8ff */
[----:B------:R-:W-:-:S07]  /*1f20*/  LOP3.LUT R0, R2, R0, R7, 0xfe, !PT ;  /* 0x0000000002007212 */ /* 0x000fce00078efe07 */
.L_x_17329:
[----:B------:R-:W-:Y:S05]  /*1f30*/  BSYNC.RECONVERGENT B0 ;  /* 0x0000000000007941 */ /* 0x000fea0003800200 */
.L_x_17328:
[----:B------:R-:W-:Y:S01]  /*1f40*/  F2FP.F16.F32.PACK_AB R0, RZ, R0 ;  /* 0x00000000ff00723e */ /* 0x000fe200000000ff */
[----:B------:R-:W-:Y:S06]  /*1f50*/  BRA `(.L_x_17313) ;  /* 0x0000000400187947 */ /* 0x000fec0003800000 */
.L_x_17326:
        /* <DEDUP_REMOVED lines=21> */
.L_x_17335:
[----:B------:R-:W-:Y:S05]  /*20b0*/  BSYNC.RECONVERGENT B1 ;  /* 0x0000000000017941 */ /* 0x000fea0003800200 */
.L_x_17334:
[----:B------:R-:W-:Y:S01]  /*20c0*/  IMAD.SHL.U32 R0, R0, 0x200000, RZ ;  /* 0x0020000000007824 */ /* 0x000fe200078e00ff */
[----:B------:R-:W-:-:S04]  /*20d0*/  LEA R2, R2, 0x37800000, 0x17 ;  /* 0x3780000002027811 */ /* 0x000fc800078eb8ff */
[----:B------:R-:W-:-:S07]  /*20e0*/  LOP3.LUT R0, R2, R0, R7, 0xfe, !PT ;  /* 0x0000000002007212 */ /* 0x000fce00078efe07 */
.L_x_17333:
[----:B------:R-:W-:Y:S05]  /*20f0*/  BSYNC.RECONVERGENT B0 ;  /* 0x0000000000007941 */ /* 0x000fea0003800200 */
.L_x_17332:
[----:B------:R-:W-:Y:S01]  /*2100*/  F2FP.F16.F32.PACK_AB R0, RZ, R0 ;  /* 0x00000000ff00723e */ /* 0x000fe200000000ff */
[----:B------:R-:W-:Y:S06]  /*2110*/  BRA `(.L_x_17313) ;  /* 0x0000000000a87947 */ /* 0x000fec0003800000 */
.L_x_17325:
[----:B------:R-:W-:-:S09]  /*2120*/  UISETP.NE.AND UP0, UPT, UR4, 0x1c, UPT ;  /* 0x0000001c0400788c */ /* 0x000fd2000bf05270 */
[----:B------:R-:W-:Y:S05]  /*2130*/  BRA.U !UP0, `(.L_x_17336) ;  /* 0x0000000108947547 */ /* 0x000fea000b800000 */
[----:B------:R-:W-:-:S09]  /*2140*/  UISETP.NE.AND UP0, UPT, UR4, 0x1d, UPT ;  /* 0x0000001d0400788c */ /* 0x000fd2000bf05270 */
[----:B------:R-:W-:Y:S05]  /*2150*/  BRA.U !UP0, `(.L_x_17337) ;  /* 0x00000001087c7547 */ /* 0x000fea000b800000 */
[----:B------:R-:W-:-:S09]  /*2160*/  UISETP.NE.AND UP0, UPT, UR4, 0x2c, UPT ;  /* 0x0000002c0400788c */ /* 0x000fd2000bf05270 */
[----:B------:R-:W-:Y:S05]  /*2170*/  BRA.U !UP0, `(.L_x_17338) ;  /* 0x0000000108487547 */ /* 0x000fea000b800000 */
.L_x_17312:
        /* <DEDUP_REMOVED lines=16> */
.L_x_17339:
[----:B------:R-:W-:Y:S01]  /*2280*/  PRMT R0, RZ, 0x7610, R0 ;  /* 0x00007610ff007816 */ /* 0x000fe20000000000 */
[----:B------:R-:W-:Y:S06]  /*2290*/  BRA `(.L_x_17313) ;  /* 0x0000000000487947 */ /* 0x000fec0003800000 */
.L_x_17338:
        /* <DEDUP_REMOVED lines=8> */
.L_x_17341:
[----:B------:R-:W-:Y:S05]  /*2320*/  BSYNC.RECONVERGENT B0 ;  /* 0x0000000000007941 */ /* 0x000fea0003800200 */
.L_x_17340:
[----:B------:R-:W-:Y:S01]  /*2330*/  F2FP.F16.F32.PACK_AB R0, RZ, R0 ;  /* 0x00000000ff00723e */ /* 0x000fe200000000ff */
[----:B------:R-:W-:Y:S06]  /*2340*/  BRA `(.L_x_17313) ;  /* 0x00000000001c7947 */ /* 0x000fec0003800000 */
.L_x_17337:
[----:B------:R-:W2:Y:S02]  /*2350*/  LDG.E.64 R2, desc[UR36][R2.64] ;  /* 0x0000002402027981 */ /* 0x000ea4000c1e1b00 */
[----:B--2---:R-:W0:Y:S02]  /*2360*/  I2F.U64 R0, R2 ;  /* 0x0000000200007312 */ /* 0x004e240000301000 */
[----:B0-----:R-:W-:Y:S01]  /*2370*/  F2FP.F16.F32.PACK_AB R0, RZ, R0 ;  /* 0x00000000ff00723e */ /* 0x001fe200000000ff */
[----:B------:R-:W-:Y:S06]  /*2380*/  BRA `(.L_x_17313) ;  /* 0x00000000000c7947 */ /* 0x000fec0003800000 */
.L_x_17336:
[----:B------:R-:W2:Y:S02]  /*2390*/  LDG.E R2, desc[UR36][R2.64] ;  /* 0x0000002402027981 */ /* 0x000ea4000c1e1900 */
[----:B--2---:R-:W-:-:S04]  /*23a0*/  I2FP.F32.U32 R0, R2 ;  /* 0x0000000200007245 */ /* 0x004fc80000201000 */
[----:B------:R-:W-:-:S07]  /*23b0*/  F2FP.F16.F32.PACK_AB R0, RZ, R0 ;  /* 0x00000000ff00723e */ /* 0x000fce00000000ff */
.L_x_17313:
[----:B------:R-:W0:Y:S01]  /*23c0*/  LDCU.64 UR6, c[0x0][0x580] ;  /* 0x0000b000ff0677ac */ /* 0x000e220008000a00 */
[----:B-----5:R-:W-:Y:S01]  /*23d0*/  HADD2.F32 R0, -RZ, R0.H0_H0 ;  /* 0x20000000ff007230 */ /* 0x020fe20000004100 */
[----:B------:R-:W-:-:S05]  /*23e0*/  UPRMT UR4, UR42, 0x9910, URZ ;  /* 0x000099102a047896 */ /* 0x000fca00080000ff */
[----:B------:R-:W2:Y:S01]  /*23f0*/  FRND.FTZ.CEIL R0, R0 ;  /* 0x0000000000007307 */ /* 0x000ea20000219000 */
        /* <DEDUP_REMOVED lines=17> */
.L_x_17345:
[----:B------:R-:W-:-:S06]  /*2510*/  HADD2.F32 R5, -RZ, R4.H0_H0 ;  /* 0x20000004ff057230 */ /* 0x000fcc0000004100 */
[----:B------:R-:W0:Y:S02]  /*2520*/  F2I.S64.TRUNC R4, R5 ;  /* 0x0000000500047311 */ /* 0x000e24000020d900 */
[----:B0-----:R3:W-:Y:S01]  /*2530*/  STG.E.U8 desc[UR36][R2.64], R4 ;  /* 0x0000000402007986 */ /* 0x0017e2000c101124 */
[----:B------:R-:W-:Y:S05]  /*2540*/  BRA `(.L_x_17347) ;  /* 0x0000000c00707947 */ /* 0x000fea0003800000 */
.L_x_17344:
        /* <DEDUP_REMOVED lines=10> */
.L_x_17349:
[----:B------:R-:W-:-:S04]  /*25f0*/  HADD2.F32 R4, -RZ, R4.H0_H0 ;  /* 0x20000004ff047230 */ /* 0x000fc80000004100 */
[----:B------:R-:W0:Y:S02]  /*2600*/  F2I.FTZ.TRUNC.NTZ R5, R4 ;  /* 0x0000000400057305 */ /* 0x000e24000021f100 */
[----:B0-----:R1:W-:Y:S01]  /*2610*/  STG.E desc[UR36][R2.64], R5 ;  /* 0x0000000502007986 */ /* 0x0013e2000c101924 */
[----:B------:R-:W-:Y:S05]  /*2620*/  BRA `(.L_x_17347) ;  /* 0x0000000c00387947 */ /* 0x000fea0003800000 */
.L_x_17348:
[----:B------:R-:W-:-:S04]  /*2630*/  HADD2.F32 R4, -RZ, R4.H0_H0 ;  /* 0x20000004ff047230 */ /* 0x000fc80000004100 */
[----:B------:R-:W0:Y:S02]  /*2640*/  F2I.FTZ.TRUNC.NTZ R5, R4 ;  /* 0x0000000400057305 */ /* 0x000e24000021f100 */
[----:B0-----:R2:W-:Y:S01]  /*2650*/  STG.E.U16 desc[UR36][R2.64], R5 ;  /* 0x0000000502007986 */ /* 0x0015e2000c101524 */
[----:B------:R-:W-:Y:S05]  /*2660*/  BRA `(.L_x_17347) ;  /* 0x0000000c00287947 */ /* 0x000fea0003800000 */
.L_x_17343:
        /* <DEDUP_REMOVED lines=9> */
.L_x_17351:
[----:B------:R0:W-:Y:S01]  /*2700*/  STG.E.U16 desc[UR36][R2.64], R4 ;  /* 0x0000000402007986 */ /* 0x0001e2000c101524 */
[----:B------:R-:W-:Y:S05]  /*2710*/  BRA `(.L_x_17347) ;  /* 0x0000000800fc7947 */ /* 0x000fea0003800000 */
.L_x_17350:
        /* <DEDUP_REMOVED lines=10> */
.L_x_17353:
[----:B------:R-:W-:-:S05]  /*27c0*/  HADD2.F32 R0, -RZ, R4.H0_H0 ;  /* 0x20000004ff007230 */ /* 0x000fca0000004100 */
[----:B------:R-:W-:-:S04]  /*27d0*/  F2FP.F16.F32.PACK_AB R0, RZ, R0 ;  /* 0x00000000ff00723e */ /* 0x000fc800000000ff */
[----:B------:R-:W-:-:S05]  /*27e0*/  PRMT R0, R0, 0x5410, RZ ;  /* 0x0000541000007816 */ /* 0x000fca00000000ff */
[----:B------:R0:W-:Y:S01]  /*27f0*/  STG.E desc[UR36][R2.64], R0 ;  /* 0x0000000002007986 */ /* 0x0001e2000c101924 */
[----:B------:R-:W-:Y:S05]  /*2800*/  BRA `(.L_x_17347) ;  /* 0x0000000800c07947 */ /* 0x000fea0003800000 */
.L_x_17352:
[----:B------:R-:W-:-:S05]  /*2810*/  HADD2.F32 R4, -RZ, R4.H0_H0 ;  /* 0x20000004ff047230 */ /* 0x000fca0000004100 */
[----:B------:R-:W-:-:S06]  /*2820*/  FMUL.FTZ R4, R4, 1 ;  /* 0x3f80000004047820 */ /* 0x000fcc0000410000 */
[----:B------:R-:W0:Y:S02]  /*2830*/  F2F.F64.F32 R4, R4 ;  /* 0x0000000400047310 */ /* 0x000e240000201800 */
[----:B0-----:R0:W-:Y:S01]  /*2840*/  STG.E.64 desc[UR36][R2.64], R4 ;  /* 0x0000000402007986 */ /* 0x0011e2000c101b24 */
[----:B------:R-:W-:Y:S05]  /*2850*/  BRA `(.L_x_17347) ;  /* 0x0000000800ac7947 */ /* 0x000fea0003800000 */
.L_x_17342:
        /* <DEDUP_REMOVED lines=13> */
.L_x_17356:
[----:B------:R-:W-:Y:S01]  /*2930*/  HADD2.F32 R4, -RZ, R4.H0_H0 ;  /* 0x20000004ff047230 */ /* 0x000fe20000004100 */
[----:B------:R-:W-:-:S04]  /*2940*/  CS2R R6, SRZ ;  /* 0x0000000000067805 */ /* 0x000fc8000001ff00 */
[----:B------:R-:W-:-:S06]  /*2950*/  FMUL.FTZ R4, R4, 1 ;  /* 0x3f80000004047820 */ /* 0x000fcc0000410000 */
[----:B------:R-:W0:Y:S02]  /*2960*/  F2F.F64.F32 R4, R4 ;  /* 0x0000000400047310 */ /* 0x000e240000201800 */
[----:B0-----:R0:W-:Y:S01]  /*2970*/  STG.E.128 desc[UR36][R2.64], R4 ;  /* 0x0000000402007986 */ /* 0x0011e2000c101d24 */
[----:B------:R-:W-:Y:S05]  /*2980*/  BRA `(.L_x_17347) ;  /* 0x0000000800607947 */ /* 0x000fea0003800000 */
.L_x_17355:
        /* <DEDUP_REMOVED lines=19> */
.L_x_17360:
[----:B------:R-:W-:Y:S05]  /*2ac0*/  BSYNC.RECONVERGENT B0 ;  /* 0x0000000000007941 */ /* 0x000fea0003800200 */
.L_x_17359:
[----:B------:R-:W-:-:S05]  /*2ad0*/  LOP3.LUT R5, R0, 0x80, R5, 0xf8, !PT ;  /* 0x0000008000057812 */ /* 0x000fca00078ef805 */
[----:B------:R0:W-:Y:S01]  /*2ae0*/  STG.E.U8 desc[UR36][R2.64], R5 ;  /* 0x0000000502007986 */ /* 0x0001e2000c101124 */
[----:B------:R-:W-:Y:S05]  /*2af0*/  BRA `(.L_x_17347) ;  /* 0x0000000800047947 */ /* 0x000fea0003800000 */
.L_x_17358:
        /* <DEDUP_REMOVED lines=15> */
.L_x_17362:
[----:B------:R-:W-:Y:S05]  /*2bf0*/  BSYNC.RECONVERGENT B0 ;  /* 0x0000000000007941 */ /* 0x000fea0003800200 */
.L_x_17361:
[----:B------:R-:W-:-:S05]  /*2c00*/  LOP3.LUT R5, R0, 0x80, R5, 0xf8, !PT ;  /* 0x0000008000057812 */ /* 0x000fca00078ef805 */
[----:B------:R0:W-:Y:S01]  /*2c10*/  STG.E.U8 desc[UR36][R2.64], R5 ;  /* 0x0000000502007986 */ /* 0x0001e2000c101124 */
[----:B------:R-:W-:Y:S05]  /*2c20*/  BRA `(.L_x_17347) ;  /* 0x0000000400b87947 */ /* 0x000fea0003800000 */
.L_x_17357:
[----:B------:R-:W-:-:S05]  /*2c30*/  HADD2.F32 R0, -RZ, R4.H0_H0 ;  /* 0x20000004ff007230 */ /* 0x000fca0000004100 */
[----:B------:R-:W-:-:S05]  /*2c40*/  F2FP.BF16.F32.PACK_AB R0, RZ, R0 ;  /* 0x00000000ff00723e */ /* 0x000fca00000010ff */
[----:B------:R0:W-:Y:S01]  /*2c50*/  STG.E.U16 desc[UR36][R2.64], R0 ;  /* 0x0000000002007986 */ /* 0x0001e2000c101524 */
[----:B------:R-:W-:Y:S05]  /*2c60*/  BRA `(.L_x_17347) ;  /* 0x0000000400a87947 */ /* 0x000fea0003800000 */
.L_x_17354:
        /* <DEDUP_REMOVED lines=12> */
.L_x_17365:
        /* <DEDUP_REMOVED lines=13> */
.L_x_17368:
[----:B------:R-:W-:-:S04]  /*2e00*/  SHF.R.U32.HI R0, RZ, 0x14, R5 ;  /* 0x00000014ff007819 */ /* 0x000fc80000011605 */
[----:B------:R-:W-:-:S04]  /*2e10*/  LOP3.LUT R0, R0, 0x1, RZ, 0xc0, !PT ;  /* 0x0000000100007812 */ /* 0x000fc800078ec0ff */
[----:B------:R-:W-:-:S04]  /*2e20*/  IADD3 R0, PT, PT, R5, 0x487ffff, R0 ;  /* 0x0487ffff05007810 */ /* 0x000fc80007ffe000 */
[----:B------:R-:W-:-:S04]  /*2e30*/  SHF.R.U32.HI R0, RZ, 0x14, R0 ;  /* 0x00000014ff007819 */ /* 0x000fc80000011600 */
[----:B------:R-:W-:-:S07]  /*2e40*/  LOP3.LUT R4, R0, 0xff, RZ, 0xc0, !PT ;  /* 0x000000ff00047812 */ /* 0x000fce00078ec0ff */
.L_x_17369:
[----:B------:R-:W-:-:S04]  /*2e50*/  SHF.R.U32.HI R5, RZ, 0x18, R5 ;  /* 0x00000018ff057819 */ /* 0x000fc80000011605 */
[----:B------:R-:W-:-:S04]  /*2e60*/  LOP3.LUT R4, R4, 0x80, R5, 0xf8, !PT ;  /* 0x0000008004047812 */ /* 0x000fc800078ef805 */
[----:B------:R-:W-:-:S07]  /*2e70*/  PRMT R0, R4, 0x7610, R0 ;  /* 0x0000761004007816 */ /* 0x000fce0000000000 */
.L_x_17367:
[----:B------:R-:W-:Y:S05]  /*2e80*/  BSYNC.RECONVERGENT B0 ;  /* 0x0000000000007941 */ /* 0x000fea0003800200 */
.L_x_17366:
[----:B------:R0:W-:Y:S01]  /*2e90*/  STG.E.U8 desc[UR36][R2.64], R0 ;  /* 0x0000000002007986 */ /* 0x0001e2000c101124 */
[----:B------:R-:W-:Y:S05]  /*2ea0*/  BRA `(.L_x_17347) ;  /* 0x0000000400187947 */ /* 0x000fea0003800000 */
.L_x_17364:
        /* <DEDUP_REMOVED lines=13> */
.L_x_17372:
[----:B------:R-:W-:-:S04]  /*2f80*/  SHF.R.U32.HI R0, RZ, 0x15, R5 ;  /* 0x00000015ff007819 */ /* 0x000fc80000011605 */
[----:B------:R-:W-:-:S04]  /*2f90*/  LOP3.LUT R0, R0, 0x1, RZ, 0xc0, !PT ;  /* 0x0000000100007812 */ /* 0x000fc800078ec0ff */
[----:B------:R-:W-:-:S04]  /*2fa0*/  IADD3 R0, PT, PT, R5, 0x88fffff, R0 ;  /* 0x088fffff05007810 */ /* 0x000fc80007ffe000 */
[----:B------:R-:W-:-:S04]  /*2fb0*/  SHF.R.U32.HI R0, RZ, 0x15, R0 ;  /* 0x00000015ff007819 */ /* 0x000fc80000011600 */
[----:B------:R-:W-:-:S07]  /*2fc0*/  LOP3.LUT R4, R0, 0xff, RZ, 0xc0, !PT ;  /* 0x000000ff00047812 */ /* 0x000fce00078ec0ff */
.L_x_17373:
[----:B------:R-:W-:-:S04]  /*2fd0*/  SHF.R.U32.HI R5, RZ, 0x18, R5 ;  /* 0x00000018ff057819 */ /* 0x000fc80000011605 */
[----:B------:R-:W-:-:S04]  /*2fe0*/  LOP3.LUT R4, R4, 0x80, R5, 0xf8, !PT ;  /* 0x0000008004047812 */ /* 0x000fc800078ef805 */
[----:B------:R-:W-:-:S07]  /*2ff0*/  PRMT R0, R4, 0x7610, R0 ;  /* 0x0000761004007816 */ /* 0x000fce0000000000 */
.L_x_17371:
[----:B------:R-:W-:Y:S05]  /*3000*/  BSYNC.RECONVERGENT B0 ;  /* 0x0000000000007941 */ /* 0x000fea0003800200 */
.L_x_17370:
[----:B------:R0:W-:Y:S01]  /*3010*/  STG.E.U8 desc[UR36][R2.64], R0 ;  /* 0x0000000002007986 */ /* 0x0001e2000c101124 */
[----:B------:R-:W-:Y:S05]  /*3020*/  BRA `(.L_x_17347) ;  /* 0x0000000000b87947 */ /* 0x000fea0003800000 */
.L_x_17363:
[----:B------:R-:W-:-:S09]  /*3030*/  UISETP.NE.AND UP0, UPT, UR4, 0x1c, UPT ;  /* 0x0000001c0400788c */ /* 0x000fd2000bf05270 */
[----:B------:R-:W-:Y:S05]  /*3040*/  BRA.U !UP0, `(.L_x_17374) ;  /* 0x0000000108a47547 */ /* 0x000fea000b800000 */
[----:B------:R-:W-:-:S09]  /*3050*/  UISETP.NE.AND UP0, UPT, UR4, 0x1d, UPT ;  /* 0x0000001d0400788c */ /* 0x000fd2000bf05270 */
[----:B------:R-:W-:Y:S05]  /*3060*/  BRA.U !UP0, `(.L_x_17375) ;  /* 0x00000001088c7547 */ /* 0x000fea000b800000 */
[----:B------:R-:W-:-:S09]  /*3070*/  UISETP.NE.AND UP0, UPT, UR4, 0x2c, UPT ;  /* 0x0000002c0400788c */ /* 0x000fd2000bf05270 */
[----:B------:R-:W-:Y:S05]  /*3080*/  BRA.U !UP0, `(.L_x_17376) ;  /* 0x0000000108447547 */ /* 0x000fea000b800000 */
.L_x_17346:
        /* <DEDUP_REMOVED lines=16> */
.L_x_17377:
[----:B------:R-:W-:Y:S05]  /*3190*/  BRA `(.L_x_17347) ;  /* 0x00000000005c7947 */ /* 0x000fea0003800000 */
.L_x_17376:
        /* <DEDUP_REMOVED lines=16> */
.L_x_17375:
[----:B------:R-:W-:-:S06]  /*32a0*/  HADD2.F32 R4, -RZ, R4.H0_H0 ;  /* 0x20000004ff047230 */ /* 0x000fcc0000004100 */
[----:B------:R-:W0:Y:S02]  /*32b0*/  F2I.U64.TRUNC R4, R4 ;  /* 0x0000000400047311 */ /* 0x000e24000020d800 */
[----:B0-----:R0:W-:Y:S01]  /*32c0*/  STG.E.64 desc[UR36][R2.64], R4 ;  /* 0x0000000402007986 */ /* 0x0011e2000c101b24 */
[----:B------:R-:W-:Y:S05]  /*32d0*/  BRA `(.L_x_17347) ;  /* 0x00000000000c7947 */ /* 0x000fea0003800000 */
.L_x_17374:
[----:B------:R-:W-:-:S04]  /*32e0*/  HADD2.F32 R4, -RZ, R4.H0_H0 ;  /* 0x20000004ff047230 */ /* 0x000fc80000004100 */
[----:B------:R-:W0:Y:S02]  /*32f0*/  F2I.FTZ.U32.TRUNC.NTZ R5, R4 ;  /* 0x0000000400057305 */ /* 0x000e24000021f000 */
[----:B0-----:R0:W-:Y:S02]  /*3300*/  STG.E desc[UR36][R2.64], R5 ;  /* 0x0000000502007986 */ /* 0x0011e4000c101924 */
.L_x_17347:
[----:B------:R-:W-:-:S07]  /*3310*/  IADD3 R17, PT, PT, R17, 0x80, RZ ;  /* 0x0000008011117810 */ /* 0x000fce0007ffe0ff */
.L_x_17306:
[----:B------:R-:W-:Y:S05]  /*3320*/  BSYNC.RECONVERGENT B6 ;  /* 0x0000000000067941 */ /* 0x000fea0003800200 */
.L_x_17305:
        /* <DEDUP_REMOVED lines=307> */
.L_x_17380:
        /* <DEDUP_REMOVED lines=18> */
.L_x_17384:
[----:B------:R-:W2:Y:S02]  /*4780*/  LDG.E.U8 R2, desc[UR36][R2.64] ;  /* 0x0000002402027981 */ /* 0x000ea4000c1e1100 */
[----:B--2---:R-:W-:-:S04]  /*4790*/  I2FP.F32.U32 R0, R2 ;  /* 0x0000000200007245 */ /* 0x004fc80000201000 */
[----:B------:R-:W-:Y:S01]  /*47a0*/  F2FP.F16.F32.PACK_AB R0, RZ, R0 ;  /* 0x00000000ff00723e */ /* 0x000fe200000000ff */
[----:B------:R-:W-:Y:S06]  /*47b0*/  BRA `(.L_x_17386) ;  /* 0x0000000c009c7947 */ /* 0x000fec0003800000 */
.L_x_17383:
        /* <DEDUP_REMOVED lines=10> */
.L_x_17388:
[----:B------:R-:W2:Y:S02]  /*4860*/  LDG.E R2, desc[UR36][R2.64] ;  /* 0x0000002402027981 */ /* 0x000ea4000c1e1900 */
[----:B--2---:R-:W-:-:S04]  /*4870*/  I2FP.F32.S32 R0, R2 ;  /* 0x0000000200007245 */ /* 0x004fc80000201400 */
[----:B------:R-:W-:Y:S01]  /*4880*/  F2FP.F16.F32.PACK_AB R0, RZ, R0 ;  /* 0x00000000ff00723e */ /* 0x000fe200000000ff */
[----:B------:R-:W-:Y:S06]  /*4890*/  BRA `(.L_x_17386) ;  /* 0x0000000c00647947 */ /* 0x000fec0003800000 */
.L_x_17387:
[----:B------:R-:W2:Y:S02]  /*48a0*/  LDG.E.U16 R2, desc[UR36][R2.64] ;  /* 0x0000002402027981 */ /* 0x000ea4000c1e1500 */
[----:B--2---:R-:W0:Y:S02]  /*48b0*/  I2F.S16 R0, R2 ;  /* 0x0000000200007306 */ /* 0x004e240000101400 */
[----:B0-----:R-:W-:Y:S01]  /*48c0*/  F2FP.F16.F32.PACK_AB R0, RZ, R0 ;  /* 0x00000000ff00723e */ /* 0x001fe200000000ff */
[----:B------:R-:W-:Y:S06]  /*48d0*/  BRA `(.L_x_17386) ;  /* 0x0000000c00547947 */ /* 0x000fec0003800000 */
.L_x_17382:
        /* <DEDUP_REMOVED lines=9> */
.L_x_17390:
[----:B------:R1:W5:Y:S01]  /*4970*/  LDG.E.U16 R0, desc[UR36][R2.64] ;  /* 0x0000002402007981 */ /* 0x000362000c1e1500 */
[----:B------:R-:W-:Y:S05]  /*4980*/  BRA `(.L_x_17386) ;  /* 0x0000000c00287947 */ /* 0x000fea0003800000 */
.L_x_17389:
        /* <DEDUP_REMOVED lines=9> */
.L_x_17392:
[----:B------:R0:W5:Y:S01]  /*4a20*/  LDG.E.U16 R0, desc[UR36][R2.64] ;  /* 0x0000002402007981 */ /* 0x000162000c1e1500 */
[----:B------:R-:W-:Y:S05]  /*4a30*/  BRA `(.L_x_17386) ;  /* 0x0000000800fc7947 */ /* 0x000fea0003800000 */
.L_x_17391:
        /* <DEDUP_REMOVED lines=12> */
.L_x_17381:
        /* <DEDUP_REMOVED lines=13> */
.L_x_17395:
        /* <DEDUP_REMOVED lines=12> */
.L_x_17394:
        /* <DEDUP_REMOVED lines=27> */
.L_x_17397:
        /* <DEDUP_REMOVED lines=13> */
.L_x_17396:
[----:B------:R-:W2:Y:S02]  /*4f10*/  LDG.E.U16 R0, desc[UR36][R2.64] ;  /* 0x0000002402007981 */ /* 0x000ea4000c1e1500 */
[----:B--2---:R-:W-:-:S04]  /*4f20*/  SHF.L.U32 R0, R0, 0x10, RZ ;  /* 0x0000001000007819 */ /* 0x004fc800000006ff */
[----:B------:R-:W-:Y:S01]  /*4f30*/  F2FP.F16.F32.PACK_AB R0, RZ, R0 ;  /* 0x00000000ff00723e */ /* 0x000fe200000000ff */
[----:B------:R-:W-:Y:S06]  /*4f40*/  BRA `(.L_x_17386) ;  /* 0x0000000400b87947 */ /* 0x000fec0003800000 */
.L_x_17393:
        /* <DEDUP_REMOVED lines=12> */
.L_x_17400:
        /* <DEDUP_REMOVED lines=21> */
.L_x_17404:
[----:B------:R-:W-:Y:S05]  /*5160*/  BSYNC.RECONVERGENT B1 ;  /* 0x0000000000017941 */ /* 0x000fea0003800200 */
.L_x_17403:
[----:B------:R-:W-:Y:S01]  /*5170*/  IMAD.SHL.U32 R0, R0, 0x100000, RZ ;  /* 0x0010000000007824 */ /* 0x000fe200078e00ff */
[----:B------:R-:W-:-:S04]  /*5180*/  LEA R2, R2, 0x3b800000, 0x17 ;  /* 0x3b80000002027811 */ /* 0x000fc800078eb8ff */
[----:B------:R-:W-:-:S07]  /*5190*/  LOP3.LUT R0, R2, R0, R7, 0xfe, !PT ;  /* 0x0000000002007212 */ /* 0x000fce00078efe07 */
.L_x_17402:
[----:B------:R-:W-:Y:S05]  /*51a0*/  BSYNC.RECONVERGENT B0 ;  /* 0x0000000000007941 */ /* 0x000fea0003800200 */
.L_x_17401:
[----:B------:R-:W-:Y:S01]  /*51b0*/  F2FP.F16.F32.PACK_AB R0, RZ, R0 ;  /* 0x00000000ff00723e */ /* 0x000fe200000000ff */
[----:B------:R-:W-:Y:S06]  /*51c0*/  BRA `(.L_x_17386) ;  /* 0x0000000400187947 */ /* 0x000fec0003800000 */
.L_x_17399:
        /* <DEDUP_REMOVED lines=21> */
.L_x_17408:
[----:B------:R-:W-:Y:S05]  /*5320*/  BSYNC.RECONVERGENT B1 ;  /* 0x0000000000017941 */ /* 0x000fea0003800200 */
.L_x_17407:
[----:B------:R-:W-:Y:S01]  /*5330*/  IMAD.SHL.U32 R0, R0, 0x200000, RZ ;  /* 0x0020000000007824 */ /* 0x000fe200078e00ff */
[----:B------:R-:W-:-:S04]  /*5340*/  LEA R2, R2, 0x37800000, 0x17 ;  /* 0x3780000002027811 */ /* 0x000fc800078eb8ff */
[----:B------:R-:W-:-:S07]  /*5350*/  LOP3.LUT R0, R2, R0, R7, 0xfe, !PT ;  /* 0x0000000002007212 */ /* 0x000fce00078efe07 */
.L_x_17406:
[----:B------:R-:W-:Y:S05]  /*5360*/  BSYNC.RECONVERGENT B0 ;  /* 0x0000000000007941 */ /* 0x000fea0003800200 */
.L_x_17405:
[----:B------:R-:W-:Y:S01]  /*5370*/  F2FP.F16.F32.PACK_AB R0, RZ, R0 ;  /* 0x00000000ff00723e */ /* 0x000fe200000000ff */
[----:B------:R-:W-:Y:S06]  /*5380*/  BRA `(.L_x_17386) ;  /* 0x0000000000a87947 */ /* 0x000fec0003800000 */
.L_x_17398:
        /* <DEDUP_REMOVED lines=14> */
.L_x_17412:
[----:B------:R-:W-:Y:S05]  /*5470*/  BSYNC.RECONVERGENT B0 ;  /* 0x0000000000007941 */ /* 0x000fea0003800200 */
.L_x_17411:
[----:B------:R-:W-:Y:S01]  /*5480*/  F2FP.F16.F32.PACK_AB R0, RZ, R0 ;  /* 0x00000000ff00723e */ /* 0x000fe200000000ff */
[----:B------:R-:W-:Y:S06]  /*5490*/  BRA `(.L_x_17386) ;  /* 0x0000000000647947 */ /* 0x000fec0003800000 */
.L_x_17385:
        /* <DEDUP_REMOVED lines=16> */
.L_x_17413:
[----:B------:R-:W-:Y:S01]  /*55a0*/  PRMT R0, RZ, 0x7610, R0 ;  /* 0x00007610ff007816 */ /* 0x000fe20000000000 */
[----:B------:R-:W-:Y:S06]  /*55b0*/  BRA `(.L_x_17386) ;  /* 0x00000000001c7947 */ /* 0x000fec0003800000 */
.L_x_17410:
[----:B------:R-:W2:Y:S02]  /*55c0*/  LDG.E.64 R2, desc[UR36][R2.64] ;  /* 0x0000002402027981 */ /* 0x000ea4000c1e1b00 */
[----:B--2---:R-:W0:Y:S02]  /*55d0*/  I2F.U64 R0, R2 ;  /* 0x0000000200007312 */ /* 0x004e240000301000 */
[----:B0-----:R-:W-:Y:S01]  /*55e0*/  F2FP.F16.F32.PACK_AB R0, RZ, R0 ;  /* 0x00000000ff00723e */ /* 0x001fe200000000ff */
[----:B------:R-:W-:Y:S06]  /*55f0*/  BRA `(.L_x_17386) ;  /* 0x00000000000c7947 */ /* 0x000fec0003800000 */
.L_x_17409:
[----:B------:R-:W2:Y:S02]  /*5600*/  LDG.E R2, desc[UR36][R2.64] ;  /* 0x0000002402027981 */ /* 0x000ea4000c1e1900 */
[----:B--2---:R-:W-:-:S04]  /*5610*/  I2FP.F32.U32 R0, R2 ;  /* 0x0000000200007245 */ /* 0x004fc80000201000 */
[----:B------:R-:W-:-:S07]  /*5620*/  F2FP.F16.F32.PACK_AB R0, RZ, R0 ;  /* 0x00000000ff00723e */ /* 0x000fce00000000ff */
.L_x_17386:
        /* <DEDUP_REMOVED lines=21> */
.L_x_17417:
[----:B------:R-:W-:-:S06]  /*5780*/  HADD2.F32 R5, -RZ, R4.H0_H0 ;  /* 0x20000004ff057230 */ /* 0x000fcc0000004100 */
[----:B------:R-:W0:Y:S02]  /*5790*/  F2I.S64.TRUNC R4, R5 ;  /* 0x0000000500047311 */ /* 0x000e24000020d900 */
[----:B0-----:R0:W-:Y:S01]  /*57a0*/  STG.E.U8 desc[UR36][R2.64], R4 ;  /* 0x0000000402007986 */ /* 0x0011e2000c101124 */
[----:B------:R-:W-:Y:S05]  /*57b0*/  BRA `(.L_x_17419) ;  /* 0x0000000c006c7947 */ /* 0x000fea0003800000 */
.L_x_17416:
        /* <DEDUP_REMOVED lines=10> */
.L_x_17421:
[----:B------:R-:W-:-:S04]  /*5860*/  HADD2.F32 R4, -RZ, R4.H0_H0 ;  /* 0x20000004ff047230 */ /* 0x000fc80000004100 */
[----:B------:R-:W0:Y:S02]  /*5870*/  F2I.FTZ.TRUNC.NTZ R5, R4 ;  /* 0x0000000400057305 */ /* 0x000e24000021f100 */
[----:B0-----:R0:W-:Y:S01]  /*5880*/  STG.E desc[UR36][R2.64], R5 ;  /* 0x0000000502007986 */ /* 0x0011e2000c101924 */
[----:B------:R-:W-:Y:S05]  /*5890*/  BRA `(.L_x_17419) ;  /* 0x0000000c00347947 */ /* 0x000fea0003800000 */
.L_x_17420:
[----:B------:R-:W-:-:S04]  /*58a0*/  HADD2.F32 R4, -RZ, R4.H0_H0 ;  /* 0x20000004ff047230 */ /* 0x000fc80000004100 */
[----:B------:R-:W0:Y:S02]  /*58b0*/  F2I.FTZ.TRUNC.NTZ R5, R4 ;  /* 0x0000000400057305 */ /* 0x000e24000021f100 */
[----:B0-----:R0:W-:Y:S01]  /*58c0*/  STG.E.U16 desc[UR36][R2.64], R5 ;  /* 0x0000000502007986 */ /* 0x0011e2000c101524 */
[----:B------:R-:W-:Y:S05]  /*58d0*/  BRA `(.L_x_17419) ;  /* 0x0000000c00247947 */ /* 0x000fea0003800000 */
.L_x_17415:
        /* <DEDUP_REMOVED lines=9> */
.L_x_17423:
[----:B------:R0:W-:Y:S01]  /*5970*/  STG.E.U16 desc[UR36][R2.64], R4 ;  /* 0x0000000402007986 */ /* 0x0001e2000c101524 */
[----:B------:R-:W-:Y:S05]  /*5980*/  BRA `(.L_x_17419) ;  /* 0x0000000800f87947 */ /* 0x000fea0003800000 */
.L_x_17422:
        /* <DEDUP_REMOVED lines=10> */
.L_x_17425:
[----:B------:R-:W-:-:S05]  /*5a30*/  HADD2.F32 R0, -RZ, R4.H0_H0 ;  /* 0x20000004ff007230 */ /* 0x000fca0000004100 */
[----:B------:R-:W-:-:S04]  /*5a40*/  F2FP.F16.F32.PACK_AB R0, RZ, R0 ;  /* 0x00000000ff00723e */ /* 0x000fc800000000ff */
[----:B------:R-:W-:-:S05]  /*5a50*/  PRMT R0, R0, 0x5410, RZ ;  /* 0x0000541000007816 */ /* 0x000fca00000000ff */
[----:B------:R0:W-:Y:S01]  /*5a60*/  STG.E desc[UR36][R2.64], R0 ;  /* 0x0000000002007986 */ /* 0x0001e2000c101924 */
[----:B------:R-:W-:Y:S05]  /*5a70*/  BRA `(.L_x_17419) ;  /* 0x0000000800bc7947 */ /* 0x000fea0003800000 */
.L_x_17424:
[----:B------:R-:W-:-:S05]  /*5a80*/  HADD2.F32 R4, -RZ, R4.H0_H0 ;  /* 0x20000004ff047230 */ /* 0x000fca0000004100 */
[----:B------:R-:W-:-:S06]  /*5a90*/  FMUL.FTZ R4, R4, 1 ;  /* 0x3f80000004047820 */ /* 0x000fcc0000410000 */
[----:B------:R-:W0:Y:S02]  /*5aa0*/  F2F.F64.F32 R4, R4 ;  /* 0x0000000400047310 */ /* 0x000e240000201800 */
[----:B0-----:R0:W-:Y:S01]  /*5ab0*/  STG.E.64 desc[UR36][R2.64], R4 ;  /* 0x0000000402007986 */ /* 0x0011e2000c101b24 */
[----:B------:R-:W-:Y:S05]  /*5ac0*/  BRA `(.L_x_17419) ;  /* 0x0000000800a87947 */ /* 0x000fea0003800000 */
.L_x_17414:
        /* <DEDUP_REMOVED lines=14> */
.L_x_17429:
        /* <DEDUP_REMOVED lines=18> */
.L_x_17432:
[----:B------:R-:W-:-:S04]  /*5cd0*/  SHF.R.U32.HI R5, RZ, 0x18, R5 ;  /* 0x00000018ff057819 */ /* 0x000fc80000011605 */
[----:B------:R-:W-:-:S07]  /*5ce0*/  LOP3.LUT R0, R0, 0x80, R5, 0xf8, !PT ;  /* 0x0000008000007812 */ /* 0x000fce00078ef805 */
.L_x_17431:
[----:B------:R-:W-:Y:S05]  /*5cf0*/  BSYNC.RECONVERGENT B0 ;  /* 0x0000000000007941 */ /* 0x000fea0003800200 */
.L_x_17430:
[----:B------:R0:W-:Y:S01]  /*5d00*/  STG.E.U8 desc[UR36][R2.64], R0 ;  /* 0x0000000002007986 */ /* 0x0001e2000c101124 */
[----:B------:R-:W-:Y:S05]  /*5d10*/  BRA `(.L_x_17419) ;  /* 0x0000000800147947 */ /* 0x000fea0003800000 */
.L_x_17428:
        /* <DEDUP_REMOVED lines=18> */
.L_x_17435:
[----:B------:R-:W-:-:S04]  /*5e40*/  SHF.R.U32.HI R5, RZ, 0x18, R5 ;  /* 0x00000018ff057819 */ /* 0x000fc80000011605 */
[----:B------:R-:W-:-:S07]  /*5e50*/  LOP3.LUT R0, R0, 0x80, R5, 0xf8, !PT ;  /* 0x0000008000007812 */ /* 0x000fce00078ef805 */
.L_x_17434:
[----:B------:R-:W-:Y:S05]  /*5e60*/  BSYNC.RECONVERGENT B0 ;  /* 0x0000000000007941 */ /* 0x000fea0003800200 */
.L_x_17433:
[----:B------:R0:W-:Y:S01]  /*5e70*/  STG.E.U8 desc[UR36][R2.64], R0 ;  /* 0x0000000002007986 */ /* 0x0001e2000c101124 */
[----:B------:R-:W-:Y:S05]  /*5e80*/  BRA `(.L_x_17419) ;  /* 0x0000000400b87947 */ /* 0x000fea0003800000 */
.L_x_17427:
        /* <DEDUP_REMOVED lines=22> */
.L_x_17437:
[----:B------:R-:W-:-:S06]  /*5ff0*/  HADD2.F32 R4, -RZ, R4.H0_H0 ;  /* 0x20000004ff047230 */ /* 0x000fcc0000004100 */
[----:B------:R-:W0:Y:S02]  /*6000*/  F2I.U64.TRUNC R4, R4 ;  /* 0x0000000400047311 */ /* 0x000e24000020d800 */
[----:B0-----:R0:W-:Y:S01]  /*6010*/  STG.E.64 desc[UR36][R2.64], R4 ;  /* 0x0000000402007986 */ /* 0x0011e2000c101b24 */
[----:B------:R-:W-:Y:S05]  /*6020*/  BRA `(.L_x_17419) ;  /* 0x0000000400507947 */ /* 0x000fea0003800000 */
.L_x_17436:
[----:B------:R-:W-:-:S04]  /*6030*/  HADD2.F32 R4, -RZ, R4.H0_H0 ;  /* 0x20000004ff047230 */ /* 0x000fc80000004100 */
[----:B------:R-:W0:Y:S02]  /*6040*/  F2I.FTZ.U32.TRUNC.NTZ R5, R4 ;  /* 0x0000000400057305 */ /* 0x000e24000021f000 */
[----:B0-----:R0:W-:Y:S01]  /*6050*/  STG.E desc[UR36][R2.64], R5 ;  /* 0x0000000502007986 */ /* 0x0011e2000c101924 */
[----:B------:R-:W-:Y:S05]  /*6060*/  BRA `(.L_x_17419) ;  /* 0x0000000400407947 */ /* 0x000fea0003800000 */
.L_x_17426:
        /* <DEDUP_REMOVED lines=11> */
.L_x_17439:
[----:B------:R-:W-:Y:S01]  /*6120*/  HADD2.F32 R4, -RZ, R4.H0_H0 ;  /* 0x20000004ff047230 */ /* 0x000fe20000004100 */
[----:B------:R-:W-:-:S04]  /*6130*/  CS2R R6, SRZ ;  /* 0x0000000000067805 */ /* 0x000fc8000001ff00 */
[----:B------:R-:W-:-:S06]  /*6140*/  FMUL.FTZ R4, R4, 1 ;  /* 0x3f80000004047820 */ /* 0x000fcc0000410000 */
[----:B------:R-:W0:Y:S02]  /*6150*/  F2F.F64.F32 R4, R4 ;  /* 0x0000000400047310 */ /* 0x000e240000201800 */
[----:B0-----:R4:W-:Y:S01]  /*6160*/  STG.E.128 desc[UR36][R2.64], R4 ;  /* 0x0000000402007986 */ /* 0x0019e2000c101d24 */
[----:B------:R-:W-:Y:S05]  /*6170*/  BRA `(.L_x_17419) ;  /* 0x0000000000fc7947 */ /* 0x000fea0003800000 */
.L_x_17438:
[----:B------:R-:W-:-:S09]  /*6180*/  UISETP.NE.AND UP0, UPT, UR4, 0xf, UPT ;  /* 0x0000000f0400788c */ /* 0x000fd2000bf05270 */
[----:B------:R-:W-:Y:S05]  /*6190*/  BRA.U !UP0, `(.L_x_17440) ;  /* 0x0000000108e87547 */ /* 0x000fea000b800000 */
[----:B------:R-:W-:-:S09]  /*61a0*/  UISETP.NE.AND UP0, UPT, UR4, 0x17, UPT ;  /* 0x000000170400788c */ /* 0x000fd2000bf05270 */
[----:B------:R-:W-:Y:S05]  /*61b0*/  BRA.U !UP0, `(.L_x_17441) ;  /* 0x0000000108907547 */ /* 0x000fea000b800000 */
[----:B------:R-:W-:-:S09]  /*61c0*/  UISETP.NE.AND UP0, UPT, UR4, 0x18, UPT ;  /* 0x000000180400788c */ /* 0x000fd2000bf05270 */
[----:B------:R-:W-:Y:S05]  /*61d0*/  BRA.U !UP0, `(.L_x_17442) ;  /* 0x0000000108447547 */ /* 0x000fea000b800000 */
.L_x_17418:
        /* <DEDUP_REMOVED lines=16> */
.L_x_17443:
[----:B------:R-:W-:Y:S05]  /*62e0*/  BRA `(.L_x_17419) ;  /* 0x0000000000a07947 */ /* 0x000fea0003800000 */
.L_x_17442:
        /* <DEDUP_REMOVED lines=13> */
.L_x_17445:
[----:B------:R-:W-:Y:S05]  /*63c0*/  BSYNC.RECONVERGENT B0 ;  /* 0x0000000000007941 */ /* 0x000fea0003800200 */
.L_x_17444:
[----:B------:R-:W-:-:S05]  /*63d0*/  LOP3.LUT R5, R0, 0x80, R5, 0xf8, !PT ;  /* 0x0000008000057812 */ /* 0x000fca00078ef805 */
[----:B------:R2:W-:Y:S01]  /*63e0*/  STG.E.U8 desc[UR36][R2.64], R5 ;  /* 0x0000000502007986 */ /* 0x0005e2000c101124 */
[----:B------:R-:W-:Y:S05]  /*63f0*/  BRA `(.L_x_17419) ;  /* 0x00000000005c7947 */ /* 0x000fea0003800000 */
.L_x_17441:
        /* <DEDUP_REMOVED lines=12> */
.L_x_17447:
[----:B------:R-:W-:Y:S01]  /*64c0*/  IMAD.MOV.U32 R0, RZ, RZ, 0x7f ;  /* 0x0000007fff007424 */ /* 0x000fe200078e00ff */
[----:B------:R-:W-:-:S04]  /*64d0*/  ISETP.GT.U32.AND P0, PT, R4, 0x7f800000, PT ;  /* 0x7f8000000400780c */ /* 0x000fc80003f04070 */
[----:B------:R-:W-:-:S09]  /*64e0*/  SEL R0, R0, 0x7c, P0 ;  /* 0x0000007c00007807 */ /* 0x000fd20000000000 */
.L_x_17448:
[----:B------:R-:W-:Y:S05]  /*64f0*/  BSYNC.RECONVERGENT B0 ;  /* 0x0000000000007941 */ /* 0x000fea0003800200 */
.L_x_17446:
[----:B------:R-:W-:-:S04]  /*6500*/  SHF.R.U32.HI R5, RZ, 0x18, R5 ;  /* 0x00000018ff057819 */ /* 0x000fc80000011605 */
[----:B------:R-:W-:-:S05]  /*6510*/  LOP3.LUT R5, R0, 0x80, R5, 0xf8, !PT ;  /* 0x0000008000057812 */ /* 0x000fca00078ef805 */
[----:B------:R1:W-:Y:S01]  /*6520*/  STG.E.U8 desc[UR36][R2.64], R5 ;  /* 0x0000000502007986 */ /* 0x0003e2000c101124 */
[----:B------:R-:W-:Y:S05]  /*6530*/  BRA `(.L_x_17419) ;  /* 0x00000000000c7947 */ /* 0x000fea0003800000 */
.L_x_17440:
[----:B------:R-:W-:-:S05]  /*6540*/  HADD2.F32 R0, -RZ, R4.H0_H0 ;  /* 0x20000004ff007230 */ /* 0x000fca0000004100 */
[----:B------:R-:W-:-:S05]  /*6550*/  F2FP.BF16.F32.PACK_AB R0, RZ, R0 ;  /* 0x00000000ff00723e */ /* 0x000fca00000010ff */
[----:B------:R0:W-:Y:S02]  /*6560*/  STG.E.U16 desc[UR36][R2.64], R0 ;  /* 0x0000000002007986 */ /* 0x0001e4000c101524 */
.L_x_17419:
[----:B------:R-:W-:-:S07]  /*6570*/  VIADD R17, R17, 0x80 ;  /* 0x0000008011117836 */ /* 0x000fce0000000000 */
.L_x_17379:
[----:B------:R-:W-:Y:S05]  /*6580*/  BSYNC.RECONVERGENT B6 ;  /* 0x0000000000067941 */ /* 0x000fea0003800200 */
.L_x_17378:
        /* <DEDUP_REMOVED lines=307> */
.L_x_17451:
        /* <DEDUP_REMOVED lines=18> */
.L_x_17455:
[----:B------:R-:W2:Y:S02]  /*79e0*/  LDG.E.U8 R2, desc[UR36][R2.64] ;  /* 0x0000002402027981 */ /* 0x000ea4000c1e1100 */
[----:B--2---:R-:W-:-:S04]  /*79f0*/  I2FP.F32.U32 R0, R2 ;  /* 0x0000000200007245 */ /* 0x004fc80000201000 */
[----:B------:R-:W-:Y:S01]  /*7a00*/  F2FP.F16.F32.PACK_AB R0, RZ, R0 ;  /* 0x00000000ff00723e */ /* 0x000fe200000000ff */
[----:B------:R-:W-:Y:S06]  /*7a10*/  BRA `(.L_x_17457) ;  /* 0x0000000c009c7947 */ /* 0x000fec0003800000 */
.L_x_17454:
        /* <DEDUP_REMOVED lines=10> */
.L_x_17459:
[----:B------:R-:W2:Y:S02]  /*7ac0*/  LDG.E R2, desc[UR36][R2.64] ;  /* 0x0000002402027981 */ /* 0x000ea4000c1e1900 */
[----:B--2---:R-:W-:-:S04]  /*7ad0*/  I2FP.F32.S32 R0, R2 ;  /* 0x0000000200007245 */ /* 0x004fc80000201400 */
[----:B------:R-:W-:Y:S01]  /*7ae0*/  F2FP.F16.F32.PACK_AB R0, RZ, R0 ;  /* 0x00000000ff00723e */ /* 0x000fe200000000ff */
[----:B------:R-:W-:Y:S06]  /*7af0*/  BRA `(.L_x_17457) ;  /* 0x0000000c00647947 */ /* 0x000fec0003800000 */
.L_x_17458:
[----:B------:R-:W2:Y:S02]  /*7b00*/  LDG.E.U16 R2, desc[UR36][R2.64] ;  /* 0x0000002402027981 */ /* 0x000ea4000c1e1500 */
[----:B--2---:R-:W0:Y:S02]  /*7b10*/  I2F.S16 R0, R2 ;  /* 0x0000000200007306 */ /* 0x004e240000101400 */
[----:B0-----:R-:W-:Y:S01]  /*7b20*/  F2FP.F16.F32.PACK_AB R0, RZ, R0 ;  /* 0x00000000ff00723e */ /* 0x001fe200000000ff */
[----:B------:R-:W-:Y:S06]  /*7b30*/  BRA `(.L_x_17457) ;  /* 0x0000000c00547947 */ /* 0x000fec0003800000 */
.L_x_17453:
        /* <DEDUP_REMOVED lines=9> */
.L_x_17461:
[----:B------:R1:W5:Y:S01]  /*7bd0*/  LDG.E.U16 R0, desc[UR36][R2.64] ;  /* 0x0000002402007981 */ /* 0x000362000c1e1500 */
[----:B------:R-:W-:Y:S05]  /*7be0*/  BRA `(.L_x_17457) ;  /* 0x0000000c00287947 */ /* 0x000fea0003800000 */
.L_x_17460:
        /* <DEDUP_REMOVED lines=9> */
.L_x_17463:
[----:B------:R0:W5:Y:S01]  /*7c80*/  LDG.E.U16 R0, desc[UR36][R2.64] ;  /* 0x0000002402007981 */ /* 0x000162000c1e1500 */
[----:B------:R-:W-:Y:S05]  /*7c90*/  BRA `(.L_x_17457) ;  /* 0x0000000800fc7947 */ /* 0x000fea0003800000 */
.L_x_17462:
        /* <DEDUP_REMOVED lines=12> */
.L_x_17452:
        /* <DEDUP_REMOVED lines=13> */
.L_x_17466:
        /* <DEDUP_REMOVED lines=12> */
.L_x_17465:
        /* <DEDUP_REMOVED lines=27> */
.L_x_17468:
        /* <DEDUP_REMOVED lines=13> */
.L_x_17467:
[----:B------:R-:W2:Y:S02]  /*8170*/  LDG.E.U16 R0, desc[UR36][R2.64] ;  /* 0x0000002402007981 */ /* 0x000ea4000c1e1500 */
[----:B--2---:R-:W-:-:S05]  /*8180*/  IMAD.U32 R0, R0, 0x10000, RZ ;  /* 0x0001000000007824 */ /* 0x004fca00078e00ff */
[----:B------:R-:W-:Y:S01]  /*8190*/  F2FP.F16.F32.PACK_AB R0, RZ, R0 ;  /* 0x00000000ff00723e */ /* 0x000fe200000000ff */
[----:B------:R-:W-:Y:S06]  /*81a0*/  BRA `(.L_x_17457) ;  /* 0x0000000400b87947 */ /* 0x000fec0003800000 */
.L_x_17464:
        /* <DEDUP_REMOVED lines=12> */
.L_x_17471:
        /* <DEDUP_REMOVED lines=21> */
.L_x_17475:
[----:B------:R-:W-:Y:S05]  /*83c0*/  BSYNC.RECONVERGENT B1 ;  /* 0x0000000000017941 */ /* 0x000fea0003800200 */
.L_x_17474:
[----:B------:R-:W-:Y:S01]  /*83d0*/  IMAD.SHL.U32 R0, R0, 0x100000, RZ ;  /* 0x0010000000007824 */ /* 0x000fe200078e00ff */
[----:B------:R-:W-:-:S04]  /*83e0*/  LEA R2, R2, 0x3b800000, 0x17 ;  /* 0x3b80000002027811 */ /* 0x000fc800078eb8ff */
[----:B------:R-:W-:-:S07]  /*83f0*/  LOP3.LUT R0, R2, R0, R7, 0xfe, !PT ;  /* 0x0000000002007212 */ /* 0x000fce00078efe07 */
.L_x_17473:
[----:B------:R-:W-:Y:S05]  /*8400*/  BSYNC.RECONVERGENT B0 ;  /* 0x0000000000007941 */ /* 0x000fea0003800200 */
.L_x_17472:
[----:B------:R-:W-:Y:S01]  /*8410*/  F2FP.F16.F32.PACK_AB R0, RZ, R0 ;  /* 0x00000000ff00723e */ /* 0x000fe200000000ff */
[----:B------:R-:W-:Y:S06]  /*8420*/  BRA `(.L_x_17457) ;  /* 0x0000000400187947 */ /* 0x000fec0003800000 */
.L_x_17470:
        /* <DEDUP_REMOVED lines=21> */
.L_x_17479:
[----:B------:R-:W-:Y:S05]  /*8580*/  BSYNC.RECONVERGENT B1 ;  /* 0x0000000000017941 */ /* 0x000fea0003800200 */
.L_x_17478:
[----:B------:R-:W-:Y:S02]  /*8590*/  SHF.L.U32 R0, R0, 0x15, RZ ;  /* 0x0000001500007819 */ /* 0x000fe400000006ff */
[----:B------:R-:W-:-:S04]  /*85a0*/  LEA R2, R2, 0x37800000, 0x17 ;  /* 0x3780000002027811 */ /* 0x000fc800078eb8ff */
[----:B------:R-:W-:-:S07]  /*85b0*/  LOP3.LUT R0, R2, R0, R7, 0xfe, !PT ;  /* 0x0000000002007212 */ /* 0x000fce00078efe07 */
.L_x_17477:
[----:B------:R-:W-:Y:S05]  /*85c0*/  BSYNC.RECONVERGENT B0 ;  /* 0x0000000000007941 */ /* 0x000fea0003800200 */
.L_x_17476:
[----:B------:R-:W-:Y:S01]  /*85d0*/  F2FP.F16.F32.PACK_AB R0, RZ, R0 ;  /* 0x00000000ff00723e */ /* 0x000fe200000000ff */
[----:B------:R-:W-:Y:S06]  /*85e0*/  BRA `(.L_x_17457) ;  /* 0x0000000000a87947 */ /* 0x000fec0003800000 */
.L_x_17469:
        /* <DEDUP_REMOVED lines=14> */
.L_x_17483:
[----:B------:R-:W-:Y:S05]  /*86d0*/  BSYNC.RECONVERGENT B0 ;  /* 0x0000000000007941 */ /* 0x000fea0003800200 */
.L_x_17482:
[----:B------:R-:W-:Y:S01]  /*86e0*/  F2FP.F16.F32.PACK_AB R0, RZ, R0 ;  /* 0x00000000ff00723e */ /* 0x000fe200000000ff */
[----:B------:R-:W-:Y:S06]  /*86f0*/  BRA `(.L_x_17457) ;  /* 0x0000000000647947 */ /* 0x000fec0003800000 */
.L_x_17456:
        /* <DEDUP_REMOVED lines=16> */
.L_x_17484:
[----:B------:R-:W-:Y:S01]  /*8800*/  PRMT R0, RZ, 0x7610, R0 ;  /* 0x00007610ff007816 */ /* 0x000fe20000000000 */
[----:B------:R-:W-:Y:S06]  /*8810*/  BRA `(.L_x_17457) ;  /* 0x00000000001c7947 */ /* 0x000fec0003800000 */
.L_x_17481:
[----:B------:R-:W2:Y:S02]  /*8820*/  LDG.E.64 R2, desc[UR36][R2.64] ;  /* 0x0000002402027981 */ /* 0x000ea4000c1e1b00 */
[----:B--2---:R-:W0:Y:S02]  /*8830*/  I2F.U64 R0, R2 ;  /* 0x0000000200007312 */ /* 0x004e240000301000 */
[----:B0-----:R-:W-:Y:S01]  /*8840*/  F2FP.F16.F32.PACK_AB R0, RZ, R0 ;  /* 0x00000000ff00723e */ /* 0x001fe200000000ff */
[----:B------:R-:W-:Y:S06]  /*8850*/  BRA `(.L_x_17457) ;  /* 0x00000000000c7947 */ /* 0x000fec0003800000 */
.L_x_17480:
[----:B------:R-:W2:Y:S02]  /*8860*/  LDG.E R2, desc[UR36][R2.64] ;  /* 0x0000002402027981 */ /* 0x000ea4000c1e1900 */
[----:B--2---:R-:W-:-:S04]  /*8870*/  I2FP.F32.U32 R0, R2 ;  /* 0x0000000200007245 */ /* 0x004fc80000201000 */
[----:B------:R-:W-:-:S07]  /*8880*/  F2FP.F16.F32.PACK_AB R0, RZ, R0 ;  /* 0x00000000ff00723e */ /* 0x000fce00000000ff */
.L_x_17457:
        /* <DEDUP_REMOVED lines=21> */
.L_x_17488:
[----:B------:R-:W-:-:S06]  /*89e0*/  HADD2.F32 R5, -RZ, R4.H0_H0 ;  /* 0x20000004ff057230 */ /* 0x000fcc0000004100 */
[----:B------:R-:W0:Y:S02]  /*89f0*/  F2I.S64.TRUNC R4, R5 ;  /* 0x0000000500047311 */ /* 0x000e24000020d900 */
[----:B0-----:R4:W-:Y:S01]  /*8a00*/  STG.E.U8 desc[UR36][R2.64], R4 ;  /* 0x0000000402007986 */ /* 0x0019e2000c101124 */
[----:B------:R-:W-:Y:S05]  /*8a10*/  BRA `(.L_x_17490) ;  /* 0x0000000c006c7947 */ /* 0x000fea0003800000 */
.L_x_17487:
        /* <DEDUP_REMOVED lines=10> */
.L_x_17492:
[----:B------:R-:W-:-:S04]  /*8ac0*/  HADD2.F32 R4, -RZ, R4.H0_H0 ;  /* 0x20000004ff047230 */ /* 0x000fc80000004100 */
[----:B------:R-:W0:Y:S02]  /*8ad0*/  F2I.FTZ.TRUNC.NTZ R5, R4 ;  /* 0x0000000400057305 */ /* 0x000e24000021f100 */
[----:B0-----:R2:W-:Y:S01]  /*8ae0*/  STG.E desc[UR36][R2.64], R5 ;  /* 0x0000000502007986 */ /* 0x0015e2000c101924 */
[----:B------:R-:W-:Y:S05]  /*8af0*/  BRA `(.L_x_17490) ;  /* 0x0000000c00347947 */ /* 0x000fea0003800000 */
.L_x_17491:
[----:B------:R-:W-:-:S04]  /*8b00*/  HADD2.F32 R4, -RZ, R4.H0_H0 ;  /* 0x20000004ff047230 */ /* 0x000fc80000004100 */
[----:B------:R-:W0:Y:S02]  /*8b10*/  F2I.FTZ.TRUNC.NTZ R5, R4 ;  /* 0x0000000400057305 */ /* 0x000e24000021f100 */
[----:B0-----:R0:W-:Y:S01]  /*8b20*/  STG.E.U16 desc[UR36][R2.64], R5 ;  /* 0x0000000502007986 */ /* 0x0011e2000c101524 */
[----:B------:R-:W-:Y:S05]  /*8b30*/  BRA `(.L_x_17490) ;  /* 0x0000000c00247947 */ /* 0x000fea0003800000 */
.L_x_17486:
        /* <DEDUP_REMOVED lines=9> */
.L_x_17494:
[----:B------:R0:W-:Y:S01]  /*8bd0*/  STG.E.U16 desc[UR36][R2.64], R4 ;  /* 0x0000000402007986 */ /* 0x0001e2000c101524 */
[----:B------:R-:W-:Y:S05]  /*8be0*/  BRA `(.L_x_17490) ;  /* 0x0000000800f87947 */ /* 0x000fea0003800000 */
.L_x_17493:
        /* <DEDUP_REMOVED lines=10> */
.L_x_17496:
[----:B------:R-:W-:-:S05]  /*8c90*/  HADD2.F32 R0, -RZ, R4.H0_H0 ;  /* 0x20000004ff007230 */ /* 0x000fca0000004100 */
[----:B------:R-:W-:-:S04]  /*8ca0*/  F2FP.F16.F32.PACK_AB R0, RZ, R0 ;  /* 0x00000000ff00723e */ /* 0x000fc800000000ff */
[----:B------:R-:W-:-:S05]  /*8cb0*/  PRMT R0, R0, 0x5410, RZ ;  /* 0x0000541000007816 */ /* 0x000fca00000000ff */
[----:B------:R0:W-:Y:S01]  /*8cc0*/  STG.E desc[UR36][R2.64], R0 ;  /* 0x0000000002007986 */ /* 0x0001e2000c101924 */
[----:B------:R-:W-:Y:S05]  /*8cd0*/  BRA `(.L_x_17490) ;  /* 0x0000000800bc7947 */ /* 0x000fea0003800000 */
.L_x_17495:
[----:B------:R-:W-:-:S05]  /*8ce0*/  HADD2.F32 R4, -RZ, R4.H0_H0 ;  /* 0x20000004ff047230 */ /* 0x000fca0000004100 */
[----:B------:R-:W-:-:S06]  /*8cf0*/  FMUL.FTZ R4, R4, 1 ;  /* 0x3f80000004047820 */ /* 0x000fcc0000410000 */
[----:B------:R-:W0:Y:S02]  /*8d00*/  F2F.F64.F32 R4, R4 ;  /* 0x0000000400047310 */ /* 0x000e240000201800 */
[----:B0-----:R0:W-:Y:S01]  /*8d10*/  STG.E.64 desc[UR36][R2.64], R4 ;  /* 0x0000000402007986 */ /* 0x0011e2000c101b24 */
[----:B------:R-:W-:Y:S05]  /*8d20*/  BRA `(.L_x_17490) ;  /* 0x0000000800a87947 */ /* 0x000fea0003800000 */
.L_x_17485:
        /* <DEDUP_REMOVED lines=14> */
.L_x_17500:
        /* <DEDUP_REMOVED lines=18> */
.L_x_17503:
[----:B------:R-:W-:-:S04]  /*8f30*/  SHF.R.U32.HI R5, RZ, 0x18, R5 ;  /* 0x00000018ff057819 */ /* 0x000fc80000011605 */
[----:B------:R-:W-:-:S07]  /*8f40*/  LOP3.LUT R0, R0, 0x80, R5, 0xf8, !PT ;  /* 0x0000008000007812 */ /* 0x000fce00078ef805 */
.L_x_17502:
[----:B------:R-:W-:Y:S05]  /*8f50*/  BSYNC.RECONVERGENT B0 ;  /* 0x0000000000007941 */ /* 0x000fea0003800200 */
.L_x_17501:
[----:B------:R0:W-:Y:S01]  /*8f60*/  STG.E.U8 desc[UR36][R2.64], R0 ;  /* 0x0000000002007986 */ /* 0x0001e2000c101124 */
[----:B------:R-:W-:Y:S05]  /*8f70*/  BRA `(.L_x_17490) ;  /* 0x0000000800147947 */ /* 0x000fea0003800000 */
.L_x_17499:
        /* <DEDUP_REMOVED lines=18> */
.L_x_17506:
[----:B------:R-:W-:-:S04]  /*90a0*/  SHF.R.U32.HI R5, RZ, 0x18, R5 ;  /* 0x00000018ff057819 */ /* 0x000fc80000011605 */
[----:B------:R-:W-:-:S07]  /*90b0*/  LOP3.LUT R0, R0, 0x80, R5, 0xf8, !PT ;  /* 0x0000008000007812 */ /* 0x000fce00078ef805 */
.L_x_17505:
[----:B------:R-:W-:Y:S05]  /*90c0*/  BSYNC.RECONVERGENT B0 ;  /* 0x0000000000007941 */ /* 0x000fea0003800200 */
.L_x_17504:
[----:B------:R0:W-:Y:S01]  /*90d0*/  STG.E.U8 desc[UR36][R2.64], R0 ;  /* 0x0000000002007986 */ /* 0x0001e2000c101124 */
[----:B------:R-:W-:Y:S05]  /*90e0*/  BRA `(.L_x_17490) ;  /* 0x0000000400b87947 */ /* 0x000fea0003800000 */
.L_x_17498:
        /* <DEDUP_REMOVED lines=22> */
.L_x_17508:
[----:B------:R-:W-:-:S06]  /*9250*/  HADD2.F32 R4, -RZ, R4.H0_H0 ;  /* 0x20000004ff047230 */ /* 0x000fcc0000004100 */
[----:B------:R-:W0:Y:S02]  /*9260*/  F2I.U64.TRUNC R4, R4 ;  /* 0x0000000400047311 */ /* 0x000e24000020d800 */
[----:B0-----:R0:W-:Y:S01]  /*9270*/  STG.E.64 desc[UR36][R2.64], R4 ;  /* 0x0000000402007986 */ /* 0x0011e2000c101b24 */
[----:B------:R-:W-:Y:S05]  /*9280*/  BRA `(.L_x_17490) ;  /* 0x0000000400507947 */ /* 0x000fea0003800000 */
.L_x_17507:
[----:B------:R-:W-:-:S04]  /*9290*/  HADD2.F32 R4, -RZ, R4.H0_H0 ;  /* 0x20000004ff047230 */ /* 0x000fc80000004100 */
[----:B------:R-:W0:Y:S02]  /*92a0*/  F2I.FTZ.U32.TRUNC.NTZ R5, R4 ;  /* 0x0000000400057305 */ /* 0x000e24000021f000 */
[----:B0-----:R0:W-:Y:S01]  /*92b0*/  STG.E desc[UR36][R2.64], R5 ;  /* 0x0000000502007986 */ /* 0x0011e2000c101924 */
[----:B------:R-:W-:Y:S05]  /*92c0*/  BRA `(.L_x_17490) ;  /* 0x0000000400407947 */ /* 0x000fea0003800000 */
.L_x_17497:
        /* <DEDUP_REMOVED lines=11> */
.L_x_17510:
[----:B------:R-:W-:Y:S01]  /*9380*/  HADD2.F32 R4, -RZ, R4.H0_H0 ;  /* 0x20000004ff047230 */ /* 0x000fe20000004100 */
[----:B------:R-:W-:-:S04]  /*9390*/  CS2R R6, SRZ ;  /* 0x0000000000067805 */ /* 0x000fc8000001ff00 */
[----:B------:R-:W-:-:S06]  /*93a0*/  FMUL.FTZ R4, R4, 1 ;  /* 0x3f80000004047820 */ /* 0x000fcc0000410000 */
[----:B------:R-:W0:Y:S02]  /*93b0*/  F2F.F64.F32 R4, R4 ;  /* 0x0000000400047310 */ /* 0x000e240000201800 */
[----:B0-----:R0:W-:Y:S01]  /*93c0*/  STG.E.128 desc[UR36][R2.64], R4 ;  /* 0x0000000402007986 */ /* 0x0011e2000c101d24 */
[----:B------:R-:W-:Y:S05]  /*93d0*/  BRA `(.L_x_17490) ;  /* 0x0000000000fc7947 */ /* 0x000fea0003800000 */
.L_x_17509:
[----:B------:R-:W-:-:S09]  /*93e0*/  UISETP.NE.AND UP0, UPT, UR4, 0xf, UPT ;  /* 0x0000000f0400788c */ /* 0x000fd2000bf05270 */
[----:B------:R-:W-:Y:S05]  /*93f0*/  BRA.U !UP0, `(.L_x_17511) ;  /* 0x0000000108e87547 */ /* 0x000fea000b800000 */
[----:B------:R-:W-:-:S09]  /*9400*/  UISETP.NE.AND UP0, UPT, UR4, 0x17, UPT ;  /* 0x000000170400788c */ /* 0x000fd2000bf05270 */
[----:B------:R-:W-:Y:S05]  /*9410*/  BRA.U !UP0, `(.L_x_17512) ;  /* 0x0000000108907547 */ /* 0x000fea000b800000 */
[----:B------:R-:W-:-:S09]  /*9420*/  UISETP.NE.AND UP0, UPT, UR4, 0x18, UPT ;  /* 0x000000180400788c */ /* 0x000fd2000bf05270 */
[----:B------:R-:W-:Y:S05]  /*9430*/  BRA.U !UP0, `(.L_x_17513) ;  /* 0x0000000108447547 */ /* 0x000fea000b800000 */
.L_x_17489:
        /* <DEDUP_REMOVED lines=16> */
.L_x_17514:
[----:B------:R-:W-:Y:S05]  /*9540*/  BRA `(.L_x_17490) ;  /* 0x0000000000a07947 */ /* 0x000fea0003800000 */
.L_x_17513:
        /* <DEDUP_REMOVED lines=13> */
.L_x_17516:
[----:B------:R-:W-:Y:S05]  /*9620*/  BSYNC.RECONVERGENT B0 ;  /* 0x0000000000007941 */ /* 0x000fea0003800200 */
.L_x_17515:
[----:B------:R-:W-:-:S05]  /*9630*/  LOP3.LUT R5, R0, 0x80, R5, 0xf8, !PT ;  /* 0x0000008000057812 */ /* 0x000fca00078ef805 */
[----:B------:R0:W-:Y:S01]  /*9640*/  STG.E.U8 desc[UR36][R2.64], R5 ;  /* 0x0000000502007986 */ /* 0x0001e2000c101124 */
[----:B------:R-:W-:Y:S05]  /*9650*/  BRA `(.L_x_17490) ;  /* 0x00000000005c7947 */ /* 0x000fea0003800000 */
.L_x_17512:
        /* <DEDUP_REMOVED lines=12> */
.L_x_17518:
[----:B------:R-:W-:Y:S02]  /*9720*/  ISETP.GT.U32.AND P0, PT, R4, 0x7f800000, PT ;  /* 0x7f8000000400780c */ /* 0x000fe40003f04070 */
[----:B------:R-:W-:-:S04]  /*9730*/  MOV R0, 0x7f ;  /* 0x0000007f00007802 */ /* 0x000fc80000000f00 */
[----:B------:R-:W-:-:S07]  /*9740*/  SEL R0, R0, 0x7c, P0 ;  /* 0x0000007c00007807 */ /* 0x000fce0000000000 */
.L_x_17519:
[----:B------:R-:W-:Y:S05]  /*9750*/  BSYNC.RECONVERGENT B0 ;  /* 0x0000000000007941 */ /* 0x000fea0003800200 */
.L_x_17517:
[----:B------:R-:W-:-:S04]  /*9760*/  SHF.R.U32.HI R5, RZ, 0x18, R5 ;  /* 0x00000018ff057819 */ /* 0x000fc80000011605 */
[----:B------:R-:W-:-:S05]  /*9770*/  LOP3.LUT R5, R0, 0x80, R5, 0xf8, !PT ;  /* 0x0000008000057812 */ /* 0x000fca00078ef805 */
[----:B------:R0:W-:Y:S01]  /*9780*/  STG.E.U8 desc[UR36][R2.64], R5 ;  /* 0x0000000502007986 */ /* 0x0001e2000c101124 */
[----:B------:R-:W-:Y:S05]  /*9790*/  BRA `(.L_x_17490) ;  /* 0x00000000000c7947 */ /* 0x000fea0003800000 */
.L_x_17511:
[----:B------:R-:W-:-:S05]  /*97a0*/  HADD2.F32 R0, -RZ, R4.H0_H0 ;  /* 0x20000004ff007230 */ /* 0x000fca0000004100 */
[----:B------:R-:W-:-:S05]  /*97b0*/  F2FP.BF16.F32.PACK_AB R0, RZ, R0 ;  /* 0x00000000ff00723e */ /* 0x000fca00000010ff */
[----:B------:R0:W-:Y:S02]  /*97c0*/  STG.E.U16 desc[UR36][R2.64], R0 ;  /* 0x0000000002007986 */ /* 0x0001e4000c101524 */
.L_x_17490:
[----:B------:R-:W-:-:S07]  /*97d0*/  VIADD R17, R17, 0x80 ;  /* 0x0000008011117836 */ /* 0x000fce0000000000 */
.L_x_17450:
[----:B------:R-:W-:Y:S05]  /*97e0*/  BSYNC.RECONVERGENT B6 ;  /* 0x0000000000067941 */ /* 0x000fea0003800200 */
.L_x_17449:
        /* <DEDUP_REMOVED lines=306> */
.L_x_17520:
        /* <DEDUP_REMOVED lines=20> */
.L_x_17524:
[----:B------:R-:W2:Y:S02]  /*ac50*/  LDG.E.U8 R2, desc[UR36][R2.64] ;  /* 0x0000002402027981 */ /* 0x000ea4000c1e1100 */
[----:B--2---:R-:W-:-:S04]  /*ac60*/  I2FP.F32.U32 R0, R2 ;  /* 0x0000000200007245 */ /* 0x004fc80000201000 */
[----:B------:R-:W-:Y:S01]  /*ac70*/  F2FP.F16.F32.PACK_AB R0, RZ, R0 ;  /* 0x00000000ff00723e */ /* 0x000fe200000000ff */
[----:B------:R-:W-:Y:S06]  /*ac80*/  BRA `(.L_x_17526) ;  /* 0x0000000c009c7947 */ /* 0x000fec0003800000 */
.L_x_17523:
        /* <DEDUP_REMOVED lines=10> */
.L_x_17528:
[----:B------:R-:W2:Y:S02]  /*ad30*/  LDG.E R2, desc[UR36][R2.64] ;  /* 0x0000002402027981 */ /* 0x000ea4000c1e1900 */
[----:B--2---:R-:W-:-:S04]  /*ad40*/  I2FP.F32.S32 R0, R2 ;  /* 0x0000000200007245 */ /* 0x004fc80000201400 */
[----:B------:R-:W-:Y:S01]  /*ad50*/  F2FP.F16.F32.PACK_AB R0, RZ, R0 ;  /* 0x00000000ff00723e */ /* 0x000fe200000000ff */
[----:B------:R-:W-:Y:S06]  /*ad60*/  BRA `(.L_x_17526) ;  /* 0x0000000c00647947 */ /* 0x000fec0003800000 */
.L_x_17527:
[----:B------:R-:W2:Y:S02]  /*ad70*/  LDG.E.U16 R2, desc[UR36][R2.64] ;  /* 0x0000002402027981 */ /* 0x000ea4000c1e1500 */
[----:B--2---:R-:W0:Y:S02]  /*ad80*/  I2F.S16 R0, R2 ;  /* 0x0000000200007306 */ /* 0x004e240000101400 */
[----:B0-----:R-:W-:Y:S01]  /*ad90*/  F2FP.F16.F32.PACK_AB R0, RZ, R0 ;  /* 0x00000000ff00723e */ /* 0x001fe200000000ff */
[----:B------:R-:W-:Y:S06]  /*ada0*/  BRA `(.L_x_17526) ;  /* 0x0000000c00547947 */ /* 0x000fec0003800000 */
.L_x_17522:
        /* <DEDUP_REMOVED lines=9> */
.L_x_17530:
[----:B------:R1:W5:Y:S01]  /*ae40*/  LDG.E.U16 R0, desc[UR36][R2.64] ;  /* 0x0000002402007981 */ /* 0x000362000c1e1500 */
[----:B------:R-:W-:Y:S05]  /*ae50*/  BRA `(.L_x_17526) ;  /* 0x0000000c00287947 */ /* 0x000fea0003800000 */
.L_x_17529:
        /* <DEDUP_REMOVED lines=9> */
.L_x_17532:
[----:B------:R0:W5:Y:S01]  /*aef0*/  LDG.E.U16 R0, desc[UR36][R2.64] ;  /* 0x0000002402007981 */ /* 0x000162000c1e1500 */
[----:B------:R-:W-:Y:S05]  /*af00*/  BRA `(.L_x_17526) ;  /* 0x0000000800fc7947 */ /* 0x000fea0003800000 */
.L_x_17531:
        /* <DEDUP_REMOVED lines=12> */
.L_x_17521:
        /* <DEDUP_REMOVED lines=13> */
.L_x_17535:
        /* <DEDUP_REMOVED lines=12> */
.L_x_17534:
        /* <DEDUP_REMOVED lines=27> */
.L_x_17537:
        /* <DEDUP_REMOVED lines=13> */
.L_x_17536:
[----:B------:R-:W2:Y:S02]  /*b3e0*/  LDG.E.U16 R0, desc[UR36][R2.64] ;  /* 0x0000002402007981 */ /* 0x000ea4000c1e1500 */
[----:B--2---:R-:W-:-:S04]  /*b3f0*/  SHF.L.U32 R0, R0, 0x10, RZ ;  /* 0x0000001000007819 */ /* 0x004fc800000006ff */
[----:B------:R-:W-:Y:S01]  /*b400*/  F2FP.F16.F32.PACK_AB R0, RZ, R0 ;  /* 0x00000000ff00723e */ /* 0x000fe200000000ff */
[----:B------:R-:W-:Y:S06]  /*b410*/  BRA `(.L_x_17526) ;  /* 0x0000000400b87947 */ /* 0x000fec0003800000 */
.L_x_17533:
        /* <DEDUP_REMOVED lines=12> */
.L_x_17540:
        /* <DEDUP_REMOVED lines=21> */
.L_x_17544:
[----:B------:R-:W-:Y:S05]  /*b630*/  BSYNC.RECONVERGENT B1 ;  /* 0x0000000000017941 */ /* 0x000fea0003800200 */
.L_x_17543:
[----:B------:R-:W-:Y:S01]  /*b640*/  IMAD.SHL.U32 R0, R0, 0x100000, RZ ;  /* 0x0010000000007824 */ /* 0x000fe200078e00ff */
[----:B------:R-:W-:-:S04]  /*b650*/  LEA R2, R2, 0x3b800000, 0x17 ;  /* 0x3b80000002027811 */ /* 0x000fc800078eb8ff */
[----:B------:R-:W-:-:S07]  /*b660*/  LOP3.LUT R0, R2, R0, R7, 0xfe, !PT ;  /* 0x0000000002007212 */ /* 0x000fce00078efe07 */
.L_x_17542:
[----:B------:R-:W-:Y:S05]  /*b670*/  BSYNC.RECONVERGENT B0 ;  /* 0x0000000000007941 */ /* 0x000fea0003800200 */
.L_x_17541:
[----:B------:R-:W-:Y:S01]  /*b680*/  F2FP.F16.F32.PACK_AB R0, RZ, R0 ;  /* 0x00000000ff00723e */ /* 0x000fe200000000ff */
[----:B------:R-:W-:Y:S06]  /*b690*/  BRA `(.L_x_17526) ;  /* 0x0000000400187947 */ /* 0x000fec0003800000 */
.L_x_17539:
        /* <DEDUP_REMOVED lines=21> */
.L_x_17548:
[----:B------:R-:W-:Y:S05]  /*b7f0*/  BSYNC.RECONVERGENT B1 ;  /* 0x0000000000017941 */ /* 0x000fea0003800200 */
.L_x_17547:
[----:B------:R-:W-:Y:S02]  /*b800*/  SHF.L.U32 R0, R0, 0x15, RZ ;  /* 0x0000001500007819 */ /* 0x000fe400000006ff */
[----:B------:R-:W-:-:S04]  /*b810*/  LEA R2, R2, 0x37800000, 0x17 ;  /* 0x3780000002027811 */ /* 0x000fc800078eb8ff */
[----:B------:R-:W-:-:S07]  /*b820*/  LOP3.LUT R0, R2, R0, R7, 0xfe, !PT ;  /* 0x0000000002007212 */ /* 0x000fce00078efe07 */
.L_x_17546:
[----:B------:R-:W-:Y:S05]  /*b830*/  BSYNC.RECONVERGENT B0 ;  /* 0x0000000000007941 */ /* 0x000fea0003800200 */
.L_x_17545:
[----:B------:R-:W-:Y:S01]  /*b840*/  F2FP.F16.F32.PACK_AB R0, RZ, R0 ;  /* 0x00000000ff00723e */ /* 0x000fe200000000ff */
[----:B------:R-:W-:Y:S06]  /*b850*/  BRA `(.L_x_17526) ;  /* 0x0000000000a87947 */ /* 0x000fec0003800000 */
.L_x_17538:
        /* <DEDUP_REMOVED lines=14> */
.L_x_17552:
[----:B------:R-:W-:Y:S05]  /*b940*/  BSYNC.RECONVERGENT B0 ;  /* 0x0000000000007941 */ /* 0x000fea0003800200 */
.L_x_17551:
[----:B------:R-:W-:Y:S01]  /*b950*/  F2FP.F16.F32.PACK_AB R0, RZ, R0 ;  /* 0x00000000ff00723e */ /* 0x000fe200000000ff */
[----:B------:R-:W-:Y:S06]  /*b960*/  BRA `(.L_x_17526) ;  /* 0x0000000000647947 */ /* 0x000fec0003800000 */
.L_x_17525:
        /* <DEDUP_REMOVED lines=16> */
.L_x_17553:
[----:B------:R-:W-:Y:S01]  /*ba70*/  PRMT R0, RZ, 0x7610, R0 ;  /* 0x00007610ff007816 */ /* 0x000fe20000000000 */
[----:B------:R-:W-:Y:S06]  /*ba80*/  BRA `(.L_x_17526) ;  /* 0x00000000001c7947 */ /* 0x000fec0003800000 */
.L_x_17550:
[----:B------:R-:W2:Y:S02]  /*ba90*/  LDG.E.64 R2, desc[UR36][R2.64] ;  /* 0x0000002402027981 */ /* 0x000ea4000c1e1b00 */
[----:B--2---:R-:W0:Y:S02]  /*baa0*/  I2F.U64 R0, R2 ;  /* 0x0000000200007312 */ /* 0x004e240000301000 */
[----:B0-----:R-:W-:Y:S01]  /*bab0*/  F2FP.F16.F32.PACK_AB R0, RZ, R0 ;  /* 0x00000000ff00723e */ /* 0x001fe200000000ff */
[----:B------:R-:W-:Y:S06]  /*bac0*/  BRA `(.L_x_17526) ;  /* 0x00000000000c7947 */ /* 0x000fec0003800000 */
.L_x_17549:
[----:B------:R-:W2:Y:S02]  /*bad0*/  LDG.E R2, desc[UR36][R2.64] ;  /* 0x0000002402027981 */ /* 0x000ea4000c1e1900 */
[----:B--2---:R-:W-:-:S04]  /*bae0*/  I2FP.F32.U32 R0, R2 ;  /* 0x0000000200007245 */ /* 0x004fc80000201000 */
[----:B------:R-:W-:-:S07]  /*baf0*/  F2FP.F16.F32.PACK_AB R0, RZ, R0 ;  /* 0x00000000ff00723e */ /* 0x000fce00000000ff */
.L_x_17526:
[----:B-----5:R-:W-:Y:S01]  /*bb00*/  HADD2.F32 R0, -RZ, R0.H0_H0 ;  /* 0x20000000ff007230 */ /* 0x020fe20000004100 */
[----:B------:R-:W-:-:S04]  /*bb10*/  UPRMT UR4, UR42, 0x9910, URZ ;  /* 0x000099102a047896 */ /* 0x000fc800080000ff */
[----:B------:R-:W-:Y:S01]  /*bb20*/  UISETP.GT.AND UP0, UPT, UR4, 0x9, UPT ;  /* 0x000000090400788c */ /* 0x000fe2000bf04270 */
[----:B------:R-:W0:Y:S02]  /*bb30*/  FRND.FTZ.CEIL R0, R0 ;  /* 0x0000000000007307 */ /* 0x000e240000219000 */
        /* <DEDUP_REMOVED lines=14> */
.L_x_17557:
[----:B------:R-:W-:-:S06]  /*bc20*/  HADD2.F32 R3, -RZ, R2.H0_H0 ;  /* 0x20000002ff037230 */ /* 0x000fcc0000004100 */
[----:B------:R-:W0:Y:S02]  /*bc30*/  F2I.S64.TRUNC R2, R3 ;  /* 0x0000000300027311 */ /* 0x000e24000020d900 */
[----:B0-----:R-:W-:Y:S01]  /*bc40*/  STG.E.U8 desc[UR36][R16.64], R2 ;  /* 0x0000000210007986 */ /* 0x001fe2000c101124 */
[----:B------:R-:W-:Y:S05]  /*bc50*/  EXIT ;  /* 0x000000000000794d */ /* 0x000fea0003800000 */
.L_x_17556:
        /* <DEDUP_REMOVED lines=10> */
.L_x_17560:
[----:B------:R-:W-:-:S04]  /*bd00*/  HADD2.F32 R2, -RZ, R2.H0_H0 ;  /* 0x20000002ff027230 */ /* 0x000fc80000004100 */
[----:B------:R-:W0:Y:S02]  /*bd10*/  F2I.FTZ.TRUNC.NTZ R3, R2 ;  /* 0x0000000200037305 */ /* 0x000e24000021f100 */
[----:B0-----:R-:W-:Y:S01]  /*bd20*/  STG.E desc[UR36][R16.64], R3 ;  /* 0x0000000310007986 */ /* 0x001fe2000c101924 */
[----:B------:R-:W-:Y:S05]  /*bd30*/  EXIT ;  /* 0x000000000000794d */ /* 0x000fea0003800000 */
.L_x_17559:
[----:B------:R-:W-:-:S04]  /*bd40*/  HADD2.F32 R2, -RZ, R2.H0_H0 ;  /* 0x20000002ff027230 */ /* 0x000fc80000004100 */
[----:B------:R-:W0:Y:S02]  /*bd50*/  F2I.FTZ.TRUNC.NTZ R3, R2 ;  /* 0x0000000200037305 */ /* 0x000e24000021f100 */
[----:B0-----:R-:W-:Y:S01]  /*bd60*/  STG.E.U16 desc[UR36][R16.64], R3 ;  /* 0x0000000310007986 */ /* 0x001fe2000c101524 */
[----:B------:R-:W-:Y:S05]  /*bd70*/  EXIT ;  /* 0x000000000000794d */ /* 0x000fea0003800000 */
.L_x_17555:
        /* <DEDUP_REMOVED lines=9> */
.L_x_17562:
[----:B------:R-:W-:Y:S01]  /*be10*/  STG.E.U16 desc[UR36][R16.64], R2 ;  /* 0x0000000210007986 */ /* 0x000fe2000c101524 */
[----:B------:R-:W-:Y:S05]  /*be20*/  EXIT ;  /* 0x000000000000794d */ /* 0x000fea0003800000 */
.L_x_17561:
        /* <DEDUP_REMOVED lines=10> */
.L_x_17564:
[----:B------:R-:W-:-:S05]  /*bed0*/  HADD2.F32 R0, -RZ, R2.H0_H0 ;  /* 0x20000002ff007230 */ /* 0x000fca0000004100 */
[----:B------:R-:W-:-:S04]  /*bee0*/  F2FP.F16.F32.PACK_AB R0, RZ, R0 ;  /* 0x00000000ff00723e */ /* 0x000fc800000000ff */
[----:B------:R-:W-:-:S05]  /*bef0*/  PRMT R0, R0, 0x5410, RZ ;  /* 0x0000541000007816 */ /* 0x000fca00000000ff */
[----:B------:R-:W-:Y:S01]  /*bf00*/  STG.E desc[UR36][R16.64], R0 ;  /* 0x0000000010007986 */ /* 0x000fe2000c101924 */
[----:B------:R-:W-:Y:S05]  /*bf10*/  EXIT ;  /* 0x000000000000794d */ /* 0x000fea0003800000 */
.L_x_17563:
[----:B------:R-:W-:-:S05]  /*bf20*/  HADD2.F32 R2, -RZ, R2.H0_H0 ;  /* 0x20000002ff027230 */ /* 0x000fca0000004100 */
[----:B------:R-:W-:-:S06]  /*bf30*/  FMUL.FTZ R2, R2, 1 ;  /* 0x3f80000002027820 */ /* 0x000fcc0000410000 */
[----:B------:R-:W0:Y:S02]  /*bf40*/  F2F.F64.F32 R2, R2 ;  /* 0x0000000200027310 */ /* 0x000e240000201800 */
[----:B0-----:R-:W-:Y:S01]  /*bf50*/  STG.E.64 desc[UR36][R16.64], R2 ;  /* 0x0000000210007986 */ /* 0x001fe2000c101b24 */
[----:B------:R-:W-:Y:S05]  /*bf60*/  EXIT ;  /* 0x000000000000794d */ /* 0x000fea0003800000 */
.L_x_17554:
        /* <DEDUP_REMOVED lines=14> */
.L_x_17568:
        /* <DEDUP_REMOVED lines=17> */
.L_x_17571:
[----:B------:R-:W-:-:S04]  /*c160*/  SHF.R.U32.HI R3, RZ, 0x18, R3 ;  /* 0x00000018ff037819 */ /* 0x000fc80000011603 */
[----:B------:R-:W-:-:S04]  /*c170*/  LOP3.LUT R0, R0, 0x80, R3, 0xf8, !PT ;  /* 0x0000008000007812 */ /* 0x000fc800078ef803 */
[----:B------:R-:W-:-:S07]  /*c180*/  PRMT R8, R0, 0x7610, R8 ;  /* 0x0000761000087816 */ /* 0x000fce0000000008 */
.L_x_17570:
[----:B------:R-:W-:Y:S05]  /*c190*/  BSYNC.RECONVERGENT B0 ;  /* 0x0000000000007941 */ /* 0x000fea0003800200 */
.L_x_17569:
[----:B------:R-:W-:Y:S01]  /*c1a0*/  STG.E.U8 desc[UR36][R16.64], R8 ;  /* 0x0000000810007986 */ /* 0x000fe2000c101124 */
[----:B------:R-:W-:Y:S05]  /*c1b0*/  EXIT ;  /* 0x000000000000794d */ /* 0x000fea0003800000 */
.L_x_17567:
        /* <DEDUP_REMOVED lines=17> */
.L_x_17574:
[----:B------:R-:W-:-:S04]  /*c2d0*/  SHF.R.U32.HI R3, RZ, 0x18, R3 ;  /* 0x00000018ff037819 */ /* 0x000fc80000011603 */
[----:B------:R-:W-:-:S04]  /*c2e0*/  LOP3.LUT R0, R0, 0x80, R3, 0xf8, !PT ;  /* 0x0000008000007812 */ /* 0x000fc800078ef803 */
[----:B------:R-:W-:-:S07]  /*c2f0*/  PRMT R8, R0, 0x7610, R8 ;  /* 0x0000761000087816 */ /* 0x000fce0000000008 */
.L_x_17573:
[----:B------:R-:W-:Y:S05]  /*c300*/  BSYNC.RECONVERGENT B0 ;  /* 0x0000000000007941 */ /* 0x000fea0003800200 */
.L_x_17572:
[----:B------:R-:W-:Y:S01]  /*c310*/  STG.E.U8 desc[UR36][R16.64], R8 ;  /* 0x0000000810007986 */ /* 0x000fe2000c101124 */
[----:B------:R-:W-:Y:S05]  /*c320*/  EXIT ;  /* 0x000000000000794d */ /* 0x000fea0003800000 */
.L_x_17566:
        /* <DEDUP_REMOVED lines=22> */
.L_x_17576:
[----:B------:R-:W-:-:S06]  /*c490*/  HADD2.F32 R2, -RZ, R2.H0_H0 ;  /* 0x20000002ff027230 */ /* 0x000fcc0000004100 */
[----:B------:R-:W0:Y:S02]  /*c4a0*/  F2I.U64.TRUNC R2, R2 ;  /* 0x0000000200027311 */ /* 0x000e24000020d800 */
[----:B0-----:R-:W-:Y:S01]  /*c4b0*/  STG.E.64 desc[UR36][R16.64], R2 ;  /* 0x0000000210007986 */ /* 0x001fe2000c101b24 */
[----:B------:R-:W-:Y:S05]  /*c4c0*/  EXIT ;  /* 0x000000000000794d */ /* 0x000fea0003800000 */
.L_x_17575:
[----:B------:R-:W-:-:S04]  /*c4d0*/  HADD2.F32 R2, -RZ, R2.H0_H0 ;  /* 0x20000002ff027230 */ /* 0x000fc80000004100 */
[----:B------:R-:W0:Y:S02]  /*c4e0*/  F2I.FTZ.U32.TRUNC.NTZ R3, R2 ;  /* 0x0000000200037305 */ /* 0x000e24000021f000 */
[----:B0-----:R-:W-:Y:S01]  /*c4f0*/  STG.E desc[UR36][R16.64], R3 ;  /* 0x0000000310007986 */ /* 0x001fe2000c101924 */
[----:B------:R-:W-:Y:S05]  /*c500*/  EXIT ;  /* 0x000000000000794d */ /* 0x000fea0003800000 */
.L_x_17565:
        /* <DEDUP_REMOVED lines=11> */
.L_x_17578:
[----:B------:R-:W-:Y:S01]  /*c5c0*/  HADD2.F32 R2, -RZ, R2.H0_H0 ;  /* 0x20000002ff027230 */ /* 0x000fe20000004100 */
[----:B------:R-:W-:-:S04]  /*c5d0*/  CS2R R6, SRZ ;  /* 0x0000000000067805 */ /* 0x000fc8000001ff00 */
[----:B------:R-:W-:-:S04]  /*c5e0*/  FMUL.FTZ R2, R2, 1 ;  /* 0x3f80000002027820 */ /* 0x000fc80000410000 */
[----:B------:R-:W0:Y:S02]  /*c5f0*/  F2F.F64.F32 R4, R2 ;  /* 0x0000000200047310 */ /* 0x000e240000201800 */
[----:B0-----:R-:W-:Y:S01]  /*c600*/  STG.E.128 desc[UR36][R16.64], R4 ;  /* 0x0000000410007986 */ /* 0x001fe2000c101d24 */
[----:B------:R-:W-:Y:S05]  /*c610*/  EXIT ;  /* 0x000000000000794d */ /* 0x000fea0003800000 */
.L_x_17577:
[----:B------:R-:W-:-:S09]  /*c620*/  UISETP.NE.AND UP0, UPT, UR4, 0xf, UPT ;  /* 0x0000000f0400788c */ /* 0x000fd2000bf05270 */
[----:B------:R-:W-:Y:S05]  /*c630*/  BRA.U !UP0, `(.L_x_17579) ;  /* 0x0000000108e87547 */ /* 0x000fea000b800000 */
[----:B------:R-:W-:-:S09]  /*c640*/  UISETP.NE.AND UP0, UPT, UR4, 0x17, UPT ;  /* 0x000000170400788c */ /* 0x000fd2000bf05270 */
[----:B------:R-:W-:Y:S05]  /*c650*/  BRA.U !UP0, `(.L_x_17580) ;  /* 0x0000000108907547 */ /* 0x000fea000b800000 */
[----:B------:R-:W-:-:S09]  /*c660*/  UISETP.NE.AND UP0, UPT, UR4, 0x18, UPT ;  /* 0x000000180400788c */ /* 0x000fd2000bf05270 */
[----:B------:R-:W-:Y:S05]  /*c670*/  BRA.U !UP0, `(.L_x_17581) ;  /* 0x0000000108447547 */ /* 0x000fea000b800000 */
.L_x_17558:
        /* <DEDUP_REMOVED lines=16> */
.L_x_17582:
[----:B------:R-:W-:Y:S05]  /*c780*/  EXIT ;  /* 0x000000000000794d */ /* 0x000fea0003800000 */
.L_x_17581:
        /* <DEDUP_REMOVED lines=13> */
.L_x_17584:
[----:B------:R-:W-:Y:S05]  /*c860*/  BSYNC.RECONVERGENT B0 ;  /* 0x0000000000007941 */ /* 0x000fea0003800200 */
.L_x_17583:
[----:B------:R-:W-:-:S05]  /*c870*/  LOP3.LUT R3, R0, 0x80, R3, 0xf8, !PT ;  /* 0x0000008000037812 */ /* 0x000fca00078ef803 */
[----:B------:R-:W-:Y:S01]  /*c880*/  STG.E.U8 desc[UR36][R16.64], R3 ;  /* 0x0000000310007986 */ /* 0x000fe2000c101124 */
[----:B------:R-:W-:Y:S05]  /*c890*/  EXIT ;  /* 0x000000000000794d */ /* 0x000fea0003800000 */
.L_x_17580:
        /* <DEDUP_REMOVED lines=12> */
.L_x_17586:
[----:B------:R-:W-:Y:S01]  /*c960*/  HFMA2 R0, -RZ, RZ, 0, 7.569789886474609375e-06 ;  /* 0x0000007fff007431 */ /* 0x000fe200000001ff */
[----:B------:R-:W-:-:S04]  /*c970*/  ISETP.GT.U32.AND P0, PT, R2, 0x7f800000, PT ;  /* 0x7f8000000200780c */ /* 0x000fc80003f04070 */
[----:B------:R-:W-:-:S09]  /*c980*/  SEL R0, R0, 0x7c, P0 ;  /* 0x0000007c00007807 */ /* 0x000fd20000000000 */
.L_x_17587:
[----:B------:R-:W-:Y:S05]  /*c990*/  BSYNC.RECONVERGENT B0 ;  /* 0x0000000000007941 */ /* 0x000fea0003800200 */
.L_x_17585:
[----:B------:R-:W-:-:S04]  /*c9a0*/  SHF.R.U32.HI R3, RZ, 0x18, R3 ;  /* 0x00000018ff037819 */ /* 0x000fc80000011603 */
[----:B------:R-:W-:-:S05]  /*c9b0*/  LOP3.LUT R3, R0, 0x80, R3, 0xf8, !PT ;  /* 0x0000008000037812 */ /* 0x000fca00078ef803 */
[----:B------:R-:W-:Y:S01]  /*c9c0*/  STG.E.U8 desc[UR36][R16.64], R3 ;  /* 0x0000000310007986 */ /* 0x000fe2000c101124 */
[----:B------:R-:W-:Y:S05]  /*c9d0*/  EXIT ;  /* 0x000000000000794d */ /* 0x000fea0003800000 */
.L_x_17579:
[----:B------:R-:W-:-:S05]  /*c9e0*/  HADD2.F32 R0, -RZ, R2.H0_H0 ;  /* 0x20000002ff007230 */ /* 0x000fca0000004100 */
[----:B------:R-:W-:-:S05]  /*c9f0*/  F2FP.BF16.F32.PACK_AB R0, RZ, R0 ;  /* 0x00000000ff00723e */ /* 0x000fca00000010ff */
[----:B------:R-:W-:Y:S01]  /*ca00*/  STG.E.U16 desc[UR36][R16.64], R0 ;  /* 0x0000000010007986 */ /* 0x000fe2000c101524 */
[----:B------:R-:W-:Y:S05]  /*ca10*/  EXIT ;  /* 0x000000000000794d */ /* 0x000fea0003800000 */
.L_x_17588:
        /* <DEDUP_REMOVED lines=14> */
.L_x_19246:


//--------------------- .text._ZN2at6native27unrolled_elementwise_kernelIZZZNS0_16ceil_kernel_cudaERNS_18TensorIteratorBaseEENKUlvE_clEvENKUlvE1_clEvEUlN3c104HalfEE_St5arrayIPcLm2EELi4E23TrivialOffsetCalculatorILi1EjESD_NS0_6memory12LoadWithCastILi1EEENSE_13StoreWithCastILi1EEEEEviT_T0_T2_T3_T4_T5_ --------------------------
	.section	.text._ZN2at6native27unrolled_elementwise_kernelIZZZNS0_16ceil_kernel_cudaERNS_18TensorIteratorBaseEENKUlvE_clEvENKUlvE1_clEvEUlN3c104HalfEE_St5arrayIPcLm2EELi4E23TrivialOffsetCalculatorILi1EjESD_NS0_6memory12LoadWithCastILi1EEENSE_13StoreWithCastILi1EEEEEviT_T0_T2_T3_T4_T5_,"ax",@progbits
	.align	128
        .global         _ZN2at6native27unrolled_elementwise_kernelIZZZNS0_16ceil_kernel_cudaERNS_18TensorIteratorBaseEENKUlvE_clEvENKUlvE1_clEvEUlN3c104HalfEE_St5arrayIPcLm2EELi4E23TrivialOffsetCalculatorILi1EjESD_NS0_6memory12LoadWithCastILi1EEENSE_13StoreWithCastILi1EEEEEviT_T0_T2_T3_T4_T5_
        .type           _ZN2at6native27unrolled_elementwise_kernelIZZZNS0_16ceil_kernel_cudaERNS_18TensorIteratorBaseEENKUlvE_clEvENKUlvE1_clEvEUlN3c104HalfEE_St5arrayIPcLm2EELi4E23TrivialOffsetCalculatorILi1EjESD_NS0_6memory12LoadWithCastILi1EEENSE_13StoreWithCastILi1EEEEEviT_T0_T2_T3_T4_T5_,@function
        .size           _ZN2at6native27unrolled_elementwise_kernelIZZZNS0_16ceil_kernel_cudaERNS_18TensorIteratorBaseEENKUlvE_clEvENKUlvE1_clEvEUlN3c104HalfEE_St5arrayIPcLm2EELi4E23TrivialOffsetCalculatorILi1EjESD_NS0_6memory12LoadWithCastILi1EEENSE_13StoreWithCastILi1EEEEEviT_T0_T2_T3_T4_T5_,(.L_x_19247 - _ZN2at6native27unrolled_elementwise_kernelIZZZNS0_16ceil_kernel_cudaERNS_18TensorIteratorBaseEENKUlvE_clEvENKUlvE1_clEvEUlN3c104HalfEE_St5arrayIPcLm2EELi4E23TrivialOffsetCalculatorILi1EjESD_NS0_6memory12LoadWithCastILi1EEENSE_13StoreWithCastILi1EEEEEviT_T0_T2_T3_T4_T5_)
        .other          _ZN2at6native27unrolled_elementwise_kernelIZZZNS0_16ceil_kernel_cudaERNS_18TensorIteratorBaseEENKUlvE_clEvENKUlvE1_clEvEUlN3c104HalfEE_St5arrayIPcLm2EELi4E23TrivialOffsetCalculatorILi1EjESD_NS0_6memory12LoadWithCastILi1EEENSE_13StoreWithCastILi1EEEEEviT_T0_T2_T3_T4_T5_,@"STO_CUDA_ENTRY STV_DEFAULT"
_ZN2at6native27unrolled_elementwise_kernelIZZZNS0_16ceil_kernel_cudaERNS_18TensorIteratorBaseEENKUlvE_clEvENKUlvE1_clEvEUlN3c104HalfEE_St5arrayIPcLm2EELi4E23TrivialOffsetCalculatorILi1EjESD_NS0_6memory12LoadWithCastILi1EEENSE_13StoreWithCastILi1EEEEEviT_T0_T2_T3_T4_T5_:
.text._ZN2at6native27unrolled_elementwise_kernelIZZZNS0_16ceil_kernel_cudaERNS_18TensorIteratorBaseEENKUlvE_clEvENKUlvE1_clEvEUlN3c104HalfEE_St5arrayIPcLm2EELi4E23TrivialOffsetCalculatorILi1EjESD_NS0_6memory12LoadWithCastILi1EEENSE_13StoreWithCastILi1EEEEEviT_T0_T2_T3_T4_T5_:
        /* <DEDUP_REMOVED lines=34> */
.L_x_17594:
[----:B------:R-:W2:Y:S02]  /*0220*/  LDG.E.U8 R2, desc[UR36][R2.64] ;  /* 0x0000002402027981 */ /* 0x000ea4000c1e1100 */
[----:B--2---:R-:W-:-:S04]  /*0230*/  I2FP.F32.U32 R0, R2 ;  /* 0x0000000200007245 */ /* 0x004fc80000201000 */
[----:B------:R-:W-:-:S04]  /*0240*/  F2FP.F16.F32.PACK_AB R0, RZ, R0 ;  /* 0x00000000ff00723e */ /* 0x000fc800000000ff */
[----:B------:R-:W-:Y:S01]  /*0250*/  PRMT R16, R0, 0x7610, R16 ;  /* 0x0000761000107816 */ /* 0x000fe20000000010 */
[----:B------:R-:W-:Y:S06]  /*0260*/  BRA `(.L_x_17596) ;  /* 0x0000000c00d47947 */ /* 0x000fec0003800000 */
.L_x_17593:
        /* <DEDUP_REMOVED lines=11> */
.L_x_17598:
[----:B------:R-:W2:Y:S02]  /*0320*/  LDG.E R2, desc[UR36][R2.64] ;  /* 0x0000002402027981 */ /* 0x000ea4000c1e1900 */
[----:B--2---:R-:W-:-:S04]  /*0330*/  I2FP.F32.S32 R0, R2 ;  /* 0x0000000200007245 */ /* 0x004fc80000201400 */
[----:B------:R-:W-:-:S04]  /*0340*/  F2FP.F16.F32.PACK_AB R0, RZ, R0 ;  /* 0x00000000ff00723e */ /* 0x000fc800000000ff */
[----:B------:R-:W-:Y:S01]  /*0350*/  PRMT R16, R0, 0x7610, R16 ;  /* 0x0000761000107816 */ /* 0x000fe20000000010 */
[----:B------:R-:W-:Y:S06]  /*0360*/  BRA `(.L_x_17596) ;  /* 0x0000000c00947947 */ /* 0x000fec0003800000 */
.L_x_17597:
[----:B------:R-:W2:Y:S02]  /*0370*/  LDG.E.U16 R2, desc[UR36][R2.64] ;  /* 0x0000002402027981 */ /* 0x000ea4000c1e1500 */
[----:B--2---:R-:W0:Y:S02]  /*0380*/  I2F.S16 R0, R2 ;  /* 0x0000000200007306 */ /* 0x004e240000101400 */
[----:B0-----:R-:W-:-:S04]  /*0390*/  F2FP.F16.F32.PACK_AB R0, RZ, R0 ;  /* 0x00000000ff00723e */ /* 0x001fc800000000ff */
[----:B------:R-:W-:Y:S01]  /*03a0*/  PRMT R16, R0, 0x7610, R16 ;  /* 0x0000761000107816 */ /* 0x000fe20000000010 */
[----:B------:R-:W-:Y:S06]  /*03b0*/  BRA `(.L_x_17596) ;  /* 0x0000000c00807947 */ /* 0x000fec0003800000 */
.L_x_17592:
        /* <DEDUP_REMOVED lines=9> */
.L_x_17600:
[----:B------:R1:W5:Y:S01]  /*0450*/  LDG.E.U16 R16, desc[UR36][R2.64] ;  /* 0x0000002402107981 */ /* 0x000362000c1e1500 */
[----:B------:R-:W-:Y:S05]  /*0460*/  BRA `(.L_x_17596) ;  /* 0x0000000c00547947 */ /* 0x000fea0003800000 */
.L_x_17599:
        /* <DEDUP_REMOVED lines=9> */
.L_x_17602:
[----:B------:R0:W5:Y:S01]  /*0500*/  LDG.E.U16 R16, desc[UR36][R2.64] ;  /* 0x0000002402107981 */ /* 0x000162000c1e1500 */
[----:B------:R-:W-:Y:S05]  /*0510*/  BRA `(.L_x_17596) ;  /* 0x0000000c00287947 */ /* 0x000fea0003800000 */
.L_x_17601:
        /* <DEDUP_REMOVED lines=13> */
.L_x_17591:
        /* <DEDUP_REMOVED lines=14> */
.L_x_17605:
        /* <DEDUP_REMOVED lines=13> */
.L_x_17604:
        /* <DEDUP_REMOVED lines=27> */
.L_x_17607:
        /* <DEDUP_REMOVED lines=14> */
.L_x_17606:
[----:B------:R-:W2:Y:S02]  /*0a30*/  LDG.E.U16 R0, desc[UR36][R2.64] ;  /* 0x0000002402007981 */ /* 0x000ea4000c1e1500 */
[----:B--2---:R-:W-:-:S05]  /*0a40*/  IMAD.U32 R0, R0, 0x10000, RZ ;  /* 0x0001000000007824 */ /* 0x004fca00078e00ff */
[----:B------:R-:W-:-:S04]  /*0a50*/  F2FP.F16.F32.PACK_AB R0, RZ, R0 ;  /* 0x00000000ff00723e */ /* 0x000fc800000000ff */
[----:B------:R-:W-:Y:S01]  /*0a60*/  PRMT R16, R0, 0x7610, R16 ;  /* 0x0000761000107816 */ /* 0x000fe20000000010 */
[----:B------:R-:W-:Y:S06]  /*0a70*/  BRA `(.L_x_17596) ;  /* 0x0000000400d07947 */ /* 0x000fec0003800000 */
.L_x_17603:
        /* <DEDUP_REMOVED lines=13> */
.L_x_17610:
        /* <DEDUP_REMOVED lines=21> */
.L_x_17614:
[----:B------:R-:W-:Y:S05]  /*0ca0*/  BSYNC.RECONVERGENT B1 ;  /* 0x0000000000017941 */ /* 0x000fea0003800200 */
.L_x_17613:
[----:B------:R-:W-:Y:S01]  /*0cb0*/  IMAD.SHL.U32 R0, R0, 0x100000, RZ ;  /* 0x0010000000007824 */ /* 0x000fe200078e00ff */
[----:B------:R-:W-:-:S04]  /*0cc0*/  LEA R2, R2, 0x3b800000, 0x17 ;  /* 0x3b80000002027811 */ /* 0x000fc800078eb8ff */
[----:B------:R-:W-:-:S07]  /*0cd0*/  LOP3.LUT R0, R2, R0, R7, 0xfe, !PT ;  /* 0x0000000002007212 */ /* 0x000fce00078efe07 */
.L_x_17612:
[----:B------:R-:W-:Y:S05]  /*0ce0*/  BSYNC.RECONVERGENT B0 ;  /* 0x0000000000007941 */ /* 0x000fea0003800200 */
.L_x_17611:
[----:B------:R-:W-:-:S04]  /*0cf0*/  F2FP.F16.F32.PACK_AB R0, RZ, R0 ;  /* 0x00000000ff00723e */ /* 0x000fc800000000ff */
[----:B------:R-:W-:Y:S01]  /*0d00*/  PRMT R16, R0, 0x7610, R16 ;  /* 0x0000761000107816 */ /* 0x000fe20000000010 */
[----:B------:R-:W-:Y:S06]  /*0d10*/  BRA `(.L_x_17596) ;  /* 0x0000000400287947 */ /* 0x000fec0003800000 */
.L_x_17609:
        /* <DEDUP_REMOVED lines=21> */
.L_x_17618:
[----:B------:R-:W-:Y:S05]  /*0e70*/  BSYNC.RECONVERGENT B1 ;  /* 0x0000000000017941 */ /* 0x000fea0003800200 */
.L_x_17617:
[----:B------:R-:W-:Y:S01]  /*0e80*/  IMAD.SHL.U32 R0, R0, 0x200000, RZ ;  /* 0x0020000000007824 */ /* 0x000fe200078e00ff */
[----:B------:R-:W-:-:S04]  /*0e90*/  LEA R2, R2, 0x37800000, 0x17 ;  /* 0x3780000002027811 */ /* 0x000fc800078eb8ff */
[----:B------:R-:W-:-:S07]  /*0ea0*/  LOP3.LUT R0, R2, R0, R7, 0xfe, !PT ;  /* 0x0000000002007212 */ /* 0x000fce00078efe07 */
.L_x_17616:
[----:B------:R-:W-:Y:S05]  /*0eb0*/  BSYNC.RECONVERGENT B0 ;  /* 0x0000000000007941 */ /* 0x000fea0003800200 */
.L_x_17615:
[----:B------:R-:W-:-:S04]  /*0ec0*/  F2FP.F16.F32.PACK_AB R0, RZ, R0 ;  /* 0x00000000ff00723e */ /* 0x000fc800000000ff */
[----:B------:R-:W-:Y:S01]  /*0ed0*/  PRMT R16, R0, 0x7610, R16 ;  /* 0x0000761000107816 */ /* 0x000fe20000000010 */
[----:B------:R-:W-:Y:S06]  /*0ee0*/  BRA `(.L_x_17596) ;  /* 0x0000000000b47947 */ /* 0x000fec0003800000 */
.L_x_17608:
[----:B------:R-:W-:-:S09]  /*0ef0*/  UISETP.NE.AND UP0, UPT, UR4, 0x1c, UPT ;  /* 0x0000001c0400788c */ /* 0x000fd2000bf05270 */
[----:B------:R-:W-:Y:S05]  /*0f00*/  BRA.U !UP0, `(.L_x_17619) ;  /* 0x00000001089c7547 */ /* 0x000fea000b800000 */
[----:B------:R-:W-:-:S09]  /*0f10*/  UISETP.NE.AND UP0, UPT, UR4, 0x1d, UPT ;  /* 0x0000001d0400788c */ /* 0x000fd2000bf05270 */
[----:B------:R-:W-:Y:S05]  /*0f20*/  BRA.U !UP0, `(.L_x_17620) ;  /* 0x0000000108807547 */ /* 0x000fea000b800000 */
[----:B------:R-:W-:-:S09]  /*0f30*/  UISETP.NE.AND UP0, UPT, UR4, 0x2c, UPT ;  /* 0x0000002c0400788c */ /* 0x000fd2000bf05270 */
[----:B------:R-:W-:Y:S05]  /*0f40*/  BRA.U !UP0, `(.L_x_17621) ;  /* 0x0000000108487547 */ /* 0x000fea000b800000 */
.L_x_17595:
        /* <DEDUP_REMOVED lines=16> */
.L_x_17622:
[----:B------:R-:W-:Y:S01]  /*1050*/  PRMT R16, RZ, 0x7610, R16 ;  /* 0x00007610ff107816 */ /* 0x000fe20000000010 */
[----:B------:R-:W-:Y:S06]  /*1060*/  BRA `(.L_x_17596) ;  /* 0x0000000000547947 */ /* 0x000fec0003800000 */
.L_x_17621:
        /* <DEDUP_REMOVED lines=8> */
.L_x_17624:
[----:B------:R-:W-:Y:S05]  /*10f0*/  BSYNC.RECONVERGENT B0 ;  /* 0x0000000000007941 */ /* 0x000fea0003800200 */
.L_x_17623:
[----:B------:R-:W-:-:S04]  /*1100*/  F2FP.F16.F32.PACK_AB R0, RZ, R0 ;  /* 0x00000000ff00723e */ /* 0x000fc800000000ff */
[----:B------:R-:W-:Y:S01]  /*1110*/  PRMT R16, R0, 0x7610, R16 ;  /* 0x0000761000107816 */ /* 0x000fe20000000010 */
[----:B------:R-:W-:Y:S06]  /*1120*/  BRA `(.L_x_17596) ;  /* 0x0000000000247947 */ /* 0x000fec0003800000 */
.L_x_17620:
[----:B------:R-:W2:Y:S02]  /*1130*/  LDG.E.64 R2, desc[UR36][R2.64] ;  /* 0x0000002402027981 */ /* 0x000ea4000c1e1b00 */
[----:B--2---:R-:W0:Y:S02]  /*1140*/  I2F.U64 R0, R2 ;  /* 0x0000000200007312 */ /* 0x004e240000301000 */
[----:B0-----:R-:W-:-:S04]  /*1150*/  F2FP.F16.F32.PACK_AB R0, RZ, R0 ;  /* 0x00000000ff00723e */ /* 0x001fc800000000ff */
[----:B------:R-:W-:Y:S01]  /*1160*/  PRMT R16, R0, 0x7610, R16 ;  /* 0x0000761000107816 */ /* 0x000fe20000000010 */
[----:B------:R-:W-:Y:S06]  /*1170*/  BRA `(.L_x_17596) ;  /* 0x0000000000107947 */ /* 0x000fec0003800000 */
.L_x_17619:
[----:B------:R-:W2:Y:S02]  /*1180*/  LDG.E R2, desc[UR36][R2.64] ;  /* 0x0000002402027981 */ /* 0x000ea4000c1e1900 */
[----:B--2---:R-:W-:-:S04]  /*1190*/  I2FP.F32.U32 R0, R2 ;  /* 0x0000000200007245 */ /* 0x004fc80000201000 */
[----:B------:R-:W-:-:S04]  /*11a0*/  F2FP.F16.F32.PACK_AB R0, RZ, R0 ;  /* 0x00000000ff00723e */ /* 0x000fc800000000ff */
[----:B------:R-:W-:-:S07]  /*11b0*/  PRMT R16, R0, 0x7610, R16 ;  /* 0x0000761000107816 */ /* 0x000fce0000000010 */
.L_x_17596:
[----:B------:R-:W-:-:S07]  /*11c0*/  VIADD R22, R19, 0x80 ;  /* 0x0000008013167836 */ /* 0x000fce0000000000 */
.L_x_17590:
[----:B------:R-:W-:Y:S05]  /*11d0*/  BSYNC.RECONVERGENT B6 ;  /* 0x0000000000067941 */ /* 0x000fea0003800200 */
.L_x_17589:
        /* <DEDUP_REMOVED lines=26> */
.L_x_17630:
[----:B------:R-:W2:Y:S02]  /*1380*/  LDG.E.U8 R2, desc[UR36][R2.64] ;  /* 0x0000002402027981 */ /* 0x000ea4000c1e1100 */
[----:B--2---:R-:W-:-:S04]  /*1390*/  I2FP.F32.U32 R0, R2 ;  /* 0x0000000200007245 */ /* 0x004fc80000201000 */
[----:B------:R-:W-:-:S04]  /*13a0*/  F2FP.F16.F32.PACK_AB R0, RZ, R0 ;  /* 0x00000000ff00723e */ /* 0x000fc800000000ff */
[----:B------:R-:W-:Y:S01]  /*13b0*/  PRMT R23, R0, 0x7610, R23 ;  /* 0x0000761000177816 */ /* 0x000fe20000000017 */
[----:B------:R-:W-:Y:S06]  /*13c0*/  BRA `(.L_x_17632) ;  /* 0x0000000c00d47947 */ /* 0x000fec0003800000 */
.L_x_17629:
        /* <DEDUP_REMOVED lines=11> */
.L_x_17634:
[----:B------:R-:W2:Y:S02]  /*1480*/  LDG.E R2, desc[UR36][R2.64] ;  /* 0x0000002402027981 */ /* 0x000ea4000c1e1900 */
[----:B--2---:R-:W-:-:S04]  /*1490*/  I2FP.F32.S32 R0, R2 ;  /* 0x0000000200007245 */ /* 0x004fc80000201400 */
[----:B------:R-:W-:-:S04]  /*14a0*/  F2FP.F16.F32.PACK_AB R0, RZ, R0 ;  /* 0x00000000ff00723e */ /* 0x000fc800000000ff */
[----:B------:R-:W-:Y:S01]  /*14b0*/  PRMT R23, R0, 0x7610, R23 ;  /* 0x0000761000177816 */ /* 0x000fe20000000017 */
[----:B------:R-:W-:Y:S06]  /*14c0*/  BRA `(.L_x_17632) ;  /* 0x0000000c00947947 */ /* 0x000fec0003800000 */
.L_x_17633:
[----:B------:R-:W2:Y:S02]  /*14d0*/  LDG.E.U16 R2, desc[UR36][R2.64] ;  /* 0x0000002402027981 */ /* 0x000ea4000c1e1500 */
[----:B--2---:R-:W0:Y:S02]  /*14e0*/  I2F.S16 R0, R2 ;  /* 0x0000000200007306 */ /* 0x004e240000101400 */
[----:B0-----:R-:W-:-:S04]  /*14f0*/  F2FP.F16.F32.PACK_AB R0, RZ, R0 ;  /* 0x00000000ff00723e */ /* 0x001fc800000000ff */
[----:B------:R-:W-:Y:S01]  /*1500*/  PRMT R23, R0, 0x7610, R23 ;  /* 0x0000761000177816 */ /* 0x000fe20000000017 */
[----:B------:R-:W-:Y:S06]  /*1510*/  BRA `(.L_x_17632) ;  /* 0x0000000c00807947 */ /* 0x000fec0003800000 */
.L_x_17628:
        /* <DEDUP_REMOVED lines=9> */
.L_x_17636:
[----:B------:R0:W5:Y:S01]  /*15b0*/  LDG.E.U16 R23, desc[UR36][R2.64] ;  /* 0x0000002402177981 */ /* 0x000162000c1e1500 */
[----:B------:R-:W-:Y:S05]  /*15c0*/  BRA `(.L_x_17632) ;  /* 0x0000000c00547947 */ /* 0x000fea0003800000 */
.L_x_17635:
        /* <DEDUP_REMOVED lines=9> */
.L_x_17638:
[----:B------:R1:W5:Y:S01]  /*1660*/  LDG.E.U16 R23, desc[UR36][R2.64] ;  /* 0x0000002402177981 */ /* 0x000362000c1e1500 */
[----:B------:R-:W-:Y:S05]  /*1670*/  BRA `(.L_x_17632) ;  /* 0x0000000c00287947 */ /* 0x000fea0003800000 */
.L_x_17637:
        /* <DEDUP_REMOVED lines=13> */
.L_x_17627:
        /* <DEDUP_REMOVED lines=14> */
.L_x_17641:
        /* <DEDUP_REMOVED lines=13> */
.L_x_17640:
        /* <DEDUP_REMOVED lines=27> */
.L_x_17643:
        /* <DEDUP_REMOVED lines=14> */
.L_x_17642:
[----:B------:R-:W2:Y:S02]  /*1b90*/  LDG.E.U16 R0, desc[UR36][R2.64] ;  /* 0x0000002402007981 */ /* 0x000ea4000c1e1500 */
[----:B--2---:R-:W-:-:S05]  /*1ba0*/  IMAD.U32 R0, R0, 0x10000, RZ ;  /* 0x0001000000007824 */ /* 0x004fca00078e00ff */
[----:B------:R-:W-:-:S04]  /*1bb0*/  F2FP.F16.F32.PACK_AB R0, RZ, R0 ;  /* 0x00000000ff00723e */ /* 0x000fc800000000ff */
[----:B------:R-:W-:Y:S01]  /*1bc0*/  PRMT R23, R0, 0x7610, R23 ;  /* 0x0000761000177816 */ /* 0x000fe20000000017 */
[----:B------:R-:W-:Y:S06]  /*1bd0*/  BRA `(.L_x_17632) ;  /* 0x0000000400d07947 */ /* 0x000fec0003800000 */
.L_x_17639:
        /* <DEDUP_REMOVED lines=13> */
.L_x_17646:
        /* <DEDUP_REMOVED lines=21> */
.L_x_17650:
[----:B------:R-:W-:Y:S05]  /*1e00*/  BSYNC.RECONVERGENT B1 ;  /* 0x0000000000017941 */ /* 0x000fea0003800200 */
.L_x_17649:
[----:B------:R-:W-:Y:S01]  /*1e10*/  IMAD.SHL.U32 R0, R0, 0x100000, RZ ;  /* 0x0010000000007824 */ /* 0x000fe200078e00ff */
[----:B------:R-:W-:-:S04]  /*1e20*/  LEA R2, R2, 0x3b800000, 0x17 ;  /* 0x3b80000002027811 */ /* 0x000fc800078eb8ff */
[----:B------:R-:W-:-:S07]  /*1e30*/  LOP3.LUT R0, R2, R0, R7, 0xfe, !PT ;  /* 0x0000000002007212 */ /* 0x000fce00078efe07 */
.L_x_17648:
[----:B------:R-:W-:Y:S05]  /*1e40*/  BSYNC.RECONVERGENT B0 ;  /* 0x0000000000007941 */ /* 0x000fea0003800200 */
.L_x_17647:
[----:B------:R-:W-:-:S04]  /*1e50*/  F2FP.F16.F32.PACK_AB R0, RZ, R0 ;  /* 0x00000000ff00723e */ /* 0x000fc800000000ff */
[----:B------:R-:W-:Y:S01]  /*1e60*/  PRMT R23, R0, 0x7610, R23 ;  /* 0x0000761000177816 */ /* 0x000fe20000000017 */
[----:B------:R-:W-:Y:S06]  /*1e70*/  BRA `(.L_x_17632) ;  /* 0x0000000400287947 */ /* 0x000fec0003800000 */
.L_x_17645:
        /* <DEDUP_REMOVED lines=21> */
.L_x_17654:
[----:B------:R-:W-:Y:S05]  /*1fd0*/  BSYNC.RECONVERGENT B1 ;  /* 0x0000000000017941 */ /* 0x000fea0003800200 */
.L_x_17653:
[----:B------:R-:W-:Y:S01]  /*1fe0*/  IMAD.SHL.U32 R0, R0, 0x200000, RZ ;  /* 0x0020000000007824 */ /* 0x000fe200078e00ff */
[----:B------:R-:W-:-:S04]  /*1ff0*/  LEA R2, R2, 0x37800000, 0x17 ;  /* 0x3780000002027811 */ /* 0x000fc800078eb8ff */
[----:B------:R-:W-:-:S07]  /*2000*/  LOP3.LUT R0, R2, R0, R7, 0xfe, !PT ;  /* 0x0000000002007212 */ /* 0x000fce00078efe07 */
.L_x_17652:
[----:B------:R-:W-:Y:S05]  /*2010*/  BSYNC.RECONVERGENT B0 ;  /* 0x0000000000007941 */ /* 0x000fea0003800200 */
.L_x_17651:
[----:B------:R-:W-:-:S04]  /*2020*/  F2FP.F16.F32.PACK_AB R0, RZ, R0 ;  /* 0x00000000ff00723e */ /* 0x000fc800000000ff */
[----:B------:R-:W-:Y:S01]  /*2030*/  PRMT R23, R0, 0x7610, R23 ;  /* 0x0000761000177816 */ /* 0x000fe20000000017 */
[----:B------:R-:W-:Y:S06]  /*2040*/  BRA `(.L_x_17632) ;  /* 0x0000000000b47947 */ /* 0x000fec0003800000 */
.L_x_17644:
        /* <DEDUP_REMOVED lines=14> */
.L_x_17658:
[----:B------:R-:W-:Y:S05]  /*2130*/  BSYNC.RECONVERGENT B0 ;  /* 0x0000000000007941 */ /* 0x000fea0003800200 */
.L_x_17657:
[----:B------:R-:W-:-:S04]  /*2140*/  F2FP.F16.F32.PACK_AB R0, RZ, R0 ;  /* 0x00000000ff00723e */ /* 0x000fc800000000ff */
[----:B------:R-:W-:Y:S01]  /*2150*/  PRMT R23, R0, 0x7610, R23 ;  /* 0x0000761000177816 */ /* 0x000fe20000000017 */
[----:B------:R-:W-:Y:S06]  /*2160*/  BRA `(.L_x_17632) ;  /* 0x00000000006c7947 */ /* 0x000fec0003800000 */
.L_x_17631:
        /* <DEDUP_REMOVED lines=16> */
.L_x_17659:
[----:B------:R-:W-:Y:S01]  /*2270*/  PRMT R23, RZ, 0x7610, R23 ;  /* 0x00007610ff177816 */ /* 0x000fe20000000017 */
[----:B------:R-:W-:Y:S06]  /*2280*/  BRA `(.L_x_17632) ;  /* 0x0000000000247947 */ /* 0x000fec0003800000 */
.L_x_17656:
[----:B------:R-:W2:Y:S02]  /*2290*/  LDG.E.64 R2, desc[UR36][R2.64] ;  /* 0x0000002402027981 */ /* 0x000ea4000c1e1b00 */
[----:B--2---:R-:W0:Y:S02]  /*22a0*/  I2F.U64 R0, R2 ;  /* 0x0000000200007312 */ /* 0x004e240000301000 */
[----:B0-----:R-:W-:-:S04]  /*22b0*/  F2FP.F16.F32.PACK_AB R0, RZ, R0 ;  /* 0x00000000ff00723e */ /* 0x001fc800000000ff */
[----:B------:R-:W-:Y:S01]  /*22c0*/  PRMT R23, R0, 0x7610, R23 ;  /* 0x0000761000177816 */ /* 0x000fe20000000017 */
[----:B------:R-:W-:Y:S06]  /*22d0*/  BRA `(.L_x_17632) ;  /* 0x0000000000107947 */ /* 0x000fec0003800000 */
.L_x_17655:
[----:B------:R-:W2:Y:S02]  /*22e0*/  LDG.E R2, desc[UR36][R2.64] ;  /* 0x0000002402027981 */ /* 0x000ea4000c1e1900 */
[----:B--2---:R-:W-:-:S04]  /*22f0*/  I2FP.F32.U32 R0, R2 ;  /* 0x0000000200007245 */ /* 0x004fc80000201000 */
[----:B------:R-:W-:-:S04]  /*2300*/  F2FP.F16.F32.PACK_AB R0, RZ, R0 ;  /* 0x00000000ff00723e */ /* 0x000fc800000000ff */
[----:B------:R-:W-:-:S07]  /*2310*/  PRMT R23, R0, 0x7610, R23 ;  /* 0x0000761000177816 */ /* 0x000fce0000000017 */
.L_x_17632:
[----:B------:R-:W-:-:S07]  /*2320*/  VIADD R22, R22, 0x80 ;  /* 0x0000008016167836 */ /* 0x000fce0000000000 */
.L_x_17626:
[----:B------:R-:W-:Y:S05]  /*2330*/  BSYNC.RECONVERGENT B6 ;  /* 0x0000000000067941 */ /* 0x000fea0003800200 */
.L_x_17625:
        /* <DEDUP_REMOVED lines=26> */
.L_x_17665:
[----:B------:R-:W2:Y:S02]  /*24e0*/  LDG.E.U8 R2, desc[UR36][R2.64] ;  /* 0x0000002402027981 */ /* 0x000ea4000c1e1100 */
[----:B--2---:R-:W-:-:S04]  /*24f0*/  I2FP.F32.U32 R0, R2 ;  /* 0x0000000200007245 */ /* 0x004fc80000201000 */
[----:B------:R-:W-:-:S04]  /*2500*/  F2FP.F16.F32.PACK_AB R0, RZ, R0 ;  /* 0x00000000ff00723e */ /* 0x000fc800000000ff */
[----:B------:R-:W-:Y:S01]  /*2510*/  PRMT R24, R0, 0x7610, R24 ;  /* 0x0000761000187816 */ /* 0x000fe20000000018 */
[----:B------:R-:W-:Y:S06]  /*2520*/  BRA `(.L_x_17667) ;  /* 0x0000000c00d47947 */ /* 0x000fec0003800000 */
.L_x_17664:
        /* <DEDUP_REMOVED lines=11> */
.L_x_17669:
[----:B------:R-:W2:Y:S02]  /*25e0*/  LDG.E R2, desc[UR36][R2.64] ;  /* 0x0000002402027981 */ /* 0x000ea4000c1e1900 */
[----:B--2---:R-:W-:-:S04]  /*25f0*/  I2FP.F32.S32 R0, R2 ;  /* 0x0000000200007245 */ /* 0x004fc80000201400 */
[----:B------:R-:W-:-:S04]  /*2600*/  F2FP.F16.F32.PACK_AB R0, RZ, R0 ;  /* 0x00000000ff00723e */ /* 0x000fc800000000ff */
[----:B------:R-:W-:Y:S01]  /*2610*/  PRMT R24, R0, 0x7610, R24 ;  /* 0x0000761000187816 */ /* 0x000fe20000000018 */
[----:B------:R-:W-:Y:S06]  /*2620*/  BRA `(.L_x_17667) ;  /* 0x0000000c00947947 */ /* 0x000fec0003800000 */
.L_x_17668:
[----:B------:R-:W2:Y:S02]  /*2630*/  LDG.E.U16 R2, desc[UR36][R2.64] ;  /* 0x0000002402027981 */ /* 0x000ea4000c1e1500 */
[----:B--2---:R-:W0:Y:S02]  /*2640*/  I2F.S16 R0, R2 ;  /* 0x0000000200007306 */ /* 0x004e240000101400 */
[----:B0-----:R-:W-:-:S04]  /*2650*/  F2FP.F16.F32.PACK_AB R0, RZ, R0 ;  /* 0x00000000ff00723e */ /* 0x001fc800000000ff */
[----:B------:R-:W-:Y:S01]  /*2660*/  PRMT R24, R0, 0x7610, R24 ;  /* 0x0000761000187816 */ /* 0x000fe20000000018 */
[----:B------:R-:W-:Y:S06]  /*2670*/  BRA `(.L_x_17667) ;  /* 0x0000000c00807947 */ /* 0x000fec0003800000 */
.L_x_17663:
        /* <DEDUP_REMOVED lines=9> */
.L_x_17671:
[----:B------:R0:W5:Y:S01]  /*2710*/  LDG.E.U16 R24, desc[UR36][R2.64] ;  /* 0x0000002402187981 */ /* 0x000162000c1e1500 */
[----:B------:R-:W-:Y:S05]  /*2720*/  BRA `(.L_x_17667) ;  /* 0x0000000c00547947 */ /* 0x000fea0003800000 */
.L_x_17670:
        /* <DEDUP_REMOVED lines=9> */
.L_x_17673:
[----:B------:R1:W5:Y:S01]  /*27c0*/  LDG.E.U16 R24, desc[UR36][R2.64] ;  /* 0x0000002402187981 */ /* 0x000362000c1e1500 */
[----:B------:R-:W-:Y:S05]  /*27d0*/  BRA `(.L_x_17667) ;  /* 0x0000000c00287947 */ /* 0x000fea0003800000 */
.L_x_17672:
        /* <DEDUP_REMOVED lines=13> */
.L_x_17662:
        /* <DEDUP_REMOVED lines=14> */
.L_x_17676:
        /* <DEDUP_REMOVED lines=13> */
.L_x_17675:
        /* <DEDUP_REMOVED lines=27> */
.L_x_17678:
        /* <DEDUP_REMOVED lines=14> */
.L_x_17677:
[----:B------:R-:W2:Y:S02]  /*2cf0*/  LDG.E.U16 R0, desc[UR36][R2.64] ;  /* 0x0000002402007981 */ /* 0x000ea4000c1e1500 */
[----:B--2---:R-:W-:-:S05]  /*2d00*/  IMAD.U32 R0, R0, 0x10000, RZ ;  /* 0x0001000000007824 */ /* 0x004fca00078e00ff */
[----:B------:R-:W-:-:S04]  /*2d10*/  F2FP.F16.F32.PACK_AB R0, RZ, R0 ;  /* 0x00000000ff00723e */ /* 0x000fc800000000ff */
[----:B------:R-:W-:Y:S01]  /*2d20*/  PRMT R24, R0, 0x7610, R24 ;  /* 0x0000761000187816 */ /* 0x000fe20000000018 */
[----:B------:R-:W-:Y:S06]  /*2d30*/  BRA `(.L_x_17667) ;  /* 0x0000000400d07947 */ /* 0x000fec0003800000 */
.L_x_17674:
        /* <DEDUP_REMOVED lines=13> */
.L_x_17681:
        /* <DEDUP_REMOVED lines=21> */
.L_x_17685:
[----:B------:R-:W-:Y:S05]  /*2f60*/  BSYNC.RECONVERGENT B1 ;  /* 0x0000000000017941 */ /* 0x000fea0003800200 */
.L_x_17684:
[----:B------:R-:W-:Y:S01]  /*2f70*/  IMAD.SHL.U32 R0, R0, 0x100000, RZ ;  /* 0x0010000000007824 */ /* 0x000fe200078e00ff */
[----:B------:R-:W-:-:S04]  /*2f80*/  LEA R2, R2, 0x3b800000, 0x17 ;  /* 0x3b80000002027811 */ /* 0x000fc800078eb8ff */
[----:B------:R-:W-:-:S07]  /*2f90*/  LOP3.LUT R0, R2, R0, R7, 0xfe, !PT ;  /* 0x0000000002007212 */ /* 0x000fce00078efe07 */
.L_x_17683:
[----:B------:R-:W-:Y:S05]  /*2fa0*/  BSYNC.RECONVERGENT B0 ;  /* 0x0000000000007941 */ /* 0x000fea0003800200 */
.L_x_17682:
[----:B------:R-:W-:-:S04]  /*2fb0*/  F2FP.F16.F32.PACK_AB R0, RZ, R0 ;  /* 0x00000000ff00723e */ /* 0x000fc800000000ff */
[----:B------:R-:W-:Y:S01]  /*2fc0*/  PRMT R24, R0, 0x7610, R24 ;  /* 0x0000761000187816 */ /* 0x000fe20000000018 */
[----:B------:R-:W-:Y:S06]  /*2fd0*/  BRA `(.L_x_17667) ;  /* 0x0000000400287947 */ /* 0x000fec0003800000 */
.L_x_17680:
        /* <DEDUP_REMOVED lines=21> */
.L_x_17689:
[----:B------:R-:W-:Y:S05]  /*3130*/  BSYNC.RECONVERGENT B1 ;  /* 0x0000000000017941 */ /* 0x000fea0003800200 */
.L_x_17688:
[----:B------:R-:W-:Y:S01]  /*3140*/  IMAD.SHL.U32 R0, R0, 0x200000, RZ ;  /* 0x0020000000007824 */ /* 0x000fe200078e00ff */
[----:B------:R-:W-:-:S04]  /*3150*/  LEA R2, R2, 0x37800000, 0x17 ;  /* 0x3780000002027811 */ /* 0x000fc800078eb8ff */
[----:B------:R-:W-:-:S07]  /*3160*/  LOP3.LUT R0, R2, R0, R7, 0xfe, !PT ;  /* 0x0000000002007212 */ /* 0x000fce00078efe07 */
.L_x_17687:
[----:B------:R-:W-:Y:S05]  /*3170*/  BSYNC.RECONVERGENT B0 ;  /* 0x0000000000007941 */ /* 0x000fea0003800200 */
.L_x_17686:
[----:B------:R-:W-:-:S04]  /*3180*/  F2FP.F16.F32.PACK_AB R0, RZ, R0 ;  /* 0x00000000ff00723e */ /* 0x000fc800000000ff */
[----:B------:R-:W-:Y:S01]  /*3190*/  PRMT R24, R0, 0x7610, R24 ;  /* 0x0000761000187816 */ /* 0x000fe20000000018 */
[----:B------:R-:W-:Y:S06]  /*31a0*/  BRA `(.L_x_17667) ;  /* 0x0000000000b47947 */ /* 0x000fec0003800000 */
.L_x_17679:
        /* <DEDUP_REMOVED lines=14> */
.L_x_17693:
[----:B------:R-:W-:Y:S05]  /*3290*/  BSYNC.RECONVERGENT B0 ;  /* 0x0000000000007941 */ /* 0x000fea0003800200 */
.L_x_17692:
[----:B------:R-:W-:-:S04]  /*32a0*/  F2FP.F16.F32.PACK_AB R0, RZ, R0 ;  /* 0x00000000ff00723e */ /* 0x000fc800000000ff */
[----:B------:R-:W-:Y:S01]  /*32b0*/  PRMT R24, R0, 0x7610, R24 ;  /* 0x0000761000187816 */ /* 0x000fe20000000018 */
[----:B------:R-:W-:Y:S06]  /*32c0*/  BRA `(.L_x_17667) ;  /* 0x00000000006c7947 */ /* 0x000fec0003800000 */
.L_x_17666:
        /* <DEDUP_REMOVED lines=16> */
.L_x_17694:
[----:B------:R-:W-:Y:S01]  /*33d0*/  PRMT R24, RZ, 0x7610, R24 ;  /* 0x00007610ff187816 */ /* 0x000fe20000000018 */
[----:B------:R-:W-:Y:S06]  /*33e0*/  BRA `(.L_x_17667) ;  /* 0x0000000000247947 */ /* 0x000fec0003800000 */
.L_x_17691:
[----:B------:R-:W2:Y:S02]  /*33f0*/  LDG.E.64 R2, desc[UR36][R2.64] ;  /* 0x0000002402027981 */ /* 0x000ea4000c1e1b00 */
[----:B--2---:R-:W0:Y:S02]  /*3400*/  I2F.U64 R0, R2 ;  /* 0x0000000200007312 */ /* 0x004e240000301000 */
[----:B0-----:R-:W-:-:S04]  /*3410*/  F2FP.F16.F32.PACK_AB R0, RZ, R0 ;  /* 0x00000000ff00723e */ /* 0x001fc800000000ff */
[----:B------:R-:W-:Y:S01]  /*3420*/  PRMT R24, R0, 0x7610, R24 ;  /* 0x0000761000187816 */ /* 0x000fe20000000018 */
[----:B------:R-:W-:Y:S06]  /*3430*/  BRA `(.L_x_17667) ;  /* 0x0000000000107947 */ /* 0x000fec0003800000 */
.L_x_17690:
[----:B------:R-:W2:Y:S02]  /*3440*/  LDG.E R2, desc[UR36][R2.64] ;  /* 0x0000002402027981 */ /* 0x000ea4000c1e1900 */
[----:B--2---:R-:W-:-:S04]  /*3450*/  I2FP.F32.U32 R0, R2 ;  /* 0x0000000200007245 */ /* 0x004fc80000201000 */
[----:B------:R-:W-:-:S04]  /*3460*/  F2FP.F16.F32.PACK_AB R0, RZ, R0 ;  /* 0x00000000ff00723e */ /* 0x000fc800000000ff */
[----:B------:R-:W-:-:S07]  /*3470*/  PRMT R24, R0, 0x7610, R24 ;  /* 0x0000761000187816 */ /* 0x000fce0000000018 */
.L_x_17667:
[----:B------:R-:W-:-:S07]  /*3480*/  VIADD R22, R22, 0x80 ;  /* 0x0000008016167836 */ /* 0x000fce0000000000 */
.L_x_17661:
[----:B------:R-:W-:Y:S05]  /*3490*/  BSYNC.RECONVERGENT B6 ;  /* 0x0000000000067941 */ /* 0x000fea0003800200 */
.L_x_17660:
        /* <DEDUP_REMOVED lines=25> */
.L_x_17700:
[----:B------:R-:W2:Y:S02]  /*3630*/  LDG.E.U8 R2, desc[UR36][R2.64] ;  /* 0x0000002402027981 */ /* 0x000ea4000c1e1100 */
[----:B--2---:R-:W-:-:S04]  /*3640*/  I2FP.F32.U32 R0, R2 ;  /* 0x0000000200007245 */ /* 0x004fc80000201000 */
[----:B------:R-:W-:Y:S01]  /*3650*/  F2FP.F16.F32.PACK_AB R0, RZ, R0 ;  /* 0x00000000ff00723e */ /* 0x000fe200000000ff */
[----:B------:R-:W-:Y:S06]  /*3660*/  BRA `(.L_x_17696) ;  /* 0x0000000c009c7947 */ /* 0x000fec0003800000 */
.L_x_17699:
        /* <DEDUP_REMOVED lines=10> */
.L_x_17703:
[----:B------:R-:W2:Y:S02]  /*3710*/  LDG.E R2, desc[UR36][R2.64] ;  /* 0x0000002402027981 */ /* 0x000ea4000c1e1900 */
[----:B--2---:R-:W-:-:S04]  /*3720*/  I2FP.F32.S32 R0, R2 ;  /* 0x0000000200007245 */ /* 0x004fc80000201400 */
[----:B------:R-:W-:Y:S01]  /*3730*/  F2FP.F16.F32.PACK_AB R0, RZ, R0 ;  /* 0x00000000ff00723e */ /* 0x000fe200000000ff */
[----:B------:R-:W-:Y:S06]  /*3740*/  BRA `(.L_x_17696) ;  /* 0x0000000c00647947 */ /* 0x000fec0003800000 */
.L_x_17702:
[----:B------:R-:W2:Y:S02]  /*3750*/  LDG.E.U16 R2, desc[UR36][R2.64] ;  /* 0x0000002402027981 */ /* 0x000ea4000c1e1500 */
[----:B--2---:R-:W0:Y:S02]  /*3760*/  I2F.S16 R0, R2 ;  /* 0x0000000200007306 */ /* 0x004e240000101400 */
[----:B0-----:R-:W-:Y:S01]  /*3770*/  F2FP.F16.F32.PACK_AB R0, RZ, R0 ;  /* 0x00000000ff00723e */ /* 0x001fe200000000ff */
[----:B------:R-:W-:Y:S06]  /*3780*/  BRA `(.L_x_17696) ;  /* 0x0000000c00547947 */ /* 0x000fec0003800000 */
.L_x_17698:
        /* <DEDUP_REMOVED lines=9> */
.L_x_17705:
[----:B------:R2:W5:Y:S01]  /*3820*/  LDG.E.U16 R0, desc[UR36][R2.64] ;  /* 0x0000002402007981 */ /* 0x000562000c1e1500 */
[----:B------:R-:W-:Y:S05]  /*3830*/  BRA `(.L_x_17696) ;  /* 0x0000000c00287947 */ /* 0x000fea0003800000 */
.L_x_17704:
        /* <DEDUP_REMOVED lines=9> */
.L_x_17707:
[----:B------:R3:W5:Y:S01]  /*38d0*/  LDG.E.U16 R0, desc[UR36][R2.64] ;  /* 0x0000002402007981 */ /* 0x000762000c1e1500 */
[----:B------:R-:W-:Y:S05]  /*38e0*/  BRA `(.L_x_17696) ;  /* 0x0000000800fc7947 */ /* 0x000fea0003800000 */
.L_x_17706:
        /* <DEDUP_REMOVED lines=12> */
.L_x_17697:
        /* <DEDUP_REMOVED lines=13> */
.L_x_17710:
        /* <DEDUP_REMOVED lines=12> */
.L_x_17709:
        /* <DEDUP_REMOVED lines=27> */
.L_x_17712:
        /* <DEDUP_REMOVED lines=13> */
.L_x_17711:
[----:B------:R-:W2:Y:S02]  /*3dc0*/  LDG.E.U16 R0, desc[UR36][R2.64] ;  /* 0x0000002402007981 */ /* 0x000ea4000c1e1500 */
[----:B--2---:R-:W-:-:S05]  /*3dd0*/  IMAD.U32 R0, R0, 0x10000, RZ ;  /* 0x0001000000007824 */ /* 0x004fca00078e00ff */
[----:B------:R-:W-:Y:S01]  /*3de0*/  F2FP.F16.F32.PACK_AB R0, RZ, R0 ;  /* 0x00000000ff00723e */ /* 0x000fe200000000ff */
[----:B------:R-:W-:Y:S06]  /*3df0*/  BRA `(.L_x_17696) ;  /* 0x0000000400b87947 */ /* 0x000fec0003800000 */
.L_x_17708:
        /* <DEDUP_REMOVED lines=12> */
.L_x_17715:
        /* <DEDUP_REMOVED lines=21> */
.L_x_17719:
[----:B------:R-:W-:Y:S05]  /*4010*/  BSYNC.RECONVERGENT B1 ;  /* 0x0000000000017941 */ /* 0x000fea0003800200 */
.L_x_17718:
[----:B------:R-:W-:Y:S01]  /*4020*/  IMAD.SHL.U32 R0, R0, 0x100000, RZ ;  /* 0x0010000000007824 */ /* 0x000fe200078e00ff */
[----:B------:R-:W-:-:S04]  /*4030*/  LEA R2, R2, 0x3b800000, 0x17 ;  /* 0x3b80000002027811 */ /* 0x000fc800078eb8ff */
[----:B------:R-:W-:-:S07]  /*4040*/  LOP3.LUT R0, R2, R0, R7, 0xfe, !PT ;  /* 0x0000000002007212 */ /* 0x000fce00078efe07 */
.L_x_17717:
[----:B------:R-:W-:Y:S05]  /*4050*/  BSYNC.RECONVERGENT B0 ;  /* 0x0000000000007941 */ /* 0x000fea0003800200 */
.L_x_17716:
[----:B------:R-:W-:Y:S01]  /*4060*/  F2FP.F16.F32.PACK_AB R0, RZ, R0 ;  /* 0x00000000ff00723e */ /* 0x000fe200000000ff */
[----:B------:R-:W-:Y:S06]  /*4070*/  BRA `(.L_x_17696) ;  /* 0x0000000400187947 */ /* 0x000fec0003800000 */
.L_x_17714:
        /* <DEDUP_REMOVED lines=21> */
.L_x_17723:
[----:B------:R-:W-:Y:S05]  /*41d0*/  BSYNC.RECONVERGENT B1 ;  /* 0x0000000000017941 */ /* 0x000fea0003800200 */
.L_x_17722:
[----:B------:R-:W-:Y:S01]  /*41e0*/  IMAD.SHL.U32 R0, R0, 0x200000, RZ ;  /* 0x0020000000007824 */ /* 0x000fe200078e00ff */
[----:B------:R-:W-:-:S04]  /*41f0*/  LEA R2, R2, 0x37800000, 0x17 ;  /* 0x3780000002027811 */ /* 0x000fc800078eb8ff */
[----:B------:R-:W-:-:S07]  /*4200*/  LOP3.LUT R0, R2, R0, R7, 0xfe, !PT ;  /* 0x0000000002007212 */ /* 0x000fce00078efe07 */
.L_x_17721:
[----:B------:R-:W-:Y:S05]  /*4210*/  BSYNC.RECONVERGENT B0 ;  /* 0x0000000000007941 */ /* 0x000fea0003800200 */
.L_x_17720:
[----:B------:R-:W-:Y:S01]  /*4220*/  F2FP.F16.F32.PACK_AB R0, RZ, R0 ;  /* 0x00000000ff00723e */ /* 0x000fe200000000ff */
[----:B------:R-:W-:Y:S06]  /*4230*/  BRA `(.L_x_17696) ;  /* 0x0000000000a87947 */ /* 0x000fec0003800000 */
.L_x_17713:
        /* <DEDUP_REMOVED lines=14> */
.L_x_17727:
[----:B------:R-:W-:Y:S05]  /*4320*/  BSYNC.RECONVERGENT B0 ;  /* 0x0000000000007941 */ /* 0x000fea0003800200 */
.L_x_17726:
[----:B------:R-:W-:Y:S01]  /*4330*/  F2FP.F16.F32.PACK_AB R0, RZ, R0 ;  /* 0x00000000ff00723e */ /* 0x000fe200000000ff */
[----:B------:R-:W-:Y:S06]  /*4340*/  BRA `(.L_x_17696) ;  /* 0x0000000000647947 */ /* 0x000fec0003800000 */
.L_x_17701:
        /* <DEDUP_REMOVED lines=16> */
.L_x_17728:
[----:B------:R-:W-:Y:S01]  /*4450*/  PRMT R0, RZ, 0x7610, R0 ;  /* 0x00007610ff007816 */ /* 0x000fe20000000000 */
[----:B------:R-:W-:Y:S06]  /*4460*/  BRA `(.L_x_17696) ;  /* 0x00000000001c7947 */ /* 0x000fec0003800000 */
.L_x_17725:
[----:B------:R-:W2:Y:S02]  /*4470*/  LDG.E.64 R2, desc[UR36][R2.64] ;  /* 0x0000002402027981 */ /* 0x000ea4000c1e1b00 */
[----:B--2---:R-:W0:Y:S02]  /*4480*/  I2F.U64 R0, R2 ;  /* 0x0000000200007312 */ /* 0x004e240000301000 */
[----:B0-----:R-:W-:Y:S01]  /*4490*/  F2FP.F16.F32.PACK_AB R0, RZ, R0 ;  /* 0x00000000ff00723e */ /* 0x001fe200000000ff */
[----:B------:R-:W-:Y:S06]  /*44a0*/  BRA `(.L_x_17696) ;  /* 0x00000000000c7947 */ /* 0x000fec0003800000 */
.L_x_17724:
[----:B------:R-:W2:Y:S02]  /*44b0*/  LDG.E R2, desc[UR36][R2.64] ;  /* 0x0000002402027981 */ /* 0x000ea4000c1e1900 */
[----:B--2---:R-:W-:-:S04]  /*44c0*/  I2FP.F32.U32 R0, R2 ;  /* 0x0000000200007245 */ /* 0x004fc80000201000 */
[----:B------:R-:W-:-:S07]  /*44d0*/  F2FP.F16.F32.PACK_AB R0, RZ, R0 ;  /* 0x00000000ff00723e */ /* 0x000fce00000000ff */
.L_x_17696:
[----:B------:R-:W-:Y:S05]  /*44e0*/  BSYNC.RECONVERGENT B6 ;  /* 0x0000000000067941 */ /* 0x000fea0003800200 */
.L_x_17695:
        /* <DEDUP_REMOVED lines=12> */
[----:B------:R-:W1:Y:S01]  /*45b0*/  @!P0 FRND.FTZ.CEIL R2, R2 ;  /* 0x0000000200028307 */ /* 0x000e620000219000 */
[----:B------:R-:W-:-:S07]  /*45c0*/  @!P1 HADD2.F32 R3, -RZ, R23.H0_H0 ;  /* 0x20000017ff039230 */ /* 0x000fce0000004100 */
[----:B------:R-:W2:Y:S01]  /*45d0*/  @!P2 FRND.FTZ.CEIL R4, R4 ;  /* 0x000000040004a307 */ /* 0x000ea20000219000 */
[----:B-1----:R-:W-:-:S07]  /*45e0*/  @!P0 F2FP.F16.F32.PACK_AB R0, RZ, R2 ;  /* 0x00000002ff00823e */ /* 0x002fce00000000ff */
[----:B------:R-:W1:Y:S01]  /*45f0*/  @!P3 FRND.FTZ.CEIL R5, R5 ;  /* 0x000000050005b307 */ /* 0x000e620000219000 */
[----:B--2---:R-:W-:-:S07]  /*4600*/  @!P2 F2FP.F16.F32.PACK_AB R24, RZ, R4 ;  /* 0x00000004ff18a23e */ /* 0x004fce00000000ff */
[----:B------:R-:W2:Y:S01]  /*4610*/  @!P1 FRND.FTZ.CEIL R3, R3 ;  /* 0x0000000300039307 */ /* 0x000ea20000219000 */
        /* <DEDUP_REMOVED lines=26> */
.L_x_17734:
[----:B------:R-:W-:Y:S02]  /*47c0*/  HADD2.F32 R5, -RZ, R0.H0_H0 ;  /* 0x20000000ff057230 */ /* 0x000fe40000004100 */
[----:B------:R-:W-:-:S04]  /*47d0*/  IMAD.MOV.U32 R19, RZ, RZ, R22 ;  /* 0x000000ffff137224 */ /* 0x000fc800078e0016 */
[----:B------:R-:W0:Y:S02]  /*47e0*/  F2I.S64.TRUNC R4, R5 ;  /* 0x0000000500047311 */ /* 0x000e24000020d900 */
[----:B0-----:R0:W-:Y:S01]  /*47f0*/  STG.E.U8 desc[UR36][R2.64], R4 ;  /* 0x0000000402007986 */ /* 0x0011e2000c101124 */
[----:B------:R-:W-:Y:S05]  /*4800*/  BRA `(.L_x_17730) ;  /* 0x0000000c00c07947 */ /* 0x000fea0003800000 */
.L_x_17733:
        /* <DEDUP_REMOVED lines=11> */
.L_x_17737:
[----:B------:R-:W-:Y:S02]  /*48c0*/  HADD2.F32 R0, -RZ, R0.H0_H0 ;  /* 0x20000000ff007230 */ /* 0x000fe40000004100 */
[----:B------:R-:W-:Y:S02]  /*48d0*/  IMAD.MOV.U32 R19, RZ, RZ, R22 ;  /* 0x000000ffff137224 */ /* 0x000fe400078e0016 */
[----:B------:R-:W0:Y:S02]  /*48e0*/  F2I.FTZ.TRUNC.NTZ R5, R0 ;  /* 0x0000000000057305 */ /* 0x000e24000021f100 */
[----:B0-----:R0:W-:Y:S01]  /*48f0*/  STG.E desc[UR36][R2.64], R5 ;  /* 0x0000000502007986 */ /* 0x0011e2000c101924 */
[----:B------:R-:W-:Y:S05]  /*4900*/  BRA `(.L_x_17730) ;  /* 0x0000000c00807947 */ /* 0x000fea0003800000 */
.L_x_17736:
[----:B------:R-:W-:Y:S02]  /*4910*/  HADD2.F32 R0, -RZ, R0.H0_H0 ;  /* 0x20000000ff007230 */ /* 0x000fe40000004100 */
[----:B------:R-:W-:Y:S02]  /*4920*/  IMAD.MOV.U32 R19, RZ, RZ, R22 ;  /* 0x000000ffff137224 */ /* 0x000fe400078e0016 */
[----:B------:R-:W0:Y:S02]  /*4930*/  F2I.FTZ.TRUNC.NTZ R5, R0 ;  /* 0x0000000000057305 */ /* 0x000e24000021f100 */
[----:B0-----:R0:W-:Y:S01]  /*4940*/  STG.E.U16 desc[UR36][R2.64], R5 ;  /* 0x0000000502007986 */ /* 0x0011e2000c101524 */
[----:B------:R-:W-:Y:S05]  /*4950*/  BRA `(.L_x_17730) ;  /* 0x0000000c006c7947 */ /* 0x000fea0003800000 */
.L_x_17732:
        /* <DEDUP_REMOVED lines=10> */
.L_x_17739:
[----:B------:R0:W-:Y:S01]  /*4a00*/  STG.E.U16 desc[UR36][R2.64], R0 ;  /* 0x0000000002007986 */ /* 0x0001e2000c101524 */
[----:B------:R-:W-:Y:S01]  /*4a10*/  IMAD.MOV.U32 R19, RZ, RZ, R22 ;  /* 0x000000ffff137224 */ /* 0x000fe200078e0016 */
[----:B------:R-:W-:Y:S06]  /*4a20*/  BRA `(.L_x_17730) ;  /* 0x0000000c00387947 */ /* 0x000fec0003800000 */
.L_x_17738:
        /* <DEDUP_REMOVED lines=11> */
.L_x_17741:
[----:B------:R-:W-:Y:S02]  /*4ae0*/  HADD2.F32 R0, -RZ, R0.H0_H0 ;  /* 0x20000000ff007230 */ /* 0x000fe40000004100 */
[----:B------:R-:W-:-:S03]  /*4af0*/  IMAD.MOV.U32 R19, RZ, RZ, R22 ;  /* 0x000000ffff137224 */ /* 0x000fc600078e0016 */
[----:B------:R-:W-:-:S04]  /*4b00*/  F2FP.F16.F32.PACK_AB R0, RZ, R0 ;  /* 0x00000000ff00723e */ /* 0x000fc800000000ff */
[----:B------:R-:W-:-:S05]  /*4b10*/  PRMT R0, R0, 0x5410, RZ ;  /* 0x0000541000007816 */ /* 0x000fca00000000ff */
[----:B------:R0:W-:Y:S01]  /*4b20*/  STG.E desc[UR36][R2.64], R0 ;  /* 0x0000000002007986 */ /* 0x0001e2000c101924 */
[----:B------:R-:W-:Y:S05]  /*4b30*/  BRA `(.L_x_17730) ;  /* 0x0000000800f47947 */ /* 0x000fea0003800000 */
.L_x_17740:
[----:B------:R-:W-:Y:S02]  /*4b40*/  HADD2.F32 R4, -RZ, R0.H0_H0 ;  /* 0x20000000ff047230 */ /* 0x000fe40000004100 */
[----:B------:R-:W-:-:S03]  /*4b50*/  IMAD.MOV.U32 R19, RZ, RZ, R22 ;  /* 0x000000ffff137224 */ /* 0x000fc600078e0016 */
[----:B------:R-:W-:-:S06]  /*4b60*/  FMUL.FTZ R4, R4, 1 ;  /* 0x3f80000004047820 */ /* 0x000fcc0000410000 */
[----:B------:R-:W0:Y:S02]  /*4b70*/  F2F.F64.F32 R4, R4 ;  /* 0x0000000400047310 */ /* 0x000e240000201800 */
[----:B0-----:R0:W-:Y:S01]  /*4b80*/  STG.E.64 desc[UR36][R2.64], R4 ;  /* 0x0000000402007986 */ /* 0x0011e2000c101b24 */
[----:B------:R-:W-:Y:S05]  /*4b90*/  BRA `(.L_x_17730) ;  /* 0x0000000800dc7947 */ /* 0x000fea0003800000 */
.L_x_17731:
        /* <DEDUP_REMOVED lines=14> */
.L_x_17744:
[----:B------:R-:W-:Y:S01]  /*4c80*/  HADD2.F32 R0, -RZ, R0.H0_H0 ;  /* 0x20000000ff007230 */ /* 0x000fe20000004100 */
[----:B------:R-:W-:Y:S01]  /*4c90*/  CS2R R6, SRZ ;  /* 0x0000000000067805 */ /* 0x000fe2000001ff00 */
[----:B------:R-:W-:-:S03]  /*4ca0*/  IMAD.MOV.U32 R19, RZ, RZ, R22 ;  /* 0x000000ffff137224 */ /* 0x000fc600078e0016 */
[----:B------:R-:W-:-:S04]  /*4cb0*/  FMUL.FTZ R0, R0, 1 ;  /* 0x3f80000000007820 */ /* 0x000fc80000410000 */
[----:B------:R-:W0:Y:S02]  /*4cc0*/  F2F.F64.F32 R4, R0 ;  /* 0x0000000000047310 */ /* 0x000e240000201800 */
[----:B0-----:R3:W-:Y:S01]  /*4cd0*/  STG.E.128 desc[UR36][R2.64], R4 ;  /* 0x0000000402007986 */ /* 0x0017e2000c101d24 */
[----:B------:R-:W-:Y:S05]  /*4ce0*/  BRA `(.L_x_17730) ;  /* 0x0000000800887947 */ /* 0x000fea0003800000 */
.L_x_17743:
        /* <DEDUP_REMOVED lines=19> */
.L_x_17748:
[----:B------:R-:W-:Y:S05]  /*4e20*/  BSYNC.RECONVERGENT B0 ;  /* 0x0000000000007941 */ /* 0x000fea0003800200 */
.L_x_17747:
[----:B------:R-:W-:Y:S01]  /*4e30*/  LOP3.LUT R5, R0, 0x80, R5, 0xf8, !PT ;  /* 0x0000008000057812 */ /* 0x000fe200078ef805 */
[----:B------:R-:W-:-:S04]  /*4e40*/  IMAD.MOV.U32 R19, RZ, RZ, R22 ;  /* 0x000000ffff137224 */ /* 0x000fc800078e0016 */
[----:B------:R2:W-:Y:S01]  /*4e50*/  STG.E.U8 desc[UR36][R2.64], R5 ;  /* 0x0000000502007986 */ /* 0x0005e2000c101124 */
[----:B------:R-:W-:Y:S05]  /*4e60*/  BRA `(.L_x_17730) ;  /* 0x0000000800287947 */ /* 0x000fea0003800000 */
.L_x_17746:
        /* <DEDUP_REMOVED lines=15> */
.L_x_17750:
[----:B------:R-:W-:Y:S05]  /*4f60*/  BSYNC.RECONVERGENT B0 ;  /* 0x0000000000007941 */ /* 0x000fea0003800200 */
.L_x_17749:
[----:B------:R-:W-:Y:S01]  /*4f70*/  LOP3.LUT R5, R0, 0x80, R5, 0xf8, !PT ;  /* 0x0000008000057812 */ /* 0x000fe200078ef805 */
[----:B------:R-:W-:-:S04]  /*4f80*/  IMAD.MOV.U32 R19, RZ, RZ, R22 ;  /* 0x000000ffff137224 */ /* 0x000fc800078e0016 */
[----:B------:R1:W-:Y:S01]  /*4f90*/  STG.E.U8 desc[UR36][R2.64], R5 ;  /* 0x0000000502007986 */ /* 0x0003e2000c101124 */
[----:B------:R-:W-:Y:S05]  /*4fa0*/  BRA `(.L_x_17730) ;  /* 0x0000000400d87947 */ /* 0x000fea0003800000 */
.L_x_17745:
[----:B------:R-:W-:Y:S02]  /*4fb0*/  HADD2.F32 R0, -RZ, R0.H0_H0 ;  /* 0x20000000ff007230 */ /* 0x000fe40000004100 */
[----:B------:R-:W-:-:S03]  /*4fc0*/  IMAD.MOV.U32 R19, RZ, RZ, R22 ;  /* 0x000000ffff137224 */ /* 0x000fc600078e0016 */
[----:B------:R-:W-:-:S05]  /*4fd0*/  F2FP.BF16.F32.PACK_AB R0, RZ, R0 ;  /* 0x00000000ff00723e */ /* 0x000fca00000010ff */
[----:B------:R0:W-:Y:S01]  /*4fe0*/  STG.E.U16 desc[UR36][R2.64], R0 ;  /* 0x0000000002007986 */ /* 0x0001e2000c101524 */
[----:B------:R-:W-:Y:S05]  /*4ff0*/  BRA `(.L_x_17730) ;  /* 0x0000000400c47947 */ /* 0x000fea0003800000 */
.L_x_17742:
        /* <DEDUP_REMOVED lines=13> */
.L_x_17753:
        /* <DEDUP_REMOVED lines=13> */
.L_x_17756:
[----:B------:R-:W-:-:S04]  /*51a0*/  SHF.R.U32.HI R0, RZ, 0x14, R5 ;  /* 0x00000014ff007819 */ /* 0x000fc80000011605 */
[----:B------:R-:W-:-:S04]  /*51b0*/  LOP3.LUT R0, R0, 0x1, RZ, 0xc0, !PT ;  /* 0x0000000100007812 */ /* 0x000fc800078ec0ff */
[----:B------:R-:W-:-:S04]  /*51c0*/  IADD3 R0, PT, PT, R5, 0x487ffff, R0 ;  /* 0x0487ffff05007810 */ /* 0x000fc80007ffe000 */
[----:B------:R-:W-:-:S04]  /*51d0*/  SHF.R.U32.HI R0, RZ, 0x14, R0 ;  /* 0x00000014ff007819 */ /* 0x000fc80000011600 */
[----:B------:R-:W-:-:S07]  /*51e0*/  LOP3.LUT R4, R0, 0xff, RZ, 0xc0, !PT ;  /* 0x000000ff00047812 */ /* 0x000fce00078ec0ff */
.L_x_17757:
[----:B------:R-:W-:-:S04]  /*51f0*/  SHF.R.U32.HI R5, RZ, 0x18, R5 ;  /* 0x00000018ff057819 */ /* 0x000fc80000011605 */
[----:B------:R-:W-:-:S04]  /*5200*/  LOP3.LUT R4, R4, 0x80, R5, 0xf8, !PT ;  /* 0x0000008004047812 */ /* 0x000fc800078ef805 */
[----:B------:R-:W-:-:S07]  /*5210*/  PRMT R0, R4, 0x7610, R0 ;  /* 0x0000761004007816 */ /* 0x000fce0000000000 */
.L_x_17755:
[----:B------:R-:W-:Y:S05]  /*5220*/  BSYNC.RECONVERGENT B0 ;  /* 0x0000000000007941 */ /* 0x000fea0003800200 */
.L_x_17754:
[----:B------:R0:W-:Y:S01]  /*5230*/  STG.E.U8 desc[UR36][R2.64], R0 ;  /* 0x0000000002007986 */ /* 0x0001e2000c101124 */
[----:B------:R-:W-:Y:S01]  /*5240*/  IMAD.MOV.U32 R19, RZ, RZ, R22 ;  /* 0x000000ffff137224 */ /* 0x000fe200078e0016 */
[----:B------:R-:W-:Y:S06]  /*5250*/  BRA `(.L_x_17730) ;  /* 0x00000004002c7947 */ /* 0x000fec0003800000 */
.L_x_17752:
        /* <DEDUP_REMOVED lines=13> */
.L_x_17760:
[----:B------:R-:W-:-:S04]  /*5330*/  SHF.R.U32.HI R0, RZ, 0x15, R5 ;  /* 0x00000015ff007819 */ /* 0x000fc80000011605 */
[----:B------:R-:W-:-:S04]  /*5340*/  LOP3.LUT R0, R0, 0x1, RZ, 0xc0, !PT ;  /* 0x0000000100007812 */ /* 0x000fc800078ec0ff */
[----:B------:R-:W-:-:S04]  /*5350*/  IADD3 R0, PT, PT, R5, 0x88fffff, R0 ;  /* 0x088fffff05007810 */ /* 0x000fc80007ffe000 */
[----:B------:R-:W-:-:S04]  /*5360*/  SHF.R.U32.HI R0, RZ, 0x15, R0 ;  /* 0x00000015ff007819 */ /* 0x000fc80000011600 */
[----:B------:R-:W-:-:S07]  /*5370*/  LOP3.LUT R4, R0, 0xff, RZ, 0xc0, !PT ;  /* 0x000000ff00047812 */ /* 0x000fce00078ec0ff */
.L_x_17761:
[----:B------:R-:W-:-:S04]  /*5380*/  SHF.R.U32.HI R5, RZ, 0x18, R5 ;  /* 0x00000018ff057819 */ /* 0x000fc80000011605 */
[----:B------:R-:W-:-:S04]  /*5390*/  LOP3.LUT R4, R4, 0x80, R5, 0xf8, !PT ;  /* 0x0000008004047812 */ /* 0x000fc800078ef805 */
[----:B------:R-:W-:-:S07]  /*53a0*/  PRMT R0, R4, 0x7610, R0 ;  /* 0x0000761004007816 */ /* 0x000fce0000000000 */
.L_x_17759:
[----:B------:R-:W-:Y:S05]  /*53b0*/  BSYNC.RECONVERGENT B0 ;  /* 0x0000000000007941 */ /* 0x000fea0003800200 */
.L_x_17758:
[----:B------:R0:W-:Y:S01]  /*53c0*/  STG.E.U8 desc[UR36][R2.64], R0 ;  /* 0x0000000002007986 */ /* 0x0001e2000c101124 */
[----:B------:R-:W-:Y:S01]  /*53d0*/  IMAD.MOV.U32 R19, RZ, RZ, R22 ;  /* 0x000000ffff137224 */ /* 0x000fe200078e0016 */
[----:B------:R-:W-:Y:S06]  /*53e0*/  BRA `(.L_x_17730) ;  /* 0x0000000000c87947 */ /* 0x000fec0003800000 */
.L_x_17751:
[----:B------:R-:W-:-:S13]  /*53f0*/  ISETP.NE.AND P0, PT, R4, 0x1c, PT ;  /* 0x0000001c0400780c */ /* 0x000fda0003f05270 */
[----:B------:R-:W-:Y:S05]  /*5400*/  @!P0 BRA `(.L_x_17762) ;  /* 0x0000000000b08947 */ /* 0x000fea0003800000 */
[----:B------:R-:W-:-:S13]  /*5410*/  ISETP.NE.AND P0, PT, R4, 0x1d, PT ;  /* 0x0000001d0400780c */ /* 0x000fda0003f05270 */
[----:B------:R-:W-:Y:S05]  /*5420*/  @!P0 BRA `(.L_x_17763) ;  /* 0x0000000000948947 */ /* 0x000fea0003800000 */
[----:B------:R-:W-:-:S13]  /*5430*/  ISETP.NE.AND P0, PT, R4, 0x2c, PT ;  /* 0x0000002c0400780c */ /* 0x000fda0003f05270 */
[----:B------:R-:W-:Y:S05]  /*5440*/  @!P0 BRA `(.L_x_17764) ;  /* 0x0000000000488947 */ /* 0x000fea0003800000 */
.L_x_17735:
        /* <DEDUP_REMOVED lines=16> */
.L_x_17765:
[----:B------:R-:W-:Y:S01]  /*5550*/  IMAD.MOV.U32 R19, RZ, RZ, R22 ;  /* 0x000000ffff137224 */ /* 0x000fe200078e0016 */
[----:B------:R-:W-:Y:S06]  /*5560*/  BRA `(.L_x_17730) ;  /* 0x0000000000687947 */ /* 0x000fec0003800000 */
.L_x_17764:
        /* <DEDUP_REMOVED lines=17> */
.L_x_17763:
[----:B------:R-:W-:Y:S02]  /*5680*/  HADD2.F32 R4, -RZ, R0.H0_H0 ;  /* 0x20000000ff047230 */ /* 0x000fe40000004100 */
[----:B------:R-:W-:-:S04]  /*5690*/  IMAD.MOV.U32 R19, RZ, RZ, R22 ;  /* 0x000000ffff137224 */ /* 0x000fc800078e0016 */
[----:B------:R-:W0:Y:S02]  /*56a0*/  F2I.U64.TRUNC R4, R4 ;  /* 0x0000000400047311 */ /* 0x000e24000020d800 */
[----:B0-----:R0:W-:Y:S01]  /*56b0*/  STG.E.64 desc[UR36][R2.64], R4 ;  /* 0x0000000402007986 */ /* 0x0011e2000c101b24 */
[----:B------:R-:W-:Y:S05]  /*56c0*/  BRA `(.L_x_17730) ;  /* 0x0000000000107947 */ /* 0x000fea0003800000 */
.L_x_17762:
[----:B------:R-:W-:Y:S02]  /*56d0*/  HADD2.F32 R0, -RZ, R0.H0_H0 ;  /* 0x20000000ff007230 */ /* 0x000fe40000004100 */
[----:B------:R-:W-:Y:S02]  /*56e0*/  IMAD.MOV.U32 R19, RZ, RZ, R22 ;  /* 0x000000ffff137224 */ /* 0x000fe400078e0016 */
[----:B------:R-:W0:Y:S02]  /*56f0*/  F2I.FTZ.U32.TRUNC.NTZ R5, R0 ;  /* 0x0000000000057305 */ /* 0x000e24000021f000 */
[----:B0-----:R0:W-:Y:S03]  /*5700*/  STG.E desc[UR36][R2.64], R5 ;  /* 0x0000000502007986 */ /* 0x0011e6000c101924 */
.L_x_17730:
[----:B------:R-:W-:Y:S05]  /*5710*/  BSYNC.RECONVERGENT B6 ;  /* 0x0000000000067941 */ /* 0x000fea0003800200 */
.L_x_17729:
        /* <DEDUP_REMOVED lines=25> */
.L_x_17771:
[----:B------:R-:W-:-:S06]  /*58b0*/  HADD2.F32 R5, -RZ, R25.H0_H0 ;  /* 0x20000019ff057230 */ /* 0x000fcc0000004100 */
[----:B------:R-:W0:Y:S02]  /*58c0*/  F2I.S64.TRUNC R4, R5 ;  /* 0x0000000500047311 */ /* 0x000e24000020d900 */
[----:B0-----:R0:W-:Y:S01]  /*58d0*/  STG.E.U8 desc[UR36][R2.64], R4 ;  /* 0x0000000402007986 */ /* 0x0011e2000c101124 */
[----:B------:R-:W-:Y:S05]  /*58e0*/  BRA `(.L_x_17773) ;  /* 0x0000000c006c7947 */ /* 0x000fea0003800000 */
.L_x_17770:
        /* <DEDUP_REMOVED lines=10> */
.L_x_17775:
[----:B------:R-:W-:-:S06]  /*5990*/  HADD2.F32 R25, -RZ, R25.H0_H0 ;  /* 0x20000019ff197230 */ /* 0x000fcc0000004100 */
[----:B------:R-:W0:Y:S02]  /*59a0*/  F2I.FTZ.TRUNC.NTZ R25, R25 ;  /* 0x0000001900197305 */ /* 0x000e24000021f100 */
[----:B0-----:R0:W-:Y:S01]  /*59b0*/  STG.E desc[UR36][R2.64], R25 ;  /* 0x0000001902007986 */ /* 0x0011e2000c101924 */
[----:B------:R-:W-:Y:S05]  /*59c0*/  BRA `(.L_x_17773) ;  /* 0x0000000c00347947 */ /* 0x000fea0003800000 */
.L_x_17774:
[----:B------:R-:W-:-:S06]  /*59d0*/  HADD2.F32 R25, -RZ, R25.H0_H0 ;  /* 0x20000019ff197230 */ /* 0x000fcc0000004100 */
[----:B------:R-:W0:Y:S02]  /*59e0*/  F2I.FTZ.TRUNC.NTZ R25, R25 ;  /* 0x0000001900197305 */ /* 0x000e24000021f100 */
[----:B0-----:R0:W-:Y:S01]  /*59f0*/  STG.E.U16 desc[UR36][R2.64], R25 ;  /* 0x0000001902007986 */ /* 0x0011e2000c101524 */
[----:B------:R-:W-:Y:S05]  /*5a00*/  BRA `(.L_x_17773) ;  /* 0x0000000c00247947 */ /* 0x000fea0003800000 */
.L_x_17769:
        /* <DEDUP_REMOVED lines=9> */
.L_x_17777:
[----:B------:R0:W-:Y:S01]  /*5aa0*/  STG.E.U16 desc[UR36][R2.64], R25 ;  /* 0x0000001902007986 */ /* 0x0001e2000c101524 */
[----:B------:R-:W-:Y:S05]  /*5ab0*/  BRA `(.L_x_17773) ;  /* 0x0000000800f87947 */ /* 0x000fea0003800000 */
.L_x_17776:
        /* <DEDUP_REMOVED lines=10> */
.L_x_17779:
[----:B------:R-:W-:-:S05]  /*5b60*/  HADD2.F32 R0, -RZ, R25.H0_H0 ;  /* 0x20000019ff007230 */ /* 0x000fca0000004100 */
[----:B------:R-:W-:-:S04]  /*5b70*/  F2FP.F16.F32.PACK_AB R0, RZ, R0 ;  /* 0x00000000ff00723e */ /* 0x000fc800000000ff */
[----:B------:R-:W-:-:S05]  /*5b80*/  PRMT R0, R0, 0x5410, RZ ;  /* 0x0000541000007816 */ /* 0x000fca00000000ff */
[----:B------:R0:W-:Y:S01]  /*5b90*/  STG.E desc[UR36][R2.64], R0 ;  /* 0x0000000002007986 */ /* 0x0001e2000c101924 */
[----:B------:R-:W-:Y:S05]  /*5ba0*/  BRA `(.L_x_17773) ;  /* 0x0000000800bc7947 */ /* 0x000fea0003800000 */
.L_x_17778:
[----:B------:R-:W-:-:S05]  /*5bb0*/  HADD2.F32 R4, -RZ, R25.H0_H0 ;  /* 0x20000019ff047230 */ /* 0x000fca0000004100 */
[----:B------:R-:W-:-:S06]  /*5bc0*/  FMUL.FTZ R4, R4, 1 ;  /* 0x3f80000004047820 */ /* 0x000fcc0000410000 */
[----:B------:R-:W0:Y:S02]  /*5bd0*/  F2F.F64.F32 R4, R4 ;  /* 0x0000000400047310 */ /* 0x000e240000201800 */
[----:B0-----:R0:W-:Y:S01]  /*5be0*/  STG.E.64 desc[UR36][R2.64], R4 ;  /* 0x0000000402007986 */ /* 0x0011e2000c101b24 */
[----:B------:R-:W-:Y:S05]  /*5bf0*/  BRA `(.L_x_17773) ;  /* 0x0000000800a87947 */ /* 0x000fea0003800000 */
.L_x_17768:
        /* <DEDUP_REMOVED lines=14> */
.L_x_17783:
        /* <DEDUP_REMOVED lines=18> */
.L_x_17786:
[----:B------:R-:W-:-:S04]  /*5e00*/  SHF.R.U32.HI R5, RZ, 0x18, R5 ;  /* 0x00000018ff057819 */ /* 0x000fc80000011605 */
[----:B------:R-:W-:-:S07]  /*5e10*/  LOP3.LUT R0, R0, 0x80, R5, 0xf8, !PT ;  /* 0x0000008000007812 */ /* 0x000fce00078ef805 */
.L_x_17785:
[----:B------:R-:W-:Y:S05]  /*5e20*/  BSYNC.RECONVERGENT B0 ;  /* 0x0000000000007941 */ /* 0x000fea0003800200 */
.L_x_17784:
[----:B------:R0:W-:Y:S01]  /*5e30*/  STG.E.U8 desc[UR36][R2.64], R0 ;  /* 0x0000000002007986 */ /* 0x0001e2000c101124 */
[----:B------:R-:W-:Y:S05]  /*5e40*/  BRA `(.L_x_17773) ;  /* 0x0000000800147947 */ /* 0x000fea0003800000 */
.L_x_17782:
        /* <DEDUP_REMOVED lines=18> */
.L_x_17789:
[----:B------:R-:W-:-:S04]  /*5f70*/  SHF.R.U32.HI R5, RZ, 0x18, R5 ;  /* 0x00000018ff057819 */ /* 0x000fc80000011605 */
[----:B------:R-:W-:-:S07]  /*5f80*/  LOP3.LUT R0, R0, 0x80, R5, 0xf8, !PT ;  /* 0x0000008000007812 */ /* 0x000fce00078ef805 */
.L_x_17788:
[----:B------:R-:W-:Y:S05]  /*5f90*/  BSYNC.RECONVERGENT B0 ;  /* 0x0000000000007941 */ /* 0x000fea0003800200 */
.L_x_17787:
[----:B------:R0:W-:Y:S01]  /*5fa0*/  STG.E.U8 desc[UR36][R2.64], R0 ;  /* 0x0000000002007986 */ /* 0x0001e2000c101124 */
[----:B------:R-:W-:Y:S05]  /*5fb0*/  BRA `(.L_x_17773) ;  /* 0x0000000400b87947 */ /* 0x000fea0003800000 */
.L_x_17781:
        /* <DEDUP_REMOVED lines=22> */
.L_x_17791:
[----:B------:R-:W-:-:S06]  /*6120*/  HADD2.F32 R4, -RZ, R25.H0_H0 ;  /* 0x20000019ff047230 */ /* 0x000fcc0000004100 */
[----:B------:R-:W0:Y:S02]  /*6130*/  F2I.U64.TRUNC R4, R4 ;  /* 0x0000000400047311 */ /* 0x000e24000020d800 */
[----:B0-----:R0:W-:Y:S01]  /*6140*/  STG.E.64 desc[UR36][R2.64], R4 ;  /* 0x0000000402007986 */ /* 0x0011e2000c101b24 */
[----:B------:R-:W-:Y:S05]  /*6150*/  BRA `(.L_x_17773) ;  /* 0x0000000400507947 */ /* 0x000fea0003800000 */
.L_x_17790:
[----:B------:R-:W-:-:S06]  /*6160*/  HADD2.F32 R25, -RZ, R25.H0_H0 ;  /* 0x20000019ff197230 */ /* 0x000fcc0000004100 */
[----:B------:R-:W0:Y:S02]  /*6170*/  F2I.FTZ.U32.TRUNC.NTZ R25, R25 ;  /* 0x0000001900197305 */ /* 0x000e24000021f000 */
[----:B0-----:R0:W-:Y:S01]  /*6180*/  STG.E desc[UR36][R2.64], R25 ;  /* 0x0000001902007986 */ /* 0x0011e2000c101924 */
[----:B------:R-:W-:Y:S05]  /*6190*/  BRA `(.L_x_17773) ;  /* 0x0000000400407947 */ /* 0x000fea0003800000 */
.L_x_17780:
        /* <DEDUP_REMOVED lines=11> */
.L_x_17793:
[----:B------:R-:W-:Y:S01]  /*6250*/  HADD2.F32 R25, -RZ, R25.H0_H0 ;  /* 0x20000019ff197230 */ /* 0x000fe20000004100 */
[----:B------:R-:W-:-:S04]  /*6260*/  CS2R R6, SRZ ;  /* 0x0000000000067805 */ /* 0x000fc8000001ff00 */
[----:B------:R-:W-:-:S06]  /*6270*/  FMUL.FTZ R4, R25, 1 ;  /* 0x3f80000019047820 */ /* 0x000fcc0000410000 */
[----:B------:R-:W0:Y:S02]  /*6280*/  F2F.F64.F32 R4, R4 ;  /* 0x0000000400047310 */ /* 0x000e240000201800 */
[----:B0-----:R0:W-:Y:S01]  /*6290*/  STG.E.128 desc[UR36][R2.64], R4 ;  /* 0x0000000402007986 */ /* 0x0011e2000c101d24 */
[----:B------:R-:W-:Y:S05]  /*62a0*/  BRA `(.L_x_17773) ;  /* 0x0000000000fc7947 */ /* 0x000fea0003800000 */
.L_x_17792:
[----:B------:R-:W-:-:S13]  /*62b0*/  ISETP.NE.AND P0, PT, R0, 0xf, PT ;  /* 0x0000000f0000780c */ /* 0x000fda0003f05270 */
[----:B------:R-:W-:Y:S05]  /*62c0*/  @!P0 BRA `(.L_x_17794) ;  /* 0x0000000000e88947 */ /* 0x000fea0003800000 */
[----:B------:R-:W-:-:S13]  /*62d0*/  ISETP.NE.AND P0, PT, R0, 0x17, PT ;  /* 0x000000170000780c */ /* 0x000fda0003f05270 */
[----:B------:R-:W-:Y:S05]  /*62e0*/  @!P0 BRA `(.L_x_17795) ;  /* 0x0000000000908947 */ /* 0x000fea0003800000 */
[----:B------:R-:W-:-:S13]  /*62f0*/  ISETP.NE.AND P0, PT, R0, 0x18, PT ;  /* 0x000000180000780c */ /* 0x000fda0003f05270 */
[----:B------:R-:W-:Y:S05]  /*6300*/  @!P0 BRA `(.L_x_17796) ;  /* 0x0000000000448947 */ /* 0x000fea0003800000 */
.L_x_17772:
        /* <DEDUP_REMOVED lines=16> */
.L_x_17797:
[----:B------:R-:W-:Y:S05]  /*6410*/  BRA `(.L_x_17773) ;  /* 0x0000000000a07947 */ /* 0x000fea0003800000 */
.L_x_17796:
        /* <DEDUP_REMOVED lines=13> */
.L_x_17799:
[----:B------:R-:W-:Y:S05]  /*64f0*/  BSYNC.RECONVERGENT B0 ;  /* 0x0000000000007941 */ /* 0x000fea0003800200 */
.L_x_17798:
[----:B------:R-:W-:-:S05]  /*6500*/  LOP3.LUT R5, R0, 0x80, R5, 0xf8, !PT ;  /* 0x0000008000057812 */ /* 0x000fca00078ef805 */
[----:B------:R3:W-:Y:S01]  /*6510*/  STG.E.U8 desc[UR36][R2.64], R5 ;  /* 0x0000000502007986 */ /* 0x0007e2000c101124 */
[----:B------:R-:W-:Y:S05]  /*6520*/  BRA `(.L_x_17773) ;  /* 0x00000000005c7947 */ /* 0x000fea0003800000 */
.L_x_17795:
        /* <DEDUP_REMOVED lines=12> */
.L_x_17801:
[----:B------:R-:W-:Y:S01]  /*65f0*/  IMAD.MOV.U32 R0, RZ, RZ, 0x7f ;  /* 0x0000007fff007424 */ /* 0x000fe200078e00ff */
[----:B------:R-:W-:-:S04]  /*6600*/  ISETP.GT.U32.AND P0, PT, R4, 0x7f800000, PT ;  /* 0x7f8000000400780c */ /* 0x000fc80003f04070 */
[----:B------:R-:W-:-:S09]  /*6610*/  SEL R0, R0, 0x7c, P0 ;  /* 0x0000007c00007807 */ /* 0x000fd20000000000 */
.L_x_17802:
[----:B------:R-:W-:Y:S05]  /*6620*/  BSYNC.RECONVERGENT B0 ;  /* 0x0000000000007941 */ /* 0x000fea0003800200 */
.L_x_17800:
[----:B------:R-:W-:-:S04]  /*6630*/  SHF.R.U32.HI R5, RZ, 0x18, R5 ;  /* 0x00000018ff057819 */ /* 0x000fc80000011605 */
[----:B------:R-:W-:-:S05]  /*6640*/  LOP3.LUT R5, R0, 0x80, R5, 0xf8, !PT ;  /* 0x0000008000057812 */ /* 0x000fca00078ef805 */
[----:B------:R2:W-:Y:S01]  /*6650*/  STG.E.U8 desc[UR36][R2.64], R5 ;  /* 0x0000000502007986 */ /* 0x0005e2000c101124 */
[----:B------:R-:W-:Y:S05]  /*6660*/  BRA `(.L_x_17773) ;  /* 0x00000000000c7947 */ /* 0x000fea0003800000 */
.L_x_17794:
[----:B------:R-:W-:-:S05]  /*6670*/  HADD2.F32 R0, -RZ, R25.H0_H0 ;  /* 0x20000019ff007230 */ /* 0x000fca0000004100 */
[----:B------:R-:W-:-:S05]  /*6680*/  F2FP.BF16.F32.PACK_AB R0, RZ, R0 ;  /* 0x00000000ff00723e */ /* 0x000fca00000010ff */
[----:B------:R4:W-:Y:S02]  /*6690*/  STG.E.U16 desc[UR36][R2.64], R0 ;  /* 0x0000000002007986 */ /* 0x0009e4000c101524 */
.L_x_17773:
        /* <DEDUP_REMOVED lines=25> */
.L_x_17806:
[----:B------:R-:W-:-:S06]  /*6830*/  HADD2.F32 R5, -RZ, R24.H0_H0 ;  /* 0x20000018ff057230 */ /* 0x000fcc0000004100 */
[----:B------:R-:W0:Y:S02]  /*6840*/  F2I.S64.TRUNC R4, R5 ;  /* 0x0000000500047311 */ /* 0x000e24000020d900 */
[----:B0-----:R4:W-:Y:S01]  /*6850*/  STG.E.U8 desc[UR36][R2.64], R4 ;  /* 0x0000000402007986 */ /* 0x0019e2000c101124 */
[----:B------:R-:W-:Y:S05]  /*6860*/  BRA `(.L_x_17808) ;  /* 0x0000000c006c7947 */ /* 0x000fea0003800000 */
.L_x_17805:
        /* <DEDUP_REMOVED lines=10> */
.L_x_17810:
[----:B------:R-:W-:-:S04]  /*6910*/  HADD2.F32 R24, -RZ, R24.H0_H0 ;  /* 0x20000018ff187230 */ /* 0x000fc80000004100 */
[----:B------:R-:W0:Y:S02]  /*6920*/  F2I.FTZ.TRUNC.NTZ R5, R24 ;  /* 0x0000001800057305 */ /* 0x000e24000021f100 */
[----:B0-----:R2:W-:Y:S01]  /*6930*/  STG.E desc[UR36][R2.64], R5 ;  /* 0x0000000502007986 */ /* 0x0015e2000c101924 */
[----:B------:R-:W-:Y:S05]  /*6940*/  BRA `(.L_x_17808) ;  /* 0x0000000c00347947 */ /* 0x000fea0003800000 */
.L_x_17809:
[----:B------:R-:W-:-:S04]  /*6950*/  HADD2.F32 R24, -RZ, R24.H0_H0 ;  /* 0x20000018ff187230 */ /* 0x000fc80000004100 */
[----:B------:R-:W0:Y:S02]  /*6960*/  F2I.FTZ.TRUNC.NTZ R5, R24 ;  /* 0x0000001800057305 */ /* 0x000e24000021f100 */
[----:B0-----:R0:W-:Y:S01]  /*6970*/  STG.E.U16 desc[UR36][R2.64], R5 ;  /* 0x0000000502007986 */ /* 0x0011e2000c101524 */
[----:B------:R-:W-:Y:S05]  /*6980*/  BRA `(.L_x_17808) ;  /* 0x0000000c00247947 */ /* 0x000fea0003800000 */
.L_x_17804:
        /* <DEDUP_REMOVED lines=9> */
.L_x_17812:
[----:B------:R0:W-:Y:S01]  /*6a20*/  STG.E.U16 desc[UR36][R2.64], R24 ;  /* 0x0000001802007986 */ /* 0x0001e2000c101524 */
[----:B------:R-:W-:Y:S05]  /*6a30*/  BRA `(.L_x_17808) ;  /* 0x0000000800f87947 */ /* 0x000fea0003800000 */
.L_x_17811:
        /* <DEDUP_REMOVED lines=10> */
.L_x_17814:
[----:B------:R-:W-:-:S05]  /*6ae0*/  HADD2.F32 R0, -RZ, R24.H0_H0 ;  /* 0x20000018ff007230 */ /* 0x000fca0000004100 */
[----:B------:R-:W-:-:S04]  /*6af0*/  F2FP.F16.F32.PACK_AB R0, RZ, R0 ;  /* 0x00000000ff00723e */ /* 0x000fc800000000ff */
[----:B------:R-:W-:-:S05]  /*6b00*/  PRMT R0, R0, 0x5410, RZ ;  /* 0x0000541000007816 */ /* 0x000fca00000000ff */
[----:B------:R0:W-:Y:S01]  /*6b10*/  STG.E desc[UR36][R2.64], R0 ;  /* 0x0000000002007986 */ /* 0x0001e2000c101924 */
[----:B------:R-:W-:Y:S05]  /*6b20*/  BRA `(.L_x_17808) ;  /* 0x0000000800bc7947 */ /* 0x000fea0003800000 */
.L_x_17813:
[----:B------:R-:W-:-:S05]  /*6b30*/  HADD2.F32 R4, -RZ, R24.H0_H0 ;  /* 0x20000018ff047230 */ /* 0x000fca0000004100 */
[----:B------:R-:W-:-:S06]  /*6b40*/  FMUL.FTZ R4, R4, 1 ;  /* 0x3f80000004047820 */ /* 0x000fcc0000410000 */
[----:B------:R-:W0:Y:S02]  /*6b50*/  F2F.F64.F32 R4, R4 ;  /* 0x0000000400047310 */ /* 0x000e240000201800 */
[----:B0-----:R0:W-:Y:S01]  /*6b60*/  STG.E.64 desc[UR36][R2.64], R4 ;  /* 0x0000000402007986 */ /* 0x0011e2000c101b24 */
[----:B------:R-:W-:Y:S05]  /*6b70*/  BRA `(.L_x_17808) ;  /* 0x0000000800a87947 */ /* 0x000fea0003800000 */
.L_x_17803:
        /* <DEDUP_REMOVED lines=14> */
.L_x_17818:
        /* <DEDUP_REMOVED lines=18> */
.L_x_17821:
[----:B------:R-:W-:-:S04]  /*6d80*/  SHF.R.U32.HI R5, RZ, 0x18, R5 ;  /* 0x00000018ff057819 */ /* 0x000fc80000011605 */
[----:B------:R-:W-:-:S07]  /*6d90*/  LOP3.LUT R0, R0, 0x80, R5, 0xf8, !PT ;  /* 0x0000008000007812 */ /* 0x000fce00078ef805 */
.L_x_17820:
[----:B------:R-:W-:Y:S05]  /*6da0*/  BSYNC.RECONVERGENT B0 ;  /* 0x0000000000007941 */ /* 0x000fea0003800200 */
.L_x_17819:
[----:B------:R0:W-:Y:S01]  /*6db0*/  STG.E.U8 desc[UR36][R2.64], R0 ;  /* 0x0000000002007986 */ /* 0x0001e2000c101124 */
[----:B------:R-:W-:Y:S05]  /*6dc0*/  BRA `(.L_x_17808) ;  /* 0x0000000800147947 */ /* 0x000fea0003800000 */
.L_x_17817:
        /* <DEDUP_REMOVED lines=18> */
.L_x_17824:
[----:B------:R-:W-:-:S04]  /*6ef0*/  SHF.R.U32.HI R5, RZ, 0x18, R5 ;  /* 0x00000018ff057819 */ /* 0x000fc80000011605 */
[----:B------:R-:W-:-:S07]  /*6f00*/  LOP3.LUT R0, R0, 0x80, R5, 0xf8, !PT ;  /* 0x0000008000007812 */ /* 0x000fce00078ef805 */
.L_x_17823:
[----:B------:R-:W-:Y:S05]  /*6f10*/  BSYNC.RECONVERGENT B0 ;  /* 0x0000000000007941 */ /* 0x000fea0003800200 */
.L_x_17822:
[----:B------:R0:W-:Y:S01]  /*6f20*/  STG.E.U8 desc[UR36][R2.64], R0 ;  /* 0x0000000002007986 */ /* 0x0001e2000c101124 */
[----:B------:R-:W-:Y:S05]  /*6f30*/  BRA `(.L_x_17808) ;  /* 0x0000000400b87947 */ /* 0x000fea0003800000 */
.L_x_17816:
        /* <DEDUP_REMOVED lines=22> */
.L_x_17826:
[----:B------:R-:W-:-:S06]  /*70a0*/  HADD2.F32 R4, -RZ, R24.H0_H0 ;  /* 0x20000018ff047230 */ /* 0x000fcc0000004100 */
[----:B------:R-:W0:Y:S02]  /*70b0*/  F2I.U64.TRUNC R4, R4 ;  /* 0x0000000400047311 */ /* 0x000e24000020d800 */
[----:B0-----:R0:W-:Y:S01]  /*70c0*/  STG.E.64 desc[UR36][R2.64], R4 ;  /* 0x0000000402007986 */ /* 0x0011e2000c101b24 */
[----:B------:R-:W-:Y:S05]  /*70d0*/  BRA `(.L_x_17808) ;  /* 0x0000000400507947 */ /* 0x000fea0003800000 */
.L_x_17825:
[----:B------:R-:W-:-:S04]  /*70e0*/  HADD2.F32 R24, -RZ, R24.H0_H0 ;  /* 0x20000018ff187230 */ /* 0x000fc80000004100 */
[----:B------:R-:W0:Y:S02]  /*70f0*/  F2I.FTZ.U32.TRUNC.NTZ R5, R24 ;  /* 0x0000001800057305 */ /* 0x000e24000021f000 */
[----:B0-----:R0:W-:Y:S01]  /*7100*/  STG.E desc[UR36][R2.64], R5 ;  /* 0x0000000502007986 */ /* 0x0011e2000c101924 */
[----:B------:R-:W-:Y:S05]  /*7110*/  BRA `(.L_x_17808) ;  /* 0x0000000400407947 */ /* 0x000fea0003800000 */
.L_x_17815:
        /* <DEDUP_REMOVED lines=11> */
.L_x_17828:
[----:B------:R-:W-:Y:S01]  /*71d0*/  HADD2.F32 R24, -RZ, R24.H0_H0 ;  /* 0x20000018ff187230 */ /* 0x000fe20000004100 */
[----:B------:R-:W-:-:S04]  /*71e0*/  CS2R R6, SRZ ;  /* 0x0000000000067805 */ /* 0x000fc8000001ff00 */
[----:B------:R-:W-:-:S06]  /*71f0*/  FMUL.FTZ R4, R24, 1 ;  /* 0x3f80000018047820 */ /* 0x000fcc0000410000 */
[----:B------:R-:W0:Y:S02]  /*7200*/  F2F.F64.F32 R4, R4 ;  /* 0x0000000400047310 */ /* 0x000e240000201800 */
[----:B0-----:R0:W-:Y:S01]  /*7210*/  STG.E.128 desc[UR36][R2.64], R4 ;  /* 0x0000000402007986 */ /* 0x0011e2000c101d24 */
[----:B------:R-:W-:Y:S05]  /*7220*/  BRA `(.L_x_17808) ;  /* 0x0000000000fc7947 */ /* 0x000fea0003800000 */
.L_x_17827:
[----:B------:R-:W-:-:S13]  /*7230*/  ISETP.NE.AND P0, PT, R0, 0xf, PT ;  /* 0x0000000f0000780c */ /* 0x000fda0003f05270 */
[----:B------:R-:W-:Y:S05]  /*7240*/  @!P0 BRA `(.L_x_17829) ;  /* 0x0000000000e88947 */ /* 0x000fea0003800000 */
[----:B------:R-:W-:-:S13]  /*7250*/  ISETP.NE.AND P0, PT, R0, 0x17, PT ;  /* 0x000000170000780c */ /* 0x000fda0003f05270 */
[----:B------:R-:W-:Y:S05]  /*7260*/  @!P0 BRA `(.L_x_17830) ;  /* 0x0000000000908947 */ /* 0x000fea0003800000 */
[----:B------:R-:W-:-:S13]  /*7270*/  ISETP.NE.AND P0, PT, R0, 0x18, PT ;  /* 0x000000180000780c */ /* 0x000fda0003f05270 */
[----:B------:R-:W-:Y:S05]  /*7280*/  @!P0 BRA `(.L_x_17831) ;  /* 0x0000000000448947 */ /* 0x000fea0003800000 */
.L_x_17807:
        /* <DEDUP_REMOVED lines=16> */
.L_x_17832:
[----:B------:R-:W-:Y:S05]  /*7390*/  BRA `(.L_x_17808) ;  /* 0x0000000000a07947 */ /* 0x000fea0003800000 */
.L_x_17831:
        /* <DEDUP_REMOVED lines=13> */
.L_x_17834:
[----:B------:R-:W-:Y:S05]  /*7470*/  BSYNC.RECONVERGENT B0 ;  /* 0x0000000000007941 */ /* 0x000fea0003800200 */
.L_x_17833:
[----:B------:R-:W-:-:S05]  /*7480*/  LOP3.LUT R5, R0, 0x80, R5, 0xf8, !PT ;  /* 0x0000008000057812 */ /* 0x000fca00078ef805 */
[----:B------:R0:W-:Y:S01]  /*7490*/  STG.E.U8 desc[UR36][R2.64], R5 ;  /* 0x0000000502007986 */ /* 0x0001e2000c101124 */
[----:B------:R-:W-:Y:S05]  /*74a0*/  BRA `(.L_x_17808) ;  /* 0x00000000005c7947 */ /* 0x000fea0003800000 */
.L_x_17830:
        /* <DEDUP_REMOVED lines=12> */
.L_x_17836:
[----:B------:R-:W-:Y:S01]  /*7570*/  IMAD.MOV.U32 R0, RZ, RZ, 0x7f ;  /* 0x0000007fff007424 */ /* 0x000fe200078e00ff */
[----:B------:R-:W-:-:S04]  /*7580*/  ISETP.GT.U32.AND P0, PT, R4, 0x7f800000, PT ;  /* 0x7f8000000400780c */ /* 0x000fc80003f04070 */
[----:B------:R-:W-:-:S09]  /*7590*/  SEL R0, R0, 0x7c, P0 ;  /* 0x0000007c00007807 */ /* 0x000fd20000000000 */
.L_x_17837:
[----:B------:R-:W-:Y:S05]  /*75a0*/  BSYNC.RECONVERGENT B0 ;  /* 0x0000000000007941 */ /* 0x000fea0003800200 */
.L_x_17835:
[----:B------:R-:W-:-:S04]  /*75b0*/  SHF.R.U32.HI R5, RZ, 0x18, R5 ;  /* 0x00000018ff057819 */ /* 0x000fc80000011605 */
[----:B------:R-:W-:-:S05]  /*75c0*/  LOP3.LUT R5, R0, 0x80, R5, 0xf8, !PT ;  /* 0x0000008000057812 */ /* 0x000fca00078ef805 */
[----:B------:R0:W-:Y:S01]  /*75d0*/  STG.E.U8 desc[UR36][R2.64], R5 ;  /* 0x0000000502007986 */ /* 0x0001e2000c101124 */
[----:B------:R-:W-:Y:S05]  /*75e0*/  BRA `(.L_x_17808) ;  /* 0x00000000000c7947 */ /* 0x000fea0003800000 */
.L_x_17829:
[----:B------:R-:W-:-:S05]  /*75f0*/  HADD2.F32 R0, -RZ, R24.H0_H0 ;  /* 0x20000018ff007230 */ /* 0x000fca0000004100 */
[----:B------:R-:W-:-:S05]  /*7600*/  F2FP.BF16.F32.PACK_AB R0, RZ, R0 ;  /* 0x00000000ff00723e */ /* 0x000fca00000010ff */
[----:B------:R0:W-:Y:S02]  /*7610*/  STG.E.U16 desc[UR36][R2.64], R0 ;  /* 0x0000000002007986 */ /* 0x0001e4000c101524 */
.L_x_17808:
[----:B------:R-:W-:-:S07]  /*7620*/  VIADD R19, R19, 0x80 ;  /* 0x0000008013137836 */ /* 0x000fce0000000000 */
.L_x_17767:
[----:B------:R-:W-:Y:S05]  /*7630*/  BSYNC.RECONVERGENT B6 ;  /* 0x0000000000067941 */ /* 0x000fea0003800200 */
.L_x_17766:
        /* <DEDUP_REMOVED lines=23> */
.L_x_17841:
[----:B------:R-:W-:-:S06]  /*77b0*/  HADD2.F32 R5, -RZ, R23.H0_H0 ;  /* 0x20000017ff057230 */ /* 0x000fcc0000004100 */
[----:B------:R-:W0:Y:S02]  /*77c0*/  F2I.S64.TRUNC R4, R5 ;  /* 0x0000000500047311 */ /* 0x000e24000020d900 */
[----:B0-----:R-:W-:Y:S01]  /*77d0*/  STG.E.U8 desc[UR36][R2.64], R4 ;  /* 0x0000000402007986 */ /* 0x001fe2000c101124 */
[----:B------:R-:W-:Y:S05]  /*77e0*/  EXIT ;  /* 0x000000000000794d */ /* 0x000fea0003800000 */
.L_x_17840:
        /* <DEDUP_REMOVED lines=10> */
.L_x_17844:
[----:B------:R-:W-:-:S06]  /*7890*/  HADD2.F32 R23, -RZ, R23.H0_H0 ;  /* 0x20000017ff177230 */ /* 0x000fcc0000004100 */
[----:B------:R-:W0:Y:S02]  /*78a0*/  F2I.FTZ.TRUNC.NTZ R23, R23 ;  /* 0x0000001700177305 */ /* 0x000e24000021f100 */
[----:B0-----:R-:W-:Y:S01]  /*78b0*/  STG.E desc[UR36][R2.64], R23 ;  /* 0x0000001702007986 */ /* 0x001fe2000c101924 */
[----:B------:R-:W-:Y:S05]  /*78c0*/  EXIT ;  /* 0x000000000000794d */ /* 0x000fea0003800000 */
.L_x_17843:
[----:B------:R-:W-:-:S06]  /*78d0*/  HADD2.F32 R23, -RZ, R23.H0_H0 ;  /* 0x20000017ff177230 */ /* 0x000fcc0000004100 */
[----:B------:R-:W0:Y:S02]  /*78e0*/  F2I.FTZ.TRUNC.NTZ R23, R23 ;  /* 0x0000001700177305 */ /* 0x000e24000021f100 */
[----:B0-----:R-:W-:Y:S01]  /*78f0*/  STG.E.U16 desc[UR36][R2.64], R23 ;  /* 0x0000001702007986 */ /* 0x001fe2000c101524 */
[----:B------:R-:W-:Y:S05]  /*7900*/  EXIT ;  /* 0x000000000000794d */ /* 0x000fea0003800000 */
.L_x_17839:
        /* <DEDUP_REMOVED lines=9> */
.L_x_17846:
[----:B------:R-:W-:Y:S01]  /*79a0*/  STG.E.U16 desc[UR36][R2.64], R23 ;  /* 0x0000001702007986 */ /* 0x000fe2000c101524 */
[----:B------:R-:W-:Y:S05]  /*79b0*/  EXIT ;  /* 0x000000000000794d */ /* 0x000fea0003800000 */
.L_x_17845:
        /* <DEDUP_REMOVED lines=10> */
.L_x_17848:
[----:B------:R-:W-:-:S05]  /*7a60*/  HADD2.F32 R0, -RZ, R23.H0_H0 ;  /* 0x20000017ff007230 */ /* 0x000fca0000004100 */
[----:B------:R-:W-:-:S04]  /*7a70*/  F2FP.F16.F32.PACK_AB R0, RZ, R0 ;  /* 0x00000000ff00723e */ /* 0x000fc800000000ff */
[----:B------:R-:W-:-:S05]  /*7a80*/  PRMT R0, R0, 0x5410, RZ ;  /* 0x0000541000007816 */ /* 0x000fca00000000ff */
[----:B------:R-:W-:Y:S01]  /*7a90*/  STG.E desc[UR36][R2.64], R0 ;  /* 0x0000000002007986 */ /* 0x000fe2000c101924 */
[----:B------:R-:W-:Y:S05]  /*7aa0*/  EXIT ;  /* 0x000000000000794d */ /* 0x000fea0003800000 */
.L_x_17847:
[----:B------:R-:W-:-:S05]  /*7ab0*/  HADD2.F32 R4, -RZ, R23.H0_H0 ;  /* 0x20000017ff047230 */ /* 0x000fca0000004100 */
[----:B------:R-:W-:-:S06]  /*7ac0*/  FMUL.FTZ R4, R4, 1 ;  /* 0x3f80000004047820 */ /* 0x000fcc0000410000 */
[----:B------:R-:W0:Y:S02]  /*7ad0*/  F2F.F64.F32 R4, R4 ;  /* 0x0000000400047310 */ /* 0x000e240000201800 */
[----:B0-----:R-:W-:Y:S01]  /*7ae0*/  STG.E.64 desc[UR36][R2.64], R4 ;  /* 0x0000000402007986 */ /* 0x001fe2000c101b24 */
[----:B------:R-:W-:Y:S05]  /*7af0*/  EXIT ;  /* 0x000000000000794d */ /* 0x000fea0003800000 */
.L_x_17838:
        /* <DEDUP_REMOVED lines=14> */
.L_x_17852:
        /* <DEDUP_REMOVED lines=18> */
.L_x_17855:
[----:B------:R-:W-:-:S04]  /*7d00*/  SHF.R.U32.HI R5, RZ, 0x18, R5 ;  /* 0x00000018ff057819 */ /* 0x000fc80000011605 */
[----:B------:R-:W-:-:S07]  /*7d10*/  LOP3.LUT R0, R0, 0x80, R5, 0xf8, !PT ;  /* 0x0000008000007812 */ /* 0x000fce00078ef805 */
.L_x_17854:
[----:B------:R-:W-:Y:S05]  /*7d20*/  BSYNC.RECONVERGENT B0 ;  /* 0x0000000000007941 */ /* 0x000fea0003800200 */
.L_x_17853:
[----:B------:R-:W-:Y:S01]  /*7d30*/  STG.E.U8 desc[UR36][R2.64], R0 ;  /* 0x0000000002007986 */ /* 0x000fe2000c101124 */
[----:B------:R-:W-:Y:S05]  /*7d40*/  EXIT ;  /* 0x000000000000794d */ /* 0x000fea0003800000 */
.L_x_17851:
        /* <DEDUP_REMOVED lines=18> */
.L_x_17858:
[----:B------:R-:W-:-:S04]  /*7e70*/  SHF.R.U32.HI R5, RZ, 0x18, R5 ;  /* 0x00000018ff057819 */ /* 0x000fc80000011605 */
[----:B------:R-:W-:-:S07]  /*7e80*/  LOP3.LUT R0, R0, 0x80, R5, 0xf8, !PT ;  /* 0x0000008000007812 */ /* 0x000fce00078ef805 */
.L_x_17857:
[----:B------:R-:W-:Y:S05]  /*7e90*/  BSYNC.RECONVERGENT B0 ;  /* 0x0000000000007941 */ /* 0x000fea0003800200 */
.L_x_17856:
[----:B------:R-:W-:Y:S01]  /*7ea0*/  STG.E.U8 desc[UR36][R2.64], R0 ;  /* 0x0000000002007986 */ /* 0x000fe2000c101124 */
[----:B------:R-:W-:Y:S05]  /*7eb0*/  EXIT ;  /* 0x000000000000794d */ /* 0x000fea0003800000 */
.L_x_17850:
        /* <DEDUP_REMOVED lines=22> */
.L_x_17860:
[----:B------:R-:W-:-:S06]  /*8020*/  HADD2.F32 R4, -RZ, R23.H0_H0 ;  /* 0x20000017ff047230 */ /* 0x000fcc0000004100 */
[----:B------:R-:W0:Y:S02]  /*8030*/  F2I.U64.TRUNC R4, R4 ;  /* 0x0000000400047311 */ /* 0x000e24000020d800 */
[----:B0-----:R-:W-:Y:S01]  /*8040*/  STG.E.64 desc[UR36][R2.64], R4 ;  /* 0x0000000402007986 */ /* 0x001fe2000c101b24 */
[----:B------:R-:W-:Y:S05]  /*8050*/  EXIT ;  /* 0x000000000000794d */ /* 0x000fea0003800000 */
.L_x_17859:
[----:B------:R-:W-:-:S06]  /*8060*/  HADD2.F32 R23, -RZ, R23.H0_H0 ;  /* 0x20000017ff177230 */ /* 0x000fcc0000004100 */
[----:B------:R-:W0:Y:S02]  /*8070*/  F2I.FTZ.U32.TRUNC.NTZ R23, R23 ;  /* 0x0000001700177305 */ /* 0x000e24000021f000 */
[----:B0-----:R-:W-:Y:S01]  /*8080*/  STG.E desc[UR36][R2.64], R23 ;  /* 0x0000001702007986 */ /* 0x001fe2000c101924 */
[----:B------:R-:W-:Y:S05]  /*8090*/  EXIT ;  /* 0x000000000000794d */ /* 0x000fea0003800000 */
.L_x_17849:
        /* <DEDUP_REMOVED lines=11> */
.L_x_17862:
[----:B------:R-:W-:Y:S01]  /*8150*/  HADD2.F32 R23, -RZ, R23.H0_H0 ;  /* 0x20000017ff177230 */ /* 0x000fe20000004100 */
[----:B------:R-:W-:-:S04]  /*8160*/  CS2R R6, SRZ ;  /* 0x0000000000067805 */ /* 0x000fc8000001ff00 */
[----:B------:R-:W-:-:S06]  /*8170*/  FMUL.FTZ R4, R23, 1 ;  /* 0x3f80000017047820 */ /* 0x000fcc0000410000 */
[----:B------:R-:W0:Y:S02]  /*8180*/  F2F.F64.F32 R4, R4 ;  /* 0x0000000400047310 */ /* 0x000e240000201800 */
[----:B0-----:R-:W-:Y:S01]  /*8190*/  STG.E.128 desc[UR36][R2.64], R4 ;  /* 0x0000000402007986 */ /* 0x001fe2000c101d24 */
[----:B------:R-:W-:Y:S05]  /*81a0*/  EXIT ;  /* 0x000000000000794d */ /* 0x000fea0003800000 */
.L_x_17861:
[----:B------:R-:W-:-:S13]  /*81b0*/  ISETP.NE.AND P0, PT, R0, 0xf, PT ;  /* 0x0000000f0000780c */ /* 0x000fda0003f05270 */
[----:B------:R-:W-:Y:S05]  /*81c0*/  @!P0 BRA `(.L_x_17863) ;  /* 0x0000000000e88947 */ /* 0x000fea0003800000 */
[----:B------:R-:W-:-:S13]  /*81d0*/  ISETP.NE.AND P0, PT, R0, 0x17, PT ;  /* 0x000000170000780c */ /* 0x000fda0003f05270 */
[----:B------:R-:W-:Y:S05]  /*81e0*/  @!P0 BRA `(.L_x_17864) ;  /* 0x0000000000908947 */ /* 0x000fea0003800000 */
[----:B------:R-:W-:-:S13]  /*81f0*/  ISETP.NE.AND P0, PT, R0, 0x18, PT ;  /* 0x000000180000780c */ /* 0x000fda0003f05270 */
[----:B------:R-:W-:Y:S05]  /*8200*/  @!P0 BRA `(.L_x_17865) ;  /* 0x0000000000448947 */ /* 0x000fea0003800000 */
.L_x_17842:
        /* <DEDUP_REMOVED lines=16> */
.L_x_17866:
[----:B------:R-:W-:Y:S05]  /*8310*/  EXIT ;  /* 0x000000000000794d */ /* 0x000fea0003800000 */
.L_x_17865:
        /* <DEDUP_REMOVED lines=13> */
.L_x_17868:
[----:B------:R-:W-:Y:S05]  /*83f0*/  BSYNC.RECONVERGENT B0 ;  /* 0x0000000000007941 */ /* 0x000fea0003800200 */
.L_x_17867:
[----:B------:R-:W-:-:S05]  /*8400*/  LOP3.LUT R5, R0, 0x80, R5, 0xf8, !PT ;  /* 0x0000008000057812 */ /* 0x000fca00078ef805 */
[----:B------:R-:W-:Y:S01]  /*8410*/  STG.E.U8 desc[UR36][R2.64], R5 ;  /* 0x0000000502007986 */ /* 0x000fe2000c101124 */
[----:B------:R-:W-:Y:S05]  /*8420*/  EXIT ;  /* 0x000000000000794d */ /* 0x000fea0003800000 */
.L_x_17864:
        /* <DEDUP_REMOVED lines=12> */
.L_x_17870:
[----:B------:R-:W-:Y:S01]  /*84f0*/  IMAD.MOV.U32 R0, RZ, RZ, 0x7f ;  /* 0x0000007fff007424 */ /* 0x000fe200078e00ff */
[----:B------:R-:W-:-:S04]  /*8500*/  ISETP.GT.U32.AND P0, PT, R4, 0x7f800000, PT ;  /* 0x7f8000000400780c */ /* 0x000fc80003f04070 */
[----:B------:R-:W-:-:S09]  /*8510*/  SEL R0, R0, 0x7c, P0 ;  /* 0x0000007c00007807 */ /* 0x000fd20000000000 */
.L_x_17871:
[----:B------:R-:W-:Y:S05]  /*8520*/  BSYNC.RECONVERGENT B0 ;  /* 0x0000000000007941 */ /* 0x000fea0003800200 */
.L_x_17869:
[----:B------:R-:W-:-:S04]  /*8530*/  SHF.R.U32.HI R5, RZ, 0x18, R5 ;  /* 0x00000018ff057819 */ /* 0x000fc80000011605 */
[----:B------:R-:W-:-:S05]  /*8540*/  LOP3.LUT R5, R0, 0x80, R5, 0xf8, !PT ;  /* 0x0000008000057812 */ /* 0x000fca00078ef805 */
[----:B------:R-:W-:Y:S01]  /*8550*/  STG.E.U8 desc[UR36][R2.64], R5 ;  /* 0x0000000502007986 */ /* 0x000fe2000c101124 */
[----:B------:R-:W-:Y:S05]  /*8560*/  EXIT ;  /* 0x000000000000794d */ /* 0x000fea0003800000 */
.L_x_17863:
[----:B------:R-:W-:-:S05]  /*8570*/  HADD2.F32 R0, -RZ, R23.H0_H0 ;  /* 0x20000017ff007230 */ /* 0x000fca0000004100 */
[----:B------:R-:W-:-:S05]  /*8580*/  F2FP.BF16.F32.PACK_AB R0, RZ, R0 ;  /* 0x00000000ff00723e */ /* 0x000fca00000010ff */
[----:B------:R-:W-:Y:S01]  /*8590*/  STG.E.U16 desc[UR36][R2.64], R0 ;  /* 0x0000000002007986 */ /* 0x000fe2000c101524 */
[----:B------:R-:W-:Y:S05]  /*85a0*/  EXIT ;  /* 0x000000000000794d */ /* 0x000fea0003800000 */
.L_x_17872:
        /* <DEDUP_REMOVED lines=13> */
.L_x_19247:


//--------------------- .text._ZN2at6native18elementwise_kernelILi128ELi4EZNS0_22gpu_kernel_impl_nocastIZZZNS0_16ceil_kernel_cudaERNS_18TensorIteratorBaseEENKUlvE_clEvENKUlvE1_clEvEUlN3c104HalfEE_EEvS4_RKT_EUliE_EEviT1_ --------------------------
	.section	.text._ZN2at6native18elementwise_kernelILi128ELi4EZNS0_22gpu_kernel_impl_nocastIZZZNS0_16ceil_kernel_cudaERNS_18TensorIteratorBaseEENKUlvE_clEvENKUlvE1_clEvEUlN3c104HalfEE_EEvS4_RKT_EUliE_EEviT1_,"ax",@progbits
	.align	128
        .global         _ZN2at6native18elementwise_kernelILi128ELi4EZNS0_22gpu_kernel_impl_nocastIZZZNS0_16ceil_kernel_cudaERNS_18TensorIteratorBaseEENKUlvE_clEvENKUlvE1_clEvEUlN3c104HalfEE_EEvS4_RKT_EUliE_EEviT1_
        .type           _ZN2at6native18elementwise_kernelILi128ELi4EZNS0_22gpu_kernel_impl_nocastIZZZNS0_16ceil_kernel_cudaERNS_18TensorIteratorBaseEENKUlvE_clEvENKUlvE1_clEvEUlN3c104HalfEE_EEvS4_RKT_EUliE_EEviT1_,@function
        .size           _ZN2at6native18elementwise_kernelILi128ELi4EZNS0_22gpu_kernel_impl_nocastIZZZNS0_16ceil_kernel_cudaERNS_18TensorIteratorBaseEENKUlvE_clEvENKUlvE1_clEvEUlN3c104HalfEE_EEvS4_RKT_EUliE_EEviT1_,(.L_x_19248 - _ZN2at6native18elementwise_kernelILi128ELi4EZNS0_22gpu_kernel_impl_nocastIZZZNS0_16ceil_kernel_cudaERNS_18TensorIteratorBaseEENKUlvE_clEvENKUlvE1_clEvEUlN3c104HalfEE_EEvS4_RKT_EUliE_EEviT1_)
        .other          _ZN2at6native18elementwise_kernelILi128ELi4EZNS0_22gpu_kernel_impl_nocastIZZZNS0_16ceil_kernel_cudaERNS_18TensorIteratorBaseEENKUlvE_clEvENKUlvE1_clEvEUlN3c104HalfEE_EEvS4_RKT_EUliE_EEviT1_,@"STO_CUDA_ENTRY STV_DEFAULT"
_ZN2at6native18elementwise_kernelILi128ELi4EZNS0_22gpu_kernel_impl_nocastIZZZNS0_16ceil_kernel_cudaERNS_18TensorIteratorBaseEENKUlvE_clEvENKUlvE1_clEvEUlN3c104HalfEE_EEvS4_RKT_EUliE_EEviT1_:
.text._ZN2at6native18elementwise_kernelILi128ELi4EZNS0_22gpu_kernel_impl_nocastIZZZNS0_16ceil_kernel_cudaERNS_18TensorIteratorBaseEENKUlvE_clEvENKUlvE1_clEvEUlN3c104HalfEE_EEvS4_RKT_EUliE_EEviT1_:
        /* <DEDUP_REMOVED lines=21> */
[----:B------:R-:W1:Y:S02]  /*0150*/  FRND.FTZ.CEIL R0, R0 ;  /* 0x0000000000007307 */ /* 0x000e640000219000 */
        /* <DEDUP_REMOVED lines=8> */
[----:B------:R-:W1:Y:S02]  /*01e0*/  FRND.FTZ.CEIL R0, R0 ;  /* 0x0000000000007307 */ /* 0x000e640000219000 */
[----:B-1----:R-:W-:-:S05]  /*01f0*/  F2FP.F16.F32.PACK_AB R2, RZ, R0 ;  /* 0x00000000ff02723e */ /* 0x002fca00000000ff */
[----:B0-----:R0:W-:Y:S02]  /*0200*/  STG.E.U16 desc[UR6][R6.64], R2 ;  /* 0x0000000206007986 */ /* 0x0011e4000c101506 */
.L_x_17876:
[----:B------:R-:W-:-:S13]  /*0210*/  ISETP.GE.AND P0, PT, R3, UR4, PT ;  /* 0x0000000403007c0c */ /* 0x000fda000bf06270 */
[----:B------:R-:W-:Y:S05]  /*0220*/  @P0 BREAK.RELIABLE B1 ;  /* 0x0000000000010942 */ /* 0x000fea0003800100 */
[----:B------:R-:W-:Y:S05]  /*0230*/  @P0 BRA `(.L_x_17877) ;  /* 0x0000000000240947 */ /* 0x000fea0003800000 */
[----:B------:R-:W-:Y:S05]  /*0240*/  BSYNC.RELIABLE B1 ;  /* 0x0000000000017941 */ /* 0x000fea0003800100 */
.L_x_17875:
        /* <DEDUP_REMOVED lines=8> */
.L_x_17877:
[----:B------:R-:W-:Y:S05]  /*02d0*/  BSYNC.RECONVERGENT B0 ;  /* 0x0000000000007941 */ /* 0x000fea0003800200 */
.L_x_17874:
[----:B------:R-:W-:Y:S05]  /*02e0*/  WARPSYNC.ALL ;  /* 0x0000000000007948 */ /* 0x000fea0003800000 */
[----:B------:R-:W-:-:S13]  /*02f0*/  ISETP.GE.AND P0, PT, R3, UR4, PT ;  /* 0x0000000403007c0c */ /* 0x000fda000bf06270 */
[----:B------:R-:W-:Y:S05]  /*0300*/  @P0 EXIT ;  /* 0x000000000000094d */ /* 0x000fea0003800000 */
[----:B01----:R-:W0:Y:S02]  /*0310*/  LDC.64 R2, c[0x0][0x588] ;  /* 0x00016200ff027b82 */ /* 0x003e240000000a00 */
[----:B0-----:R-:W2:Y:S06]  /*0320*/  LDG.E.U16 R2, desc[UR6][R2.64] ;  /* 0x0000000602027981 */ /* 0x001eac000c1e1500 */
[----:B------:R-:W0:Y:S01]  /*0330*/  LDC.64 R4, c[0x0][0x580] ;  /* 0x00016000ff047b82 */ /* 0x000e220000000a00 */
[----:B--2---:R-:W-:-:S06]  /*0340*/  HADD2.F32 R0, -RZ, R2.H0_H0 ;  /* 0x20000002ff007230 */ /* 0x004fcc0000004100 */
[----:B------:R-:W1:Y:S02]  /*0350*/  FRND.FTZ.CEIL R0, R0 ;  /* 0x0000000000007307 */ /* 0x000e640000219000 */
[----:B-1----:R-:W-:-:S05]  /*0360*/  F2FP.F16.F32.PACK_AB R3, RZ, R0 ;  /* 0x00000000ff03723e */ /* 0x002fca00000000ff */
[----:B0-----:R-:W-:Y:S01]  /*0370*/  STG.E.U16 desc[UR6][R4.64], R3 ;  /* 0x0000000304007986 */ /* 0x001fe2000c101506 */
[----:B------:R-:W-:Y:S05]  /*0380*/  EXIT ;  /* 0x000000000000794d */ /* 0x000fea0003800000 */
.L_x_17873:
        /* <DEDUP_REMOVED lines=306> */
.L_x_17881:
        /* <DEDUP_REMOVED lines=10> */
[----:B------:R-:W0:Y:S02]  /*1750*/  FRND.FTZ.CEIL R8, R8 ;  /* 0x0000000800087307 */ /* 0x000e240000219000 */
        /* <DEDUP_REMOVED lines=301> */
.L_x_17883:
        /* <DEDUP_REMOVED lines=8> */
[----:B------:R-:W0:Y:S02]  /*2ab0*/  FRND.FTZ.CEIL R8, R8 ;  /* 0x0000000800087307 */ /* 0x000e240000219000 */
[----:B0-----:R-:W-:-:S05]  /*2ac0*/  F2FP.F16.F32.PACK_AB R7, RZ, R8 ;  /* 0x00000008ff07723e */ /* 0x001fca00000000ff */
[----:B------:R0:W-:Y:S02]  /*2ad0*/  STG.E.U16 desc[UR6][R4.64], R7 ;  /* 0x0000000704007986 */ /* 0x0001e4000c101506 */
.L_x_17880:
[----:B------:R-:W-:-:S13]  /*2ae0*/  ISETP.GE.AND P0, PT, R3, UR4, PT ;  /* 0x0000000403007c0c */ /* 0x000fda000bf06270 */
[----:B------:R-:W-:Y:S05]  /*2af0*/  @P0 BREAK.RELIABLE B1 ;  /* 0x0000000000010942 */ /* 0x000fea0003800100 */
[----:B------:R-:W-:Y:S05]  /*2b00*/  @P0 BRA `(.L_x_17882) ;  /* 0x0000001000d80947 */ /* 0x000fea0003800000 */
[----:B------:R-:W-:Y:S05]  /*2b10*/  BSYNC.RELIABLE B1 ;  /* 0x0000000000017941 */ /* 0x000fea0003800100 */
.L_x_17879:
        /* <DEDUP_REMOVED lines=298> */
.L_x_17884:
        /* <DEDUP_REMOVED lines=11> */
.L_x_17882:
[----:B------:R-:W-:Y:S05]  /*3e70*/  BSYNC.RECONVERGENT B0 ;  /* 0x0000000000007941 */ /* 0x000fea0003800200 */
.L_x_17878:
        /* <DEDUP_REMOVED lines=301> */
.L_x_17885:
[----:B------:R-:W0:Y:S02]  /*5150*/  LDCU.128 UR8, c[0x0][0x580] ;  /* 0x0000b000ff0877ac */ /* 0x000e240008000c00 */
[----:B0-----:R-:W-:-:S04]  /*5160*/  IADD3 R4, P0, PT, R2, UR10, RZ ;  /* 0x0000000a02047c10 */ /* 0x001fc8000ff1e0ff */
[----:B------:R-:W-:-:S05]  /*5170*/  IADD3.X R5, PT, PT, RZ, UR11, RZ, P0, !PT ;  /* 0x0000000bff057c10 */ /* 0x000fca00087fe4ff */
[----:B------:R-:W2:Y:S01]  /*5180*/  LDG.E.U16 R4, desc[UR6][R4.64] ;  /* 0x0000000604047981 */ /* 0x000ea2000c1e1500 */
[----:B------:R-:W-:-:S04]  /*5190*/  IADD3 R2, P0, PT, R3, UR8, RZ ;  /* 0x0000000803027c10 */ /* 0x000fc8000ff1e0ff */
[----:B------:R-:W-:Y:S01]  /*51a0*/  IADD3.X R3, PT, PT, RZ, UR9, RZ, P0, !PT ;  /* 0x00000009ff037c10 */ /* 0x000fe200087fe4ff */
[----:B--2---:R-:W-:-:S06]  /*51b0*/  HADD2.F32 R0, -RZ, R4.H0_H0 ;  /* 0x20000004ff007230 */ /* 0x004fcc0000004100 */
[----:B------:R-:W0:Y:S02]  /*51c0*/  FRND.FTZ.CEIL R0, R0 ;  /* 0x0000000000007307 */ /* 0x000e240000219000 */
[----:B0-----:R-:W-:-:S05]  /*51d0*/  F2FP.F16.F32.PACK_AB R5, RZ, R0 ;  /* 0x00000000ff05723e */ /* 0x001fca00000000ff */
[----:B------:R-:W-:Y:S01]  /*51e0*/  STG.E.U16 desc[UR6][R2.64], R5 ;  /* 0x0000000502007986 */ /* 0x000fe2000c101506 */
[----:B------:R-:W-:Y:S05]  /*51f0*/  EXIT ;  /* 0x000000000000794d */ /* 0x000fea0003800000 */
.L_x_17886:
        /* <DEDUP_REMOVED lines=16> */
.L_x_19248:


//--------------------- .text._ZN2at6native27unrolled_elementwise_kernelIZZZNS0_16ceil_kernel_cudaERNS_18TensorIteratorBaseEENKUlvE_clEvENKUlvE1_clEvEUlN3c104HalfEE_St5arrayIPcLm2EELi4E23TrivialOffsetCalculatorILi1EjESD_NS0_6memory15LoadWithoutCastENSE_16StoreWithoutCastEEEviT_T0_T2_T3_T4_T5_ --------------------------
	.section	.text._ZN2at6native27unrolled_elementwise_kernelIZZZNS0_16ceil_kernel_cudaERNS_18TensorIteratorBaseEENKUlvE_clEvENKUlvE1_clEvEUlN3c104HalfEE_St5arrayIPcLm2EELi4E23TrivialOffsetCalculatorILi1EjESD_NS0_6memory15LoadWithoutCastENSE_16StoreWithoutCastEEEviT_T0_T2_T3_T4_T5_,"ax",@progbits
	.align	128
        .global         _ZN2at6native27unrolled_elementwise_kernelIZZZNS0_16ceil_kernel_cudaERNS_18TensorIteratorBaseEENKUlvE_clEvENKUlvE1_clEvEUlN3c104HalfEE_St5arrayIPcLm2EELi4E23TrivialOffsetCalculatorILi1EjESD_NS0_6memory15LoadWithoutCastENSE_16StoreWithoutCastEEEviT_T0_T2_T3_T4_T5_
        .type           _ZN2at6native27unrolled_elementwise_kernelIZZZNS0_16ceil_kernel_cudaERNS_18TensorIteratorBaseEENKUlvE_clEvENKUlvE1_clEvEUlN3c104HalfEE_St5arrayIPcLm2EELi4E23TrivialOffsetCalculatorILi1EjESD_NS0_6memory15LoadWithoutCastENSE_16StoreWithoutCastEEEviT_T0_T2_T3_T4_T5_,@function
        .size           _ZN2at6native27unrolled_elementwise_kernelIZZZNS0_16ceil_kernel_cudaERNS_18TensorIteratorBaseEENKUlvE_clEvENKUlvE1_clEvEUlN3c104HalfEE_St5arrayIPcLm2EELi4E23TrivialOffsetCalculatorILi1EjESD_NS0_6memory15LoadWithoutCastENSE_16StoreWithoutCastEEEviT_T0_T2_T3_T4_T5_,(.L_x_19249 - _ZN2at6native27unrolled_elementwise_kernelIZZZNS0_16ceil_kernel_cudaERNS_18TensorIteratorBaseEENKUlvE_clEvENKUlvE1_clEvEUlN3c104HalfEE_St5arrayIPcLm2EELi4E23TrivialOffsetCalculatorILi1EjESD_NS0_6memory15LoadWithoutCastENSE_16StoreWithoutCastEEEviT_T0_T2_T3_T4_T5_)
        .other          _ZN2at6native27unrolled_elementwise_kernelIZZZNS0_16ceil_kernel_cudaERNS_18TensorIteratorBaseEENKUlvE_clEvENKUlvE1_clEvEUlN3c104HalfEE_St5arrayIPcLm2EELi4E23TrivialOffsetCalculatorILi1EjESD_NS0_6memory15LoadWithoutCastENSE_16StoreWithoutCastEEEviT_T0_T2_T3_T4_T5_,@"STO_CUDA_ENTRY STV_DEFAULT"
_ZN2at6native27unrolled_elementwise_kernelIZZZNS0_16ceil_kernel_cudaERNS_18TensorIteratorBaseEENKUlvE_clEvENKUlvE1_clEvEUlN3c104HalfEE_St5arrayIPcLm2EELi4E23TrivialOffsetCalculatorILi1EjESD_NS0_6memory15LoadWithoutCastENSE_16StoreWithoutCastEEEviT_T0_T2_T3_T4_T5_:
.text._ZN2at6native27unrolled_elementwise_kernelIZZZNS0_16ceil_kernel_cudaERNS_18TensorIteratorBaseEENKUlvE_clEvENKUlvE1_clEvEUlN3c104HalfEE_St5arrayIPcLm2EELi4E23TrivialOffsetCalculatorILi1EjESD_NS0_6memory15LoadWithoutCastENSE_16StoreWithoutCastEEEviT_T0_T2_T3_T4_T5_:
        /* <DEDUP_REMOVED lines=48> */
[----:B------:R-:W0:Y:S02]  /*0300*/  @!P1 FRND.FTZ.CEIL R7, R7 ;  /* 0x0000000700079307 */ /* 0x000e240000219000 */
[----:B0-----:R-:W-:Y:S01]  /*0310*/  @!P1 F2FP.F16.F32.PACK_AB R6, RZ, R7 ;  /* 0x00000007ff06923e */ /* 0x001fe200000000ff */
[----:B--2---:R-:W-:-:S04]  /*0320*/  @!P2 HADD2.F32 R11, -RZ, R11.H0_H0 ;  /* 0x2000000bff0ba230 */ /* 0x004fc80000004100 */
[----:B------:R1:W-:Y:S02]  /*0330*/  @!P1 STG.E.U16 desc[UR4][R8.64], R6 ;  /* 0x0000000608009986 */ /* 0x0003e4000c101504 */
[----:B------:R-:W0:Y:S01]  /*0340*/  @!P2 FRND.FTZ.CEIL R11, R11 ;  /* 0x0000000b000ba307 */ /* 0x000e220000219000 */
[----:B----4-:R-:W-:-:S07]  /*0350*/  @!P3 HADD2.F32 R21, -RZ, R21.H0_H0 ;  /* 0x20000015ff15b230 */ /* 0x010fce0000004100 */
[----:B------:R-:W2:Y:S01]  /*0360*/  @!P3 FRND.FTZ.CEIL R21, R21 ;  /* 0x000000150015b307 */ /* 0x000ea20000219000 */
        /* <DEDUP_REMOVED lines=13> */
.L_x_17888:
[----:B------:R-:W-:Y:S05]  /*0440*/  BSYNC.RECONVERGENT B0 ;  /* 0x0000000000007941 */ /* 0x000fea0003800200 */
.L_x_17887:
[----:B------:R-:W-:Y:S01]  /*0450*/  ISETP.GE.AND P1, PT, R0, R5, PT ;  /* 0x000000050000720c */ /* 0x000fe20003f26270 */
[----:B-----5:R-:W-:-:S12]  /*0460*/  @!P0 HADD2.F32 R10, -RZ, R10.H0_H0 ;  /* 0x2000000aff0a8230 */ /* 0x020fd80000004100 */
[----:B------:R-:W-:Y:S05]  /*0470*/  @P1 EXIT ;  /* 0x000000000000194d */ /* 0x000fea0003800000 */
[----:B0-----:R-:W0:Y:S01]  /*0480*/  LDC.64 R4, c[0x0][0x388] ;  /* 0x0000e200ff047b82 */ /* 0x001e220000000a00 */
[----:B------:R-:W1:Y:S01]  /*0490*/  @!P0 FRND.FTZ.CEIL R10, R10 ;  /* 0x0000000a000a8307 */ /* 0x000e620000219000 */
[----:B------:R-:W-:Y:S02]  /*04a0*/  LEA R3, R3, R0, 0x9 ;  /* 0x0000000003037211 */ /* 0x000fe400078e48ff */
[----:B-1----:R-:W-:-:S04]  /*04b0*/  @!P0 F2FP.F16.F32.PACK_AB R2, RZ, R10 ;  /* 0x0000000aff02823e */ /* 0x002fc800000000ff */
[----:B------:R-:W-:Y:S01]  /*04c0*/  PRMT R0, R2, 0x7610, R0 ;  /* 0x0000761002007816 */ /* 0x000fe20000000000 */
[----:B0-----:R-:W-:-:S05]  /*04d0*/  IMAD.WIDE.U32 R2, R3, 0x2, R4 ;  /* 0x0000000203027825 */ /* 0x001fca00078e0004 */
[----:B------:R-:W-:Y:S01]  /*04e0*/  STG.E.U16 desc[UR4][R2.64], R0 ;  /* 0x0000000002007986 */ /* 0x000fe2000c101504 */
[----:B------:R-:W-:Y:S05]  /*04f0*/  EXIT ;  /* 0x000000000000794d */ /* 0x000fea0003800000 */
.L_x_17889:
        /* <DEDUP_REMOVED lines=16> */
.L_x_19249:


//--------------------- .text._ZN2at6native29vectorized_elementwise_kernelILi2EZZZNS0_16ceil_kernel_cudaERNS_18TensorIteratorBaseEENKUlvE_clEvENKUlvE1_clEvEUlN3c104HalfEE_St5arrayIPcLm2EEEEviT0_T1_ --------------------------
	.section	.text._ZN2at6native29vectorized_elementwise_kernelILi2EZZZNS0_16ceil_kernel_cudaERNS_18TensorIteratorBaseEENKUlvE_clEvENKUlvE1_clEvEUlN3c104HalfEE_St5arrayIPcLm2EEEEviT0_T1_,"ax",@progbits
	.align	128
        .global         _ZN2at6native29vectorized_elementwise_kernelILi2EZZZNS0_16ceil_kernel_cudaERNS_18TensorIteratorBaseEENKUlvE_clEvENKUlvE1_clEvEUlN3c104HalfEE_St5arrayIPcLm2EEEEviT0_T1_
        .type           _ZN2at6native29vectorized_elementwise_kernelILi2EZZZNS0_16ceil_kernel_cudaERNS_18TensorIteratorBaseEENKUlvE_clEvENKUlvE1_clEvEUlN3c104HalfEE_St5arrayIPcLm2EEEEviT0_T1_,@function
        .size           _ZN2at6native29vectorized_elementwise_kernelILi2EZZZNS0_16ceil_kernel_cudaERNS_18TensorIteratorBaseEENKUlvE_clEvENKUlvE1_clEvEUlN3c104HalfEE_St5arrayIPcLm2EEEEviT0_T1_,(.L_x_19250 - _ZN2at6native29vectorized_elementwise_kernelILi2EZZZNS0_16ceil_kernel_cudaERNS_18TensorIteratorBaseEENKUlvE_clEvENKUlvE1_clEvEUlN3c104HalfEE_St5arrayIPcLm2EEEEviT0_T1_)
        .other          _ZN2at6native29vectorized_elementwise_kernelILi2EZZZNS0_16ceil_kernel_cudaERNS_18TensorIteratorBaseEENKUlvE_clEvENKUlvE1_clEvEUlN3c104HalfEE_St5arrayIPcLm2EEEEviT0_T1_,@"STO_CUDA_ENTRY STV_DEFAULT"
_ZN2at6native29vectorized_elementwise_kernelILi2EZZZNS0_16ceil_kernel_cudaERNS_18TensorIteratorBaseEENKUlvE_clEvENKUlvE1_clEvEUlN3c104HalfEE_St5arrayIPcLm2EEEEviT0_T1_:
.text._ZN2at6native29vectorized_elementwise_kernelILi2EZZZNS0_16ceil_kernel_cudaERNS_18TensorIteratorBaseEENKUlvE_clEvENKUlvE1_clEvEUlN3c104HalfEE_St5arrayIPcLm2EEEEviT0_T1_:
        /* <DEDUP_REMOVED lines=83> */
[----:B------:R-:W1:Y:S02]  /*0530*/  @!P0 FRND.FTZ.CEIL R11, R11 ;  /* 0x0000000b000b8307 */ /* 0x000e640000219000 */
[----:B-1----:R-:W-:Y:S01]  /*0540*/  @!P0 F2FP.F16.F32.PACK_AB R20, RZ, R11 ;  /* 0x0000000bff14823e */ /* 0x002fe200000000ff */
[----:B---3--:R-:W-:-:S06]  /*0550*/  @!P5 HADD2.F32 R22, -RZ, R22.H0_H0 ;  /* 0x20000016ff16d230 */ /* 0x008fcc0000004100 */
[----:B------:R-:W1:Y:S02]  /*0560*/  @!P5 FRND.FTZ.CEIL R22, R22 ;  /* 0x000000160016d307 */ /* 0x000e640000219000 */
        /* <DEDUP_REMOVED lines=11> */
[----:B------:R-:W1:Y:S01]  /*0620*/  @!P1 FRND.FTZ.CEIL R14, R14 ;  /* 0x0000000e000e9307 */ /* 0x000e620000219000 */
[----:B----4-:R-:W-:Y:S01]  /*0630*/  @!P6 HADD2.F32 R25, -RZ, R25.H0_H0 ;  /* 0x20000019ff19e230 */ /* 0x010fe20000004100 */
[----:B------:R-:W-:-:S06]  /*0640*/  ISETP.GE.U32.AND P0, PT, R3, R2, PT ;  /* 0x000000020300720c */ /* 0x000fcc0003f06070 */
[----:B------:R-:W2:Y:S08]  /*0650*/  @!P2 FRND.FTZ.CEIL R15, R15 ;  /* 0x0000000f000fa307 */ /* 0x000eb00000219000 */
[----:B------:R-:W3:Y:S08]  /*0660*/  @!P3 FRND.FTZ.CEIL R16, R16 ;  /* 0x000000100010b307 */ /* 0x000ef00000219000 */
[----:B------:R-:W4:Y:S08]  /*0670*/  @!P4 FRND.FTZ.CEIL R27, R27 ;  /* 0x0000001b001bc307 */ /* 0x000f300000219000 */
[----:B------:R-:W5:Y:S08]  /*0680*/  @!P6 FRND.FTZ.CEIL R25, R25 ;  /* 0x000000190019e307 */ /* 0x000f700000219000 */
[----:B------:R-:W0:Y:S01]  /*0690*/  @!P5 FRND.FTZ.CEIL R23, R23 ;  /* 0x000000170017d307 */ /* 0x000e220000219000 */
        /* <DEDUP_REMOVED lines=19> */
.L_x_17893:
[----:B------:R-:W-:-:S13]  /*07d0*/  ISETP.GE.U32.AND P0, PT, R3, R2, PT ;  /* 0x000000020300720c */ /* 0x000fda0003f06070 */
[----:B------:R-:W-:Y:S05]  /*07e0*/  @P0 BRA `(.L_x_17895) ;  /* 0x0000000000300947 */ /* 0x000fea0003800000 */
[----:B0-----:R-:W0:Y:S01]  /*07f0*/  LDC.64 R4, c[0x0][0x388] ;  /* 0x0000e200ff047b82 */ /* 0x001e220000000a00 */
[----:B------:R-:W-:Y:S01]  /*0800*/  IADD3 R11, PT, PT, R0, R3, RZ ;  /* 0x00000003000b7210 */ /* 0x000fe20007ffe0ff */
[----:B------:R-:W-:-:S04]  /*0810*/  VIADD R3, R3, 0x80 ;  /* 0x0000008003037836 */ /* 0x000fc80000000000 */
[----:B0-----:R-:W-:-:S05]  /*0820*/  IMAD.WIDE.U32 R4, R11, 0x2, R4 ;  /* 0x000000020b047825 */ /* 0x001fca00078e0004 */
[----:B------:R1:W-:Y:S02]  /*0830*/  STG.E.U16 desc[UR4][R4.64], R6 ;  /* 0x0000000604007986 */ /* 0x0003e4000c101504 */
.L_x_17894:
[----:B------:R-:W-:-:S13]  /*0840*/  ISETP.GE.U32.AND P0, PT, R3, R2, PT ;  /* 0x000000020300720c */ /* 0x000fda0003f06070 */
[----:B------:R-:W-:Y:S05]  /*0850*/  @P0 BRA `(.L_x_17896) ;  /* 0x0000000000340947 */ /* 0x000fea0003800000 */
[----:B01----:R-:W0:Y:S01]  /*0860*/  LDC.64 R4, c[0x0][0x388] ;  /* 0x0000e200ff047b82 */ /* 0x003e220000000a00 */
[----:B------:R-:W-:Y:S01]  /*0870*/  IADD3 R11, PT, PT, R0, R3, RZ ;  /* 0x00000003000b7210 */ /* 0x000fe20007ffe0ff */
[----:B------:R-:W-:-:S04]  /*0880*/  VIADD R3, R3, 0x80 ;  /* 0x0000008003037836 */ /* 0x000fc80000000000 */
[----:B0-----:R-:W-:-:S05]  /*0890*/  IMAD.WIDE.U32 R4, R11, 0x2, R4 ;  /* 0x000000020b047825 */ /* 0x001fca00078e0004 */
[----:B------:R1:W-:Y:S02]  /*08a0*/  STG.E.U16 desc[UR4][R4.64], R7 ;  /* 0x0000000704007986 */ /* 0x0003e4000c101504 */
.L_x_17895:
        /* <DEDUP_REMOVED lines=8> */
.L_x_17896:
[----:B------:R-:W-:Y:S05]  /*0930*/  BSYNC.RELIABLE B1 ;  /* 0x0000000000017941 */ /* 0x000fea0003800100 */
.L_x_17892:
[----:B------:R-:W-:-:S13]  /*0940*/  ISETP.GE.U32.AND P0, PT, R3, R2, PT ;  /* 0x000000020300720c */ /* 0x000fda0003f06070 */
[----:B012---:R-:W0:Y:S01]  /*0950*/  @!P0 LDC.64 R4, c[0x0][0x388] ;  /* 0x0000e200ff048b82 */ /* 0x007e220000000a00 */
[----:B------:R-:W-:Y:S01]  /*0960*/  @!P0 IADD3 R7, PT, PT, R0, R3, RZ ;  /* 0x0000000300078210 */ /* 0x000fe20007ffe0ff */
[----:B------:R-:W-:-:S04]  /*0970*/  @!P0 VIADD R3, R3, 0x80 ;  /* 0x0000008003038836 */ /* 0x000fc80000000000 */
[----:B0-----:R-:W-:-:S05]  /*0980*/  @!P0 IMAD.WIDE.U32 R4, R7, 0x2, R4 ;  /* 0x0000000207048825 */ /* 0x001fca00078e0004 */
[----:B------:R2:W-:Y:S02]  /*0990*/  @!P0 STG.E.U16 desc[UR4][R4.64], R9 ;  /* 0x0000000904008986 */ /* 0x0005e4000c101504 */
.L_x_17897:
[----:B------:R-:W-:Y:S05]  /*09a0*/  BSYNC.RECONVERGENT B0 ;  /* 0x0000000000007941 */ /* 0x000fea0003800200 */
.L_x_17891:
        /* <DEDUP_REMOVED lines=8> */
.L_x_17890:
        /* <DEDUP_REMOVED lines=17> */
[----:B------:R-:W-:Y:S08]  /*0b40*/  FRND.FTZ.CEIL R9, R9 ;  /* 0x0000000900097307 */ /* 0x000ff00000219000 */
[----:B------:R-:W1:Y:S08]  /*0b50*/  FRND.FTZ.CEIL R10, R10 ;  /* 0x0000000a000a7307 */ /* 0x000e700000219000 */
[----:B------:R-:W-:Y:S08]  /*0b60*/  FRND.FTZ.CEIL R11, R11 ;  /* 0x0000000b000b7307 */ /* 0x000ff00000219000 */
[----:B------:R-:W2:Y:S08]  /*0b70*/  FRND.FTZ.CEIL R12, R12 ;  /* 0x0000000c000c7307 */ /* 0x000eb00000219000 */
[----:B------:R-:W-:Y:S08]  /*0b80*/  FRND.FTZ.CEIL R13, R13 ;  /* 0x0000000d000d7307 */ /* 0x000ff00000219000 */
[----:B------:R-:W3:Y:S08]  /*0b90*/  FRND.FTZ.CEIL R6, R5 ;  /* 0x0000000500067307 */ /* 0x000ef00000219000 */
[----:B------:R-:W-:Y:S08]  /*0ba0*/  FRND.FTZ.CEIL R7, R7 ;  /* 0x0000000700077307 */ /* 0x000ff00000219000 */
[----:B------:R-:W4:Y:S01]  /*0bb0*/  FRND.FTZ.CEIL R8, R8 ;  /* 0x0000000800087307 */ /* 0x000f220000219000 */
        /* <DEDUP_REMOVED lines=11> */
.L_x_17898:
        /* <DEDUP_REMOVED lines=9> */
.L_x_19250:


//--------------------- .text._ZN2at6native29vectorized_elementwise_kernelILi4EZZZNS0_16ceil_kernel_cudaERNS_18TensorIteratorBaseEENKUlvE_clEvENKUlvE1_clEvEUlN3c104HalfEE_St5arrayIPcLm2EEEEviT0_T1_ --------------------------
	.section	.text._ZN2at6native29vectorized_elementwise_kernelILi4EZZZNS0_16ceil_kernel_cudaERNS_18TensorIteratorBaseEENKUlvE_clEvENKUlvE1_clEvEUlN3c104HalfEE_St5arrayIPcLm2EEEEviT0_T1_,"ax",@progbits
	.align	128
        .global         _ZN2at6native29vectorized_elementwise_kernelILi4EZZZNS0_16ceil_kernel_cudaERNS_18TensorIteratorBaseEENKUlvE_clEvENKUlvE1_clEvEUlN3c104HalfEE_St5arrayIPcLm2EEEEviT0_T1_
        .type           _ZN2at6native29vectorized_elementwise_kernelILi4EZZZNS0_16ceil_kernel_cudaERNS_18TensorIteratorBaseEENKUlvE_clEvENKUlvE1_clEvEUlN3c104HalfEE_St5arrayIPcLm2EEEEviT0_T1_,@function
        .size           _ZN2at6native29vectorized_elementwise_kernelILi4EZZZNS0_16ceil_kernel_cudaERNS_18TensorIteratorBaseEENKUlvE_clEvENKUlvE1_clEvEUlN3c104HalfEE_St5arrayIPcLm2EEEEviT0_T1_,(.L_x_19251 - _ZN2at6native29vectorized_elementwise_kernelILi4EZZZNS0_16ceil_kernel_cudaERNS_18TensorIteratorBaseEENKUlvE_clEvENKUlvE1_clEvEUlN3c104HalfEE_St5arrayIPcLm2EEEEviT0_T1_)
        .other          _ZN2at6native29vectorized_elementwise_kernelILi4EZZZNS0_16ceil_kernel_cudaERNS_18TensorIteratorBaseEENKUlvE_clEvENKUlvE1_clEvEUlN3c104HalfEE_St5arrayIPcLm2EEEEviT0_T1_,@"STO_CUDA_ENTRY STV_DEFAULT"
_ZN2at6native29vectorized_elementwise_kernelILi4EZZZNS0_16ceil_kernel_cudaERNS_18TensorIteratorBaseEENKUlvE_clEvENKUlvE1_clEvEUlN3c104HalfEE_St5arrayIPcLm2EEEEviT0_T1_:
.text._ZN2at6native29vectorized_elementwise_kernelILi4EZZZNS0_16ceil_kernel_cudaERNS_18TensorIteratorBaseEENKUlvE_clEvENKUlvE1_clEvEUlN3c104HalfEE_St5arrayIPcLm2EEEEviT0_T1_:
        /* <DEDUP_REMOVED lines=125> */
.L_x_17902:
[----:B------:R-:W-:-:S13]  /*07d0*/  ISETP.GE.U32.AND P0, PT, R3, R2, PT ;  /* 0x000000020300720c */ /* 0x000fda0003f06070 */
[----:B------:R-:W-:Y:S05]  /*07e0*/  @P0 BRA `(.L_x_17904) ;  /* 0x0000000000300947 */ /* 0x000fea0003800000 */
[----:B0-----:R-:W0:Y:S01]  /*07f0*/  LDC.64 R4, c[0x0][0x388] ;  /* 0x0000e200ff047b82 */ /* 0x001e220000000a00 */
[----:B------:R-:W-:Y:S01]  /*0800*/  IADD3 R11, PT, PT, R0, R3, RZ ;  /* 0x00000003000b7210 */ /* 0x000fe20007ffe0ff */
[----:B------:R-:W-:-:S04]  /*0810*/  VIADD R3, R3, 0x80 ;  /* 0x0000008003037836 */ /* 0x000fc80000000000 */
[----:B0-----:R-:W-:-:S05]  /*0820*/  IMAD.WIDE.U32 R4, R11, 0x2, R4 ;  /* 0x000000020b047825 */ /* 0x001fca00078e0004 */
[----:B------:R1:W-:Y:S02]  /*0830*/  STG.E.U16 desc[UR4][R4.64], R6 ;  /* 0x0000000604007986 */ /* 0x0003e4000c101504 */
.L_x_17903:
[----:B------:R-:W-:-:S13]  /*0840*/  ISETP.GE.U32.AND P0, PT, R3, R2, PT ;  /* 0x000000020300720c */ /* 0x000fda0003f06070 */
[----:B------:R-:W-:Y:S05]  /*0850*/  @P0 BRA `(.L_x_17905) ;  /* 0x0000000000340947 */ /* 0x000fea0003800000 */
[----:B01----:R-:W0:Y:S01]  /*0860*/  LDC.64 R4, c[0x0][0x388] ;  /* 0x0000e200ff047b82 */ /* 0x003e220000000a00 */
[----:B------:R-:W-:Y:S01]  /*0870*/  IADD3 R11, PT, PT, R0, R3, RZ ;  /* 0x00000003000b7210 */ /* 0x000fe20007ffe0ff */
[----:B------:R-:W-:-:S04]  /*0880*/  VIADD R3, R3, 0x80 ;  /* 0x0000008003037836 */ /* 0x000fc80000000000 */
[----:B0-----:R-:W-:-:S05]  /*0890*/  IMAD.WIDE.U32 R4, R11, 0x2, R4 ;  /* 0x000000020b047825 */ /* 0x001fca00078e0004 */
[----:B------:R1:W-:Y:S02]  /*08a0*/  STG.E.U16 desc[UR4][R4.64], R7 ;  /* 0x0000000704007986 */ /* 0x0003e4000c101504 */
.L_x_17904:
        /* <DEDUP_REMOVED lines=8> */
.L_x_17905:
[----:B------:R-:W-:Y:S05]  /*0930*/  BSYNC.RELIABLE B1 ;  /* 0x0000000000017941 */ /* 0x000fea0003800100 */
.L_x_17901:
[----:B------:R-:W-:-:S13]  /*0940*/  ISETP.GE.U32.AND P0, PT, R3, R2, PT ;  /* 0x000000020300720c */ /* 0x000fda0003f06070 */
[----:B012---:R-:W0:Y:S01]  /*0950*/  @!P0 LDC.64 R4, c[0x0][0x388] ;  /* 0x0000e200ff048b82 */ /* 0x007e220000000a00 */
[----:B------:R-:W-:Y:S01]  /*0960*/  @!P0 IADD3 R7, PT, PT, R0, R3, RZ ;  /* 0x0000000300078210 */ /* 0x000fe20007ffe0ff */
[----:B------:R-:W-:-:S04]  /*0970*/  @!P0 VIADD R3, R3, 0x80 ;  /* 0x0000008003038836 */ /* 0x000fc80000000000 */
[----:B0-----:R-:W-:-:S05]  /*0980*/  @!P0 IMAD.WIDE.U32 R4, R7, 0x2, R4 ;  /* 0x0000000207048825 */ /* 0x001fca00078e0004 */
[----:B------:R2:W-:Y:S02]  /*0990*/  @!P0 STG.E.U16 desc[UR4][R4.64], R9 ;  /* 0x0000000904008986 */ /* 0x0005e4000c101504 */
.L_x_17906:
[----:B------:R-:W-:Y:S05]  /*09a0*/  BSYNC.RECONVERGENT B0 ;  /* 0x0000000000007941 */ /* 0x000fea0003800200 */
.L_x_17900:
        /* <DEDUP_REMOVED lines=8> */
.L_x_17899:
        /* <DEDUP_REMOVED lines=10> */
[----:B------:R-:W-:Y:S01]  /*0ad0*/  FRND.FTZ.CEIL R7, R7 ;  /* 0x0000000700077307 */ /* 0x000fe20000219000 */
[----:B------:R-:W0:Y:S01]  /*0ae0*/  LDC.64 R4, c[0x0][0x388] ;  /* 0x0000e200ff047b82 */ /* 0x000e220000000a00 */
[----:B---3--:R-:W-:-:S02]  /*0af0*/  HADD2.F32 R13, -RZ, R2.H0_H0 ;  /* 0x20000002ff0d7230 */ /* 0x008fc40000004100 */
[--C-:B------:R-:W-:Y:S02]  /*0b00*/  HADD2.F32 R8, -RZ, R3.reuse.H0_H0 ;  /* 0x20000003ff087230 */ /* 0x100fe40000004100 */
[----:B------:R-:W-:Y:S02]  /*0b10*/  HADD2.F32 R2, -RZ, R2.H1_H1 ;  /* 0x30000002ff027230 */ /* 0x000fe40000004100 */
[----:B------:R-:W-:Y:S01]  /*0b20*/  HADD2.F32 R3, -RZ, R3.H1_H1 ;  /* 0x30000003ff037230 */ /* 0x000fe20000004100 */
[----:B------:R-:W1:Y:S08]  /*0b30*/  FRND.FTZ.CEIL R10, R10 ;  /* 0x0000000a000a7307 */ /* 0x000e700000219000 */
[----:B------:R-:W-:Y:S01]  /*0b40*/  FRND.FTZ.CEIL R11, R11 ;  /* 0x0000000b000b7307 */ /* 0x000fe20000219000 */
[----:B-1----:R-:W-:-:S07]  /*0b50*/  F2FP.F16.F32.PACK_AB R10, R10, R7 ;  /* 0x000000070a0a723e */ /* 0x002fce00000000ff */
[----:B------:R-:W1:Y:S01]  /*0b60*/  FRND.FTZ.CEIL R12, R12 ;  /* 0x0000000c000c7307 */ /* 0x000e620000219000 */
[----:B0-----:R-:W-:-:S04]  /*0b70*/  IMAD.WIDE.U32 R4, R0, 0x2, R4 ;  /* 0x0000000200047825 */ /* 0x001fc800078e0004 */
[----:B------:R-:W-:-:S03]  /*0b80*/  IMAD.WIDE.U32 R4, R6, 0x8, R4 ;  /* 0x0000000806047825 */ /* 0x000fc600078e0004 */
[----:B------:R-:W-:Y:S01]  /*0b90*/  FRND.FTZ.CEIL R13, R13 ;  /* 0x0000000d000d7307 */ /* 0x000fe20000219000 */
[----:B-1----:R-:W-:-:S07]  /*0ba0*/  F2FP.F16.F32.PACK_AB R11, R12, R11 ;  /* 0x0000000b0c0b723e */ /* 0x002fce00000000ff */
[----:B------:R-:W0:Y:S01]  /*0bb0*/  FRND.FTZ.CEIL R2, R2 ;  /* 0x0000000200027307 */ /* 0x000e220000219000 */
[----:B------:R-:W-:Y:S07]  /*0bc0*/  STG.E.64 desc[UR4][R4.64], R10 ;  /* 0x0000000a04007986 */ /* 0x000fee000c101b04 */
[----:B------:R-:W-:Y:S01]  /*0bd0*/  FRND.FTZ.CEIL R8, R8 ;  /* 0x0000000800087307 */ /* 0x000fe20000219000 */
[----:B0-----:R-:W-:-:S07]  /*0be0*/  F2FP.F16.F32.PACK_AB R6, R2, R13 ;  /* 0x0000000d0206723e */ /* 0x001fce00000000ff */
[----:B------:R-:W0:Y:S02]  /*0bf0*/  FRND.FTZ.CEIL R3, R3 ;  /* 0x0000000300037307 */ /* 0x000e240000219000 */
[----:B0-----:R-:W-:-:S05]  /*0c00*/  F2FP.F16.F32.PACK_AB R7, R3, R8 ;  /* 0x000000080307723e */ /* 0x001fca00000000ff */
[----:B------:R-:W-:Y:S01]  /*0c10*/  STG.E.64 desc[UR4][R4.64+0x400], R6 ;  /* 0x0004000604007986 */ /* 0x000fe2000c101b04 */
[----:B------:R-:W-:Y:S05]  /*0c20*/  EXIT ;  /* 0x000000000000794d */ /* 0x000fea0003800000 */
.L_x_17907:
        /* <DEDUP_REMOVED lines=13> */
.L_x_19251:


//--------------------- .text._ZN2at6native29vectorized_elementwise_kernelILi8EZZZNS0_16ceil_kernel_cudaERNS_18TensorIteratorBaseEENKUlvE_clEvENKUlvE1_clEvEUlN3c104HalfEE_St5arrayIPcLm2EEEEviT0_T1_ --------------------------
	.section	.text._ZN2at6native29vectorized_elementwise_kernelILi8EZZZNS0_16ceil_kernel_cudaERNS_18TensorIteratorBaseEENKUlvE_clEvENKUlvE1_clEvEUlN3c104HalfEE_St5arrayIPcLm2EEEEviT0_T1_,"ax",@progbits
	.align	128
        .global         _ZN2at6native29vectorized_elementwise_kernelILi8EZZZNS0_16ceil_kernel_cudaERNS_18TensorIteratorBaseEENKUlvE_clEvENKUlvE1_clEvEUlN3c104HalfEE_St5arrayIPcLm2EEEEviT0_T1_
        .type           _ZN2at6native29vectorized_elementwise_kernelILi8EZZZNS0_16ceil_kernel_cudaERNS_18TensorIteratorBaseEENKUlvE_clEvENKUlvE1_clEvEUlN3c104HalfEE_St5arrayIPcLm2EEEEviT0_T1_,@function
        .size           _ZN2at6native29vectorized_elementwise_kernelILi8EZZZNS0_16ceil_kernel_cudaERNS_18TensorIteratorBaseEENKUlvE_clEvENKUlvE1_clEvEUlN3c104HalfEE_St5arrayIPcLm2EEEEviT0_T1_,(.L_x_19252 - _ZN2at6native29vectorized_elementwise_kernelILi8EZZZNS0_16ceil_kernel_cudaERNS_18TensorIteratorBaseEENKUlvE_clEvENKUlvE1_clEvEUlN3c104HalfEE_St5arrayIPcLm2EEEEviT0_T1_)
        .other          _ZN2at6native29vectorized_elementwise_kernelILi8EZZZNS0_16ceil_kernel_cudaERNS_18TensorIteratorBaseEENKUlvE_clEvENKUlvE1_clEvEUlN3c104HalfEE_St5arrayIPcLm2EEEEviT0_T1_,@"STO_CUDA_ENTRY STV_DEFAULT"
_ZN2at6native29vectorized_elementwise_kernelILi8EZZZNS0_16ceil_kernel_cudaERNS_18TensorIteratorBaseEENKUlvE_clEvENKUlvE1_clEvEUlN3c104HalfEE_St5arrayIPcLm2EEEEviT0_T1_:
.text._ZN2at6native29vectorized_elementwise_kernelILi8EZZZNS0_16ceil_kernel_cudaERNS_18TensorIteratorBaseEENKUlvE_clEvENKUlvE1_clEvEUlN3c104HalfEE_St5arrayIPcLm2EEEEviT0_T1_:
[----:B------:R-:W-:Y:S01]  /*0000*/  LDC R1, c[0x0][0x37c] ;  /* 0x0000df00ff017b82 */ /* 0x000fe20000000800 */
[----:B------:R-:W-:Y:S05]  /*0010*/  EXIT ;  /* 0x000000000000794d */ /* 0x000fea0003800000 */
.L_x_17908:
        /* <DEDUP_REMOVED lines=14> */
.L_x_19252:


//--------------------- .text._ZN2at6native18elementwise_kernelILi128ELi4EZNS0_15gpu_kernel_implIZZZNS0_16ceil_kernel_cudaERNS_18TensorIteratorBaseEENKUlvE_clEvENKUlvE0_clEvEUlfE_EEvS4_RKT_EUliE_EEviT1_ --------------------------
	.section	.text._ZN2at6native18elementwise_kernelILi128ELi4EZNS0_15gpu_kernel_implIZZZNS0_16ceil_kernel_cudaERNS_18TensorIteratorBaseEENKUlvE_clEvENKUlvE0_clEvEUlfE_EEvS4_RKT_EUliE_EEviT1_,"ax",@progbits
	.align	128
        .global         _ZN2at6native18elementwise_kernelILi128ELi4EZNS0_15gpu_kernel_implIZZZNS0_16ceil_kernel_cudaERNS_18TensorIteratorBaseEENKUlvE_clEvENKUlvE0_clEvEUlfE_EEvS4_RKT_EUliE_EEviT1_
        .type           _ZN2at6native18elementwise_kernelILi128ELi4EZNS0_15gpu_kernel_implIZZZNS0_16ceil_kernel_cudaERNS_18TensorIteratorBaseEENKUlvE_clEvENKUlvE0_clEvEUlfE_EEvS4_RKT_EUliE_EEviT1_,@function
        .size           _ZN2at6native18elementwise_kernelILi128ELi4EZNS0_15gpu_kernel_implIZZZNS0_16ceil_kernel_cudaERNS_18TensorIteratorBaseEENKUlvE_clEvENKUlvE0_clEvEUlfE_EEvS4_RKT_EUliE_EEviT1_,(.L_x_19253 - _ZN2at6native18elementwise_kernelILi128ELi4EZNS0_15gpu_kernel_implIZZZNS0_16ceil_kernel_cudaERNS_18TensorIteratorBaseEENKUlvE_clEvENKUlvE0_clEvEUlfE_EEvS4_RKT_EUliE_EEviT1_)
        .other          _ZN2at6native18elementwise_kernelILi128ELi4EZNS0_15gpu_kernel_implIZZZNS0_16ceil_kernel_cudaERNS_18TensorIteratorBaseEENKUlvE_clEvENKUlvE0_clEvEUlfE_EEvS4_RKT_EUliE_EEviT1_,@"STO_CUDA_ENTRY STV_DEFAULT"
_ZN2at6native18elementwise_kernelILi128ELi4EZNS0_15gpu_kernel_implIZZZNS0_16ceil_kernel_cudaERNS_18TensorIteratorBaseEENKUlvE_clEvENKUlvE0_clEvEUlfE_EEvS4_RKT_EUliE_EEviT1_:
.text._ZN2at6native18elementwise_kernelILi128ELi4EZNS0_15gpu_kernel_implIZZZNS0_16ceil_kernel_cudaERNS_18TensorIteratorBaseEENKUlvE_clEvENKUlvE0_clEvEUlfE_EEvS4_RKT_EUliE_EEviT1_:
        /* <DEDUP_REMOVED lines=319> */
.L_x_17911:
        /* <DEDUP_REMOVED lines=18> */
.L_x_17916:
[----:B------:R-:W2:Y:S02]  /*1510*/  LDG.E.U8 R2, desc[UR36][R2.64] ;  /* 0x0000002402027981 */ /* 0x000ea4000c1e1100 */
[----:B--2---:R-:W-:Y:S01]  /*1520*/  I2FP.F32.U32 R5, R2 ;  /* 0x0000000200057245 */ /* 0x004fe20000201000 */
[----:B------:R-:W-:Y:S06]  /*1530*/  BRA `(.L_x_17918) ;  /* 0x0000000c00447947 */ /* 0x000fec0003800000 */
.L_x_17915:
        /* <DEDUP_REMOVED lines=9> */
.L_x_17920:
[----:B------:R-:W2:Y:S02]  /*15d0*/  LDG.E R2, desc[UR36][R2.64] ;  /* 0x0000002402027981 */ /* 0x000ea4000c1e1900 */
[----:B--2---:R-:W-:Y:S01]  /*15e0*/  I2FP.F32.S32 R5, R2 ;  /* 0x0000000200057245 */ /* 0x004fe20000201400 */
[----:B------:R-:W-:Y:S06]  /*15f0*/  BRA `(.L_x_17918) ;  /* 0x0000000c00147947 */ /* 0x000fec0003800000 */
.L_x_17919:
[----:B------:R-:W2:Y:S02]  /*1600*/  LDG.E.U16 R2, desc[UR36][R2.64] ;  /* 0x0000002402027981 */ /* 0x000ea4000c1e1500 */
[----:B--2---:R2:W3:Y:S01]  /*1610*/  I2F.S16 R5, R2 ;  /* 0x0000000200057306 */ /* 0x0044e20000101400 */
[----:B------:R-:W-:Y:S05]  /*1620*/  BRA `(.L_x_17918) ;  /* 0x0000000c00087947 */ /* 0x000fea0003800000 */
.L_x_17914:
        /* <DEDUP_REMOVED lines=8> */
.L_x_17922:
[----:B------:R-:W2:Y:S02]  /*16b0*/  LDG.E.U16 R2, desc[UR36][R2.64] ;  /* 0x0000002402027981 */ /* 0x000ea4000c1e1500 */
[----:B--2---:R-:W-:Y:S01]  /*16c0*/  HADD2.F32 R5, -RZ, R2.H0_H0 ;  /* 0x20000002ff057230 */ /* 0x004fe20000004100 */
[----:B------:R-:W-:Y:S06]  /*16d0*/  BRA `(.L_x_17918) ;  /* 0x0000000800dc7947 */ /* 0x000fec0003800000 */
.L_x_17921:
        /* <DEDUP_REMOVED lines=8> */
.L_x_17924:
[----:B------:R-:W2:Y:S02]  /*1760*/  LDG.E.U16 R2, desc[UR36][R2.64] ;  /* 0x0000002402027981 */ /* 0x000ea4000c1e1500 */
[----:B--2---:R-:W-:Y:S01]  /*1770*/  HADD2.F32 R5, -RZ, R2.H0_H0 ;  /* 0x20000002ff057230 */ /* 0x004fe20000004100 */
[----:B------:R-:W-:Y:S06]  /*1780*/  BRA `(.L_x_17918) ;  /* 0x0000000800b07947 */ /* 0x000fec0003800000 */
.L_x_17923:
        /* <DEDUP_REMOVED lines=11> */
.L_x_17913:
        /* <DEDUP_REMOVED lines=12> */
.L_x_17927:
        /* <DEDUP_REMOVED lines=11> */
.L_x_17926:
        /* <DEDUP_REMOVED lines=25> */
.L_x_17929:
        /* <DEDUP_REMOVED lines=12> */
.L_x_17928:
[----:B------:R-:W2:Y:S02]  /*1c00*/  LDG.E.U16 R2, desc[UR36][R2.64] ;  /* 0x0000002402027981 */ /* 0x000ea4000c1e1500 */
[----:B--2---:R-:W-:Y:S01]  /*1c10*/  SHF.L.U32 R5, R2, 0x10, RZ ;  /* 0x0000001002057819 */ /* 0x004fe200000006ff */
[----:B------:R-:W-:Y:S06]  /*1c20*/  BRA `(.L_x_17918) ;  /* 0x0000000400887947 */ /* 0x000fec0003800000 */
.L_x_17925:
        /* <DEDUP_REMOVED lines=11> */
.L_x_17932:
        /* <DEDUP_REMOVED lines=20> */
.L_x_17934:
[----:B------:R-:W-:Y:S05]  /*1e20*/  BSYNC.RECONVERGENT B0 ;  /* 0x0000000000007941 */ /* 0x000fea0003800200 */
.L_x_17933:
[----:B------:R-:W-:Y:S01]  /*1e30*/  IMAD.SHL.U32 R0, R0, 0x100000, RZ ;  /* 0x0010000000007824 */ /* 0x000fe200078e00ff */
[----:B------:R-:W-:-:S04]  /*1e40*/  LEA R2, R2, 0x3b800000, 0x17 ;  /* 0x3b80000002027811 */ /* 0x000fc800078eb8ff */
[----:B------:R-:W-:Y:S01]  /*1e50*/  LOP3.LUT R5, R2, R0, R7, 0xfe, !PT ;  /* 0x0000000002057212 */ /* 0x000fe200078efe07 */
[----:B------:R-:W-:Y:S06]  /*1e60*/  BRA `(.L_x_17918) ;  /* 0x0000000000f87947 */ /* 0x000fec0003800000 */
.L_x_17931:
        /* <DEDUP_REMOVED lines=20> */
.L_x_17936:
[----:B------:R-:W-:Y:S05]  /*1fb0*/  BSYNC.RECONVERGENT B0 ;  /* 0x0000000000007941 */ /* 0x000fea0003800200 */
.L_x_17935:
[----:B------:R-:W-:Y:S01]  /*1fc0*/  IMAD.SHL.U32 R0, R0, 0x200000, RZ ;  /* 0x0020000000007824 */ /* 0x000fe200078e00ff */
[----:B------:R-:W-:-:S04]  /*1fd0*/  LEA R2, R2, 0x37800000, 0x17 ;  /* 0x3780000002027811 */ /* 0x000fc800078eb8ff */
[----:B------:R-:W-:Y:S01]  /*1fe0*/  LOP3.LUT R5, R2, R0, R7, 0xfe, !PT ;  /* 0x0000000002057212 */ /* 0x000fe200078efe07 */
[----:B------:R-:W-:Y:S06]  /*1ff0*/  BRA `(.L_x_17918) ;  /* 0x0000000000947947 */ /* 0x000fec0003800000 */
.L_x_17930:
[----:B------:R-:W-:-:S09]  /*2000*/  UISETP.NE.AND UP0, UPT, UR4, 0x1c, UPT ;  /* 0x0000001c0400788c */ /* 0x000fd2000bf05270 */
[----:B------:R-:W-:Y:S05]  /*2010*/  BRA.U !UP0, `(.L_x_17937) ;  /* 0x0000000108847547 */ /* 0x000fea000b800000 */
[----:B------:R-:W-:-:S09]  /*2020*/  UISETP.NE.AND UP0, UPT, UR4, 0x1d, UPT ;  /* 0x0000001d0400788c */ /* 0x000fd2000bf05270 */
[----:B------:R-:W-:Y:S05]  /*2030*/  BRA.U !UP0, `(.L_x_17938) ;  /* 0x0000000108707547 */ /* 0x000fea000b800000 */
[----:B------:R-:W-:-:S09]  /*2040*/  UISETP.NE.AND UP0, UPT, UR4, 0x2c, UPT ;  /* 0x0000002c0400788c */ /* 0x000fd2000bf05270 */
[----:B------:R-:W-:Y:S05]  /*2050*/  BRA.U !UP0, `(.L_x_17939) ;  /* 0x0000000108487547 */ /* 0x000fea000b800000 */
.L_x_17917:
        /* <DEDUP_REMOVED lines=16> */
.L_x_17940:
[----:B------:R-:W-:Y:S01]  /*2160*/  IMAD.MOV.U32 R5, RZ, RZ, RZ ;  /* 0x000000ffff057224 */ /* 0x000fe200078e00ff */
[----:B------:R-:W-:Y:S06]  /*2170*/  BRA `(.L_x_17918) ;  /* 0x0000000000347947 */ /* 0x000fec0003800000 */
.L_x_17939:
        /* <DEDUP_REMOVED lines=8> */
.L_x_17938:
[----:B------:R-:W2:Y:S02]  /*2200*/  LDG.E.64 R2, desc[UR36][R2.64] ;  /* 0x0000002402027981 */ /* 0x000ea4000c1e1b00 */
[----:B--2---:R0:W1:Y:S02]  /*2210*/  I2F.U64 R5, R2 ;  /* 0x0000000200057312 */ /* 0x0040640000301000 */
[----:B01----:R-:W-:Y:S05]  /*2220*/  BRA `(.L_x_17918) ;  /* 0x0000000000087947 */ /* 0x003fea0003800000 */
.L_x_17937:
[----:B------:R-:W2:Y:S02]  /*2230*/  LDG.E R2, desc[UR36][R2.64] ;  /* 0x0000002402027981 */ /* 0x000ea4000c1e1900 */
[----:B--2---:R-:W-:-:S07]  /*2240*/  I2FP.F32.U32 R5, R2 ;  /* 0x0000000200057245 */ /* 0x004fce0000201000 */
.L_x_17918:
[----:B------:R-:W-:Y:S05]  /*2250*/  BSYNC.RECONVERGENT B6 ;  /* 0x0000000000067941 */ /* 0x000fea0003800200 */
.L_x_17912:
[----:B------:R-:W1:Y:S01]  /*2260*/  LDCU.64 UR6, c[0x0][0x580] ;  /* 0x0000b000ff0677ac */ /* 0x000e620008000a00 */
[----:B0--3-5:R0:W3:Y:S01]  /*2270*/  FRND.FTZ.CEIL R4, R5 ;  /* 0x0000000500047307 */ /* 0x0290e20000219000 */
        /* <DEDUP_REMOVED lines=13> */
[----:B------:R-:W0:Y:S02]  /*2350*/  F2I.FTZ.CEIL.NTZ R5, R5 ;  /* 0x0000000500057305 */ /* 0x000e24000021b100 */
[----:B0-----:R0:W-:Y:S01]  /*2360*/  STG.E.U8 desc[UR36][R2.64], R5 ;  /* 0x0000000502007986 */ /* 0x0011e2000c101124 */
[----:B------:R-:W-:Y:S05]  /*2370*/  BRA `(.L_x_17946) ;  /* 0x0000000c00387947 */ /* 0x000fea0003800000 */
.L_x_17944:
[----:B------:R-:W0:Y:S02]  /*2380*/  F2I.FTZ.S64.CEIL R4, R5 ;  /* 0x0000000500047311 */ /* 0x000e240000219900 */
[----:B0-----:R0:W-:Y:S01]  /*2390*/  STG.E.U8 desc[UR36][R2.64], R4 ;  /* 0x0000000402007986 */ /* 0x0011e2000c101124 */
[----:B------:R-:W-:Y:S05]  /*23a0*/  BRA `(.L_x_17946) ;  /* 0x0000000c002c7947 */ /* 0x000fea0003800000 */
.L_x_17943:
[----:B------:R-:W-:-:S09]  /*23b0*/  UISETP.NE.AND UP0, UPT, UR4, 0x2, UPT ;  /* 0x000000020400788c */ /* 0x000fd2000bf05270 */
[----:B------:R-:W-:Y:S05]  /*23c0*/  BRA.U !UP0, `(.L_x_17947) ;  /* 0x0000000108287547 */ /* 0x000fea000b800000 */
[----:B------:R-:W-:-:S09]  /*23d0*/  UISETP.NE.AND UP0, UPT, UR4, 0x3, UPT ;  /* 0x000000030400788c */ /* 0x000fd2000bf05270 */
[----:B------:R-:W-:Y:S05]  /*23e0*/  BRA.U !UP0, `(.L_x_17948) ;  /* 0x0000000108147547 */ /* 0x000fea000b800000 */
[----:B------:R-:W-:-:S09]  /*23f0*/  UISETP.NE.AND UP0, UPT, UR4, 0x4, UPT ;  /* 0x000000040400788c */ /* 0x000fd2000bf05270 */
[----:B------:R-:W-:Y:S05]  /*2400*/  BRA.U UP0, `(.L_x_17945) ;  /* 0x0000000900807547 */ /* 0x000fea000b800000 */
[----:B------:R-:W0:Y:S02]  /*2410*/  F2I.FTZ.S64.CEIL R4, R5 ;  /* 0x0000000500047311 */ /* 0x000e240000219900 */
[----:B0-----:R0:W-:Y:S01]  /*2420*/  STG.E.64 desc[UR36][R2.64], R4 ;  /* 0x0000000402007986 */ /* 0x0011e2000c101b24 */
[----:B------:R-:W-:Y:S05]  /*2430*/  BRA `(.L_x_17946) ;  /* 0x0000000c00087947 */ /* 0x000fea0003800000 */
.L_x_17948:
[----:B------:R-:W0:Y:S02]  /*2440*/  F2I.FTZ.CEIL.NTZ R5, R5 ;  /* 0x0000000500057305 */ /* 0x000e24000021b100 */
[----:B0-----:R0:W-:Y:S01]  /*2450*/  STG.E desc[UR36][R2.64], R5 ;  /* 0x0000000502007986 */ /* 0x0011e2000c101924 */
[----:B------:R-:W-:Y:S05]  /*2460*/  BRA `(.L_x_17946) ;  /* 0x0000000800fc7947 */ /* 0x000fea0003800000 */
.L_x_17947:
[----:B------:R-:W0:Y:S02]  /*2470*/  F2I.FTZ.CEIL.NTZ R5, R5 ;  /* 0x0000000500057305 */ /* 0x000e24000021b100 */
[----:B0-----:R0:W-:Y:S01]  /*2480*/  STG.E.U16 desc[UR36][R2.64], R5 ;  /* 0x0000000502007986 */ /* 0x0011e2000c101524 */
[----:B------:R-:W-:Y:S05]  /*2490*/  BRA `(.L_x_17946) ;  /* 0x0000000800f07947 */ /* 0x000fea0003800000 */
.L_x_17942:
        /* <DEDUP_REMOVED lines=8> */
.L_x_17950:
[----:B------:R-:W-:-:S05]  /*2520*/  F2FP.F16.F32.PACK_AB R4, RZ, R4 ;  /* 0x00000004ff04723e */ /* 0x000fca00000000ff */
[----:B------:R0:W-:Y:S01]  /*2530*/  STG.E.U16 desc[UR36][R2.64], R4 ;  /* 0x0000000402007986 */ /* 0x0001e2000c101524 */
[----:B------:R-:W-:Y:S05]  /*2540*/  BRA `(.L_x_17946) ;  /* 0x0000000800c47947 */ /* 0x000fea0003800000 */
.L_x_17949:
        /* <DEDUP_REMOVED lines=9> */
.L_x_17952:
[----:B------:R-:W-:-:S04]  /*25e0*/  F2FP.F16.F32.PACK_AB R5, RZ, R4 ;  /* 0x00000004ff05723e */ /* 0x000fc800000000ff */
[----:B------:R-:W-:-:S05]  /*25f0*/  PRMT R5, R5, 0x5410, RZ ;  /* 0x0000541005057816 */ /* 0x000fca00000000ff */
[----:B------:R0:W-:Y:S01]  /*2600*/  STG.E desc[UR36][R2.64], R5 ;  /* 0x0000000502007986 */ /* 0x0001e2000c101924 */
[----:B------:R-:W-:Y:S05]  /*2610*/  BRA `(.L_x_17946) ;  /* 0x0000000800907947 */ /* 0x000fea0003800000 */
.L_x_17951:
[----:B------:R-:W-:-:S06]  /*2620*/  FMUL.FTZ R4, R4, 1 ;  /* 0x3f80000004047820 */ /* 0x000fcc0000410000 */
[----:B------:R-:W0:Y:S02]  /*2630*/  F2F.F64.F32 R4, R4 ;  /* 0x0000000400047310 */ /* 0x000e240000201800 */
[----:B0-----:R0:W-:Y:S01]  /*2640*/  STG.E.64 desc[UR36][R2.64], R4 ;  /* 0x0000000402007986 */ /* 0x0011e2000c101b24 */
[----:B------:R-:W-:Y:S05]  /*2650*/  BRA `(.L_x_17946) ;  /* 0x0000000800807947 */ /* 0x000fea0003800000 */
.L_x_17941:
        /* <DEDUP_REMOVED lines=12> */
.L_x_17955:
[----:B------:R-:W-:Y:S01]  /*2720*/  FMUL.FTZ R4, R4, 1 ;  /* 0x3f80000004047820 */ /* 0x000fe20000410000 */
[----:B------:R-:W-:-:S05]  /*2730*/  CS2R R6, SRZ ;  /* 0x0000000000067805 */ /* 0x000fca000001ff00 */
[----:B------:R-:W0:Y:S02]  /*2740*/  F2F.F64.F32 R4, R4 ;  /* 0x0000000400047310 */ /* 0x000e240000201800 */
[----:B0-----:R0:W-:Y:S01]  /*2750*/  STG.E.128 desc[UR36][R2.64], R4 ;  /* 0x0000000402007986 */ /* 0x0011e2000c101d24 */
[----:B------:R-:W-:Y:S05]  /*2760*/  BRA `(.L_x_17946) ;  /* 0x00000008003c7947 */ /* 0x000fea0003800000 */
.L_x_17954:
        /* <DEDUP_REMOVED lines=18> */
.L_x_17959:
[----:B------:R-:W-:Y:S05]  /*2890*/  BSYNC.RECONVERGENT B0 ;  /* 0x0000000000007941 */ /* 0x000fea0003800200 */
.L_x_17958:
[----:B------:R-:W-:-:S05]  /*28a0*/  LOP3.LUT R7, R0, 0x80, R7, 0xf8, !PT ;  /* 0x0000008000077812 */ /* 0x000fca00078ef807 */
[----:B------:R0:W-:Y:S01]  /*28b0*/  STG.E.U8 desc[UR36][R2.64], R7 ;  /* 0x0000000702007986 */ /* 0x0001e2000c101124 */
[----:B------:R-:W-:Y:S05]  /*28c0*/  BRA `(.L_x_17946) ;  /* 0x0000000400e47947 */ /* 0x000fea0003800000 */
.L_x_17957:
        /* <DEDUP_REMOVED lines=14> */
.L_x_17961:
[----:B------:R-:W-:Y:S05]  /*29b0*/  BSYNC.RECONVERGENT B0 ;  /* 0x0000000000007941 */ /* 0x000fea0003800200 */
.L_x_17960:
[----:B------:R-:W-:-:S05]  /*29c0*/  LOP3.LUT R5, R0, 0x80, R7, 0xf8, !PT ;  /* 0x0000008000057812 */ /* 0x000fca00078ef807 */
[----:B------:R0:W-:Y:S01]  /*29d0*/  STG.E.U8 desc[UR36][R2.64], R5 ;  /* 0x0000000502007986 */ /* 0x0001e2000c101124 */
[----:B------:R-:W-:Y:S05]  /*29e0*/  BRA `(.L_x_17946) ;  /* 0x00000004009c7947 */ /* 0x000fea0003800000 */
.L_x_17956:
[----:B------:R-:W-:-:S05]  /*29f0*/  F2FP.BF16.F32.PACK_AB R4, RZ, R4 ;  /* 0x00000004ff04723e */ /* 0x000fca00000010ff */
[----:B------:R0:W-:Y:S01]  /*2a00*/  STG.E.U16 desc[UR36][R2.64], R4 ;  /* 0x0000000402007986 */ /* 0x0001e2000c101524 */
[----:B------:R-:W-:Y:S05]  /*2a10*/  BRA `(.L_x_17946) ;  /* 0x0000000400907947 */ /* 0x000fea0003800000 */
.L_x_17953:
        /* <DEDUP_REMOVED lines=8> */
[----:B------:R-:W0:Y:S02]  /*2aa0*/  F2I.FTZ.U32.CEIL.NTZ R5, R5 ;  /* 0x0000000500057305 */ /* 0x000e24000021b000 */
[----:B0-----:R0:W-:Y:S01]  /*2ab0*/  STG.E.U16 desc[UR36][R2.64], R5 ;  /* 0x0000000502007986 */ /* 0x0011e2000c101524 */
[----:B------:R-:W-:Y:S05]  /*2ac0*/  BRA `(.L_x_17946) ;  /* 0x0000000400647947 */ /* 0x000fea0003800000 */
.L_x_17964:
        /* <DEDUP_REMOVED lines=12> */
.L_x_17967:
[----:B------:R-:W-:-:S04]  /*2b90*/  SHF.R.U32.HI R0, RZ, 0x14, R4 ;  /* 0x00000014ff007819 */ /* 0x000fc80000011604 */
[----:B------:R-:W-:-:S04]  /*2ba0*/  LOP3.LUT R5, R0, 0x1, RZ, 0xc0, !PT ;  /* 0x0000000100057812 */ /* 0x000fc800078ec0ff */
[----:B------:R-:W-:-:S04]  /*2bb0*/  IADD3 R0, PT, PT, R4, 0x487ffff, R5 ;  /* 0x0487ffff04007810 */ /* 0x000fc80007ffe005 */
[----:B------:R-:W-:-:S04]  /*2bc0*/  SHF.R.U32.HI R0, RZ, 0x14, R0 ;  /* 0x00000014ff007819 */ /* 0x000fc80000011600 */
[----:B------:R-:W-:-:S07]  /*2bd0*/  LOP3.LUT R5, R0, 0xff, RZ, 0xc0, !PT ;  /* 0x000000ff00057812 */ /* 0x000fce00078ec0ff */
.L_x_17968:
[----:B------:R-:W-:-:S04]  /*2be0*/  SHF.R.U32.HI R4, RZ, 0x18, R4 ;  /* 0x00000018ff047819 */ /* 0x000fc80000011604 */
[----:B------:R-:W-:-:S04]  /*2bf0*/  LOP3.LUT R5, R5, 0x80, R4, 0xf8, !PT ;  /* 0x0000008005057812 */ /* 0x000fc800078ef804 */
[----:B------:R-:W-:-:S07]  /*2c00*/  PRMT R0, R5, 0x7610, R0 ;  /* 0x0000761005007816 */ /* 0x000fce0000000000 */
.L_x_17966:
[----:B------:R-:W-:Y:S05]  /*2c10*/  BSYNC.RECONVERGENT B0 ;  /* 0x0000000000007941 */ /* 0x000fea0003800200 */
.L_x_17965:
[----:B------:R4:W-:Y:S01]  /*2c20*/  STG.E.U8 desc[UR36][R2.64], R0 ;  /* 0x0000000002007986 */ /* 0x0009e2000c101124 */
[----:B------:R-:W-:Y:S05]  /*2c30*/  BRA `(.L_x_17946) ;  /* 0x0000000400087947 */ /* 0x000fea0003800000 */
.L_x_17963:
        /* <DEDUP_REMOVED lines=12> */
.L_x_17971:
[----:B------:R-:W-:-:S04]  /*2d00*/  SHF.R.U32.HI R0, RZ, 0x15, R4 ;  /* 0x00000015ff007819 */ /* 0x000fc80000011604 */
[----:B------:R-:W-:-:S04]  /*2d10*/  LOP3.LUT R5, R0, 0x1, RZ, 0xc0, !PT ;  /* 0x0000000100057812 */ /* 0x000fc800078ec0ff */
[----:B------:R-:W-:-:S04]  /*2d20*/  IADD3 R0, PT, PT, R4, 0x88fffff, R5 ;  /* 0x088fffff04007810 */ /* 0x000fc80007ffe005 */
[----:B------:R-:W-:-:S04]  /*2d30*/  SHF.R.U32.HI R0, RZ, 0x15, R0 ;  /* 0x00000015ff007819 */ /* 0x000fc80000011600 */
[----:B------:R-:W-:-:S07]  /*2d40*/  LOP3.LUT R5, R0, 0xff, RZ, 0xc0, !PT ;  /* 0x000000ff00057812 */ /* 0x000fce00078ec0ff */
.L_x_17972:
[----:B------:R-:W-:-:S04]  /*2d50*/  SHF.R.U32.HI R4, RZ, 0x18, R4 ;  /* 0x00000018ff047819 */ /* 0x000fc80000011604 */
[----:B------:R-:W-:-:S04]  /*2d60*/  LOP3.LUT R5, R5, 0x80, R4, 0xf8, !PT ;  /* 0x0000008005057812 */ /* 0x000fc800078ef804 */
[----:B------:R-:W-:-:S07]  /*2d70*/  PRMT R0, R5, 0x7610, R0 ;  /* 0x0000761005007816 */ /* 0x000fce0000000000 */
.L_x_17970:
[----:B------:R-:W-:Y:S05]  /*2d80*/  BSYNC.RECONVERGENT B0 ;  /* 0x0000000000007941 */ /* 0x000fea0003800200 */
.L_x_17969:
[----:B------:R3:W-:Y:S01]  /*2d90*/  STG.E.U8 desc[UR36][R2.64], R0 ;  /* 0x0000000002007986 */ /* 0x0007e2000c101124 */
[----:B------:R-:W-:Y:S05]  /*2da0*/  BRA `(.L_x_17946) ;  /* 0x0000000000ac7947 */ /* 0x000fea0003800000 */
.L_x_17962:
[----:B------:R-:W-:-:S09]  /*2db0*/  UISETP.NE.AND UP0, UPT, UR4, 0x1c, UPT ;  /* 0x0000001c0400788c */ /* 0x000fd2000bf05270 */
[----:B------:R-:W-:Y:S05]  /*2dc0*/  BRA.U !UP0, `(.L_x_17973) ;  /* 0x00000001089c7547 */ /* 0x000fea000b800000 */
[----:B------:R-:W-:-:S09]  /*2dd0*/  UISETP.NE.AND UP0, UPT, UR4, 0x1d, UPT ;  /* 0x0000001d0400788c */ /* 0x000fd2000bf05270 */
[----:B------:R-:W-:Y:S05]  /*2de0*/  BRA.U !UP0, `(.L_x_17974) ;  /* 0x0000000108887547 */ /* 0x000fea000b800000 */
[----:B------:R-:W-:-:S09]  /*2df0*/  UISETP.NE.AND UP0, UPT, UR4, 0x2c, UPT ;  /* 0x0000002c0400788c */ /* 0x000fd2000bf05270 */
[----:B------:R-:W-:Y:S05]  /*2e00*/  BRA.U !UP0, `(.L_x_17975) ;  /* 0x0000000108447547 */ /* 0x000fea000b800000 */
.L_x_17945:
        /* <DEDUP_REMOVED lines=16> */
.L_x_17976:
[----:B------:R-:W-:Y:S05]  /*2f10*/  BRA `(.L_x_17946) ;  /* 0x0000000000507947 */ /* 0x000fea0003800000 */
.L_x_17975:
        /* <DEDUP_REMOVED lines=15> */
.L_x_17974:
[----:B------:R-:W0:Y:S02]  /*3010*/  F2I.FTZ.U64.CEIL R4, R5 ;  /* 0x0000000500047311 */ /* 0x000e240000219800 */
[----:B0-----:R1:W-:Y:S01]  /*3020*/  STG.E.64 desc[UR36][R2.64], R4 ;  /* 0x0000000402007986 */ /* 0x0013e2000c101b24 */
[----:B------:R-:W-:Y:S05]  /*3030*/  BRA `(.L_x_17946) ;  /* 0x0000000000087947 */ /* 0x000fea0003800000 */
.L_x_17973:
[----:B------:R-:W0:Y:S02]  /*3040*/  F2I.FTZ.U32.CEIL.NTZ R5, R5 ;  /* 0x0000000500057305 */ /* 0x000e24000021b000 */
[----:B0-----:R0:W-:Y:S02]  /*3050*/  STG.E desc[UR36][R2.64], R5 ;  /* 0x0000000502007986 */ /* 0x0011e4000c101924 */
.L_x_17946:
[----:B------:R-:W-:-:S07]  /*3060*/  VIADD R17, R17, 0x80 ;  /* 0x0000008011117836 */ /* 0x000fce0000000000 */
.L_x_17910:
[----:B------:R-:W-:Y:S05]  /*3070*/  BSYNC.RECONVERGENT B7 ;  /* 0x0000000000077941 */ /* 0x000fea0003800200 */
.L_x_17909:
        /* <DEDUP_REMOVED lines=307> */
.L_x_17979:
        /* <DEDUP_REMOVED lines=18> */
.L_x_17984:
[----:B------:R-:W2:Y:S02]  /*44d0*/  LDG.E.U8 R2, desc[UR36][R2.64] ;  /* 0x0000002402027981 */ /* 0x000ea4000c1e1100 */
[----:B--2---:R-:W-:Y:S01]  /*44e0*/  I2FP.F32.U32 R5, R2 ;  /* 0x0000000200057245 */ /* 0x004fe20000201000 */
[----:B------:R-:W-:Y:S06]  /*44f0*/  BRA `(.L_x_17986) ;  /* 0x0000000c00447947 */ /* 0x000fec0003800000 */
.L_x_17983:
        /* <DEDUP_REMOVED lines=9> */
.L_x_17988:
[----:B------:R-:W2:Y:S02]  /*4590*/  LDG.E R2, desc[UR36][R2.64] ;  /* 0x0000002402027981 */ /* 0x000ea4000c1e1900 */
[----:B--2---:R-:W-:Y:S01]  /*45a0*/  I2FP.F32.S32 R5, R2 ;  /* 0x0000000200057245 */ /* 0x004fe20000201400 */
[----:B------:R-:W-:Y:S06]  /*45b0*/  BRA `(.L_x_17986) ;  /* 0x0000000c00147947 */ /* 0x000fec0003800000 */
.L_x_17987:
[----:B------:R-:W2:Y:S02]  /*45c0*/  LDG.E.U16 R2, desc[UR36][R2.64] ;  /* 0x0000002402027981 */ /* 0x000ea4000c1e1500 */
[----:B--2---:R2:W3:Y:S01]  /*45d0*/  I2F.S16 R5, R2 ;  /* 0x0000000200057306 */ /* 0x0044e20000101400 */
[----:B------:R-:W-:Y:S05]  /*45e0*/  BRA `(.L_x_17986) ;  /* 0x0000000c00087947 */ /* 0x000fea0003800000 */
.L_x_17982:
        /* <DEDUP_REMOVED lines=8> */
.L_x_17990:
[----:B------:R-:W2:Y:S02]  /*4670*/  LDG.E.U16 R2, desc[UR36][R2.64] ;  /* 0x0000002402027981 */ /* 0x000ea4000c1e1500 */
[----:B--2---:R-:W-:Y:S01]  /*4680*/  HADD2.F32 R5, -RZ, R2.H0_H0 ;  /* 0x20000002ff057230 */ /* 0x004fe20000004100 */
[----:B------:R-:W-:Y:S06]  /*4690*/  BRA `(.L_x_17986) ;  /* 0x0000000800dc7947 */ /* 0x000fec0003800000 */
.L_x_17989:
        /* <DEDUP_REMOVED lines=8> */
.L_x_17992:
[----:B------:R-:W2:Y:S02]  /*4720*/  LDG.E.U16 R2, desc[UR36][R2.64] ;  /* 0x0000002402027981 */ /* 0x000ea4000c1e1500 */
[----:B--2---:R-:W-:Y:S01]  /*4730*/  HADD2.F32 R5, -RZ, R2.H0_H0 ;  /* 0x20000002ff057230 */ /* 0x004fe20000004100 */
[----:B------:R-:W-:Y:S06]  /*4740*/  BRA `(.L_x_17986) ;  /* 0x0000000800b07947 */ /* 0x000fec0003800000 */
.L_x_17991:
        /* <DEDUP_REMOVED lines=11> */
.L_x_17981:
        /* <DEDUP_REMOVED lines=12> */
.L_x_17995:
        /* <DEDUP_REMOVED lines=11> */
.L_x_17994:
        /* <DEDUP_REMOVED lines=25> */
.L_x_17997:
        /* <DEDUP_REMOVED lines=12> */
.L_x_17996:
[----:B------:R-:W2:Y:S02]  /*4bc0*/  LDG.E.U16 R2, desc[UR36][R2.64] ;  /* 0x0000002402027981 */ /* 0x000ea4000c1e1500 */
[----:B--2---:R-:W-:Y:S01]  /*4bd0*/  IMAD.U32 R5, R2, 0x10000, RZ ;  /* 0x0001000002057824 */ /* 0x004fe200078e00ff */
[----:B------:R-:W-:Y:S06]  /*4be0*/  BRA `(.L_x_17986) ;  /* 0x0000000400887947 */ /* 0x000fec0003800000 */
.L_x_17993:
        /* <DEDUP_REMOVED lines=11> */
.L_x_18000:
        /* <DEDUP_REMOVED lines=20> */
.L_x_18002:
[----:B------:R-:W-:Y:S05]  /*4de0*/  BSYNC.RECONVERGENT B0 ;  /* 0x0000000000007941 */ /* 0x000fea0003800200 */
.L_x_18001:
[----:B------:R-:W-:Y:S02]  /*4df0*/  SHF.L.U32 R0, R0, 0x14, RZ ;  /* 0x0000001400007819 */ /* 0x000fe400000006ff */
[----:B------:R-:W-:-:S04]  /*4e00*/  LEA R2, R2, 0x3b800000, 0x17 ;  /* 0x3b80000002027811 */ /* 0x000fc800078eb8ff */
[----:B------:R-:W-:Y:S01]  /*4e10*/  LOP3.LUT R5, R2, R0, R7, 0xfe, !PT ;  /* 0x0000000002057212 */ /* 0x000fe200078efe07 */
[----:B------:R-:W-:Y:S06]  /*4e20*/  BRA `(.L_x_17986) ;  /* 0x0000000000f87947 */ /* 0x000fec0003800000 */
.L_x_17999:
        /* <DEDUP_REMOVED lines=20> */
.L_x_18004:
[----:B------:R-:W-:Y:S05]  /*4f70*/  BSYNC.RECONVERGENT B0 ;  /* 0x0000000000007941 */ /* 0x000fea0003800200 */
.L_x_18003:
[----:B------:R-:W-:Y:S01]  /*4f80*/  IMAD.SHL.U32 R0, R0, 0x200000, RZ ;  /* 0x0020000000007824 */ /* 0x000fe200078e00ff */
[----:B------:R-:W-:-:S04]  /*4f90*/  LEA R2, R2, 0x37800000, 0x17 ;  /* 0x3780000002027811 */ /* 0x000fc800078eb8ff */
[----:B------:R-:W-:Y:S01]  /*4fa0*/  LOP3.LUT R5, R2, R0, R7, 0xfe, !PT ;  /* 0x0000000002057212 */ /* 0x000fe200078efe07 */
[----:B------:R-:W-:Y:S06]  /*4fb0*/  BRA `(.L_x_17986) ;  /* 0x0000000000947947 */ /* 0x000fec0003800000 */
.L_x_17998:
        /* <DEDUP_REMOVED lines=14> */
.L_x_17985:
        /* <DEDUP_REMOVED lines=16> */
.L_x_18007:
[----:B------:R-:W-:Y:S01]  /*51a0*/  MOV R5, RZ ;  /* 0x000000ff00057202 */ /* 0x000fe20000000f00 */
[----:B------:R-:W-:Y:S06]  /*51b0*/  BRA `(.L_x_17986) ;  /* 0x0000000000147947 */ /* 0x000fec0003800000 */
.L_x_18006:
[----:B------:R-:W2:Y:S02]  /*51c0*/  LDG.E.64 R2, desc[UR36][R2.64] ;  /* 0x0000002402027981 */ /* 0x000ea4000c1e1b00 */
[----:B--2---:R0:W1:Y:S02]  /*51d0*/  I2F.U64 R5, R2 ;  /* 0x0000000200057312 */ /* 0x0040640000301000 */
[----:B01----:R-:W-:Y:S05]  /*51e0*/  BRA `(.L_x_17986) ;  /* 0x0000000000087947 */ /* 0x003fea0003800000 */
.L_x_18005:
[----:B------:R-:W2:Y:S02]  /*51f0*/  LDG.E R2, desc[UR36][R2.64] ;  /* 0x0000002402027981 */ /* 0x000ea4000c1e1900 */
[----:B--2---:R-:W-:-:S07]  /*5200*/  I2FP.F32.U32 R5, R2 ;  /* 0x0000000200057245 */ /* 0x004fce0000201000 */
.L_x_17986:
[----:B------:R-:W-:Y:S05]  /*5210*/  BSYNC.RECONVERGENT B6 ;  /* 0x0000000000067941 */ /* 0x000fea0003800200 */
.L_x_17980:
[----:B------:R-:W1:Y:S01]  /*5220*/  LDCU.64 UR6, c[0x0][0x580] ;  /* 0x0000b000ff0677ac */ /* 0x000e620008000a00 */
[----:B0--3-5:R0:W3:Y:S01]  /*5230*/  FRND.FTZ.CEIL R4, R5 ;  /* 0x0000000500047307 */ /* 0x0290e20000219000 */
        /* <DEDUP_REMOVED lines=16> */
.L_x_18011:
[----:B------:R-:W0:Y:S02]  /*5340*/  F2I.FTZ.S64.CEIL R4, R5 ;  /* 0x0000000500047311 */ /* 0x000e240000219900 */
[----:B0-----:R3:W-:Y:S01]  /*5350*/  STG.E.U8 desc[UR36][R2.64], R4 ;  /* 0x0000000402007986 */ /* 0x0017e2000c101124 */
[----:B------:R-:W-:Y:S05]  /*5360*/  BRA `(.L_x_18013) ;  /* 0x0000000c00287947 */ /* 0x000fea0003800000 */
.L_x_18010:
        /* <DEDUP_REMOVED lines=9> */
.L_x_18015:
[----:B------:R-:W0:Y:S02]  /*5400*/  F2I.FTZ.CEIL.NTZ R5, R5 ;  /* 0x0000000500057305 */ /* 0x000e24000021b100 */
[----:B0-----:R2:W-:Y:S01]  /*5410*/  STG.E desc[UR36][R2.64], R5 ;  /* 0x0000000502007986 */ /* 0x0015e2000c101924 */
[----:B------:R-:W-:Y:S05]  /*5420*/  BRA `(.L_x_18013) ;  /* 0x0000000800f87947 */ /* 0x000fea0003800000 */
.L_x_18014:
[----:B------:R-:W0:Y:S02]  /*5430*/  F2I.FTZ.CEIL.NTZ R5, R5 ;  /* 0x0000000500057305 */ /* 0x000e24000021b100 */
[----:B0-----:R0:W-:Y:S01]  /*5440*/  STG.E.U16 desc[UR36][R2.64], R5 ;  /* 0x0000000502007986 */ /* 0x0011e2000c101524 */
[----:B------:R-:W-:Y:S05]  /*5450*/  BRA `(.L_x_18013) ;  /* 0x0000000800ec7947 */ /* 0x000fea0003800000 */
.L_x_18009:
        /* <DEDUP_REMOVED lines=8> */
.L_x_18017:
[----:B------:R-:W-:-:S05]  /*54e0*/  F2FP.F16.F32.PACK_AB R4, RZ, R4 ;  /* 0x00000004ff04723e */ /* 0x000fca00000000ff */
[----:B------:R0:W-:Y:S01]  /*54f0*/  STG.E.U16 desc[UR36][R2.64], R4 ;  /* 0x0000000402007986 */ /* 0x0001e2000c101524 */
[----:B------:R-:W-:Y:S05]  /*5500*/  BRA `(.L_x_18013) ;  /* 0x0000000800c07947 */ /* 0x000fea0003800000 */
.L_x_18016:
        /* <DEDUP_REMOVED lines=9> */
.L_x_18019:
[----:B------:R-:W-:-:S04]  /*55a0*/  F2FP.F16.F32.PACK_AB R5, RZ, R4 ;  /* 0x00000004ff05723e */ /* 0x000fc800000000ff */
[----:B------:R-:W-:-:S05]  /*55b0*/  PRMT R5, R5, 0x5410, RZ ;  /* 0x0000541005057816 */ /* 0x000fca00000000ff */
[----:B------:R0:W-:Y:S01]  /*55c0*/  STG.E desc[UR36][R2.64], R5 ;  /* 0x0000000502007986 */ /* 0x0001e2000c101924 */
[----:B------:R-:W-:Y:S05]  /*55d0*/  BRA `(.L_x_18013) ;  /* 0x00000008008c7947 */ /* 0x000fea0003800000 */
.L_x_18018:
[----:B------:R-:W-:-:S06]  /*55e0*/  FMUL.FTZ R4, R4, 1 ;  /* 0x3f80000004047820 */ /* 0x000fcc0000410000 */
[----:B------:R-:W0:Y:S02]  /*55f0*/  F2F.F64.F32 R4, R4 ;  /* 0x0000000400047310 */ /* 0x000e240000201800 */
[----:B0-----:R0:W-:Y:S01]  /*5600*/  STG.E.64 desc[UR36][R2.64], R4 ;  /* 0x0000000402007986 */ /* 0x0011e2000c101b24 */
[----:B------:R-:W-:Y:S05]  /*5610*/  BRA `(.L_x_18013) ;  /* 0x00000008007c7947 */ /* 0x000fea0003800000 */
.L_x_18008:
        /* <DEDUP_REMOVED lines=13> */
.L_x_18023:
        /* <DEDUP_REMOVED lines=16> */
.L_x_18026:
[----:B------:R-:W-:-:S04]  /*57f0*/  SHF.R.U32.HI R4, RZ, 0x18, R4 ;  /* 0x00000018ff047819 */ /* 0x000fc80000011604 */
[----:B------:R-:W-:-:S04]  /*5800*/  LOP3.LUT R4, R5, 0x80, R4, 0xf8, !PT ;  /* 0x0000008005047812 */ /* 0x000fc800078ef804 */
[----:B------:R-:W-:-:S07]  /*5810*/  PRMT R0, R4, 0x7610, R0 ;  /* 0x0000761004007816 */ /* 0x000fce0000000000 */
.L_x_18025:
[----:B------:R-:W-:Y:S05]  /*5820*/  BSYNC.RECONVERGENT B0 ;  /* 0x0000000000007941 */ /* 0x000fea0003800200 */
.L_x_18024:
[----:B------:R0:W-:Y:S01]  /*5830*/  STG.E.U8 desc[UR36][R2.64], R0 ;  /* 0x0000000002007986 */ /* 0x0001e2000c101124 */
[----:B------:R-:W-:Y:S05]  /*5840*/  BRA `(.L_x_18013) ;  /* 0x0000000400f07947 */ /* 0x000fea0003800000 */
.L_x_18022:
        /* <DEDUP_REMOVED lines=16> */
.L_x_18029:
[----:B------:R-:W-:-:S04]  /*5950*/  SHF.R.U32.HI R4, RZ, 0x18, R4 ;  /* 0x00000018ff047819 */ /* 0x000fc80000011604 */
[----:B------:R-:W-:-:S04]  /*5960*/  LOP3.LUT R5, R5, 0x80, R4, 0xf8, !PT ;  /* 0x0000008005057812 */ /* 0x000fc800078ef804 */
[----:B------:R-:W-:-:S07]  /*5970*/  PRMT R0, R5, 0x7610, R0 ;  /* 0x0000761005007816 */ /* 0x000fce0000000000 */
.L_x_18028:
[----:B------:R-:W-:Y:S05]  /*5980*/  BSYNC.RECONVERGENT B0 ;  /* 0x0000000000007941 */ /* 0x000fea0003800200 */
.L_x_18027:
[----:B------:R0:W-:Y:S01]  /*5990*/  STG.E.U8 desc[UR36][R2.64], R0 ;  /* 0x0000000002007986 */ /* 0x0001e2000c101124 */
[----:B------:R-:W-:Y:S05]  /*59a0*/  BRA `(.L_x_18013) ;  /* 0x0000000400987947 */ /* 0x000fea0003800000 */
.L_x_18021:
        /* <DEDUP_REMOVED lines=21> */
.L_x_18031:
[----:B------:R-:W0:Y:S02]  /*5b00*/  F2I.FTZ.U64.CEIL R4, R5 ;  /* 0x0000000500047311 */ /* 0x000e240000219800 */
[----:B0-----:R0:W-:Y:S01]  /*5b10*/  STG.E.64 desc[UR36][R2.64], R4 ;  /* 0x0000000402007986 */ /* 0x0011e2000c101b24 */
[----:B------:R-:W-:Y:S05]  /*5b20*/  BRA `(.L_x_18013) ;  /* 0x0000000400387947 */ /* 0x000fea0003800000 */
.L_x_18030:
[----:B------:R-:W0:Y:S02]  /*5b30*/  F2I.FTZ.U32.CEIL.NTZ R5, R5 ;  /* 0x0000000500057305 */ /* 0x000e24000021b000 */
[----:B0-----:R0:W-:Y:S01]  /*5b40*/  STG.E desc[UR36][R2.64], R5 ;  /* 0x0000000502007986 */ /* 0x0011e2000c101924 */
[----:B------:R-:W-:Y:S05]  /*5b50*/  BRA `(.L_x_18013) ;  /* 0x00000004002c7947 */ /* 0x000fea0003800000 */
.L_x_18020:
        /* <DEDUP_REMOVED lines=10> */
.L_x_18033:
[----:B------:R-:W-:Y:S01]  /*5c00*/  FMUL.FTZ R4, R4, 1 ;  /* 0x3f80000004047820 */ /* 0x000fe20000410000 */
[----:B------:R-:W-:-:S05]  /*5c10*/  CS2R R6, SRZ ;  /* 0x0000000000067805 */ /* 0x000fca000001ff00 */
[----:B------:R-:W0:Y:S02]  /*5c20*/  F2F.F64.F32 R4, R4 ;  /* 0x0000000400047310 */ /* 0x000e240000201800 */
[----:B0-----:R0:W-:Y:S01]  /*5c30*/  STG.E.128 desc[UR36][R2.64], R4 ;  /* 0x0000000402007986 */ /* 0x0011e2000c101d24 */
[----:B------:R-:W-:Y:S05]  /*5c40*/  BRA `(.L_x_18013) ;  /* 0x0000000000f07947 */ /* 0x000fea0003800000 */
.L_x_18032:
[----:B------:R-:W-:-:S09]  /*5c50*/  UISETP.NE.AND UP0, UPT, UR4, 0xf, UPT ;  /* 0x0000000f0400788c */ /* 0x000fd2000bf05270 */
[----:B------:R-:W-:Y:S05]  /*5c60*/  BRA.U !UP0, `(.L_x_18034) ;  /* 0x0000000108e07547 */ /* 0x000fea000b800000 */
[----:B------:R-:W-:-:S09]  /*5c70*/  UISETP.NE.AND UP0, UPT, UR4, 0x17, UPT ;  /* 0x000000170400788c */ /* 0x000fd2000bf05270 */
[----:B------:R-:W-:Y:S05]  /*5c80*/  BRA.U !UP0, `(.L_x_18035) ;  /* 0x00000001088c7547 */ /* 0x000fea000b800000 */
[----:B------:R-:W-:-:S09]  /*5c90*/  UISETP.NE.AND UP0, UPT, UR4, 0x18, UPT ;  /* 0x000000180400788c */ /* 0x000fd2000bf05270 */
[----:B------:R-:W-:Y:S05]  /*5ca0*/  BRA.U !UP0, `(.L_x_18036) ;  /* 0x0000000108447547 */ /* 0x000fea000b800000 */
.L_x_18012:
        /* <DEDUP_REMOVED lines=16> */
.L_x_18037:
[----:B------:R-:W-:Y:S05]  /*5db0*/  BRA `(.L_x_18013) ;  /* 0x0000000000947947 */ /* 0x000fea0003800000 */
.L_x_18036:
        /* <DEDUP_REMOVED lines=12> */
.L_x_18039:
[----:B------:R-:W-:Y:S05]  /*5e80*/  BSYNC.RECONVERGENT B0 ;  /* 0x0000000000007941 */ /* 0x000fea0003800200 */
.L_x_18038:
[----:B------:R-:W-:-:S05]  /*5e90*/  LOP3.LUT R5, R0, 0x80, R7, 0xf8, !PT ;  /* 0x0000008000057812 */ /* 0x000fca00078ef807 */
[----:B------:R0:W-:Y:S01]  /*5ea0*/  STG.E.U8 desc[UR36][R2.64], R5 ;  /* 0x0000000502007986 */ /* 0x0001e2000c101124 */
[----:B------:R-:W-:Y:S05]  /*5eb0*/  BRA `(.L_x_18013) ;  /* 0x0000000000547947 */ /* 0x000fea0003800000 */
.L_x_18035:
        /* <DEDUP_REMOVED lines=11> */
.L_x_18041:
[----:B------:R-:W-:Y:S01]  /*5f70*/  IMAD.MOV.U32 R0, RZ, RZ, 0x7f ;  /* 0x0000007fff007424 */ /* 0x000fe200078e00ff */
[----:B------:R-:W-:-:S04]  /*5f80*/  ISETP.GT.U32.AND P0, PT, R6, 0x7f800000, PT ;  /* 0x7f8000000600780c */ /* 0x000fc80003f04070 */
[----:B------:R-:W-:-:S09]  /*5f90*/  SEL R0, R0, 0x7c, P0 ;  /* 0x0000007c00007807 */ /* 0x000fd20000000000 */
.L_x_18042:
[----:B------:R-:W-:Y:S05]  /*5fa0*/  BSYNC.RECONVERGENT B0 ;  /* 0x0000000000007941 */ /* 0x000fea0003800200 */
.L_x_18040:
[----:B------:R-:W-:-:S04]  /*5fb0*/  SHF.R.U32.HI R5, RZ, 0x18, R4 ;  /* 0x00000018ff057819 */ /* 0x000fc80000011604 */
[----:B------:R-:W-:-:S05]  /*5fc0*/  LOP3.LUT R5, R0, 0x80, R5, 0xf8, !PT ;  /* 0x0000008000057812 */ /* 0x000fca00078ef805 */
[----:B------:R0:W-:Y:S01]  /*5fd0*/  STG.E.U8 desc[UR36][R2.64], R5 ;  /* 0x0000000502007986 */ /* 0x0001e2000c101124 */
[----:B------:R-:W-:Y:S05]  /*5fe0*/  BRA `(.L_x_18013) ;  /* 0x0000000000087947 */ /* 0x000fea0003800000 */
.L_x_18034:
[----:B------:R-:W-:-:S05]  /*5ff0*/  F2FP.BF16.F32.PACK_AB R4, RZ, R4 ;  /* 0x00000004ff04723e */ /* 0x000fca00000010ff */
[----:B------:R0:W-:Y:S02]  /*6000*/  STG.E.U16 desc[UR36][R2.64], R4 ;  /* 0x0000000402007986 */ /* 0x0001e4000c101524 */
.L_x_18013:
[----:B------:R-:W-:-:S07]  /*6010*/  VIADD R17, R17, 0x80 ;  /* 0x0000008011117836 */ /* 0x000fce0000000000 */
.L_x_17978:
[----:B------:R-:W-:Y:S05]  /*6020*/  BSYNC.RECONVERGENT B7 ;  /* 0x0000000000077941 */ /* 0x000fea0003800200 */
.L_x_17977:
        /* <DEDUP_REMOVED lines=307> */
.L_x_18045:
        /* <DEDUP_REMOVED lines=18> */
.L_x_18050:
[----:B------:R-:W2:Y:S02]  /*7480*/  LDG.E.U8 R2, desc[UR36][R2.64] ;  /* 0x0000002402027981 */ /* 0x000ea4000c1e1100 */
[----:B--2---:R-:W-:Y:S01]  /*7490*/  I2FP.F32.U32 R5, R2 ;  /* 0x0000000200057245 */ /* 0x004fe20000201000 */
[----:B------:R-:W-:Y:S06]  /*74a0*/  BRA `(.L_x_18052) ;  /* 0x0000000c00447947 */ /* 0x000fec0003800000 */
.L_x_18049:
        /* <DEDUP_REMOVED lines=9> */
.L_x_18054:
[----:B------:R-:W2:Y:S02]  /*7540*/  LDG.E R2, desc[UR36][R2.64] ;  /* 0x0000002402027981 */ /* 0x000ea4000c1e1900 */
[----:B--2---:R-:W-:Y:S01]  /*7550*/  I2FP.F32.S32 R5, R2 ;  /* 0x0000000200057245 */ /* 0x004fe20000201400 */
[----:B------:R-:W-:Y:S06]  /*7560*/  BRA `(.L_x_18052) ;  /* 0x0000000c00147947 */ /* 0x000fec0003800000 */
.L_x_18053:
[----:B------:R-:W2:Y:S02]  /*7570*/  LDG.E.U16 R2, desc[UR36][R2.64] ;  /* 0x0000002402027981 */ /* 0x000ea4000c1e1500 */
[----:B--2---:R2:W3:Y:S01]  /*7580*/  I2F.S16 R5, R2 ;  /* 0x0000000200057306 */ /* 0x0044e20000101400 */
[----:B------:R-:W-:Y:S05]  /*7590*/  BRA `(.L_x_18052) ;  /* 0x0000000c00087947 */ /* 0x000fea0003800000 */
.L_x_18048:
        /* <DEDUP_REMOVED lines=8> */
.L_x_18056:
[----:B------:R-:W2:Y:S02]  /*7620*/  LDG.E.U16 R2, desc[UR36][R2.64] ;  /* 0x0000002402027981 */ /* 0x000ea4000c1e1500 */
[----:B--2---:R-:W-:Y:S01]  /*7630*/  HADD2.F32 R5, -RZ, R2.H0_H0 ;  /* 0x20000002ff057230 */ /* 0x004fe20000004100 */
[----:B------:R-:W-:Y:S06]  /*7640*/  BRA `(.L_x_18052) ;  /* 0x0000000800dc7947 */ /* 0x000fec0003800000 */
.L_x_18055:
        /* <DEDUP_REMOVED lines=8> */
.L_x_18058:
[----:B------:R-:W2:Y:S02]  /*76d0*/  LDG.E.U16 R2, desc[UR36][R2.64] ;  /* 0x0000002402027981 */ /* 0x000ea4000c1e1500 */
[----:B--2---:R-:W-:Y:S01]  /*76e0*/  HADD2.F32 R5, -RZ, R2.H0_H0 ;  /* 0x20000002ff057230 */ /* 0x004fe20000004100 */
[----:B------:R-:W-:Y:S06]  /*76f0*/  BRA `(.L_x_18052) ;  /* 0x0000000800b07947 */ /* 0x000fec0003800000 */
.L_x_18057:
        /* <DEDUP_REMOVED lines=11> */
.L_x_18047:
        /* <DEDUP_REMOVED lines=12> */
.L_x_18061:
        /* <DEDUP_REMOVED lines=11> */
.L_x_18060:
        /* <DEDUP_REMOVED lines=25> */
.L_x_18063:
        /* <DEDUP_REMOVED lines=12> */
.L_x_18062:
[----:B------:R-:W2:Y:S02]  /*7b70*/  LDG.E.U16 R2, desc[UR36][R2.64] ;  /* 0x0000002402027981 */ /* 0x000ea4000c1e1500 */
[----:B--2---:R-:W-:Y:S01]  /*7b80*/  IMAD.U32 R5, R2, 0x10000, RZ ;  /* 0x0001000002057824 */ /* 0x004fe200078e00ff */
[----:B------:R-:W-:Y:S06]  /*7b90*/  BRA `(.L_x_18052) ;  /* 0x0000000400887947 */ /* 0x000fec0003800000 */
.L_x_18059:
        /* <DEDUP_REMOVED lines=11> */
.L_x_18066:
        /* <DEDUP_REMOVED lines=20> */
.L_x_18068:
[----:B------:R-:W-:Y:S05]  /*7d90*/  BSYNC.RECONVERGENT B0 ;  /* 0x0000000000007941 */ /* 0x000fea0003800200 */
.L_x_18067:
[----:B------:R-:W-:Y:S01]  /*7da0*/  IMAD.SHL.U32 R0, R0, 0x100000, RZ ;  /* 0x0010000000007824 */ /* 0x000fe200078e00ff */
[----:B------:R-:W-:-:S04]  /*7db0*/  LEA R2, R2, 0x3b800000, 0x17 ;  /* 0x3b80000002027811 */ /* 0x000fc800078eb8ff */
[----:B------:R-:W-:Y:S01]  /*7dc0*/  LOP3.LUT R5, R2, R0, R7, 0xfe, !PT ;  /* 0x0000000002057212 */ /* 0x000fe200078efe07 */
[----:B------:R-:W-:Y:S06]  /*7dd0*/  BRA `(.L_x_18052) ;  /* 0x0000000000f87947 */ /* 0x000fec0003800000 */
.L_x_18065:
        /* <DEDUP_REMOVED lines=20> */
.L_x_18070:
[----:B------:R-:W-:Y:S05]  /*7f20*/  BSYNC.RECONVERGENT B0 ;  /* 0x0000000000007941 */ /* 0x000fea0003800200 */
.L_x_18069:
[----:B------:R-:W-:Y:S02]  /*7f30*/  SHF.L.U32 R0, R0, 0x15, RZ ;  /* 0x0000001500007819 */ /* 0x000fe400000006ff */
[----:B------:R-:W-:-:S04]  /*7f40*/  LEA R2, R2, 0x37800000, 0x17 ;  /* 0x3780000002027811 */ /* 0x000fc800078eb8ff */
[----:B------:R-:W-:Y:S01]  /*7f50*/  LOP3.LUT R5, R2, R0, R7, 0xfe, !PT ;  /* 0x0000000002057212 */ /* 0x000fe200078efe07 */
[----:B------:R-:W-:Y:S06]  /*7f60*/  BRA `(.L_x_18052) ;  /* 0x0000000000947947 */ /* 0x000fec0003800000 */
.L_x_18064:
        /* <DEDUP_REMOVED lines=14> */
.L_x_18051:
        /* <DEDUP_REMOVED lines=16> */
.L_x_18073:
[----:B------:R-:W-:Y:S01]  /*8150*/  IMAD.MOV.U32 R5, RZ, RZ, RZ ;  /* 0x000000ffff057224 */ /* 0x000fe200078e00ff */
[----:B------:R-:W-:Y:S06]  /*8160*/  BRA `(.L_x_18052) ;  /* 0x0000000000147947 */ /* 0x000fec0003800000 */
.L_x_18072:
[----:B------:R-:W2:Y:S02]  /*8170*/  LDG.E.64 R2, desc[UR36][R2.64] ;  /* 0x0000002402027981 */ /* 0x000ea4000c1e1b00 */
[----:B--2---:R0:W1:Y:S02]  /*8180*/  I2F.U64 R5, R2 ;  /* 0x0000000200057312 */ /* 0x0040640000301000 */
[----:B01----:R-:W-:Y:S05]  /*8190*/  BRA `(.L_x_18052) ;  /* 0x0000000000087947 */ /* 0x003fea0003800000 */
.L_x_18071:
[----:B------:R-:W2:Y:S02]  /*81a0*/  LDG.E R2, desc[UR36][R2.64] ;  /* 0x0000002402027981 */ /* 0x000ea4000c1e1900 */
[----:B--2---:R-:W-:-:S07]  /*81b0*/  I2FP.F32.U32 R5, R2 ;  /* 0x0000000200057245 */ /* 0x004fce0000201000 */
.L_x_18052:
[----:B------:R-:W-:Y:S05]  /*81c0*/  BSYNC.RECONVERGENT B6 ;  /* 0x0000000000067941 */ /* 0x000fea0003800200 */
.L_x_18046:
[----:B------:R-:W0:Y:S01]  /*81d0*/  LDCU.64 UR6, c[0x0][0x580] ;  /* 0x0000b000ff0677ac */ /* 0x000e220008000a00 */
[----:B-1-3-5:R1:W3:Y:S01]  /*81e0*/  FRND.FTZ.CEIL R4, R5 ;  /* 0x0000000500047307 */ /* 0x02a2e20000219000 */
        /* <DEDUP_REMOVED lines=16> */
.L_x_18077:
[----:B------:R-:W0:Y:S02]  /*82f0*/  F2I.FTZ.S64.CEIL R4, R5 ;  /* 0x0000000500047311 */ /* 0x000e240000219900 */
[----:B0-----:R0:W-:Y:S01]  /*8300*/  STG.E.U8 desc[UR36][R2.64], R4 ;  /* 0x0000000402007986 */ /* 0x0011e2000c101124 */
[----:B------:R-:W-:Y:S05]  /*8310*/  BRA `(.L_x_18079) ;  /* 0x0000000c00287947 */ /* 0x000fea0003800000 */
.L_x_18076:
        /* <DEDUP_REMOVED lines=9> */
.L_x_18081:
[----:B------:R-:W0:Y:S02]  /*83b0*/  F2I.FTZ.CEIL.NTZ R5, R5 ;  /* 0x0000000500057305 */ /* 0x000e24000021b100 */
[----:B0-----:R0:W-:Y:S01]  /*83c0*/  STG.E desc[UR36][R2.64], R5 ;  /* 0x0000000502007986 */ /* 0x0011e2000c101924 */
[----:B------:R-:W-:Y:S05]  /*83d0*/  BRA `(.L_x_18079) ;  /* 0x0000000800f87947 */ /* 0x000fea0003800000 */
.L_x_18080:
[----:B------:R-:W0:Y:S02]  /*83e0*/  F2I.FTZ.CEIL.NTZ R5, R5 ;  /* 0x0000000500057305 */ /* 0x000e24000021b100 */
[----:B0-----:R0:W-:Y:S01]  /*83f0*/  STG.E.U16 desc[UR36][R2.64], R5 ;  /* 0x0000000502007986 */ /* 0x0011e2000c101524 */
[----:B------:R-:W-:Y:S05]  /*8400*/  BRA `(.L_x_18079) ;  /* 0x0000000800ec7947 */ /* 0x000fea0003800000 */
.L_x_18075:
        /* <DEDUP_REMOVED lines=8> */
.L_x_18083:
[----:B------:R-:W-:-:S05]  /*8490*/  F2FP.F16.F32.PACK_AB R4, RZ, R4 ;  /* 0x00000004ff04723e */ /* 0x000fca00000000ff */
[----:B------:R0:W-:Y:S01]  /*84a0*/  STG.E.U16 desc[UR36][R2.64], R4 ;  /* 0x0000000402007986 */ /* 0x0001e2000c101524 */
[----:B------:R-:W-:Y:S05]  /*84b0*/  BRA `(.L_x_18079) ;  /* 0x0000000800c07947 */ /* 0x000fea0003800000 */
.L_x_18082:
        /* <DEDUP_REMOVED lines=9> */
.L_x_18085:
[----:B------:R-:W-:-:S04]  /*8550*/  F2FP.F16.F32.PACK_AB R5, RZ, R4 ;  /* 0x00000004ff05723e */ /* 0x000fc800000000ff */
[----:B------:R-:W-:-:S05]  /*8560*/  PRMT R5, R5, 0x5410, RZ ;  /* 0x0000541005057816 */ /* 0x000fca00000000ff */
[----:B------:R0:W-:Y:S01]  /*8570*/  STG.E desc[UR36][R2.64], R5 ;  /* 0x0000000502007986 */ /* 0x0001e2000c101924 */
[----:B------:R-:W-:Y:S05]  /*8580*/  BRA `(.L_x_18079) ;  /* 0x00000008008c7947 */ /* 0x000fea0003800000 */
.L_x_18084:
[----:B------:R-:W-:-:S06]  /*8590*/  FMUL.FTZ R4, R4, 1 ;  /* 0x3f80000004047820 */ /* 0x000fcc0000410000 */
[----:B------:R-:W0:Y:S02]  /*85a0*/  F2F.F64.F32 R4, R4 ;  /* 0x0000000400047310 */ /* 0x000e240000201800 */
[----:B0-----:R0:W-:Y:S01]  /*85b0*/  STG.E.64 desc[UR36][R2.64], R4 ;  /* 0x0000000402007986 */ /* 0x0011e2000c101b24 */
[----:B------:R-:W-:Y:S05]  /*85c0*/  BRA `(.L_x_18079) ;  /* 0x00000008007c7947 */ /* 0x000fea0003800000 */
.L_x_18074:
        /* <DEDUP_REMOVED lines=13> */
.L_x_18089:
        /* <DEDUP_REMOVED lines=16> */
.L_x_18092:
[----:B------:R-:W-:-:S04]  /*87a0*/  SHF.R.U32.HI R4, RZ, 0x18, R4 ;  /* 0x00000018ff047819 */ /* 0x000fc80000011604 */
[----:B------:R-:W-:-:S04]  /*87b0*/  LOP3.LUT R4, R5, 0x80, R4, 0xf8, !PT ;  /* 0x0000008005047812 */ /* 0x000fc800078ef804 */
[----:B------:R-:W-:-:S07]  /*87c0*/  PRMT R0, R4, 0x7610, R0 ;  /* 0x0000761004007816 */ /* 0x000fce0000000000 */
.L_x_18091:
[----:B------:R-:W-:Y:S05]  /*87d0*/  BSYNC.RECONVERGENT B0 ;  /* 0x0000000000007941 */ /* 0x000fea0003800200 */
.L_x_18090:
[----:B------:R0:W-:Y:S01]  /*87e0*/  STG.E.U8 desc[UR36][R2.64], R0 ;  /* 0x0000000002007986 */ /* 0x0001e2000c101124 */
[----:B------:R-:W-:Y:S05]  /*87f0*/  BRA `(.L_x_18079) ;  /* 0x0000000400f07947 */ /* 0x000fea0003800000 */
.L_x_18088:
        /* <DEDUP_REMOVED lines=16> */
.L_x_18095:
[----:B------:R-:W-:-:S04]  /*8900*/  SHF.R.U32.HI R4, RZ, 0x18, R4 ;  /* 0x00000018ff047819 */ /* 0x000fc80000011604 */
[----:B------:R-:W-:-:S04]  /*8910*/  LOP3.LUT R5, R5, 0x80, R4, 0xf8, !PT ;  /* 0x0000008005057812 */ /* 0x000fc800078ef804 */
[----:B------:R-:W-:-:S07]  /*8920*/  PRMT R0, R5, 0x7610, R0 ;  /* 0x0000761005007816 */ /* 0x000fce0000000000 */
.L_x_18094:
[----:B------:R-:W-:Y:S05]  /*8930*/  BSYNC.RECONVERGENT B0 ;  /* 0x0000000000007941 */ /* 0x000fea0003800200 */
.L_x_18093:
[----:B------:R0:W-:Y:S01]  /*8940*/  STG.E.U8 desc[UR36][R2.64], R0 ;  /* 0x0000000002007986 */ /* 0x0001e2000c101124 */
[----:B------:R-:W-:Y:S05]  /*8950*/  BRA `(.L_x_18079) ;  /* 0x0000000400987947 */ /* 0x000fea0003800000 */
.L_x_18087:
        /* <DEDUP_REMOVED lines=21> */
.L_x_18097:
[----:B------:R-:W0:Y:S02]  /*8ab0*/  F2I.FTZ.U64.CEIL R4, R5 ;  /* 0x0000000500047311 */ /* 0x000e240000219800 */
[----:B0-----:R0:W-:Y:S01]  /*8ac0*/  STG.E.64 desc[UR36][R2.64], R4 ;  /* 0x0000000402007986 */ /* 0x0011e2000c101b24 */
[----:B------:R-:W-:Y:S05]  /*8ad0*/  BRA `(.L_x_18079) ;  /* 0x0000000400387947 */ /* 0x000fea0003800000 */
.L_x_18096:
[----:B------:R-:W0:Y:S02]  /*8ae0*/  F2I.FTZ.U32.CEIL.NTZ R5, R5 ;  /* 0x0000000500057305 */ /* 0x000e24000021b000 */
[----:B0-----:R0:W-:Y:S01]  /*8af0*/  STG.E desc[UR36][R2.64], R5 ;  /* 0x0000000502007986 */ /* 0x0011e2000c101924 */
[----:B------:R-:W-:Y:S05]  /*8b00*/  BRA `(.L_x_18079) ;  /* 0x00000004002c7947 */ /* 0x000fea0003800000 */
.L_x_18086:
        /* <DEDUP_REMOVED lines=10> */
.L_x_18099:
[----:B------:R-:W-:Y:S01]  /*8bb0*/  FMUL.FTZ R4, R4, 1 ;  /* 0x3f80000004047820 */ /* 0x000fe20000410000 */
[----:B------:R-:W-:-:S05]  /*8bc0*/  CS2R R6, SRZ ;  /* 0x0000000000067805 */ /* 0x000fca000001ff00 */
[----:B------:R-:W0:Y:S02]  /*8bd0*/  F2F.F64.F32 R4, R4 ;  /* 0x0000000400047310 */ /* 0x000e240000201800 */
[----:B0-----:R4:W-:Y:S01]  /*8be0*/  STG.E.128 desc[UR36][R2.64], R4 ;  /* 0x0000000402007986 */ /* 0x0019e2000c101d24 */
[----:B------:R-:W-:Y:S05]  /*8bf0*/  BRA `(.L_x_18079) ;  /* 0x0000000000f07947 */ /* 0x000fea0003800000 */
.L_x_18098:
[----:B------:R-:W-:-:S09]  /*8c00*/  UISETP.NE.AND UP0, UPT, UR4, 0xf, UPT ;  /* 0x0000000f0400788c */ /* 0x000fd2000bf05270 */
[----:B------:R-:W-:Y:S05]  /*8c10*/  BRA.U !UP0, `(.L_x_18100) ;  /* 0x0000000108e07547 */ /* 0x000fea000b800000 */
[----:B------:R-:W-:-:S09]  /*8c20*/  UISETP.NE.AND UP0, UPT, UR4, 0x17, UPT ;  /* 0x000000170400788c */ /* 0x000fd2000bf05270 */
[----:B------:R-:W-:Y:S05]  /*8c30*/  BRA.U !UP0, `(.L_x_18101) ;  /* 0x00000001088c7547 */ /* 0x000fea000b800000 */
[----:B------:R-:W-:-:S09]  /*8c40*/  UISETP.NE.AND UP0, UPT, UR4, 0x18, UPT ;  /* 0x000000180400788c */ /* 0x000fd2000bf05270 */
[----:B------:R-:W-:Y:S05]  /*8c50*/  BRA.U !UP0, `(.L_x_18102) ;  /* 0x0000000108447547 */ /* 0x000fea000b800000 */
.L_x_18078:
        /* <DEDUP_REMOVED lines=16> */
.L_x_18103:
[----:B------:R-:W-:Y:S05]  /*8d60*/  BRA `(.L_x_18079) ;  /* 0x0000000000947947 */ /* 0x000fea0003800000 */
.L_x_18102:
        /* <DEDUP_REMOVED lines=12> */
.L_x_18105:
[----:B------:R-:W-:Y:S05]  /*8e30*/  BSYNC.RECONVERGENT B0 ;  /* 0x0000000000007941 */ /* 0x000fea0003800200 */
.L_x_18104:
[----:B------:R-:W-:-:S05]  /*8e40*/  LOP3.LUT R5, R0, 0x80, R7, 0xf8, !PT ;  /* 0x0000008000057812 */ /* 0x000fca00078ef807 */
[----:B------:R2:W-:Y:S01]  /*8e50*/  STG.E.U8 desc[UR36][R2.64], R5 ;  /* 0x0000000502007986 */ /* 0x0005e2000c101124 */
[----:B------:R-:W-:Y:S05]  /*8e60*/  BRA `(.L_x_18079) ;  /* 0x0000000000547947 */ /* 0x000fea0003800000 */
.L_x_18101:
        /* <DEDUP_REMOVED lines=11> */
.L_x_18107:
[----:B------:R-:W-:Y:S01]  /*8f20*/  IMAD.MOV.U32 R0, RZ, RZ, 0x7f ;  /* 0x0000007fff007424 */ /* 0x000fe200078e00ff */
[----:B------:R-:W-:-:S04]  /*8f30*/  ISETP.GT.U32.AND P0, PT, R6, 0x7f800000, PT ;  /* 0x7f8000000600780c */ /* 0x000fc80003f04070 */
[----:B------:R-:W-:-:S09]  /*8f40*/  SEL R0, R0, 0x7c, P0 ;  /* 0x0000007c00007807 */ /* 0x000fd20000000000 */
.L_x_18108:
[----:B------:R-:W-:Y:S05]  /*8f50*/  BSYNC.RECONVERGENT B0 ;  /* 0x0000000000007941 */ /* 0x000fea0003800200 */
.L_x_18106:
[----:B------:R-:W-:-:S04]  /*8f60*/  SHF.R.U32.HI R5, RZ, 0x18, R4 ;  /* 0x00000018ff057819 */ /* 0x000fc80000011604 */
[----:B------:R-:W-:-:S05]  /*8f70*/  LOP3.LUT R5, R0, 0x80, R5, 0xf8, !PT ;  /* 0x0000008000057812 */ /* 0x000fca00078ef805 */
[----:B------:R1:W-:Y:S01]  /*8f80*/  STG.E.U8 desc[UR36][R2.64], R5 ;  /* 0x0000000502007986 */ /* 0x0003e2000c101124 */
[----:B------:R-:W-:Y:S05]  /*8f90*/  BRA `(.L_x_18079) ;  /* 0x0000000000087947 */ /* 0x000fea0003800000 */
.L_x_18100:
[----:B------:R-:W-:-:S05]  /*8fa0*/  F2FP.BF16.F32.PACK_AB R4, RZ, R4 ;  /* 0x00000004ff04723e */ /* 0x000fca00000010ff */
[----:B------:R0:W-:Y:S02]  /*8fb0*/  STG.E.U16 desc[UR36][R2.64], R4 ;  /* 0x0000000402007986 */ /* 0x0001e4000c101524 */
.L_x_18079:
[----:B------:R-:W-:-:S07]  /*8fc0*/  IADD3 R17, PT, PT, R17, 0x80, RZ ;  /* 0x0000008011117810 */ /* 0x000fce0007ffe0ff */
.L_x_18044:
[----:B------:R-:W-:Y:S05]  /*8fd0*/  BSYNC.RECONVERGENT B7 ;  /* 0x0000000000077941 */ /* 0x000fea0003800200 */
.L_x_18043:
        /* <DEDUP_REMOVED lines=306> */
.L_x_18109:
        /* <DEDUP_REMOVED lines=20> */
.L_x_18114:
[----:B------:R-:W2:Y:S02]  /*a440*/  LDG.E.U8 R0, desc[UR36][R2.64] ;  /* 0x0000002402007981 */ /* 0x000ea4000c1e1100 */
[----:B--2---:R-:W-:Y:S01]  /*a450*/  I2FP.F32.U32 R0, R0 ;  /* 0x0000000000007245 */ /* 0x004fe20000201000 */
[----:B------:R-:W-:Y:S06]  /*a460*/  BRA `(.L_x_18116) ;  /* 0x0000000c00447947 */ /* 0x000fec0003800000 */
.L_x_18113:
        /* <DEDUP_REMOVED lines=9> */
.L_x_18118:
[----:B------:R-:W2:Y:S02]  /*a500*/  LDG.E R0, desc[UR36][R2.64] ;  /* 0x0000002402007981 */ /* 0x000ea4000c1e1900 */
[----:B--2---:R-:W-:Y:S01]  /*a510*/  I2FP.F32.S32 R0, R0 ;  /* 0x0000000000007245 */ /* 0x004fe20000201400 */
[----:B------:R-:W-:Y:S06]  /*a520*/  BRA `(.L_x_18116) ;  /* 0x0000000c00147947 */ /* 0x000fec0003800000 */
.L_x_18117:
[----:B------:R-:W2:Y:S02]  /*a530*/  LDG.E.U16 R0, desc[UR36][R2.64] ;  /* 0x0000002402007981 */ /* 0x000ea4000c1e1500 */
[----:B--2---:R-:W4:Y:S01]  /*a540*/  I2F.S16 R0, R0 ;  /* 0x0000000000007306 */ /* 0x004f220000101400 */
[----:B------:R-:W-:Y:S05]  /*a550*/  BRA `(.L_x_18116) ;  /* 0x0000000c00087947 */ /* 0x000fea0003800000 */
.L_x_18112:
        /* <DEDUP_REMOVED lines=8> */
.L_x_18120:
[----:B------:R-:W2:Y:S02]  /*a5e0*/  LDG.E.U16 R0, desc[UR36][R2.64] ;  /* 0x0000002402007981 */ /* 0x000ea4000c1e1500 */
[----:B--2---:R-:W-:Y:S01]  /*a5f0*/  HADD2.F32 R0, -RZ, R0.H0_H0 ;  /* 0x20000000ff007230 */ /* 0x004fe20000004100 */
[----:B------:R-:W-:Y:S06]  /*a600*/  BRA `(.L_x_18116) ;  /* 0x0000000800dc7947 */ /* 0x000fec0003800000 */
.L_x_18119:
        /* <DEDUP_REMOVED lines=8> */
.L_x_18122:
[----:B------:R-:W2:Y:S02]  /*a690*/  LDG.E.U16 R0, desc[UR36][R2.64] ;  /* 0x0000002402007981 */ /* 0x000ea4000c1e1500 */
[----:B--2---:R-:W-:Y:S01]  /*a6a0*/  HADD2.F32 R0, -RZ, R0.H0_H0 ;  /* 0x20000000ff007230 */ /* 0x004fe20000004100 */
[----:B------:R-:W-:Y:S06]  /*a6b0*/  BRA `(.L_x_18116) ;  /* 0x0000000800b07947 */ /* 0x000fec0003800000 */
.L_x_18121:
        /* <DEDUP_REMOVED lines=11> */
.L_x_18111:
        /* <DEDUP_REMOVED lines=12> */
.L_x_18125:
        /* <DEDUP_REMOVED lines=11> */
.L_x_18124:
        /* <DEDUP_REMOVED lines=25> */
.L_x_18127:
        /* <DEDUP_REMOVED lines=12> */
.L_x_18126:
[----:B------:R-:W2:Y:S02]  /*ab30*/  LDG.E.U16 R0, desc[UR36][R2.64] ;  /* 0x0000002402007981 */ /* 0x000ea4000c1e1500 */
[----:B--2---:R-:W-:Y:S01]  /*ab40*/  IMAD.U32 R0, R0, 0x10000, RZ ;  /* 0x0001000000007824 */ /* 0x004fe200078e00ff */
[----:B------:R-:W-:Y:S06]  /*ab50*/  BRA `(.L_x_18116) ;  /* 0x0000000400887947 */ /* 0x000fec0003800000 */
.L_x_18123:
        /* <DEDUP_REMOVED lines=11> */
.L_x_18130:
        /* <DEDUP_REMOVED lines=20> */
.L_x_18132:
[----:B------:R-:W-:Y:S05]  /*ad50*/  BSYNC.RECONVERGENT B0 ;  /* 0x0000000000007941 */ /* 0x000fea0003800200 */
.L_x_18131:
[----:B------:R-:W-:Y:S02]  /*ad60*/  SHF.L.U32 R0, R0, 0x14, RZ ;  /* 0x0000001400007819 */ /* 0x000fe400000006ff */
[----:B------:R-:W-:-:S04]  /*ad70*/  LEA R2, R2, 0x3b800000, 0x17 ;  /* 0x3b80000002027811 */ /* 0x000fc800078eb8ff */
[----:B------:R-:W-:Y:S01]  /*ad80*/  LOP3.LUT R0, R2, R0, R7, 0xfe, !PT ;  /* 0x0000000002007212 */ /* 0x000fe200078efe07 */
[----:B------:R-:W-:Y:S06]  /*ad90*/  BRA `(.L_x_18116) ;  /* 0x0000000000f87947 */ /* 0x000fec0003800000 */
.L_x_18129:
        /* <DEDUP_REMOVED lines=20> */
.L_x_18134:
[----:B------:R-:W-:Y:S05]  /*aee0*/  BSYNC.RECONVERGENT B0 ;  /* 0x0000000000007941 */ /* 0x000fea0003800200 */
.L_x_18133:
[----:B------:R-:W-:Y:S01]  /*aef0*/  IMAD.SHL.U32 R0, R0, 0x200000, RZ ;  /* 0x0020000000007824 */ /* 0x000fe200078e00ff */
[----:B------:R-:W-:-:S04]  /*af00*/  LEA R2, R2, 0x37800000, 0x17 ;  /* 0x3780000002027811 */ /* 0x000fc800078eb8ff */
[----:B------:R-:W-:Y:S01]  /*af10*/  LOP3.LUT R0, R2, R0, R7, 0xfe, !PT ;  /* 0x0000000002007212 */ /* 0x000fe200078efe07 */
[----:B------:R-:W-:Y:S06]  /*af20*/  BRA `(.L_x_18116) ;  /* 0x0000000000947947 */ /* 0x000fec0003800000 */
.L_x_18128:
        /* <DEDUP_REMOVED lines=14> */
.L_x_18115:
        /* <DEDUP_REMOVED lines=16> */
.L_x_18137:
[----:B------:R-:W-:Y:S01]  /*b110*/  MOV R0, RZ ;  /* 0x000000ff00007202 */ /* 0x000fe20000000f00 */
[----:B------:R-:W-:Y:S06]  /*b120*/  BRA `(.L_x_18116) ;  /* 0x0000000000147947 */ /* 0x000fec0003800000 */
.L_x_18136:
[----:B------:R-:W2:Y:S02]  /*b130*/  LDG.E.64 R2, desc[UR36][R2.64] ;  /* 0x0000002402027981 */ /* 0x000ea4000c1e1b00 */
[----:B--2---:R0:W1:Y:S02]  /*b140*/  I2F.U64 R0, R2 ;  /* 0x0000000200007312 */ /* 0x0040640000301000 */
[----:B01----:R-:W-:Y:S05]  /*b150*/  BRA `(.L_x_18116) ;  /* 0x0000000000087947 */ /* 0x003fea0003800000 */
.L_x_18135:
[----:B------:R-:W2:Y:S02]  /*b160*/  LDG.E R0, desc[UR36][R2.64] ;  /* 0x0000002402007981 */ /* 0x000ea4000c1e1900 */
[----:B--2---:R-:W-:-:S07]  /*b170*/  I2FP.F32.U32 R0, R0 ;  /* 0x0000000000007245 */ /* 0x004fce0000201000 */
.L_x_18116:
[----:B------:R-:W-:Y:S05]  /*b180*/  BSYNC.RECONVERGENT B6 ;  /* 0x0000000000067941 */ /* 0x000fea0003800200 */
.L_x_18110:
[----:B------:R-:W-:Y:S01]  /*b190*/  UPRMT UR4, UR42, 0x9910, URZ ;  /* 0x000099102a047896 */ /* 0x000fe200080000ff */
[----:B012345:R0:W1:Y:S03]  /*b1a0*/  FRND.FTZ.CEIL R2, R0 ;  /* 0x0000000000027307 */ /* 0x03f0660000219000 */
        /* <DEDUP_REMOVED lines=11> */
[----:B0-----:R-:W-:Y:S01]  /*b260*/  STG.E.U8 desc[UR36][R16.64], R3 ;  /* 0x0000000310007986 */ /* 0x001fe2000c101124 */
[----:B------:R-:W-:Y:S05]  /*b270*/  EXIT ;  /* 0x000000000000794d */ /* 0x000fea0003800000 */
.L_x_18141:
[----:B-1----:R-:W0:Y:S02]  /*b280*/  F2I.FTZ.S64.CEIL R2, R0 ;  /* 0x0000000000027311 */ /* 0x002e240000219900 */
[----:B0-----:R-:W-:Y:S01]  /*b290*/  STG.E.U8 desc[UR36][R16.64], R2 ;  /* 0x0000000210007986 */ /* 0x001fe2000c101124 */
[----:B------:R-:W-:Y:S05]  /*b2a0*/  EXIT ;  /* 0x000000000000794d */ /* 0x000fea0003800000 */
.L_x_18140:
[----:B------:R-:W-:-:S09]  /*b2b0*/  UISETP.NE.AND UP0, UPT, UR4, 0x2, UPT ;  /* 0x000000020400788c */ /* 0x000fd2000bf05270 */
[----:B------:R-:W-:Y:S05]  /*b2c0*/  BRA.U !UP0, `(.L_x_18143) ;  /* 0x0000000108287547 */ /* 0x000fea000b800000 */
[----:B------:R-:W-:-:S09]  /*b2d0*/  UISETP.NE.AND UP0, UPT, UR4, 0x3, UPT ;  /* 0x000000030400788c */ /* 0x000fd2000bf05270 */
[----:B------:R-:W-:Y:S05]  /*b2e0*/  BRA.U !UP0, `(.L_x_18144) ;  /* 0x0000000108147547 */ /* 0x000fea000b800000 */
[----:B------:R-:W-:-:S09]  /*b2f0*/  UISETP.NE.AND UP0, UPT, UR4, 0x4, UPT ;  /* 0x000000040400788c */ /* 0x000fd2000bf05270 */
[----:B------:R-:W-:Y:S05]  /*b300*/  BRA.U UP0, `(.L_x_18142) ;  /* 0x0000000900387547 */ /* 0x000fea000b800000 */
[----:B-1----:R-:W0:Y:S02]  /*b310*/  F2I.FTZ.S64.CEIL R2, R0 ;  /* 0x0000000000027311 */ /* 0x002e240000219900 */
[----:B0-----:R-:W-:Y:S01]  /*b320*/  STG.E.64 desc[UR36][R16.64], R2 ;  /* 0x0000000210007986 */ /* 0x001fe2000c101b24 */
[----:B------:R-:W-:Y:S05]  /*b330*/  EXIT ;  /* 0x000000000000794d */ /* 0x000fea0003800000 */
.L_x_18144:
[----:B------:R-:W0:Y:S02]  /*b340*/  F2I.FTZ.CEIL.NTZ R3, R0 ;  /* 0x0000000000037305 */ /* 0x000e24000021b100 */
[----:B0-----:R-:W-:Y:S01]  /*b350*/  STG.E desc[UR36][R16.64], R3 ;  /* 0x0000000310007986 */ /* 0x001fe2000c101924 */
[----:B------:R-:W-:Y:S05]  /*b360*/  EXIT ;  /* 0x000000000000794d */ /* 0x000fea0003800000 */
.L_x_18143:
[----:B------:R-:W0:Y:S02]  /*b370*/  F2I.FTZ.CEIL.NTZ R3, R0 ;  /* 0x0000000000037305 */ /* 0x000e24000021b100 */
[----:B0-----:R-:W-:Y:S01]  /*b380*/  STG.E.U16 desc[UR36][R16.64], R3 ;  /* 0x0000000310007986 */ /* 0x001fe2000c101524 */
[----:B------:R-:W-:Y:S05]  /*b390*/  EXIT ;  /* 0x000000000000794d */ /* 0x000fea0003800000 */
.L_x_18139:
        /* <DEDUP_REMOVED lines=8> */
.L_x_18146:
[----:B-1----:R-:W-:-:S05]  /*b420*/  F2FP.F16.F32.PACK_AB R2, RZ, R2 ;  /* 0x00000002ff02723e */ /* 0x002fca00000000ff */
[----:B------:R-:W-:Y:S01]  /*b430*/  STG.E.U16 desc[UR36][R16.64], R2 ;  /* 0x0000000210007986 */ /* 0x000fe2000c101524 */
[----:B------:R-:W-:Y:S05]  /*b440*/  EXIT ;  /* 0x000000000000794d */ /* 0x000fea0003800000 */
.L_x_18145:
        /* <DEDUP_REMOVED lines=9> */
.L_x_18148:
[----:B-1----:R-:W-:-:S04]  /*b4e0*/  F2FP.F16.F32.PACK_AB R3, RZ, R2 ;  /* 0x00000002ff03723e */ /* 0x002fc800000000ff */
[----:B------:R-:W-:-:S05]  /*b4f0*/  PRMT R3, R3, 0x5410, RZ ;  /* 0x0000541003037816 */ /* 0x000fca00000000ff */
[----:B------:R-:W-:Y:S01]  /*b500*/  STG.E desc[UR36][R16.64], R3 ;  /* 0x0000000310007986 */ /* 0x000fe2000c101924 */
[----:B------:R-:W-:Y:S05]  /*b510*/  EXIT ;  /* 0x000000000000794d */ /* 0x000fea0003800000 */
.L_x_18147:
[----:B-1----:R-:W-:-:S06]  /*b520*/  FMUL.FTZ R2, R2, 1 ;  /* 0x3f80000002027820 */ /* 0x002fcc0000410000 */
[----:B------:R-:W0:Y:S02]  /*b530*/  F2F.F64.F32 R2, R2 ;  /* 0x0000000200027310 */ /* 0x000e240000201800 */
[----:B0-----:R-:W-:Y:S01]  /*b540*/  STG.E.64 desc[UR36][R16.64], R2 ;  /* 0x0000000210007986 */ /* 0x001fe2000c101b24 */
[----:B------:R-:W-:Y:S05]  /*b550*/  EXIT ;  /* 0x000000000000794d */ /* 0x000fea0003800000 */
.L_x_18138:
        /* <DEDUP_REMOVED lines=11> */
[----:B0-----:R-:W-:Y:S01]  /*b610*/  STG.E.U16 desc[UR36][R16.64], R3 ;  /* 0x0000000310007986 */ /* 0x001fe2000c101524 */
[----:B------:R-:W-:Y:S05]  /*b620*/  EXIT ;  /* 0x000000000000794d */ /* 0x000fea0003800000 */
.L_x_18152:
        /* <DEDUP_REMOVED lines=16> */
.L_x_18155:
[----:B------:R-:W-:-:S04]  /*b730*/  SHF.R.U32.HI R2, RZ, 0x18, R2 ;  /* 0x00000018ff027819 */ /* 0x000fc80000011602 */
[----:B------:R-:W-:-:S04]  /*b740*/  LOP3.LUT R2, R3, 0x80, R2, 0xf8, !PT ;  /* 0x0000008003027812 */ /* 0x000fc800078ef802 */
[----:B------:R-:W-:-:S07]  /*b750*/  PRMT R8, R2, 0x7610, R8 ;  /* 0x0000761002087816 */ /* 0x000fce0000000008 */
.L_x_18154:
[----:B------:R-:W-:Y:S05]  /*b760*/  BSYNC.RECONVERGENT B0 ;  /* 0x0000000000007941 */ /* 0x000fea0003800200 */
.L_x_18153:
[----:B------:R-:W-:Y:S01]  /*b770*/  STG.E.U8 desc[UR36][R16.64], R8 ;  /* 0x0000000810007986 */ /* 0x000fe2000c101124 */
[----:B------:R-:W-:Y:S05]  /*b780*/  EXIT ;  /* 0x000000000000794d */ /* 0x000fea0003800000 */
.L_x_18151:
        /* <DEDUP_REMOVED lines=16> */
.L_x_18158:
[----:B------:R-:W-:-:S04]  /*b890*/  SHF.R.U32.HI R2, RZ, 0x18, R2 ;  /* 0x00000018ff027819 */ /* 0x000fc80000011602 */
[----:B------:R-:W-:-:S04]  /*b8a0*/  LOP3.LUT R3, R3, 0x80, R2, 0xf8, !PT ;  /* 0x0000008003037812 */ /* 0x000fc800078ef802 */
[----:B------:R-:W-:-:S07]  /*b8b0*/  PRMT R8, R3, 0x7610, R8 ;  /* 0x0000761003087816 */ /* 0x000fce0000000008 */
.L_x_18157:
[----:B------:R-:W-:Y:S05]  /*b8c0*/  BSYNC.RECONVERGENT B0 ;  /* 0x0000000000007941 */ /* 0x000fea0003800200 */
.L_x_18156:
[----:B------:R-:W-:Y:S01]  /*b8d0*/  STG.E.U8 desc[UR36][R16.64], R8 ;  /* 0x0000000810007986 */ /* 0x000fe2000c101124 */
[----:B------:R-:W-:Y:S05]  /*b8e0*/  EXIT ;  /* 0x000000000000794d */ /* 0x000fea0003800000 */
.L_x_18150:
        /* <DEDUP_REMOVED lines=21> */
.L_x_18160:
[----:B-1----:R-:W0:Y:S02]  /*ba40*/  F2I.FTZ.U64.CEIL R2, R0 ;  /* 0x0000000000027311 */ /* 0x002e240000219800 */
[----:B0-----:R-:W-:Y:S01]  /*ba50*/  STG.E.64 desc[UR36][R16.64], R2 ;  /* 0x0000000210007986 */ /* 0x001fe2000c101b24 */
[----:B------:R-:W-:Y:S05]  /*ba60*/  EXIT ;  /* 0x000000000000794d */ /* 0x000fea0003800000 */
.L_x_18159:
[----:B------:R-:W0:Y:S02]  /*ba70*/  F2I.FTZ.U32.CEIL.NTZ R3, R0 ;  /* 0x0000000000037305 */ /* 0x000e24000021b000 */
[----:B0-----:R-:W-:Y:S01]  /*ba80*/  STG.E desc[UR36][R16.64], R3 ;  /* 0x0000000310007986 */ /* 0x001fe2000c101924 */
[----:B------:R-:W-:Y:S05]  /*ba90*/  EXIT ;  /* 0x000000000000794d */ /* 0x000fea0003800000 */
.L_x_18149:
        /* <DEDUP_REMOVED lines=10> */
.L_x_18162:
[----:B-1----:R-:W-:Y:S01]  /*bb40*/  FMUL.FTZ R4, R2, 1 ;  /* 0x3f80000002047820 */ /* 0x002fe20000410000 */
[----:B------:R-:W-:-:S05]  /*bb50*/  CS2R R6, SRZ ;  /* 0x0000000000067805 */ /* 0x000fca000001ff00 */
[----:B------:R-:W0:Y:S02]  /*bb60*/  F2F.F64.F32 R4, R4 ;  /* 0x0000000400047310 */ /* 0x000e240000201800 */
[----:B0-----:R-:W-:Y:S01]  /*bb70*/  STG.E.128 desc[UR36][R16.64], R4 ;  /* 0x0000000410007986 */ /* 0x001fe2000c101d24 */
[----:B------:R-:W-:Y:S05]  /*bb80*/  EXIT ;  /* 0x000000000000794d */ /* 0x000fea0003800000 */
.L_x_18161:
[----:B------:R-:W-:-:S09]  /*bb90*/  UISETP.NE.AND UP0, UPT, UR4, 0xf, UPT ;  /* 0x0000000f0400788c */ /* 0x000fd2000bf05270 */
[----:B------:R-:W-:Y:S05]  /*bba0*/  BRA.U !UP0, `(.L_x_18163) ;  /* 0x0000000108e07547 */ /* 0x000fea000b800000 */
[----:B------:R-:W-:-:S09]  /*bbb0*/  UISETP.NE.AND UP0, UPT, UR4, 0x17, UPT ;  /* 0x000000170400788c */ /* 0x000fd2000bf05270 */
[----:B------:R-:W-:Y:S05]  /*bbc0*/  BRA.U !UP0, `(.L_x_18164) ;  /* 0x00000001088c7547 */ /* 0x000fea000b800000 */
[----:B------:R-:W-:-:S09]  /*bbd0*/  UISETP.NE.AND UP0, UPT, UR4, 0x18, UPT ;  /* 0x000000180400788c */ /* 0x000fd2000bf05270 */
[----:B------:R-:W-:Y:S05]  /*bbe0*/  BRA.U !UP0, `(.L_x_18165) ;  /* 0x0000000108447547 */ /* 0x000fea000b800000 */
.L_x_18142:
        /* <DEDUP_REMOVED lines=16> */
.L_x_18166:
[----:B------:R-:W-:Y:S05]  /*bcf0*/  EXIT ;  /* 0x000000000000794d */ /* 0x000fea0003800000 */
.L_x_18165:
        /* <DEDUP_REMOVED lines=12> */
.L_x_18168:
[----:B------:R-:W-:Y:S05]  /*bdc0*/  BSYNC.RECONVERGENT B0 ;  /* 0x0000000000007941 */ /* 0x000fea0003800200 */
.L_x_18167:
[----:B------:R-:W-:-:S05]  /*bdd0*/  LOP3.LUT R3, R0, 0x80, R5, 0xf8, !PT ;  /* 0x0000008000037812 */ /* 0x000fca00078ef805 */
[----:B------:R-:W-:Y:S01]  /*bde0*/  STG.E.U8 desc[UR36][R16.64], R3 ;  /* 0x0000000310007986 */ /* 0x000fe2000c101124 */
[----:B------:R-:W-:Y:S05]  /*bdf0*/  EXIT ;  /* 0x000000000000794d */ /* 0x000fea0003800000 */
.L_x_18164:
        /* <DEDUP_REMOVED lines=11> */
.L_x_18170:
[----:B------:R-:W-:Y:S01]  /*beb0*/  HFMA2 R0, -RZ, RZ, 0, 7.569789886474609375e-06 ;  /* 0x0000007fff007431 */ /* 0x000fe200000001ff */
[----:B------:R-:W-:-:S04]  /*bec0*/  ISETP.GT.U32.AND P0, PT, R4, 0x7f800000, PT ;  /* 0x7f8000000400780c */ /* 0x000fc80003f04070 */
[----:B------:R-:W-:-:S09]  /*bed0*/  SEL R0, R0, 0x7c, P0 ;  /* 0x0000007c00007807 */ /* 0x000fd20000000000 */
.L_x_18171:
[----:B------:R-:W-:Y:S05]  /*bee0*/  BSYNC.RECONVERGENT B0 ;  /* 0x0000000000007941 */ /* 0x000fea0003800200 */
.L_x_18169:
[----:B------:R-:W-:-:S04]  /*bef0*/  SHF.R.U32.HI R3, RZ, 0x18, R2 ;  /* 0x00000018ff037819 */ /* 0x000fc80000011602 */
[----:B------:R-:W-:-:S05]  /*bf00*/  LOP3.LUT R3, R0, 0x80, R3, 0xf8, !PT ;  /* 0x0000008000037812 */ /* 0x000fca00078ef803 */
[----:B------:R-:W-:Y:S01]  /*bf10*/  STG.E.U8 desc[UR36][R16.64], R3 ;  /* 0x0000000310007986 */ /* 0x000fe2000c101124 */
[----:B------:R-:W-:Y:S05]  /*bf20*/  EXIT ;  /* 0x000000000000794d */ /* 0x000fea0003800000 */
.L_x_18163:
[----:B-1----:R-:W-:-:S05]  /*bf30*/  F2FP.BF16.F32.PACK_AB R2, RZ, R2 ;  /* 0x00000002ff02723e */ /* 0x002fca00000010ff */
[----:B------:R-:W-:Y:S01]  /*bf40*/  STG.E.U16 desc[UR36][R16.64], R2 ;  /* 0x0000000210007986 */ /* 0x000fe2000c101524 */
[----:B------:R-:W-:Y:S05]  /*bf50*/  EXIT ;  /* 0x000000000000794d */ /* 0x000fea0003800000 */
.L_x_18172:
        /* <DEDUP_REMOVED lines=10> */
.L_x_19253:


//--------------------- .text._ZN2at6native27unrolled_elementwise_kernelIZZZNS0_16ceil_kernel_cudaERNS_18TensorIteratorBaseEENKUlvE_clEvENKUlvE0_clEvEUlfE_St5arrayIPcLm2EELi4E23TrivialOffsetCalculatorILi1EjESB_NS0_6memory12LoadWithCastILi1EEENSC_13StoreWithCastILi1EEEEEviT_T0_T2_T3_T4_T5_ --------------------------
	.section	.text._ZN2at6native27unrolled_elementwise_kernelIZZZNS0_16ceil_kernel_cudaERNS_18TensorIteratorBaseEENKUlvE_clEvENKUlvE0_clEvEUlfE_St5arrayIPcLm2EELi4E23TrivialOffsetCalculatorILi1EjESB_NS0_6memory12LoadWithCastILi1EEENSC_13StoreWithCastILi1EEEEEviT_T0_T2_T3_T4_T5_,"ax",@progbits
	.align	128
        .global         _ZN2at6native27unrolled_elementwise_kernelIZZZNS0_16ceil_kernel_cudaERNS_18TensorIteratorBaseEENKUlvE_clEvENKUlvE0_clEvEUlfE_St5arrayIPcLm2EELi4E23TrivialOffsetCalculatorILi1EjESB_NS0_6memory12LoadWithCastILi1EEENSC_13StoreWithCastILi1EEEEEviT_T0_T2_T3_T4_T5_
        .type           _ZN2at6native27unrolled_elementwise_kernelIZZZNS0_16ceil_kernel_cudaERNS_18TensorIteratorBaseEENKUlvE_clEvENKUlvE0_clEvEUlfE_St5arrayIPcLm2EELi4E23TrivialOffsetCalculatorILi1EjESB_NS0_6memory12LoadWithCastILi1EEENSC_13StoreWithCastILi1EEEEEviT_T0_T2_T3_T4_T5_,@function
        .size           _ZN2at6native27unrolled_elementwise_kernelIZZZNS0_16ceil_kernel_cudaERNS_18TensorIteratorBaseEENKUlvE_clEvENKUlvE0_clEvEUlfE_St5arrayIPcLm2EELi4E23TrivialOffsetCalculatorILi1EjESB_NS0_6memory12LoadWithCastILi1EEENSC_13StoreWithCastILi1EEEEEviT_T0_T2_T3_T4_T5_,(.L_x_19254 - _ZN2at6native27unrolled_elementwise_kernelIZZZNS0_16ceil_kernel_cudaERNS_18TensorIteratorBaseEENKUlvE_clEvENKUlvE0_clEvEUlfE_St5arrayIPcLm2EELi4E23TrivialOffsetCalculatorILi1EjESB_NS0_6memory12LoadWithCastILi1EEENSC_13StoreWithCastILi1EEEEEviT_T0_T2_T3_T4_T5_)
        .other          _ZN2at6native27unrolled_elementwise_kernelIZZZNS0_16ceil_kernel_cudaERNS_18TensorIteratorBaseEENKUlvE_clEvENKUlvE0_clEvEUlfE_St5arrayIPcLm2EELi4E23TrivialOffsetCalculatorILi1EjESB_NS0_6memory12LoadWithCastILi1EEENSC_13StoreWithCastILi1EEEEEviT_T0_T2_T3_T4_T5_,@"STO_CUDA_ENTRY STV_DEFAULT"
_ZN2at6native27unrolled_elementwise_kernelIZZZNS0_16ceil_kernel_cudaERNS_18TensorIteratorBaseEENKUlvE_clEvENKUlvE0_clEvEUlfE_St5arrayIPcLm2EELi4E23TrivialOffsetCalculatorILi1EjESB_NS0_6memory12LoadWithCastILi1EEENSC_13StoreWithCastILi1EEEEEviT_T0_T2_T3_T4_T5_:
.text._ZN2at6native27unrolled_elementwise_kernelIZZZNS0_16ceil_kernel_cudaERNS_18TensorIteratorBaseEENKUlvE_clEvENKUlvE0_clEvEUlfE_St5arrayIPcLm2EELi4E23TrivialOffsetCalculatorILi1EjESB_NS0_6memory12LoadWithCastILi1EEENSC_13StoreWithCastILi1EEEEEviT_T0_T2_T3_T4_T5_:
        /* <DEDUP_REMOVED lines=33> */
.L_x_18179:
[----:B------:R-:W2:Y:S02]  /*0210*/  LDG.E.U8 R4, desc[UR36][R4.64] ;  /* 0x0000002404047981 */ /* 0x000ea4000c1e1100 */
[----:B--2---:R-:W-:Y:S01]  /*0220*/  I2FP.F32.U32 R26, R4 ;  /* 0x00000004001a7245 */ /* 0x004fe20000201000 */
[----:B------:R-:W-:Y:S06]  /*0230*/  BRA `(.L_x_18181) ;  /* 0x0000000c00487947 */ /* 0x000fec0003800000 */
.L_x_18178:
        /* <DEDUP_REMOVED lines=9> */
.L_x_18183:
[----:B------:R-:W2:Y:S02]  /*02d0*/  LDG.E R4, desc[UR36][R4.64] ;  /* 0x0000002404047981 */ /* 0x000ea4000c1e1900 */
[----:B--2---:R-:W-:Y:S01]  /*02e0*/  I2FP.F32.S32 R26, R4 ;  /* 0x00000004001a7245 */ /* 0x004fe20000201400 */
[----:B------:R-:W-:Y:S06]  /*02f0*/  BRA `(.L_x_18181) ;  /* 0x0000000c00187947 */ /* 0x000fec0003800000 */
.L_x_18182:
[----:B------:R-:W2:Y:S02]  /*0300*/  LDG.E.U16 R4, desc[UR36][R4.64] ;  /* 0x0000002404047981 */ /* 0x000ea4000c1e1500 */
[----:B--2---:R0:W1:Y:S01]  /*0310*/  I2F.S16 R26, R4 ;  /* 0x00000004001a7306 */ /* 0x0040620000101400 */
[----:B------:R-:W-:Y:S05]  /*0320*/  BRA `(.L_x_18181) ;  /* 0x0000000c000c7947 */ /* 0x000fea0003800000 */
.L_x_18177:
        /* <DEDUP_REMOVED lines=8> */
.L_x_18185:
[----:B------:R-:W2:Y:S02]  /*03b0*/  LDG.E.U16 R4, desc[UR36][R4.64] ;  /* 0x0000002404047981 */ /* 0x000ea4000c1e1500 */
[----:B--2---:R-:W-:Y:S01]  /*03c0*/  HADD2.F32 R26, -RZ, R4.H0_H0 ;  /* 0x20000004ff1a7230 */ /* 0x004fe20000004100 */
[----:B------:R-:W-:Y:S06]  /*03d0*/  BRA `(.L_x_18181) ;  /* 0x0000000800e07947 */ /* 0x000fec0003800000 */
.L_x_18184:
        /* <DEDUP_REMOVED lines=8> */
.L_x_18187:
[----:B------:R-:W2:Y:S02]  /*0460*/  LDG.E.U16 R4, desc[UR36][R4.64] ;  /* 0x0000002404047981 */ /* 0x000ea4000c1e1500 */
[----:B--2---:R-:W-:Y:S01]  /*0470*/  HADD2.F32 R26, -RZ, R4.H0_H0 ;  /* 0x20000004ff1a7230 */ /* 0x004fe20000004100 */
[----:B------:R-:W-:Y:S06]  /*0480*/  BRA `(.L_x_18181) ;  /* 0x0000000800b47947 */ /* 0x000fec0003800000 */
.L_x_18186:
        /* <DEDUP_REMOVED lines=11> */
.L_x_18176:
        /* <DEDUP_REMOVED lines=12> */
.L_x_18190:
        /* <DEDUP_REMOVED lines=11> */
.L_x_18189:
        /* <DEDUP_REMOVED lines=25> */
.L_x_18192:
        /* <DEDUP_REMOVED lines=13> */
.L_x_18191:
[----:B------:R-:W2:Y:S02]  /*0910*/  LDG.E.U16 R4, desc[UR36][R4.64] ;  /* 0x0000002404047981 */ /* 0x000ea4000c1e1500 */
[----:B--2---:R-:W-:Y:S01]  /*0920*/  IMAD.U32 R26, R4, 0x10000, RZ ;  /* 0x00010000041a7824 */ /* 0x004fe200078e00ff */
[----:B------:R-:W-:Y:S06]  /*0930*/  BRA `(.L_x_18181) ;  /* 0x0000000400887947 */ /* 0x000fec0003800000 */
.L_x_18188:
        /* <DEDUP_REMOVED lines=11> */
.L_x_18195:
        /* <DEDUP_REMOVED lines=20> */
.L_x_18197:
[----:B------:R-:W-:Y:S05]  /*0b30*/  BSYNC.RECONVERGENT B0 ;  /* 0x0000000000007941 */ /* 0x000fea0003800200 */
.L_x_18196:
[----:B------:R-:W-:Y:S01]  /*0b40*/  IMAD.SHL.U32 R0, R0, 0x100000, RZ ;  /* 0x0010000000007824 */ /* 0x000fe200078e00ff */
[----:B------:R-:W-:-:S04]  /*0b50*/  LEA R3, R3, 0x3b800000, 0x17 ;  /* 0x3b80000003037811 */ /* 0x000fc800078eb8ff */
[----:B------:R-:W-:Y:S01]  /*0b60*/  LOP3.LUT R26, R3, R0, R7, 0xfe, !PT ;  /* 0x00000000031a7212 */ /* 0x000fe200078efe07 */
[----:B------:R-:W-:Y:S06]  /*0b70*/  BRA `(.L_x_18181) ;  /* 0x0000000000f87947 */ /* 0x000fec0003800000 */
.L_x_18194:
        /* <DEDUP_REMOVED lines=20> */
.L_x_18199:
[----:B------:R-:W-:Y:S05]  /*0cc0*/  BSYNC.RECONVERGENT B0 ;  /* 0x0000000000007941 */ /* 0x000fea0003800200 */
.L_x_18198:
[----:B------:R-:W-:Y:S01]  /*0cd0*/  IMAD.SHL.U32 R0, R0, 0x200000, RZ ;  /* 0x0020000000007824 */ /* 0x000fe200078e00ff */
[----:B------:R-:W-:-:S04]  /*0ce0*/  LEA R3, R3, 0x37800000, 0x17 ;  /* 0x3780000003037811 */ /* 0x000fc800078eb8ff */
[----:B------:R-:W-:Y:S01]  /*0cf0*/  LOP3.LUT R26, R3, R0, R7, 0xfe, !PT ;  /* 0x00000000031a7212 */ /* 0x000fe200078efe07 */
[----:B------:R-:W-:Y:S06]  /*0d00*/  BRA `(.L_x_18181) ;  /* 0x0000000000947947 */ /* 0x000fec0003800000 */
.L_x_18193:
[----:B------:R-:W-:-:S09]  /*0d10*/  UISETP.NE.AND UP0, UPT, UR4, 0x1c, UPT ;  /* 0x0000001c0400788c */ /* 0x000fd2000bf05270 */
[----:B------:R-:W-:Y:S05]  /*0d20*/  BRA.U !UP0, `(.L_x_18200) ;  /* 0x0000000108847547 */ /* 0x000fea000b800000 */
[----:B------:R-:W-:-:S09]  /*0d30*/  UISETP.NE.AND UP0, UPT, UR4, 0x1d, UPT ;  /* 0x0000001d0400788c */ /* 0x000fd2000bf05270 */
[----:B------:R-:W-:Y:S05]  /*0d40*/  BRA.U !UP0, `(.L_x_18201) ;  /* 0x0000000108707547 */ /* 0x000fea000b800000 */
[----:B------:R-:W-:-:S09]  /*0d50*/  UISETP.NE.AND UP0, UPT, UR4, 0x2c, UPT ;  /* 0x0000002c0400788c */ /* 0x000fd2000bf05270 */
[----:B------:R-:W-:Y:S05]  /*0d60*/  BRA.U !UP0, `(.L_x_18202) ;  /* 0x0000000108487547 */ /* 0x000fea000b800000 */
.L_x_18180:
        /* <DEDUP_REMOVED lines=16> */
.L_x_18203:
[----:B------:R-:W-:Y:S01]  /*0e70*/  IMAD.MOV.U32 R26, RZ, RZ, RZ ;  /* 0x000000ffff1a7224 */ /* 0x000fe200078e00ff */
[----:B------:R-:W-:Y:S06]  /*0e80*/  BRA `(.L_x_18181) ;  /* 0x0000000000347947 */ /* 0x000fec0003800000 */
.L_x_18202:
        /* <DEDUP_REMOVED lines=8> */
.L_x_18201:
[----:B------:R-:W2:Y:S02]  /*0f10*/  LDG.E.64 R26, desc[UR36][R4.64] ;  /* 0x00000024041a7981 */ /* 0x000ea4000c1e1b00 */
[----:B--2---:R0:W1:Y:S02]  /*0f20*/  I2F.U64 R26, R26 ;  /* 0x0000001a001a7312 */ /* 0x0040640000301000 */
[----:B01----:R-:W-:Y:S05]  /*0f30*/  BRA `(.L_x_18181) ;  /* 0x0000000000087947 */ /* 0x003fea0003800000 */
.L_x_18200:
[----:B------:R-:W2:Y:S02]  /*0f40*/  LDG.E R4, desc[UR36][R4.64] ;  /* 0x0000002404047981 */ /* 0x000ea4000c1e1900 */
[----:B--2---:R-:W-:-:S07]  /*0f50*/  I2FP.F32.U32 R26, R4 ;  /* 0x00000004001a7245 */ /* 0x004fce0000201000 */
.L_x_18181:
[----:B------:R-:W-:Y:S05]  /*0f60*/  BSYNC.RECONVERGENT B6 ;  /* 0x0000000000067941 */ /* 0x000fea0003800200 */
.L_x_18175:
[----:B------:R-:W-:-:S07]  /*0f70*/  VIADD R17, R25, 0x80 ;  /* 0x0000008019117836 */ /* 0x000fce0000000000 */
.L_x_18174:
[----:B------:R-:W-:Y:S05]  /*0f80*/  BSYNC.RECONVERGENT B7 ;  /* 0x0000000000077941 */ /* 0x000fea0003800200 */
.L_x_18173:
        /* <DEDUP_REMOVED lines=25> */
.L_x_18210:
[----:B------:R-:W2:Y:S02]  /*1120*/  LDG.E.U8 R4, desc[UR36][R4.64] ;  /* 0x0000002404047981 */ /* 0x000ea4000c1e1100 */
[----:B--2---:R-:W-:Y:S01]  /*1130*/  I2FP.F32.U32 R19, R4 ;  /* 0x0000000400137245 */ /* 0x004fe20000201000 */
[----:B------:R-:W-:Y:S06]  /*1140*/  BRA `(.L_x_18212) ;  /* 0x0000000c00447947 */ /* 0x000fec0003800000 */
.L_x_18209:
        /* <DEDUP_REMOVED lines=9> */
.L_x_18214:
[----:B------:R-:W2:Y:S02]  /*11e0*/  LDG.E R4, desc[UR36][R4.64] ;  /* 0x0000002404047981 */ /* 0x000ea4000c1e1900 */
[----:B--2---:R-:W-:Y:S01]  /*11f0*/  I2FP.F32.S32 R19, R4 ;  /* 0x0000000400137245 */ /* 0x004fe20000201400 */
[----:B------:R-:W-:Y:S06]  /*1200*/  BRA `(.L_x_18212) ;  /* 0x0000000c00147947 */ /* 0x000fec0003800000 */
.L_x_18213:
[----:B------:R-:W2:Y:S02]  /*1210*/  LDG.E.U16 R4, desc[UR36][R4.64] ;  /* 0x0000002404047981 */ /* 0x000ea4000c1e1500 */
[----:B--2---:R0:W2:Y:S01]  /*1220*/  I2F.S16 R19, R4 ;  /* 0x0000000400137306 */ /* 0x0040a20000101400 */
[----:B------:R-:W-:Y:S05]  /*1230*/  BRA `(.L_x_18212) ;  /* 0x0000000c00087947 */ /* 0x000fea0003800000 */
.L_x_18208:
        /* <DEDUP_REMOVED lines=8> */
.L_x_18216:
[----:B------:R-:W2:Y:S02]  /*12c0*/  LDG.E.U16 R4, desc[UR36][R4.64] ;  /* 0x0000002404047981 */ /* 0x000ea4000c1e1500 */
[----:B--2---:R-:W-:Y:S01]  /*12d0*/  HADD2.F32 R19, -RZ, R4.H0_H0 ;  /* 0x20000004ff137230 */ /* 0x004fe20000004100 */
[----:B------:R-:W-:Y:S06]  /*12e0*/  BRA `(.L_x_18212) ;  /* 0x0000000800dc7947 */ /* 0x000fec0003800000 */
.L_x_18215:
        /* <DEDUP_REMOVED lines=8> */
.L_x_18218:
[----:B------:R-:W2:Y:S02]  /*1370*/  LDG.E.U16 R4, desc[UR36][R4.64] ;  /* 0x0000002404047981 */ /* 0x000ea4000c1e1500 */
[----:B--2---:R-:W-:Y:S01]  /*1380*/  HADD2.F32 R19, -RZ, R4.H0_H0 ;  /* 0x20000004ff137230 */ /* 0x004fe20000004100 */
[----:B------:R-:W-:Y:S06]  /*1390*/  BRA `(.L_x_18212) ;  /* 0x0000000800b07947 */ /* 0x000fec0003800000 */
.L_x_18217:
        /* <DEDUP_REMOVED lines=11> */
.L_x_18207:
        /* <DEDUP_REMOVED lines=12> */
.L_x_18221:
        /* <DEDUP_REMOVED lines=11> */
.L_x_18220:
        /* <DEDUP_REMOVED lines=25> */
.L_x_18223:
        /* <DEDUP_REMOVED lines=12> */
.L_x_18222:
[----:B------:R-:W2:Y:S02]  /*1810*/  LDG.E.U16 R4, desc[UR36][R4.64] ;  /* 0x0000002404047981 */ /* 0x000ea4000c1e1500 */
[----:B--2---:R-:W-:Y:S01]  /*1820*/  IMAD.U32 R19, R4, 0x10000, RZ ;  /* 0x0001000004137824 */ /* 0x004fe200078e00ff */
[----:B------:R-:W-:Y:S06]  /*1830*/  BRA `(.L_x_18212) ;  /* 0x0000000400887947 */ /* 0x000fec0003800000 */
.L_x_18219:
        /* <DEDUP_REMOVED lines=11> */
.L_x_18226:
        /* <DEDUP_REMOVED lines=20> */
.L_x_18228:
[----:B------:R-:W-:Y:S05]  /*1a30*/  BSYNC.RECONVERGENT B0 ;  /* 0x0000000000007941 */ /* 0x000fea0003800200 */
.L_x_18227:
[----:B------:R-:W-:Y:S01]  /*1a40*/  IMAD.SHL.U32 R0, R0, 0x100000, RZ ;  /* 0x0010000000007824 */ /* 0x000fe200078e00ff */
[----:B------:R-:W-:-:S04]  /*1a50*/  LEA R3, R3, 0x3b800000, 0x17 ;  /* 0x3b80000003037811 */ /* 0x000fc800078eb8ff */
[----:B------:R-:W-:Y:S01]  /*1a60*/  LOP3.LUT R19, R3, R0, R19, 0xfe, !PT ;  /* 0x0000000003137212 */ /* 0x000fe200078efe13 */
[----:B------:R-:W-:Y:S06]  /*1a70*/  BRA `(.L_x_18212) ;  /* 0x0000000000f87947 */ /* 0x000fec0003800000 */
.L_x_18225:
        /* <DEDUP_REMOVED lines=20> */
.L_x_18230:
[----:B------:R-:W-:Y:S05]  /*1bc0*/  BSYNC.RECONVERGENT B0 ;  /* 0x0000000000007941 */ /* 0x000fea0003800200 */
.L_x_18229:
[----:B------:R-:W-:Y:S01]  /*1bd0*/  IMAD.SHL.U32 R0, R0, 0x200000, RZ ;  /* 0x0020000000007824 */ /* 0x000fe200078e00ff */
[----:B------:R-:W-:-:S04]  /*1be0*/  LEA R3, R3, 0x37800000, 0x17 ;  /* 0x3780000003037811 */ /* 0x000fc800078eb8ff */
[----:B------:R-:W-:Y:S01]  /*1bf0*/  LOP3.LUT R19, R3, R0, R19, 0xfe, !PT ;  /* 0x0000000003137212 */ /* 0x000fe200078efe13 */
[----:B------:R-:W-:Y:S06]  /*1c00*/  BRA `(.L_x_18212) ;  /* 0x0000000000947947 */ /* 0x000fec0003800000 */
.L_x_18224:
        /* <DEDUP_REMOVED lines=14> */
.L_x_18211:
        /* <DEDUP_REMOVED lines=16> */
.L_x_18233:
[----:B------:R-:W-:Y:S01]  /*1df0*/  IMAD.MOV.U32 R19, RZ, RZ, RZ ;  /* 0x000000ffff137224 */ /* 0x000fe200078e00ff */
[----:B------:R-:W-:Y:S06]  /*1e00*/  BRA `(.L_x_18212) ;  /* 0x0000000000147947 */ /* 0x000fec0003800000 */
.L_x_18232:
[----:B------:R-:W2:Y:S02]  /*1e10*/  LDG.E.64 R4, desc[UR36][R4.64] ;  /* 0x0000002404047981 */ /* 0x000ea4000c1e1b00 */
[----:B--2---:R0:W2:Y:S02]  /*1e20*/  I2F.U64 R19, R4 ;  /* 0x0000000400137312 */ /* 0x0040a40000301000 */
[----:B0-2---:R-:W-:Y:S05]  /*1e30*/  BRA `(.L_x_18212) ;  /* 0x0000000000087947 */ /* 0x005fea0003800000 */
.L_x_18231:
[----:B------:R-:W2:Y:S02]  /*1e40*/  LDG.E R4, desc[UR36][R4.64] ;  /* 0x0000002404047981 */ /* 0x000ea4000c1e1900 */
[----:B--2---:R-:W-:-:S07]  /*1e50*/  I2FP.F32.U32 R19, R4 ;  /* 0x0000000400137245 */ /* 0x004fce0000201000 */
.L_x_18212:
[----:B------:R-:W-:Y:S05]  /*1e60*/  BSYNC.RECONVERGENT B6 ;  /* 0x0000000000067941 */ /* 0x000fea0003800200 */
.L_x_18206:
[----:B------:R-:W-:-:S07]  /*1e70*/  VIADD R17, R17, 0x80 ;  /* 0x0000008011117836 */ /* 0x000fce0000000000 */
.L_x_18205:
[----:B------:R-:W-:Y:S05]  /*1e80*/  BSYNC.RECONVERGENT B7 ;  /* 0x0000000000077941 */ /* 0x000fea0003800200 */
.L_x_18204:
        /* <DEDUP_REMOVED lines=25> */
.L_x_18240:
[----:B------:R-:W2:Y:S02]  /*2020*/  LDG.E.U8 R4, desc[UR36][R4.64] ;  /* 0x0000002404047981 */ /* 0x000ea4000c1e1100 */
[----:B--2---:R-:W-:Y:S01]  /*2030*/  I2FP.F32.U32 R23, R4 ;  /* 0x0000000400177245 */ /* 0x004fe20000201000 */
[----:B------:R-:W-:Y:S06]  /*2040*/  BRA `(.L_x_18242) ;  /* 0x0000000c00447947 */ /* 0x000fec0003800000 */
.L_x_18239:
        /* <DEDUP_REMOVED lines=9> */
.L_x_18244:
[----:B------:R-:W2:Y:S02]  /*20e0*/  LDG.E R4, desc[UR36][R4.64] ;  /* 0x0000002404047981 */ /* 0x000ea4000c1e1900 */
[----:B--2---:R-:W-:Y:S01]  /*20f0*/  I2FP.F32.S32 R23, R4 ;  /* 0x0000000400177245 */ /* 0x004fe20000201400 */
[----:B------:R-:W-:Y:S06]  /*2100*/  BRA `(.L_x_18242) ;  /* 0x0000000c00147947 */ /* 0x000fec0003800000 */
.L_x_18243:
[----:B------:R-:W2:Y:S02]  /*2110*/  LDG.E.U16 R4, desc[UR36][R4.64] ;  /* 0x0000002404047981 */ /* 0x000ea4000c1e1500 */
[----:B--2---:R0:W2:Y:S01]  /*2120*/  I2F.S16 R23, R4 ;  /* 0x0000000400177306 */ /* 0x0040a20000101400 */
[----:B------:R-:W-:Y:S05]  /*2130*/  BRA `(.L_x_18242) ;  /* 0x0000000c00087947 */ /* 0x000fea0003800000 */
.L_x_18238:
        /* <DEDUP_REMOVED lines=8> */
.L_x_18246:
[----:B------:R-:W2:Y:S02]  /*21c0*/  LDG.E.U16 R4, desc[UR36][R4.64] ;  /* 0x0000002404047981 */ /* 0x000ea4000c1e1500 */
[----:B--2---:R-:W-:Y:S01]  /*21d0*/  HADD2.F32 R23, -RZ, R4.H0_H0 ;  /* 0x20000004ff177230 */ /* 0x004fe20000004100 */
[----:B------:R-:W-:Y:S06]  /*21e0*/  BRA `(.L_x_18242) ;  /* 0x0000000800dc7947 */ /* 0x000fec0003800000 */
.L_x_18245:
        /* <DEDUP_REMOVED lines=8> */
.L_x_18248:
[----:B------:R-:W2:Y:S02]  /*2270*/  LDG.E.U16 R4, desc[UR36][R4.64] ;  /* 0x0000002404047981 */ /* 0x000ea4000c1e1500 */
[----:B--2---:R-:W-:Y:S01]  /*2280*/  HADD2.F32 R23, -RZ, R4.H0_H0 ;  /* 0x20000004ff177230 */ /* 0x004fe20000004100 */
[----:B------:R-:W-:Y:S06]  /*2290*/  BRA `(.L_x_18242) ;  /* 0x0000000800b07947 */ /* 0x000fec0003800000 */
.L_x_18247:
        /* <DEDUP_REMOVED lines=11> */
.L_x_18237:
        /* <DEDUP_REMOVED lines=12> */
.L_x_18251:
        /* <DEDUP_REMOVED lines=11> */
.L_x_18250:
        /* <DEDUP_REMOVED lines=25> */
.L_x_18253:
        /* <DEDUP_REMOVED lines=12> */
.L_x_18252:
[----:B------:R-:W2:Y:S02]  /*2710*/  LDG.E.U16 R4, desc[UR36][R4.64] ;  /* 0x0000002404047981 */ /* 0x000ea4000c1e1500 */
[----:B--2---:R-:W-:Y:S01]  /*2720*/  IMAD.U32 R23, R4, 0x10000, RZ ;  /* 0x0001000004177824 */ /* 0x004fe200078e00ff */
[----:B------:R-:W-:Y:S06]  /*2730*/  BRA `(.L_x_18242) ;  /* 0x0000000400887947 */ /* 0x000fec0003800000 */
.L_x_18249:
        /* <DEDUP_REMOVED lines=11> */
.L_x_18256:
        /* <DEDUP_REMOVED lines=20> */
.L_x_18258:
[----:B------:R-:W-:Y:S05]  /*2930*/  BSYNC.RECONVERGENT B0 ;  /* 0x0000000000007941 */ /* 0x000fea0003800200 */
.L_x_18257:
[----:B------:R-:W-:Y:S01]  /*2940*/  IMAD.SHL.U32 R0, R0, 0x100000, RZ ;  /* 0x0010000000007824 */ /* 0x000fe200078e00ff */
[----:B------:R-:W-:-:S04]  /*2950*/  LEA R3, R3, 0x3b800000, 0x17 ;  /* 0x3b80000003037811 */ /* 0x000fc800078eb8ff */
[----:B------:R-:W-:Y:S01]  /*2960*/  LOP3.LUT R23, R3, R0, R23, 0xfe, !PT ;  /* 0x0000000003177212 */ /* 0x000fe200078efe17 */
[----:B------:R-:W-:Y:S06]  /*2970*/  BRA `(.L_x_18242) ;  /* 0x0000000000f87947 */ /* 0x000fec0003800000 */
.L_x_18255:
        /* <DEDUP_REMOVED lines=20> */
.L_x_18260:
[----:B------:R-:W-:Y:S05]  /*2ac0*/  BSYNC.RECONVERGENT B0 ;  /* 0x0000000000007941 */ /* 0x000fea0003800200 */
.L_x_18259:
[----:B------:R-:W-:Y:S01]  /*2ad0*/  IMAD.SHL.U32 R0, R0, 0x200000, RZ ;  /* 0x0020000000007824 */ /* 0x000fe200078e00ff */
[----:B------:R-:W-:-:S04]  /*2ae0*/  LEA R3, R3, 0x37800000, 0x17 ;  /* 0x3780000003037811 */ /* 0x000fc800078eb8ff */
[----:B------:R-:W-:Y:S01]  /*2af0*/  LOP3.LUT R23, R3, R0, R23, 0xfe, !PT ;  /* 0x0000000003177212 */ /* 0x000fe200078efe17 */
[----:B------:R-:W-:Y:S06]  /*2b00*/  BRA `(.L_x_18242) ;  /* 0x0000000000947947 */ /* 0x000fec0003800000 */
.L_x_18254:
        /* <DEDUP_REMOVED lines=14> */
.L_x_18241:
        /* <DEDUP_REMOVED lines=16> */
.L_x_18263:
[----:B------:R-:W-:Y:S01]  /*2cf0*/  IMAD.MOV.U32 R23, RZ, RZ, RZ ;  /* 0x000000ffff177224 */ /* 0x000fe200078e00ff */
[----:B------:R-:W-:Y:S06]  /*2d00*/  BRA `(.L_x_18242) ;  /* 0x0000000000147947 */ /* 0x000fec0003800000 */
.L_x_18262:
[----:B------:R-:W2:Y:S02]  /*2d10*/  LDG.E.64 R4, desc[UR36][R4.64] ;  /* 0x0000002404047981 */ /* 0x000ea4000c1e1b00 */
[----:B--2---:R0:W2:Y:S02]  /*2d20*/  I2F.U64 R23, R4 ;  /* 0x0000000400177312 */ /* 0x0040a40000301000 */
[----:B0-2---:R-:W-:Y:S05]  /*2d30*/  BRA `(.L_x_18242) ;  /* 0x0000000000087947 */ /* 0x005fea0003800000 */
.L_x_18261:
[----:B------:R-:W2:Y:S02]  /*2d40*/  LDG.E R4, desc[UR36][R4.64] ;  /* 0x0000002404047981 */ /* 0x000ea4000c1e1900 */
[----:B--2---:R-:W-:-:S07]  /*2d50*/  I2FP.F32.U32 R23, R4 ;  /* 0x0000000400177245 */ /* 0x004fce0000201000 */
.L_x_18242:
[----:B------:R-:W-:Y:S05]  /*2d60*/  BSYNC.RECONVERGENT B6 ;  /* 0x0000000000067941 */ /* 0x000fea0003800200 */
.L_x_18236:
[----:B------:R-:W-:-:S07]  /*2d70*/  VIADD R17, R17, 0x80 ;  /* 0x0000008011117836 */ /* 0x000fce0000000000 */
.L_x_18235:
[----:B------:R-:W-:Y:S05]  /*2d80*/  BSYNC.RECONVERGENT B7 ;  /* 0x0000000000077941 */ /* 0x000fea0003800200 */
.L_x_18234:
        /* <DEDUP_REMOVED lines=24> */
.L_x_18269:
[----:B------:R-:W2:Y:S02]  /*2f10*/  LDG.E.U8 R4, desc[UR36][R4.64] ;  /* 0x0000002404047981 */ /* 0x000ea4000c1e1100 */
[----:B--2---:R-:W-:Y:S01]  /*2f20*/  I2FP.F32.U32 R16, R4 ;  /* 0x0000000400107245 */ /* 0x004fe20000201000 */
[----:B------:R-:W-:Y:S06]  /*2f30*/  BRA `(.L_x_18265) ;  /* 0x0000000c003c7947 */ /* 0x000fec0003800000 */
.L_x_18268:
        /* <DEDUP_REMOVED lines=9> */
.L_x_18272:
[----:B------:R-:W2:Y:S02]  /*2fd0*/  LDG.E R4, desc[UR36][R4.64] ;  /* 0x0000002404047981 */ /* 0x000ea4000c1e1900 */
[----:B--2---:R-:W-:Y:S01]  /*2fe0*/  I2FP.F32.S32 R16, R4 ;  /* 0x0000000400107245 */ /* 0x004fe20000201400 */
[----:B------:R-:W-:Y:S06]  /*2ff0*/  BRA `(.L_x_18265) ;  /* 0x0000000c000c7947 */ /* 0x000fec0003800000 */
.L_x_18271:
[----:B------:R-:W2:Y:S02]  /*3000*/  LDG.E.U16 R4, desc[UR36][R4.64] ;  /* 0x0000002404047981 */ /* 0x000ea4000c1e1500 */
[----:B--2---:R0:W2:Y:S01]  /*3010*/  I2F.S16 R16, R4 ;  /* 0x0000000400107306 */ /* 0x0040a20000101400 */
[----:B------:R-:W-:Y:S05]  /*3020*/  BRA `(.L_x_18265) ;  /* 0x0000000c00007947 */ /* 0x000fea0003800000 */
.L_x_18267:
        /* <DEDUP_REMOVED lines=8> */
.L_x_18274:
[----:B------:R-:W2:Y:S02]  /*30b0*/  LDG.E.U16 R4, desc[UR36][R4.64] ;  /* 0x0000002404047981 */ /* 0x000ea4000c1e1500 */
[----:B--2---:R-:W-:Y:S01]  /*30c0*/  HADD2.F32 R16, -RZ, R4.H0_H0 ;  /* 0x20000004ff107230 */ /* 0x004fe20000004100 */
[----:B------:R-:W-:Y:S06]  /*30d0*/  BRA `(.L_x_18265) ;  /* 0x0000000800d47947 */ /* 0x000fec0003800000 */
.L_x_18273:
        /* <DEDUP_REMOVED lines=8> */
.L_x_18276:
[----:B------:R-:W2:Y:S02]  /*3160*/  LDG.E.U16 R4, desc[UR36][R4.64] ;  /* 0x0000002404047981 */ /* 0x000ea4000c1e1500 */
[----:B--2---:R-:W-:Y:S01]  /*3170*/  HADD2.F32 R16, -RZ, R4.H0_H0 ;  /* 0x20000004ff107230 */ /* 0x004fe20000004100 */
[----:B------:R-:W-:Y:S06]  /*3180*/  BRA `(.L_x_18265) ;  /* 0x0000000800a87947 */ /* 0x000fec0003800000 */
.L_x_18275:
        /* <DEDUP_REMOVED lines=11> */
.L_x_18266:
        /* <DEDUP_REMOVED lines=12> */
.L_x_18279:
        /* <DEDUP_REMOVED lines=11> */
.L_x_18278:
        /* <DEDUP_REMOVED lines=25> */
.L_x_18281:
        /* <DEDUP_REMOVED lines=13> */
.L_x_18280:
[----:B------:R-:W2:Y:S02]  /*3610*/  LDG.E.U16 R4, desc[UR36][R4.64] ;  /* 0x0000002404047981 */ /* 0x000ea4000c1e1500 */
[----:B--2---:R-:W-:Y:S01]  /*3620*/  IMAD.U32 R16, R4, 0x10000, RZ ;  /* 0x0001000004107824 */ /* 0x004fe200078e00ff */
[----:B------:R-:W-:Y:S06]  /*3630*/  BRA `(.L_x_18265) ;  /* 0x00000004007c7947 */ /* 0x000fec0003800000 */
.L_x_18277:
        /* <DEDUP_REMOVED lines=11> */
.L_x_18284:
        /* <DEDUP_REMOVED lines=19> */
.L_x_18286:
[----:B------:R-:W-:Y:S05]  /*3820*/  BSYNC.RECONVERGENT B0 ;  /* 0x0000000000007941 */ /* 0x000fea0003800200 */
.L_x_18285:
[----:B------:R-:W-:Y:S01]  /*3830*/  IMAD.SHL.U32 R0, R0, 0x100000, RZ ;  /* 0x0010000000007824 */ /* 0x000fe200078e00ff */
[----:B------:R-:W-:-:S04]  /*3840*/  LEA R3, R3, 0x3b800000, 0x17 ;  /* 0x3b80000003037811 */ /* 0x000fc800078eb8ff */
[----:B------:R-:W-:Y:S01]  /*3850*/  LOP3.LUT R16, R3, R0, R7, 0xfe, !PT ;  /* 0x0000000003107212 */ /* 0x000fe200078efe07 */
[----:B------:R-:W-:Y:S06]  /*3860*/  BRA `(.L_x_18265) ;  /* 0x0000000000f07947 */ /* 0x000fec0003800000 */
.L_x_18283:
        /* <DEDUP_REMOVED lines=19> */
.L_x_18288:
[----:B------:R-:W-:Y:S05]  /*39a0*/  BSYNC.RECONVERGENT B0 ;  /* 0x0000000000007941 */ /* 0x000fea0003800200 */
.L_x_18287:
[----:B------:R-:W-:Y:S01]  /*39b0*/  IMAD.SHL.U32 R0, R0, 0x200000, RZ ;  /* 0x0020000000007824 */ /* 0x000fe200078e00ff */
[----:B------:R-:W-:-:S04]  /*39c0*/  LEA R3, R3, 0x37800000, 0x17 ;  /* 0x3780000003037811 */ /* 0x000fc800078eb8ff */
[----:B------:R-:W-:Y:S01]  /*39d0*/  LOP3.LUT R16, R3, R0, R7, 0xfe, !PT ;  /* 0x0000000003107212 */ /* 0x000fe200078efe07 */
[----:B------:R-:W-:Y:S06]  /*39e0*/  BRA `(.L_x_18265) ;  /* 0x0000000000907947 */ /* 0x000fec0003800000 */
.L_x_18282:
        /* <DEDUP_REMOVED lines=14> */
.L_x_18270:
        /* <DEDUP_REMOVED lines=16> */
.L_x_18291:
[----:B------:R-:W-:Y:S05]  /*3bd0*/  BRA `(.L_x_18265) ;  /* 0x0000000000147947 */ /* 0x000fea0003800000 */
.L_x_18290:
[----:B------:R-:W2:Y:S02]  /*3be0*/  LDG.E.64 R16, desc[UR36][R4.64] ;  /* 0x0000002404107981 */ /* 0x000ea4000c1e1b00 */
[----:B--2---:R0:W2:Y:S02]  /*3bf0*/  I2F.U64 R16, R16 ;  /* 0x0000001000107312 */ /* 0x0040a40000301000 */
[----:B0-2---:R-:W-:Y:S05]  /*3c00*/  BRA `(.L_x_18265) ;  /* 0x0000000000087947 */ /* 0x005fea0003800000 */
.L_x_18289:
[----:B------:R-:W2:Y:S02]  /*3c10*/  LDG.E R4, desc[UR36][R4.64] ;  /* 0x0000002404047981 */ /* 0x000ea4000c1e1900 */
[----:B--2---:R-:W-:-:S07]  /*3c20*/  I2FP.F32.U32 R16, R4 ;  /* 0x0000000400107245 */ /* 0x004fce0000201000 */
.L_x_18265:
[----:B------:R-:W-:Y:S05]  /*3c30*/  BSYNC.RECONVERGENT B6 ;  /* 0x0000000000067941 */ /* 0x000fea0003800200 */
.L_x_18264:
[----:B------:R-:W1:Y:S01]  /*3c40*/  LDC.U8 R17, c[0x0][0x3a4] ;  /* 0x0000e900ff117b82 */ /* 0x000e620000000000 */
[----:B------:R-:W-:Y:S01]  /*3c50*/  ISETP.GE.AND P0, PT, R25, R24, PT ;  /* 0x000000181900720c */ /* 0x000fe20003f06270 */
[----:B0-2--5:R0:W2:Y:S01]  /*3c60*/  FRND.FTZ.CEIL R22, R23 ;  /* 0x0000001700167307 */ /* 0x0250a20000219000 */
[----:B------:R-:W-:Y:S04]  /*3c70*/  BSSY.RECONVERGENT B7, `(.L_x_18292) ;  /* 0x00002b7000077945 */ /* 0x000fe80003800200 */
[----:B------:R-:W-:Y:S07]  /*3c80*/  BSSY.RELIABLE B6, `(.L_x_18293) ;  /* 0x00001d2000067945 */ /* 0x000fee0003800100 */
[----:B0-----:R-:W-:Y:S05]  /*3c90*/  @P0 BRA `(.L_x_18294) ;  /* 0x0000001c00340947 */ /* 0x001fea0003800000 */
[----:B------:R-:W0:Y:S01]  /*3ca0*/  LDCU UR4, c[0x0][0x3a8] ;  /* 0x00007500ff0477ac */ /* 0x000e220008000800 */
[----:B------:R-:W5:Y:S01]  /*3cb0*/  LDC.64 R8, c[0x0][0x388] ;  /* 0x0000e200ff087b82 */ /* 0x000f620000000a00 */
[----:B------:R-:W-:Y:S01]  /*3cc0*/  IMAD R0, R2, 0x200, R25 ;  /* 0x0000020002007824 */ /* 0x000fe200078e0219 */
[----:B-1--4-:R-:W-:Y:S01]  /*3cd0*/  PRMT R5, R17, 0x9910, RZ ;  /* 0x0000991011057816 */ /* 0x012fe200000000ff */
[----:B---3--:R1:W3:Y:S01]  /*3ce0*/  FRND.FTZ.CEIL R4, R26 ;  /* 0x0000001a00047307 */ /* 0x0082e20000219000 */
[----:B------:R-:W-:-:S07]  /*3cf0*/  VIADD R25, R25, 0x80 ;  /* 0x0000008019197836 */ /* 0x000fce0000000000 */
[----:B------:R1:W4:Y:S01]  /*3d00*/  FRND.FTZ.CEIL R18, R19 ;  /* 0x0000001300127307 */ /* 0x0003220000219000 */
        /* <DEDUP_REMOVED lines=14> */
[----:B------:R-:W0:Y:S02]  /*3df0*/  F2I.FTZ.CEIL.NTZ R3, R26 ;  /* 0x0000001a00037305 */ /* 0x000e24000021b100 */
[----:B0-----:R0:W-:Y:S01]  /*3e00*/  STG.E.U8 desc[UR36][R8.64], R3 ;  /* 0x0000000308007986 */ /* 0x0011e2000c101124 */
[----:B------:R-:W-:Y:S05]  /*3e10*/  BRA `(.L_x_18300) ;  /* 0x0000000c003c7947 */ /* 0x000fea0003800000 */
.L_x_18298:
[----:B------:R-:W0:Y:S02]  /*3e20*/  F2I.FTZ.S64.CEIL R26, R26 ;  /* 0x0000001a001a7311 */ /* 0x000e240000219900 */
[----:B0-----:R-:W-:-:S05]  /*3e30*/  IMAD.MOV.U32 R3, RZ, RZ, R26 ;  /* 0x000000ffff037224 */ /* 0x001fca00078e001a */
[----:B------:R0:W-:Y:S01]  /*3e40*/  STG.E.U8 desc[UR36][R8.64], R3 ;  /* 0x0000000308007986 */ /* 0x0001e2000c101124 */
[----:B------:R-:W-:Y:S05]  /*3e50*/  BRA `(.L_x_18300) ;  /* 0x0000000c002c7947 */ /* 0x000fea0003800000 */
.L_x_18297:
[----:B------:R-:W-:-:S13]  /*3e60*/  ISETP.NE.AND P0, PT, R0, 0x2, PT ;  /* 0x000000020000780c */ /* 0x000fda0003f05270 */
[----:B------:R-:W-:Y:S05]  /*3e70*/  @!P0 BRA `(.L_x_18301) ;  /* 0x0000000000288947 */ /* 0x000fea0003800000 */
[----:B------:R-:W-:-:S13]  /*3e80*/  ISETP.NE.AND P0, PT, R0, 0x3, PT ;  /* 0x000000030000780c */ /* 0x000fda0003f05270 */
[----:B------:R-:W-:Y:S05]  /*3e90*/  @!P0 BRA `(.L_x_18302) ;  /* 0x0000000000148947 */ /* 0x000fea0003800000 */
[----:B------:R-:W-:-:S13]  /*3ea0*/  ISETP.NE.AND P0, PT, R0, 0x4, PT ;  /* 0x000000040000780c */ /* 0x000fda0003f05270 */
[----:B------:R-:W-:Y:S05]  /*3eb0*/  @P0 BRA `(.L_x_18299) ;  /* 0x0000000800800947 */ /* 0x000fea0003800000 */
[----:B------:R-:W0:Y:S02]  /*3ec0*/  F2I.FTZ.S64.CEIL R26, R26 ;  /* 0x0000001a001a7311 */ /* 0x000e240000219900 */
[----:B0-----:R0:W-:Y:S01]  /*3ed0*/  STG.E.64 desc[UR36][R8.64], R26 ;  /* 0x0000001a08007986 */ /* 0x0011e2000c101b24 */
[----:B------:R-:W-:Y:S05]  /*3ee0*/  BRA `(.L_x_18300) ;  /* 0x0000000c00087947 */ /* 0x000fea0003800000 */
.L_x_18302:
[----:B------:R-:W0:Y:S02]  /*3ef0*/  F2I.FTZ.CEIL.NTZ R3, R26 ;  /* 0x0000001a00037305 */ /* 0x000e24000021b100 */
[----:B0-----:R0:W-:Y:S01]  /*3f00*/  STG.E desc[UR36][R8.64], R3 ;  /* 0x0000000308007986 */ /* 0x0011e2000c101924 */
[----:B------:R-:W-:Y:S05]  /*3f10*/  BRA `(.L_x_18300) ;  /* 0x0000000800fc7947 */ /* 0x000fea0003800000 */
.L_x_18301:
[----:B------:R-:W0:Y:S02]  /*3f20*/  F2I.FTZ.CEIL.NTZ R3, R26 ;  /* 0x0000001a00037305 */ /* 0x000e24000021b100 */
[----:B0-----:R0:W-:Y:S01]  /*3f30*/  STG.E.U16 desc[UR36][R8.64], R3 ;  /* 0x0000000308007986 */ /* 0x0011e2000c101524 */
[----:B------:R-:W-:Y:S05]  /*3f40*/  BRA `(.L_x_18300) ;  /* 0x0000000800f07947 */ /* 0x000fea0003800000 */
.L_x_18296:
        /* <DEDUP_REMOVED lines=8> */
.L_x_18304:
[----:B------:R-:W-:-:S05]  /*3fd0*/  F2FP.F16.F32.PACK_AB R4, RZ, R4 ;  /* 0x00000004ff04723e */ /* 0x000fca00000000ff */
[----:B------:R0:W-:Y:S01]  /*3fe0*/  STG.E.U16 desc[UR36][R8.64], R4 ;  /* 0x0000000408007986 */ /* 0x0001e2000c101524 */
[----:B------:R-:W-:Y:S05]  /*3ff0*/  BRA `(.L_x_18300) ;  /* 0x0000000800c47947 */ /* 0x000fea0003800000 */
.L_x_18303:
        /* <DEDUP_REMOVED lines=9> */
.L_x_18306:
[----:B------:R-:W-:-:S04]  /*4090*/  F2FP.F16.F32.PACK_AB R3, RZ, R4 ;  /* 0x00000004ff03723e */ /* 0x000fc800000000ff */
[----:B------:R-:W-:-:S05]  /*40a0*/  PRMT R3, R3, 0x5410, RZ ;  /* 0x0000541003037816 */ /* 0x000fca00000000ff */
[----:B------:R0:W-:Y:S01]  /*40b0*/  STG.E desc[UR36][R8.64], R3 ;  /* 0x0000000308007986 */ /* 0x0001e2000c101924 */
[----:B------:R-:W-:Y:S05]  /*40c0*/  BRA `(.L_x_18300) ;  /* 0x0000000800907947 */ /* 0x000fea0003800000 */
.L_x_18305:
[----:B------:R-:W-:-:S06]  /*40d0*/  FMUL.FTZ R4, R4, 1 ;  /* 0x3f80000004047820 */ /* 0x000fcc0000410000 */
[----:B------:R-:W0:Y:S02]  /*40e0*/  F2F.F64.F32 R4, R4 ;  /* 0x0000000400047310 */ /* 0x000e240000201800 */
[----:B0-----:R0:W-:Y:S01]  /*40f0*/  STG.E.64 desc[UR36][R8.64], R4 ;  /* 0x0000000408007986 */ /* 0x0011e2000c101b24 */
[----:B------:R-:W-:Y:S05]  /*4100*/  BRA `(.L_x_18300) ;  /* 0x0000000800807947 */ /* 0x000fea0003800000 */
.L_x_18295:
        /* <DEDUP_REMOVED lines=12> */
.L_x_18309:
[----:B------:R-:W-:Y:S01]  /*41d0*/  FMUL.FTZ R4, R4, 1 ;  /* 0x3f80000004047820 */ /* 0x000fe20000410000 */
[----:B------:R-:W-:-:S05]  /*41e0*/  CS2R R6, SRZ ;  /* 0x0000000000067805 */ /* 0x000fca000001ff00 */
[----:B------:R-:W0:Y:S02]  /*41f0*/  F2F.F64.F32 R4, R4 ;  /* 0x0000000400047310 */ /* 0x000e240000201800 */
[----:B0-----:R0:W-:Y:S01]  /*4200*/  STG.E.128 desc[UR36][R8.64], R4 ;  /* 0x0000000408007986 */ /* 0x0011e2000c101d24 */
[----:B------:R-:W-:Y:S05]  /*4210*/  BRA `(.L_x_18300) ;  /* 0x00000008003c7947 */ /* 0x000fea0003800000 */
.L_x_18308:
        /* <DEDUP_REMOVED lines=18> */
.L_x_18313:
[----:B------:R-:W-:Y:S05]  /*4340*/  BSYNC.RECONVERGENT B0 ;  /* 0x0000000000007941 */ /* 0x000fea0003800200 */
.L_x_18312:
[----:B------:R-:W-:-:S05]  /*4350*/  LOP3.LUT R5, R0, 0x80, R5, 0xf8, !PT ;  /* 0x0000008000057812 */ /* 0x000fca00078ef805 */
[----:B------:R0:W-:Y:S01]  /*4360*/  STG.E.U8 desc[UR36][R8.64], R5 ;  /* 0x0000000508007986 */ /* 0x0001e2000c101124 */
[----:B------:R-:W-:Y:S05]  /*4370*/  BRA `(.L_x_18300) ;  /* 0x0000000400e47947 */ /* 0x000fea0003800000 */
.L_x_18311:
        /* <DEDUP_REMOVED lines=14> */
.L_x_18315:
[----:B------:R-:W-:Y:S05]  /*4460*/  BSYNC.RECONVERGENT B0 ;  /* 0x0000000000007941 */ /* 0x000fea0003800200 */
.L_x_18314:
[----:B------:R-:W-:-:S05]  /*4470*/  LOP3.LUT R3, R0, 0x80, R7, 0xf8, !PT ;  /* 0x0000008000037812 */ /* 0x000fca00078ef807 */
[----:B------:R0:W-:Y:S01]  /*4480*/  STG.E.U8 desc[UR36][R8.64], R3 ;  /* 0x0000000308007986 */ /* 0x0001e2000c101124 */
[----:B------:R-:W-:Y:S05]  /*4490*/  BRA `(.L_x_18300) ;  /* 0x00000004009c7947 */ /* 0x000fea0003800000 */
.L_x_18310:
[----:B------:R-:W-:-:S05]  /*44a0*/  F2FP.BF16.F32.PACK_AB R4, RZ, R4 ;  /* 0x00000004ff04723e */ /* 0x000fca00000010ff */
[----:B------:R0:W-:Y:S01]  /*44b0*/  STG.E.U16 desc[UR36][R8.64], R4 ;  /* 0x0000000408007986 */ /* 0x0001e2000c101524 */
[----:B------:R-:W-:Y:S05]  /*44c0*/  BRA `(.L_x_18300) ;  /* 0x0000000400907947 */ /* 0x000fea0003800000 */
.L_x_18307:
        /* <DEDUP_REMOVED lines=8> */
[----:B------:R-:W0:Y:S02]  /*4550*/  F2I.FTZ.U32.CEIL.NTZ R3, R26 ;  /* 0x0000001a00037305 */ /* 0x000e24000021b000 */
[----:B0-----:R0:W-:Y:S01]  /*4560*/  STG.E.U16 desc[UR36][R8.64], R3 ;  /* 0x0000000308007986 */ /* 0x0011e2000c101524 */
[----:B------:R-:W-:Y:S05]  /*4570*/  BRA `(.L_x_18300) ;  /* 0x0000000400647947 */ /* 0x000fea0003800000 */
.L_x_18318:
        /* <DEDUP_REMOVED lines=12> */
.L_x_18321:
[----:B------:R-:W-:-:S04]  /*4640*/  SHF.R.U32.HI R0, RZ, 0x14, R4 ;  /* 0x00000014ff007819 */ /* 0x000fc80000011604 */
[----:B------:R-:W-:-:S04]  /*4650*/  LOP3.LUT R3, R0, 0x1, RZ, 0xc0, !PT ;  /* 0x0000000100037812 */ /* 0x000fc800078ec0ff */
[----:B------:R-:W-:-:S04]  /*4660*/  IADD3 R0, PT, PT, R4, 0x487ffff, R3 ;  /* 0x0487ffff04007810 */ /* 0x000fc80007ffe003 */
[----:B------:R-:W-:-:S04]  /*4670*/  SHF.R.U32.HI R0, RZ, 0x14, R0 ;  /* 0x00000014ff007819 */ /* 0x000fc80000011600 */
[----:B------:R-:W-:-:S07]  /*4680*/  LOP3.LUT R3, R0, 0xff, RZ, 0xc0, !PT ;  /* 0x000000ff00037812 */ /* 0x000fce00078ec0ff */
.L_x_18322:
[----:B------:R-:W-:-:S04]  /*4690*/  SHF.R.U32.HI R4, RZ, 0x18, R4 ;  /* 0x00000018ff047819 */ /* 0x000fc80000011604 */
[----:B------:R-:W-:-:S04]  /*46a0*/  LOP3.LUT R3, R3, 0x80, R4, 0xf8, !PT ;  /* 0x0000008003037812 */ /* 0x000fc800078ef804 */
[----:B------:R-:W-:-:S07]  /*46b0*/  PRMT R0, R3, 0x7610, R0 ;  /* 0x0000761003007816 */ /* 0x000fce0000000000 */
.L_x_18320:
[----:B------:R-:W-:Y:S05]  /*46c0*/  BSYNC.RECONVERGENT B0 ;  /* 0x0000000000007941 */ /* 0x000fea0003800200 */
.L_x_18319:
[----:B------:R1:W-:Y:S01]  /*46d0*/  STG.E.U8 desc[UR36][R8.64], R0 ;  /* 0x0000000008007986 */ /* 0x0003e2000c101124 */
[----:B------:R-:W-:Y:S05]  /*46e0*/  BRA `(.L_x_18300) ;  /* 0x0000000400087947 */ /* 0x000fea0003800000 */
.L_x_18317:
        /* <DEDUP_REMOVED lines=12> */
.L_x_18325:
[----:B------:R-:W-:-:S04]  /*47b0*/  SHF.R.U32.HI R0, RZ, 0x15, R4 ;  /* 0x00000015ff007819 */ /* 0x000fc80000011604 */
[----:B------:R-:W-:-:S04]  /*47c0*/  LOP3.LUT R3, R0, 0x1, RZ, 0xc0, !PT ;  /* 0x0000000100037812 */ /* 0x000fc800078ec0ff */
[----:B------:R-:W-:-:S04]  /*47d0*/  IADD3 R0, PT, PT, R4, 0x88fffff, R3 ;  /* 0x088fffff04007810 */ /* 0x000fc80007ffe003 */
[----:B------:R-:W-:-:S04]  /*47e0*/  SHF.R.U32.HI R0, RZ, 0x15, R0 ;  /* 0x00000015ff007819 */ /* 0x000fc80000011600 */
[----:B------:R-:W-:-:S07]  /*47f0*/  LOP3.LUT R3, R0, 0xff, RZ, 0xc0, !PT ;  /* 0x000000ff00037812 */ /* 0x000fce00078ec0ff */
.L_x_18326:
[----:B------:R-:W-:-:S04]  /*4800*/  SHF.R.U32.HI R4, RZ, 0x18, R4 ;  /* 0x00000018ff047819 */ /* 0x000fc80000011604 */
[----:B------:R-:W-:-:S04]  /*4810*/  LOP3.LUT R3, R3, 0x80, R4, 0xf8, !PT ;  /* 0x0000008003037812 */ /* 0x000fc800078ef804 */
[----:B------:R-:W-:-:S07]  /*4820*/  PRMT R0, R3, 0x7610, R0 ;  /* 0x0000761003007816 */ /* 0x000fce0000000000 */
.L_x_18324:
[----:B------:R-:W-:Y:S05]  /*4830*/  BSYNC.RECONVERGENT B0 ;  /* 0x0000000000007941 */ /* 0x000fea0003800200 */
.L_x_18323:
[----:B------:R3:W-:Y:S01]  /*4840*/  STG.E.U8 desc[UR36][R8.64], R0 ;  /* 0x0000000008007986 */ /* 0x0007e2000c101124 */
[----:B------:R-:W-:Y:S05]  /*4850*/  BRA `(.L_x_18300) ;  /* 0x0000000000ac7947 */ /* 0x000fea0003800000 */
.L_x_18316:
[----:B------:R-:W-:-:S13]  /*4860*/  ISETP.NE.AND P0, PT, R0, 0x1c, PT ;  /* 0x0000001c0000780c */ /* 0x000fda0003f05270 */
[----:B------:R-:W-:Y:S05]  /*4870*/  @!P0 BRA `(.L_x_18327) ;  /* 0x00000000009c8947 */ /* 0x000fea0003800000 */
[----:B------:R-:W-:-:S13]  /*4880*/  ISETP.NE.AND P0, PT, R0, 0x1d, PT ;  /* 0x0000001d0000780c */ /* 0x000fda0003f05270 */
[----:B------:R-:W-:Y:S05]  /*4890*/  @!P0 BRA `(.L_x_18328) ;  /* 0x0000000000888947 */ /* 0x000fea0003800000 */
[----:B------:R-:W-:-:S13]  /*48a0*/  ISETP.NE.AND P0, PT, R0, 0x2c, PT ;  /* 0x0000002c0000780c */ /* 0x000fda0003f05270 */
[----:B------:R-:W-:Y:S05]  /*48b0*/  @!P0 BRA `(.L_x_18329) ;  /* 0x0000000000448947 */ /* 0x000fea0003800000 */
.L_x_18299:
        /* <DEDUP_REMOVED lines=16> */
.L_x_18330:
[----:B------:R-:W-:Y:S05]  /*49c0*/  BRA `(.L_x_18300) ;  /* 0x0000000000507947 */ /* 0x000fea0003800000 */
.L_x_18329:
        /* <DEDUP_REMOVED lines=15> */
.L_x_18328:
[----:B------:R-:W0:Y:S02]  /*4ac0*/  F2I.FTZ.U64.CEIL R26, R26 ;  /* 0x0000001a001a7311 */ /* 0x000e240000219800 */
[----:B0-----:R0:W-:Y:S01]  /*4ad0*/  STG.E.64 desc[UR36][R8.64], R26 ;  /* 0x0000001a08007986 */ /* 0x0011e2000c101b24 */
[----:B------:R-:W-:Y:S05]  /*4ae0*/  BRA `(.L_x_18300) ;  /* 0x0000000000087947 */ /* 0x000fea0003800000 */
.L_x_18327:
[----:B------:R-:W0:Y:S02]  /*4af0*/  F2I.FTZ.U32.CEIL.NTZ R3, R26 ;  /* 0x0000001a00037305 */ /* 0x000e24000021b000 */
[----:B0-----:R4:W-:Y:S02]  /*4b00*/  STG.E desc[UR36][R8.64], R3 ;  /* 0x0000000308007986 */ /* 0x0019e4000c101924 */
.L_x_18300:
        /* <DEDUP_REMOVED lines=24> */
.L_x_18335:
[----:B------:R-:W0:Y:S02]  /*4c90*/  F2I.FTZ.S64.CEIL R4, R19 ;  /* 0x0000001300047311 */ /* 0x000e240000219900 */
[----:B0-----:R0:W-:Y:S01]  /*4ca0*/  STG.E.U8 desc[UR36][R8.64], R4 ;  /* 0x0000000408007986 */ /* 0x0011e2000c101124 */
[----:B------:R-:W-:Y:S05]  /*4cb0*/  BRA `(.L_x_18337) ;  /* 0x0000000c00287947 */ /* 0x000fea0003800000 */
.L_x_18334:
        /* <DEDUP_REMOVED lines=9> */
.L_x_18339:
[----:B------:R-:W0:Y:S02]  /*4d50*/  F2I.FTZ.CEIL.NTZ R19, R19 ;  /* 0x0000001300137305 */ /* 0x000e24000021b100 */
[----:B0-----:R0:W-:Y:S01]  /*4d60*/  STG.E desc[UR36][R8.64], R19 ;  /* 0x0000001308007986 */ /* 0x0011e2000c101924 */
[----:B------:R-:W-:Y:S05]  /*4d70*/  BRA `(.L_x_18337) ;  /* 0x0000000800f87947 */ /* 0x000fea0003800000 */
.L_x_18338:
[----:B------:R-:W0:Y:S02]  /*4d80*/  F2I.FTZ.CEIL.NTZ R19, R19 ;  /* 0x0000001300137305 */ /* 0x000e24000021b100 */
[----:B0-----:R0:W-:Y:S01]  /*4d90*/  STG.E.U16 desc[UR36][R8.64], R19 ;  /* 0x0000001308007986 */ /* 0x0011e2000c101524 */
[----:B------:R-:W-:Y:S05]  /*4da0*/  BRA `(.L_x_18337) ;  /* 0x0000000800ec7947 */ /* 0x000fea0003800000 */
.L_x_18333:
        /* <DEDUP_REMOVED lines=8> */
.L_x_18341:
[----:B------:R-:W-:-:S05]  /*4e30*/  F2FP.F16.F32.PACK_AB R18, RZ, R18 ;  /* 0x00000012ff12723e */ /* 0x000fca00000000ff */
[----:B------:R0:W-:Y:S01]  /*4e40*/  STG.E.U16 desc[UR36][R8.64], R18 ;  /* 0x0000001208007986 */ /* 0x0001e2000c101524 */
[----:B------:R-:W-:Y:S05]  /*4e50*/  BRA `(.L_x_18337) ;  /* 0x0000000800c07947 */ /* 0x000fea0003800000 */
.L_x_18340:
        /* <DEDUP_REMOVED lines=9> */
.L_x_18343:
[----:B------:R-:W-:-:S04]  /*4ef0*/  F2FP.F16.F32.PACK_AB R3, RZ, R18 ;  /* 0x00000012ff03723e */ /* 0x000fc800000000ff */
[----:B------:R-:W-:-:S05]  /*4f00*/  PRMT R3, R3, 0x5410, RZ ;  /* 0x0000541003037816 */ /* 0x000fca00000000ff */
[----:B------:R0:W-:Y:S01]  /*4f10*/  STG.E desc[UR36][R8.64], R3 ;  /* 0x0000000308007986 */ /* 0x0001e2000c101924 */
[----:B------:R-:W-:Y:S05]  /*4f20*/  BRA `(.L_x_18337) ;  /* 0x00000008008c7947 */ /* 0x000fea0003800000 */
.L_x_18342:
[----:B------:R-:W-:-:S06]  /*4f30*/  FMUL.FTZ R4, R18, 1 ;  /* 0x3f80000012047820 */ /* 0x000fcc0000410000 */
[----:B------:R-:W0:Y:S02]  /*4f40*/  F2F.F64.F32 R4, R4 ;  /* 0x0000000400047310 */ /* 0x000e240000201800 */
[----:B0-----:R0:W-:Y:S01]  /*4f50*/  STG.E.64 desc[UR36][R8.64], R4 ;  /* 0x0000000408007986 */ /* 0x0011e2000c101b24 */
[----:B------:R-:W-:Y:S05]  /*4f60*/  BRA `(.L_x_18337) ;  /* 0x00000008007c7947 */ /* 0x000fea0003800000 */
.L_x_18332:
        /* <DEDUP_REMOVED lines=13> */
.L_x_18347:
        /* <DEDUP_REMOVED lines=16> */
.L_x_18350:
[----:B------:R-:W-:-:S04]  /*5140*/  SHF.R.U32.HI R18, RZ, 0x18, R18 ;  /* 0x00000018ff127819 */ /* 0x000fc80000011612 */
[----:B------:R-:W-:-:S04]  /*5150*/  LOP3.LUT R3, R3, 0x80, R18, 0xf8, !PT ;  /* 0x0000008003037812 */ /* 0x000fc800078ef812 */
[----:B------:R-:W-:-:S07]  /*5160*/  PRMT R4, R3, 0x7610, R4 ;  /* 0x0000761003047816 */ /* 0x000fce0000000004 */
.L_x_18349:
[----:B------:R-:W-:Y:S05]  /*5170*/  BSYNC.RECONVERGENT B0 ;  /* 0x0000000000007941 */ /* 0x000fea0003800200 */
.L_x_18348:
[----:B------:R0:W-:Y:S01]  /*5180*/  STG.E.U8 desc[UR36][R8.64], R4 ;  /* 0x0000000408007986 */ /* 0x0001e2000c101124 */
[----:B------:R-:W-:Y:S05]  /*5190*/  BRA `(.L_x_18337) ;  /* 0x0000000400f07947 */ /* 0x000fea0003800000 */
.L_x_18346:
        /* <DEDUP_REMOVED lines=16> */
.L_x_18353:
[----:B------:R-:W-:-:S04]  /*52a0*/  SHF.R.U32.HI R18, RZ, 0x18, R18 ;  /* 0x00000018ff127819 */ /* 0x000fc80000011612 */
[----:B------:R-:W-:-:S04]  /*52b0*/  LOP3.LUT R3, R3, 0x80, R18, 0xf8, !PT ;  /* 0x0000008003037812 */ /* 0x000fc800078ef812 */
[----:B------:R-:W-:-:S07]  /*52c0*/  PRMT R4, R3, 0x7610, R4 ;  /* 0x0000761003047816 */ /* 0x000fce0000000004 */
.L_x_18352:
[----:B------:R-:W-:Y:S05]  /*52d0*/  BSYNC.RECONVERGENT B0 ;  /* 0x0000000000007941 */ /* 0x000fea0003800200 */
.L_x_18351:
[----:B------:R0:W-:Y:S01]  /*52e0*/  STG.E.U8 desc[UR36][R8.64], R4 ;  /* 0x0000000408007986 */ /* 0x0001e2000c101124 */
[----:B------:R-:W-:Y:S05]  /*52f0*/  BRA `(.L_x_18337) ;  /* 0x0000000400987947 */ /* 0x000fea0003800000 */
.L_x_18345:
        /* <DEDUP_REMOVED lines=21> */
.L_x_18355:
[----:B------:R-:W0:Y:S02]  /*5450*/  F2I.FTZ.U64.CEIL R4, R19 ;  /* 0x0000001300047311 */ /* 0x000e240000219800 */
[----:B0-----:R0:W-:Y:S01]  /*5460*/  STG.E.64 desc[UR36][R8.64], R4 ;  /* 0x0000000408007986 */ /* 0x0011e2000c101b24 */
[----:B------:R-:W-:Y:S05]  /*5470*/  BRA `(.L_x_18337) ;  /* 0x0000000400387947 */ /* 0x000fea0003800000 */
.L_x_18354:
[----:B------:R-:W0:Y:S02]  /*5480*/  F2I.FTZ.U32.CEIL.NTZ R19, R19 ;  /* 0x0000001300137305 */ /* 0x000e24000021b000 */
[----:B0-----:R0:W-:Y:S01]  /*5490*/  STG.E desc[UR36][R8.64], R19 ;  /* 0x0000001308007986 */ /* 0x0011e2000c101924 */
[----:B------:R-:W-:Y:S05]  /*54a0*/  BRA `(.L_x_18337) ;  /* 0x00000004002c7947 */ /* 0x000fea0003800000 */
.L_x_18344:
        /* <DEDUP_REMOVED lines=10> */
.L_x_18357:
[----:B------:R-:W-:Y:S01]  /*5550*/  FMUL.FTZ R4, R18, 1 ;  /* 0x3f80000012047820 */ /* 0x000fe20000410000 */
[----:B------:R-:W-:-:S05]  /*5560*/  CS2R R6, SRZ ;  /* 0x0000000000067805 */ /* 0x000fca000001ff00 */
[----:B------:R-:W0:Y:S02]  /*5570*/  F2F.F64.F32 R4, R4 ;  /* 0x0000000400047310 */ /* 0x000e240000201800 */
[----:B0-----:R0:W-:Y:S01]  /*5580*/  STG.E.128 desc[UR36][R8.64], R4 ;  /* 0x0000000408007986 */ /* 0x0011e2000c101d24 */
[----:B------:R-:W-:Y:S05]  /*5590*/  BRA `(.L_x_18337) ;  /* 0x0000000000f07947 */ /* 0x000fea0003800000 */
.L_x_18356:
[----:B------:R-:W-:-:S13]  /*55a0*/  ISETP.NE.AND P0, PT, R0, 0xf, PT ;  /* 0x0000000f0000780c */ /* 0x000fda0003f05270 */
[----:B------:R-:W-:Y:S05]  /*55b0*/  @!P0 BRA `(.L_x_18358) ;  /* 0x0000000000e08947 */ /* 0x000fea0003800000 */
[----:B------:R-:W-:-:S13]  /*55c0*/  ISETP.NE.AND P0, PT, R0, 0x17, PT ;  /* 0x000000170000780c */ /* 0x000fda0003f05270 */
[----:B------:R-:W-:Y:S05]  /*55d0*/  @!P0 BRA `(.L_x_18359) ;  /* 0x00000000008c8947 */ /* 0x000fea0003800000 */
[----:B------:R-:W-:-:S13]  /*55e0*/  ISETP.NE.AND P0, PT, R0, 0x18, PT ;  /* 0x000000180000780c */ /* 0x000fda0003f05270 */
[----:B------:R-:W-:Y:S05]  /*55f0*/  @!P0 BRA `(.L_x_18360) ;  /* 0x0000000000448947 */ /* 0x000fea0003800000 */
.L_x_18336:
        /* <DEDUP_REMOVED lines=16> */
.L_x_18361:
[----:B------:R-:W-:Y:S05]  /*5700*/  BRA `(.L_x_18337) ;  /* 0x0000000000947947 */ /* 0x000fea0003800000 */
.L_x_18360:
        /* <DEDUP_REMOVED lines=12> */
.L_x_18363:
[----:B------:R-:W-:Y:S05]  /*57d0*/  BSYNC.RECONVERGENT B0 ;  /* 0x0000000000007941 */ /* 0x000fea0003800200 */
.L_x_18362:
[----:B------:R-:W-:-:S05]  /*57e0*/  LOP3.LUT R3, R0, 0x80, R5, 0xf8, !PT ;  /* 0x0000008000037812 */ /* 0x000fca00078ef805 */
[----:B------:R4:W-:Y:S01]  /*57f0*/  STG.E.U8 desc[UR36][R8.64], R3 ;  /* 0x0000000308007986 */ /* 0x0009e2000c101124 */
[----:B------:R-:W-:Y:S05]  /*5800*/  BRA `(.L_x_18337) ;  /* 0x0000000000547947 */ /* 0x000fea0003800000 */
.L_x_18359:
        /* <DEDUP_REMOVED lines=11> */
.L_x_18365:
[----:B------:R-:W-:Y:S01]  /*58c0*/  IMAD.MOV.U32 R0, RZ, RZ, 0x7f ;  /* 0x0000007fff007424 */ /* 0x000fe200078e00ff */
[----:B------:R-:W-:-:S04]  /*58d0*/  ISETP.GT.U32.AND P0, PT, R4, 0x7f800000, PT ;  /* 0x7f8000000400780c */ /* 0x000fc80003f04070 */
[----:B------:R-:W-:-:S09]  /*58e0*/  SEL R0, R0, 0x7c, P0 ;  /* 0x0000007c00007807 */ /* 0x000fd20000000000 */
.L_x_18366:
[----:B------:R-:W-:Y:S05]  /*58f0*/  BSYNC.RECONVERGENT B0 ;  /* 0x0000000000007941 */ /* 0x000fea0003800200 */
.L_x_18364:
[----:B------:R-:W-:-:S04]  /*5900*/  SHF.R.U32.HI R3, RZ, 0x18, R18 ;  /* 0x00000018ff037819 */ /* 0x000fc80000011612 */
[----:B------:R-:W-:-:S05]  /*5910*/  LOP3.LUT R3, R0, 0x80, R3, 0xf8, !PT ;  /* 0x0000008000037812 */ /* 0x000fca00078ef803 */
[----:B------:R3:W-:Y:S01]  /*5920*/  STG.E.U8 desc[UR36][R8.64], R3 ;  /* 0x0000000308007986 */ /* 0x0007e2000c101124 */
[----:B------:R-:W-:Y:S05]  /*5930*/  BRA `(.L_x_18337) ;  /* 0x0000000000087947 */ /* 0x000fea0003800000 */
.L_x_18358:
[----:B------:R-:W-:-:S05]  /*5940*/  F2FP.BF16.F32.PACK_AB R18, RZ, R18 ;  /* 0x00000012ff12723e */ /* 0x000fca00000010ff */
[----:B------:R0:W-:Y:S02]  /*5950*/  STG.E.U16 desc[UR36][R8.64], R18 ;  /* 0x0000001208007986 */ /* 0x0001e4000c101524 */
.L_x_18337:
[----:B------:R-:W-:-:S07]  /*5960*/  VIADD R25, R25, 0x80 ;  /* 0x0000008019197836 */ /* 0x000fce0000000000 */
.L_x_18294:
[----:B------:R-:W-:-:S13]  /*5970*/  ISETP.GE.AND P0, PT, R25, R24, PT ;  /* 0x000000181900720c */ /* 0x000fda0003f06270 */
[----:B------:R-:W-:Y:S05]  /*5980*/  @P0 BREAK.RELIABLE B6 ;  /* 0x0000000000060942 */ /* 0x000fea0003800100 */
[----:B------:R-:W-:Y:S05]  /*5990*/  @P0 BRA `(.L_x_18331) ;  /* 0x0000000c00900947 */ /* 0x000fea0003800000 */
[----:B------:R-:W-:Y:S05]  /*59a0*/  BSYNC.RELIABLE B6 ;  /* 0x0000000000067941 */ /* 0x000fea0003800100 */
.L_x_18293:
        /* <DEDUP_REMOVED lines=21> */
.L_x_18370:
[----:B------:R-:W0:Y:S02]  /*5b00*/  F2I.FTZ.S64.CEIL R4, R23 ;  /* 0x0000001700047311 */ /* 0x000e240000219900 */
[----:B0-----:R0:W-:Y:S01]  /*5b10*/  STG.E.U8 desc[UR36][R8.64], R4 ;  /* 0x0000000408007986 */ /* 0x0011e2000c101124 */
[----:B------:R-:W-:Y:S05]  /*5b20*/  BRA `(.L_x_18372) ;  /* 0x0000000c00287947 */ /* 0x000fea0003800000 */
.L_x_18369:
        /* <DEDUP_REMOVED lines=9> */
.L_x_18374:
[----:B------:R-:W0:Y:S02]  /*5bc0*/  F2I.FTZ.CEIL.NTZ R23, R23 ;  /* 0x0000001700177305 */ /* 0x000e24000021b100 */
[----:B0-----:R0:W-:Y:S01]  /*5bd0*/  STG.E desc[UR36][R8.64], R23 ;  /* 0x0000001708007986 */ /* 0x0011e2000c101924 */
[----:B------:R-:W-:Y:S05]  /*5be0*/  BRA `(.L_x_18372) ;  /* 0x0000000800f87947 */ /* 0x000fea0003800000 */
.L_x_18373:
[----:B------:R-:W0:Y:S02]  /*5bf0*/  F2I.FTZ.CEIL.NTZ R23, R23 ;  /* 0x0000001700177305 */ /* 0x000e24000021b100 */
[----:B0-----:R0:W-:Y:S01]  /*5c00*/  STG.E.U16 desc[UR36][R8.64], R23 ;  /* 0x0000001708007986 */ /* 0x0011e2000c101524 */
[----:B------:R-:W-:Y:S05]  /*5c10*/  BRA `(.L_x_18372) ;  /* 0x0000000800ec7947 */ /* 0x000fea0003800000 */
.L_x_18368:
        /* <DEDUP_REMOVED lines=8> */
.L_x_18376:
[----:B--2---:R-:W-:-:S05]  /*5ca0*/  F2FP.F16.F32.PACK_AB R22, RZ, R22 ;  /* 0x00000016ff16723e */ /* 0x004fca00000000ff */
[----:B------:R0:W-:Y:S01]  /*5cb0*/  STG.E.U16 desc[UR36][R8.64], R22 ;  /* 0x0000001608007986 */ /* 0x0001e2000c101524 */
[----:B------:R-:W-:Y:S05]  /*5cc0*/  BRA `(.L_x_18372) ;  /* 0x0000000800c07947 */ /* 0x000fea0003800000 */
.L_x_18375:
        /* <DEDUP_REMOVED lines=9> */
.L_x_18378:
[----:B--2---:R-:W-:-:S04]  /*5d60*/  F2FP.F16.F32.PACK_AB R3, RZ, R22 ;  /* 0x00000016ff03723e */ /* 0x004fc800000000ff */
[----:B------:R-:W-:-:S05]  /*5d70*/  PRMT R3, R3, 0x5410, RZ ;  /* 0x0000541003037816 */ /* 0x000fca00000000ff */
[----:B------:R0:W-:Y:S01]  /*5d80*/  STG.E desc[UR36][R8.64], R3 ;  /* 0x0000000308007986 */ /* 0x0001e2000c101924 */
[----:B------:R-:W-:Y:S05]  /*5d90*/  BRA `(.L_x_18372) ;  /* 0x00000008008c7947 */ /* 0x000fea0003800000 */
.L_x_18377:
[----:B--2---:R-:W-:-:S06]  /*5da0*/  FMUL.FTZ R4, R22, 1 ;  /* 0x3f80000016047820 */ /* 0x004fcc0000410000 */
[----:B------:R-:W0:Y:S02]  /*5db0*/  F2F.F64.F32 R4, R4 ;  /* 0x0000000400047310 */ /* 0x000e240000201800 */
[----:B0-----:R0:W-:Y:S01]  /*5dc0*/  STG.E.64 desc[UR36][R8.64], R4 ;  /* 0x0000000408007986 */ /* 0x0011e2000c101b24 */
[----:B------:R-:W-:Y:S05]  /*5dd0*/  BRA `(.L_x_18372) ;  /* 0x00000008007c7947 */ /* 0x000fea0003800000 */
.L_x_18367:
        /* <DEDUP_REMOVED lines=13> */
.L_x_18382:
        /* <DEDUP_REMOVED lines=16> */
.L_x_18385:
[----:B------:R-:W-:-:S04]  /*5fb0*/  SHF.R.U32.HI R22, RZ, 0x18, R22 ;  /* 0x00000018ff167819 */ /* 0x000fc80000011616 */
[----:B------:R-:W-:-:S04]  /*5fc0*/  LOP3.LUT R3, R3, 0x80, R22, 0xf8, !PT ;  /* 0x0000008003037812 */ /* 0x000fc800078ef816 */
[----:B------:R-:W-:-:S07]  /*5fd0*/  PRMT R4, R3, 0x7610, R4 ;  /* 0x0000761003047816 */ /* 0x000fce0000000004 */
.L_x_18384:
[----:B------:R-:W-:Y:S05]  /*5fe0*/  BSYNC.RECONVERGENT B0 ;  /* 0x0000000000007941 */ /* 0x000fea0003800200 */
.L_x_18383:
[----:B------:R0:W-:Y:S01]  /*5ff0*/  STG.E.U8 desc[UR36][R8.64], R4 ;  /* 0x0000000408007986 */ /* 0x0001e2000c101124 */
[----:B------:R-:W-:Y:S05]  /*6000*/  BRA `(.L_x_18372) ;  /* 0x0000000400f07947 */ /* 0x000fea0003800000 */
.L_x_18381:
        /* <DEDUP_REMOVED lines=16> */
.L_x_18388:
[----:B------:R-:W-:-:S04]  /*6110*/  SHF.R.U32.HI R22, RZ, 0x18, R22 ;  /* 0x00000018ff167819 */ /* 0x000fc80000011616 */
[----:B------:R-:W-:-:S04]  /*6120*/  LOP3.LUT R3, R3, 0x80, R22, 0xf8, !PT ;  /* 0x0000008003037812 */ /* 0x000fc800078ef816 */
[----:B------:R-:W-:-:S07]  /*6130*/  PRMT R4, R3, 0x7610, R4 ;  /* 0x0000761003047816 */ /* 0x000fce0000000004 */
.L_x_18387:
[----:B------:R-:W-:Y:S05]  /*6140*/  BSYNC.RECONVERGENT B0 ;  /* 0x0000000000007941 */ /* 0x000fea0003800200 */
.L_x_18386:
[----:B------:R0:W-:Y:S01]  /*6150*/  STG.E.U8 desc[UR36][R8.64], R4 ;  /* 0x0000000408007986 */ /* 0x0001e2000c101124 */
[----:B------:R-:W-:Y:S05]  /*6160*/  BRA `(.L_x_18372) ;  /* 0x0000000400987947 */ /* 0x000fea0003800000 */
.L_x_18380:
        /* <DEDUP_REMOVED lines=21> */
.L_x_18390:
[----:B------:R-:W0:Y:S02]  /*62c0*/  F2I.FTZ.U64.CEIL R4, R23 ;  /* 0x0000001700047311 */ /* 0x000e240000219800 */
[----:B0-----:R0:W-:Y:S01]  /*62d0*/  STG.E.64 desc[UR36][R8.64], R4 ;  /* 0x0000000408007986 */ /* 0x0011e2000c101b24 */
[----:B------:R-:W-:Y:S05]  /*62e0*/  BRA `(.L_x_18372) ;  /* 0x0000000400387947 */ /* 0x000fea0003800000 */
.L_x_18389:
[----:B------:R-:W0:Y:S02]  /*62f0*/  F2I.FTZ.U32.CEIL.NTZ R23, R23 ;  /* 0x0000001700177305 */ /* 0x000e24000021b000 */
[----:B0-----:R0:W-:Y:S01]  /*6300*/  STG.E desc[UR36][R8.64], R23 ;  /* 0x0000001708007986 */ /* 0x0011e2000c101924 */
[----:B------:R-:W-:Y:S05]  /*6310*/  BRA `(.L_x_18372) ;  /* 0x00000004002c7947 */ /* 0x000fea0003800000 */
.L_x_18379:
        /* <DEDUP_REMOVED lines=10> */
.L_x_18392:
[----:B--2---:R-:W-:Y:S01]  /*63c0*/  FMUL.FTZ R4, R22, 1 ;  /* 0x3f80000016047820 */ /* 0x004fe20000410000 */
[----:B------:R-:W-:-:S05]  /*63d0*/  CS2R R6, SRZ ;  /* 0x0000000000067805 */ /* 0x000fca000001ff00 */
[----:B------:R-:W0:Y:S02]  /*63e0*/  F2F.F64.F32 R4, R4 ;  /* 0x0000000400047310 */ /* 0x000e240000201800 */
[----:B0-----:R4:W-:Y:S01]  /*63f0*/  STG.E.128 desc[UR36][R8.64], R4 ;  /* 0x0000000408007986 */ /* 0x0019e2000c101d24 */
[----:B------:R-:W-:Y:S05]  /*6400*/  BRA `(.L_x_18372) ;  /* 0x0000000000f07947 */ /* 0x000fea0003800000 */
.L_x_18391:
[----:B------:R-:W-:-:S13]  /*6410*/  ISETP.NE.AND P0, PT, R0, 0xf, PT ;  /* 0x0000000f0000780c */ /* 0x000fda0003f05270 */
[----:B------:R-:W-:Y:S05]  /*6420*/  @!P0 BRA `(.L_x_18393) ;  /* 0x0000000000e08947 */ /* 0x000fea0003800000 */
[----:B------:R-:W-:-:S13]  /*6430*/  ISETP.NE.AND P0, PT, R0, 0x17, PT ;  /* 0x000000170000780c */ /* 0x000fda0003f05270 */
[----:B------:R-:W-:Y:S05]  /*6440*/  @!P0 BRA `(.L_x_18394) ;  /* 0x00000000008c8947 */ /* 0x000fea0003800000 */
[----:B------:R-:W-:-:S13]  /*6450*/  ISETP.NE.AND P0, PT, R0, 0x18, PT ;  /* 0x000000180000780c */ /* 0x000fda0003f05270 */
[----:B------:R-:W-:Y:S05]  /*6460*/  @!P0 BRA `(.L_x_18395) ;  /* 0x0000000000448947 */ /* 0x000fea0003800000 */
.L_x_18371:
        /* <DEDUP_REMOVED lines=16> */
.L_x_18396:
[----:B------:R-:W-:Y:S05]  /*6570*/  BRA `(.L_x_18372) ;  /* 0x0000000000947947 */ /* 0x000fea0003800000 */
.L_x_18395:
        /* <DEDUP_REMOVED lines=12> */
.L_x_18398:
[----:B------:R-:W-:Y:S05]  /*6640*/  BSYNC.RECONVERGENT B0 ;  /* 0x0000000000007941 */ /* 0x000fea0003800200 */
.L_x_18397:
[----:B------:R-:W-:-:S05]  /*6650*/  LOP3.LUT R3, R0, 0x80, R5, 0xf8, !PT ;  /* 0x0000008000037812 */ /* 0x000fca00078ef805 */
[----:B------:R1:W-:Y:S01]  /*6660*/  STG.E.U8 desc[UR36][R8.64], R3 ;  /* 0x0000000308007986 */ /* 0x0003e2000c101124 */
[----:B------:R-:W-:Y:S05]  /*6670*/  BRA `(.L_x_18372) ;  /* 0x0000000000547947 */ /* 0x000fea0003800000 */
.L_x_18394:
        /* <DEDUP_REMOVED lines=11> */
.L_x_18400:
[----:B------:R-:W-:Y:S01]  /*6730*/  IMAD.MOV.U32 R0, RZ, RZ, 0x7f ;  /* 0x0000007fff007424 */ /* 0x000fe200078e00ff */
[----:B------:R-:W-:-:S04]  /*6740*/  ISETP.GT.U32.AND P0, PT, R4, 0x7f800000, PT ;  /* 0x7f8000000400780c */ /* 0x000fc80003f04070 */
[----:B------:R-:W-:-:S09]  /*6750*/  SEL R0, R0, 0x7c, P0 ;  /* 0x0000007c00007807 */ /* 0x000fd20000000000 */
.L_x_18401:
[----:B------:R-:W-:Y:S05]  /*6760*/  BSYNC.RECONVERGENT B0 ;  /* 0x0000000000007941 */ /* 0x000fea0003800200 */
.L_x_18399:
[----:B------:R-:W-:-:S04]  /*6770*/  SHF.R.U32.HI R3, RZ, 0x18, R22 ;  /* 0x00000018ff037819 */ /* 0x000fc80000011616 */
[----:B------:R-:W-:-:S05]  /*6780*/  LOP3.LUT R3, R0, 0x80, R3, 0xf8, !PT ;  /* 0x0000008000037812 */ /* 0x000fca00078ef803 */
[----:B------:R2:W-:Y:S01]  /*6790*/  STG.E.U8 desc[UR36][R8.64], R3 ;  /* 0x0000000308007986 */ /* 0x0005e2000c101124 */
[----:B------:R-:W-:Y:S05]  /*67a0*/  BRA `(.L_x_18372) ;  /* 0x0000000000087947 */ /* 0x000fea0003800000 */
.L_x_18393:
[----:B--2---:R-:W-:-:S05]  /*67b0*/  F2FP.BF16.F32.PACK_AB R22, RZ, R22 ;  /* 0x00000016ff16723e */ /* 0x004fca00000010ff */
[----:B------:R0:W-:Y:S02]  /*67c0*/  STG.E.U16 desc[UR36][R8.64], R22 ;  /* 0x0000001608007986 */ /* 0x0001e4000c101524 */
.L_x_18372:
[----:B------:R-:W-:-:S07]  /*67d0*/  VIADD R25, R25, 0x80 ;  /* 0x0000008019197836 */ /* 0x000fce0000000000 */
.L_x_18331:
[----:B------:R-:W-:Y:S05]  /*67e0*/  BSYNC.RECONVERGENT B7 ;  /* 0x0000000000077941 */ /* 0x000fea0003800200 */
.L_x_18292:
[----:B------:R-:W-:-:S13]  /*67f0*/  ISETP.GE.AND P0, PT, R25, R24, PT ;  /* 0x000000181900720c */ /* 0x000fda0003f06270 */
[----:B------:R-:W-:Y:S05]  /*6800*/  @P0 EXIT ;  /* 0x000000000000094d */ /* 0x000fea0003800000 */
[----:B0---4-:R-:W0:Y:S01]  /*6810*/  LDC.64 R6, c[0x0][0x388] ;  /* 0x0000e200ff067b82 */ /* 0x011e220000000a00 */
[----:B------:R-:W2:Y:S01]  /*6820*/  LDCU UR4, c[0x0][0x3a8] ;  /* 0x00007500ff0477ac */ /* 0x000ea20008000800 */
[----:B-1-3--:R-:W-:Y:S01]  /*6830*/  PRMT R0, R17, 0x9910, RZ ;  /* 0x0000991011007816 */ /* 0x00afe200000000ff */
[----:B------:R-:W-:Y:S01]  /*6840*/  IMAD R2, R2, 0x200, R25 ;  /* 0x0000020002027824 */ /* 0x000fe200078e0219 */
[----:B------:R1:W3:Y:S02]  /*6850*/  FRND.FTZ.CEIL R4, R16 ;  /* 0x0000001000047307 */ /* 0x0002e40000219000 */
        /* <DEDUP_REMOVED lines=14> */
[----:B0-----:R-:W-:Y:S01]  /*6940*/  STG.E.U8 desc[UR36][R2.64], R5 ;  /* 0x0000000502007986 */ /* 0x001fe2000c101124 */
[----:B------:R-:W-:Y:S05]  /*6950*/  EXIT ;  /* 0x000000000000794d */ /* 0x000fea0003800000 */
.L_x_18405:
[----:B------:R-:W0:Y:S02]  /*6960*/  F2I.FTZ.S64.CEIL R16, R16 ;  /* 0x0000001000107311 */ /* 0x000e240000219900 */
[----:B0-----:R-:W-:-:S05]  /*6970*/  IMAD.MOV.U32 R5, RZ, RZ, R16 ;  /* 0x000000ffff057224 */ /* 0x001fca00078e0010 */
[----:B------:R-:W-:Y:S01]  /*6980*/  STG.E.U8 desc[UR36][R2.64], R5 ;  /* 0x0000000502007986 */ /* 0x000fe2000c101124 */
[----:B------:R-:W-:Y:S05]  /*6990*/  EXIT ;  /* 0x000000000000794d */ /* 0x000fea0003800000 */
.L_x_18404:
[----:B------:R-:W-:-:S13]  /*69a0*/  ISETP.NE.AND P0, PT, R0, 0x2, PT ;  /* 0x000000020000780c */ /* 0x000fda0003f05270 */
[----:B------:R-:W-:Y:S05]  /*69b0*/  @!P0 BRA `(.L_x_18407) ;  /* 0x0000000000288947 */ /* 0x000fea0003800000 */
[----:B------:R-:W-:-:S13]  /*69c0*/  ISETP.NE.AND P0, PT, R0, 0x3, PT ;  /* 0x000000030000780c */ /* 0x000fda0003f05270 */
[----:B------:R-:W-:Y:S05]  /*69d0*/  @!P0 BRA `(.L_x_18408) ;  /* 0x0000000000148947 */ /* 0x000fea0003800000 */
[----:B------:R-:W-:-:S13]  /*69e0*/  ISETP.NE.AND P0, PT, R0, 0x4, PT ;  /* 0x000000040000780c */ /* 0x000fda0003f05270 */
[----:B------:R-:W-:Y:S05]  /*69f0*/  @P0 BRA `(.L_x_18406) ;  /* 0x0000000800380947 */ /* 0x000fea0003800000 */
[----:B------:R-:W0:Y:S02]  /*6a00*/  F2I.FTZ.S64.CEIL R16, R16 ;  /* 0x0000001000107311 */ /* 0x000e240000219900 */
[----:B0-----:R-:W-:Y:S01]  /*6a10*/  STG.E.64 desc[UR36][R2.64], R16 ;  /* 0x0000001002007986 */ /* 0x001fe2000c101b24 */
[----:B------:R-:W-:Y:S05]  /*6a20*/  EXIT ;  /* 0x000000000000794d */ /* 0x000fea0003800000 */
.L_x_18408:
[----:B------:R-:W0:Y:S02]  /*6a30*/  F2I.FTZ.CEIL.NTZ R5, R16 ;  /* 0x0000001000057305 */ /* 0x000e24000021b100 */
[----:B0-----:R-:W-:Y:S01]  /*6a40*/  STG.E desc[UR36][R2.64], R5 ;  /* 0x0000000502007986 */ /* 0x001fe2000c101924 */
[----:B------:R-:W-:Y:S05]  /*6a50*/  EXIT ;  /* 0x000000000000794d */ /* 0x000fea0003800000 */
.L_x_18407:
[----:B------:R-:W0:Y:S02]  /*6a60*/  F2I.FTZ.CEIL.NTZ R5, R16 ;  /* 0x0000001000057305 */ /* 0x000e24000021b100 */
[----:B0-----:R-:W-:Y:S01]  /*6a70*/  STG.E.U16 desc[UR36][R2.64], R5 ;  /* 0x0000000502007986 */ /* 0x001fe2000c101524 */
[----:B------:R-:W-:Y:S05]  /*6a80*/  EXIT ;  /* 0x000000000000794d */ /* 0x000fea0003800000 */
.L_x_18403:
        /* <DEDUP_REMOVED lines=8> */
.L_x_18410:
[----:B------:R-:W-:-:S05]  /*6b10*/  F2FP.F16.F32.PACK_AB R4, RZ, R4 ;  /* 0x00000004ff04723e */ /* 0x000fca00000000ff */
[----:B------:R-:W-:Y:S01]  /*6b20*/  STG.E.U16 desc[UR36][R2.64], R4 ;  /* 0x0000000402007986 */ /* 0x000fe2000c101524 */
[----:B------:R-:W-:Y:S05]  /*6b30*/  EXIT ;  /* 0x000000000000794d */ /* 0x000fea0003800000 */
.L_x_18409:
        /* <DEDUP_REMOVED lines=9> */
.L_x_18412:
[----:B------:R-:W-:-:S04]  /*6bd0*/  F2FP.F16.F32.PACK_AB R5, RZ, R4 ;  /* 0x00000004ff05723e */ /* 0x000fc800000000ff */
[----:B------:R-:W-:-:S05]  /*6be0*/  PRMT R5, R5, 0x5410, RZ ;  /* 0x0000541005057816 */ /* 0x000fca00000000ff */
[----:B------:R-:W-:Y:S01]  /*6bf0*/  STG.E desc[UR36][R2.64], R5 ;  /* 0x0000000502007986 */ /* 0x000fe2000c101924 */
[----:B------:R-:W-:Y:S05]  /*6c00*/  EXIT ;  /* 0x000000000000794d */ /* 0x000fea0003800000 */
.L_x_18411:
[----:B------:R-:W-:-:S06]  /*6c10*/  FMUL.FTZ R4, R4, 1 ;  /* 0x3f80000004047820 */ /* 0x000fcc0000410000 */
[----:B------:R-:W0:Y:S02]  /*6c20*/  F2F.F64.F32 R4, R4 ;  /* 0x0000000400047310 */ /* 0x000e240000201800 */
[----:B0-----:R-:W-:Y:S01]  /*6c30*/  STG.E.64 desc[UR36][R2.64], R4 ;  /* 0x0000000402007986 */ /* 0x001fe2000c101b24 */
[----:B------:R-:W-:Y:S05]  /*6c40*/  EXIT ;  /* 0x000000000000794d */ /* 0x000fea0003800000 */
.L_x_18402:
        /* <DEDUP_REMOVED lines=11> */
[----:B0-----:R-:W-:Y:S01]  /*6d00*/  STG.E.U16 desc[UR36][R2.64], R5 ;  /* 0x0000000502007986 */ /* 0x001fe2000c101524 */
[----:B------:R-:W-:Y:S05]  /*6d10*/  EXIT ;  /* 0x000000000000794d */ /* 0x000fea0003800000 */
.L_x_18416:
        /* <DEDUP_REMOVED lines=16> */
.L_x_18419:
[----:B------:R-:W-:-:S04]  /*6e20*/  SHF.R.U32.HI R4, RZ, 0x18, R4 ;  /* 0x00000018ff047819 */ /* 0x000fc80000011604 */
[----:B------:R-:W-:-:S04]  /*6e30*/  LOP3.LUT R4, R5, 0x80, R4, 0xf8, !PT ;  /* 0x0000008005047812 */ /* 0x000fc800078ef804 */
[----:B------:R-:W-:-:S07]  /*6e40*/  PRMT R0, R4, 0x7610, R0 ;  /* 0x0000761004007816 */ /* 0x000fce0000000000 */
.L_x_18418:
[----:B------:R-:W-:Y:S05]  /*6e50*/  BSYNC.RECONVERGENT B0 ;  /* 0x0000000000007941 */ /* 0x000fea0003800200 */
.L_x_18417:
[----:B------:R-:W-:Y:S01]  /*6e60*/  STG.E.U8 desc[UR36][R2.64], R0 ;  /* 0x0000000002007986 */ /* 0x000fe2000c101124 */
[----:B------:R-:W-:Y:S05]  /*6e70*/  EXIT ;  /* 0x000000000000794d */ /* 0x000fea0003800000 */
.L_x_18415:
        /* <DEDUP_REMOVED lines=16> */
.L_x_18422:
[----:B------:R-:W-:-:S04]  /*6f80*/  SHF.R.U32.HI R4, RZ, 0x18, R4 ;  /* 0x00000018ff047819 */ /* 0x000fc80000011604 */
[----:B------:R-:W-:-:S04]  /*6f90*/  LOP3.LUT R5, R5, 0x80, R4, 0xf8, !PT ;  /* 0x0000008005057812 */ /* 0x000fc800078ef804 */
[----:B------:R-:W-:-:S07]  /*6fa0*/  PRMT R0, R5, 0x7610, R0 ;  /* 0x0000761005007816 */ /* 0x000fce0000000000 */
.L_x_18421:
[----:B------:R-:W-:Y:S05]  /*6fb0*/  BSYNC.RECONVERGENT B0 ;  /* 0x0000000000007941 */ /* 0x000fea0003800200 */
.L_x_18420:
[----:B------:R-:W-:Y:S01]  /*6fc0*/  STG.E.U8 desc[UR36][R2.64], R0 ;  /* 0x0000000002007986 */ /* 0x000fe2000c101124 */
[----:B------:R-:W-:Y:S05]  /*6fd0*/  EXIT ;  /* 0x000000000000794d */ /* 0x000fea0003800000 */
.L_x_18414:
        /* <DEDUP_REMOVED lines=21> */
.L_x_18424:
[----:B------:R-:W0:Y:S02]  /*7130*/  F2I.FTZ.U64.CEIL R16, R16 ;  /* 0x0000001000107311 */ /* 0x000e240000219800 */
[----:B0-----:R-:W-:Y:S01]  /*7140*/  STG.E.64 desc[UR36][R2.64], R16 ;  /* 0x0000001002007986 */ /* 0x001fe2000c101b24 */
[----:B------:R-:W-:Y:S05]  /*7150*/  EXIT ;  /* 0x000000000000794d */ /* 0x000fea0003800000 */
.L_x_18423:
[----:B------:R-:W0:Y:S02]  /*7160*/  F2I.FTZ.U32.CEIL.NTZ R5, R16 ;  /* 0x0000001000057305 */ /* 0x000e24000021b000 */
[----:B0-----:R-:W-:Y:S01]  /*7170*/  STG.E desc[UR36][R2.64], R5 ;  /* 0x0000000502007986 */ /* 0x001fe2000c101924 */
[----:B------:R-:W-:Y:S05]  /*7180*/  EXIT ;  /* 0x000000000000794d */ /* 0x000fea0003800000 */
.L_x_18413:
        /* <DEDUP_REMOVED lines=10> */
.L_x_18426:
[----:B------:R-:W-:Y:S01]  /*7230*/  FMUL.FTZ R4, R4, 1 ;  /* 0x3f80000004047820 */ /* 0x000fe20000410000 */
[----:B------:R-:W-:-:S05]  /*7240*/  CS2R R6, SRZ ;  /* 0x0000000000067805 */ /* 0x000fca000001ff00 */
[----:B------:R-:W0:Y:S02]  /*7250*/  F2F.F64.F32 R4, R4 ;  /* 0x0000000400047310 */ /* 0x000e240000201800 */
[----:B0-----:R-:W-:Y:S01]  /*7260*/  STG.E.128 desc[UR36][R2.64], R4 ;  /* 0x0000000402007986 */ /* 0x001fe2000c101d24 */
[----:B------:R-:W-:Y:S05]  /*7270*/  EXIT ;  /* 0x000000000000794d */ /* 0x000fea0003800000 */
.L_x_18425:
[----:B------:R-:W-:-:S13]  /*7280*/  ISETP.NE.AND P0, PT, R0, 0xf, PT ;  /* 0x0000000f0000780c */ /* 0x000fda0003f05270 */
[----:B------:R-:W-:Y:S05]  /*7290*/  @!P0 BRA `(.L_x_18427) ;  /* 0x0000000000e08947 */ /* 0x000fea0003800000 */
[----:B------:R-:W-:-:S13]  /*72a0*/  ISETP.NE.AND P0, PT, R0, 0x17, PT ;  /* 0x000000170000780c */ /* 0x000fda0003f05270 */
[----:B------:R-:W-:Y:S05]  /*72b0*/  @!P0 BRA `(.L_x_18428) ;  /* 0x00000000008c8947 */ /* 0x000fea0003800000 */
[----:B------:R-:W-:-:S13]  /*72c0*/  ISETP.NE.AND P0, PT, R0, 0x18, PT ;  /* 0x000000180000780c */ /* 0x000fda0003f05270 */
[----:B------:R-:W-:Y:S05]  /*72d0*/  @!P0 BRA `(.L_x_18429) ;  /* 0x0000000000448947 */ /* 0x000fea0003800000 */
.L_x_18406:
        /* <DEDUP_REMOVED lines=16> */
.L_x_18430:
[----:B------:R-:W-:Y:S05]  /*73e0*/  EXIT ;  /* 0x000000000000794d */ /* 0x000fea0003800000 */
.L_x_18429:
        /* <DEDUP_REMOVED lines=12> */
.L_x_18432:
[----:B------:R-:W-:Y:S05]  /*74b0*/  BSYNC.RECONVERGENT B0 ;  /* 0x0000000000007941 */ /* 0x000fea0003800200 */
.L_x_18431:
[----:B------:R-:W-:-:S05]  /*74c0*/  LOP3.LUT R5, R0, 0x80, R7, 0xf8, !PT ;  /* 0x0000008000057812 */ /* 0x000fca00078ef807 */
[----:B------:R-:W-:Y:S01]  /*74d0*/  STG.E.U8 desc[UR36][R2.64], R5 ;  /* 0x0000000502007986 */ /* 0x000fe2000c101124 */
[----:B------:R-:W-:Y:S05]  /*74e0*/  EXIT ;  /* 0x000000000000794d */ /* 0x000fea0003800000 */
.L_x_18428:
        /* <DEDUP_REMOVED lines=11> */
.L_x_18434:
[----:B------:R-:W-:Y:S01]  /*75a0*/  IMAD.MOV.U32 R0, RZ, RZ, 0x7f ;  /* 0x0000007fff007424 */ /* 0x000fe200078e00ff */
[----:B------:R-:W-:-:S04]  /*75b0*/  ISETP.GT.U32.AND P0, PT, R6, 0x7f800000, PT ;  /* 0x7f8000000600780c */ /* 0x000fc80003f04070 */
[----:B------:R-:W-:-:S09]  /*75c0*/  SEL R0, R0, 0x7c, P0 ;  /* 0x0000007c00007807 */ /* 0x000fd20000000000 */
.L_x_18435:
[----:B------:R-:W-:Y:S05]  /*75d0*/  BSYNC.RECONVERGENT B0 ;  /* 0x0000000000007941 */ /* 0x000fea0003800200 */
.L_x_18433:
[----:B------:R-:W-:-:S04]  /*75e0*/  SHF.R.U32.HI R5, RZ, 0x18, R4 ;  /* 0x00000018ff057819 */ /* 0x000fc80000011604 */
[----:B------:R-:W-:-:S05]  /*75f0*/  LOP3.LUT R5, R0, 0x80, R5, 0xf8, !PT ;  /* 0x0000008000057812 */ /* 0x000fca00078ef805 */
[----:B------:R-:W-:Y:S01]  /*7600*/  STG.E.U8 desc[UR36][R2.64], R5 ;  /* 0x0000000502007986 */ /* 0x000fe2000c101124 */
[----:B------:R-:W-:Y:S05]  /*7610*/  EXIT ;  /* 0x000000000000794d */ /* 0x000fea0003800000 */
.L_x_18427:
[----:B------:R-:W-:-:S05]  /*7620*/  F2FP.BF16.F32.PACK_AB R4, RZ, R4 ;  /* 0x00000004ff04723e */ /* 0x000fca00000010ff */
[----:B------:R-:W-:Y:S01]  /*7630*/  STG.E.U16 desc[UR36][R2.64], R4 ;  /* 0x0000000402007986 */ /* 0x000fe2000c101524 */
[----:B------:R-:W-:Y:S05]  /*7640*/  EXIT ;  /* 0x000000000000794d */ /* 0x000fea0003800000 */
.L_x_18436:
        /* <DEDUP_REMOVED lines=11> */
.L_x_19254:


//--------------------- .text._ZN2at6native18elementwise_kernelILi128ELi2EZNS0_22gpu_kernel_impl_nocastIZZZNS0_16ceil_kernel_cudaERNS_18TensorIteratorBaseEENKUlvE_clEvENKUlvE0_clEvEUlfE_EEvS4_RKT_EUliE_EEviT1_ --------------------------
	.section	.text._ZN2at6native18elementwise_kernelILi128ELi2EZNS0_22gpu_kernel_impl_nocastIZZZNS0_16ceil_kernel_cudaERNS_18TensorIteratorBaseEENKUlvE_clEvENKUlvE0_clEvEUlfE_EEvS4_RKT_EUliE_EEviT1_,"ax",@progbits
	.align	128
        .global         _ZN2at6native18elementwise_kernelILi128ELi2EZNS0_22gpu_kernel_impl_nocastIZZZNS0_16ceil_kernel_cudaERNS_18TensorIteratorBaseEENKUlvE_clEvENKUlvE0_clEvEUlfE_EEvS4_RKT_EUliE_EEviT1_
        .type           _ZN2at6native18elementwise_kernelILi128ELi2EZNS0_22gpu_kernel_impl_nocastIZZZNS0_16ceil_kernel_cudaERNS_18TensorIteratorBaseEENKUlvE_clEvENKUlvE0_clEvEUlfE_EEvS4_RKT_EUliE_EEviT1_,@function
        .size           _ZN2at6native18elementwise_kernelILi128ELi2EZNS0_22gpu_kernel_impl_nocastIZZZNS0_16ceil_kernel_cudaERNS_18TensorIteratorBaseEENKUlvE_clEvENKUlvE0_clEvEUlfE_EEvS4_RKT_EUliE_EEviT1_,(.L_x_19255 - _ZN2at6native18elementwise_kernelILi128ELi2EZNS0_22gpu_kernel_impl_nocastIZZZNS0_16ceil_kernel_cudaERNS_18TensorIteratorBaseEENKUlvE_clEvENKUlvE0_clEvEUlfE_EEvS4_RKT_EUliE_EEviT1_)
        .other          _ZN2at6native18elementwise_kernelILi128ELi2EZNS0_22gpu_kernel_impl_nocastIZZZNS0_16ceil_kernel_cudaERNS_18TensorIteratorBaseEENKUlvE_clEvENKUlvE0_clEvEUlfE_EEvS4_RKT_EUliE_EEviT1_,@"STO_CUDA_ENTRY STV_DEFAULT"
_ZN2at6native18elementwise_kernelILi128ELi2EZNS0_22gpu_kernel_impl_nocastIZZZNS0_16ceil_kernel_cudaERNS_18TensorIteratorBaseEENKUlvE_clEvENKUlvE0_clEvEUlfE_EEvS4_RKT_EUliE_EEviT1_:
.text._ZN2at6native18elementwise_kernelILi128ELi2EZNS0_22gpu_kernel_impl_nocastIZZZNS0_16ceil_kernel_cudaERNS_18TensorIteratorBaseEENKUlvE_clEvENKUlvE0_clEvEUlfE_EEvS4_RKT_EUliE_EEviT1_:
        /* <DEDUP_REMOVED lines=17> */
[----:B--2---:R-:W0:Y:S02]  /*0110*/  FRND.FTZ.CEIL R9, R4 ;  /* 0x0000000400097307 */ /* 0x004e240000219000 */
[----:B0-----:R0:W-:Y:S04]  /*0120*/  STG.E desc[UR6][R6.64], R9 ;  /* 0x0000000906007986 */ /* 0x0011e8000c101906 */
.L_x_18439:
[----:B------:R-:W-:Y:S05]  /*0130*/  BSYNC.RECONVERGENT B0 ;  /* 0x0000000000007941 */ /* 0x000fea0003800200 */
.L_x_18438:
[----:B------:R-:W-:-:S13]  /*0140*/  ISETP.GE.AND P0, PT, R3, UR4, PT ;  /* 0x0000000403007c0c */ /* 0x000fda000bf06270 */
[----:B------:R-:W-:Y:S05]  /*0150*/  @P0 EXIT ;  /* 0x000000000000094d */ /* 0x000fea0003800000 */
[----:B------:R-:W1:Y:S02]  /*0160*/  LDC.64 R2, c[0x0][0x588] ;  /* 0x00016200ff027b82 */ /* 0x000e640000000a00 */
[----:B-1----:R-:W0:Y:S06]  /*0170*/  LDG.E R2, desc[UR6][R2.64] ;  /* 0x0000000602027981 */ /* 0x002e2c000c1e1900 */
[----:B------:R-:W1:Y:S01]  /*0180*/  LDC.64 R4, c[0x0][0x580] ;  /* 0x00016000ff047b82 */ /* 0x000e620000000a00 */
[----:B0-----:R-:W1:Y:S02]  /*0190*/  FRND.FTZ.CEIL R7, R2 ;  /* 0x0000000200077307 */ /* 0x001e640000219000 */
[----:B-1----:R-:W-:Y:S01]  /*01a0*/  STG.E desc[UR6][R4.64], R7 ;  /* 0x0000000704007986 */ /* 0x002fe2000c101906 */
[----:B------:R-:W-:Y:S05]  /*01b0*/  EXIT ;  /* 0x000000000000794d */ /* 0x000fea0003800000 */
.L_x_18437:
        /* <DEDUP_REMOVED lines=305> */
.L_x_18442:
[----:B------:R-:W0:Y:S02]  /*14d0*/  LDCU.128 UR8, c[0x0][0x580] ;  /* 0x0000b000ff0877ac */ /* 0x000e240008000c00 */
[----:B0-----:R-:W-:-:S04]  /*14e0*/  IADD3 R6, P0, PT, R4, UR10, RZ ;  /* 0x0000000a04067c10 */ /* 0x001fc8000ff1e0ff */
[----:B------:R-:W-:-:S05]  /*14f0*/  IADD3.X R7, PT, PT, RZ, UR11, RZ, P0, !PT ;  /* 0x0000000bff077c10 */ /* 0x000fca00087fe4ff */
[----:B------:R-:W2:Y:S01]  /*1500*/  LDG.E R6, desc[UR6][R6.64] ;  /* 0x0000000606067981 */ /* 0x000ea2000c1e1900 */
[----:B------:R-:W-:Y:S02]  /*1510*/  IADD3 R4, P0, PT, R5, UR8, RZ ;  /* 0x0000000805047c10 */ /* 0x000fe4000ff1e0ff */
[----:B------:R-:W-:-:S03]  /*1520*/  IADD3 R3, PT, PT, R3, 0x80, RZ ;  /* 0x0000008003037810 */ /* 0x000fc60007ffe0ff */
[----:B------:R-:W-:Y:S01]  /*1530*/  IMAD.X R5, RZ, RZ, UR9, P0 ;  /* 0x00000009ff057e24 */ /* 0x000fe200080e06ff */
[----:B--2---:R-:W0:Y:S04]  /*1540*/  FRND.FTZ.CEIL R9, R6 ;  /* 0x0000000600097307 */ /* 0x004e280000219000 */
[----:B0-----:R0:W-:Y:S03]  /*1550*/  STG.E desc[UR6][R4.64], R9 ;  /* 0x0000000904007986 */ /* 0x0011e6000c101906 */
.L_x_18441:
[----:B------:R-:W-:Y:S05]  /*1560*/  BSYNC.RECONVERGENT B0 ;  /* 0x0000000000007941 */ /* 0x000fea0003800200 */
.L_x_18440:
        /* <DEDUP_REMOVED lines=300> */
.L_x_18443:
[----:B------:R-:W0:Y:S02]  /*2830*/  LDCU.128 UR8, c[0x0][0x580] ;  /* 0x0000b000ff0877ac */ /* 0x000e240008000c00 */
[----:B0-----:R-:W-:-:S04]  /*2840*/  IADD3 R4, P0, PT, R2, UR10, RZ ;  /* 0x0000000a02047c10 */ /* 0x001fc8000ff1e0ff */
[----:B------:R-:W-:-:S05]  /*2850*/  IADD3.X R5, PT, PT, RZ, UR11, RZ, P0, !PT ;  /* 0x0000000bff057c10 */ /* 0x000fca00087fe4ff */
[----:B------:R-:W2:Y:S01]  /*2860*/  LDG.E R4, desc[UR6][R4.64] ;  /* 0x0000000604047981 */ /* 0x000ea2000c1e1900 */
[----:B------:R-:W-:-:S04]  /*2870*/  IADD3 R2, P0, PT, R3, UR8, RZ ;  /* 0x0000000803027c10 */ /* 0x000fc8000ff1e0ff */
[----:B------:R-:W-:Y:S01]  /*2880*/  IADD3.X R3, PT, PT, RZ, UR9, RZ, P0, !PT ;  /* 0x00000009ff037c10 */ /* 0x000fe200087fe4ff */
[----:B--2---:R-:W0:Y:S04]  /*2890*/  FRND.FTZ.CEIL R7, R4 ;  /* 0x0000000400077307 */ /* 0x004e280000219000 */
[----:B0-----:R-:W-:Y:S01]  /*28a0*/  STG.E desc[UR6][R2.64], R7 ;  /* 0x0000000702007986 */ /* 0x001fe2000c101906 */
[----:B------:R-:W-:Y:S05]  /*28b0*/  EXIT ;  /* 0x000000000000794d */ /* 0x000fea0003800000 */
.L_x_18444:
        /* <DEDUP_REMOVED lines=12> */
.L_x_19255:


//--------------------- .text._ZN2at6native27unrolled_elementwise_kernelIZZZNS0_16ceil_kernel_cudaERNS_18TensorIteratorBaseEENKUlvE_clEvENKUlvE0_clEvEUlfE_St5arrayIPcLm2EELi4E23TrivialOffsetCalculatorILi1EjESB_NS0_6memory15LoadWithoutCastENSC_16StoreWithoutCastEEEviT_T0_T2_T3_T4_T5_ --------------------------
	.section	.text._ZN2at6native27unrolled_elementwise_kernelIZZZNS0_16ceil_kernel_cudaERNS_18TensorIteratorBaseEENKUlvE_clEvENKUlvE0_clEvEUlfE_St5arrayIPcLm2EELi4E23TrivialOffsetCalculatorILi1EjESB_NS0_6memory15LoadWithoutCastENSC_16StoreWithoutCastEEEviT_T0_T2_T3_T4_T5_,"ax",@progbits
	.align	128
        .global         _ZN2at6native27unrolled_elementwise_kernelIZZZNS0_16ceil_kernel_cudaERNS_18TensorIteratorBaseEENKUlvE_clEvENKUlvE0_clEvEUlfE_St5arrayIPcLm2EELi4E23TrivialOffsetCalculatorILi1EjESB_NS0_6memory15LoadWithoutCastENSC_16StoreWithoutCastEEEviT_T0_T2_T3_T4_T5_
        .type           _ZN2at6native27unrolled_elementwise_kernelIZZZNS0_16ceil_kernel_cudaERNS_18TensorIteratorBaseEENKUlvE_clEvENKUlvE0_clEvEUlfE_St5arrayIPcLm2EELi4E23TrivialOffsetCalculatorILi1EjESB_NS0_6memory15LoadWithoutCastENSC_16StoreWithoutCastEEEviT_T0_T2_T3_T4_T5_,@function
        .size           _ZN2at6native27unrolled_elementwise_kernelIZZZNS0_16ceil_kernel_cudaERNS_18TensorIteratorBaseEENKUlvE_clEvENKUlvE0_clEvEUlfE_St5arrayIPcLm2EELi4E23TrivialOffsetCalculatorILi1EjESB_NS0_6memory15LoadWithoutCastENSC_16StoreWithoutCastEEEviT_T0_T2_T3_T4_T5_,(.L_x_19256 - _ZN2at6native27unrolled_elementwise_kernelIZZZNS0_16ceil_kernel_cudaERNS_18TensorIteratorBaseEENKUlvE_clEvENKUlvE0_clEvEUlfE_St5arrayIPcLm2EELi4E23TrivialOffsetCalculatorILi1EjESB_NS0_6memory15LoadWithoutCastENSC_16StoreWithoutCastEEEviT_T0_T2_T3_T4_T5_)
        .other          _ZN2at6native27unrolled_elementwise_kernelIZZZNS0_16ceil_kernel_cudaERNS_18TensorIteratorBaseEENKUlvE_clEvENKUlvE0_clEvEUlfE_St5arrayIPcLm2EELi4E23TrivialOffsetCalculatorILi1EjESB_NS0_6memory15LoadWithoutCastENSC_16StoreWithoutCastEEEviT_T0_T2_T3_T4_T5_,@"STO_CUDA_ENTRY STV_DEFAULT"
_ZN2at6native27unrolled_elementwise_kernelIZZZNS0_16ceil_kernel_cudaERNS_18TensorIteratorBaseEENKUlvE_clEvENKUlvE0_clEvEUlfE_St5arrayIPcLm2EELi4E23TrivialOffsetCalculatorILi1EjESB_NS0_6memory15LoadWithoutCastENSC_16StoreWithoutCastEEEviT_T0_T2_T3_T4_T5_:
.text._ZN2at6native27unrolled_elementwise_kernelIZZZNS0_16ceil_kernel_cudaERNS_18TensorIteratorBaseEENKUlvE_clEvENKUlvE0_clEvEUlfE_St5arrayIPcLm2EELi4E23TrivialOffsetCalculatorILi1EjESB_NS0_6memory15LoadWithoutCastENSC_16StoreWithoutCastEEEviT_T0_T2_T3_T4_T5_:
        /* <DEDUP_REMOVED lines=37> */
[----:B-----5:R-:W1:Y:S01]  /*0250*/  FRND.FTZ.CEIL R9, R14 ;  /* 0x0000000e00097307 */ /* 0x020e620000219000 */
        /* <DEDUP_REMOVED lines=8> */
[----:B------:R-:W1:Y:S01]  /*02e0*/  FRND.FTZ.CEIL R15, R15 ;  /* 0x0000000f000f7307 */ /* 0x000e620000219000 */
[----:B------:R-:W-:Y:S01]  /*02f0*/  IMAD R9, R0, 0x200, R3 ;  /* 0x0000020000097824 */ /* 0x000fe200078e0203 */
[----:B------:R-:W-:-:S03]  /*0300*/  IADD3 R3, PT, PT, R3, 0x80, RZ ;  /* 0x0000008003037810 */ /* 0x000fc60007ffe0ff */
[----:B0-----:R-:W-:-:S05]  /*0310*/  IMAD.WIDE.U32 R4, R9, 0x4, R4 ;  /* 0x0000000409047825 */ /* 0x001fca00078e0004 */
[----:B-1----:R0:W-:Y:S02]  /*0320*/  STG.E desc[UR4][R4.64], R15 ;  /* 0x0000000f04007986 */ /* 0x0021e4000c101904 */
.L_x_18447:
[----:B------:R-:W-:Y:S05]  /*0330*/  BSYNC.RELIABLE B1 ;  /* 0x0000000000017941 */ /* 0x000fea0003800100 */
.L_x_18446:
[----:B------:R-:W-:-:S13]  /*0340*/  ISETP.GE.AND P0, PT, R3, R2, PT ;  /* 0x000000020300720c */ /* 0x000fda0003f06270 */
[----:B0-----:R-:W0:Y:S01]  /*0350*/  @!P0 LDC.64 R4, c[0x0][0x388] ;  /* 0x0000e200ff048b82 */ /* 0x001e220000000a00 */
[----:B-----5:R-:W1:Y:S01]  /*0360*/  @!P0 FRND.FTZ.CEIL R7, R7 ;  /* 0x0000000700078307 */ /* 0x020e620000219000 */
[----:B------:R-:W-:Y:S01]  /*0370*/  @!P0 IMAD R9, R0, 0x200, R3 ;  /* 0x0000020000098824 */ /* 0x000fe200078e0203 */
[----:B------:R-:W-:-:S03]  /*0380*/  @!P0 IADD3 R3, PT, PT, R3, 0x80, RZ ;  /* 0x0000008003038810 */ /* 0x000fc60007ffe0ff */
[----:B0-----:R-:W-:-:S05]  /*0390*/  @!P0 IMAD.WIDE.U32 R4, R9, 0x4, R4 ;  /* 0x0000000409048825 */ /* 0x001fca00078e0004 */
[----:B-1----:R1:W-:Y:S02]  /*03a0*/  @!P0 STG.E desc[UR4][R4.64], R7 ;  /* 0x0000000704008986 */ /* 0x0023e4000c101904 */
.L_x_18448:
[----:B------:R-:W-:Y:S05]  /*03b0*/  BSYNC.RECONVERGENT B0 ;  /* 0x0000000000007941 */ /* 0x000fea0003800200 */
.L_x_18445:
[----:B------:R-:W-:Y:S05]  /*03c0*/  WARPSYNC.ALL ;  /* 0x0000000000007948 */ /* 0x000fea0003800000 */
[----:B------:R-:W-:-:S13]  /*03d0*/  ISETP.GE.AND P0, PT, R3, R2, PT ;  /* 0x000000020300720c */ /* 0x000fda0003f06270 */
[----:B------:R-:W-:Y:S05]  /*03e0*/  @P0 EXIT ;  /* 0x000000000000094d */ /* 0x000fea0003800000 */
[----:B01----:R-:W0:Y:S01]  /*03f0*/  LDC.64 R4, c[0x0][0x388] ;  /* 0x0000e200ff047b82 */ /* 0x003e220000000a00 */
[----:B------:R-:W1:Y:S01]  /*0400*/  FRND.FTZ.CEIL R7, R6 ;  /* 0x0000000600077307 */ /* 0x000e620000219000 */
[----:B------:R-:W-:-:S04]  /*0410*/  IMAD R3, R0, 0x200, R3 ;  /* 0x0000020000037824 */ /* 0x000fc800078e0203 */
[----:B0-----:R-:W-:-:S05]  /*0420*/  IMAD.WIDE.U32 R2, R3, 0x4, R4 ;  /* 0x0000000403027825 */ /* 0x001fca00078e0004 */
[----:B-1----:R-:W-:Y:S01]  /*0430*/  STG.E desc[UR4][R2.64], R7 ;  /* 0x0000000702007986 */ /* 0x002fe2000c101904 */
[----:B------:R-:W-:Y:S05]  /*0440*/  EXIT ;  /* 0x000000000000794d */ /* 0x000fea0003800000 */
.L_x_18449:
        /* <DEDUP_REMOVED lines=11> */
.L_x_19256:


//--------------------- .text._ZN2at6native29vectorized_elementwise_kernelILi2EZZZNS0_16ceil_kernel_cudaERNS_18TensorIteratorBaseEENKUlvE_clEvENKUlvE0_clEvEUlfE_St5arrayIPcLm2EEEEviT0_T1_ --------------------------
	.section	.text._ZN2at6native29vectorized_elementwise_kernelILi2EZZZNS0_16ceil_kernel_cudaERNS_18TensorIteratorBaseEENKUlvE_clEvENKUlvE0_clEvEUlfE_St5arrayIPcLm2EEEEviT0_T1_,"ax",@progbits
	.align	128
        .global         _ZN2at6native29vectorized_elementwise_kernelILi2EZZZNS0_16ceil_kernel_cudaERNS_18TensorIteratorBaseEENKUlvE_clEvENKUlvE0_clEvEUlfE_St5arrayIPcLm2EEEEviT0_T1_
        .type           _ZN2at6native29vectorized_elementwise_kernelILi2EZZZNS0_16ceil_kernel_cudaERNS_18TensorIteratorBaseEENKUlvE_clEvENKUlvE0_clEvEUlfE_St5arrayIPcLm2EEEEviT0_T1_,@function
        .size           _ZN2at6native29vectorized_elementwise_kernelILi2EZZZNS0_16ceil_kernel_cudaERNS_18TensorIteratorBaseEENKUlvE_clEvENKUlvE0_clEvEUlfE_St5arrayIPcLm2EEEEviT0_T1_,(.L_x_19257 - _ZN2at6native29vectorized_elementwise_kernelILi2EZZZNS0_16ceil_kernel_cudaERNS_18TensorIteratorBaseEENKUlvE_clEvENKUlvE0_clEvEUlfE_St5arrayIPcLm2EEEEviT0_T1_)
        .other          _ZN2at6native29vectorized_elementwise_kernelILi2EZZZNS0_16ceil_kernel_cudaERNS_18TensorIteratorBaseEENKUlvE_clEvENKUlvE0_clEvEUlfE_St5arrayIPcLm2EEEEviT0_T1_,@"STO_CUDA_ENTRY STV_DEFAULT"
_ZN2at6native29vectorized_elementwise_kernelILi2EZZZNS0_16ceil_kernel_cudaERNS_18TensorIteratorBaseEENKUlvE_clEvENKUlvE0_clEvEUlfE_St5arrayIPcLm2EEEEviT0_T1_:
.text._ZN2at6native29vectorized_elementwise_kernelILi2EZZZNS0_16ceil_kernel_cudaERNS_18TensorIteratorBaseEENKUlvE_clEvENKUlvE0_clEvEUlfE_St5arrayIPcLm2EEEEviT0_T1_:
        /* <DEDUP_REMOVED lines=69> */
[----:B-----5:R-:W1:Y:S01]  /*0450*/  FRND.FTZ.CEIL R5, R18 ;  /* 0x0000001200057307 */ /* 0x020e620000219000 */
[----:B------:R-:W-:Y:S01]  /*0460*/  IMAD.IADD R7, R0, 0x1, R17 ;  /* 0x0000000100077824 */ /* 0x000fe200078e0211 */
[----:B------:R-:W-:-:S04]  /*0470*/  IADD3 R17, PT, PT, R17, 0x80, RZ ;  /* 0x0000008011117810 */ /* 0x000fc80007ffe0ff */
[----:B------:R-:W-:Y:S01]  /*0480*/  ISETP.GE.U32.AND P0, PT, R17, R16, PT ;  /* 0x000000101100720c */ /* 0x000fe20003f06070 */
[----:B0-----:R-:W-:-:S05]  /*0490*/  IMAD.WIDE.U32 R2, R7, 0x4, R2 ;  /* 0x0000000407027825 */ /* 0x001fca00078e0002 */
[----:B-1----:R0:W-:Y:S07]  /*04a0*/  STG.E desc[UR4][R2.64], R5 ;  /* 0x0000000502007986 */ /* 0x0021ee000c101904 */
[----:B------:R-:W-:Y:S05]  /*04b0*/  @P0 BRA `(.L_x_18454) ;  /* 0x0000000000380947 */ /* 0x000fea0003800000 */
[----:B0-----:R-:W0:Y:S01]  /*04c0*/  LDC.64 R2, c[0x0][0x388] ;  /* 0x0000e200ff027b82 */ /* 0x001e220000000a00 */
[----:B------:R-:W1:Y:S01]  /*04d0*/  FRND.FTZ.CEIL R5, R20 ;  /* 0x0000001400057307 */ /* 0x000e620000219000 */
[----:B------:R-:W-:Y:S01]  /*04e0*/  IMAD.IADD R7, R0, 0x1, R17 ;  /* 0x0000000100077824 */ /* 0x000fe200078e0211 */
[----:B------:R-:W-:-:S03]  /*04f0*/  IADD3 R17, PT, PT, R17, 0x80, RZ ;  /* 0x0000008011117810 */ /* 0x000fc60007ffe0ff */
[----:B0-----:R-:W-:-:S05]  /*0500*/  IMAD.WIDE.U32 R2, R7, 0x4, R2 ;  /* 0x0000000407027825 */ /* 0x001fca00078e0002 */
[----:B-1----:R0:W-:Y:S02]  /*0510*/  STG.E desc[UR4][R2.64], R5 ;  /* 0x0000000502007986 */ /* 0x0021e4000c101904 */
.L_x_18453:
[----:B------:R-:W-:-:S13]  /*0520*/  ISETP.GE.U32.AND P0, PT, R17, R16, PT ;  /* 0x000000101100720c */ /* 0x000fda0003f06070 */
[----:B------:R-:W-:Y:S05]  /*0530*/  @P0 BRA `(.L_x_18455) ;  /* 0x0000000000380947 */ /* 0x000fea0003800000 */
[----:B0-----:R-:W0:Y:S01]  /*0540*/  LDC.64 R2, c[0x0][0x388] ;  /* 0x0000e200ff027b82 */ /* 0x001e220000000a00 */
[----:B-----5:R-:W1:Y:S01]  /*0550*/  FRND.FTZ.CEIL R5, R22 ;  /* 0x0000001600057307 */ /* 0x020e620000219000 */
[----:B------:R-:W-:Y:S01]  /*0560*/  IMAD.IADD R7, R0, 0x1, R17 ;  /* 0x0000000100077824 */ /* 0x000fe200078e0211 */
[----:B------:R-:W-:-:S03]  /*0570*/  IADD3 R17, PT, PT, R17, 0x80, RZ ;  /* 0x0000008011117810 */ /* 0x000fc60007ffe0ff */
[----:B0-----:R-:W-:-:S05]  /*0580*/  IMAD.WIDE.U32 R2, R7, 0x4, R2 ;  /* 0x0000000407027825 */ /* 0x001fca00078e0002 */
[----:B-1----:R1:W-:Y:S02]  /*0590*/  STG.E desc[UR4][R2.64], R5 ;  /* 0x0000000502007986 */ /* 0x0023e4000c101904 */
.L_x_18454:
[----:B------:R-:W-:-:S13]  /*05a0*/  ISETP.GE.U32.AND P0, PT, R17, R16, PT ;  /* 0x000000101100720c */ /* 0x000fda0003f06070 */
[----:B------:R-:W-:Y:S05]  /*05b0*/  @P0 BRA `(.L_x_18456) ;  /* 0x0000000000380947 */ /* 0x000fea0003800000 */
[----:B01----:R-:W0:Y:S01]  /*05c0*/  LDC.64 R2, c[0x0][0x388] ;  /* 0x0000e200ff027b82 */ /* 0x003e220000000a00 */
[----:B------:R-:W1:Y:S01]  /*05d0*/  FRND.FTZ.CEIL R19, R19 ;  /* 0x0000001300137307 */ /* 0x000e620000219000 */
[----:B------:R-:W-:Y:S01]  /*05e0*/  IMAD.IADD R5, R0, 0x1, R17 ;  /* 0x0000000100057824 */ /* 0x000fe200078e0211 */
[----:B------:R-:W-:-:S03]  /*05f0*/  IADD3 R17, PT, PT, R17, 0x80, RZ ;  /* 0x0000008011117810 */ /* 0x000fc60007ffe0ff */
[----:B0-----:R-:W-:-:S05]  /*0600*/  IMAD.WIDE.U32 R2, R5, 0x4, R2 ;  /* 0x0000000405027825 */ /* 0x001fca00078e0002 */
[----:B-1----:R1:W-:Y:S02]  /*0610*/  STG.E desc[UR4][R2.64], R19 ;  /* 0x0000001302007986 */ /* 0x0023e4000c101904 */
.L_x_18455:
[----:B------:R-:W-:-:S13]  /*0620*/  ISETP.GE.U32.AND P0, PT, R17, R16, PT ;  /* 0x000000101100720c */ /* 0x000fda0003f06070 */
[----:B------:R-:W-:Y:S05]  /*0630*/  @P0 BRA `(.L_x_18457) ;  /* 0x00000000003c0947 */ /* 0x000fea0003800000 */
[----:B01----:R-:W0:Y:S01]  /*0640*/  LDC.64 R2, c[0x0][0x388] ;  /* 0x0000e200ff027b82 */ /* 0x003e220000000a00 */
[----:B-----5:R-:W1:Y:S01]  /*0650*/  FRND.FTZ.CEIL R21, R21 ;  /* 0x0000001500157307 */ /* 0x020e620000219000 */
[----:B------:R-:W-:Y:S01]  /*0660*/  IMAD.IADD R5, R0, 0x1, R17 ;  /* 0x0000000100057824 */ /* 0x000fe200078e0211 */
[----:B------:R-:W-:-:S03]  /*0670*/  IADD3 R17, PT, PT, R17, 0x80, RZ ;  /* 0x0000008011117810 */ /* 0x000fc60007ffe0ff */
[----:B0-----:R-:W-:-:S05]  /*0680*/  IMAD.WIDE.U32 R2, R5, 0x4, R2 ;  /* 0x0000000405027825 */ /* 0x001fca00078e0002 */
[----:B-1----:R2:W-:Y:S02]  /*0690*/  STG.E desc[UR4][R2.64], R21 ;  /* 0x0000001502007986 */ /* 0x0025e4000c101904 */
.L_x_18456:
[----:B------:R-:W-:-:S13]  /*06a0*/  ISETP.GE.U32.AND P0, PT, R17, R16, PT ;  /* 0x000000101100720c */ /* 0x000fda0003f06070 */
[----:B------:R-:W-:Y:S05]  /*06b0*/  @P0 BREAK.RELIABLE B1 ;  /* 0x0000000000010942 */ /* 0x000fea0003800100 */
[----:B------:R-:W-:Y:S05]  /*06c0*/  @P0 BRA `(.L_x_18458) ;  /* 0x0000000000380947 */ /* 0x000fea0003800000 */
[----:B012---:R-:W0:Y:S01]  /*06d0*/  LDC.64 R2, c[0x0][0x388] ;  /* 0x0000e200ff027b82 */ /* 0x007e220000000a00 */
[----:B------:R-:W1:Y:S01]  /*06e0*/  FRND.FTZ.CEIL R23, R23 ;  /* 0x0000001700177307 */ /* 0x000e620000219000 */
[----:B------:R-:W-:Y:S01]  /*06f0*/  IMAD.IADD R5, R0, 0x1, R17 ;  /* 0x0000000100057824 */ /* 0x000fe200078e0211 */
[----:B------:R-:W-:-:S03]  /*0700*/  IADD3 R17, PT, PT, R17, 0x80, RZ ;  /* 0x0000008011117810 */ /* 0x000fc60007ffe0ff */
[----:B0-----:R-:W-:-:S05]  /*0710*/  IMAD.WIDE.U32 R2, R5, 0x4, R2 ;  /* 0x0000000405027825 */ /* 0x001fca00078e0002 */
[----:B-1----:R2:W-:Y:S02]  /*0720*/  STG.E desc[UR4][R2.64], R23 ;  /* 0x0000001702007986 */ /* 0x0025e4000c101904 */
.L_x_18457:
[----:B------:R-:W-:Y:S05]  /*0730*/  BSYNC.RELIABLE B1 ;  /* 0x0000000000017941 */ /* 0x000fea0003800100 */
.L_x_18452:
[----:B------:R-:W-:-:S13]  /*0740*/  ISETP.GE.U32.AND P0, PT, R17, R16, PT ;  /* 0x000000101100720c */ /* 0x000fda0003f06070 */
[----:B012---:R-:W0:Y:S01]  /*0750*/  @!P0 LDC.64 R2, c[0x0][0x388] ;  /* 0x0000e200ff028b82 */ /* 0x007e220000000a00 */
[----:B-----5:R-:W1:Y:S01]  /*0760*/  @!P0 FRND.FTZ.CEIL R13, R13 ;  /* 0x0000000d000d8307 */ /* 0x020e620000219000 */
[----:B------:R-:W-:Y:S01]  /*0770*/  @!P0 IMAD.IADD R5, R0, 0x1, R17 ;  /* 0x0000000100058824 */ /* 0x000fe200078e0211 */
[----:B------:R-:W-:-:S03]  /*0780*/  @!P0 IADD3 R17, PT, PT, R17, 0x80, RZ ;  /* 0x0000008011118810 */ /* 0x000fc60007ffe0ff */
[----:B0-----:R-:W-:-:S05]  /*0790*/  @!P0 IMAD.WIDE.U32 R2, R5, 0x4, R2 ;  /* 0x0000000405028825 */ /* 0x001fca00078e0002 */
[----:B-1----:R3:W-:Y:S02]  /*07a0*/  @!P0 STG.E desc[UR4][R2.64], R13 ;  /* 0x0000000d02008986 */ /* 0x0027e4000c101904 */
.L_x_18458:
[----:B------:R-:W-:Y:S05]  /*07b0*/  BSYNC.RECONVERGENT B0 ;  /* 0x0000000000007941 */ /* 0x000fea0003800200 */
.L_x_18451:
[----:B------:R-:W-:Y:S05]  /*07c0*/  WARPSYNC.ALL ;  /* 0x0000000000007948 */ /* 0x000fea0003800000 */
[----:B------:R-:W-:-:S13]  /*07d0*/  ISETP.GE.U32.AND P0, PT, R17, R16, PT ;  /* 0x000000101100720c */ /* 0x000fda0003f06070 */
[----:B------:R-:W-:Y:S05]  /*07e0*/  @P0 EXIT ;  /* 0x000000000000094d */ /* 0x000fea0003800000 */
[----:B0123--:R-:W0:Y:S01]  /*07f0*/  LDC.64 R2, c[0x0][0x388] ;  /* 0x0000e200ff027b82 */ /* 0x00fe220000000a00 */
[----:B------:R-:W1:Y:S01]  /*0800*/  FRND.FTZ.CEIL R5, R12 ;  /* 0x0000000c00057307 */ /* 0x000e620000219000 */
[----:B------:R-:W-:-:S05]  /*0810*/  IADD3 R17, PT, PT, R0, R17, RZ ;  /* 0x0000001100117210 */ /* 0x000fca0007ffe0ff */
[----:B0-----:R-:W-:-:S05]  /*0820*/  IMAD.WIDE.U32 R2, R17, 0x4, R2 ;  /* 0x0000000411027825 */ /* 0x001fca00078e0002 */
[----:B-1----:R-:W-:Y:S01]  /*0830*/  STG.E desc[UR4][R2.64], R5 ;  /* 0x0000000502007986 */ /* 0x002fe2000c101904 */
[----:B------:R-:W-:Y:S05]  /*0840*/  EXIT ;  /* 0x000000000000794d */ /* 0x000fea0003800000 */
.L_x_18450:
        /* <DEDUP_REMOVED lines=11> */
[----:B---3--:R-:W-:Y:S08]  /*0900*/  FRND.FTZ.CEIL R6, R6 ;  /* 0x0000000600067307 */ /* 0x008ff00000219000 */
[----:B------:R-:W0:Y:S08]  /*0910*/  FRND.FTZ.CEIL R7, R7 ;  /* 0x0000000700077307 */ /* 0x000e300000219000 */
[----:B----4-:R-:W-:Y:S01]  /*0920*/  FRND.FTZ.CEIL R8, R8 ;  /* 0x0000000800087307 */ /* 0x010fe20000219000 */
[----:B0-----:R-:W-:Y:S07]  /*0930*/  STG.E.64 desc[UR4][R4.64], R6 ;  /* 0x0000000604007986 */ /* 0x001fee000c101b04 */
[----:B------:R-:W0:Y:S08]  /*0940*/  FRND.FTZ.CEIL R9, R9 ;  /* 0x0000000900097307 */ /* 0x000e300000219000 */
[----:B-----5:R-:W-:Y:S01]  /*0950*/  FRND.FTZ.CEIL R10, R10 ;  /* 0x0000000a000a7307 */ /* 0x020fe20000219000 */
[----:B0-----:R-:W-:Y:S07]  /*0960*/  STG.E.64 desc[UR4][R4.64+0x400], R8 ;  /* 0x0004000804007986 */ /* 0x001fee000c101b04 */
[----:B------:R-:W0:Y:S08]  /*0970*/  FRND.FTZ.CEIL R11, R11 ;  /* 0x0000000b000b7307 */ /* 0x000e300000219000 */
[----:B------:R-:W-:Y:S01]  /*0980*/  FRND.FTZ.CEIL R12, R12 ;  /* 0x0000000c000c7307 */ /* 0x000fe20000219000 */
[----:B0-----:R-:W-:Y:S07]  /*0990*/  STG.E.64 desc[UR4][R4.64+0x800], R10 ;  /* 0x0008000a04007986 */ /* 0x001fee000c101b04 */
[----:B------:R-:W0:Y:S02]  /*09a0*/  FRND.FTZ.CEIL R13, R13 ;  /* 0x0000000d000d7307 */ /* 0x000e240000219000 */
[----:B0-----:R-:W-:Y:S01]  /*09b0*/  STG.E.64 desc[UR4][R4.64+0xc00], R12 ;  /* 0x000c000c04007986 */ /* 0x001fe2000c101b04 */
[----:B------:R-:W-:Y:S05]  /*09c0*/  EXIT ;  /* 0x000000000000794d */ /* 0x000fea0003800000 */
.L_x_18459:
        /* <DEDUP_REMOVED lines=11> */
.L_x_19257:


//--------------------- .text._ZN2at6native29vectorized_elementwise_kernelILi4EZZZNS0_16ceil_kernel_cudaERNS_18TensorIteratorBaseEENKUlvE_clEvENKUlvE0_clEvEUlfE_St5arrayIPcLm2EEEEviT0_T1_ --------------------------
	.section	.text._ZN2at6native29vectorized_elementwise_kernelILi4EZZZNS0_16ceil_kernel_cudaERNS_18TensorIteratorBaseEENKUlvE_clEvENKUlvE0_clEvEUlfE_St5arrayIPcLm2EEEEviT0_T1_,"ax",@progbits
	.align	128
        .global         _ZN2at6native29vectorized_elementwise_kernelILi4EZZZNS0_16ceil_kernel_cudaERNS_18TensorIteratorBaseEENKUlvE_clEvENKUlvE0_clEvEUlfE_St5arrayIPcLm2EEEEviT0_T1_
        .type           _ZN2at6native29vectorized_elementwise_kernelILi4EZZZNS0_16ceil_kernel_cudaERNS_18TensorIteratorBaseEENKUlvE_clEvENKUlvE0_clEvEUlfE_St5arrayIPcLm2EEEEviT0_T1_,@function
        .size           _ZN2at6native29vectorized_elementwise_kernelILi4EZZZNS0_16ceil_kernel_cudaERNS_18TensorIteratorBaseEENKUlvE_clEvENKUlvE0_clEvEUlfE_St5arrayIPcLm2EEEEviT0_T1_,(.L_x_19258 - _ZN2at6native29vectorized_elementwise_kernelILi4EZZZNS0_16ceil_kernel_cudaERNS_18TensorIteratorBaseEENKUlvE_clEvENKUlvE0_clEvEUlfE_St5arrayIPcLm2EEEEviT0_T1_)
        .other          _ZN2at6native29vectorized_elementwise_kernelILi4EZZZNS0_16ceil_kernel_cudaERNS_18TensorIteratorBaseEENKUlvE_clEvENKUlvE0_clEvEUlfE_St5arrayIPcLm2EEEEviT0_T1_,@"STO_CUDA_ENTRY STV_DEFAULT"
_ZN2at6native29vectorized_elementwise_kernelILi4EZZZNS0_16ceil_kernel_cudaERNS_18TensorIteratorBaseEENKUlvE_clEvENKUlvE0_clEvEUlfE_St5arrayIPcLm2EEEEviT0_T1_:
.text._ZN2at6native29vectorized_elementwise_kernelILi4EZZZNS0_16ceil_kernel_cudaERNS_18TensorIteratorBaseEENKUlvE_clEvENKUlvE0_clEvEUlfE_St5arrayIPcLm2EEEEviT0_T1_:
        /* <DEDUP_REMOVED lines=82> */
.L_x_18463:
        /* <DEDUP_REMOVED lines=8> */
.L_x_18464:
        /* <DEDUP_REMOVED lines=8> */
.L_x_18465:
        /* <DEDUP_REMOVED lines=8> */
.L_x_18466:
        /* <DEDUP_REMOVED lines=9> */
.L_x_18467:
[----:B------:R-:W-:Y:S05]  /*0730*/  BSYNC.RELIABLE B1 ;  /* 0x0000000000017941 */ /* 0x000fea0003800100 */
.L_x_18462:
[----:B------:R-:W-:-:S13]  /*0740*/  ISETP.GE.U32.AND P0, PT, R17, R16, PT ;  /* 0x000000101100720c */ /* 0x000fda0003f06070 */
[----:B012---:R-:W0:Y:S01]  /*0750*/  @!P0 LDC.64 R2, c[0x0][0x388] ;  /* 0x0000e200ff028b82 */ /* 0x007e220000000a00 */
[----:B-----5:R-:W1:Y:S01]  /*0760*/  @!P0 FRND.FTZ.CEIL R13, R13 ;  /* 0x0000000d000d8307 */ /* 0x020e620000219000 */
[----:B------:R-:W-:Y:S01]  /*0770*/  @!P0 IMAD.IADD R5, R0, 0x1, R17 ;  /* 0x0000000100058824 */ /* 0x000fe200078e0211 */
[----:B------:R-:W-:-:S03]  /*0780*/  @!P0 IADD3 R17, PT, PT, R17, 0x80, RZ ;  /* 0x0000008011118810 */ /* 0x000fc60007ffe0ff */
[----:B0-----:R-:W-:-:S05]  /*0790*/  @!P0 IMAD.WIDE.U32 R2, R5, 0x4, R2 ;  /* 0x0000000405028825 */ /* 0x001fca00078e0002 */
[----:B-1----:R3:W-:Y:S02]  /*07a0*/  @!P0 STG.E desc[UR4][R2.64], R13 ;  /* 0x0000000d02008986 */ /* 0x0027e4000c101904 */
.L_x_18468:
[----:B------:R-:W-:Y:S05]  /*07b0*/  BSYNC.RECONVERGENT B0 ;  /* 0x0000000000007941 */ /* 0x000fea0003800200 */
.L_x_18461:
        /* <DEDUP_REMOVED lines=9> */
.L_x_18460:
        /* <DEDUP_REMOVED lines=9> */
[----:B---3--:R-:W-:Y:S08]  /*08e0*/  FRND.FTZ.CEIL R4, R4 ;  /* 0x0000000400047307 */ /* 0x008ff00000219000 */
[----:B------:R-:W-:Y:S08]  /*08f0*/  FRND.FTZ.CEIL R5, R5 ;  /* 0x0000000500057307 */ /* 0x000ff00000219000 */
[----:B------:R-:W-:Y:S08]  /*0900*/  FRND.FTZ.CEIL R6, R6 ;  /* 0x0000000600067307 */ /* 0x000ff00000219000 */
[----:B------:R-:W0:Y:S08]  /*0910*/  FRND.FTZ.CEIL R7, R7 ;  /* 0x0000000700077307 */ /* 0x000e300000219000 */
[----:B----4-:R-:W-:Y:S01]  /*0920*/  FRND.FTZ.CEIL R8, R8 ;  /* 0x0000000800087307 */ /* 0x010fe20000219000 */
[----:B0-----:R-:W-:Y:S07]  /*0930*/  STG.E.128 desc[UR4][R12.64], R4 ;  /* 0x000000040c007986 */ /* 0x001fee000c101d04 */
[----:B------:R-:W-:Y:S08]  /*0940*/  FRND.FTZ.CEIL R9, R9 ;  /* 0x0000000900097307 */ /* 0x000ff00000219000 */
[----:B------:R-:W-:Y:S08]  /*0950*/  FRND.FTZ.CEIL R10, R10 ;  /* 0x0000000a000a7307 */ /* 0x000ff00000219000 */
[----:B------:R-:W0:Y:S02]  /*0960*/  FRND.FTZ.CEIL R11, R11 ;  /* 0x0000000b000b7307 */ /* 0x000e240000219000 */
[----:B0-----:R-:W-:Y:S01]  /*0970*/  STG.E.128 desc[UR4][R12.64+0x800], R8 ;  /* 0x000800080c007986 */ /* 0x001fe2000c101d04 */
[----:B------:R-:W-:Y:S05]  /*0980*/  EXIT ;  /* 0x000000000000794d */ /* 0x000fea0003800000 */
.L_x_18469:
        /* <DEDUP_REMOVED lines=15> */
.L_x_19258:


//--------------------- .text._ZN2at6native29vectorized_elementwise_kernelILi8EZZZNS0_16ceil_kernel_cudaERNS_18TensorIteratorBaseEENKUlvE_clEvENKUlvE0_clEvEUlfE_St5arrayIPcLm2EEEEviT0_T1_ --------------------------
	.section	.text._ZN2at6native29vectorized_elementwise_kernelILi8EZZZNS0_16ceil_kernel_cudaERNS_18TensorIteratorBaseEENKUlvE_clEvENKUlvE0_clEvEUlfE_St5arrayIPcLm2EEEEviT0_T1_,"ax",@progbits
	.align	128
        .global         _ZN2at6native29vectorized_elementwise_kernelILi8EZZZNS0_16ceil_kernel_cudaERNS_18TensorIteratorBaseEENKUlvE_clEvENKUlvE0_clEvEUlfE_St5arrayIPcLm2EEEEviT0_T1_
        .type           _ZN2at6native29vectorized_elementwise_kernelILi8EZZZNS0_16ceil_kernel_cudaERNS_18TensorIteratorBaseEENKUlvE_clEvENKUlvE0_clEvEUlfE_St5arrayIPcLm2EEEEviT0_T1_,@function
        .size           _ZN2at6native29vectorized_elementwise_kernelILi8EZZZNS0_16ceil_kernel_cudaERNS_18TensorIteratorBaseEENKUlvE_clEvENKUlvE0_clEvEUlfE_St5arrayIPcLm2EEEEviT0_T1_,(.L_x_19259 - _ZN2at6native29vectorized_elementwise_kernelILi8EZZZNS0_16ceil_kernel_cudaERNS_18TensorIteratorBaseEENKUlvE_clEvENKUlvE0_clEvEUlfE_St5arrayIPcLm2EEEEviT0_T1_)
        .other          _ZN2at6native29vectorized_elementwise_kernelILi8EZZZNS0_16ceil_kernel_cudaERNS_18TensorIteratorBaseEENKUlvE_clEvENKUlvE0_clEvEUlfE_St5arrayIPcLm2EEEEviT0_T1_,@"STO_CUDA_ENTRY STV_DEFAULT"
_ZN2at6native29vectorized_elementwise_kernelILi8EZZZNS0_16ceil_kernel_cudaERNS_18TensorIteratorBaseEENKUlvE_clEvENKUlvE0_clEvEUlfE_St5arrayIPcLm2EEEEviT0_T1_:
.text._ZN2at6native29vectorized_elementwise_kernelILi8EZZZNS0_16ceil_kernel_cudaERNS_18TensorIteratorBaseEENKUlvE_clEvENKUlvE0_clEvEUlfE_St5arrayIPcLm2EEEEviT0_T1_:
[----:B------:R-:W-:Y:S01]  /*0000*/  LDC R1, c[0x0][0x37c] ;  /* 0x0000df00ff017b82 */ /* 0x000fe20000000800 */
[----:B------:R-:W-:Y:S05]  /*0010*/  EXIT ;  /* 0x000000000000794d */ /* 0x000fea0003800000 */
.L_x_18470:
        /* <DEDUP_REMOVED lines=14> */
.L_x_19259:


//--------------------- .text._ZN2at6native18elementwise_kernelILi128ELi4EZNS0_15gpu_kernel_implIZZZNS0_16ceil_kernel_cudaERNS_18TensorIteratorBaseEENKUlvE_clEvENKUlvE_clEvEUldE_EEvS4_RKT_EUliE_EEviT1_ --------------------------
	.section	.text._ZN2at6native18elementwise_kernelILi128ELi4EZNS0_15gpu_kernel_implIZZZNS0_16ceil_kernel_cudaERNS_18TensorIteratorBaseEENKUlvE_clEvENKUlvE_clEvEUldE_EEvS4_RKT_EUliE_EEviT1_,"ax",@progbits
	.align	128
        .global         _ZN2at6native18elementwise_kernelILi128ELi4EZNS0_15gpu_kernel_implIZZZNS0_16ceil_kernel_cudaERNS_18TensorIteratorBaseEENKUlvE_clEvENKUlvE_clEvEUldE_EEvS4_RKT_EUliE_EEviT1_
        .type           _ZN2at6native18elementwise_kernelILi128ELi4EZNS0_15gpu_kernel_implIZZZNS0_16ceil_kernel_cudaERNS_18TensorIteratorBaseEENKUlvE_clEvENKUlvE_clEvEUldE_EEvS4_RKT_EUliE_EEviT1_,@function
        .size           _ZN2at6native18elementwise_kernelILi128ELi4EZNS0_15gpu_kernel_implIZZZNS0_16ceil_kernel_cudaERNS_18TensorIteratorBaseEENKUlvE_clEvENKUlvE_clEvEUldE_EEvS4_RKT_EUliE_EEviT1_,(.L_x_19260 - _ZN2at6native18elementwise_kernelILi128ELi4EZNS0_15gpu_kernel_implIZZZNS0_16ceil_kernel_cudaERNS_18TensorIteratorBaseEENKUlvE_clEvENKUlvE_clEvEUldE_EEvS4_RKT_EUliE_EEviT1_)
        .other          _ZN2at6native18elementwise_kernelILi128ELi4EZNS0_15gpu_kernel_implIZZZNS0_16ceil_kernel_cudaERNS_18TensorIteratorBaseEENKUlvE_clEvENKUlvE_clEvEUldE_EEvS4_RKT_EUliE_EEviT1_,@"STO_CUDA_ENTRY STV_DEFAULT"
_ZN2at6native18elementwise_kernelILi128ELi4EZNS0_15gpu_kernel_implIZZZNS0_16ceil_kernel_cudaERNS_18TensorIteratorBaseEENKUlvE_clEvENKUlvE_clEvEUldE_EEvS4_RKT_EUliE_EEviT1_:
.text._ZN2at6native18elementwise_kernelILi128ELi4EZNS0_15gpu_kernel_implIZZZNS0_16ceil_kernel_cudaERNS_18TensorIteratorBaseEENKUlvE_clEvENKUlvE_clEvEUldE_EEvS4_RKT_EUliE_EEviT1_:
        /* <DEDUP_REMOVED lines=319> */
.L_x_18473:
        /* <DEDUP_REMOVED lines=18> */
.L_x_18478:
[----:B------:R-:W2:Y:S02]  /*1510*/  LDG.E.U8 R2, desc[UR36][R2.64] ;  /* 0x0000002402027981 */ /* 0x000ea4000c1e1100 */
[----:B--2---:R4:W0:Y:S02]  /*1520*/  I2F.F64.U16 R6, R2 ;  /* 0x0000000200067312 */ /* 0x0048240000101800 */
[----:B0---4-:R-:W-:Y:S05]  /*1530*/  BRA `(.L_x_18480) ;  /* 0x0000000c00607947 */ /* 0x011fea0003800000 */
.L_x_18477:
        /* <DEDUP_REMOVED lines=9> */
.L_x_18482:
[----:B------:R-:W2:Y:S02]  /*15d0*/  LDG.E R2, desc[UR36][R2.64] ;  /* 0x0000002402027981 */ /* 0x000ea4000c1e1900 */
[----:B--2---:R4:W0:Y:S02]  /*15e0*/  I2F.F64 R6, R2 ;  /* 0x0000000200067312 */ /* 0x0048240000201c00 */
[----:B0---4-:R-:W-:Y:S05]  /*15f0*/  BRA `(.L_x_18480) ;  /* 0x0000000c00307947 */ /* 0x011fea0003800000 */
.L_x_18481:
[----:B------:R-:W2:Y:S02]  /*1600*/  LDG.E.U16 R2, desc[UR36][R2.64] ;  /* 0x0000002402027981 */ /* 0x000ea4000c1e1500 */
[----:B--2---:R4:W0:Y:S02]  /*1610*/  I2F.F64.S16 R6, R2 ;  /* 0x0000000200067312 */ /* 0x0048240000101c00 */
[----:B0---4-:R-:W-:Y:S05]  /*1620*/  BRA `(.L_x_18480) ;  /* 0x0000000c00247947 */ /* 0x011fea0003800000 */
.L_x_18476:
        /* <DEDUP_REMOVED lines=10> */
.L_x_18484:
[----:B------:R-:W2:Y:S02]  /*16d0*/  LDG.E.U16 R0, desc[UR36][R2.64] ;  /* 0x0000002402007981 */ /* 0x000ea4000c1e1500 */
[----:B--2---:R-:W-:-:S05]  /*16e0*/  HADD2.F32 R0, -RZ, R0.H0_H0 ;  /* 0x20000000ff007230 */ /* 0x004fca0000004100 */
[----:B------:R-:W-:-:S04]  /*16f0*/  FMUL.FTZ R0, R0, 1 ;  /* 0x3f80000000007820 */ /* 0x000fc80000410000 */
[----:B------:R3:W4:Y:S02]  /*1700*/  F2F.F64.F32 R6, R0 ;  /* 0x0000000000067310 */ /* 0x0007240000201800 */
[----:B---34-:R-:W-:Y:S05]  /*1710*/  BRA `(.L_x_18480) ;  /* 0x0000000800e87947 */ /* 0x018fea0003800000 */
.L_x_18483:
        /* <DEDUP_REMOVED lines=10> */
.L_x_18486:
[----:B------:R-:W2:Y:S02]  /*17c0*/  LDG.E.U16 R2, desc[UR36][R2.64] ;  /* 0x0000002402027981 */ /* 0x000ea4000c1e1500 */
[----:B--2---:R-:W-:-:S05]  /*17d0*/  HADD2.F32 R0, -RZ, R2.H0_H0 ;  /* 0x20000002ff007230 */ /* 0x004fca0000004100 */
[----:B------:R-:W-:-:S04]  /*17e0*/  FMUL.FTZ R0, R0, 1 ;  /* 0x3f80000000007820 */ /* 0x000fc80000410000 */
[----:B------:R4:W0:Y:S02]  /*17f0*/  F2F.F64.F32 R6, R0 ;  /* 0x0000000000067310 */ /* 0x0008240000201800 */
[----:B0---4-:R-:W-:Y:S05]  /*1800*/  BRA `(.L_x_18480) ;  /* 0x0000000800ac7947 */ /* 0x011fea0003800000 */
.L_x_18485:
[----:B------:R3:W5:Y:S01]  /*1810*/  LDG.E.64 R6, desc[UR36][R2.64] ;  /* 0x0000002402067981 */ /* 0x000762000c1e1b00 */
[----:B------:R-:W-:Y:S05]  /*1820*/  BRA `(.L_x_18480) ;  /* 0x0000000800a47947 */ /* 0x000fea0003800000 */
.L_x_18475:
        /* <DEDUP_REMOVED lines=13> */
.L_x_18489:
[----:B------:R2:W5:Y:S01]  /*1900*/  LDG.E.64 R6, desc[UR36][R2.64] ;  /* 0x0000002402067981 */ /* 0x000562000c1e1b00 */
[----:B------:R-:W-:Y:S05]  /*1910*/  BRA `(.L_x_18480) ;  /* 0x0000000800687947 */ /* 0x000fea0003800000 */
.L_x_18488:
        /* <DEDUP_REMOVED lines=27> */
.L_x_18491:
        /* <DEDUP_REMOVED lines=14> */
.L_x_18490:
[----:B------:R-:W2:Y:S02]  /*1bb0*/  LDG.E.U16 R0, desc[UR36][R2.64] ;  /* 0x0000002402007981 */ /* 0x000ea4000c1e1500 */
[----:B--2---:R-:W-:-:S04]  /*1bc0*/  IMAD.U32 R0, R0, 0x10000, RZ ;  /* 0x0001000000007824 */ /* 0x004fc800078e00ff */
[----:B------:R-:W-:-:S04]  /*1bd0*/  FMUL.FTZ R0, R0, 1 ;  /* 0x3f80000000007820 */ /* 0x000fc80000410000 */
[----:B------:R2:W3:Y:S02]  /*1be0*/  F2F.F64.F32 R6, R0 ;  /* 0x0000000000067310 */ /* 0x0004e40000201800 */
[----:B--23--:R-:W-:Y:S05]  /*1bf0*/  BRA `(.L_x_18480) ;  /* 0x0000000400b07947 */ /* 0x00cfea0003800000 */
.L_x_18487:
        /* <DEDUP_REMOVED lines=11> */
.L_x_18494:
        /* <DEDUP_REMOVED lines=21> */
.L_x_18496:
[----:B------:R-:W-:Y:S05]  /*1e00*/  BSYNC.RECONVERGENT B0 ;  /* 0x0000000000007941 */ /* 0x000fea0003800200 */
.L_x_18495:
[----:B------:R-:W-:Y:S02]  /*1e10*/  SHF.L.U32 R0, R0, 0x14, RZ ;  /* 0x0000001400007819 */ /* 0x000fe400000006ff */
[----:B------:R-:W-:-:S04]  /*1e20*/  LEA R2, R2, 0x3b800000, 0x17 ;  /* 0x3b80000002027811 */ /* 0x000fc800078eb8ff */
[----:B------:R-:W-:-:S05]  /*1e30*/  LOP3.LUT R0, R2, R0, R7, 0xfe, !PT ;  /* 0x0000000002007212 */ /* 0x000fca00078efe07 */
[----:B------:R-:W-:-:S04]  /*1e40*/  FMUL.FTZ R0, R0, 1 ;  /* 0x3f80000000007820 */ /* 0x000fc80000410000 */
[----:B------:R2:W3:Y:S02]  /*1e50*/  F2F.F64.F32 R6, R0 ;  /* 0x0000000000067310 */ /* 0x0004e40000201800 */
[----:B--23--:R-:W-:Y:S05]  /*1e60*/  BRA `(.L_x_18480) ;  /* 0x0000000400147947 */ /* 0x00cfea0003800000 */
.L_x_18493:
        /* <DEDUP_REMOVED lines=21> */
.L_x_18498:
[----:B------:R-:W-:Y:S05]  /*1fc0*/  BSYNC.RECONVERGENT B0 ;  /* 0x0000000000007941 */ /* 0x000fea0003800200 */
.L_x_18497:
[----:B------:R-:W-:Y:S01]  /*1fd0*/  IMAD.SHL.U32 R0, R0, 0x200000, RZ ;  /* 0x0020000000007824 */ /* 0x000fe200078e00ff */
[----:B------:R-:W-:-:S04]  /*1fe0*/  LEA R2, R2, 0x37800000, 0x17 ;  /* 0x3780000002027811 */ /* 0x000fc800078eb8ff */
[----:B------:R-:W-:-:S05]  /*1ff0*/  LOP3.LUT R0, R2, R0, R7, 0xfe, !PT ;  /* 0x0000000002007212 */ /* 0x000fca00078efe07 */
[----:B------:R-:W-:-:S04]  /*2000*/  FMUL.FTZ R0, R0, 1 ;  /* 0x3f80000000007820 */ /* 0x000fc80000410000 */
[----:B------:R2:W3:Y:S02]  /*2010*/  F2F.F64.F32 R6, R0 ;  /* 0x0000000000067310 */ /* 0x0004e40000201800 */
[----:B--23--:R-:W-:Y:S05]  /*2020*/  BRA `(.L_x_18480) ;  /* 0x0000000000a47947 */ /* 0x00cfea0003800000 */
.L_x_18492:
[----:B------:R-:W-:-:S09]  /*2030*/  UISETP.NE.AND UP0, UPT, UR4, 0x1c, UPT ;  /* 0x0000001c0400788c */ /* 0x000fd2000bf05270 */
[----:B------:R-:W-:Y:S05]  /*2040*/  BRA.U !UP0, `(.L_x_18499) ;  /* 0x0000000108947547 */ /* 0x000fea000b800000 */
[----:B------:R-:W-:-:S09]  /*2050*/  UISETP.NE.AND UP0, UPT, UR4, 0x1d, UPT ;  /* 0x0000001d0400788c */ /* 0x000fd2000bf05270 */
[----:B------:R-:W-:Y:S05]  /*2060*/  BRA.U !UP0, `(.L_x_18500) ;  /* 0x0000000108807547 */ /* 0x000fea000b800000 */
[----:B------:R-:W-:-:S09]  /*2070*/  UISETP.NE.AND UP0, UPT, UR4, 0x2c, UPT ;  /* 0x0000002c0400788c */ /* 0x000fd2000bf05270 */
[----:B------:R-:W-:Y:S05]  /*2080*/  BRA.U !UP0, `(.L_x_18501) ;  /* 0x0000000108487547 */ /* 0x000fea000b800000 */
.L_x_18479:
        /* <DEDUP_REMOVED lines=16> */
.L_x_18502:
[----:B------:R-:W-:Y:S01]  /*2190*/  CS2R R6, SRZ ;  /* 0x0000000000067805 */ /* 0x000fe2000001ff00 */
[----:B------:R-:W-:Y:S06]  /*21a0*/  BRA `(.L_x_18480) ;  /* 0x0000000000447947 */ /* 0x000fec0003800000 */
.L_x_18501:
        /* <DEDUP_REMOVED lines=12> */
.L_x_18500:
[----:B------:R-:W2:Y:S02]  /*2270*/  LDG.E.64 R6, desc[UR36][R2.64] ;  /* 0x0000002402067981 */ /* 0x000ea4000c1e1b00 */
[----:B--2---:R-:W2:Y:S02]  /*2280*/  I2F.F64.U64 R6, R6 ;  /* 0x0000000600067312 */ /* 0x004ea40000301800 */
[----:B--2---:R-:W-:Y:S05]  /*2290*/  BRA `(.L_x_18480) ;  /* 0x0000000000087947 */ /* 0x004fea0003800000 */
.L_x_18499:
[----:B------:R-:W2:Y:S02]  /*22a0*/  LDG.E R2, desc[UR36][R2.64] ;  /* 0x0000002402027981 */ /* 0x000ea4000c1e1900 */
[----:B--2---:R0:W1:Y:S02]  /*22b0*/  I2F.F64.U32 R6, R2 ;  /* 0x0000000200067312 */ /* 0x0040640000201800 */
.L_x_18480:
[----:B------:R-:W-:Y:S05]  /*22c0*/  BSYNC.RECONVERGENT B6 ;  /* 0x0000000000067941 */ /* 0x000fea0003800200 */
.L_x_18474:
[----:B------:R-:W0:Y:S01]  /*22d0*/  LDCU.64 UR6, c[0x0][0x580] ;  /* 0x0000b000ff0677ac */ /* 0x000e220008000a00 */
[----:B-1---5:R1:W4:Y:S01]  /*22e0*/  FRND.F64.CEIL R4, R6 ;  /* 0x0000000600047313 */ /* 0x0223220000309800 */
        /* <DEDUP_REMOVED lines=13> */
[----:B------:R-:W0:Y:S02]  /*23c0*/  F2I.F64.CEIL R7, R6 ;  /* 0x0000000600077311 */ /* 0x000e240000309100 */
[----:B0-----:R0:W-:Y:S01]  /*23d0*/  STG.E.U8 desc[UR36][R2.64], R7 ;  /* 0x0000000702007986 */ /* 0x0011e2000c101124 */
[----:B------:R-:W-:Y:S05]  /*23e0*/  BRA `(.L_x_18508) ;  /* 0x0000001000947947 */ /* 0x000fea0003800000 */
.L_x_18506:
[----:B------:R-:W0:Y:S02]  /*23f0*/  F2I.S64.F64.CEIL R6, R6 ;  /* 0x0000000600067311 */ /* 0x000e240000309900 */
[----:B0-----:R-:W-:-:S05]  /*2400*/  MOV R5, R6 ;  /* 0x0000000600057202 */ /* 0x001fca0000000f00 */
[----:B------:R0:W-:Y:S01]  /*2410*/  STG.E.U8 desc[UR36][R2.64], R5 ;  /* 0x0000000502007986 */ /* 0x0001e2000c101124 */
[----:B------:R-:W-:Y:S05]  /*2420*/  BRA `(.L_x_18508) ;  /* 0x0000001000847947 */ /* 0x000fea0003800000 */
.L_x_18505:
[----:B------:R-:W-:-:S09]  /*2430*/  UISETP.NE.AND UP0, UPT, UR4, 0x2, UPT ;  /* 0x000000020400788c */ /* 0x000fd2000bf05270 */
[----:B------:R-:W-:Y:S05]  /*2440*/  BRA.U !UP0, `(.L_x_18509) ;  /* 0x0000000108287547 */ /* 0x000fea000b800000 */
[----:B------:R-:W-:-:S09]  /*2450*/  UISETP.NE.AND UP0, UPT, UR4, 0x3, UPT ;  /* 0x000000030400788c */ /* 0x000fd2000bf05270 */
[----:B------:R-:W-:Y:S05]  /*2460*/  BRA.U !UP0, `(.L_x_18510) ;  /* 0x0000000108147547 */ /* 0x000fea000b800000 */
[----:B------:R-:W-:-:S09]  /*2470*/  UISETP.NE.AND UP0, UPT, UR4, 0x4, UPT ;  /* 0x000000040400788c */ /* 0x000fd2000bf05270 */
[----:B------:R-:W-:Y:S05]  /*2480*/  BRA.U UP0, `(.L_x_18507) ;  /* 0x0000000d00b47547 */ /* 0x000fea000b800000 */
[----:B------:R-:W0:Y:S02]  /*2490*/  F2I.S64.F64.CEIL R6, R6 ;  /* 0x0000000600067311 */ /* 0x000e240000309900 */
[----:B0-----:R0:W-:Y:S01]  /*24a0*/  STG.E.64 desc[UR36][R2.64], R6 ;  /* 0x0000000602007986 */ /* 0x0011e2000c101b24 */
[----:B------:R-:W-:Y:S05]  /*24b0*/  BRA `(.L_x_18508) ;  /* 0x0000001000607947 */ /* 0x000fea0003800000 */
.L_x_18510:
[----:B------:R-:W0:Y:S02]  /*24c0*/  F2I.F64.CEIL R7, R6 ;  /* 0x0000000600077311 */ /* 0x000e240000309100 */
[----:B0-----:R0:W-:Y:S01]  /*24d0*/  STG.E desc[UR36][R2.64], R7 ;  /* 0x0000000702007986 */ /* 0x0011e2000c101924 */
[----:B------:R-:W-:Y:S05]  /*24e0*/  BRA `(.L_x_18508) ;  /* 0x0000001000547947 */ /* 0x000fea0003800000 */
.L_x_18509:
[----:B------:R-:W0:Y:S02]  /*24f0*/  F2I.F64.CEIL R7, R6 ;  /* 0x0000000600077311 */ /* 0x000e240000309100 */
[----:B0-----:R0:W-:Y:S01]  /*2500*/  STG.E.U16 desc[UR36][R2.64], R7 ;  /* 0x0000000702007986 */ /* 0x0011e2000c101524 */
[----:B------:R-:W-:Y:S05]  /*2510*/  BRA `(.L_x_18508) ;  /* 0x0000001000487947 */ /* 0x000fea0003800000 */
.L_x_18504:
        /* <DEDUP_REMOVED lines=17> */
.L_x_18512:
        /* <DEDUP_REMOVED lines=12> */
.L_x_18511:
        /* <DEDUP_REMOVED lines=18> */
.L_x_18514:
        /* <DEDUP_REMOVED lines=13> */
.L_x_18513:
[----:B------:R0:W-:Y:S01]  /*28e0*/  STG.E.64 desc[UR36][R2.64], R4 ;  /* 0x0000000402007986 */ /* 0x0001e2000c101b24 */
[----:B------:R-:W-:Y:S05]  /*28f0*/  BRA `(.L_x_18508) ;  /* 0x0000000c00507947 */ /* 0x000fea0003800000 */
.L_x_18503:
        /* <DEDUP_REMOVED lines=12> */
.L_x_18517:
[----:B------:R-:W-:-:S05]  /*29c0*/  CS2R R6, SRZ ;  /* 0x0000000000067805 */ /* 0x000fca000001ff00 */
[----:B------:R0:W-:Y:S01]  /*29d0*/  STG.E.128 desc[UR36][R2.64], R4 ;  /* 0x0000000402007986 */ /* 0x0001e2000c101d24 */
[----:B------:R-:W-:Y:S05]  /*29e0*/  BRA `(.L_x_18508) ;  /* 0x0000000c00147947 */ /* 0x000fea0003800000 */
.L_x_18516:
        /* <DEDUP_REMOVED lines=27> */
.L_x_18521:
[----:B------:R-:W-:Y:S05]  /*2ba0*/  BSYNC.RECONVERGENT B0 ;  /* 0x0000000000007941 */ /* 0x000fea0003800200 */
.L_x_18520:
[----:B------:R-:W-:-:S05]  /*2bb0*/  LOP3.LUT R7, R0, 0x80, R7, 0xf8, !PT ;  /* 0x0000008000077812 */ /* 0x000fca00078ef807 */
[----:B------:R0:W-:Y:S01]  /*2bc0*/  STG.E.U8 desc[UR36][R2.64], R7 ;  /* 0x0000000702007986 */ /* 0x0001e2000c101124 */
[----:B------:R-:W-:Y:S05]  /*2bd0*/  BRA `(.L_x_18508) ;  /* 0x0000000800987947 */ /* 0x000fea0003800000 */
.L_x_18519:
        /* <DEDUP_REMOVED lines=23> */
.L_x_18523:
[----:B------:R-:W-:Y:S05]  /*2d50*/  BSYNC.RECONVERGENT B0 ;  /* 0x0000000000007941 */ /* 0x000fea0003800200 */
.L_x_18522:
[----:B------:R-:W-:-:S05]  /*2d60*/  LOP3.LUT R7, R0, 0x80, R7, 0xf8, !PT ;  /* 0x0000008000077812 */ /* 0x000fca00078ef807 */
[----:B------:R0:W-:Y:S01]  /*2d70*/  STG.E.U8 desc[UR36][R2.64], R7 ;  /* 0x0000000702007986 */ /* 0x0001e2000c101124 */
[----:B------:R-:W-:Y:S05]  /*2d80*/  BRA `(.L_x_18508) ;  /* 0x00000008002c7947 */ /* 0x000fea0003800000 */
.L_x_18518:
        /* <DEDUP_REMOVED lines=12> */
.L_x_18515:
        /* <DEDUP_REMOVED lines=8> */
[----:B------:R-:W0:Y:S02]  /*2ed0*/  F2I.U32.F64.CEIL R7, R6 ;  /* 0x0000000600077311 */ /* 0x000e240000309000 */
[----:B0-----:R0:W-:Y:S01]  /*2ee0*/  STG.E.U16 desc[UR36][R2.64], R7 ;  /* 0x0000000702007986 */ /* 0x0011e2000c101524 */
[----:B------:R-:W-:Y:S05]  /*2ef0*/  BRA `(.L_x_18508) ;  /* 0x0000000400d07947 */ /* 0x000fea0003800000 */
.L_x_18526:
        /* <DEDUP_REMOVED lines=21> */
.L_x_18529:
[----:B------:R-:W-:-:S04]  /*3050*/  SHF.R.U32.HI R0, RZ, 0x14, R7 ;  /* 0x00000014ff007819 */ /* 0x000fc80000011607 */
[----:B------:R-:W-:-:S04]  /*3060*/  LOP3.LUT R0, R0, 0x1, RZ, 0xc0, !PT ;  /* 0x0000000100007812 */ /* 0x000fc800078ec0ff */
[----:B------:R-:W-:-:S04]  /*3070*/  IADD3 R0, PT, PT, R7, 0x487ffff, R0 ;  /* 0x0487ffff07007810 */ /* 0x000fc80007ffe000 */
[----:B------:R-:W-:-:S04]  /*3080*/  SHF.R.U32.HI R0, RZ, 0x14, R0 ;  /* 0x00000014ff007819 */ /* 0x000fc80000011600 */
[----:B------:R-:W-:-:S07]  /*3090*/  LOP3.LUT R4, R0, 0xff, RZ, 0xc0, !PT ;  /* 0x000000ff00047812 */ /* 0x000fce00078ec0ff */
.L_x_18530:
[----:B------:R-:W-:-:S04]  /*30a0*/  SHF.R.U32.HI R5, RZ, 0x18, R7 ;  /* 0x00000018ff057819 */ /* 0x000fc80000011607 */
[----:B------:R-:W-:-:S04]  /*30b0*/  LOP3.LUT R4, R4, 0x80, R5, 0xf8, !PT ;  /* 0x0000008004047812 */ /* 0x000fc800078ef805 */
[----:B------:R-:W-:-:S07]  /*30c0*/  PRMT R0, R4, 0x7610, R0 ;  /* 0x0000761004007816 */ /* 0x000fce0000000000 */
.L_x_18528:
[----:B------:R-:W-:Y:S05]  /*30d0*/  BSYNC.RECONVERGENT B0 ;  /* 0x0000000000007941 */ /* 0x000fea0003800200 */
.L_x_18527:
[----:B------:R4:W-:Y:S01]  /*30e0*/  STG.E.U8 desc[UR36][R2.64], R0 ;  /* 0x0000000002007986 */ /* 0x0009e2000c101124 */
[----:B------:R-:W-:Y:S05]  /*30f0*/  BRA `(.L_x_18508) ;  /* 0x0000000400507947 */ /* 0x000fea0003800000 */
.L_x_18525:
        /* <DEDUP_REMOVED lines=21> */
.L_x_18533:
[----:B------:R-:W-:-:S04]  /*3250*/  SHF.R.U32.HI R0, RZ, 0x15, R7 ;  /* 0x00000015ff007819 */ /* 0x000fc80000011607 */
[----:B------:R-:W-:-:S04]  /*3260*/  LOP3.LUT R0, R0, 0x1, RZ, 0xc0, !PT ;  /* 0x0000000100007812 */ /* 0x000fc800078ec0ff */
[----:B------:R-:W-:-:S04]  /*3270*/  IADD3 R0, PT, PT, R7, 0x88fffff, R0 ;  /* 0x088fffff07007810 */ /* 0x000fc80007ffe000 */
[----:B------:R-:W-:-:S04]  /*3280*/  SHF.R.U32.HI R0, RZ, 0x15, R0 ;  /* 0x00000015ff007819 */ /* 0x000fc80000011600 */
[----:B------:R-:W-:-:S07]  /*3290*/  LOP3.LUT R4, R0, 0xff, RZ, 0xc0, !PT ;  /* 0x000000ff00047812 */ /* 0x000fce00078ec0ff */
.L_x_18534:
[----:B------:R-:W-:-:S04]  /*32a0*/  SHF.R.U32.HI R5, RZ, 0x18, R7 ;  /* 0x00000018ff057819 */ /* 0x000fc80000011607 */
[----:B------:R-:W-:-:S04]  /*32b0*/  LOP3.LUT R4, R4, 0x80, R5, 0xf8, !PT ;  /* 0x0000008004047812 */ /* 0x000fc800078ef805 */
[----:B------:R-:W-:-:S07]  /*32c0*/  PRMT R0, R4, 0x7610, R0 ;  /* 0x0000761004007816 */ /* 0x000fce0000000000 */
.L_x_18532:
[----:B------:R-:W-:Y:S05]  /*32d0*/  BSYNC.RECONVERGENT B0 ;  /* 0x0000000000007941 */ /* 0x000fea0003800200 */
.L_x_18531:
[----:B------:R3:W-:Y:S01]  /*32e0*/  STG.E.U8 desc[UR36][R2.64], R0 ;  /* 0x0000000002007986 */ /* 0x0007e2000c101124 */
[----:B------:R-:W-:Y:S05]  /*32f0*/  BRA `(.L_x_18508) ;  /* 0x0000000000d07947 */ /* 0x000fea0003800000 */
.L_x_18524:
[----:B------:R-:W-:-:S09]  /*3300*/  UISETP.NE.AND UP0, UPT, UR4, 0x1c, UPT ;  /* 0x0000001c0400788c */ /* 0x000fd2000bf05270 */
[----:B------:R-:W-:Y:S05]  /*3310*/  BRA.U !UP0, `(.L_x_18535) ;  /* 0x0000000108c07547 */ /* 0x000fea000b800000 */
[----:B------:R-:W-:-:S09]  /*3320*/  UISETP.NE.AND UP0, UPT, UR4, 0x1d, UPT ;  /* 0x0000001d0400788c */ /* 0x000fd2000bf05270 */
[----:B------:R-:W-:Y:S05]  /*3330*/  BRA.U !UP0, `(.L_x_18536) ;  /* 0x0000000108ac7547 */ /* 0x000fea000b800000 */
[----:B------:R-:W-:-:S09]  /*3340*/  UISETP.NE.AND UP0, UPT, UR4, 0x2c, UPT ;  /* 0x0000002c0400788c */ /* 0x000fd2000bf05270 */
[----:B------:R-:W-:Y:S05]  /*3350*/  BRA.U !UP0, `(.L_x_18537) ;  /* 0x0000000108447547 */ /* 0x000fea000b800000 */
.L_x_18507:
        /* <DEDUP_REMOVED lines=16> */
.L_x_18538:
[----:B------:R-:W-:Y:S05]  /*3460*/  BRA `(.L_x_18508) ;  /* 0x0000000000747947 */ /* 0x000fea0003800000 */
.L_x_18537:
        /* <DEDUP_REMOVED lines=24> */
.L_x_18536:
[----:B------:R-:W0:Y:S02]  /*35f0*/  F2I.U64.F64.CEIL R6, R6 ;  /* 0x0000000600067311 */ /* 0x000e240000309800 */
[----:B0-----:R1:W-:Y:S01]  /*3600*/  STG.E.64 desc[UR36][R2.64], R6 ;  /* 0x0000000602007986 */ /* 0x0013e2000c101b24 */
[----:B------:R-:W-:Y:S05]  /*3610*/  BRA `(.L_x_18508) ;  /* 0x0000000000087947 */ /* 0x000fea0003800000 */
.L_x_18535:
[----:B------:R-:W0:Y:S02]  /*3620*/  F2I.U32.F64.CEIL R7, R6 ;  /* 0x0000000600077311 */ /* 0x000e240000309000 */
[----:B0-----:R0:W-:Y:S02]  /*3630*/  STG.E desc[UR36][R2.64], R7 ;  /* 0x0000000702007986 */ /* 0x0011e4000c101924 */
.L_x_18508:
[----:B------:R-:W-:-:S07]  /*3640*/  VIADD R17, R17, 0x80 ;  /* 0x0000008011117836 */ /* 0x000fce0000000000 */
.L_x_18472:
[----:B------:R-:W-:Y:S05]  /*3650*/  BSYNC.RECONVERGENT B7 ;  /* 0x0000000000077941 */ /* 0x000fea0003800200 */
.L_x_18471:
        /* <DEDUP_REMOVED lines=307> */
.L_x_18541:
        /* <DEDUP_REMOVED lines=18> */
.L_x_18546:
[----:B------:R-:W2:Y:S02]  /*4ab0*/  LDG.E.U8 R2, desc[UR36][R2.64] ;  /* 0x0000002402027981 */ /* 0x000ea4000c1e1100 */
[----:B--2---:R4:W0:Y:S02]  /*4ac0*/  I2F.F64.U16 R6, R2 ;  /* 0x0000000200067312 */ /* 0x0048240000101800 */
[----:B0---4-:R-:W-:Y:S05]  /*4ad0*/  BRA `(.L_x_18548) ;  /* 0x0000000c00607947 */ /* 0x011fea0003800000 */
.L_x_18545:
        /* <DEDUP_REMOVED lines=9> */
.L_x_18550:
[----:B------:R-:W2:Y:S02]  /*4b70*/  LDG.E R2, desc[UR36][R2.64] ;  /* 0x0000002402027981 */ /* 0x000ea4000c1e1900 */
[----:B--2---:R4:W0:Y:S02]  /*4b80*/  I2F.F64 R6, R2 ;  /* 0x0000000200067312 */ /* 0x0048240000201c00 */
[----:B0---4-:R-:W-:Y:S05]  /*4b90*/  BRA `(.L_x_18548) ;  /* 0x0000000c00307947 */ /* 0x011fea0003800000 */
.L_x_18549:
[----:B------:R-:W2:Y:S02]  /*4ba0*/  LDG.E.U16 R2, desc[UR36][R2.64] ;  /* 0x0000002402027981 */ /* 0x000ea4000c1e1500 */
[----:B--2---:R4:W0:Y:S02]  /*4bb0*/  I2F.F64.S16 R6, R2 ;  /* 0x0000000200067312 */ /* 0x0048240000101c00 */
[----:B0---4-:R-:W-:Y:S05]  /*4bc0*/  BRA `(.L_x_18548) ;  /* 0x0000000c00247947 */ /* 0x011fea0003800000 */
.L_x_18544:
        /* <DEDUP_REMOVED lines=10> */
.L_x_18552:
[----:B------:R-:W2:Y:S02]  /*4c70*/  LDG.E.U16 R0, desc[UR36][R2.64] ;  /* 0x0000002402007981 */ /* 0x000ea4000c1e1500 */
[----:B--2---:R-:W-:-:S05]  /*4c80*/  HADD2.F32 R0, -RZ, R0.H0_H0 ;  /* 0x20000000ff007230 */ /* 0x004fca0000004100 */
[----:B------:R-:W-:-:S04]  /*4c90*/  FMUL.FTZ R0, R0, 1 ;  /* 0x3f80000000007820 */ /* 0x000fc80000410000 */
[----:B------:R3:W4:Y:S02]  /*4ca0*/  F2F.F64.F32 R6, R0 ;  /* 0x0000000000067310 */ /* 0x0007240000201800 */
[----:B---34-:R-:W-:Y:S05]  /*4cb0*/  BRA `(.L_x_18548) ;  /* 0x0000000800e87947 */ /* 0x018fea0003800000 */
.L_x_18551:
        /* <DEDUP_REMOVED lines=10> */
.L_x_18554:
[----:B------:R-:W2:Y:S02]  /*4d60*/  LDG.E.U16 R2, desc[UR36][R2.64] ;  /* 0x0000002402027981 */ /* 0x000ea4000c1e1500 */
[----:B--2---:R-:W-:-:S05]  /*4d70*/  HADD2.F32 R0, -RZ, R2.H0_H0 ;  /* 0x20000002ff007230 */ /* 0x004fca0000004100 */
[----:B------:R-:W-:-:S04]  /*4d80*/  FMUL.FTZ R0, R0, 1 ;  /* 0x3f80000000007820 */ /* 0x000fc80000410000 */
[----:B------:R4:W0:Y:S02]  /*4d90*/  F2F.F64.F32 R6, R0 ;  /* 0x0000000000067310 */ /* 0x0008240000201800 */
[----:B0---4-:R-:W-:Y:S05]  /*4da0*/  BRA `(.L_x_18548) ;  /* 0x0000000800ac7947 */ /* 0x011fea0003800000 */
.L_x_18553:
[----:B------:R3:W5:Y:S01]  /*4db0*/  LDG.E.64 R6, desc[UR36][R2.64] ;  /* 0x0000002402067981 */ /* 0x000762000c1e1b00 */
[----:B------:R-:W-:Y:S05]  /*4dc0*/  BRA `(.L_x_18548) ;  /* 0x0000000800a47947 */ /* 0x000fea0003800000 */
.L_x_18543:
        /* <DEDUP_REMOVED lines=13> */
.L_x_18557:
[----:B------:R0:W5:Y:S01]  /*4ea0*/  LDG.E.64 R6, desc[UR36][R2.64] ;  /* 0x0000002402067981 */ /* 0x000162000c1e1b00 */
[----:B------:R-:W-:Y:S05]  /*4eb0*/  BRA `(.L_x_18548) ;  /* 0x0000000800687947 */ /* 0x000fea0003800000 */
.L_x_18556:
        /* <DEDUP_REMOVED lines=27> */
.L_x_18559:
        /* <DEDUP_REMOVED lines=14> */
.L_x_18558:
[----:B------:R-:W2:Y:S02]  /*5150*/  LDG.E.U16 R0, desc[UR36][R2.64] ;  /* 0x0000002402007981 */ /* 0x000ea4000c1e1500 */
[----:B--2---:R-:W-:-:S05]  /*5160*/  SHF.L.U32 R0, R0, 0x10, RZ ;  /* 0x0000001000007819 */ /* 0x004fca00000006ff */
[----:B------:R-:W-:-:S04]  /*5170*/  FMUL.FTZ R0, R0, 1 ;  /* 0x3f80000000007820 */ /* 0x000fc80000410000 */
[----:B------:R0:W1:Y:S02]  /*5180*/  F2F.F64.F32 R6, R0 ;  /* 0x0000000000067310 */ /* 0x0000640000201800 */
[----:B01----:R-:W-:Y:S05]  /*5190*/  BRA `(.L_x_18548) ;  /* 0x0000000400b07947 */ /* 0x003fea0003800000 */
.L_x_18555:
        /* <DEDUP_REMOVED lines=11> */
.L_x_18562:
        /* <DEDUP_REMOVED lines=21> */
.L_x_18564:
[----:B------:R-:W-:Y:S05]  /*53a0*/  BSYNC.RECONVERGENT B0 ;  /* 0x0000000000007941 */ /* 0x000fea0003800200 */
.L_x_18563:
[----:B------:R-:W-:Y:S01]  /*53b0*/  IMAD.SHL.U32 R0, R0, 0x100000, RZ ;  /* 0x0010000000007824 */ /* 0x000fe200078e00ff */
[----:B------:R-:W-:-:S04]  /*53c0*/  LEA R2, R2, 0x3b800000, 0x17 ;  /* 0x3b80000002027811 */ /* 0x000fc800078eb8ff */
[----:B------:R-:W-:-:S05]  /*53d0*/  LOP3.LUT R0, R2, R0, R7, 0xfe, !PT ;  /* 0x0000000002007212 */ /* 0x000fca00078efe07 */
[----:B------:R-:W-:-:S04]  /*53e0*/  FMUL.FTZ R0, R0, 1 ;  /* 0x3f80000000007820 */ /* 0x000fc80000410000 */
[----:B------:R3:W4:Y:S02]  /*53f0*/  F2F.F64.F32 R6, R0 ;  /* 0x0000000000067310 */ /* 0x0007240000201800 */
[----:B---34-:R-:W-:Y:S05]  /*5400*/  BRA `(.L_x_18548) ;  /* 0x0000000400147947 */ /* 0x018fea0003800000 */
.L_x_18561:
        /* <DEDUP_REMOVED lines=21> */
.L_x_18566:
[----:B------:R-:W-:Y:S05]  /*5560*/  BSYNC.RECONVERGENT B0 ;  /* 0x0000000000007941 */ /* 0x000fea0003800200 */
.L_x_18565:
[----:B------:R-:W-:Y:S02]  /*5570*/  SHF.L.U32 R0, R0, 0x15, RZ ;  /* 0x0000001500007819 */ /* 0x000fe400000006ff */
[----:B------:R-:W-:-:S04]  /*5580*/  LEA R2, R2, 0x37800000, 0x17 ;  /* 0x3780000002027811 */ /* 0x000fc800078eb8ff */
[----:B------:R-:W-:-:S05]  /*5590*/  LOP3.LUT R0, R2, R0, R7, 0xfe, !PT ;  /* 0x0000000002007212 */ /* 0x000fca00078efe07 */
[----:B------:R-:W-:-:S04]  /*55a0*/  FMUL.FTZ R0, R0, 1 ;  /* 0x3f80000000007820 */ /* 0x000fc80000410000 */
[----:B------:R3:W4:Y:S02]  /*55b0*/  F2F.F64.F32 R6, R0 ;  /* 0x0000000000067310 */ /* 0x0007240000201800 */
[----:B---34-:R-:W-:Y:S05]  /*55c0*/  BRA `(.L_x_18548) ;  /* 0x0000000000a47947 */ /* 0x018fea0003800000 */
.L_x_18560:
        /* <DEDUP_REMOVED lines=18> */
.L_x_18547:
        /* <DEDUP_REMOVED lines=16> */
.L_x_18569:
[----:B------:R-:W-:Y:S01]  /*57f0*/  CS2R R6, SRZ ;  /* 0x0000000000067805 */ /* 0x000fe2000001ff00 */
[----:B------:R-:W-:Y:S06]  /*5800*/  BRA `(.L_x_18548) ;  /* 0x0000000000147947 */ /* 0x000fec0003800000 */
.L_x_18568:
[----:B------:R-:W2:Y:S02]  /*5810*/  LDG.E.64 R6, desc[UR36][R2.64] ;  /* 0x0000002402067981 */ /* 0x000ea4000c1e1b00 */
[----:B--2---:R-:W3:Y:S02]  /*5820*/  I2F.F64.U64 R6, R6 ;  /* 0x0000000600067312 */ /* 0x004ee40000301800 */
[----:B---3--:R-:W-:Y:S05]  /*5830*/  BRA `(.L_x_18548) ;  /* 0x0000000000087947 */ /* 0x008fea0003800000 */
.L_x_18567:
[----:B------:R-:W2:Y:S02]  /*5840*/  LDG.E R2, desc[UR36][R2.64] ;  /* 0x0000002402027981 */ /* 0x000ea4000c1e1900 */
[----:B--2---:R1:W2:Y:S02]  /*5850*/  I2F.F64.U32 R6, R2 ;  /* 0x0000000200067312 */ /* 0x0042a40000201800 */
.L_x_18548:
[----:B------:R-:W-:Y:S05]  /*5860*/  BSYNC.RECONVERGENT B6 ;  /* 0x0000000000067941 */ /* 0x000fea0003800200 */
.L_x_18542:
[----:B------:R-:W0:Y:S01]  /*5870*/  LDCU.64 UR6, c[0x0][0x580] ;  /* 0x0000b000ff0677ac */ /* 0x000e220008000a00 */
[----:B--2--5:R2:W4:Y:S01]  /*5880*/  FRND.F64.CEIL R4, R6 ;  /* 0x0000000600047313 */ /* 0x0245220000309800 */
        /* <DEDUP_REMOVED lines=16> */
.L_x_18573:
[----:B------:R-:W0:Y:S02]  /*5990*/  F2I.S64.F64.CEIL R6, R6 ;  /* 0x0000000600067311 */ /* 0x000e240000309900 */
[----:B0-----:R-:W-:-:S05]  /*59a0*/  MOV R5, R6 ;  /* 0x0000000600057202 */ /* 0x001fca0000000f00 */
[----:B------:R3:W-:Y:S01]  /*59b0*/  STG.E.U8 desc[UR36][R2.64], R5 ;  /* 0x0000000502007986 */ /* 0x0007e2000c101124 */
[----:B------:R-:W-:Y:S05]  /*59c0*/  BRA `(.L_x_18575) ;  /* 0x0000001000807947 */ /* 0x000fea0003800000 */
.L_x_18572:
        /* <DEDUP_REMOVED lines=9> */
.L_x_18577:
[----:B------:R-:W0:Y:S02]  /*5a60*/  F2I.F64.CEIL R7, R6 ;  /* 0x0000000600077311 */ /* 0x000e240000309100 */
[----:B0-----:R2:W-:Y:S01]  /*5a70*/  STG.E desc[UR36][R2.64], R7 ;  /* 0x0000000702007986 */ /* 0x0015e2000c101924 */
[----:B------:R-:W-:Y:S05]  /*5a80*/  BRA `(.L_x_18575) ;  /* 0x0000001000507947 */ /* 0x000fea0003800000 */
.L_x_18576:
[----:B------:R-:W0:Y:S02]  /*5a90*/  F2I.F64.CEIL R7, R6 ;  /* 0x0000000600077311 */ /* 0x000e240000309100 */
[----:B0-----:R0:W-:Y:S01]  /*5aa0*/  STG.E.U16 desc[UR36][R2.64], R7 ;  /* 0x0000000702007986 */ /* 0x0011e2000c101524 */
[----:B------:R-:W-:Y:S05]  /*5ab0*/  BRA `(.L_x_18575) ;  /* 0x0000001000447947 */ /* 0x000fea0003800000 */
.L_x_18571:
        /* <DEDUP_REMOVED lines=17> */
.L_x_18579:
        /* <DEDUP_REMOVED lines=12> */
.L_x_18578:
        /* <DEDUP_REMOVED lines=18> */
.L_x_18581:
        /* <DEDUP_REMOVED lines=13> */
.L_x_18580:
[----:B------:R0:W-:Y:S01]  /*5e80*/  STG.E.64 desc[UR36][R2.64], R4 ;  /* 0x0000000402007986 */ /* 0x0001e2000c101b24 */
[----:B------:R-:W-:Y:S05]  /*5e90*/  BRA `(.L_x_18575) ;  /* 0x0000000c004c7947 */ /* 0x000fea0003800000 */
.L_x_18570:
        /* <DEDUP_REMOVED lines=13> */
.L_x_18585:
        /* <DEDUP_REMOVED lines=26> */
.L_x_18588:
[----:B------:R-:W-:-:S04]  /*6110*/  SHF.R.U32.HI R5, RZ, 0x18, R7 ;  /* 0x00000018ff057819 */ /* 0x000fc80000011607 */
[----:B------:R-:W-:-:S07]  /*6120*/  LOP3.LUT R0, R0, 0x80, R5, 0xf8, !PT ;  /* 0x0000008000007812 */ /* 0x000fce00078ef805 */
.L_x_18587:
[----:B------:R-:W-:Y:S05]  /*6130*/  BSYNC.RECONVERGENT B0 ;  /* 0x0000000000007941 */ /* 0x000fea0003800200 */
.L_x_18586:
[----:B------:R0:W-:Y:S01]  /*6140*/  STG.E.U8 desc[UR36][R2.64], R0 ;  /* 0x0000000002007986 */ /* 0x0001e2000c101124 */
[----:B------:R-:W-:Y:S05]  /*6150*/  BRA `(.L_x_18575) ;  /* 0x00000008009c7947 */ /* 0x000fea0003800000 */
.L_x_18584:
        /* <DEDUP_REMOVED lines=26> */
.L_x_18591:
[----:B------:R-:W-:-:S04]  /*6300*/  SHF.R.U32.HI R5, RZ, 0x18, R7 ;  /* 0x00000018ff057819 */ /* 0x000fc80000011607 */
[----:B------:R-:W-:-:S07]  /*6310*/  LOP3.LUT R0, R0, 0x80, R5, 0xf8, !PT ;  /* 0x0000008000007812 */ /* 0x000fce00078ef805 */
.L_x_18590:
[----:B------:R-:W-:Y:S05]  /*6320*/  BSYNC.RECONVERGENT B0 ;  /* 0x0000000000007941 */ /* 0x000fea0003800200 */
.L_x_18589:
[----:B------:R0:W-:Y:S01]  /*6330*/  STG.E.U8 desc[UR36][R2.64], R0 ;  /* 0x0000000002007986 */ /* 0x0001e2000c101124 */
[----:B------:R-:W-:Y:S05]  /*6340*/  BRA `(.L_x_18575) ;  /* 0x0000000800207947 */ /* 0x000fea0003800000 */
.L_x_18583:
        /* <DEDUP_REMOVED lines=30> */
.L_x_18593:
[----:B------:R-:W0:Y:S02]  /*6530*/  F2I.U64.F64.CEIL R6, R6 ;  /* 0x0000000600067311 */ /* 0x000e240000309800 */
[----:B0-----:R0:W-:Y:S01]  /*6540*/  STG.E.64 desc[UR36][R2.64], R6 ;  /* 0x0000000602007986 */ /* 0x0011e2000c101b24 */
[----:B------:R-:W-:Y:S05]  /*6550*/  BRA `(.L_x_18575) ;  /* 0x00000004009c7947 */ /* 0x000fea0003800000 */
.L_x_18592:
[----:B------:R-:W0:Y:S02]  /*6560*/  F2I.U32.F64.CEIL R7, R6 ;  /* 0x0000000600077311 */ /* 0x000e240000309000 */
[----:B0-----:R0:W-:Y:S01]  /*6570*/  STG.E desc[UR36][R2.64], R7 ;  /* 0x0000000702007986 */ /* 0x0011e2000c101924 */
[----:B------:R-:W-:Y:S05]  /*6580*/  BRA `(.L_x_18575) ;  /* 0x0000000400907947 */ /* 0x000fea0003800000 */
.L_x_18582:
        /* <DEDUP_REMOVED lines=10> */
.L_x_18595:
[----:B------:R-:W-:-:S05]  /*6630*/  CS2R R6, SRZ ;  /* 0x0000000000067805 */ /* 0x000fca000001ff00 */
[----:B------:R0:W-:Y:S01]  /*6640*/  STG.E.128 desc[UR36][R2.64], R4 ;  /* 0x0000000402007986 */ /* 0x0001e2000c101d24 */
[----:B------:R-:W-:Y:S05]  /*6650*/  BRA `(.L_x_18575) ;  /* 0x00000004005c7947 */ /* 0x000fea0003800000 */
.L_x_18594:
[----:B------:R-:W-:-:S09]  /*6660*/  UISETP.NE.AND UP0, UPT, UR4, 0xf, UPT ;  /* 0x0000000f0400788c */ /* 0x000fd2000bf05270 */
[----:B------:R-:W-:Y:S05]  /*6670*/  BRA.U !UP0, `(.L_x_18596) ;  /* 0x0000000508287547 */ /* 0x000fea000b800000 */
[----:B------:R-:W-:-:S09]  /*6680*/  UISETP.NE.AND UP0, UPT, UR4, 0x17, UPT ;  /* 0x000000170400788c */ /* 0x000fd2000bf05270 */
[----:B------:R-:W-:Y:S05]  /*6690*/  BRA.U !UP0, `(.L_x_18597) ;  /* 0x0000000108b07547 */ /* 0x000fea000b800000 */
[----:B------:R-:W-:-:S09]  /*66a0*/  UISETP.NE.AND UP0, UPT, UR4, 0x18, UPT ;  /* 0x000000180400788c */ /* 0x000fd2000bf05270 */
[----:B------:R-:W-:Y:S05]  /*66b0*/  BRA.U !UP0, `(.L_x_18598) ;  /* 0x0000000108447547 */ /* 0x000fea000b800000 */
.L_x_18574:
        /* <DEDUP_REMOVED lines=16> */
.L_x_18599:
[----:B------:R-:W-:Y:S05]  /*67c0*/  BRA `(.L_x_18575) ;  /* 0x0000000400007947 */ /* 0x000fea0003800000 */
.L_x_18598:
        /* <DEDUP_REMOVED lines=21> */
.L_x_18601:
[----:B------:R-:W-:Y:S05]  /*6920*/  BSYNC.RECONVERGENT B0 ;  /* 0x0000000000007941 */ /* 0x000fea0003800200 */
.L_x_18600:
[----:B------:R-:W-:-:S05]  /*6930*/  LOP3.LUT R7, R0, 0x80, R7, 0xf8, !PT ;  /* 0x0000008000077812 */ /* 0x000fca00078ef807 */
[----:B------:R0:W-:Y:S01]  /*6940*/  STG.E.U8 desc[UR36][R2.64], R7 ;  /* 0x0000000702007986 */ /* 0x0001e2000c101124 */
[----:B------:R-:W-:Y:S05]  /*6950*/  BRA `(.L_x_18575) ;  /* 0x00000000009c7947 */ /* 0x000fea0003800000 */
.L_x_18597:
        /* <DEDUP_REMOVED lines=20> */
.L_x_18603:
[----:B------:R-:W-:Y:S02]  /*6aa0*/  ISETP.GT.U32.AND P0, PT, R6, 0x7f800000, PT ;  /* 0x7f8000000600780c */ /* 0x000fe40003f04070 */
[----:B------:R-:W-:-:S04]  /*6ab0*/  MOV R0, 0x7f ;  /* 0x0000007f00007802 */ /* 0x000fc80000000f00 */
[----:B------:R-:W-:-:S07]  /*6ac0*/  SEL R0, R0, 0x7c, P0 ;  /* 0x0000007c00007807 */ /* 0x000fce0000000000 */
.L_x_18604:
[----:B------:R-:W-:Y:S05]  /*6ad0*/  BSYNC.RECONVERGENT B0 ;  /* 0x0000000000007941 */ /* 0x000fea0003800200 */
.L_x_18602:
[----:B------:R-:W-:-:S04]  /*6ae0*/  SHF.R.U32.HI R5, RZ, 0x18, R7 ;  /* 0x00000018ff057819 */ /* 0x000fc80000011607 */
[----:B------:R-:W-:-:S05]  /*6af0*/  LOP3.LUT R5, R0, 0x80, R5, 0xf8, !PT ;  /* 0x0000008000057812 */ /* 0x000fca00078ef805 */
[----:B------:R0:W-:Y:S01]  /*6b00*/  STG.E.U8 desc[UR36][R2.64], R5 ;  /* 0x0000000502007986 */ /* 0x0001e2000c101124 */
[----:B------:R-:W-:Y:S05]  /*6b10*/  BRA `(.L_x_18575) ;  /* 0x00000000002c7947 */ /* 0x000fea0003800000 */
.L_x_18596:
        /* <DEDUP_REMOVED lines=11> */
.L_x_18575:
[----:B------:R-:W-:-:S07]  /*6bd0*/  VIADD R17, R17, 0x80 ;  /* 0x0000008011117836 */ /* 0x000fce0000000000 */
.L_x_18540:
[----:B------:R-:W-:Y:S05]  /*6be0*/  BSYNC.RECONVERGENT B7 ;  /* 0x0000000000077941 */ /* 0x000fea0003800200 */
.L_x_18539:
        /* <DEDUP_REMOVED lines=307> */
.L_x_18607:
        /* <DEDUP_REMOVED lines=18> */
.L_x_18612:
[----:B------:R-:W2:Y:S02]  /*8040*/  LDG.E.U8 R2, desc[UR36][R2.64] ;  /* 0x0000002402027981 */ /* 0x000ea4000c1e1100 */
[----:B--2---:R0:W1:Y:S02]  /*8050*/  I2F.F64.U16 R6, R2 ;  /* 0x0000000200067312 */ /* 0x0040640000101800 */
[----:B01----:R-:W-:Y:S05]  /*8060*/  BRA `(.L_x_18614) ;  /* 0x0000000c00607947 */ /* 0x003fea0003800000 */
.L_x_18611:
        /* <DEDUP_REMOVED lines=9> */
.L_x_18616:
[----:B------:R-:W2:Y:S02]  /*8100*/  LDG.E R2, desc[UR36][R2.64] ;  /* 0x0000002402027981 */ /* 0x000ea4000c1e1900 */
[----:B--2---:R0:W1:Y:S02]  /*8110*/  I2F.F64 R6, R2 ;  /* 0x0000000200067312 */ /* 0x0040640000201c00 */
[----:B01----:R-:W-:Y:S05]  /*8120*/  BRA `(.L_x_18614) ;  /* 0x0000000c00307947 */ /* 0x003fea0003800000 */
.L_x_18615:
[----:B------:R-:W2:Y:S02]  /*8130*/  LDG.E.U16 R2, desc[UR36][R2.64] ;  /* 0x0000002402027981 */ /* 0x000ea4000c1e1500 */
[----:B--2---:R0:W1:Y:S02]  /*8140*/  I2F.F64.S16 R6, R2 ;  /* 0x0000000200067312 */ /* 0x0040640000101c00 */
[----:B01----:R-:W-:Y:S05]  /*8150*/  BRA `(.L_x_18614) ;  /* 0x0000000c00247947 */ /* 0x003fea0003800000 */
.L_x_18610:
        /* <DEDUP_REMOVED lines=10> */
.L_x_18618:
[----:B------:R-:W2:Y:S02]  /*8200*/  LDG.E.U16 R0, desc[UR36][R2.64] ;  /* 0x0000002402007981 */ /* 0x000ea4000c1e1500 */
[----:B--2---:R-:W-:-:S05]  /*8210*/  HADD2.F32 R0, -RZ, R0.H0_H0 ;  /* 0x20000000ff007230 */ /* 0x004fca0000004100 */
[----:B------:R-:W-:-:S04]  /*8220*/  FMUL.FTZ R0, R0, 1 ;  /* 0x3f80000000007820 */ /* 0x000fc80000410000 */
[----:B------:R1:W2:Y:S02]  /*8230*/  F2F.F64.F32 R6, R0 ;  /* 0x0000000000067310 */ /* 0x0002a40000201800 */
[----:B-12---:R-:W-:Y:S05]  /*8240*/  BRA `(.L_x_18614) ;  /* 0x0000000800e87947 */ /* 0x006fea0003800000 */
.L_x_18617:
        /* <DEDUP_REMOVED lines=10> */
.L_x_18620:
[----:B------:R-:W2:Y:S02]  /*82f0*/  LDG.E.U16 R2, desc[UR36][R2.64] ;  /* 0x0000002402027981 */ /* 0x000ea4000c1e1500 */
[----:B--2---:R-:W-:-:S05]  /*8300*/  HADD2.F32 R0, -RZ, R2.H0_H0 ;  /* 0x20000002ff007230 */ /* 0x004fca0000004100 */
[----:B------:R-:W-:-:S04]  /*8310*/  FMUL.FTZ R0, R0, 1 ;  /* 0x3f80000000007820 */ /* 0x000fc80000410000 */
[----:B------:R1:W2:Y:S02]  /*8320*/  F2F.F64.F32 R6, R0 ;  /* 0x0000000000067310 */ /* 0x0002a40000201800 */
[----:B-12---:R-:W-:Y:S05]  /*8330*/  BRA `(.L_x_18614) ;  /* 0x0000000800ac7947 */ /* 0x006fea0003800000 */
.L_x_18619:
[----:B------:R0:W5:Y:S01]  /*8340*/  LDG.E.64 R6, desc[UR36][R2.64] ;  /* 0x0000002402067981 */ /* 0x000162000c1e1b00 */
[----:B------:R-:W-:Y:S05]  /*8350*/  BRA `(.L_x_18614) ;  /* 0x0000000800a47947 */ /* 0x000fea0003800000 */
.L_x_18609:
        /* <DEDUP_REMOVED lines=13> */
.L_x_18623:
[----:B------:R1:W5:Y:S01]  /*8430*/  LDG.E.64 R6, desc[UR36][R2.64] ;  /* 0x0000002402067981 */ /* 0x000362000c1e1b00 */
[----:B------:R-:W-:Y:S05]  /*8440*/  BRA `(.L_x_18614) ;  /* 0x0000000800687947 */ /* 0x000fea0003800000 */
.L_x_18622:
        /* <DEDUP_REMOVED lines=27> */
.L_x_18625:
        /* <DEDUP_REMOVED lines=14> */
.L_x_18624:
[----:B------:R-:W2:Y:S02]  /*86e0*/  LDG.E.U16 R0, desc[UR36][R2.64] ;  /* 0x0000002402007981 */ /* 0x000ea4000c1e1500 */
[----:B--2---:R-:W-:-:S04]  /*86f0*/  IMAD.U32 R0, R0, 0x10000, RZ ;  /* 0x0001000000007824 */ /* 0x004fc800078e00ff */
[----:B------:R-:W-:-:S04]  /*8700*/  FMUL.FTZ R0, R0, 1 ;  /* 0x3f80000000007820 */ /* 0x000fc80000410000 */
[----:B------:R2:W3:Y:S02]  /*8710*/  F2F.F64.F32 R6, R0 ;  /* 0x0000000000067310 */ /* 0x0004e40000201800 */
[----:B--23--:R-:W-:Y:S05]  /*8720*/  BRA `(.L_x_18614) ;  /* 0x0000000400b07947 */ /* 0x00cfea0003800000 */
.L_x_18621:
        /* <DEDUP_REMOVED lines=11> */
.L_x_18628:
        /* <DEDUP_REMOVED lines=21> */
.L_x_18630:
[----:B------:R-:W-:Y:S05]  /*8930*/  BSYNC.RECONVERGENT B0 ;  /* 0x0000000000007941 */ /* 0x000fea0003800200 */
.L_x_18629:
[----:B------:R-:W-:Y:S02]  /*8940*/  SHF.L.U32 R0, R0, 0x14, RZ ;  /* 0x0000001400007819 */ /* 0x000fe400000006ff */
[----:B------:R-:W-:-:S04]  /*8950*/  LEA R2, R2, 0x3b800000, 0x17 ;  /* 0x3b80000002027811 */ /* 0x000fc800078eb8ff */
[----:B------:R-:W-:-:S05]  /*8960*/  LOP3.LUT R0, R2, R0, R7, 0xfe, !PT ;  /* 0x0000000002007212 */ /* 0x000fca00078efe07 */
[----:B------:R-:W-:-:S04]  /*8970*/  FMUL.FTZ R0, R0, 1 ;  /* 0x3f80000000007820 */ /* 0x000fc80000410000 */
[----:B------:R4:W0:Y:S02]  /*8980*/  F2F.F64.F32 R6, R0 ;  /* 0x0000000000067310 */ /* 0x0008240000201800 */
[----:B0---4-:R-:W-:Y:S05]  /*8990*/  BRA `(.L_x_18614) ;  /* 0x0000000400147947 */ /* 0x011fea0003800000 */
.L_x_18627:
        /* <DEDUP_REMOVED lines=21> */
.L_x_18632:
[----:B------:R-:W-:Y:S05]  /*8af0*/  BSYNC.RECONVERGENT B0 ;  /* 0x0000000000007941 */ /* 0x000fea0003800200 */
.L_x_18631:
[----:B------:R-:W-:Y:S01]  /*8b00*/  IMAD.SHL.U32 R0, R0, 0x200000, RZ ;  /* 0x0020000000007824 */ /* 0x000fe200078e00ff */
[----:B------:R-:W-:-:S04]  /*8b10*/  LEA R2, R2, 0x37800000, 0x17 ;  /* 0x3780000002027811 */ /* 0x000fc800078eb8ff */
[----:B------:R-:W-:-:S05]  /*8b20*/  LOP3.LUT R0, R2, R0, R7, 0xfe, !PT ;  /* 0x0000000002007212 */ /* 0x000fca00078efe07 */
[----:B------:R-:W-:-:S04]  /*8b30*/  FMUL.FTZ R0, R0, 1 ;  /* 0x3f80000000007820 */ /* 0x000fc80000410000 */
[----:B------:R4:W0:Y:S02]  /*8b40*/  F2F.F64.F32 R6, R0 ;  /* 0x0000000000067310 */ /* 0x0008240000201800 */
[----:B0---4-:R-:W-:Y:S05]  /*8b50*/  BRA `(.L_x_18614) ;  /* 0x0000000000a47947 */ /* 0x011fea0003800000 */
.L_x_18626:
        /* <DEDUP_REMOVED lines=18> */
.L_x_18613:
        /* <DEDUP_REMOVED lines=16> */
.L_x_18635:
[----:B------:R-:W-:Y:S01]  /*8d80*/  CS2R R6, SRZ ;  /* 0x0000000000067805 */ /* 0x000fe2000001ff00 */
[----:B------:R-:W-:Y:S06]  /*8d90*/  BRA `(.L_x_18614) ;  /* 0x0000000000147947 */ /* 0x000fec0003800000 */
.L_x_18634:
[----:B------:R-:W2:Y:S02]  /*8da0*/  LDG.E.64 R6, desc[UR36][R2.64] ;  /* 0x0000002402067981 */ /* 0x000ea4000c1e1b00 */
[----:B--2---:R-:W4:Y:S02]  /*8db0*/  I2F.F64.U64 R6, R6 ;  /* 0x0000000600067312 */ /* 0x004f240000301800 */
[----:B----4-:R-:W-:Y:S05]  /*8dc0*/  BRA `(.L_x_18614) ;  /* 0x0000000000087947 */ /* 0x010fea0003800000 */
.L_x_18633:
[----:B------:R-:W2:Y:S02]  /*8dd0*/  LDG.E R2, desc[UR36][R2.64] ;  /* 0x0000002402027981 */ /* 0x000ea4000c1e1900 */
[----:B--2---:R2:W3:Y:S02]  /*8de0*/  I2F.F64.U32 R6, R2 ;  /* 0x0000000200067312 */ /* 0x0044e40000201800 */
.L_x_18614:
[----:B------:R-:W-:Y:S05]  /*8df0*/  BSYNC.RECONVERGENT B6 ;  /* 0x0000000000067941 */ /* 0x000fea0003800200 */
.L_x_18608:
[----:B------:R-:W0:Y:S01]  /*8e00*/  LDCU.64 UR6, c[0x0][0x580] ;  /* 0x0000b000ff0677ac */ /* 0x000e220008000a00 */
[----:B---3-5:R3:W4:Y:S01]  /*8e10*/  FRND.F64.CEIL R4, R6 ;  /* 0x0000000600047313 */ /* 0x0287220000309800 */
        /* <DEDUP_REMOVED lines=16> */
.L_x_18639:
[----:B------:R-:W0:Y:S02]  /*8f20*/  F2I.S64.F64.CEIL R6, R6 ;  /* 0x0000000600067311 */ /* 0x000e240000309900 */
[----:B0-----:R-:W-:-:S05]  /*8f30*/  IMAD.MOV.U32 R5, RZ, RZ, R6 ;  /* 0x000000ffff057224 */ /* 0x001fca00078e0006 */
[----:B------:R0:W-:Y:S01]  /*8f40*/  STG.E.U8 desc[UR36][R2.64], R5 ;  /* 0x0000000502007986 */ /* 0x0001e2000c101124 */
[----:B------:R-:W-:Y:S05]  /*8f50*/  BRA `(.L_x_18641) ;  /* 0x0000001000807947 */ /* 0x000fea0003800000 */
.L_x_18638:
        /* <DEDUP_REMOVED lines=9> */
.L_x_18643:
[----:B------:R-:W0:Y:S02]  /*8ff0*/  F2I.F64.CEIL R7, R6 ;  /* 0x0000000600077311 */ /* 0x000e240000309100 */
[----:B0-----:R0:W-:Y:S01]  /*9000*/  STG.E desc[UR36][R2.64], R7 ;  /* 0x0000000702007986 */ /* 0x0011e2000c101924 */
[----:B------:R-:W-:Y:S05]  /*9010*/  BRA `(.L_x_18641) ;  /* 0x0000001000507947 */ /* 0x000fea0003800000 */
.L_x_18642:
[----:B------:R-:W0:Y:S02]  /*9020*/  F2I.F64.CEIL R7, R6 ;  /* 0x0000000600077311 */ /* 0x000e240000309100 */
[----:B0-----:R0:W-:Y:S01]  /*9030*/  STG.E.U16 desc[UR36][R2.64], R7 ;  /* 0x0000000702007986 */ /* 0x0011e2000c101524 */
[----:B------:R-:W-:Y:S05]  /*9040*/  BRA `(.L_x_18641) ;  /* 0x0000001000447947 */ /* 0x000fea0003800000 */
.L_x_18637:
        /* <DEDUP_REMOVED lines=17> */
.L_x_18645:
        /* <DEDUP_REMOVED lines=12> */
.L_x_18644:
        /* <DEDUP_REMOVED lines=18> */
.L_x_18647:
        /* <DEDUP_REMOVED lines=13> */
.L_x_18646:
[----:B------:R0:W-:Y:S01]  /*9410*/  STG.E.64 desc[UR36][R2.64], R4 ;  /* 0x0000000402007986 */ /* 0x0001e2000c101b24 */
[----:B------:R-:W-:Y:S05]  /*9420*/  BRA `(.L_x_18641) ;  /* 0x0000000c004c7947 */ /* 0x000fea0003800000 */
.L_x_18636:
        /* <DEDUP_REMOVED lines=13> */
.L_x_18651:
        /* <DEDUP_REMOVED lines=26> */
.L_x_18654:
[----:B------:R-:W-:-:S04]  /*96a0*/  SHF.R.U32.HI R5, RZ, 0x18, R7 ;  /* 0x00000018ff057819 */ /* 0x000fc80000011607 */
[----:B------:R-:W-:-:S07]  /*96b0*/  LOP3.LUT R0, R0, 0x80, R5, 0xf8, !PT ;  /* 0x0000008000007812 */ /* 0x000fce00078ef805 */
.L_x_18653:
[----:B------:R-:W-:Y:S05]  /*96c0*/  BSYNC.RECONVERGENT B0 ;  /* 0x0000000000007941 */ /* 0x000fea0003800200 */
.L_x_18652:
[----:B------:R3:W-:Y:S01]  /*96d0*/  STG.E.U8 desc[UR36][R2.64], R0 ;  /* 0x0000000002007986 */ /* 0x0007e2000c101124 */
[----:B------:R-:W-:Y:S05]  /*96e0*/  BRA `(.L_x_18641) ;  /* 0x00000008009c7947 */ /* 0x000fea0003800000 */
.L_x_18650:
        /* <DEDUP_REMOVED lines=26> */
.L_x_18657:
[----:B------:R-:W-:-:S04]  /*9890*/  SHF.R.U32.HI R5, RZ, 0x18, R7 ;  /* 0x00000018ff057819 */ /* 0x000fc80000011607 */
[----:B------:R-:W-:-:S07]  /*98a0*/  LOP3.LUT R0, R0, 0x80, R5, 0xf8, !PT ;  /* 0x0000008000007812 */ /* 0x000fce00078ef805 */
.L_x_18656:
[----:B------:R-:W-:Y:S05]  /*98b0*/  BSYNC.RECONVERGENT B0 ;  /* 0x0000000000007941 */ /* 0x000fea0003800200 */
.L_x_18655:
[----:B------:R0:W-:Y:S01]  /*98c0*/  STG.E.U8 desc[UR36][R2.64], R0 ;  /* 0x0000000002007986 */ /* 0x0001e2000c101124 */
[----:B------:R-:W-:Y:S05]  /*98d0*/  BRA `(.L_x_18641) ;  /* 0x0000000800207947 */ /* 0x000fea0003800000 */
.L_x_18649:
        /* <DEDUP_REMOVED lines=30> */
.L_x_18659:
[----:B------:R-:W0:Y:S02]  /*9ac0*/  F2I.U64.F64.CEIL R6, R6 ;  /* 0x0000000600067311 */ /* 0x000e240000309800 */
[----:B0-----:R1:W-:Y:S01]  /*9ad0*/  STG.E.64 desc[UR36][R2.64], R6 ;  /* 0x0000000602007986 */ /* 0x0013e2000c101b24 */
[----:B------:R-:W-:Y:S05]  /*9ae0*/  BRA `(.L_x_18641) ;  /* 0x00000004009c7947 */ /* 0x000fea0003800000 */
.L_x_18658:
[----:B------:R-:W0:Y:S02]  /*9af0*/  F2I.U32.F64.CEIL R7, R6 ;  /* 0x0000000600077311 */ /* 0x000e240000309000 */
[----:B0-----:R0:W-:Y:S01]  /*9b00*/  STG.E desc[UR36][R2.64], R7 ;  /* 0x0000000702007986 */ /* 0x0011e2000c101924 */
[----:B------:R-:W-:Y:S05]  /*9b10*/  BRA `(.L_x_18641) ;  /* 0x0000000400907947 */ /* 0x000fea0003800000 */
.L_x_18648:
        /* <DEDUP_REMOVED lines=10> */
.L_x_18661:
[----:B------:R-:W-:-:S05]  /*9bc0*/  CS2R R6, SRZ ;  /* 0x0000000000067805 */ /* 0x000fca000001ff00 */
[----:B------:R0:W-:Y:S01]  /*9bd0*/  STG.E.128 desc[UR36][R2.64], R4 ;  /* 0x0000000402007986 */ /* 0x0001e2000c101d24 */
[----:B------:R-:W-:Y:S05]  /*9be0*/  BRA `(.L_x_18641) ;  /* 0x00000004005c7947 */ /* 0x000fea0003800000 */
.L_x_18660:
[----:B------:R-:W-:-:S09]  /*9bf0*/  UISETP.NE.AND UP0, UPT, UR4, 0xf, UPT ;  /* 0x0000000f0400788c */ /* 0x000fd2000bf05270 */
[----:B------:R-:W-:Y:S05]  /*9c00*/  BRA.U !UP0, `(.L_x_18662) ;  /* 0x0000000508287547 */ /* 0x000fea000b800000 */
[----:B------:R-:W-:-:S09]  /*9c10*/  UISETP.NE.AND UP0, UPT, UR4, 0x17, UPT ;  /* 0x000000170400788c */ /* 0x000fd2000bf05270 */
[----:B------:R-:W-:Y:S05]  /*9c20*/  BRA.U !UP0, `(.L_x_18663) ;  /* 0x0000000108b07547 */ /* 0x000fea000b800000 */
[----:B------:R-:W-:-:S09]  /*9c30*/  UISETP.NE.AND UP0, UPT, UR4, 0x18, UPT ;  /* 0x000000180400788c */ /* 0x000fd2000bf05270 */
[----:B------:R-:W-:Y:S05]  /*9c40*/  BRA.U !UP0, `(.L_x_18664) ;  /* 0x0000000108447547 */ /* 0x000fea000b800000 */
.L_x_18640:
        /* <DEDUP_REMOVED lines=16> */
.L_x_18665:
[----:B------:R-:W-:Y:S05]  /*9d50*/  BRA `(.L_x_18641) ;  /* 0x0000000400007947 */ /* 0x000fea0003800000 */
.L_x_18664:
        /* <DEDUP_REMOVED lines=21> */
.L_x_18667:
[----:B------:R-:W-:Y:S05]  /*9eb0*/  BSYNC.RECONVERGENT B0 ;  /* 0x0000000000007941 */ /* 0x000fea0003800200 */
.L_x_18666:
[----:B------:R-:W-:-:S05]  /*9ec0*/  LOP3.LUT R7, R0, 0x80, R7, 0xf8, !PT ;  /* 0x0000008000077812 */ /* 0x000fca00078ef807 */
[----:B------:R0:W-:Y:S01]  /*9ed0*/  STG.E.U8 desc[UR36][R2.64], R7 ;  /* 0x0000000702007986 */ /* 0x0001e2000c101124 */
[----:B------:R-:W-:Y:S05]  /*9ee0*/  BRA `(.L_x_18641) ;  /* 0x00000000009c7947 */ /* 0x000fea0003800000 */
.L_x_18663:
        /* <DEDUP_REMOVED lines=20> */
.L_x_18669:
[----:B------:R-:W-:Y:S01]  /*a030*/  IMAD.MOV.U32 R0, RZ, RZ, 0x7f ;  /* 0x0000007fff007424 */ /* 0x000fe200078e00ff */
[----:B------:R-:W-:-:S04]  /*a040*/  ISETP.GT.U32.AND P0, PT, R6, 0x7f800000, PT ;  /* 0x7f8000000600780c */ /* 0x000fc80003f04070 */
[----:B------:R-:W-:-:S09]  /*a050*/  SEL R0, R0, 0x7c, P0 ;  /* 0x0000007c00007807 */ /* 0x000fd20000000000 */
.L_x_18670:
[----:B------:R-:W-:Y:S05]  /*a060*/  BSYNC.RECONVERGENT B0 ;  /* 0x0000000000007941 */ /* 0x000fea0003800200 */
.L_x_18668:
[----:B------:R-:W-:-:S04]  /*a070*/  SHF.R.U32.HI R5, RZ, 0x18, R7 ;  /* 0x00000018ff057819 */ /* 0x000fc80000011607 */
[----:B------:R-:W-:-:S05]  /*a080*/  LOP3.LUT R5, R0, 0x80, R5, 0xf8, !PT ;  /* 0x0000008000057812 */ /* 0x000fca00078ef805 */
[----:B------:R0:W-:Y:S01]  /*a090*/  STG.E.U8 desc[UR36][R2.64], R5 ;  /* 0x0000000502007986 */ /* 0x0001e2000c101124 */
[----:B------:R-:W-:Y:S05]  /*a0a0*/  BRA `(.L_x_18641) ;  /* 0x00000000002c7947 */ /* 0x000fea0003800000 */
.L_x_18662:
        /* <DEDUP_REMOVED lines=11> */
.L_x_18641:
[----:B------:R-:W-:-:S07]  /*a160*/  IADD3 R17, PT, PT, R17, 0x80, RZ ;  /* 0x0000008011117810 */ /* 0x000fce0007ffe0ff */
.L_x_18606:
[----:B------:R-:W-:Y:S05]  /*a170*/  BSYNC.RECONVERGENT B7 ;  /* 0x0000000000077941 */ /* 0x000fea0003800200 */
.L_x_18605:
        /* <DEDUP_REMOVED lines=306> */
.L_x_18671:
        /* <DEDUP_REMOVED lines=20> */
.L_x_18676:
[----:B-1----:R-:W2:Y:S02]  /*b5e0*/  LDG.E.U8 R2, desc[UR36][R4.64] ;  /* 0x0000002404027981 */ /* 0x002ea4000c1e1100 */
[----:B--2---:R-:W0:Y:S02]  /*b5f0*/  I2F.F64.U16 R2, R2 ;  /* 0x0000000200027312 */ /* 0x004e240000101800 */
[----:B0-----:R-:W-:Y:S05]  /*b600*/  BRA `(.L_x_18678) ;  /* 0x0000000c00607947 */ /* 0x001fea0003800000 */
.L_x_18675:
        /* <DEDUP_REMOVED lines=9> */
.L_x_18680:
[----:B-1----:R-:W2:Y:S02]  /*b6a0*/  LDG.E R2, desc[UR36][R4.64] ;  /* 0x0000002404027981 */ /* 0x002ea4000c1e1900 */
[----:B--2---:R-:W0:Y:S02]  /*b6b0*/  I2F.F64 R2, R2 ;  /* 0x0000000200027312 */ /* 0x004e240000201c00 */
[----:B0-----:R-:W-:Y:S05]  /*b6c0*/  BRA `(.L_x_18678) ;  /* 0x0000000c00307947 */ /* 0x001fea0003800000 */
.L_x_18679:
[----:B-1----:R-:W2:Y:S02]  /*b6d0*/  LDG.E.U16 R2, desc[UR36][R4.64] ;  /* 0x0000002404027981 */ /* 0x002ea4000c1e1500 */
[----:B--2---:R-:W0:Y:S02]  /*b6e0*/  I2F.F64.S16 R2, R2 ;  /* 0x0000000200027312 */ /* 0x004e240000101c00 */
[----:B0-----:R-:W-:Y:S05]  /*b6f0*/  BRA `(.L_x_18678) ;  /* 0x0000000c00247947 */ /* 0x001fea0003800000 */
.L_x_18674:
        /* <DEDUP_REMOVED lines=10> */
.L_x_18682:
[----:B------:R-:W2:Y:S02]  /*b7a0*/  LDG.E.U16 R0, desc[UR36][R4.64] ;  /* 0x0000002404007981 */ /* 0x000ea4000c1e1500 */
[----:B--2---:R-:W-:-:S05]  /*b7b0*/  HADD2.F32 R0, -RZ, R0.H0_H0 ;  /* 0x20000000ff007230 */ /* 0x004fca0000004100 */
[----:B------:R-:W-:-:S04]  /*b7c0*/  FMUL.FTZ R0, R0, 1 ;  /* 0x3f80000000007820 */ /* 0x000fc80000410000 */
[----:B-1----:R1:W2:Y:S02]  /*b7d0*/  F2F.F64.F32 R2, R0 ;  /* 0x0000000000027310 */ /* 0x0022a40000201800 */
[----:B-12---:R-:W-:Y:S05]  /*b7e0*/  BRA `(.L_x_18678) ;  /* 0x0000000800e87947 */ /* 0x006fea0003800000 */
.L_x_18681:
        /* <DEDUP_REMOVED lines=10> */
.L_x_18684:
[----:B------:R-:W2:Y:S02]  /*b890*/  LDG.E.U16 R4, desc[UR36][R4.64] ;  /* 0x0000002404047981 */ /* 0x000ea4000c1e1500 */
[----:B--2---:R-:W-:-:S05]  /*b8a0*/  HADD2.F32 R0, -RZ, R4.H0_H0 ;  /* 0x20000004ff007230 */ /* 0x004fca0000004100 */
[----:B------:R-:W-:-:S04]  /*b8b0*/  FMUL.FTZ R0, R0, 1 ;  /* 0x3f80000000007820 */ /* 0x000fc80000410000 */
[----:B-1----:R1:W2:Y:S02]  /*b8c0*/  F2F.F64.F32 R2, R0 ;  /* 0x0000000000027310 */ /* 0x0022a40000201800 */
[----:B-12---:R-:W-:Y:S05]  /*b8d0*/  BRA `(.L_x_18678) ;  /* 0x0000000800ac7947 */ /* 0x006fea0003800000 */
.L_x_18683:
[----:B-1----:R0:W5:Y:S01]  /*b8e0*/  LDG.E.64 R2, desc[UR36][R4.64] ;  /* 0x0000002404027981 */ /* 0x002162000c1e1b00 */
[----:B------:R-:W-:Y:S05]  /*b8f0*/  BRA `(.L_x_18678) ;  /* 0x0000000800a47947 */ /* 0x000fea0003800000 */
.L_x_18673:
        /* <DEDUP_REMOVED lines=13> */
.L_x_18687:
[----:B-1----:R2:W5:Y:S01]  /*b9d0*/  LDG.E.64 R2, desc[UR36][R4.64] ;  /* 0x0000002404027981 */ /* 0x002562000c1e1b00 */
[----:B------:R-:W-:Y:S05]  /*b9e0*/  BRA `(.L_x_18678) ;  /* 0x0000000800687947 */ /* 0x000fea0003800000 */
.L_x_18686:
        /* <DEDUP_REMOVED lines=27> */
.L_x_18689:
        /* <DEDUP_REMOVED lines=14> */
.L_x_18688:
[----:B------:R-:W2:Y:S02]  /*bc80*/  LDG.E.U16 R0, desc[UR36][R4.64] ;  /* 0x0000002404007981 */ /* 0x000ea4000c1e1500 */
[----:B--2---:R-:W-:-:S04]  /*bc90*/  IMAD.U32 R0, R0, 0x10000, RZ ;  /* 0x0001000000007824 */ /* 0x004fc800078e00ff */
[----:B------:R-:W-:-:S04]  /*bca0*/  FMUL.FTZ R0, R0, 1 ;  /* 0x3f80000000007820 */ /* 0x000fc80000410000 */
[----:B-1----:R3:W4:Y:S02]  /*bcb0*/  F2F.F64.F32 R2, R0 ;  /* 0x0000000000027310 */ /* 0x0027240000201800 */
[----:B---34-:R-:W-:Y:S05]  /*bcc0*/  BRA `(.L_x_18678) ;  /* 0x0000000400b07947 */ /* 0x018fea0003800000 */
.L_x_18685:
        /* <DEDUP_REMOVED lines=11> */
.L_x_18692:
        /* <DEDUP_REMOVED lines=21> */
.L_x_18694:
[----:B------:R-:W-:Y:S05]  /*bed0*/  BSYNC.RECONVERGENT B0 ;  /* 0x0000000000007941 */ /* 0x000fea0003800200 */
.L_x_18693:
[----:B------:R-:W-:Y:S02]  /*bee0*/  SHF.L.U32 R0, R0, 0x14, RZ ;  /* 0x0000001400007819 */ /* 0x000fe400000006ff */
[----:B------:R-:W-:-:S04]  /*bef0*/  LEA R2, R2, 0x3b800000, 0x17 ;  /* 0x3b80000002027811 */ /* 0x000fc800078eb8ff */
[----:B------:R-:W-:-:S05]  /*bf00*/  LOP3.LUT R0, R2, R0, R7, 0xfe, !PT ;  /* 0x0000000002007212 */ /* 0x000fca00078efe07 */
[----:B------:R-:W-:-:S04]  /*bf10*/  FMUL.FTZ R0, R0, 1 ;  /* 0x3f80000000007820 */ /* 0x000fc80000410000 */
[----:B------:R2:W3:Y:S02]  /*bf20*/  F2F.F64.F32 R2, R0 ;  /* 0x0000000000027310 */ /* 0x0004e40000201800 */
[----:B--23--:R-:W-:Y:S05]  /*bf30*/  BRA `(.L_x_18678) ;  /* 0x0000000400147947 */ /* 0x00cfea0003800000 */
.L_x_18691:
        /* <DEDUP_REMOVED lines=21> */
.L_x_18696:
[----:B------:R-:W-:Y:S05]  /*c090*/  BSYNC.RECONVERGENT B0 ;  /* 0x0000000000007941 */ /* 0x000fea0003800200 */
.L_x_18695:
[----:B------:R-:W-:Y:S01]  /*c0a0*/  IMAD.SHL.U32 R0, R0, 0x200000, RZ ;  /* 0x0020000000007824 */ /* 0x000fe200078e00ff */
[----:B------:R-:W-:-:S04]  /*c0b0*/  LEA R2, R2, 0x37800000, 0x17 ;  /* 0x3780000002027811 */ /* 0x000fc800078eb8ff */
[----:B------:R-:W-:-:S05]  /*c0c0*/  LOP3.LUT R0, R2, R0, R7, 0xfe, !PT ;  /* 0x0000000002007212 */ /* 0x000fca00078efe07 */
[----:B------:R-:W-:-:S04]  /*c0d0*/  FMUL.FTZ R0, R0, 1 ;  /* 0x3f80000000007820 */ /* 0x000fc80000410000 */
[----:B------:R2:W3:Y:S02]  /*c0e0*/  F2F.F64.F32 R2, R0 ;  /* 0x0000000000027310 */ /* 0x0004e40000201800 */
[----:B--23--:R-:W-:Y:S05]  /*c0f0*/  BRA `(.L_x_18678) ;  /* 0x0000000000a47947 */ /* 0x00cfea0003800000 */
.L_x_18690:
        /* <DEDUP_REMOVED lines=18> */
.L_x_18677:
        /* <DEDUP_REMOVED lines=16> */
.L_x_18699:
[----:B------:R-:W-:Y:S01]  /*c320*/  CS2R R2, SRZ ;  /* 0x0000000000027805 */ /* 0x000fe2000001ff00 */
[----:B------:R-:W-:Y:S06]  /*c330*/  BRA `(.L_x_18678) ;  /* 0x0000000000147947 */ /* 0x000fec0003800000 */
.L_x_18698:
[----:B-1----:R-:W2:Y:S02]  /*c340*/  LDG.E.64 R2, desc[UR36][R4.64] ;  /* 0x0000002404027981 */ /* 0x002ea4000c1e1b00 */
[----:B--2---:R-:W2:Y:S02]  /*c350*/  I2F.F64.U64 R2, R2 ;  /* 0x0000000200027312 */ /* 0x004ea40000301800 */
[----:B--2---:R-:W-:Y:S05]  /*c360*/  BRA `(.L_x_18678) ;  /* 0x0000000000087947 */ /* 0x004fea0003800000 */
.L_x_18697:
[----:B-1----:R-:W2:Y:S02]  /*c370*/  LDG.E R2, desc[UR36][R4.64] ;  /* 0x0000002404027981 */ /* 0x002ea4000c1e1900 */
[----:B--2---:R-:W1:Y:S02]  /*c380*/  I2F.F64.U32 R2, R2 ;  /* 0x0000000200027312 */ /* 0x004e640000201800 */
.L_x_18678:
[----:B------:R-:W-:Y:S05]  /*c390*/  BSYNC.RECONVERGENT B6 ;  /* 0x0000000000067941 */ /* 0x000fea0003800200 */
.L_x_18672:
[----:B------:R-:W-:Y:S01]  /*c3a0*/  UPRMT UR4, UR42, 0x9910, URZ ;  /* 0x000099102a047896 */ /* 0x000fe200080000ff */
[----:B012--5:R0:W1:Y:S03]  /*c3b0*/  FRND.F64.CEIL R4, R2 ;  /* 0x0000000200047313 */ /* 0x0270660000309800 */
        /* <DEDUP_REMOVED lines=11> */
[----:B0-----:R-:W-:Y:S01]  /*c470*/  STG.E.U8 desc[UR36][R16.64], R3 ;  /* 0x0000000310007986 */ /* 0x001fe2000c101124 */
[----:B------:R-:W-:Y:S05]  /*c480*/  EXIT ;  /* 0x000000000000794d */ /* 0x000fea0003800000 */
.L_x_18703:
[----:B------:R-:W0:Y:S02]  /*c490*/  F2I.S64.F64.CEIL R2, R2 ;  /* 0x0000000200027311 */ /* 0x000e240000309900 */
[----:B0-----:R-:W-:-:S05]  /*c4a0*/  MOV R5, R2 ;  /* 0x0000000200057202 */ /* 0x001fca0000000f00 */
[----:B------:R-:W-:Y:S01]  /*c4b0*/  STG.E.U8 desc[UR36][R16.64], R5 ;  /* 0x0000000510007986 */ /* 0x000fe2000c101124 */
[----:B------:R-:W-:Y:S05]  /*c4c0*/  EXIT ;  /* 0x000000000000794d */ /* 0x000fea0003800000 */
.L_x_18702:
[----:B------:R-:W-:-:S09]  /*c4d0*/  UISETP.NE.AND UP0, UPT, UR4, 0x2, UPT ;  /* 0x000000020400788c */ /* 0x000fd2000bf05270 */
[----:B------:R-:W-:Y:S05]  /*c4e0*/  BRA.U !UP0, `(.L_x_18705) ;  /* 0x0000000108287547 */ /* 0x000fea000b800000 */
[----:B------:R-:W-:-:S09]  /*c4f0*/  UISETP.NE.AND UP0, UPT, UR4, 0x3, UPT ;  /* 0x000000030400788c */ /* 0x000fd2000bf05270 */
[----:B------:R-:W-:Y:S05]  /*c500*/  BRA.U !UP0, `(.L_x_18706) ;  /* 0x0000000108147547 */ /* 0x000fea000b800000 */
[----:B------:R-:W-:-:S09]  /*c510*/  UISETP.NE.AND UP0, UPT, UR4, 0x4, UPT ;  /* 0x000000040400788c */ /* 0x000fd2000bf05270 */
[----:B------:R-:W-:Y:S05]  /*c520*/  BRA.U UP0, `(.L_x_18704) ;  /* 0x0000000d00247547 */ /* 0x000fea000b800000 */
[----:B------:R-:W0:Y:S02]  /*c530*/  F2I.S64.F64.CEIL R2, R2 ;  /* 0x0000000200027311 */ /* 0x000e240000309900 */
[----:B0-----:R-:W-:Y:S01]  /*c540*/  STG.E.64 desc[UR36][R16.64], R2 ;  /* 0x0000000210007986 */ /* 0x001fe2000c101b24 */
[----:B------:R-:W-:Y:S05]  /*c550*/  EXIT ;  /* 0x000000000000794d */ /* 0x000fea0003800000 */
.L_x_18706:
[----:B------:R-:W0:Y:S02]  /*c560*/  F2I.F64.CEIL R3, R2 ;  /* 0x0000000200037311 */ /* 0x000e240000309100 */
[----:B0-----:R-:W-:Y:S01]  /*c570*/  STG.E desc[UR36][R16.64], R3 ;  /* 0x0000000310007986 */ /* 0x001fe2000c101924 */
[----:B------:R-:W-:Y:S05]  /*c580*/  EXIT ;  /* 0x000000000000794d */ /* 0x000fea0003800000 */
.L_x_18705:
[----:B------:R-:W0:Y:S02]  /*c590*/  F2I.F64.CEIL R3, R2 ;  /* 0x0000000200037311 */ /* 0x000e240000309100 */
[----:B0-----:R-:W-:Y:S01]  /*c5a0*/  STG.E.U16 desc[UR36][R16.64], R3 ;  /* 0x0000000310007986 */ /* 0x001fe2000c101524 */
[----:B------:R-:W-:Y:S05]  /*c5b0*/  EXIT ;  /* 0x000000000000794d */ /* 0x000fea0003800000 */
.L_x_18701:
        /* <DEDUP_REMOVED lines=17> */
.L_x_18708:
        /* <DEDUP_REMOVED lines=12> */
.L_x_18707:
        /* <DEDUP_REMOVED lines=18> */
.L_x_18710:
        /* <DEDUP_REMOVED lines=13> */
.L_x_18709:
[----:B------:R-:W-:Y:S01]  /*c980*/  STG.E.64 desc[UR36][R16.64], R4 ;  /* 0x0000000410007986 */ /* 0x000fe2000c101b24 */
[----:B------:R-:W-:Y:S05]  /*c990*/  EXIT ;  /* 0x000000000000794d */ /* 0x000fea0003800000 */
.L_x_18700:
        /* <DEDUP_REMOVED lines=11> */
[----:B0-----:R-:W-:Y:S01]  /*ca50*/  STG.E.U16 desc[UR36][R16.64], R3 ;  /* 0x0000000310007986 */ /* 0x001fe2000c101524 */
[----:B------:R-:W-:Y:S05]  /*ca60*/  EXIT ;  /* 0x000000000000794d */ /* 0x000fea0003800000 */
.L_x_18714:
        /* <DEDUP_REMOVED lines=25> */
.L_x_18717:
[----:B------:R-:W-:-:S04]  /*cc00*/  SHF.R.U32.HI R3, RZ, 0x18, R3 ;  /* 0x00000018ff037819 */ /* 0x000fc80000011603 */
[----:B------:R-:W-:-:S04]  /*cc10*/  LOP3.LUT R0, R0, 0x80, R3, 0xf8, !PT ;  /* 0x0000008000007812 */ /* 0x000fc800078ef803 */
[----:B------:R-:W-:-:S07]  /*cc20*/  PRMT R8, R0, 0x7610, R8 ;  /* 0x0000761000087816 */ /* 0x000fce0000000008 */
.L_x_18716:
[----:B------:R-:W-:Y:S05]  /*cc30*/  BSYNC.RECONVERGENT B0 ;  /* 0x0000000000007941 */ /* 0x000fea0003800200 */
.L_x_18715:
[----:B------:R-:W-:Y:S01]  /*cc40*/  STG.E.U8 desc[UR36][R16.64], R8 ;  /* 0x0000000810007986 */ /* 0x000fe2000c101124 */
[----:B------:R-:W-:Y:S05]  /*cc50*/  EXIT ;  /* 0x000000000000794d */ /* 0x000fea0003800000 */
.L_x_18713:
        /* <DEDUP_REMOVED lines=25> */
.L_x_18720:
[----:B------:R-:W-:-:S04]  /*cdf0*/  SHF.R.U32.HI R3, RZ, 0x18, R3 ;  /* 0x00000018ff037819 */ /* 0x000fc80000011603 */
[----:B------:R-:W-:-:S04]  /*ce00*/  LOP3.LUT R0, R0, 0x80, R3, 0xf8, !PT ;  /* 0x0000008000007812 */ /* 0x000fc800078ef803 */
[----:B------:R-:W-:-:S07]  /*ce10*/  PRMT R8, R0, 0x7610, R8 ;  /* 0x0000761000087816 */ /* 0x000fce0000000008 */
.L_x_18719:
[----:B------:R-:W-:Y:S05]  /*ce20*/  BSYNC.RECONVERGENT B0 ;  /* 0x0000000000007941 */ /* 0x000fea0003800200 */
.L_x_18718:
[----:B------:R-:W-:Y:S01]  /*ce30*/  STG.E.U8 desc[UR36][R16.64], R8 ;  /* 0x0000000810007986 */ /* 0x000fe2000c101124 */
[----:B------:R-:W-:Y:S05]  /*ce40*/  EXIT ;  /* 0x000000000000794d */ /* 0x000fea0003800000 */
.L_x_18712:
        /* <DEDUP_REMOVED lines=30> */
.L_x_18722:
[----:B------:R-:W0:Y:S02]  /*d030*/  F2I.U64.F64.CEIL R2, R2 ;  /* 0x0000000200027311 */ /* 0x000e240000309800 */
[----:B0-----:R-:W-:Y:S01]  /*d040*/  STG.E.64 desc[UR36][R16.64], R2 ;  /* 0x0000000210007986 */ /* 0x001fe2000c101b24 */
[----:B------:R-:W-:Y:S05]  /*d050*/  EXIT ;  /* 0x000000000000794d */ /* 0x000fea0003800000 */
.L_x_18721:
[----:B------:R-:W0:Y:S02]  /*d060*/  F2I.U32.F64.CEIL R3, R2 ;  /* 0x0000000200037311 */ /* 0x000e240000309000 */
[----:B0-----:R-:W-:Y:S01]  /*d070*/  STG.E desc[UR36][R16.64], R3 ;  /* 0x0000000310007986 */ /* 0x001fe2000c101924 */
[----:B------:R-:W-:Y:S05]  /*d080*/  EXIT ;  /* 0x000000000000794d */ /* 0x000fea0003800000 */
.L_x_18711:
        /* <DEDUP_REMOVED lines=10> */
.L_x_18724:
[----:B------:R-:W-:-:S05]  /*d130*/  CS2R R6, SRZ ;  /* 0x0000000000067805 */ /* 0x000fca000001ff00 */
[----:B------:R-:W-:Y:S01]  /*d140*/  STG.E.128 desc[UR36][R16.64], R4 ;  /* 0x0000000410007986 */ /* 0x000fe2000c101d24 */
[----:B------:R-:W-:Y:S05]  /*d150*/  EXIT ;  /* 0x000000000000794d */ /* 0x000fea0003800000 */
.L_x_18723:
[----:B------:R-:W-:-:S09]  /*d160*/  UISETP.NE.AND UP0, UPT, UR4, 0xf, UPT ;  /* 0x0000000f0400788c */ /* 0x000fd2000bf05270 */
[----:B------:R-:W-:Y:S05]  /*d170*/  BRA.U !UP0, `(.L_x_18725) ;  /* 0x0000000508287547 */ /* 0x000fea000b800000 */
[----:B------:R-:W-:-:S09]  /*d180*/  UISETP.NE.AND UP0, UPT, UR4, 0x17, UPT ;  /* 0x000000170400788c */ /* 0x000fd2000bf05270 */
[----:B------:R-:W-:Y:S05]  /*d190*/  BRA.U !UP0, `(.L_x_18726) ;  /* 0x0000000108b07547 */ /* 0x000fea000b800000 */
[----:B------:R-:W-:-:S09]  /*d1a0*/  UISETP.NE.AND UP0, UPT, UR4, 0x18, UPT ;  /* 0x000000180400788c */ /* 0x000fd2000bf05270 */
[----:B------:R-:W-:Y:S05]  /*d1b0*/  BRA.U !UP0, `(.L_x_18727) ;  /* 0x0000000108447547 */ /* 0x000fea000b800000 */
.L_x_18704:
        /* <DEDUP_REMOVED lines=16> */
.L_x_18728:
[----:B------:R-:W-:Y:S05]  /*d2c0*/  EXIT ;  /* 0x000000000000794d */ /* 0x000fea0003800000 */
.L_x_18727:
        /* <DEDUP_REMOVED lines=21> */
.L_x_18730:
[----:B------:R-:W-:Y:S05]  /*d420*/  BSYNC.RECONVERGENT B0 ;  /* 0x0000000000007941 */ /* 0x000fea0003800200 */
.L_x_18729:
[----:B------:R-:W-:-:S05]  /*d430*/  LOP3.LUT R3, R0, 0x80, R3, 0xf8, !PT ;  /* 0x0000008000037812 */ /* 0x000fca00078ef803 */
[----:B------:R-:W-:Y:S01]  /*d440*/  STG.E.U8 desc[UR36][R16.64], R3 ;  /* 0x0000000310007986 */ /* 0x000fe2000c101124 */
[----:B------:R-:W-:Y:S05]  /*d450*/  EXIT ;  /* 0x000000000000794d */ /* 0x000fea0003800000 */
.L_x_18726:
        /* <DEDUP_REMOVED lines=20> */
.L_x_18732:
[----:B------:R-:W-:Y:S02]  /*d5a0*/  ISETP.GT.U32.AND P0, PT, R2, 0x7f800000, PT ;  /* 0x7f8000000200780c */ /* 0x000fe40003f04070 */
[----:B------:R-:W-:-:S04]  /*d5b0*/  MOV R0, 0x7f ;  /* 0x0000007f00007802 */ /* 0x000fc80000000f00 */
[----:B------:R-:W-:-:S07]  /*d5c0*/  SEL R0, R0, 0x7c, P0 ;  /* 0x0000007c00007807 */ /* 0x000fce0000000000 */
.L_x_18733:
[----:B------:R-:W-:Y:S05]  /*d5d0*/  BSYNC.RECONVERGENT B0 ;  /* 0x0000000000007941 */ /* 0x000fea0003800200 */
.L_x_18731:
[----:B------:R-:W-:-:S04]  /*d5e0*/  SHF.R.U32.HI R3, RZ, 0x18, R3 ;  /* 0x00000018ff037819 */ /* 0x000fc80000011603 */
[----:B------:R-:W-:-:S05]  /*d5f0*/  LOP3.LUT R3, R0, 0x80, R3, 0xf8, !PT ;  /* 0x0000008000037812 */ /* 0x000fca00078ef803 */
[----:B------:R-:W-:Y:S01]  /*d600*/  STG.E.U8 desc[UR36][R16.64], R3 ;  /* 0x0000000310007986 */ /* 0x000fe2000c101124 */
[----:B------:R-:W-:Y:S05]  /*d610*/  EXIT ;  /* 0x000000000000794d */ /* 0x000fea0003800000 */
.L_x_18725:
        /* <DEDUP_REMOVED lines=12> */
.L_x_18734:
        /* <DEDUP_REMOVED lines=10> */
.L_x_19260:


//--------------------- .text._ZN2at6native27unrolled_elementwise_kernelIZZZNS0_16ceil_kernel_cudaERNS_18TensorIteratorBaseEENKUlvE_clEvENKUlvE_clEvEUldE_St5arrayIPcLm2EELi4E23TrivialOffsetCalculatorILi1EjESB_NS0_6memory12LoadWithCastILi1EEENSC_13StoreWithCastILi1EEEEEviT_T0_T2_T3_T4_T5_ --------------------------
	.section	.text._ZN2at6native27unrolled_elementwise_kernelIZZZNS0_16ceil_kernel_cudaERNS_18TensorIteratorBaseEENKUlvE_clEvENKUlvE_clEvEUldE_St5arrayIPcLm2EELi4E23TrivialOffsetCalculatorILi1EjESB_NS0_6memory12LoadWithCastILi1EEENSC_13StoreWithCastILi1EEEEEviT_T0_T2_T3_T4_T5_,"ax",@progbits
	.align	128
        .global         _ZN2at6native27unrolled_elementwise_kernelIZZZNS0_16ceil_kernel_cudaERNS_18TensorIteratorBaseEENKUlvE_clEvENKUlvE_clEvEUldE_St5arrayIPcLm2EELi4E23TrivialOffsetCalculatorILi1EjESB_NS0_6memory12LoadWithCastILi1EEENSC_13StoreWithCastILi1EEEEEviT_T0_T2_T3_T4_T5_
        .type           _ZN2at6native27unrolled_elementwise_kernelIZZZNS0_16ceil_kernel_cudaERNS_18TensorIteratorBaseEENKUlvE_clEvENKUlvE_clEvEUldE_St5arrayIPcLm2EELi4E23TrivialOffsetCalculatorILi1EjESB_NS0_6memory12LoadWithCastILi1EEENSC_13StoreWithCastILi1EEEEEviT_T0_T2_T3_T4_T5_,@function
        .size           _ZN2at6native27unrolled_elementwise_kernelIZZZNS0_16ceil_kernel_cudaERNS_18TensorIteratorBaseEENKUlvE_clEvENKUlvE_clEvEUldE_St5arrayIPcLm2EELi4E23TrivialOffsetCalculatorILi1EjESB_NS0_6memory12LoadWithCastILi1EEENSC_13StoreWithCastILi1EEEEEviT_T0_T2_T3_T4_T5_,(.L_x_19261 - _ZN2at6native27unrolled_elementwise_kernelIZZZNS0_16ceil_kernel_cudaERNS_18TensorIteratorBaseEENKUlvE_clEvENKUlvE_clEvEUldE_St5arrayIPcLm2EELi4E23TrivialOffsetCalculatorILi1EjESB_NS0_6memory12LoadWithCastILi1EEENSC_13StoreWithCastILi1EEEEEviT_T0_T2_T3_T4_T5_)
        .other          _ZN2at6native27unrolled_elementwise_kernelIZZZNS0_16ceil_kernel_cudaERNS_18TensorIteratorBaseEENKUlvE_clEvENKUlvE_clEvEUldE_St5arrayIPcLm2EELi4E23TrivialOffsetCalculatorILi1EjESB_NS0_6memory12LoadWithCastILi1EEENSC_13StoreWithCastILi1EEEEEviT_T0_T2_T3_T4_T5_,@"STO_CUDA_ENTRY STV_DEFAULT"
_ZN2at6native27unrolled_elementwise_kernelIZZZNS0_16ceil_kernel_cudaERNS_18TensorIteratorBaseEENKUlvE_clEvENKUlvE_clEvEUldE_St5arrayIPcLm2EELi4E23TrivialOffsetCalculatorILi1EjESB_NS0_6memory12LoadWithCastILi1EEENSC_13StoreWithCastILi1EEEEEviT_T0_T2_T3_T4_T5_:
.text._ZN2at6native27unrolled_elementwise_kernelIZZZNS0_16ceil_kernel_cudaERNS_18TensorIteratorBaseEENKUlvE_clEvENKUlvE_clEvEUldE_St5arrayIPcLm2EELi4E23TrivialOffsetCalculatorILi1EjESB_NS0_6memory12LoadWithCastILi1EEENSC_13StoreWithCastILi1EEEEEviT_T0_T2_T3_T4_T5_:
        /* <DEDUP_REMOVED lines=33> */
.L_x_18741:
[----:B------:R-:W2:Y:S02]  /*0210*/  LDG.E.U8 R4, desc[UR36][R4.64] ;  /* 0x0000002404047981 */ /* 0x000ea4000c1e1100 */
[----:B--2---:R0:W1:Y:S02]  /*0220*/  I2F.F64.U16 R32, R4 ;  /* 0x0000000400207312 */ /* 0x0040640000101800 */
[----:B01----:R-:W-:Y:S05]  /*0230*/  BRA `(.L_x_18743) ;  /* 0x0000000c00647947 */ /* 0x003fea0003800000 */
.L_x_18740:
        /* <DEDUP_REMOVED lines=9> */
.L_x_18745:
[----:B------:R-:W2:Y:S02]  /*02d0*/  LDG.E R4, desc[UR36][R4.64] ;  /* 0x0000002404047981 */ /* 0x000ea4000c1e1900 */
[----:B--2---:R0:W1:Y:S02]  /*02e0*/  I2F.F64 R32, R4 ;  /* 0x0000000400207312 */ /* 0x0040640000201c00 */
[----:B01----:R-:W-:Y:S05]  /*02f0*/  BRA `(.L_x_18743) ;  /* 0x0000000c00347947 */ /* 0x003fea0003800000 */
.L_x_18744:
[----:B------:R-:W2:Y:S02]  /*0300*/  LDG.E.U16 R4, desc[UR36][R4.64] ;  /* 0x0000002404047981 */ /* 0x000ea4000c1e1500 */
[----:B--2---:R0:W1:Y:S02]  /*0310*/  I2F.F64.S16 R32, R4 ;  /* 0x0000000400207312 */ /* 0x0040640000101c00 */
[----:B01----:R-:W-:Y:S05]  /*0320*/  BRA `(.L_x_18743) ;  /* 0x0000000c00287947 */ /* 0x003fea0003800000 */
.L_x_18739:
        /* <DEDUP_REMOVED lines=10> */
.L_x_18747:
[----:B------:R-:W2:Y:S02]  /*03d0*/  LDG.E.U16 R0, desc[UR36][R4.64] ;  /* 0x0000002404007981 */ /* 0x000ea4000c1e1500 */
[----:B--2---:R-:W-:-:S05]  /*03e0*/  HADD2.F32 R0, -RZ, R0.H0_H0 ;  /* 0x20000000ff007230 */ /* 0x004fca0000004100 */
[----:B------:R-:W-:-:S04]  /*03f0*/  FMUL.FTZ R0, R0, 1 ;  /* 0x3f80000000007820 */ /* 0x000fc80000410000 */
[----:B------:R1:W2:Y:S02]  /*0400*/  F2F.F64.F32 R32, R0 ;  /* 0x0000000000207310 */ /* 0x0002a40000201800 */
[----:B-12---:R-:W-:Y:S05]  /*0410*/  BRA `(.L_x_18743) ;  /* 0x0000000800ec7947 */ /* 0x006fea0003800000 */
.L_x_18746:
        /* <DEDUP_REMOVED lines=10> */
.L_x_18749:
[----:B------:R-:W2:Y:S02]  /*04c0*/  LDG.E.U16 R4, desc[UR36][R4.64] ;  /* 0x0000002404047981 */ /* 0x000ea4000c1e1500 */
[----:B--2---:R-:W-:-:S05]  /*04d0*/  HADD2.F32 R0, -RZ, R4.H0_H0 ;  /* 0x20000004ff007230 */ /* 0x004fca0000004100 */
[----:B------:R-:W-:-:S04]  /*04e0*/  FMUL.FTZ R0, R0, 1 ;  /* 0x3f80000000007820 */ /* 0x000fc80000410000 */
[----:B------:R1:W2:Y:S02]  /*04f0*/  F2F.F64.F32 R32, R0 ;  /* 0x0000000000207310 */ /* 0x0002a40000201800 */
[----:B-12---:R-:W-:Y:S05]  /*0500*/  BRA `(.L_x_18743) ;  /* 0x0000000800b07947 */ /* 0x006fea0003800000 */
.L_x_18748:
[----:B------:R0:W5:Y:S01]  /*0510*/  LDG.E.64 R32, desc[UR36][R4.64] ;  /* 0x0000002404207981 */ /* 0x000162000c1e1b00 */
[----:B------:R-:W-:Y:S05]  /*0520*/  BRA `(.L_x_18743) ;  /* 0x0000000800a87947 */ /* 0x000fea0003800000 */
.L_x_18738:
        /* <DEDUP_REMOVED lines=13> */
.L_x_18752:
[----:B------:R1:W5:Y:S01]  /*0600*/  LDG.E.64 R32, desc[UR36][R4.64] ;  /* 0x0000002404207981 */ /* 0x000362000c1e1b00 */
[----:B------:R-:W-:Y:S05]  /*0610*/  BRA `(.L_x_18743) ;  /* 0x00000008006c7947 */ /* 0x000fea0003800000 */
.L_x_18751:
        /* <DEDUP_REMOVED lines=27> */
.L_x_18754:
        /* <DEDUP_REMOVED lines=15> */
.L_x_18753:
[----:B------:R-:W2:Y:S02]  /*08c0*/  LDG.E.U16 R0, desc[UR36][R4.64] ;  /* 0x0000002404007981 */ /* 0x000ea4000c1e1500 */
[----:B--2---:R-:W-:-:S04]  /*08d0*/  IMAD.U32 R0, R0, 0x10000, RZ ;  /* 0x0001000000007824 */ /* 0x004fc800078e00ff */
[----:B------:R-:W-:-:S04]  /*08e0*/  FMUL.FTZ R0, R0, 1 ;  /* 0x3f80000000007820 */ /* 0x000fc80000410000 */
[----:B------:R2:W3:Y:S02]  /*08f0*/  F2F.F64.F32 R32, R0 ;  /* 0x0000000000207310 */ /* 0x0004e40000201800 */
[----:B--23--:R-:W-:Y:S05]  /*0900*/  BRA `(.L_x_18743) ;  /* 0x0000000400b07947 */ /* 0x00cfea0003800000 */
.L_x_18750:
        /* <DEDUP_REMOVED lines=11> */
.L_x_18757:
        /* <DEDUP_REMOVED lines=21> */
.L_x_18759:
[----:B------:R-:W-:Y:S05]  /*0b10*/  BSYNC.RECONVERGENT B0 ;  /* 0x0000000000007941 */ /* 0x000fea0003800200 */
.L_x_18758:
[----:B------:R-:W-:Y:S01]  /*0b20*/  IMAD.SHL.U32 R0, R0, 0x100000, RZ ;  /* 0x0010000000007824 */ /* 0x000fe200078e00ff */
[----:B------:R-:W-:-:S04]  /*0b30*/  LEA R3, R3, 0x3b800000, 0x17 ;  /* 0x3b80000003037811 */ /* 0x000fc800078eb8ff */
[----:B------:R-:W-:-:S05]  /*0b40*/  LOP3.LUT R0, R3, R0, R7, 0xfe, !PT ;  /* 0x0000000003007212 */ /* 0x000fca00078efe07 */
[----:B------:R-:W-:-:S04]  /*0b50*/  FMUL.FTZ R0, R0, 1 ;  /* 0x3f80000000007820 */ /* 0x000fc80000410000 */
[----:B------:R4:W0:Y:S02]  /*0b60*/  F2F.F64.F32 R32, R0 ;  /* 0x0000000000207310 */ /* 0x0008240000201800 */
[----:B0---4-:R-:W-:Y:S05]  /*0b70*/  BRA `(.L_x_18743) ;  /* 0x0000000400147947 */ /* 0x011fea0003800000 */
.L_x_18756:
        /* <DEDUP_REMOVED lines=21> */
.L_x_18761:
[----:B------:R-:W-:Y:S05]  /*0cd0*/  BSYNC.RECONVERGENT B0 ;  /* 0x0000000000007941 */ /* 0x000fea0003800200 */
.L_x_18760:
[----:B------:R-:W-:Y:S01]  /*0ce0*/  IMAD.SHL.U32 R0, R0, 0x200000, RZ ;  /* 0x0020000000007824 */ /* 0x000fe200078e00ff */
[----:B------:R-:W-:-:S04]  /*0cf0*/  LEA R3, R3, 0x37800000, 0x17 ;  /* 0x3780000003037811 */ /* 0x000fc800078eb8ff */
[----:B------:R-:W-:-:S05]  /*0d00*/  LOP3.LUT R0, R3, R0, R7, 0xfe, !PT ;  /* 0x0000000003007212 */ /* 0x000fca00078efe07 */
[----:B------:R-:W-:-:S04]  /*0d10*/  FMUL.FTZ R0, R0, 1 ;  /* 0x3f80000000007820 */ /* 0x000fc80000410000 */
[----:B------:R4:W0:Y:S02]  /*0d20*/  F2F.F64.F32 R32, R0 ;  /* 0x0000000000207310 */ /* 0x0008240000201800 */
[----:B0---4-:R-:W-:Y:S05]  /*0d30*/  BRA `(.L_x_18743) ;  /* 0x0000000000a47947 */ /* 0x011fea0003800000 */
.L_x_18755:
[----:B------:R-:W-:-:S09]  /*0d40*/  UISETP.NE.AND UP0, UPT, UR4, 0x1c, UPT ;  /* 0x0000001c0400788c */ /* 0x000fd2000bf05270 */
[----:B------:R-:W-:Y:S05]  /*0d50*/  BRA.U !UP0, `(.L_x_18762) ;  /* 0x0000000108947547 */ /* 0x000fea000b800000 */
[----:B------:R-:W-:-:S09]  /*0d60*/  UISETP.NE.AND UP0, UPT, UR4, 0x1d, UPT ;  /* 0x0000001d0400788c */ /* 0x000fd2000bf05270 */
[----:B------:R-:W-:Y:S05]  /*0d70*/  BRA.U !UP0, `(.L_x_18763) ;  /* 0x0000000108807547 */ /* 0x000fea000b800000 */
[----:B------:R-:W-:-:S09]  /*0d80*/  UISETP.NE.AND UP0, UPT, UR4, 0x2c, UPT ;  /* 0x0000002c0400788c */ /* 0x000fd2000bf05270 */
[----:B------:R-:W-:Y:S05]  /*0d90*/  BRA.U !UP0, `(.L_x_18764) ;  /* 0x0000000108487547 */ /* 0x000fea000b800000 */
.L_x_18742:
        /* <DEDUP_REMOVED lines=16> */
.L_x_18765:
[----:B------:R-:W-:Y:S01]  /*0ea0*/  CS2R R32, SRZ ;  /* 0x0000000000207805 */ /* 0x000fe2000001ff00 */
[----:B------:R-:W-:Y:S06]  /*0eb0*/  BRA `(.L_x_18743) ;  /* 0x0000000000447947 */ /* 0x000fec0003800000 */
.L_x_18764:
        /* <DEDUP_REMOVED lines=12> */
.L_x_18763:
[----:B------:R-:W2:Y:S02]  /*0f80*/  LDG.E.64 R32, desc[UR36][R4.64] ;  /* 0x0000002404207981 */ /* 0x000ea4000c1e1b00 */
[----:B--2---:R-:W4:Y:S02]  /*0f90*/  I2F.F64.U64 R32, R32 ;  /* 0x0000002000207312 */ /* 0x004f240000301800 */
[----:B----4-:R-:W-:Y:S05]  /*0fa0*/  BRA `(.L_x_18743) ;  /* 0x0000000000087947 */ /* 0x010fea0003800000 */
.L_x_18762:
[----:B------:R-:W2:Y:S02]  /*0fb0*/  LDG.E R4, desc[UR36][R4.64] ;  /* 0x0000002404047981 */ /* 0x000ea4000c1e1900 */
[----:B--2---:R2:W3:Y:S02]  /*0fc0*/  I2F.F64.U32 R32, R4 ;  /* 0x0000000400207312 */ /* 0x0044e40000201800 */
.L_x_18743:
[----:B------:R-:W-:Y:S05]  /*0fd0*/  BSYNC.RECONVERGENT B6 ;  /* 0x0000000000067941 */ /* 0x000fea0003800200 */
.L_x_18737:
[----:B------:R-:W-:-:S07]  /*0fe0*/  VIADD R17, R29, 0x80 ;  /* 0x000000801d117836 */ /* 0x000fce0000000000 */
.L_x_18736:
[----:B------:R-:W-:Y:S05]  /*0ff0*/  BSYNC.RECONVERGENT B7 ;  /* 0x0000000000077941 */ /* 0x000fea0003800200 */
.L_x_18735:
        /* <DEDUP_REMOVED lines=25> */
.L_x_18772:
[----:B------:R-:W2:Y:S02]  /*1190*/  LDG.E.U8 R4, desc[UR36][R4.64] ;  /* 0x0000002404047981 */ /* 0x000ea4000c1e1100 */
[----:B--2---:R1:W2:Y:S02]  /*11a0*/  I2F.F64.U16 R26, R4 ;  /* 0x00000004001a7312 */ /* 0x0042a40000101800 */
[----:B-12---:R-:W-:Y:S05]  /*11b0*/  BRA `(.L_x_18774) ;  /* 0x0000000c00647947 */ /* 0x006fea0003800000 */
.L_x_18771:
        /* <DEDUP_REMOVED lines=9> */
.L_x_18776:
[----:B------:R-:W2:Y:S02]  /*1250*/  LDG.E R4, desc[UR36][R4.64] ;  /* 0x0000002404047981 */ /* 0x000ea4000c1e1900 */
[----:B--2---:R1:W2:Y:S02]  /*1260*/  I2F.F64 R26, R4 ;  /* 0x00000004001a7312 */ /* 0x0042a40000201c00 */
[----:B-12---:R-:W-:Y:S05]  /*1270*/  BRA `(.L_x_18774) ;  /* 0x0000000c00347947 */ /* 0x006fea0003800000 */
.L_x_18775:
[----:B------:R-:W2:Y:S02]  /*1280*/  LDG.E.U16 R4, desc[UR36][R4.64] ;  /* 0x0000002404047981 */ /* 0x000ea4000c1e1500 */
[----:B--2---:R1:W2:Y:S02]  /*1290*/  I2F.F64.S16 R26, R4 ;  /* 0x00000004001a7312 */ /* 0x0042a40000101c00 */
[----:B-12---:R-:W-:Y:S05]  /*12a0*/  BRA `(.L_x_18774) ;  /* 0x0000000c00287947 */ /* 0x006fea0003800000 */
.L_x_18770:
        /* <DEDUP_REMOVED lines=10> */
.L_x_18778:
[----:B------:R-:W2:Y:S02]  /*1350*/  LDG.E.U16 R0, desc[UR36][R4.64] ;  /* 0x0000002404007981 */ /* 0x000ea4000c1e1500 */
[----:B--2---:R-:W-:-:S05]  /*1360*/  HADD2.F32 R0, -RZ, R0.H0_H0 ;  /* 0x20000000ff007230 */ /* 0x004fca0000004100 */
[----:B------:R-:W-:-:S04]  /*1370*/  FMUL.FTZ R0, R0, 1 ;  /* 0x3f80000000007820 */ /* 0x000fc80000410000 */
[----:B------:R0:W1:Y:S02]  /*1380*/  F2F.F64.F32 R26, R0 ;  /* 0x00000000001a7310 */ /* 0x0000640000201800 */
[----:B01----:R-:W-:Y:S05]  /*1390*/  BRA `(.L_x_18774) ;  /* 0x0000000800ec7947 */ /* 0x003fea0003800000 */
.L_x_18777:
        /* <DEDUP_REMOVED lines=10> */
.L_x_18780:
[----:B------:R-:W2:Y:S02]  /*1440*/  LDG.E.U16 R4, desc[UR36][R4.64] ;  /* 0x0000002404047981 */ /* 0x000ea4000c1e1500 */
[----:B--2---:R-:W-:-:S05]  /*1450*/  HADD2.F32 R0, -RZ, R4.H0_H0 ;  /* 0x20000004ff007230 */ /* 0x004fca0000004100 */
[----:B------:R-:W-:-:S04]  /*1460*/  FMUL.FTZ R0, R0, 1 ;  /* 0x3f80000000007820 */ /* 0x000fc80000410000 */
[----:B------:R0:W1:Y:S02]  /*1470*/  F2F.F64.F32 R26, R0 ;  /* 0x00000000001a7310 */ /* 0x0000640000201800 */
[----:B01----:R-:W-:Y:S05]  /*1480*/  BRA `(.L_x_18774) ;  /* 0x0000000800b07947 */ /* 0x003fea0003800000 */
.L_x_18779:
[----:B------:R0:W5:Y:S01]  /*1490*/  LDG.E.64 R26, desc[UR36][R4.64] ;  /* 0x00000024041a7981 */ /* 0x000162000c1e1b00 */
[----:B------:R-:W-:Y:S05]  /*14a0*/  BRA `(.L_x_18774) ;  /* 0x0000000800a87947 */ /* 0x000fea0003800000 */
.L_x_18769:
        /* <DEDUP_REMOVED lines=13> */
.L_x_18783:
[----:B------:R4:W5:Y:S01]  /*1580*/  LDG.E.64 R26, desc[UR36][R4.64] ;  /* 0x00000024041a7981 */ /* 0x000962000c1e1b00 */
[----:B------:R-:W-:Y:S05]  /*1590*/  BRA `(.L_x_18774) ;  /* 0x00000008006c7947 */ /* 0x000fea0003800000 */
.L_x_18782:
        /* <DEDUP_REMOVED lines=27> */
.L_x_18785:
        /* <DEDUP_REMOVED lines=15> */
.L_x_18784:
[----:B------:R-:W2:Y:S02]  /*1840*/  LDG.E.U16 R0, desc[UR36][R4.64] ;  /* 0x0000002404007981 */ /* 0x000ea4000c1e1500 */
[----:B--2---:R-:W-:-:S04]  /*1850*/  IMAD.U32 R0, R0, 0x10000, RZ ;  /* 0x0001000000007824 */ /* 0x004fc800078e00ff */
[----:B------:R-:W-:-:S04]  /*1860*/  FMUL.FTZ R0, R0, 1 ;  /* 0x3f80000000007820 */ /* 0x000fc80000410000 */
[----:B------:R4:W0:Y:S02]  /*1870*/  F2F.F64.F32 R26, R0 ;  /* 0x00000000001a7310 */ /* 0x0008240000201800 */
[----:B0---4-:R-:W-:Y:S05]  /*1880*/  BRA `(.L_x_18774) ;  /* 0x0000000400b07947 */ /* 0x011fea0003800000 */
.L_x_18781:
        /* <DEDUP_REMOVED lines=11> */
.L_x_18788:
        /* <DEDUP_REMOVED lines=21> */
.L_x_18790:
[----:B------:R-:W-:Y:S05]  /*1a90*/  BSYNC.RECONVERGENT B0 ;  /* 0x0000000000007941 */ /* 0x000fea0003800200 */
.L_x_18789:
[----:B------:R-:W-:Y:S01]  /*1aa0*/  IMAD.SHL.U32 R0, R0, 0x100000, RZ ;  /* 0x0010000000007824 */ /* 0x000fe200078e00ff */
[----:B------:R-:W-:-:S04]  /*1ab0*/  LEA R3, R3, 0x3b800000, 0x17 ;  /* 0x3b80000003037811 */ /* 0x000fc800078eb8ff */
[----:B------:R-:W-:-:S05]  /*1ac0*/  LOP3.LUT R0, R3, R0, R7, 0xfe, !PT ;  /* 0x0000000003007212 */ /* 0x000fca00078efe07 */
[----:B------:R-:W-:-:S04]  /*1ad0*/  FMUL.FTZ R0, R0, 1 ;  /* 0x3f80000000007820 */ /* 0x000fc80000410000 */
[----:B------:R4:W0:Y:S02]  /*1ae0*/  F2F.F64.F32 R26, R0 ;  /* 0x00000000001a7310 */ /* 0x0008240000201800 */
[----:B0---4-:R-:W-:Y:S05]  /*1af0*/  BRA `(.L_x_18774) ;  /* 0x0000000400147947 */ /* 0x011fea0003800000 */
.L_x_18787:
        /* <DEDUP_REMOVED lines=21> */
.L_x_18792:
[----:B------:R-:W-:Y:S05]  /*1c50*/  BSYNC.RECONVERGENT B0 ;  /* 0x0000000000007941 */ /* 0x000fea0003800200 */
.L_x_18791:
[----:B------:R-:W-:Y:S01]  /*1c60*/  IMAD.SHL.U32 R0, R0, 0x200000, RZ ;  /* 0x0020000000007824 */ /* 0x000fe200078e00ff */
[----:B------:R-:W-:-:S04]  /*1c70*/  LEA R3, R3, 0x37800000, 0x17 ;  /* 0x3780000003037811 */ /* 0x000fc800078eb8ff */
[----:B------:R-:W-:-:S05]  /*1c80*/  LOP3.LUT R0, R3, R0, R7, 0xfe, !PT ;  /* 0x0000000003007212 */ /* 0x000fca00078efe07 */
[----:B------:R-:W-:-:S04]  /*1c90*/  FMUL.FTZ R0, R0, 1 ;  /* 0x3f80000000007820 */ /* 0x000fc80000410000 */
[----:B------:R4:W0:Y:S02]  /*1ca0*/  F2F.F64.F32 R26, R0 ;  /* 0x00000000001a7310 */ /* 0x0008240000201800 */
[----:B0---4-:R-:W-:Y:S05]  /*1cb0*/  BRA `(.L_x_18774) ;  /* 0x0000000000a47947 */ /* 0x011fea0003800000 */
.L_x_18786:
        /* <DEDUP_REMOVED lines=18> */
.L_x_18773:
        /* <DEDUP_REMOVED lines=16> */
.L_x_18795:
[----:B------:R-:W-:Y:S01]  /*1ee0*/  CS2R R26, SRZ ;  /* 0x00000000001a7805 */ /* 0x000fe2000001ff00 */
[----:B------:R-:W-:Y:S06]  /*1ef0*/  BRA `(.L_x_18774) ;  /* 0x0000000000147947 */ /* 0x000fec0003800000 */
.L_x_18794:
[----:B------:R-:W2:Y:S02]  /*1f00*/  LDG.E.64 R26, desc[UR36][R4.64] ;  /* 0x00000024041a7981 */ /* 0x000ea4000c1e1b00 */
[----:B--2---:R-:W1:Y:S02]  /*1f10*/  I2F.F64.U64 R26, R26 ;  /* 0x0000001a001a7312 */ /* 0x004e640000301800 */
[----:B-1----:R-:W-:Y:S05]  /*1f20*/  BRA `(.L_x_18774) ;  /* 0x0000000000087947 */ /* 0x002fea0003800000 */
.L_x_18793:
[----:B------:R-:W2:Y:S02]  /*1f30*/  LDG.E R4, desc[UR36][R4.64] ;  /* 0x0000002404047981 */ /* 0x000ea4000c1e1900 */
[----:B--2---:R1:W2:Y:S02]  /*1f40*/  I2F.F64.U32 R26, R4 ;  /* 0x00000004001a7312 */ /* 0x0042a40000201800 */
.L_x_18774:
[----:B------:R-:W-:Y:S05]  /*1f50*/  BSYNC.RECONVERGENT B6 ;  /* 0x0000000000067941 */ /* 0x000fea0003800200 */
.L_x_18768:
[----:B------:R-:W-:-:S07]  /*1f60*/  VIADD R17, R17, 0x80 ;  /* 0x0000008011117836 */ /* 0x000fce0000000000 */
.L_x_18767:
[----:B------:R-:W-:Y:S05]  /*1f70*/  BSYNC.RECONVERGENT B7 ;  /* 0x0000000000077941 */ /* 0x000fea0003800200 */
.L_x_18766:
        /* <DEDUP_REMOVED lines=25> */
.L_x_18802:
[----:B------:R-:W2:Y:S02]  /*2110*/  LDG.E.U8 R4, desc[UR36][R4.64] ;  /* 0x0000002404047981 */ /* 0x000ea4000c1e1100 */
[----:B--2---:R0:W1:Y:S02]  /*2120*/  I2F.F64.U16 R18, R4 ;  /* 0x0000000400127312 */ /* 0x0040640000101800 */
[----:B01----:R-:W-:Y:S05]  /*2130*/  BRA `(.L_x_18804) ;  /* 0x0000000c00647947 */ /* 0x003fea0003800000 */
.L_x_18801:
        /* <DEDUP_REMOVED lines=9> */
.L_x_18806:
[----:B------:R-:W2:Y:S02]  /*21d0*/  LDG.E R4, desc[UR36][R4.64] ;  /* 0x0000002404047981 */ /* 0x000ea4000c1e1900 */
[----:B--2---:R0:W1:Y:S02]  /*21e0*/  I2F.F64 R18, R4 ;  /* 0x0000000400127312 */ /* 0x0040640000201c00 */
[----:B01----:R-:W-:Y:S05]  /*21f0*/  BRA `(.L_x_18804) ;  /* 0x0000000c00347947 */ /* 0x003fea0003800000 */
.L_x_18805:
[----:B------:R-:W2:Y:S02]  /*2200*/  LDG.E.U16 R4, desc[UR36][R4.64] ;  /* 0x0000002404047981 */ /* 0x000ea4000c1e1500 */
[----:B--2---:R0:W1:Y:S02]  /*2210*/  I2F.F64.S16 R18, R4 ;  /* 0x0000000400127312 */ /* 0x0040640000101c00 */
[----:B01----:R-:W-:Y:S05]  /*2220*/  BRA `(.L_x_18804) ;  /* 0x0000000c00287947 */ /* 0x003fea0003800000 */
.L_x_18800:
        /* <DEDUP_REMOVED lines=10> */
.L_x_18808:
[----:B------:R-:W2:Y:S02]  /*22d0*/  LDG.E.U16 R0, desc[UR36][R4.64] ;  /* 0x0000002404007981 */ /* 0x000ea4000c1e1500 */
[----:B--2---:R-:W-:-:S05]  /*22e0*/  HADD2.F32 R0, -RZ, R0.H0_H0 ;  /* 0x20000000ff007230 */ /* 0x004fca0000004100 */
[----:B------:R-:W-:-:S04]  /*22f0*/  FMUL.FTZ R0, R0, 1 ;  /* 0x3f80000000007820 */ /* 0x000fc80000410000 */
[----:B------:R1:W2:Y:S02]  /*2300*/  F2F.F64.F32 R18, R0 ;  /* 0x0000000000127310 */ /* 0x0002a40000201800 */
[----:B-12---:R-:W-:Y:S05]  /*2310*/  BRA `(.L_x_18804) ;  /* 0x0000000800ec7947 */ /* 0x006fea0003800000 */
.L_x_18807:
        /* <DEDUP_REMOVED lines=10> */
.L_x_18810:
[----:B------:R-:W2:Y:S02]  /*23c0*/  LDG.E.U16 R4, desc[UR36][R4.64] ;  /* 0x0000002404047981 */ /* 0x000ea4000c1e1500 */
[----:B--2---:R-:W-:-:S05]  /*23d0*/  HADD2.F32 R0, -RZ, R4.H0_H0 ;  /* 0x20000004ff007230 */ /* 0x004fca0000004100 */
[----:B------:R-:W-:-:S04]  /*23e0*/  FMUL.FTZ R0, R0, 1 ;  /* 0x3f80000000007820 */ /* 0x000fc80000410000 */
[----:B------:R1:W2:Y:S02]  /*23f0*/  F2F.F64.F32 R18, R0 ;  /* 0x0000000000127310 */ /* 0x0002a40000201800 */
[----:B-12---:R-:W-:Y:S05]  /*2400*/  BRA `(.L_x_18804) ;  /* 0x0000000800b07947 */ /* 0x006fea0003800000 */
.L_x_18809:
[----:B------:R0:W5:Y:S01]  /*2410*/  LDG.E.64 R18, desc[UR36][R4.64] ;  /* 0x0000002404127981 */ /* 0x000162000c1e1b00 */
[----:B------:R-:W-:Y:S05]  /*2420*/  BRA `(.L_x_18804) ;  /* 0x0000000800a87947 */ /* 0x000fea0003800000 */
.L_x_18799:
        /* <DEDUP_REMOVED lines=13> */
.L_x_18813:
[----:B------:R1:W5:Y:S01]  /*2500*/  LDG.E.64 R18, desc[UR36][R4.64] ;  /* 0x0000002404127981 */ /* 0x000362000c1e1b00 */
[----:B------:R-:W-:Y:S05]  /*2510*/  BRA `(.L_x_18804) ;  /* 0x00000008006c7947 */ /* 0x000fea0003800000 */
.L_x_18812:
        /* <DEDUP_REMOVED lines=27> */
.L_x_18815:
        /* <DEDUP_REMOVED lines=15> */
.L_x_18814:
[----:B------:R-:W2:Y:S02]  /*27c0*/  LDG.E.U16 R0, desc[UR36][R4.64] ;  /* 0x0000002404007981 */ /* 0x000ea4000c1e1500 */
[----:B--2---:R-:W-:-:S04]  /*27d0*/  IMAD.U32 R0, R0, 0x10000, RZ ;  /* 0x0001000000007824 */ /* 0x004fc800078e00ff */
[----:B------:R-:W-:-:S04]  /*27e0*/  FMUL.FTZ R0, R0, 1 ;  /* 0x3f80000000007820 */ /* 0x000fc80000410000 */
[----:B------:R2:W4:Y:S02]  /*27f0*/  F2F.F64.F32 R18, R0 ;  /* 0x0000000000127310 */ /* 0x0005240000201800 */
[----:B--2-4-:R-:W-:Y:S05]  /*2800*/  BRA `(.L_x_18804) ;  /* 0x0000000400b07947 */ /* 0x014fea0003800000 */
.L_x_18811:
        /* <DEDUP_REMOVED lines=11> */
.L_x_18818:
        /* <DEDUP_REMOVED lines=21> */
.L_x_18820:
[----:B------:R-:W-:Y:S05]  /*2a10*/  BSYNC.RECONVERGENT B0 ;  /* 0x0000000000007941 */ /* 0x000fea0003800200 */
.L_x_18819:
[----:B------:R-:W-:Y:S01]  /*2a20*/  IMAD.SHL.U32 R0, R0, 0x100000, RZ ;  /* 0x0010000000007824 */ /* 0x000fe200078e00ff */
[----:B------:R-:W-:-:S04]  /*2a30*/  LEA R3, R3, 0x3b800000, 0x17 ;  /* 0x3b80000003037811 */ /* 0x000fc800078eb8ff */
[----:B------:R-:W-:-:S05]  /*2a40*/  LOP3.LUT R0, R3, R0, R7, 0xfe, !PT ;  /* 0x0000000003007212 */ /* 0x000fca00078efe07 */
[----:B------:R-:W-:-:S04]  /*2a50*/  FMUL.FTZ R0, R0, 1 ;  /* 0x3f80000000007820 */ /* 0x000fc80000410000 */
[----:B------:R0:W1:Y:S02]  /*2a60*/  F2F.F64.F32 R18, R0 ;  /* 0x0000000000127310 */ /* 0x0000640000201800 */
[----:B01----:R-:W-:Y:S05]  /*2a70*/  BRA `(.L_x_18804) ;  /* 0x0000000400147947 */ /* 0x003fea0003800000 */
.L_x_18817:
        /* <DEDUP_REMOVED lines=21> */
.L_x_18822:
[----:B------:R-:W-:Y:S05]  /*2bd0*/  BSYNC.RECONVERGENT B0 ;  /* 0x0000000000007941 */ /* 0x000fea0003800200 */
.L_x_18821:
[----:B------:R-:W-:Y:S01]  /*2be0*/  IMAD.SHL.U32 R0, R0, 0x200000, RZ ;  /* 0x0020000000007824 */ /* 0x000fe200078e00ff */
[----:B------:R-:W-:-:S04]  /*2bf0*/  LEA R3, R3, 0x37800000, 0x17 ;  /* 0x3780000003037811 */ /* 0x000fc800078eb8ff */
[----:B------:R-:W-:-:S05]  /*2c00*/  LOP3.LUT R0, R3, R0, R7, 0xfe, !PT ;  /* 0x0000000003007212 */ /* 0x000fca00078efe07 */
[----:B------:R-:W-:-:S04]  /*2c10*/  FMUL.FTZ R0, R0, 1 ;  /* 0x3f80000000007820 */ /* 0x000fc80000410000 */
[----:B------:R0:W1:Y:S02]  /*2c20*/  F2F.F64.F32 R18, R0 ;  /* 0x0000000000127310 */ /* 0x0000640000201800 */
[----:B01----:R-:W-:Y:S05]  /*2c30*/  BRA `(.L_x_18804) ;  /* 0x0000000000a47947 */ /* 0x003fea0003800000 */
.L_x_18816:
        /* <DEDUP_REMOVED lines=18> */
.L_x_18803:
        /* <DEDUP_REMOVED lines=16> */
.L_x_18825:
[----:B------:R-:W-:Y:S01]  /*2e60*/  CS2R R18, SRZ ;  /* 0x0000000000127805 */ /* 0x000fe2000001ff00 */
[----:B------:R-:W-:Y:S06]  /*2e70*/  BRA `(.L_x_18804) ;  /* 0x0000000000147947 */ /* 0x000fec0003800000 */
.L_x_18824:
[----:B------:R-:W2:Y:S02]  /*2e80*/  LDG.E.64 R18, desc[UR36][R4.64] ;  /* 0x0000002404127981 */ /* 0x000ea4000c1e1b00 */
[----:B--2---:R-:W0:Y:S02]  /*2e90*/  I2F.F64.U64 R18, R18 ;  /* 0x0000001200127312 */ /* 0x004e240000301800 */
[----:B0-----:R-:W-:Y:S05]  /*2ea0*/  BRA `(.L_x_18804) ;  /* 0x0000000000087947 */ /* 0x001fea0003800000 */
.L_x_18823:
[----:B------:R-:W2:Y:S02]  /*2eb0*/  LDG.E R4, desc[UR36][R4.64] ;  /* 0x0000002404047981 */ /* 0x000ea4000c1e1900 */
[----:B--2---:R2:W4:Y:S02]  /*2ec0*/  I2F.F64.U32 R18, R4 ;  /* 0x0000000400127312 */ /* 0x0045240000201800 */
.L_x_18804:
[----:B------:R-:W-:Y:S05]  /*2ed0*/  BSYNC.RECONVERGENT B6 ;  /* 0x0000000000067941 */ /* 0x000fea0003800200 */
.L_x_18798:
[----:B------:R-:W-:-:S07]  /*2ee0*/  VIADD R17, R17, 0x80 ;  /* 0x0000008011117836 */ /* 0x000fce0000000000 */
.L_x_18797:
[----:B------:R-:W-:Y:S05]  /*2ef0*/  BSYNC.RECONVERGENT B7 ;  /* 0x0000000000077941 */ /* 0x000fea0003800200 */
.L_x_18796:
        /* <DEDUP_REMOVED lines=24> */
.L_x_18831:
[----:B------:R-:W2:Y:S02]  /*3080*/  LDG.E.U8 R4, desc[UR36][R4.64] ;  /* 0x0000002404047981 */ /* 0x000ea4000c1e1100 */
[----:B--2---:R0:W1:Y:S02]  /*3090*/  I2F.F64.U16 R30, R4 ;  /* 0x00000004001e7312 */ /* 0x0040640000101800 */
[----:B01----:R-:W-:Y:S05]  /*30a0*/  BRA `(.L_x_18827) ;  /* 0x0000000c00587947 */ /* 0x003fea0003800000 */
.L_x_18830:
        /* <DEDUP_REMOVED lines=9> */
.L_x_18834:
[----:B------:R-:W2:Y:S02]  /*3140*/  LDG.E R4, desc[UR36][R4.64] ;  /* 0x0000002404047981 */ /* 0x000ea4000c1e1900 */
[----:B--2---:R0:W1:Y:S02]  /*3150*/  I2F.F64 R30, R4 ;  /* 0x00000004001e7312 */ /* 0x0040640000201c00 */
[----:B01----:R-:W-:Y:S05]  /*3160*/  BRA `(.L_x_18827) ;  /* 0x0000000c00287947 */ /* 0x003fea0003800000 */
.L_x_18833:
[----:B------:R-:W2:Y:S02]  /*3170*/  LDG.E.U16 R4, desc[UR36][R4.64] ;  /* 0x0000002404047981 */ /* 0x000ea4000c1e1500 */
[----:B--2---:R0:W1:Y:S02]  /*3180*/  I2F.F64.S16 R30, R4 ;  /* 0x00000004001e7312 */ /* 0x0040640000101c00 */
[----:B01----:R-:W-:Y:S05]  /*3190*/  BRA `(.L_x_18827) ;  /* 0x0000000c001c7947 */ /* 0x003fea0003800000 */
.L_x_18829:
        /* <DEDUP_REMOVED lines=10> */
.L_x_18836:
[----:B------:R-:W2:Y:S02]  /*3240*/  LDG.E.U16 R0, desc[UR36][R4.64] ;  /* 0x0000002404007981 */ /* 0x000ea4000c1e1500 */
[----:B--2---:R-:W-:-:S05]  /*3250*/  HADD2.F32 R0, -RZ, R0.H0_H0 ;  /* 0x20000000ff007230 */ /* 0x004fca0000004100 */
[----:B------:R-:W-:-:S04]  /*3260*/  FMUL.FTZ R0, R0, 1 ;  /* 0x3f80000000007820 */ /* 0x000fc80000410000 */
[----:B------:R0:W1:Y:S02]  /*3270*/  F2F.F64.F32 R30, R0 ;  /* 0x00000000001e7310 */ /* 0x0000640000201800 */
[----:B01----:R-:W-:Y:S05]  /*3280*/  BRA `(.L_x_18827) ;  /* 0x0000000800e07947 */ /* 0x003fea0003800000 */
.L_x_18835:
        /* <DEDUP_REMOVED lines=10> */
.L_x_18838:
[----:B------:R-:W2:Y:S02]  /*3330*/  LDG.E.U16 R4, desc[UR36][R4.64] ;  /* 0x0000002404047981 */ /* 0x000ea4000c1e1500 */
[----:B--2---:R-:W-:-:S05]  /*3340*/  HADD2.F32 R0, -RZ, R4.H0_H0 ;  /* 0x20000004ff007230 */ /* 0x004fca0000004100 */
[----:B------:R-:W-:-:S04]  /*3350*/  FMUL.FTZ R0, R0, 1 ;  /* 0x3f80000000007820 */ /* 0x000fc80000410000 */
[----:B------:R0:W1:Y:S02]  /*3360*/  F2F.F64.F32 R30, R0 ;  /* 0x00000000001e7310 */ /* 0x0000640000201800 */
[----:B01----:R-:W-:Y:S05]  /*3370*/  BRA `(.L_x_18827) ;  /* 0x0000000800a47947 */ /* 0x003fea0003800000 */
.L_x_18837:
[----:B------:R0:W5:Y:S01]  /*3380*/  LDG.E.64 R30, desc[UR36][R4.64] ;  /* 0x00000024041e7981 */ /* 0x000162000c1e1b00 */
[----:B------:R-:W-:Y:S05]  /*3390*/  BRA `(.L_x_18827) ;  /* 0x00000008009c7947 */ /* 0x000fea0003800000 */
.L_x_18828:
        /* <DEDUP_REMOVED lines=13> */
.L_x_18841:
[----:B------:R0:W5:Y:S01]  /*3470*/  LDG.E.64 R30, desc[UR36][R4.64] ;  /* 0x00000024041e7981 */ /* 0x000162000c1e1b00 */
[----:B------:R-:W-:Y:S05]  /*3480*/  BRA `(.L_x_18827) ;  /* 0x0000000800607947 */ /* 0x000fea0003800000 */
.L_x_18840:
        /* <DEDUP_REMOVED lines=27> */
.L_x_18843:
        /* <DEDUP_REMOVED lines=15> */
.L_x_18842:
[----:B------:R-:W2:Y:S02]  /*3730*/  LDG.E.U16 R0, desc[UR36][R4.64] ;  /* 0x0000002404007981 */ /* 0x000ea4000c1e1500 */
[----:B--2---:R-:W-:-:S04]  /*3740*/  IMAD.U32 R0, R0, 0x10000, RZ ;  /* 0x0001000000007824 */ /* 0x004fc800078e00ff */
[----:B------:R-:W-:-:S04]  /*3750*/  FMUL.FTZ R0, R0, 1 ;  /* 0x3f80000000007820 */ /* 0x000fc80000410000 */
[----:B------:R0:W1:Y:S02]  /*3760*/  F2F.F64.F32 R30, R0 ;  /* 0x00000000001e7310 */ /* 0x0000640000201800 */
[----:B01----:R-:W-:Y:S05]  /*3770*/  BRA `(.L_x_18827) ;  /* 0x0000000400a47947 */ /* 0x003fea0003800000 */
.L_x_18839:
        /* <DEDUP_REMOVED lines=11> */
.L_x_18846:
        /* <DEDUP_REMOVED lines=20> */
.L_x_18848:
[----:B------:R-:W-:Y:S05]  /*3970*/  BSYNC.RECONVERGENT B0 ;  /* 0x0000000000007941 */ /* 0x000fea0003800200 */
.L_x_18847:
[----:B------:R-:W-:Y:S01]  /*3980*/  IMAD.SHL.U32 R0, R0, 0x100000, RZ ;  /* 0x0010000000007824 */ /* 0x000fe200078e00ff */
[----:B------:R-:W-:-:S04]  /*3990*/  LEA R3, R3, 0x3b800000, 0x17 ;  /* 0x3b80000003037811 */ /* 0x000fc800078eb8ff */
[----:B------:R-:W-:-:S05]  /*39a0*/  LOP3.LUT R0, R3, R0, R7, 0xfe, !PT ;  /* 0x0000000003007212 */ /* 0x000fca00078efe07 */
[----:B------:R-:W-:-:S04]  /*39b0*/  FMUL.FTZ R0, R0, 1 ;  /* 0x3f80000000007820 */ /* 0x000fc80000410000 */
[----:B------:R0:W1:Y:S02]  /*39c0*/  F2F.F64.F32 R30, R0 ;  /* 0x00000000001e7310 */ /* 0x0000640000201800 */
[----:B01----:R-:W-:Y:S05]  /*39d0*/  BRA `(.L_x_18827) ;  /* 0x00000004000c7947 */ /* 0x003fea0003800000 */
.L_x_18845:
        /* <DEDUP_REMOVED lines=20> */
.L_x_18850:
[----:B------:R-:W-:Y:S05]  /*3b20*/  BSYNC.RECONVERGENT B0 ;  /* 0x0000000000007941 */ /* 0x000fea0003800200 */
.L_x_18849:
[----:B------:R-:W-:Y:S01]  /*3b30*/  IMAD.SHL.U32 R0, R0, 0x200000, RZ ;  /* 0x0020000000007824 */ /* 0x000fe200078e00ff */
[----:B------:R-:W-:-:S04]  /*3b40*/  LEA R3, R3, 0x37800000, 0x17 ;  /* 0x3780000003037811 */ /* 0x000fc800078eb8ff */
[----:B------:R-:W-:-:S05]  /*3b50*/  LOP3.LUT R0, R3, R0, R7, 0xfe, !PT ;  /* 0x0000000003007212 */ /* 0x000fca00078efe07 */
[----:B------:R-:W-:-:S04]  /*3b60*/  FMUL.FTZ R0, R0, 1 ;  /* 0x3f80000000007820 */ /* 0x000fc80000410000 */
[----:B------:R0:W1:Y:S02]  /*3b70*/  F2F.F64.F32 R30, R0 ;  /* 0x00000000001e7310 */ /* 0x0000640000201800 */
[----:B01----:R-:W-:Y:S05]  /*3b80*/  BRA `(.L_x_18827) ;  /* 0x0000000000a07947 */ /* 0x003fea0003800000 */
.L_x_18844:
        /* <DEDUP_REMOVED lines=18> */
.L_x_18832:
        /* <DEDUP_REMOVED lines=16> */
.L_x_18853:
[----:B------:R-:W-:Y:S05]  /*3db0*/  BRA `(.L_x_18827) ;  /* 0x0000000000147947 */ /* 0x000fea0003800000 */
.L_x_18852:
[----:B------:R-:W2:Y:S02]  /*3dc0*/  LDG.E.64 R30, desc[UR36][R4.64] ;  /* 0x00000024041e7981 */ /* 0x000ea4000c1e1b00 */
[----:B--2---:R-:W0:Y:S02]  /*3dd0*/  I2F.F64.U64 R30, R30 ;  /* 0x0000001e001e7312 */ /* 0x004e240000301800 */
[----:B0-----:R-:W-:Y:S05]  /*3de0*/  BRA `(.L_x_18827) ;  /* 0x0000000000087947 */ /* 0x001fea0003800000 */
.L_x_18851:
[----:B------:R-:W2:Y:S02]  /*3df0*/  LDG.E R4, desc[UR36][R4.64] ;  /* 0x0000002404047981 */ /* 0x000ea4000c1e1900 */
[----:B--2---:R0:W1:Y:S02]  /*3e00*/  I2F.F64.U32 R30, R4 ;  /* 0x00000004001e7312 */ /* 0x0040640000201800 */
.L_x_18827:
[----:B------:R-:W-:Y:S05]  /*3e10*/  BSYNC.RECONVERGENT B6 ;  /* 0x0000000000067941 */ /* 0x000fea0003800200 */
.L_x_18826:
[----:B------:R-:W0:Y:S01]  /*3e20*/  LDC.U8 R23, c[0x0][0x3a4] ;  /* 0x0000e900ff177b82 */ /* 0x000e220000000000 */
[----:B------:R-:W-:Y:S01]  /*3e30*/  ISETP.GE.AND P0, PT, R29, R22, PT ;  /* 0x000000161d00720c */ /* 0x000fe20003f06270 */
[----:B----45:R4:W0:Y:S01]  /*3e40*/  FRND.F64.CEIL R16, R18 ;  /* 0x0000001200107313 */ /* 0x0308220000309800 */
[----:B------:R-:W-:Y:S04]  /*3e50*/  BSSY.RECONVERGENT B7, `(.L_x_18854) ;  /* 0x00003bc000077945 */ /* 0x000fe80003800200 */
[----:B------:R-:W-:Y:S07]  /*3e60*/  BSSY.RELIABLE B6, `(.L_x_18855) ;  /* 0x0000280000067945 */ /* 0x000fee0003800100 */
[----:B----4-:R-:W-:Y:S05]  /*3e70*/  @P0 BRA `(.L_x_18856) ;  /* 0x0000002400ec0947 */ /* 0x010fea0003800000 */
[----:B------:R-:W4:Y:S01]  /*3e80*/  LDCU UR4, c[0x0][0x3a8] ;  /* 0x00007500ff0477ac */ /* 0x000f220008000800 */
[----:B------:R-:W5:Y:S01]  /*3e90*/  LDC.64 R8, c[0x0][0x388] ;  /* 0x0000e200ff087b82 */ /* 0x000f620000000a00 */
[----:B------:R-:W-:Y:S01]  /*3ea0*/  IMAD R0, R2, 0x200, R29 ;  /* 0x0000020002007824 */ /* 0x000fe200078e021d */
[----:B0-----:R-:W-:Y:S01]  /*3eb0*/  PRMT R6, R23, 0x9910, RZ ;  /* 0x0000991017067816 */ /* 0x001fe200000000ff */
[----:B-123--:R0:W1:Y:S01]  /*3ec0*/  FRND.F64.CEIL R4, R32 ;  /* 0x0000002000047313 */ /* 0x00e0620000309800 */
        /* <DEDUP_REMOVED lines=9> */
[----:B------:R0:W2:Y:S02]  /*3f60*/  FRND.F64.CEIL R24, R26 ;  /* 0x0000001a00187313 */ /* 0x0000a40000309800 */
        /* <DEDUP_REMOVED lines=9> */
[----:B------:R-:W0:Y:S02]  /*4000*/  F2I.F64.CEIL R33, R32 ;  /* 0x0000002000217311 */ /* 0x000e240000309100 */
[----:B0-----:R0:W-:Y:S01]  /*4010*/  STG.E.U8 desc[UR36][R8.64], R33 ;  /* 0x0000002108007986 */ /* 0x0011e2000c101124 */
[----:B------:R-:W-:Y:S05]  /*4020*/  BRA `(.L_x_18862) ;  /* 0x00000010008c7947 */ /* 0x000fea0003800000 */
.L_x_18860:
[----:B------:R-:W0:Y:S02]  /*4030*/  F2I.S64.F64.CEIL R32, R32 ;  /* 0x0000002000207311 */ /* 0x000e240000309900 */
[----:B0-----:R-:W-:-:S05]  /*4040*/  IMAD.MOV.U32 R3, RZ, RZ, R32 ;  /* 0x000000ffff037224 */ /* 0x001fca00078e0020 */
[----:B------:R0:W-:Y:S01]  /*4050*/  STG.E.U8 desc[UR36][R8.64], R3 ;  /* 0x0000000308007986 */ /* 0x0001e2000c101124 */
[----:B------:R-:W-:Y:S05]  /*4060*/  BRA `(.L_x_18862) ;  /* 0x00000010007c7947 */ /* 0x000fea0003800000 */
.L_x_18859:
[----:B------:R-:W-:-:S13]  /*4070*/  ISETP.NE.AND P0, PT, R0, 0x2, PT ;  /* 0x000000020000780c */ /* 0x000fda0003f05270 */
[----:B------:R-:W-:Y:S05]  /*4080*/  @!P0 BRA `(.L_x_18863) ;  /* 0x0000000000288947 */ /* 0x000fea0003800000 */
[----:B------:R-:W-:-:S13]  /*4090*/  ISETP.NE.AND P0, PT, R0, 0x3, PT ;  /* 0x000000030000780c */ /* 0x000fda0003f05270 */
[----:B------:R-:W-:Y:S05]  /*40a0*/  @!P0 BRA `(.L_x_18864) ;  /* 0x0000000000148947 */ /* 0x000fea0003800000 */
[----:B------:R-:W-:-:S13]  /*40b0*/  ISETP.NE.AND P0, PT, R0, 0x4, PT ;  /* 0x000000040000780c */ /* 0x000fda0003f05270 */
[----:B------:R-:W-:Y:S05]  /*40c0*/  @P0 BRA `(.L_x_18861) ;  /* 0x0000000c00ac0947 */ /* 0x000fea0003800000 */
[----:B------:R-:W0:Y:S02]  /*40d0*/  F2I.S64.F64.CEIL R32, R32 ;  /* 0x0000002000207311 */ /* 0x000e240000309900 */
[----:B0-----:R0:W-:Y:S01]  /*40e0*/  STG.E.64 desc[UR36][R8.64], R32 ;  /* 0x0000002008007986 */ /* 0x0011e2000c101b24 */
[----:B------:R-:W-:Y:S05]  /*40f0*/  BRA `(.L_x_18862) ;  /* 0x0000001000587947 */ /* 0x000fea0003800000 */
.L_x_18864:
[----:B------:R-:W0:Y:S02]  /*4100*/  F2I.F64.CEIL R33, R32 ;  /* 0x0000002000217311 */ /* 0x000e240000309100 */
[----:B0-----:R0:W-:Y:S01]  /*4110*/  STG.E desc[UR36][R8.64], R33 ;  /* 0x0000002108007986 */ /* 0x0011e2000c101924 */
[----:B------:R-:W-:Y:S05]  /*4120*/  BRA `(.L_x_18862) ;  /* 0x00000010004c7947 */ /* 0x000fea0003800000 */
.L_x_18863:
[----:B------:R-:W0:Y:S02]  /*4130*/  F2I.F64.CEIL R33, R32 ;  /* 0x0000002000217311 */ /* 0x000e240000309100 */
[----:B0-----:R0:W-:Y:S01]  /*4140*/  STG.E.U16 desc[UR36][R8.64], R33 ;  /* 0x0000002108007986 */ /* 0x0011e2000c101524 */
[----:B------:R-:W-:Y:S05]  /*4150*/  BRA `(.L_x_18862) ;  /* 0x0000001000407947 */ /* 0x000fea0003800000 */
.L_x_18858:
        /* <DEDUP_REMOVED lines=17> */
.L_x_18866:
        /* <DEDUP_REMOVED lines=12> */
.L_x_18865:
        /* <DEDUP_REMOVED lines=18> */
.L_x_18868:
        /* <DEDUP_REMOVED lines=13> */
.L_x_18867:
[----:B------:R0:W-:Y:S01]  /*4520*/  STG.E.64 desc[UR36][R8.64], R4 ;  /* 0x0000000408007986 */ /* 0x0001e2000c101b24 */
[----:B------:R-:W-:Y:S05]  /*4530*/  BRA `(.L_x_18862) ;  /* 0x0000000c00487947 */ /* 0x000fea0003800000 */
.L_x_18857:
        /* <DEDUP_REMOVED lines=12> */
.L_x_18871:
[----:B------:R-:W-:-:S05]  /*4600*/  CS2R R6, SRZ ;  /* 0x0000000000067805 */ /* 0x000fca000001ff00 */
[----:B------:R0:W-:Y:S01]  /*4610*/  STG.E.128 desc[UR36][R8.64], R4 ;  /* 0x0000000408007986 */ /* 0x0001e2000c101d24 */
[----:B------:R-:W-:Y:S05]  /*4620*/  BRA `(.L_x_18862) ;  /* 0x0000000c000c7947 */ /* 0x000fea0003800000 */
.L_x_18870:
        /* <DEDUP_REMOVED lines=27> */
.L_x_18875:
[----:B------:R-:W-:Y:S05]  /*47e0*/  BSYNC.RECONVERGENT B0 ;  /* 0x0000000000007941 */ /* 0x000fea0003800200 */
.L_x_18874:
[----:B------:R-:W-:-:S05]  /*47f0*/  LOP3.LUT R7, R0, 0x80, R7, 0xf8, !PT ;  /* 0x0000008000077812 */ /* 0x000fca00078ef807 */
[----:B------:R0:W-:Y:S01]  /*4800*/  STG.E.U8 desc[UR36][R8.64], R7 ;  /* 0x0000000708007986 */ /* 0x0001e2000c101124 */
[----:B------:R-:W-:Y:S05]  /*4810*/  BRA `(.L_x_18862) ;  /* 0x0000000800907947 */ /* 0x000fea0003800000 */
.L_x_18873:
        /* <DEDUP_REMOVED lines=23> */
.L_x_18877:
[----:B------:R-:W-:Y:S05]  /*4990*/  BSYNC.RECONVERGENT B0 ;  /* 0x0000000000007941 */ /* 0x000fea0003800200 */
.L_x_18876:
[----:B------:R-:W-:-:S05]  /*49a0*/  LOP3.LUT R7, R0, 0x80, R7, 0xf8, !PT ;  /* 0x0000008000077812 */ /* 0x000fca00078ef807 */
[----:B------:R0:W-:Y:S01]  /*49b0*/  STG.E.U8 desc[UR36][R8.64], R7 ;  /* 0x0000000708007986 */ /* 0x0001e2000c101124 */
[----:B------:R-:W-:Y:S05]  /*49c0*/  BRA `(.L_x_18862) ;  /* 0x0000000800247947 */ /* 0x000fea0003800000 */
.L_x_18872:
        /* <DEDUP_REMOVED lines=12> */
.L_x_18869:
        /* <DEDUP_REMOVED lines=8> */
[----:B------:R-:W0:Y:S02]  /*4b10*/  F2I.U32.F64.CEIL R33, R32 ;  /* 0x0000002000217311 */ /* 0x000e240000309000 */
[----:B0-----:R0:W-:Y:S01]  /*4b20*/  STG.E.U16 desc[UR36][R8.64], R33 ;  /* 0x0000002108007986 */ /* 0x0011e2000c101524 */
[----:B------:R-:W-:Y:S05]  /*4b30*/  BRA `(.L_x_18862) ;  /* 0x0000000400c87947 */ /* 0x000fea0003800000 */
.L_x_18880:
        /* <DEDUP_REMOVED lines=21> */
.L_x_18883:
[----:B------:R-:W-:-:S04]  /*4c90*/  SHF.R.U32.HI R0, RZ, 0x14, R7 ;  /* 0x00000014ff007819 */ /* 0x000fc80000011607 */
[----:B------:R-:W-:-:S04]  /*4ca0*/  LOP3.LUT R0, R0, 0x1, RZ, 0xc0, !PT ;  /* 0x0000000100007812 */ /* 0x000fc800078ec0ff */
[----:B------:R-:W-:-:S04]  /*4cb0*/  IADD3 R0, PT, PT, R7, 0x487ffff, R0 ;  /* 0x0487ffff07007810 */ /* 0x000fc80007ffe000 */
[----:B------:R-:W-:-:S04]  /*4cc0*/  SHF.R.U32.HI R0, RZ, 0x14, R0 ;  /* 0x00000014ff007819 */ /* 0x000fc80000011600 */
[----:B------:R-:W-:-:S07]  /*4cd0*/  LOP3.LUT R3, R0, 0xff, RZ, 0xc0, !PT ;  /* 0x000000ff00037812 */ /* 0x000fce00078ec0ff */
.L_x_18884:
[----:B------:R-:W-:-:S04]  /*4ce0*/  SHF.R.U32.HI R0, RZ, 0x18, R7 ;  /* 0x00000018ff007819 */ /* 0x000fc80000011607 */
[----:B------:R-:W-:-:S07]  /*4cf0*/  LOP3.LUT R0, R3, 0x80, R0, 0xf8, !PT ;  /* 0x0000008003007812 */ /* 0x000fce00078ef800 */
.L_x_18882:
[----:B------:R-:W-:Y:S05]  /*4d00*/  BSYNC.RECONVERGENT B0 ;  /* 0x0000000000007941 */ /* 0x000fea0003800200 */
.L_x_18881:
[----:B------:R1:W-:Y:S01]  /*4d10*/  STG.E.U8 desc[UR36][R8.64], R0 ;  /* 0x0000000008007986 */ /* 0x0003e2000c101124 */
[----:B------:R-:W-:Y:S05]  /*4d20*/  BRA `(.L_x_18862) ;  /* 0x00000004004c7947 */ /* 0x000fea0003800000 */
.L_x_18879:
        /* <DEDUP_REMOVED lines=21> */
.L_x_18887:
[----:B------:R-:W-:-:S04]  /*4e80*/  SHF.R.U32.HI R0, RZ, 0x15, R7 ;  /* 0x00000015ff007819 */ /* 0x000fc80000011607 */
[----:B------:R-:W-:-:S04]  /*4e90*/  LOP3.LUT R0, R0, 0x1, RZ, 0xc0, !PT ;  /* 0x0000000100007812 */ /* 0x000fc800078ec0ff */
[----:B------:R-:W-:-:S04]  /*4ea0*/  IADD3 R0, PT, PT, R7, 0x88fffff, R0 ;  /* 0x088fffff07007810 */ /* 0x000fc80007ffe000 */
[----:B------:R-:W-:-:S04]  /*4eb0*/  SHF.R.U32.HI R0, RZ, 0x15, R0 ;  /* 0x00000015ff007819 */ /* 0x000fc80000011600 */
[----:B------:R-:W-:-:S07]  /*4ec0*/  LOP3.LUT R3, R0, 0xff, RZ, 0xc0, !PT ;  /* 0x000000ff00037812 */ /* 0x000fce00078ec0ff */
.L_x_18888:
[----:B------:R-:W-:-:S04]  /*4ed0*/  SHF.R.U32.HI R0, RZ, 0x18, R7 ;  /* 0x00000018ff007819 */ /* 0x000fc80000011607 */
[----:B------:R-:W-:-:S07]  /*4ee0*/  LOP3.LUT R0, R3, 0x80, R0, 0xf8, !PT ;  /* 0x0000008003007812 */ /* 0x000fce00078ef800 */
.L_x_18886:
[----:B------:R-:W-:Y:S05]  /*4ef0*/  BSYNC.RECONVERGENT B0 ;  /* 0x0000000000007941 */ /* 0x000fea0003800200 */
.L_x_18885:
[----:B------:R2:W-:Y:S01]  /*4f00*/  STG.E.U8 desc[UR36][R8.64], R0 ;  /* 0x0000000008007986 */ /* 0x0005e2000c101124 */
[----:B------:R-:W-:Y:S05]  /*4f10*/  BRA `(.L_x_18862) ;  /* 0x0000000000d07947 */ /* 0x000fea0003800000 */
.L_x_18878:
[----:B------:R-:W-:-:S13]  /*4f20*/  ISETP.NE.AND P0, PT, R0, 0x1c, PT ;  /* 0x0000001c0000780c */ /* 0x000fda0003f05270 */
[----:B------:R-:W-:Y:S05]  /*4f30*/  @!P0 BRA `(.L_x_18889) ;  /* 0x0000000000c08947 */ /* 0x000fea0003800000 */
[----:B------:R-:W-:-:S13]  /*4f40*/  ISETP.NE.AND P0, PT, R0, 0x1d, PT ;  /* 0x0000001d0000780c */ /* 0x000fda0003f05270 */
[----:B------:R-:W-:Y:S05]  /*4f50*/  @!P0 BRA `(.L_x_18890) ;  /* 0x0000000000ac8947 */ /* 0x000fea0003800000 */
[----:B------:R-:W-:-:S13]  /*4f60*/  ISETP.NE.AND P0, PT, R0, 0x2c, PT ;  /* 0x0000002c0000780c */ /* 0x000fda0003f05270 */
[----:B------:R-:W-:Y:S05]  /*4f70*/  @!P0 BRA `(.L_x_18891) ;  /* 0x0000000000448947 */ /* 0x000fea0003800000 */
.L_x_18861:
        /* <DEDUP_REMOVED lines=16> */
.L_x_18892:
[----:B------:R-:W-:Y:S05]  /*5080*/  BRA `(.L_x_18862) ;  /* 0x0000000000747947 */ /* 0x000fea0003800000 */
.L_x_18891:
        /* <DEDUP_REMOVED lines=24> */
.L_x_18890:
[----:B------:R-:W0:Y:S02]  /*5210*/  F2I.U64.F64.CEIL R32, R32 ;  /* 0x0000002000207311 */ /* 0x000e240000309800 */
[----:B0-----:R0:W-:Y:S01]  /*5220*/  STG.E.64 desc[UR36][R8.64], R32 ;  /* 0x0000002008007986 */ /* 0x0011e2000c101b24 */
[----:B------:R-:W-:Y:S05]  /*5230*/  BRA `(.L_x_18862) ;  /* 0x0000000000087947 */ /* 0x000fea0003800000 */
.L_x_18889:
[----:B------:R-:W0:Y:S02]  /*5240*/  F2I.U32.F64.CEIL R33, R32 ;  /* 0x0000002000217311 */ /* 0x000e240000309000 */
[----:B0-----:R3:W-:Y:S02]  /*5250*/  STG.E desc[UR36][R8.64], R33 ;  /* 0x0000002108007986 */ /* 0x0017e4000c101924 */
.L_x_18862:
        /* <DEDUP_REMOVED lines=24> */
.L_x_18897:
[----:B------:R-:W0:Y:S02]  /*53e0*/  F2I.S64.F64.CEIL R26, R26 ;  /* 0x0000001a001a7311 */ /* 0x000e240000309900 */
[----:B0-----:R-:W-:-:S05]  /*53f0*/  IMAD.MOV.U32 R3, RZ, RZ, R26 ;  /* 0x000000ffff037224 */ /* 0x001fca00078e001a */
[----:B------:R0:W-:Y:S01]  /*5400*/  STG.E.U8 desc[UR36][R4.64], R3 ;  /* 0x0000000304007986 */ /* 0x0001e2000c101124 */
[----:B------:R-:W-:Y:S05]  /*5410*/  BRA `(.L_x_18899) ;  /* 0x0000001000807947 */ /* 0x000fea0003800000 */
.L_x_18896:
        /* <DEDUP_REMOVED lines=9> */
.L_x_18901:
[----:B------:R-:W0:Y:S02]  /*54b0*/  F2I.F64.CEIL R27, R26 ;  /* 0x0000001a001b7311 */ /* 0x000e240000309100 */
[----:B0-----:R0:W-:Y:S01]  /*54c0*/  STG.E desc[UR36][R4.64], R27 ;  /* 0x0000001b04007986 */ /* 0x0011e2000c101924 */
[----:B------:R-:W-:Y:S05]  /*54d0*/  BRA `(.L_x_18899) ;  /* 0x0000001000507947 */ /* 0x000fea0003800000 */
.L_x_18900:
[----:B------:R-:W0:Y:S02]  /*54e0*/  F2I.F64.CEIL R27, R26 ;  /* 0x0000001a001b7311 */ /* 0x000e240000309100 */
[----:B0-----:R0:W-:Y:S01]  /*54f0*/  STG.E.U16 desc[UR36][R4.64], R27 ;  /* 0x0000001b04007986 */ /* 0x0011e2000c101524 */
[----:B------:R-:W-:Y:S05]  /*5500*/  BRA `(.L_x_18899) ;  /* 0x0000001000447947 */ /* 0x000fea0003800000 */
.L_x_18895:
        /* <DEDUP_REMOVED lines=17> */
.L_x_18903:
        /* <DEDUP_REMOVED lines=12> */
.L_x_18902:
        /* <DEDUP_REMOVED lines=18> */
.L_x_18905:
        /* <DEDUP_REMOVED lines=13> */
.L_x_18904:
[----:B------:R0:W-:Y:S01]  /*58d0*/  STG.E.64 desc[UR36][R4.64], R24 ;  /* 0x0000001804007986 */ /* 0x0001e2000c101b24 */
[----:B------:R-:W-:Y:S05]  /*58e0*/  BRA `(.L_x_18899) ;  /* 0x0000000c004c7947 */ /* 0x000fea0003800000 */
.L_x_18894:
        /* <DEDUP_REMOVED lines=13> */
.L_x_18909:
        /* <DEDUP_REMOVED lines=26> */
.L_x_18912:
[----:B------:R-:W-:-:S04]  /*5b60*/  SHF.R.U32.HI R3, RZ, 0x18, R7 ;  /* 0x00000018ff037819 */ /* 0x000fc80000011607 */
[----:B------:R-:W-:-:S07]  /*5b70*/  LOP3.LUT R0, R0, 0x80, R3, 0xf8, !PT ;  /* 0x0000008000007812 */ /* 0x000fce00078ef803 */
.L_x_18911:
[----:B------:R-:W-:Y:S05]  /*5b80*/  BSYNC.RECONVERGENT B0 ;  /* 0x0000000000007941 */ /* 0x000fea0003800200 */
.L_x_18910:
[----:B------:R4:W-:Y:S01]  /*5b90*/  STG.E.U8 desc[UR36][R4.64], R0 ;  /* 0x0000000004007986 */ /* 0x0009e2000c101124 */
[----:B------:R-:W-:Y:S05]  /*5ba0*/  BRA `(.L_x_18899) ;  /* 0x00000008009c7947 */ /* 0x000fea0003800000 */
.L_x_18908:
        /* <DEDUP_REMOVED lines=26> */
.L_x_18915:
[----:B------:R-:W-:-:S04]  /*5d50*/  SHF.R.U32.HI R3, RZ, 0x18, R7 ;  /* 0x00000018ff037819 */ /* 0x000fc80000011607 */
[----:B------:R-:W-:-:S07]  /*5d60*/  LOP3.LUT R0, R0, 0x80, R3, 0xf8, !PT ;  /* 0x0000008000007812 */ /* 0x000fce00078ef803 */
.L_x_18914:
[----:B------:R-:W-:Y:S05]  /*5d70*/  BSYNC.RECONVERGENT B0 ;  /* 0x0000000000007941 */ /* 0x000fea0003800200 */
.L_x_18913:
[----:B------:R0:W-:Y:S01]  /*5d80*/  STG.E.U8 desc[UR36][R4.64], R0 ;  /* 0x0000000004007986 */ /* 0x0001e2000c101124 */
[----:B------:R-:W-:Y:S05]  /*5d90*/  BRA `(.L_x_18899) ;  /* 0x0000000800207947 */ /* 0x000fea0003800000 */
.L_x_18907:
        /* <DEDUP_REMOVED lines=30> */
.L_x_18917:
[----:B------:R-:W0:Y:S02]  /*5f80*/  F2I.U64.F64.CEIL R26, R26 ;  /* 0x0000001a001a7311 */ /* 0x000e240000309800 */
[----:B0-----:R1:W-:Y:S01]  /*5f90*/  STG.E.64 desc[UR36][R4.64], R26 ;  /* 0x0000001a04007986 */ /* 0x0013e2000c101b24 */
[----:B------:R-:W-:Y:S05]  /*5fa0*/  BRA `(.L_x_18899) ;  /* 0x00000004009c7947 */ /* 0x000fea0003800000 */
.L_x_18916:
[----:B------:R-:W0:Y:S02]  /*5fb0*/  F2I.U32.F64.CEIL R27, R26 ;  /* 0x0000001a001b7311 */ /* 0x000e240000309000 */
[----:B0-----:R0:W-:Y:S01]  /*5fc0*/  STG.E desc[UR36][R4.64], R27 ;  /* 0x0000001b04007986 */ /* 0x0011e2000c101924 */
[----:B------:R-:W-:Y:S05]  /*5fd0*/  BRA `(.L_x_18899) ;  /* 0x0000000400907947 */ /* 0x000fea0003800000 */
.L_x_18906:
        /* <DEDUP_REMOVED lines=10> */
.L_x_18919:
[----:B------:R-:W-:-:S05]  /*6080*/  CS2R R26, SRZ ;  /* 0x00000000001a7805 */ /* 0x000fca000001ff00 */
[----:B------:R0:W-:Y:S01]  /*6090*/  STG.E.128 desc[UR36][R4.64], R24 ;  /* 0x0000001804007986 */ /* 0x0001e2000c101d24 */
[----:B------:R-:W-:Y:S05]  /*60a0*/  BRA `(.L_x_18899) ;  /* 0x00000004005c7947 */ /* 0x000fea0003800000 */
.L_x_18918:
[----:B------:R-:W-:-:S13]  /*60b0*/  ISETP.NE.AND P0, PT, R0, 0xf, PT ;  /* 0x0000000f0000780c */ /* 0x000fda0003f05270 */
[----:B------:R-:W-:Y:S05]  /*60c0*/  @!P0 BRA `(.L_x_18920) ;  /* 0x0000000400288947 */ /* 0x000fea0003800000 */
[----:B------:R-:W-:-:S13]  /*60d0*/  ISETP.NE.AND P0, PT, R0, 0x17, PT ;  /* 0x000000170000780c */ /* 0x000fda0003f05270 */
[----:B------:R-:W-:Y:S05]  /*60e0*/  @!P0 BRA `(.L_x_18921) ;  /* 0x0000000000b08947 */ /* 0x000fea0003800000 */
[----:B------:R-:W-:-:S13]  /*60f0*/  ISETP.NE.AND P0, PT, R0, 0x18, PT ;  /* 0x000000180000780c */ /* 0x000fda0003f05270 */
[----:B------:R-:W-:Y:S05]  /*6100*/  @!P0 BRA `(.L_x_18922) ;  /* 0x0000000000448947 */ /* 0x000fea0003800000 */
.L_x_18898:
        /* <DEDUP_REMOVED lines=16> */
.L_x_18923:
[----:B------:R-:W-:Y:S05]  /*6210*/  BRA `(.L_x_18899) ;  /* 0x0000000400007947 */ /* 0x000fea0003800000 */
.L_x_18922:
        /* <DEDUP_REMOVED lines=21> */
.L_x_18925:
[----:B------:R-:W-:Y:S05]  /*6370*/  BSYNC.RECONVERGENT B0 ;  /* 0x0000000000007941 */ /* 0x000fea0003800200 */
.L_x_18924:
[----:B------:R-:W-:-:S05]  /*6380*/  LOP3.LUT R3, R0, 0x80, R3, 0xf8, !PT ;  /* 0x0000008000037812 */ /* 0x000fca00078ef803 */
[----:B------:R0:W-:Y:S01]  /*6390*/  STG.E.U8 desc[UR36][R4.64], R3 ;  /* 0x0000000304007986 */ /* 0x0001e2000c101124 */
[----:B------:R-:W-:Y:S05]  /*63a0*/  BRA `(.L_x_18899) ;  /* 0x00000000009c7947 */ /* 0x000fea0003800000 */
.L_x_18921:
        /* <DEDUP_REMOVED lines=20> */
.L_x_18927:
[----:B------:R-:W-:Y:S01]  /*64f0*/  IMAD.MOV.U32 R0, RZ, RZ, 0x7f ;  /* 0x0000007fff007424 */ /* 0x000fe200078e00ff */
[----:B------:R-:W-:-:S04]  /*6500*/  ISETP.GT.U32.AND P0, PT, R3, 0x7f800000, PT ;  /* 0x7f8000000300780c */ /* 0x000fc80003f04070 */
[----:B------:R-:W-:-:S09]  /*6510*/  SEL R0, R0, 0x7c, P0 ;  /* 0x0000007c00007807 */ /* 0x000fd20000000000 */
.L_x_18928:
[----:B------:R-:W-:Y:S05]  /*6520*/  BSYNC.RECONVERGENT B0 ;  /* 0x0000000000007941 */ /* 0x000fea0003800200 */
.L_x_18926:
[----:B------:R-:W-:-:S04]  /*6530*/  SHF.R.U32.HI R3, RZ, 0x18, R7 ;  /* 0x00000018ff037819 */ /* 0x000fc80000011607 */
[----:B------:R-:W-:-:S05]  /*6540*/  LOP3.LUT R3, R0, 0x80, R3, 0xf8, !PT ;  /* 0x0000008000037812 */ /* 0x000fca00078ef803 */
[----:B------:R0:W-:Y:S01]  /*6550*/  STG.E.U8 desc[UR36][R4.64], R3 ;  /* 0x0000000304007986 */ /* 0x0001e2000c101124 */
[----:B------:R-:W-:Y:S05]  /*6560*/  BRA `(.L_x_18899) ;  /* 0x00000000002c7947 */ /* 0x000fea0003800000 */
.L_x_18920:
        /* <DEDUP_REMOVED lines=11> */
.L_x_18899:
[----:B------:R-:W-:-:S07]  /*6620*/  VIADD R29, R29, 0x80 ;  /* 0x000000801d1d7836 */ /* 0x000fce0000000000 */
.L_x_18856:
[----:B------:R-:W-:-:S13]  /*6630*/  ISETP.GE.AND P0, PT, R29, R22, PT ;  /* 0x000000161d00720c */ /* 0x000fda0003f06270 */
[----:B------:R-:W-:Y:S05]  /*6640*/  @P0 BREAK.RELIABLE B6 ;  /* 0x0000000000060942 */ /* 0x000fea0003800100 */
[----:B------:R-:W-:Y:S05]  /*6650*/  @P0 BRA `(.L_x_18893) ;  /* 0x0000001000ec0947 */ /* 0x000fea0003800000 */
[----:B------:R-:W-:Y:S05]  /*6660*/  BSYNC.RELIABLE B6 ;  /* 0x0000000000067941 */ /* 0x000fea0003800100 */
.L_x_18855:
        /* <DEDUP_REMOVED lines=21> */
.L_x_18932:
[----:B------:R-:W0:Y:S02]  /*67c0*/  F2I.S64.F64.CEIL R18, R18 ;  /* 0x0000001200127311 */ /* 0x000e240000309900 */
[----:B0-----:R-:W-:-:S05]  /*67d0*/  IMAD.MOV.U32 R3, RZ, RZ, R18 ;  /* 0x000000ffff037224 */ /* 0x001fca00078e0012 */
[----:B------:R0:W-:Y:S01]  /*67e0*/  STG.E.U8 desc[UR36][R4.64], R3 ;  /* 0x0000000304007986 */ /* 0x0001e2000c101124 */
[----:B------:R-:W-:Y:S05]  /*67f0*/  BRA `(.L_x_18934) ;  /* 0x0000001000807947 */ /* 0x000fea0003800000 */
.L_x_18931:
        /* <DEDUP_REMOVED lines=9> */
.L_x_18936:
[----:B------:R-:W0:Y:S02]  /*6890*/  F2I.F64.CEIL R19, R18 ;  /* 0x0000001200137311 */ /* 0x000e240000309100 */
[----:B0-----:R0:W-:Y:S01]  /*68a0*/  STG.E desc[UR36][R4.64], R19 ;  /* 0x0000001304007986 */ /* 0x0011e2000c101924 */
[----:B------:R-:W-:Y:S05]  /*68b0*/  BRA `(.L_x_18934) ;  /* 0x0000001000507947 */ /* 0x000fea0003800000 */
.L_x_18935:
[----:B------:R-:W0:Y:S02]  /*68c0*/  F2I.F64.CEIL R19, R18 ;  /* 0x0000001200137311 */ /* 0x000e240000309100 */
[----:B0-----:R0:W-:Y:S01]  /*68d0*/  STG.E.U16 desc[UR36][R4.64], R19 ;  /* 0x0000001304007986 */ /* 0x0011e2000c101524 */
[----:B------:R-:W-:Y:S05]  /*68e0*/  BRA `(.L_x_18934) ;  /* 0x0000001000447947 */ /* 0x000fea0003800000 */
.L_x_18930:
        /* <DEDUP_REMOVED lines=17> */
.L_x_18938:
        /* <DEDUP_REMOVED lines=12> */
.L_x_18937:
        /* <DEDUP_REMOVED lines=18> */
.L_x_18940:
        /* <DEDUP_REMOVED lines=13> */
.L_x_18939:
[----:B------:R0:W-:Y:S01]  /*6cb0*/  STG.E.64 desc[UR36][R4.64], R16 ;  /* 0x0000001004007986 */ /* 0x0001e2000c101b24 */
[----:B------:R-:W-:Y:S05]  /*6cc0*/  BRA `(.L_x_18934) ;  /* 0x0000000c004c7947 */ /* 0x000fea0003800000 */
.L_x_18929:
        /* <DEDUP_REMOVED lines=13> */
.L_x_18944:
        /* <DEDUP_REMOVED lines=26> */
.L_x_18947:
[----:B------:R-:W-:-:S04]  /*6f40*/  SHF.R.U32.HI R3, RZ, 0x18, R7 ;  /* 0x00000018ff037819 */ /* 0x000fc80000011607 */
[----:B------:R-:W-:-:S07]  /*6f50*/  LOP3.LUT R0, R0, 0x80, R3, 0xf8, !PT ;  /* 0x0000008000007812 */ /* 0x000fce00078ef803 */
.L_x_18946:
[----:B------:R-:W-:Y:S05]  /*6f60*/  BSYNC.RECONVERGENT B0 ;  /* 0x0000000000007941 */ /* 0x000fea0003800200 */
.L_x_18945:
[----:B------:R0:W-:Y:S01]  /*6f70*/  STG.E.U8 desc[UR36][R4.64], R0 ;  /* 0x0000000004007986 */ /* 0x0001e2000c101124 */
[----:B------:R-:W-:Y:S05]  /*6f80*/  BRA `(.L_x_18934) ;  /* 0x00000008009c7947 */ /* 0x000fea0003800000 */
.L_x_18943:
        /* <DEDUP_REMOVED lines=26> */
.L_x_18950:
[----:B------:R-:W-:-:S04]  /*7130*/  SHF.R.U32.HI R3, RZ, 0x18, R7 ;  /* 0x00000018ff037819 */ /* 0x000fc80000011607 */
[----:B------:R-:W-:-:S07]  /*7140*/  LOP3.LUT R0, R0, 0x80, R3, 0xf8, !PT ;  /* 0x0000008000007812 */ /* 0x000fce00078ef803 */
.L_x_18949:
[----:B------:R-:W-:Y:S05]  /*7150*/  BSYNC.RECONVERGENT B0 ;  /* 0x0000000000007941 */ /* 0x000fea0003800200 */
.L_x_18948:
[----:B------:R4:W-:Y:S01]  /*7160*/  STG.E.U8 desc[UR36][R4.64], R0 ;  /* 0x0000000004007986 */ /* 0x0009e2000c101124 */
[----:B------:R-:W-:Y:S05]  /*7170*/  BRA `(.L_x_18934) ;  /* 0x0000000800207947 */ /* 0x000fea0003800000 */
.L_x_18942:
        /* <DEDUP_REMOVED lines=30> */
.L_x_18952:
[----:B------:R-:W0:Y:S02]  /*7360*/  F2I.U64.F64.CEIL R18, R18 ;  /* 0x0000001200127311 */ /* 0x000e240000309800 */
[----:B0-----:R0:W-:Y:S01]  /*7370*/  STG.E.64 desc[UR36][R4.64], R18 ;  /* 0x0000001204007986 */ /* 0x0011e2000c101b24 */
[----:B------:R-:W-:Y:S05]  /*7380*/  BRA `(.L_x_18934) ;  /* 0x00000004009c7947 */ /* 0x000fea0003800000 */
.L_x_18951:
[----:B------:R-:W0:Y:S02]  /*7390*/  F2I.U32.F64.CEIL R19, R18 ;  /* 0x0000001200137311 */ /* 0x000e240000309000 */
[----:B0-----:R2:W-:Y:S01]  /*73a0*/  STG.E desc[UR36][R4.64], R19 ;  /* 0x0000001304007986 */ /* 0x0015e2000c101924 */
[----:B------:R-:W-:Y:S05]  /*73b0*/  BRA `(.L_x_18934) ;  /* 0x0000000400907947 */ /* 0x000fea0003800000 */
.L_x_18941:
        /* <DEDUP_REMOVED lines=10> */
.L_x_18954:
[----:B------:R-:W-:-:S05]  /*7460*/  CS2R R18, SRZ ;  /* 0x0000000000127805 */ /* 0x000fca000001ff00 */
[----:B------:R0:W-:Y:S01]  /*7470*/  STG.E.128 desc[UR36][R4.64], R16 ;  /* 0x0000001004007986 */ /* 0x0001e2000c101d24 */
[----:B------:R-:W-:Y:S05]  /*7480*/  BRA `(.L_x_18934) ;  /* 0x00000004005c7947 */ /* 0x000fea0003800000 */
.L_x_18953:
[----:B------:R-:W-:-:S13]  /*7490*/  ISETP.NE.AND P0, PT, R0, 0xf, PT ;  /* 0x0000000f0000780c */ /* 0x000fda0003f05270 */
[----:B------:R-:W-:Y:S05]  /*74a0*/  @!P0 BRA `(.L_x_18955) ;  /* 0x0000000400288947 */ /* 0x000fea0003800000 */
[----:B------:R-:W-:-:S13]  /*74b0*/  ISETP.NE.AND P0, PT, R0, 0x17, PT ;  /* 0x000000170000780c */ /* 0x000fda0003f05270 */
[----:B------:R-:W-:Y:S05]  /*74c0*/  @!P0 BRA `(.L_x_18956) ;  /* 0x0000000000b08947 */ /* 0x000fea0003800000 */
[----:B------:R-:W-:-:S13]  /*74d0*/  ISETP.NE.AND P0, PT, R0, 0x18, PT ;  /* 0x000000180000780c */ /* 0x000fda0003f05270 */
[----:B------:R-:W-:Y:S05]  /*74e0*/  @!P0 BRA `(.L_x_18957) ;  /* 0x0000000000448947 */ /* 0x000fea0003800000 */
.L_x_18933:
        /* <DEDUP_REMOVED lines=16> */
.L_x_18958:
[----:B------:R-:W-:Y:S05]  /*75f0*/  BRA `(.L_x_18934) ;  /* 0x0000000400007947 */ /* 0x000fea0003800000 */
.L_x_18957:
        /* <DEDUP_REMOVED lines=21> */
.L_x_18960:
[----:B------:R-:W-:Y:S05]  /*7750*/  BSYNC.RECONVERGENT B0 ;  /* 0x0000000000007941 */ /* 0x000fea0003800200 */
.L_x_18959:
[----:B------:R-:W-:-:S05]  /*7760*/  LOP3.LUT R3, R0, 0x80, R3, 0xf8, !PT ;  /* 0x0000008000037812 */ /* 0x000fca00078ef803 */
[----:B------:R0:W-:Y:S01]  /*7770*/  STG.E.U8 desc[UR36][R4.64], R3 ;  /* 0x0000000304007986 */ /* 0x0001e2000c101124 */
[----:B------:R-:W-:Y:S05]  /*7780*/  BRA `(.L_x_18934) ;  /* 0x00000000009c7947 */ /* 0x000fea0003800000 */
.L_x_18956:
        /* <DEDUP_REMOVED lines=20> */
.L_x_18962:
[----:B------:R-:W-:Y:S01]  /*78d0*/  IMAD.MOV.U32 R0, RZ, RZ, 0x7f ;  /* 0x0000007fff007424 */ /* 0x000fe200078e00ff */
[----:B------:R-:W-:-:S04]  /*78e0*/  ISETP.GT.U32.AND P0, PT, R3, 0x7f800000, PT ;  /* 0x7f8000000300780c */ /* 0x000fc80003f04070 */
[----:B------:R-:W-:-:S09]  /*78f0*/  SEL R0, R0, 0x7c, P0 ;  /* 0x0000007c00007807 */ /* 0x000fd20000000000 */
.L_x_18963:
[----:B------:R-:W-:Y:S05]  /*7900*/  BSYNC.RECONVERGENT B0 ;  /* 0x0000000000007941 */ /* 0x000fea0003800200 */
.L_x_18961:
[----:B------:R-:W-:-:S04]  /*7910*/  SHF.R.U32.HI R3, RZ, 0x18, R7 ;  /* 0x00000018ff037819 */ /* 0x000fc80000011607 */
[----:B------:R-:W-:-:S05]  /*7920*/  LOP3.LUT R3, R0, 0x80, R3, 0xf8, !PT ;  /* 0x0000008000037812 */ /* 0x000fca00078ef803 */
[----:B------:R0:W-:Y:S01]  /*7930*/  STG.E.U8 desc[UR36][R4.64], R3 ;  /* 0x0000000304007986 */ /* 0x0001e2000c101124 */
[----:B------:R-:W-:Y:S05]  /*7940*/  BRA `(.L_x_18934) ;  /* 0x00000000002c7947 */ /* 0x000fea0003800000 */
.L_x_18955:
        /* <DEDUP_REMOVED lines=11> */
.L_x_18934:
[----:B------:R-:W-:-:S07]  /*7a00*/  VIADD R29, R29, 0x80 ;  /* 0x000000801d1d7836 */ /* 0x000fce0000000000 */
.L_x_18893:
[----:B------:R-:W-:Y:S05]  /*7a10*/  BSYNC.RECONVERGENT B7 ;  /* 0x0000000000077941 */ /* 0x000fea0003800200 */
.L_x_18854:
        /* <DEDUP_REMOVED lines=10> */
[----:B------:R0:W1:Y:S02]  /*7ac0*/  FRND.F64.CEIL R4, R30 ;  /* 0x0000001e00047313 */ /* 0x0000640000309800 */
        /* <DEDUP_REMOVED lines=10> */
[----:B0-----:R-:W-:Y:S01]  /*7b70*/  STG.E.U8 desc[UR36][R2.64], R31 ;  /* 0x0000001f02007986 */ /* 0x001fe2000c101124 */
[----:B------:R-:W-:Y:S05]  /*7b80*/  EXIT ;  /* 0x000000000000794d */ /* 0x000fea0003800000 */
.L_x_18967:
[----:B------:R-:W0:Y:S02]  /*7b90*/  F2I.S64.F64.CEIL R30, R30 ;  /* 0x0000001e001e7311 */ /* 0x000e240000309900 */
[----:B0-----:R-:W-:-:S05]  /*7ba0*/  IMAD.MOV.U32 R5, RZ, RZ, R30 ;  /* 0x000000ffff057224 */ /* 0x001fca00078e001e */
[----:B------:R-:W-:Y:S01]  /*7bb0*/  STG.E.U8 desc[UR36][R2.64], R5 ;  /* 0x0000000502007986 */ /* 0x000fe2000c101124 */
[----:B------:R-:W-:Y:S05]  /*7bc0*/  EXIT ;  /* 0x000000000000794d */ /* 0x000fea0003800000 */
.L_x_18966:
[----:B------:R-:W-:-:S13]  /*7bd0*/  ISETP.NE.AND P0, PT, R0, 0x2, PT ;  /* 0x000000020000780c */ /* 0x000fda0003f05270 */
[----:B------:R-:W-:Y:S05]  /*7be0*/  @!P0 BRA `(.L_x_18969) ;  /* 0x0000000000288947 */ /* 0x000fea0003800000 */
[----:B------:R-:W-:-:S13]  /*7bf0*/  ISETP.NE.AND P0, PT, R0, 0x3, PT ;  /* 0x000000030000780c */ /* 0x000fda0003f05270 */
[----:B------:R-:W-:Y:S05]  /*7c00*/  @!P0 BRA `(.L_x_18970) ;  /* 0x0000000000148947 */ /* 0x000fea0003800000 */
[----:B------:R-:W-:-:S13]  /*7c10*/  ISETP.NE.AND P0, PT, R0, 0x4, PT ;  /* 0x000000040000780c */ /* 0x000fda0003f05270 */
[----:B------:R-:W-:Y:S05]  /*7c20*/  @P0 BRA `(.L_x_18968) ;  /* 0x0000000c00240947 */ /* 0x000fea0003800000 */
[----:B------:R-:W0:Y:S02]  /*7c30*/  F2I.S64.F64.CEIL R30, R30 ;  /* 0x0000001e001e7311 */ /* 0x000e240000309900 */
[----:B0-----:R-:W-:Y:S01]  /*7c40*/  STG.E.64 desc[UR36][R2.64], R30 ;  /* 0x0000001e02007986 */ /* 0x001fe2000c101b24 */
[----:B------:R-:W-:Y:S05]  /*7c50*/  EXIT ;  /* 0x000000000000794d */ /* 0x000fea0003800000 */
.L_x_18970:
[----:B------:R-:W0:Y:S02]  /*7c60*/  F2I.F64.CEIL R31, R30 ;  /* 0x0000001e001f7311 */ /* 0x000e240000309100 */
[----:B0-----:R-:W-:Y:S01]  /*7c70*/  STG.E desc[UR36][R2.64], R31 ;  /* 0x0000001f02007986 */ /* 0x001fe2000c101924 */
[----:B------:R-:W-:Y:S05]  /*7c80*/  EXIT ;  /* 0x000000000000794d */ /* 0x000fea0003800000 */
.L_x_18969:
[----:B------:R-:W0:Y:S02]  /*7c90*/  F2I.F64.CEIL R31, R30 ;  /* 0x0000001e001f7311 */ /* 0x000e240000309100 */
[----:B0-----:R-:W-:Y:S01]  /*7ca0*/  STG.E.U16 desc[UR36][R2.64], R31 ;  /* 0x0000001f02007986 */ /* 0x001fe2000c101524 */
[----:B------:R-:W-:Y:S05]  /*7cb0*/  EXIT ;  /* 0x000000000000794d */ /* 0x000fea0003800000 */
.L_x_18965:
        /* <DEDUP_REMOVED lines=17> */
.L_x_18972:
        /* <DEDUP_REMOVED lines=12> */
.L_x_18971:
        /* <DEDUP_REMOVED lines=18> */
.L_x_18974:
        /* <DEDUP_REMOVED lines=13> */
.L_x_18973:
[----:B------:R-:W-:Y:S01]  /*8080*/  STG.E.64 desc[UR36][R2.64], R4 ;  /* 0x0000000402007986 */ /* 0x000fe2000c101b24 */
[----:B------:R-:W-:Y:S05]  /*8090*/  EXIT ;  /* 0x000000000000794d */ /* 0x000fea0003800000 */
.L_x_18964:
        /* <DEDUP_REMOVED lines=11> */
[----:B0-----:R-:W-:Y:S01]  /*8150*/  STG.E.U16 desc[UR36][R2.64], R31 ;  /* 0x0000001f02007986 */ /* 0x001fe2000c101524 */
[----:B------:R-:W-:Y:S05]  /*8160*/  EXIT ;  /* 0x000000000000794d */ /* 0x000fea0003800000 */
.L_x_18978:
        /* <DEDUP_REMOVED lines=26> */
.L_x_18981:
[----:B------:R-:W-:-:S04]  /*8310*/  SHF.R.U32.HI R5, RZ, 0x18, R7 ;  /* 0x00000018ff057819 */ /* 0x000fc80000011607 */
[----:B------:R-:W-:-:S07]  /*8320*/  LOP3.LUT R0, R0, 0x80, R5, 0xf8, !PT ;  /* 0x0000008000007812 */ /* 0x000fce00078ef805 */
.L_x_18980:
[----:B------:R-:W-:Y:S05]  /*8330*/  BSYNC.RECONVERGENT B0 ;  /* 0x0000000000007941 */ /* 0x000fea0003800200 */
.L_x_18979:
[----:B------:R-:W-:Y:S01]  /*8340*/  STG.E.U8 desc[UR36][R2.64], R0 ;  /* 0x0000000002007986 */ /* 0x000fe2000c101124 */
[----:B------:R-:W-:Y:S05]  /*8350*/  EXIT ;  /* 0x000000000000794d */ /* 0x000fea0003800000 */
.L_x_18977:
        /* <DEDUP_REMOVED lines=26> */
.L_x_18984:
[----:B------:R-:W-:-:S04]  /*8500*/  SHF.R.U32.HI R5, RZ, 0x18, R7 ;  /* 0x00000018ff057819 */ /* 0x000fc80000011607 */
[----:B------:R-:W-:-:S07]  /*8510*/  LOP3.LUT R0, R0, 0x80, R5, 0xf8, !PT ;  /* 0x0000008000007812 */ /* 0x000fce00078ef805 */
.L_x_18983:
[----:B------:R-:W-:Y:S05]  /*8520*/  BSYNC.RECONVERGENT B0 ;  /* 0x0000000000007941 */ /* 0x000fea0003800200 */
.L_x_18982:
[----:B------:R-:W-:Y:S01]  /*8530*/  STG.E.U8 desc[UR36][R2.64], R0 ;  /* 0x0000000002007986 */ /* 0x000fe2000c101124 */
[----:B------:R-:W-:Y:S05]  /*8540*/  EXIT ;  /* 0x000000000000794d */ /* 0x000fea0003800000 */
.L_x_18976:
        /* <DEDUP_REMOVED lines=30> */
.L_x_18986:
[----:B------:R-:W0:Y:S02]  /*8730*/  F2I.U64.F64.CEIL R30, R30 ;  /* 0x0000001e001e7311 */ /* 0x000e240000309800 */
[----:B0-----:R-:W-:Y:S01]  /*8740*/  STG.E.64 desc[UR36][R2.64], R30 ;  /* 0x0000001e02007986 */ /* 0x001fe2000c101b24 */
[----:B------:R-:W-:Y:S05]  /*8750*/  EXIT ;  /* 0x000000000000794d */ /* 0x000fea0003800000 */
.L_x_18985:
[----:B------:R-:W0:Y:S02]  /*8760*/  F2I.U32.F64.CEIL R31, R30 ;  /* 0x0000001e001f7311 */ /* 0x000e240000309000 */
[----:B0-----:R-:W-:Y:S01]  /*8770*/  STG.E desc[UR36][R2.64], R31 ;  /* 0x0000001f02007986 */ /* 0x001fe2000c101924 */
[----:B------:R-:W-:Y:S05]  /*8780*/  EXIT ;  /* 0x000000000000794d */ /* 0x000fea0003800000 */
.L_x_18975:
        /* <DEDUP_REMOVED lines=10> */
.L_x_18988:
[----:B------:R-:W-:-:S05]  /*8830*/  CS2R R6, SRZ ;  /* 0x0000000000067805 */ /* 0x000fca000001ff00 */
[----:B------:R-:W-:Y:S01]  /*8840*/  STG.E.128 desc[UR36][R2.64], R4 ;  /* 0x0000000402007986 */ /* 0x000fe2000c101d24 */
[----:B------:R-:W-:Y:S05]  /*8850*/  EXIT ;  /* 0x000000000000794d */ /* 0x000fea0003800000 */
.L_x_18987:
[----:B------:R-:W-:-:S13]  /*8860*/  ISETP.NE.AND P0, PT, R0, 0xf, PT ;  /* 0x0000000f0000780c */ /* 0x000fda0003f05270 */
[----:B------:R-:W-:Y:S05]  /*8870*/  @!P0 BRA `(.L_x_18989) ;  /* 0x0000000400288947 */ /* 0x000fea0003800000 */
[----:B------:R-:W-:-:S13]  /*8880*/  ISETP.NE.AND P0, PT, R0, 0x17, PT ;  /* 0x000000170000780c */ /* 0x000fda0003f05270 */
[----:B------:R-:W-:Y:S05]  /*8890*/  @!P0 BRA `(.L_x_18990) ;  /* 0x0000000000b08947 */ /* 0x000fea0003800000 */
[----:B------:R-:W-:-:S13]  /*88a0*/  ISETP.NE.AND P0, PT, R0, 0x18, PT ;  /* 0x000000180000780c */ /* 0x000fda0003f05270 */
[----:B------:R-:W-:Y:S05]  /*88b0*/  @!P0 BRA `(.L_x_18991) ;  /* 0x0000000000448947 */ /* 0x000fea0003800000 */
.L_x_18968:
        /* <DEDUP_REMOVED lines=16> */
.L_x_18992:
[----:B------:R-:W-:Y:S05]  /*89c0*/  EXIT ;  /* 0x000000000000794d */ /* 0x000fea0003800000 */
.L_x_18991:
        /* <DEDUP_REMOVED lines=21> */
.L_x_18994:
[----:B------:R-:W-:Y:S05]  /*8b20*/  BSYNC.RECONVERGENT B0 ;  /* 0x0000000000007941 */ /* 0x000fea0003800200 */
.L_x_18993:
[----:B------:R-:W-:-:S05]  /*8b30*/  LOP3.LUT R7, R0, 0x80, R7, 0xf8, !PT ;  /* 0x0000008000077812 */ /* 0x000fca00078ef807 */
[----:B------:R-:W-:Y:S01]  /*8b40*/  STG.E.U8 desc[UR36][R2.64], R7 ;  /* 0x0000000702007986 */ /* 0x000fe2000c101124 */
[----:B------:R-:W-:Y:S05]  /*8b50*/  EXIT ;  /* 0x000000000000794d */ /* 0x000fea0003800000 */
.L_x_18990:
        /* <DEDUP_REMOVED lines=20> */
.L_x_18996:
[----:B------:R-:W-:Y:S01]  /*8ca0*/  IMAD.MOV.U32 R0, RZ, RZ, 0x7f ;  /* 0x0000007fff007424 */ /* 0x000fe200078e00ff */
[----:B------:R-:W-:-:S04]  /*8cb0*/  ISETP.GT.U32.AND P0, PT, R6, 0x7f800000, PT ;  /* 0x7f8000000600780c */ /* 0x000fc80003f04070 */
[----:B------:R-:W-:-:S09]  /*8cc0*/  SEL R0, R0, 0x7c, P0 ;  /* 0x0000007c00007807 */ /* 0x000fd20000000000 */
.L_x_18997:
[----:B------:R-:W-:Y:S05]  /*8cd0*/  BSYNC.RECONVERGENT B0 ;  /* 0x0000000000007941 */ /* 0x000fea0003800200 */
.L_x_18995:
[----:B------:R-:W-:-:S04]  /*8ce0*/  SHF.R.U32.HI R5, RZ, 0x18, R7 ;  /* 0x00000018ff057819 */ /* 0x000fc80000011607 */
[----:B------:R-:W-:-:S05]  /*8cf0*/  LOP3.LUT R5, R0, 0x80, R5, 0xf8, !PT ;  /* 0x0000008000057812 */ /* 0x000fca00078ef805 */
[----:B------:R-:W-:Y:S01]  /*8d00*/  STG.E.U8 desc[UR36][R2.64], R5 ;  /* 0x0000000502007986 */ /* 0x000fe2000c101124 */
[----:B------:R-:W-:Y:S05]  /*8d10*/  EXIT ;  /* 0x000000000000794d */ /* 0x000fea0003800000 */
.L_x_18989:
        /* <DEDUP_REMOVED lines=12> */
.L_x_18998:
        /* <DEDUP_REMOVED lines=10> */
.L_x_19261:


//--------------------- .text._ZN2at6native18elementwise_kernelILi128ELi2EZNS0_22gpu_kernel_impl_nocastIZZZNS0_16ceil_kernel_cudaERNS_18TensorIteratorBaseEENKUlvE_clEvENKUlvE_clEvEUldE_EEvS4_RKT_EUliE_EEviT1_ --------------------------
	.section	.text._ZN2at6native18elementwise_kernelILi128ELi2EZNS0_22gpu_kernel_impl_nocastIZZZNS0_16ceil_kernel_cudaERNS_18TensorIteratorBaseEENKUlvE_clEvENKUlvE_clEvEUldE_EEvS4_RKT_EUliE_EEviT1_,"ax",@progbits
	.align	128
        .global         _ZN2at6native18elementwise_kernelILi128ELi2EZNS0_22gpu_kernel_impl_nocastIZZZNS0_16ceil_kernel_cudaERNS_18TensorIteratorBaseEENKUlvE_clEvENKUlvE_clEvEUldE_EEvS4_RKT_EUliE_EEviT1_
        .type           _ZN2at6native18elementwise_kernelILi128ELi2EZNS0_22gpu_kernel_impl_nocastIZZZNS0_16ceil_kernel_cudaERNS_18TensorIteratorBaseEENKUlvE_clEvENKUlvE_clEvEUldE_EEvS4_RKT_EUliE_EEviT1_,@function
        .size           _ZN2at6native18elementwise_kernelILi128ELi2EZNS0_22gpu_kernel_impl_nocastIZZZNS0_16ceil_kernel_cudaERNS_18TensorIteratorBaseEENKUlvE_clEvENKUlvE_clEvEUldE_EEvS4_RKT_EUliE_EEviT1_,(.L_x_19262 - _ZN2at6native18elementwise_kernelILi128ELi2EZNS0_22gpu_kernel_impl_nocastIZZZNS0_16ceil_kernel_cudaERNS_18TensorIteratorBaseEENKUlvE_clEvENKUlvE_clEvEUldE_EEvS4_RKT_EUliE_EEviT1_)
        .other          _ZN2at6native18elementwise_kernelILi128ELi2EZNS0_22gpu_kernel_impl_nocastIZZZNS0_16ceil_kernel_cudaERNS_18TensorIteratorBaseEENKUlvE_clEvENKUlvE_clEvEUldE_EEvS4_RKT_EUliE_EEviT1_,@"STO_CUDA_ENTRY STV_DEFAULT"
_ZN2at6native18elementwise_kernelILi128ELi2EZNS0_22gpu_kernel_impl_nocastIZZZNS0_16ceil_kernel_cudaERNS_18TensorIteratorBaseEENKUlvE_clEvENKUlvE_clEvEUldE_EEvS4_RKT_EUliE_EEviT1_:
.text._ZN2at6native18elementwise_kernelILi128ELi2EZNS0_22gpu_kernel_impl_nocastIZZZNS0_16ceil_kernel_cudaERNS_18TensorIteratorBaseEENKUlvE_clEvENKUlvE_clEvEUldE_EEvS4_RKT_EUliE_EEviT1_:
        /* <DEDUP_REMOVED lines=17> */
[----:B--2---:R-:W0:Y:S02]  /*0110*/  FRND.F64.CEIL R6, R4 ;  /* 0x0000000400067313 */ /* 0x004e240000309800 */
[----:B0-----:R0:W-:Y:S04]  /*0120*/  STG.E.64 desc[UR6][R8.64], R6 ;  /* 0x0000000608007986 */ /* 0x0011e8000c101b06 */
.L_x_19001:
[----:B------:R-:W-:Y:S05]  /*0130*/  BSYNC.RECONVERGENT B0 ;  /* 0x0000000000007941 */ /* 0x000fea0003800200 */
.L_x_19000:
[----:B------:R-:W-:-:S13]  /*0140*/  ISETP.GE.AND P0, PT, R3, UR4, PT ;  /* 0x0000000403007c0c */ /* 0x000fda000bf06270 */
[----:B------:R-:W-:Y:S05]  /*0150*/  @P0 EXIT ;  /* 0x000000000000094d */ /* 0x000fea0003800000 */
[----:B------:R-:W1:Y:S02]  /*0160*/  LDC.64 R4, c[0x0][0x588] ;  /* 0x00016200ff047b82 */ /* 0x000e640000000a00 */
[----:B-1----:R-:W2:Y:S06]  /*0170*/  LDG.E.64 R2, desc[UR6][R4.64] ;  /* 0x0000000604027981 */ /* 0x002eac000c1e1b00 */
[----:B0-----:R-:W0:Y:S01]  /*0180*/  LDC.64 R6, c[0x0][0x580] ;  /* 0x00016000ff067b82 */ /* 0x001e220000000a00 */
[----:B--2---:R-:W0:Y:S02]  /*0190*/  FRND.F64.CEIL R2, R2 ;  /* 0x0000000200027313 */ /* 0x004e240000309800 */
[----:B0-----:R-:W-:Y:S01]  /*01a0*/  STG.E.64 desc[UR6][R6.64], R2 ;  /* 0x0000000206007986 */ /* 0x001fe2000c101b06 */
[----:B------:R-:W-:Y:S05]  /*01b0*/  EXIT ;  /* 0x000000000000794d */ /* 0x000fea0003800000 */
.L_x_18999:
        /* <DEDUP_REMOVED lines=305> */
.L_x_19004:
[----:B------:R-:W0:Y:S02]  /*14d0*/  LDCU.128 UR8, c[0x0][0x580] ;  /* 0x0000b000ff0877ac */ /* 0x000e240008000c00 */
[----:B0-----:R-:W-:-:S04]  /*14e0*/  IADD3 R8, P0, PT, R4, UR10, RZ ;  /* 0x0000000a04087c10 */ /* 0x001fc8000ff1e0ff */
[----:B------:R-:W-:-:S05]  /*14f0*/  IADD3.X R9, PT, PT, RZ, UR11, RZ, P0, !PT ;  /* 0x0000000bff097c10 */ /* 0x000fca00087fe4ff */
[----:B------:R-:W2:Y:S01]  /*1500*/  LDG.E.64 R6, desc[UR6][R8.64] ;  /* 0x0000000608067981 */ /* 0x000ea2000c1e1b00 */
[----:B------:R-:W-:Y:S02]  /*1510*/  IADD3 R4, P0, PT, R5, UR8, RZ ;  /* 0x0000000805047c10 */ /* 0x000fe4000ff1e0ff */
[----:B------:R-:W-:-:S03]  /*1520*/  IADD3 R3, PT, PT, R3, 0x80, RZ ;  /* 0x0000008003037810 */ /* 0x000fc60007ffe0ff */
[----:B------:R-:W-:Y:S01]  /*1530*/  IMAD.X R5, RZ, RZ, UR9, P0 ;  /* 0x00000009ff057e24 */ /* 0x000fe200080e06ff */
[----:B--2---:R-:W0:Y:S04]  /*1540*/  FRND.F64.CEIL R6, R6 ;  /* 0x0000000600067313 */ /* 0x004e280000309800 */
[----:B0-----:R0:W-:Y:S03]  /*1550*/  STG.E.64 desc[UR6][R4.64], R6 ;  /* 0x0000000604007986 */ /* 0x0011e6000c101b06 */
.L_x_19003:
[----:B------:R-:W-:Y:S05]  /*1560*/  BSYNC.RECONVERGENT B0 ;  /* 0x0000000000007941 */ /* 0x000fea0003800200 */
.L_x_19002:
        /* <DEDUP_REMOVED lines=300> */
.L_x_19005:
[----:B------:R-:W0:Y:S02]  /*2830*/  LDCU.128 UR8, c[0x0][0x580] ;  /* 0x0000b000ff0877ac */ /* 0x000e240008000c00 */
[----:B0-----:R-:W-:-:S04]  /*2840*/  IADD3 R6, P0, PT, R2, UR10, RZ ;  /* 0x0000000a02067c10 */ /* 0x001fc8000ff1e0ff */
[----:B------:R-:W-:-:S05]  /*2850*/  IADD3.X R7, PT, PT, RZ, UR11, RZ, P0, !PT ;  /* 0x0000000bff077c10 */ /* 0x000fca00087fe4ff */
[----:B------:R-:W2:Y:S01]  /*2860*/  LDG.E.64 R4, desc[UR6][R6.64] ;  /* 0x0000000606047981 */ /* 0x000ea2000c1e1b00 */
[----:B------:R-:W-:-:S04]  /*2870*/  IADD3 R2, P0, PT, R3, UR8, RZ ;  /* 0x0000000803027c10 */ /* 0x000fc8000ff1e0ff */
[----:B------:R-:W-:Y:S01]  /*2880*/  IADD3.X R3, PT, PT, RZ, UR9, RZ, P0, !PT ;  /* 0x00000009ff037c10 */ /* 0x000fe200087fe4ff */
[----:B--2---:R-:W0:Y:S04]  /*2890*/  FRND.F64.CEIL R4, R4 ;  /* 0x0000000400047313 */ /* 0x004e280000309800 */
[----:B0-----:R-:W-:Y:S01]  /*28a0*/  STG.E.64 desc[UR6][R2.64], R4 ;  /* 0x0000000402007986 */ /* 0x001fe2000c101b06 */
[----:B------:R-:W-:Y:S05]  /*28b0*/  EXIT ;  /* 0x000000000000794d */ /* 0x000fea0003800000 */
.L_x_19006:
        /* <DEDUP_REMOVED lines=12> */
.L_x_19262:


//--------------------- .text._ZN2at6native27unrolled_elementwise_kernelIZZZNS0_16ceil_kernel_cudaERNS_18TensorIteratorBaseEENKUlvE_clEvENKUlvE_clEvEUldE_St5arrayIPcLm2EELi4E23TrivialOffsetCalculatorILi1EjESB_NS0_6memory15LoadWithoutCastENSC_16StoreWithoutCastEEEviT_T0_T2_T3_T4_T5_ --------------------------
	.section	.text._ZN2at6native27unrolled_elementwise_kernelIZZZNS0_16ceil_kernel_cudaERNS_18TensorIteratorBaseEENKUlvE_clEvENKUlvE_clEvEUldE_St5arrayIPcLm2EELi4E23TrivialOffsetCalculatorILi1EjESB_NS0_6memory15LoadWithoutCastENSC_16StoreWithoutCastEEEviT_T0_T2_T3_T4_T5_,"ax",@progbits
	.align	128
        .global         _ZN2at6native27unrolled_elementwise_kernelIZZZNS0_16ceil_kernel_cudaERNS_18TensorIteratorBaseEENKUlvE_clEvENKUlvE_clEvEUldE_St5arrayIPcLm2EELi4E23TrivialOffsetCalculatorILi1EjESB_NS0_6memory15LoadWithoutCastENSC_16StoreWithoutCastEEEviT_T0_T2_T3_T4_T5_
        .type           _ZN2at6native27unrolled_elementwise_kernelIZZZNS0_16ceil_kernel_cudaERNS_18TensorIteratorBaseEENKUlvE_clEvENKUlvE_clEvEUldE_St5arrayIPcLm2EELi4E23TrivialOffsetCalculatorILi1EjESB_NS0_6memory15LoadWithoutCastENSC_16StoreWithoutCastEEEviT_T0_T2_T3_T4_T5_,@function
        .size           _ZN2at6native27unrolled_elementwise_kernelIZZZNS0_16ceil_kernel_cudaERNS_18TensorIteratorBaseEENKUlvE_clEvENKUlvE_clEvEUldE_St5arrayIPcLm2EELi4E23TrivialOffsetCalculatorILi1EjESB_NS0_6memory15LoadWithoutCastENSC_16StoreWithoutCastEEEviT_T0_T2_T3_T4_T5_,(.L_x_19263 - _ZN2at6native27unrolled_elementwise_kernelIZZZNS0_16ceil_kernel_cudaERNS_18TensorIteratorBaseEENKUlvE_clEvENKUlvE_clEvEUldE_St5arrayIPcLm2EELi4E23TrivialOffsetCalculatorILi1EjESB_NS0_6memory15LoadWithoutCastENSC_16StoreWithoutCastEEEviT_T0_T2_T3_T4_T5_)
        .other          _ZN2at6native27unrolled_elementwise_kernelIZZZNS0_16ceil_kernel_cudaERNS_18TensorIteratorBaseEENKUlvE_clEvENKUlvE_clEvEUldE_St5arrayIPcLm2EELi4E23TrivialOffsetCalculatorILi1EjESB_NS0_6memory15LoadWithoutCastENSC_16StoreWithoutCastEEEviT_T0_T2_T3_T4_T5_,@"STO_CUDA_ENTRY STV_DEFAULT"
_ZN2at6native27unrolled_elementwise_kernelIZZZNS0_16ceil_kernel_cudaERNS_18TensorIteratorBaseEENKUlvE_clEvENKUlvE_clEvEUldE_St5arrayIPcLm2EELi4E23TrivialOffsetCalculatorILi1EjESB_NS0_6memory15LoadWithoutCastENSC_16StoreWithoutCastEEEviT_T0_T2_T3_T4_T5_:
.text._ZN2at6native27unrolled_elementwise_kernelIZZZNS0_16ceil_kernel_cudaERNS_18TensorIteratorBaseEENKUlvE_clEvENKUlvE_clEvEUldE_St5arrayIPcLm2EELi4E23TrivialOffsetCalculatorILi1EjESB_NS0_6memory15LoadWithoutCastENSC_16StoreWithoutCastEEEviT_T0_T2_T3_T4_T5_:
        /* <DEDUP_REMOVED lines=40> */
[----:B-----5:R-:W1:Y:S01]  /*0280*/  FRND.F64.CEIL R14, R14 ;  /* 0x0000000e000e7313 */ /* 0x020e620000309800 */
        /* <DEDUP_REMOVED lines=8> */
[----:B------:R-:W1:Y:S01]  /*0310*/  FRND.F64.CEIL R8, R8 ;  /* 0x0000000800087313 */ /* 0x000e620000309800 */
[----:B------:R-:W-:-:S03]  /*0320*/  VIADD R5, R5, 0x80 ;  /* 0x0000008005057836 */ /* 0x000fc60000000000 */
[----:B0-----:R-:W-:-:S05]  /*0330*/  IMAD.WIDE.U32 R10, R13, 0x8, R10 ;  /* 0x000000080d0a7825 */ /* 0x001fca00078e000a */
[----:B-1----:R0:W-:Y:S02]  /*0340*/  STG.E.64 desc[UR4][R10.64], R8 ;  /* 0x000000080a007986 */ /* 0x0021e4000c101b04 */
.L_x_19009:
[----:B------:R-:W-:Y:S05]  /*0350*/  BSYNC.RELIABLE B1 ;  /* 0x0000000000017941 */ /* 0x000fea0003800100 */
.L_x_19008:
[----:B------:R-:W-:-:S13]  /*0360*/  ISETP.GE.AND P0, PT, R5, R4, PT ;  /* 0x000000040500720c */ /* 0x000fda0003f06270 */
[----:B0----5:R-:W0:Y:S01]  /*0370*/  @!P0 LDC.64 R8, c[0x0][0x388] ;  /* 0x0000e200ff088b82 */ /* 0x021e220000000a00 */
[----:B------:R-:W-:Y:S01]  /*0380*/  @!P0 LEA R11, R0, R5, 0x9 ;  /* 0x00000005000b8211 */ /* 0x000fe200078e48ff */
[----:B------:R-:W1:Y:S01]  /*0390*/  @!P0 FRND.F64.CEIL R6, R6 ;  /* 0x0000000600068313 */ /* 0x000e620000309800 */
[----:B------:R-:W-:-:S03]  /*03a0*/  @!P0 VIADD R5, R5, 0x80 ;  /* 0x0000008005058836 */ /* 0x000fc60000000000 */
[----:B0-----:R-:W-:-:S05]  /*03b0*/  @!P0 IMAD.WIDE.U32 R8, R11, 0x8, R8 ;  /* 0x000000080b088825 */ /* 0x001fca00078e0008 */
[----:B-1----:R1:W-:Y:S02]  /*03c0*/  @!P0 STG.E.64 desc[UR4][R8.64], R6 ;  /* 0x0000000608008986 */ /* 0x0023e4000c101b04 */
.L_x_19010:
[----:B------:R-:W-:Y:S05]  /*03d0*/  BSYNC.RECONVERGENT B0 ;  /* 0x0000000000007941 */ /* 0x000fea0003800200 */
.L_x_19007:
[----:B------:R-:W-:Y:S05]  /*03e0*/  WARPSYNC.ALL ;  /* 0x0000000000007948 */ /* 0x000fea0003800000 */
[----:B------:R-:W-:-:S13]  /*03f0*/  ISETP.GE.AND P0, PT, R5, R4, PT ;  /* 0x000000040500720c */ /* 0x000fda0003f06270 */
[----:B------:R-:W-:Y:S05]  /*0400*/  @P0 EXIT ;  /* 0x000000000000094d */ /* 0x000fea0003800000 */
[----:B-1----:R-:W1:Y:S01]  /*0410*/  LDC.64 R6, c[0x0][0x388] ;  /* 0x0000e200ff067b82 */ /* 0x002e620000000a00 */
[----:B------:R-:W-:Y:S01]  /*0420*/  LEA R5, R0, R5, 0x9 ;  /* 0x0000000500057211 */ /* 0x000fe200078e48ff */
[----:B------:R-:W2:Y:S04]  /*0430*/  FRND.F64.CEIL R2, R2 ;  /* 0x0000000200027313 */ /* 0x000ea80000309800 */
[----:B-1----:R-:W-:-:S05]  /*0440*/  IMAD.WIDE.U32 R4, R5, 0x8, R6 ;  /* 0x0000000805047825 */ /* 0x002fca00078e0006 */
[----:B--2---:R-:W-:Y:S01]  /*0450*/  STG.E.64 desc[UR4][R4.64], R2 ;  /* 0x0000000204007986 */ /* 0x004fe2000c101b04 */
[----:B------:R-:W-:Y:S05]  /*0460*/  EXIT ;  /* 0x000000000000794d */ /* 0x000fea0003800000 */
.L_x_19011:
        /* <DEDUP_REMOVED lines=9> */
.L_x_19263:


//--------------------- .text._ZN2at6native29vectorized_elementwise_kernelILi2EZZZNS0_16ceil_kernel_cudaERNS_18TensorIteratorBaseEENKUlvE_clEvENKUlvE_clEvEUldE_St5arrayIPcLm2EEEEviT0_T1_ --------------------------
	.section	.text._ZN2at6native29vectorized_elementwise_kernelILi2EZZZNS0_16ceil_kernel_cudaERNS_18TensorIteratorBaseEENKUlvE_clEvENKUlvE_clEvEUldE_St5arrayIPcLm2EEEEviT0_T1_,"ax",@progbits
	.align	128
        .global         _ZN2at6native29vectorized_elementwise_kernelILi2EZZZNS0_16ceil_kernel_cudaERNS_18TensorIteratorBaseEENKUlvE_clEvENKUlvE_clEvEUldE_St5arrayIPcLm2EEEEviT0_T1_
        .type           _ZN2at6native29vectorized_elementwise_kernelILi2EZZZNS0_16ceil_kernel_cudaERNS_18TensorIteratorBaseEENKUlvE_clEvENKUlvE_clEvEUldE_St5arrayIPcLm2EEEEviT0_T1_,@function
        .size           _ZN2at6native29vectorized_elementwise_kernelILi2EZZZNS0_16ceil_kernel_cudaERNS_18TensorIteratorBaseEENKUlvE_clEvENKUlvE_clEvEUldE_St5arrayIPcLm2EEEEviT0_T1_,(.L_x_19264 - _ZN2at6native29vectorized_elementwise_kernelILi2EZZZNS0_16ceil_kernel_cudaERNS_18TensorIteratorBaseEENKUlvE_clEvENKUlvE_clEvEUldE_St5arrayIPcLm2EEEEviT0_T1_)
        .other          _ZN2at6native29vectorized_elementwise_kernelILi2EZZZNS0_16ceil_kernel_cudaERNS_18TensorIteratorBaseEENKUlvE_clEvENKUlvE_clEvEUldE_St5arrayIPcLm2EEEEviT0_T1_,@"STO_CUDA_ENTRY STV_DEFAULT"
_ZN2at6native29vectorized_elementwise_kernelILi2EZZZNS0_16ceil_kernel_cudaERNS_18TensorIteratorBaseEENKUlvE_clEvENKUlvE_clEvEUldE_St5arrayIPcLm2EEEEviT0_T1_:
.text._ZN2at6native29vectorized_elementwise_kernelILi2EZZZNS0_16ceil_kernel_cudaERNS_18TensorIteratorBaseEENKUlvE_clEvENKUlvE_clEvEUldE_St5arrayIPcLm2EEEEviT0_T1_:
        /* <DEDUP_REMOVED lines=71> */
[----:B-----5:R-:W1:Y:S01]  /*0470*/  FRND.F64.CEIL R10, R10 ;  /* 0x0000000a000a7313 */ /* 0x020e620000309800 */
[----:B------:R-:W-:-:S05]  /*0480*/  VIADD R2, R2, 0x80 ;  /* 0x0000008002027836 */ /* 0x000fca0000000000 */
[----:B------:R-:W-:Y:S01]  /*0490*/  ISETP.GE.U32.AND P0, PT, R2, R5, PT ;  /* 0x000000050200720c */ /* 0x000fe20003f06070 */
[----:B0-----:R-:W-:-:S05]  /*04a0*/  IMAD.WIDE.U32 R12, R15, 0x8, R12 ;  /* 0x000000080f0c7825 */ /* 0x001fca00078e000c */
[----:B-1----:R0:W-:Y:S07]  /*04b0*/  STG.E.64 desc[UR4][R12.64], R10 ;  /* 0x0000000a0c007986 */ /* 0x0021ee000c101b04 */
[----:B------:R-:W-:Y:S05]  /*04c0*/  @P0 BRA `(.L_x_19016) ;  /* 0x0000000000380947 */ /* 0x000fea0003800000 */
[----:B0-----:R-:W0:Y:S01]  /*04d0*/  LDC.64 R10, c[0x0][0x388] ;  /* 0x0000e200ff0a7b82 */ /* 0x001e220000000a00 */
[----:B------:R-:W-:Y:S01]  /*04e0*/  IADD3 R13, PT, PT, R3, R2, RZ ;  /* 0x00000002030d7210 */ /* 0x000fe20007ffe0ff */
[----:B------:R-:W1:Y:S01]  /*04f0*/  FRND.F64.CEIL R8, R8 ;  /* 0x0000000800087313 */ /* 0x000e620000309800 */
[----:B------:R-:W-:-:S03]  /*0500*/  VIADD R2, R2, 0x80 ;  /* 0x0000008002027836 */ /* 0x000fc60000000000 */
[----:B0-----:R-:W-:-:S05]  /*0510*/  IMAD.WIDE.U32 R10, R13, 0x8, R10 ;  /* 0x000000080d0a7825 */ /* 0x001fca00078e000a */
[----:B-1----:R0:W-:Y:S02]  /*0520*/  STG.E.64 desc[UR4][R10.64], R8 ;  /* 0x000000080a007986 */ /* 0x0021e4000c101b04 */
.L_x_19015:
[----:B------:R-:W-:-:S13]  /*0530*/  ISETP.GE.U32.AND P0, PT, R2, R5, PT ;  /* 0x000000050200720c */ /* 0x000fda0003f06070 */
[----:B------:R-:W-:Y:S05]  /*0540*/  @P0 BRA `(.L_x_19017) ;  /* 0x0000000000380947 */ /* 0x000fea0003800000 */
[----:B0----5:R-:W0:Y:S01]  /*0550*/  LDC.64 R8, c[0x0][0x388] ;  /* 0x0000e200ff087b82 */ /* 0x021e220000000a00 */
[----:B------:R-:W-:Y:S01]  /*0560*/  IADD3 R11, PT, PT, R3, R2, RZ ;  /* 0x00000002030b7210 */ /* 0x000fe20007ffe0ff */
[----:B------:R-:W1:Y:S01]  /*0570*/  FRND.F64.CEIL R6, R6 ;  /* 0x0000000600067313 */ /* 0x000e620000309800 */
[----:B------:R-:W-:-:S03]  /*0580*/  VIADD R2, R2, 0x80 ;  /* 0x0000008002027836 */ /* 0x000fc60000000000 */
[----:B0-----:R-:W-:-:S05]  /*0590*/  IMAD.WIDE.U32 R8, R11, 0x8, R8 ;  /* 0x000000080b087825 */ /* 0x001fca00078e0008 */
[----:B-1----:R1:W-:Y:S02]  /*05a0*/  STG.E.64 desc[UR4][R8.64], R6 ;  /* 0x0000000608007986 */ /* 0x0023e4000c101b04 */
.L_x_19016:
[----:B------:R-:W-:-:S13]  /*05b0*/  ISETP.GE.U32.AND P0, PT, R2, R5, PT ;  /* 0x000000050200720c */ /* 0x000fda0003f06070 */
[----:B------:R-:W-:Y:S05]  /*05c0*/  @P0 BRA `(.L_x_19018) ;  /* 0x0000000000380947 */ /* 0x000fea0003800000 */
[----:B-1----:R-:W1:Y:S01]  /*05d0*/  LDC.64 R6, c[0x0][0x388] ;  /* 0x0000e200ff067b82 */ /* 0x002e620000000a00 */
[----:B------:R-:W-:Y:S01]  /*05e0*/  IADD3 R9, PT, PT, R3, R2, RZ ;  /* 0x0000000203097210 */ /* 0x000fe20007ffe0ff */
[----:B------:R-:W2:Y:S01]  /*05f0*/  FRND.F64.CEIL R20, R20 ;  /* 0x0000001400147313 */ /* 0x000ea20000309800 */
[----:B------:R-:W-:-:S03]  /*0600*/  VIADD R2, R2, 0x80 ;  /* 0x0000008002027836 */ /* 0x000fc60000000000 */
[----:B-1----:R-:W-:-:S05]  /*0610*/  IMAD.WIDE.U32 R6, R9, 0x8, R6 ;  /* 0x0000000809067825 */ /* 0x002fca00078e0006 */
[----:B--2---:R1:W-:Y:S02]  /*0620*/  STG.E.64 desc[UR4][R6.64], R20 ;  /* 0x0000001406007986 */ /* 0x0043e4000c101b04 */
.L_x_19017:
[----:B------:R-:W-:-:S13]  /*0630*/  ISETP.GE.U32.AND P0, PT, R2, R5, PT ;  /* 0x000000050200720c */ /* 0x000fda0003f06070 */
[----:B------:R-:W-:Y:S05]  /*0640*/  @P0 BRA `(.L_x_19019) ;  /* 0x00000000003c0947 */ /* 0x000fea0003800000 */
[----:B-1---5:R-:W1:Y:S01]  /*0650*/  LDC.64 R6, c[0x0][0x388] ;  /* 0x0000e200ff067b82 */ /* 0x022e620000000a00 */
[----:B0-----:R-:W-:Y:S01]  /*0660*/  IADD3 R9, PT, PT, R3, R2, RZ ;  /* 0x0000000203097210 */ /* 0x001fe20007ffe0ff */
[----:B------:R-:W0:Y:S01]  /*0670*/  FRND.F64.CEIL R26, R26 ;  /* 0x0000001a001a7313 */ /* 0x000e220000309800 */
[----:B------:R-:W-:-:S03]  /*0680*/  VIADD R2, R2, 0x80 ;  /* 0x0000008002027836 */ /* 0x000fc60000000000 */
[----:B-1----:R-:W-:-:S05]  /*0690*/  IMAD.WIDE.U32 R6, R9, 0x8, R6 ;  /* 0x0000000809067825 */ /* 0x002fca00078e0006 */
[----:B0-----:R2:W-:Y:S02]  /*06a0*/  STG.E.64 desc[UR4][R6.64], R26 ;  /* 0x0000001a06007986 */ /* 0x0015e4000c101b04 */
.L_x_19018:
[----:B------:R-:W-:-:S13]  /*06b0*/  ISETP.GE.U32.AND P0, PT, R2, R5, PT ;  /* 0x000000050200720c */ /* 0x000fda0003f06070 */
[----:B------:R-:W-:Y:S05]  /*06c0*/  @P0 BREAK.RELIABLE B1 ;  /* 0x0000000000010942 */ /* 0x000fea0003800100 */
[----:B------:R-:W-:Y:S05]  /*06d0*/  @P0 BRA `(.L_x_19020) ;  /* 0x0000000000380947 */ /* 0x000fea0003800000 */
[----:B-12---:R-:W1:Y:S01]  /*06e0*/  LDC.64 R6, c[0x0][0x388] ;  /* 0x0000e200ff067b82 */ /* 0x006e620000000a00 */
[----:B------:R-:W-:Y:S01]  /*06f0*/  IADD3 R9, PT, PT, R3, R2, RZ ;  /* 0x0000000203097210 */ /* 0x000fe20007ffe0ff */
[----:B------:R-:W2:Y:S01]  /*0700*/  FRND.F64.CEIL R22, R22 ;  /* 0x0000001600167313 */ /* 0x000ea20000309800 */
[----:B------:R-:W-:-:S03]  /*0710*/  VIADD R2, R2, 0x80 ;  /* 0x0000008002027836 */ /* 0x000fc60000000000 */
[----:B-1----:R-:W-:-:S05]  /*0720*/  IMAD.WIDE.U32 R6, R9, 0x8, R6 ;  /* 0x0000000809067825 */ /* 0x002fca00078e0006 */
[----:B--2---:R2:W-:Y:S02]  /*0730*/  STG.E.64 desc[UR4][R6.64], R22 ;  /* 0x0000001606007986 */ /* 0x0045e4000c101b04 */
.L_x_19019:
[----:B------:R-:W-:Y:S05]  /*0740*/  BSYNC.RELIABLE B1 ;  /* 0x0000000000017941 */ /* 0x000fea0003800100 */
.L_x_19014:
[----:B------:R-:W-:-:S13]  /*0750*/  ISETP.GE.U32.AND P0, PT, R2, R5, PT ;  /* 0x000000050200720c */ /* 0x000fda0003f06070 */
[----:B-12--5:R-:W1:Y:S01]  /*0760*/  @!P0 LDC.64 R6, c[0x0][0x388] ;  /* 0x0000e200ff068b82 */ /* 0x026e620000000a00 */
[----:B0-----:R-:W-:Y:S01]  /*0770*/  @!P0 IADD3 R9, PT, PT, R3, R2, RZ ;  /* 0x0000000203098210 */ /* 0x001fe20007ffe0ff */
[----:B------:R-:W0:Y:S01]  /*0780*/  @!P0 FRND.F64.CEIL R28, R28 ;  /* 0x0000001c001c8313 */ /* 0x000e220000309800 */
[----:B------:R-:W-:-:S03]  /*0790*/  @!P0 VIADD R2, R2, 0x80 ;  /* 0x0000008002028836 */ /* 0x000fc60000000000 */
[----:B-1----:R-:W-:-:S05]  /*07a0*/  @!P0 IMAD.WIDE.U32 R6, R9, 0x8, R6 ;  /* 0x0000000809068825 */ /* 0x002fca00078e0006 */
[----:B0-----:R3:W-:Y:S02]  /*07b0*/  @!P0 STG.E.64 desc[UR4][R6.64], R28 ;  /* 0x0000001c06008986 */ /* 0x0017e4000c101b04 */
.L_x_19020:
[----:B------:R-:W-:Y:S05]  /*07c0*/  BSYNC.RECONVERGENT B0 ;  /* 0x0000000000007941 */ /* 0x000fea0003800200 */
.L_x_19013:
[----:B------:R-:W-:Y:S05]  /*07d0*/  WARPSYNC.ALL ;  /* 0x0000000000007948 */ /* 0x000fea0003800000 */
[----:B------:R-:W-:-:S13]  /*07e0*/  ISETP.GE.U32.AND P0, PT, R2, R5, PT ;  /* 0x000000050200720c */ /* 0x000fda0003f06070 */
[----:B------:R-:W-:Y:S05]  /*07f0*/  @P0 EXIT ;  /* 0x000000000000094d */ /* 0x000fea0003800000 */
[----:B------:R-:W4:Y:S01]  /*0800*/  LDC.64 R4, c[0x0][0x388] ;  /* 0x0000e200ff047b82 */ /* 0x000f220000000a00 */
[----:B------:R-:W-:Y:S01]  /*0810*/  IADD3 R3, PT, PT, R3, R2, RZ ;  /* 0x0000000203037210 */ /* 0x000fe20007ffe0ff */
[----:B------:R-:W5:Y:S04]  /*0820*/  FRND.F64.CEIL R18, R18 ;  /* 0x0000001200127313 */ /* 0x000f680000309800 */
[----:B----4-:R-:W-:-:S05]  /*0830*/  IMAD.WIDE.U32 R2, R3, 0x8, R4 ;  /* 0x0000000803027825 */ /* 0x010fca00078e0004 */
[----:B-----5:R-:W-:Y:S01]  /*0840*/  STG.E.64 desc[UR4][R2.64], R18 ;  /* 0x0000001202007986 */ /* 0x020fe2000c101b04 */
[----:B------:R-:W-:Y:S05]  /*0850*/  EXIT ;  /* 0x000000000000794d */ /* 0x000fea0003800000 */
.L_x_19012:
        /* <DEDUP_REMOVED lines=11> */
[----:B---3--:R-:W-:-:S15]  /*0910*/  FRND.F64.CEIL R12, R12 ;  /* 0x0000000c000c7313 */ /* 0x008fde0000309800 */
[----:B------:R-:W-:-:S15]  /*0920*/  NOP ;  /* 0x0000000000007918 */ /* 0x000fde0000000000 */
[----:B------:R-:W-:-:S15]  /*0930*/  NOP ;  /* 0x0000000000007918 */ /* 0x000fde0000000000 */
[----:B------:R-:W-:-:S15]  /*0940*/  NOP ;  /* 0x0000000000007918 */ /* 0x000fde0000000000 */
[----:B------:R-:W-:-:S04]  /*0950*/  NOP ;  /* 0x0000000000007918 */ /* 0x000fc80000000000 */
[----:B------:R-:W0:Y:S02]  /*0960*/  FRND.F64.CEIL R14, R14 ;  /* 0x0000000e000e7313 */ /* 0x000e240000309800 */
[----:B0-----:R-:W-:-:S15]  /*0970*/  STG.E.128 desc[UR4][R2.64], R12 ;  /* 0x0000000c02007986 */ /* 0x001fde000c101d04 */
[----:B------:R-:W-:-:S15]  /*0980*/  NOP ;  /* 0x0000000000007918 */ /* 0x000fde0000000000 */
[----:B------:R-:W-:-:S15]  /*0990*/  NOP ;  /* 0x0000000000007918 */ /* 0x000fde0000000000 */
[----:B------:R-:W-:-:S15]  /*09a0*/  NOP ;  /* 0x0000000000007918 */ /* 0x000fde0000000000 */
[----:B------:R-:W-:-:S02]  /*09b0*/  NOP ;  /* 0x0000000000007918 */ /* 0x000fc40000000000 */
[----:B----4-:R-:W-:-:S15]  /*09c0*/  FRND.F64.CEIL R16, R16 ;  /* 0x0000001000107313 */ /* 0x010fde0000309800 */
        /* <DEDUP_REMOVED lines=10> */
[----:B-----5:R-:W-:-:S15]  /*0a70*/  FRND.F64.CEIL R4, R4 ;  /* 0x0000000400047313 */ /* 0x020fde0000309800 */
        /* <DEDUP_REMOVED lines=10> */
[----:B------:R-:W-:-:S15]  /*0b20*/  FRND.F64.CEIL R8, R8 ;  /* 0x0000000800087313 */ /* 0x000fde0000309800 */
[----:B------:R-:W-:-:S15]  /*0b30*/  NOP ;  /* 0x0000000000007918 */ /* 0x000fde0000000000 */
[----:B------:R-:W-:-:S15]  /*0b40*/  NOP ;  /* 0x0000000000007918 */ /* 0x000fde0000000000 */
[----:B------:R-:W-:-:S15]  /*0b50*/  NOP ;  /* 0x0000000000007918 */ /* 0x000fde0000000000 */
[----:B------:R-:W-:-:S04]  /*0b60*/  NOP ;  /* 0x0000000000007918 */ /* 0x000fc80000000000 */
[----:B------:R-:W0:Y:S02]  /*0b70*/  FRND.F64.CEIL R10, R10 ;  /* 0x0000000a000a7313 */ /* 0x000e240000309800 */
[----:B0-----:R-:W-:Y:S01]  /*0b80*/  STG.E.128 desc[UR4][R2.64+0x1800], R8 ;  /* 0x0018000802007986 */ /* 0x001fe2000c101d04 */
[----:B------:R-:W-:Y:S05]  /*0b90*/  EXIT ;  /* 0x000000000000794d */ /* 0x000fea0003800000 */
.L_x_19021:
        /* <DEDUP_REMOVED lines=14> */
.L_x_19264:


//--------------------- .text._ZN2at6native29vectorized_elementwise_kernelILi4EZZZNS0_16ceil_kernel_cudaERNS_18TensorIteratorBaseEENKUlvE_clEvENKUlvE_clEvEUldE_St5arrayIPcLm2EEEEviT0_T1_ --------------------------
	.section	.text._ZN2at6native29vectorized_elementwise_kernelILi4EZZZNS0_16ceil_kernel_cudaERNS_18TensorIteratorBaseEENKUlvE_clEvENKUlvE_clEvEUldE_St5arrayIPcLm2EEEEviT0_T1_,"ax",@progbits
	.align	128
        .global         _ZN2at6native29vectorized_elementwise_kernelILi4EZZZNS0_16ceil_kernel_cudaERNS_18TensorIteratorBaseEENKUlvE_clEvENKUlvE_clEvEUldE_St5arrayIPcLm2EEEEviT0_T1_
        .type           _ZN2at6native29vectorized_elementwise_kernelILi4EZZZNS0_16ceil_kernel_cudaERNS_18TensorIteratorBaseEENKUlvE_clEvENKUlvE_clEvEUldE_St5arrayIPcLm2EEEEviT0_T1_,@function
        .size           _ZN2at6native29vectorized_elementwise_kernelILi4EZZZNS0_16ceil_kernel_cudaERNS_18TensorIteratorBaseEENKUlvE_clEvENKUlvE_clEvEUldE_St5arrayIPcLm2EEEEviT0_T1_,(.L_x_19265 - _ZN2at6native29vectorized_elementwise_kernelILi4EZZZNS0_16ceil_kernel_cudaERNS_18TensorIteratorBaseEENKUlvE_clEvENKUlvE_clEvEUldE_St5arrayIPcLm2EEEEviT0_T1_)
        .other          _ZN2at6native29vectorized_elementwise_kernelILi4EZZZNS0_16ceil_kernel_cudaERNS_18TensorIteratorBaseEENKUlvE_clEvENKUlvE_clEvEUldE_St5arrayIPcLm2EEEEviT0_T1_,@"STO_CUDA_ENTRY STV_DEFAULT"
_ZN2at6native29vectorized_elementwise_kernelILi4EZZZNS0_16ceil_kernel_cudaERNS_18TensorIteratorBaseEENKUlvE_clEvENKUlvE_clEvEUldE_St5arrayIPcLm2EEEEviT0_T1_:
.text._ZN2at6native29vectorized_elementwise_kernelILi4EZZZNS0_16ceil_kernel_cudaERNS_18TensorIteratorBaseEENKUlvE_clEvENKUlvE_clEvEUldE_St5arrayIPcLm2EEEEviT0_T1_:
        /* <DEDUP_REMOVED lines=83> */
.L_x_19025:
        /* <DEDUP_REMOVED lines=8> */
.L_x_19026:
        /* <DEDUP_REMOVED lines=8> */
.L_x_19027:
        /* <DEDUP_REMOVED lines=8> */
.L_x_19028:
        /* <DEDUP_REMOVED lines=9> */
.L_x_19029:
[----:B------:R-:W-:Y:S05]  /*0740*/  BSYNC.RELIABLE B1 ;  /* 0x0000000000017941 */ /* 0x000fea0003800100 */
.L_x_19024:
[----:B------:R-:W-:-:S13]  /*0750*/  ISETP.GE.U32.AND P0, PT, R2, R5, PT ;  /* 0x000000050200720c */ /* 0x000fda0003f06070 */
[----:B-12--5:R-:W1:Y:S01]  /*0760*/  @!P0 LDC.64 R6, c[0x0][0x388] ;  /* 0x0000e200ff068b82 */ /* 0x026e620000000a00 */
[----:B0-----:R-:W-:Y:S01]  /*0770*/  @!P0 IADD3 R9, PT, PT, R3, R2, RZ ;  /* 0x0000000203098210 */ /* 0x001fe20007ffe0ff */
[----:B------:R-:W0:Y:S01]  /*0780*/  @!P0 FRND.F64.CEIL R28, R28 ;  /* 0x0000001c001c8313 */ /* 0x000e220000309800 */
[----:B------:R-:W-:-:S03]  /*0790*/  @!P0 VIADD R2, R2, 0x80 ;  /* 0x0000008002028836 */ /* 0x000fc60000000000 */
[----:B-1----:R-:W-:-:S05]  /*07a0*/  @!P0 IMAD.WIDE.U32 R6, R9, 0x8, R6 ;  /* 0x0000000809068825 */ /* 0x002fca00078e0006 */
[----:B0-----:R3:W-:Y:S02]  /*07b0*/  @!P0 STG.E.64 desc[UR4][R6.64], R28 ;  /* 0x0000001c06008986 */ /* 0x0017e4000c101b04 */
.L_x_19030:
[----:B------:R-:W-:Y:S05]  /*07c0*/  BSYNC.RECONVERGENT B0 ;  /* 0x0000000000007941 */ /* 0x000fea0003800200 */
.L_x_19023:
        /* <DEDUP_REMOVED lines=9> */
.L_x_19022:
        /* <DEDUP_REMOVED lines=9> */
[----:B---3--:R-:W-:-:S15]  /*08f0*/  FRND.F64.CEIL R12, R12 ;  /* 0x0000000c000c7313 */ /* 0x008fde0000309800 */
[----:B------:R-:W-:-:S15]  /*0900*/  NOP ;  /* 0x0000000000007918 */ /* 0x000fde0000000000 */
[----:B------:R-:W-:-:S15]  /*0910*/  NOP ;  /* 0x0000000000007918 */ /* 0x000fde0000000000 */
[----:B------:R-:W-:-:S15]  /*0920*/  NOP ;  /* 0x0000000000007918 */ /* 0x000fde0000000000 */
[----:B------:R-:W-:-:S04]  /*0930*/  NOP ;  /* 0x0000000000007918 */ /* 0x000fc80000000000 */
[----:B------:R-:W-:-:S15]  /*0940*/  FRND.F64.CEIL R14, R14 ;  /* 0x0000000e000e7313 */ /* 0x000fde0000309800 */
        /* <DEDUP_REMOVED lines=9> */
[----:B------:R-:W0:Y:S02]  /*09e0*/  FRND.F64.CEIL R18, R18 ;  /* 0x0000001200127313 */ /* 0x000e240000309800 */
[----:B0-----:R-:W-:-:S15]  /*09f0*/  STG.E.ENL2.256 desc[UR4][R2.64], R12, R16 ;  /* 0xf800000c0210797f */ /* 0x001fde000f121804 */
        /* <DEDUP_REMOVED lines=20> */
[----:B0-----:R-:W-:Y:S01]  /*0b40*/  STG.E.ENL2.256 desc[UR4][R2.64+0x1000], R4, R8 ;  /* 0xf80080040208797f */ /* 0x001fe2000f121804 */
[----:B------:R-:W-:Y:S05]  /*0b50*/  EXIT ;  /* 0x000000000000794d */ /* 0x000fea0003800000 */
.L_x_19031:
        /* <DEDUP_REMOVED lines=10> */
.L_x_19265:


//--------------------- .text._ZN2at6native29vectorized_elementwise_kernelILi8EZZZNS0_16ceil_kernel_cudaERNS_18TensorIteratorBaseEENKUlvE_clEvENKUlvE_clEvEUldE_St5arrayIPcLm2EEEEviT0_T1_ --------------------------
	.section	.text._ZN2at6native29vectorized_elementwise_kernelILi8EZZZNS0_16ceil_kernel_cudaERNS_18TensorIteratorBaseEENKUlvE_clEvENKUlvE_clEvEUldE_St5arrayIPcLm2EEEEviT0_T1_,"ax",@progbits
	.align	128
        .global         _ZN2at6native29vectorized_elementwise_kernelILi8EZZZNS0_16ceil_kernel_cudaERNS_18TensorIteratorBaseEENKUlvE_clEvENKUlvE_clEvEUldE_St5arrayIPcLm2EEEEviT0_T1_
        .type           _ZN2at6native29vectorized_elementwise_kernelILi8EZZZNS0_16ceil_kernel_cudaERNS_18TensorIteratorBaseEENKUlvE_clEvENKUlvE_clEvEUldE_St5arrayIPcLm2EEEEviT0_T1_,@function
        .size           _ZN2at6native29vectorized_elementwise_kernelILi8EZZZNS0_16ceil_kernel_cudaERNS_18TensorIteratorBaseEENKUlvE_clEvENKUlvE_clEvEUldE_St5arrayIPcLm2EEEEviT0_T1_,(.L_x_19266 - _ZN2at6native29vectorized_elementwise_kernelILi8EZZZNS0_16ceil_kernel_cudaERNS_18TensorIteratorBaseEENKUlvE_clEvENKUlvE_clEvEUldE_St5arrayIPcLm2EEEEviT0_T1_)
        .other          _ZN2at6native29vectorized_elementwise_kernelILi8EZZZNS0_16ceil_kernel_cudaERNS_18TensorIteratorBaseEENKUlvE_clEvENKUlvE_clEvEUldE_St5arrayIPcLm2EEEEviT0_T1_,@"STO_CUDA_ENTRY STV_DEFAULT"
_ZN2at6native29vectorized_elementwise_kernelILi8EZZZNS0_16ceil_kernel_cudaERNS_18TensorIteratorBaseEENKUlvE_clEvENKUlvE_clEvEUldE_St5arrayIPcLm2EEEEviT0_T1_:
.text._ZN2at6native29vectorized_elementwise_kernelILi8EZZZNS0_16ceil_kernel_cudaERNS_18TensorIteratorBaseEENKUlvE_clEvENKUlvE_clEvEUldE_St5arrayIPcLm2EEEEviT0_T1_:
[----:B------:R-:W-:Y:S01]  /*0000*/  LDC R1, c[0x0][0x37c] ;  /* 0x0000df00ff017b82 */ /* 0x000fe20000000800 */
[----:B------:R-:W-:Y:S05]  /*0010*/  EXIT ;  /* 0x000000000000794d */ /* 0x000fea0003800000 */
.L_x_19032:
        /* <DEDUP_REMOVED lines=14> */
.L_x_19266:


//--------------------- .nv.global.init           --------------------------
	.section	.nv.global.init,"aw",@progbits
.nv.global.init:
	.type		$str$10,@object
	.size		$str$10,(__unnamed_9 - $str$10)
$str$10:
        /*0000*/ 	.byte	0x66, 0x61, 0x6c, 0x73, 0x65, 0x00
	.type		__unnamed_9,@object
	.size		__unnamed_9,(__unnamed_1 - __unnamed_9)
__unnamed_9:
        /*0006*/ 	.byte	0x66, 0x65, 0x74, 0x63, 0x68, 0x5f, 0x61, 0x6e, 0x64, 0x5f, 0x63, 0x61, 0x73, 0x74, 0x00
	.type		__unnamed_1,@object
	.size		__unnamed_1,(__unnamed_5 - __unnamed_1)
__unnamed_1:
        /*0015*/ 	.byte	0x66, 0x65, 0x74, 0x63, 0x68, 0x5f, 0x61, 0x6e, 0x64, 0x5f, 0x63, 0x61, 0x73, 0x74, 0x00
	.type		__unnamed_5,@object
	.size		__unnamed_5,(__unnamed_11 - __unnamed_5)
__unnamed_5:
        /*0024*/ 	.byte	0x66, 0x65, 0x74, 0x63, 0x68, 0x5f, 0x61, 0x6e, 0x64, 0x5f, 0x63, 0x61, 0x73, 0x74, 0x00
	.type		__unnamed_11,@object
	.size		__unnamed_11,(__unnamed_3 - __unnamed_11)
__unnamed_11:
        /*0033*/ 	.byte	0x66, 0x65, 0x74, 0x63, 0x68, 0x5f, 0x61, 0x6e, 0x64, 0x5f, 0x63, 0x61, 0x73, 0x74, 0x00
	.type		__unnamed_3,@object
	.size		__unnamed_3,(__unnamed_7 - __unnamed_3)
__unnamed_3:
        /*0042*/ 	.byte	0x66, 0x65, 0x74, 0x63, 0x68, 0x5f, 0x61, 0x6e, 0x64, 0x5f, 0x63, 0x61, 0x73, 0x74, 0x00
	.type		__unnamed_7,@object
	.size		__unnamed_7,(__unnamed_10 - __unnamed_7)
__unnamed_7:
        /*0051*/ 	.byte	0x66, 0x65, 0x74, 0x63, 0x68, 0x5f, 0x61, 0x6e, 0x64, 0x5f, 0x63, 0x61, 0x73, 0x74, 0x00
	.type		__unnamed_10,@object
	.size		__unnamed_10,(__unnamed_2 - __unnamed_10)
__unnamed_10:
        /*0060*/ 	.byte	0x63, 0x61, 0x73, 0x74, 0x5f, 0x61, 0x6e, 0x64, 0x5f, 0x73, 0x74, 0x6f, 0x72, 0x65, 0x00
	.type		__unnamed_2,@object
	.size		__unnamed_2,(__unnamed_6 - __unnamed_2)
__unnamed_2:
        /*006f*/ 	.byte	0x63, 0x61, 0x73, 0x74, 0x5f, 0x61, 0x6e, 0x64, 0x5f, 0x73, 0x74, 0x6f, 0x72, 0x65, 0x00
	.type		__unnamed_6,@object
	.size		__unnamed_6,(__unnamed_12 - __unnamed_6)
__unnamed_6:
        /*007e*/ 	.byte	0x63, 0x61, 0x73, 0x74, 0x5f, 0x61, 0x6e, 0x64, 0x5f, 0x73, 0x74, 0x6f, 0x72, 0x65, 0x00
	.type		__unnamed_12,@object
	.size		__unnamed_12,(__unnamed_4 - __unnamed_12)
__unnamed_12:
        /*008d*/ 	.byte	0x63, 0x61, 0x73, 0x74, 0x5f, 0x61, 0x6e, 0x64, 0x5f, 0x73, 0x74, 0x6f, 0x72, 0x65, 0x00
	.type		__unnamed_4,@object
	.size		__unnamed_4,(__unnamed_8 - __unnamed_4)
__unnamed_4:
        /*009c*/ 	.byte	0x63, 0x61, 0x73, 0x74, 0x5f, 0x61, 0x6e, 0x64, 0x5f, 0x73, 0x74, 0x6f, 0x72, 0x65, 0x00
	.type		__unnamed_8,@object
	.size		__unnamed_8,($str$11 - __unnamed_8)
__unnamed_8:
        /*00ab*/ 	.byte	0x63, 0x61, 0x73, 0x74, 0x5f, 0x61, 0x6e, 0x64, 0x5f, 0x73, 0x74, 0x6f, 0x72, 0x65, 0x00
	.type		$str$11,@object
	.size		$str$11,(.L_41 - $str$11)
$str$11:
        /*00ba*/ 	.byte	0x2f, 0x72, 0x6f, 0x6f, 0x74, 0x2f, 0x2e, 0x70, 0x79, 0x65, 0x6e, 0x76, 0x2f, 0x76, 0x65, 0x72
        /*00ca*/ 	.byte	0x73, 0x69, 0x6f, 0x6e, 0x73, 0x2f, 0x33, 0x2e, 0x31, 0x33, 0x2e, 0x31, 0x32, 0x2f, 0x6c, 0x69
        /*00da*/ 	.byte	0x62, 0x2f, 0x70, 0x79, 0x74, 0x68, 0x6f, 0x6e, 0x33, 0x2e, 0x31, 0x33, 0x2f, 0x73, 0x69, 0x74
        /*00ea*/ 	.byte	0x65, 0x2d, 0x70, 0x61, 0x63, 0x6b, 0x61, 0x67, 0x65, 0x73, 0x2f, 0x74, 0x6f, 0x72, 0x63, 0x68
        /*00fa*/ 	.byte	0x2f, 0x69, 0x6e, 0x63, 0x6c, 0x75, 0x64, 0x65, 0x2f, 0x63, 0x31, 0x30, 0x2f, 0x63, 0x6f, 0x72
        /*010a*/ 	.byte	0x65, 0x2f, 0x44, 0x79, 0x6e, 0x61, 0x6d, 0x69, 0x63, 0x43, 0x61, 0x73, 0x74, 0x2e, 0x68, 0x00
.L_41:


//--------------------- .nv.shared.reserved.0     --------------------------
	.section	.nv.shared.reserved.0,"aw",@nobits
	.weak		__nv_reservedSMEM_offset_0_alias
	.size		__nv_reservedSMEM_offset_0_alias, 0, 64
	.other		__nv_reservedSMEM_offset_0_alias,@"STO_CUDA_RESERVED_SHARED STV_DEFAULT"
__nv_reservedSMEM_offset_0_alias:
	.zero		0
	.zero		64


//--------------------- .nv.global                --------------------------
	.section	.nv.global,"aw",@nobits
.nv.global:
	.type		_ZN54_INTERNAL_21cdf5ef_23_UnaryFractionKernels_cu_944031c04cuda3std3__48in_placeE,@object
	.size		_ZN54_INTERNAL_21cdf5ef_23_UnaryFractionKernels_cu_944031c04cuda3std3__48in_placeE,(_ZN54_INTERNAL_21cdf5ef_23_UnaryFractionKernels_cu_944031c04cuda3std6ranges3__45__cpo8distanceE - _ZN54_INTERNAL_21cdf5ef_23_UnaryFractionKernels_cu_944031c04cuda3std3__48in_placeE)
_ZN54_INTERNAL_21cdf5ef_23_UnaryFractionKernels_cu_944031c04cuda3std3__48in_placeE:
	.zero		1
	.type		_ZN54_INTERNAL_21cdf5ef_23_UnaryFractionKernels_cu_944031c04cuda3std6ranges3__45__cpo8distanceE,@object
	.size		_ZN54_INTERNAL_21cdf5ef_23_UnaryFractionKernels_cu_944031c04cuda3std6ranges3__45__cpo8distanceE,(_ZN54_INTERNAL_21cdf5ef_23_UnaryFractionKernels_cu_944031c04cuda3std3__45__cpo6cbeginE - _ZN54_INTERNAL_21cdf5ef_23_UnaryFractionKernels_cu_944031c04cuda3std6ranges3__45__cpo8distanceE)
_ZN54_INTERNAL_21cdf5ef_23_UnaryFractionKernels_cu_944031c04cuda3std6ranges3__45__cpo8distanceE:
	.zero		1
	.type		_ZN54_INTERNAL_21cdf5ef_23_UnaryFractionKernels_cu_944031c04cuda3std3__45__cpo6cbeginE,@object
	.size		_ZN54_INTERNAL_21cdf5ef_23_UnaryFractionKernels_cu_944031c04cuda3std3__45__cpo6cbeginE,(_ZN54_INTERNAL_21cdf5ef_23_UnaryFractionKernels_cu_944031c04cuda3std6ranges3__45__cpo7advanceE - _ZN54_INTERNAL_21cdf5ef_23_UnaryFractionKernels_cu_944031c04cuda3std3__45__cpo6cbeginE)
_ZN54_INTERNAL_21cdf5ef_23_UnaryFractionKernels_cu_944031c04cuda3std3__45__cpo6cbeginE:
	.zero		1
	.type		_ZN54_INTERNAL_21cdf5ef_23_UnaryFractionKernels_cu_944031c04cuda3std6ranges3__45__cpo7advanceE,@object
	.size		_ZN54_INTERNAL_21cdf5ef_23_UnaryFractionKernels_cu_944031c04cuda3std6ranges3__45__cpo7advanceE,(_ZN54_INTERNAL_21cdf5ef_23_UnaryFractionKernels_cu_944031c04cuda3std3__45__cpo7crbeginE - _ZN54_INTERNAL_21cdf5ef_23_UnaryFractionKernels_cu_944031c04cuda3std6ranges3__45__cpo7advanceE)
_ZN54_INTERNAL_21cdf5ef_23_UnaryFractionKernels_cu_944031c04cuda3std6ranges3__45__cpo7advanceE:
	.zero		1
	.type		_ZN54_INTERNAL_21cdf5ef_23_UnaryFractionKernels_cu_944031c04cuda3std3__45__cpo7crbeginE,@object
	.size		_ZN54_INTERNAL_21cdf5ef_23_UnaryFractionKernels_cu_944031c04cuda3std3__45__cpo7crbeginE,(_ZN54_INTERNAL_21cdf5ef_23_UnaryFractionKernels_cu_944031c04cuda3std6ranges3__45__cpo4dataE - _ZN54_INTERNAL_21cdf5ef_23_UnaryFractionKernels_cu_944031c04cuda3std3__45__cpo7crbeginE)
_ZN54_INTERNAL_21cdf5ef_23_UnaryFractionKernels_cu_944031c04cuda3std3__45__cpo7crbeginE:
	.zero		1
	.type		_ZN54_INTERNAL_21cdf5ef_23_UnaryFractionKernels_cu_944031c04cuda3std6ranges3__45__cpo4dataE,@object
	.size		_ZN54_INTERNAL_21cdf5ef_23_UnaryFractionKernels_cu_944031c04cuda3std6ranges3__45__cpo4dataE,(_ZN54_INTERNAL_21cdf5ef_23_UnaryFractionKernels_cu_944031c04cuda3std6ranges3__45__cpo5beginE - _ZN54_INTERNAL_21cdf5ef_23_UnaryFractionKernels_cu_944031c04cuda3std6ranges3__45__cpo4dataE)
_ZN54_INTERNAL_21cdf5ef_23_UnaryFractionKernels_cu_944031c04cuda3std6ranges3__45__cpo4dataE:
	.zero		1
	.type		_ZN54_INTERNAL_21cdf5ef_23_UnaryFractionKernels_cu_944031c04cuda3std6ranges3__45__cpo5beginE,@object
	.size		_ZN54_INTERNAL_21cdf5ef_23_UnaryFractionKernels_cu_944031c04cuda3std6ranges3__45__cpo5beginE,(_ZN54_INTERNAL_21cdf5ef_23_UnaryFractionKernels_cu_944031c04cuda3std3__456_GLOBAL__N__21cdf5ef_23_UnaryFractionKernels_cu_944031c06ignoreE - _ZN54_INTERNAL_21cdf5ef_23_UnaryFractionKernels_cu_944031c04cuda3std6ranges3__45__cpo5beginE)
_ZN54_INTERNAL_21cdf5ef_23_UnaryFractionKernels_cu_944031c04cuda3std6ranges3__45__cpo5beginE:
	.zero		1
	.type		_ZN54_INTERNAL_21cdf5ef_23_UnaryFractionKernels_cu_944031c04cuda3std3__456_GLOBAL__N__21cdf5ef_23_UnaryFractionKernels_cu_944031c06ignoreE,@object
	.size		_ZN54_INTERNAL_21cdf5ef_23_UnaryFractionKernels_cu_944031c04cuda3std3__456_GLOBAL__N__21cdf5ef_23_UnaryFractionKernels_cu_944031c06ignoreE,(_ZN54_INTERNAL_21cdf5ef_23_UnaryFractionKernels_cu_944031c04cuda3std6ranges3__45__cpo4sizeE - _ZN54_INTERNAL_21cdf5ef_23_UnaryFractionKernels_cu_944031c04cuda3std3__456_GLOBAL__N__21cdf5ef_23_UnaryFractionKernels_cu_944031c06ignoreE)
_ZN54_INTERNAL_21cdf5ef_23_UnaryFractionKernels_cu_944031c04cuda3std3__456_GLOBAL__N__21cdf5ef_23_UnaryFractionKernels_cu_944031c06ignoreE:
	.zero		1
	.type		_ZN54_INTERNAL_21cdf5ef_23_UnaryFractionKernels_cu_944031c04cuda3std6ranges3__45__cpo4sizeE,@object
	.size		_ZN54_INTERNAL_21cdf5ef_23_UnaryFractionKernels_cu_944031c04cuda3std6ranges3__45__cpo4sizeE,(_ZN54_INTERNAL_21cdf5ef_23_UnaryFractionKernels_cu_944031c04cuda3std3__45__cpo5beginE - _ZN54_INTERNAL_21cdf5ef_23_UnaryFractionKernels_cu_944031c04cuda3std6ranges3__45__cpo4sizeE)
_ZN54_INTERNAL_21cdf5ef_23_UnaryFractionKernels_cu_944031c04cuda3std6ranges3__45__cpo4sizeE:
	.zero		1
	.type		_ZN54_INTERNAL_21cdf5ef_23_UnaryFractionKernels_cu_944031c04cuda3std3__45__cpo5beginE,@object
	.size		_ZN54_INTERNAL_21cdf5ef_23_UnaryFractionKernels_cu_944031c04cuda3std3__45__cpo5beginE,(_ZN54_INTERNAL_21cdf5ef_23_UnaryFractionKernels_cu_944031c04cuda3std6ranges3__45__cpo6cbeginE - _ZN54_INTERNAL_21cdf5ef_23_UnaryFractionKernels_cu_944031c04cuda3std3__45__cpo5beginE)
_ZN54_INTERNAL_21cdf5ef_23_UnaryFractionKernels_cu_944031c04cuda3std3__45__cpo5beginE:
	.zero		1
	.type		_ZN54_INTERNAL_21cdf5ef_23_UnaryFractionKernels_cu_944031c04cuda3std6ranges3__45__cpo6cbeginE,@object
	.size		_ZN54_INTERNAL_21cdf5ef_23_UnaryFractionKernels_cu_944031c04cuda3std6ranges3__45__cpo6cbeginE,(_ZN54_INTERNAL_21cdf5ef_23_UnaryFractionKernels_cu_944031c04cuda3std3__45__cpo6rbeginE - _ZN54_INTERNAL_21cdf5ef_23_UnaryFractionKernels_cu_944031c04cuda3std6ranges3__45__cpo6cbeginE)
_ZN54_INTERNAL_21cdf5ef_23_UnaryFractionKernels_cu_944031c04cuda3std6ranges3__45__cpo6cbeginE:
	.zero		1
	.type		_ZN54_INTERNAL_21cdf5ef_23_UnaryFractionKernels_cu_944031c04cuda3std3__45__cpo6rbeginE,@object
	.size		_ZN54_INTERNAL_21cdf5ef_23_UnaryFractionKernels_cu_944031c04cuda3std3__45__cpo6rbeginE,(_ZN54_INTERNAL_21cdf5ef_23_UnaryFractionKernels_cu_944031c04cuda3std6ranges3__45__cpo4nextE - _ZN54_INTERNAL_21cdf5ef_23_UnaryFractionKernels_cu_944031c04cuda3std3__45__cpo6rbeginE)
_ZN54_INTERNAL_21cdf5ef_23_UnaryFractionKernels_cu_944031c04cuda3std3__45__cpo6rbeginE:
	.zero		1
	.type		_ZN54_INTERNAL_21cdf5ef_23_UnaryFractionKernels_cu_944031c04cuda3std6ranges3__45__cpo4nextE,@object
	.size		_ZN54_INTERNAL_21cdf5ef_23_UnaryFractionKernels_cu_944031c04cuda3std6ranges3__45__cpo4nextE,(_ZN54_INTERNAL_21cdf5ef_23_UnaryFractionKernels_cu_944031c04cuda3std6ranges3__45__cpo4swapE - _ZN54_INTERNAL_21cdf5ef_23_UnaryFractionKernels_cu_944031c04cuda3std6ranges3__45__cpo4nextE)
_ZN54_INTERNAL_21cdf5ef_23_UnaryFractionKernels_cu_944031c04cuda3std6ranges3__45__cpo4nextE:
	.zero		1
	.type		_ZN54_INTERNAL_21cdf5ef_23_UnaryFractionKernels_cu_944031c04cuda3std6ranges3__45__cpo4swapE,@object
	.size		_ZN54_INTERNAL_21cdf5ef_23_UnaryFractionKernels_cu_944031c04cuda3std6ranges3__45__cpo4swapE,(_ZN54_INTERNAL_21cdf5ef_23_UnaryFractionKernels_cu_944031c04cuda3std3__420unreachable_sentinelE - _ZN54_INTERNAL_21cdf5ef_23_UnaryFractionKernels_cu_944031c04cuda3std6ranges3__45__cpo4swapE)
_ZN54_INTERNAL_21cdf5ef_23_UnaryFractionKernels_cu_944031c04cuda3std6ranges3__45__cpo4swapE:
	.zero		1
	.type		_ZN54_INTERNAL_21cdf5ef_23_UnaryFractionKernels_cu_944031c04cuda3std3__420unreachable_sentinelE,@object
	.size		_ZN54_INTERNAL_21cdf5ef_23_UnaryFractionKernels_cu_944031c04cuda3std3__420unreachable_sentinelE,(_ZN54_INTERNAL_21cdf5ef_23_UnaryFractionKernels_cu_944031c06thrust24THRUST_300001_SM_1030_NS6system6detail10sequential3seqE - _ZN54_INTERNAL_21cdf5ef_23_UnaryFractionKernels_cu_944031c04cuda3std3__420unreachable_sentinelE)
_ZN54_INTERNAL_21cdf5ef_23_UnaryFractionKernels_cu_944031c04cuda3std3__420unreachable_sentinelE:
	.zero		1
	.type		_ZN54_INTERNAL_21cdf5ef_23_UnaryFractionKernels_cu_944031c06thrust24THRUST_300001_SM_1030_NS6system6detail10sequential3seqE,@object
	.size		_ZN54_INTERNAL_21cdf5ef_23_UnaryFractionKernels_cu_944031c06thrust24THRUST_300001_SM_1030_NS6system6detail10sequential3seqE,(_ZN54_INTERNAL_21cdf5ef_23_UnaryFractionKernels_cu_944031c04cuda3std3__45__cpo4cendE - _ZN54_INTERNAL_21cdf5ef_23_UnaryFractionKernels_cu_944031c06thrust24THRUST_300001_SM_1030_NS6system6detail10sequential3seqE)
_ZN54_INTERNAL_21cdf5ef_23_UnaryFractionKernels_cu_944031c06thrust24THRUST_300001_SM_1030_NS6system6detail10sequential3seqE:
	.zero		1
	.type		_ZN54_INTERNAL_21cdf5ef_23_UnaryFractionKernels_cu_944031c04cuda3std3__45__cpo4cendE,@object
	.size		_ZN54_INTERNAL_21cdf5ef_23_UnaryFractionKernels_cu_944031c04cuda3std3__45__cpo4cendE,(_ZN54_INTERNAL_21cdf5ef_23_UnaryFractionKernels_cu_944031c04cuda3std6ranges3__45__cpo9iter_swapE - _ZN54_INTERNAL_21cdf5ef_23_UnaryFractionKernels_cu_944031c04cuda3std3__45__cpo4cendE)
_ZN54_INTERNAL_21cdf5ef_23_UnaryFractionKernels_cu_944031c04cuda3std3__45__cpo4cendE:
	.zero		1
	.type		_ZN54_INTERNAL_21cdf5ef_23_UnaryFractionKernels_cu_944031c04cuda3std6ranges3__45__cpo9iter_swapE,@object
	.size		_ZN54_INTERNAL_21cdf5ef_23_UnaryFractionKernels_cu_944031c04cuda3std6ranges3__45__cpo9iter_swapE,(_ZN54_INTERNAL_21cdf5ef_23_UnaryFractionKernels_cu_944031c04cuda3std3__45__cpo5crendE - _ZN54_INTERNAL_21cdf5ef_23_UnaryFractionKernels_cu_944031c04cuda3std6ranges3__45__cpo9iter_swapE)
_ZN54_INTERNAL_21cdf5ef_23_UnaryFractionKernels_cu_944031c04cuda3std6ranges3__45__cpo9iter_swapE:
	.zero		1
	.type		_ZN54_INTERNAL_21cdf5ef_23_UnaryFractionKernels_cu_944031c04cuda3std3__45__cpo5crendE,@object
	.size		_ZN54_INTERNAL_21cdf5ef_23_UnaryFractionKernels_cu_944031c04cuda3std3__45__cpo5crendE,(_ZN54_INTERNAL_21cdf5ef_23_UnaryFractionKernels_cu_944031c04cuda3std6ranges3__45__cpo5cdataE - _ZN54_INTERNAL_21cdf5ef_23_UnaryFractionKernels_cu_944031c04cuda3std3__45__cpo5crendE)
_ZN54_INTERNAL_21cdf5ef_23_UnaryFractionKernels_cu_944031c04cuda3std3__45__cpo5crendE:
	.zero		1
	.type		_ZN54_INTERNAL_21cdf5ef_23_UnaryFractionKernels_cu_944031c04cuda3std6ranges3__45__cpo5cdataE,@object
	.size		_ZN54_INTERNAL_21cdf5ef_23_UnaryFractionKernels_cu_944031c04cuda3std6ranges3__45__cpo5cdataE,(_ZN54_INTERNAL_21cdf5ef_23_UnaryFractionKernels_cu_944031c04cuda3std6ranges3__45__cpo3endE - _ZN54_INTERNAL_21cdf5ef_23_UnaryFractionKernels_cu_944031c04cuda3std6ranges3__45__cpo5cdataE)
_ZN54_INTERNAL_21cdf5ef_23_UnaryFractionKernels_cu_944031c04cuda3std6ranges3__45__cpo5cdataE:
	.zero		1
	.type		_ZN54_INTERNAL_21cdf5ef_23_UnaryFractionKernels_cu_944031c04cuda3std6ranges3__45__cpo3endE,@object
	.size		_ZN54_INTERNAL_21cdf5ef_23_UnaryFractionKernels_cu_944031c04cuda3std6ranges3__45__cpo3endE,(_ZN54_INTERNAL_21cdf5ef_23_UnaryFractionKernels_cu_944031c04cuda3std3__419piecewise_constructE - _ZN54_INTERNAL_21cdf5ef_23_UnaryFractionKernels_cu_944031c04cuda3std6ranges3__45__cpo3endE)
_ZN54_INTERNAL_21cdf5ef_23_UnaryFractionKernels_cu_944031c04cuda3std6ranges3__45__cpo3endE:
	.zero		1
	.type		_ZN54_INTERNAL_21cdf5ef_23_UnaryFractionKernels_cu_944031c04cuda3std3__419piecewise_constructE,@object
	.size		_ZN54_INTERNAL_21cdf5ef_23_UnaryFractionKernels_cu_944031c04cuda3std3__419piecewise_constructE,(_ZN54_INTERNAL_21cdf5ef_23_UnaryFractionKernels_cu_944031c04cuda3std6ranges3__45__cpo5ssizeE - _ZN54_INTERNAL_21cdf5ef_23_UnaryFractionKernels_cu_944031c04cuda3std3__419piecewise_constructE)
_ZN54_INTERNAL_21cdf5ef_23_UnaryFractionKernels_cu_944031c04cuda3std3__419piecewise_constructE:
	.zero		1
	.type		_ZN54_INTERNAL_21cdf5ef_23_UnaryFractionKernels_cu_944031c04cuda3std6ranges3__45__cpo5ssizeE,@object
	.size		_ZN54_INTERNAL_21cdf5ef_23_UnaryFractionKernels_cu_944031c04cuda3std6ranges3__45__cpo5ssizeE,(_ZN54_INTERNAL_21cdf5ef_23_UnaryFractionKernels_cu_944031c04cuda3std3__45__cpo3endE - _ZN54_INTERNAL_21cdf5ef_23_UnaryFractionKernels_cu_944031c04cuda3std6ranges3__45__cpo5ssizeE)
_ZN54_INTERNAL_21cdf5ef_23_UnaryFractionKernels_cu_944031c04cuda3std6ranges3__45__cpo5ssizeE:
	.zero		1
	.type		_ZN54_INTERNAL_21cdf5ef_23_UnaryFractionKernels_cu_944031c04cuda3std3__45__cpo3endE,@object
	.size		_ZN54_INTERNAL_21cdf5ef_23_UnaryFractionKernels_cu_944031c04cuda3std3__45__cpo3endE,(_ZN54_INTERNAL_21cdf5ef_23_UnaryFractionKernels_cu_944031c04cuda3std6ranges3__45__cpo4cendE - _ZN54_INTERNAL_21cdf5ef_23_UnaryFractionKernels_cu_944031c04cuda3std3__45__cpo3endE)
_ZN54_INTERNAL_21cdf5ef_23_UnaryFractionKernels_cu_944031c04cuda3std3__45__cpo3endE:
	.zero		1
	.type		_ZN54_INTERNAL_21cdf5ef_23_UnaryFractionKernels_cu_944031c04cuda3std6ranges3__45__cpo4cendE,@object
	.size		_ZN54_INTERNAL_21cdf5ef_23_UnaryFractionKernels_cu_944031c04cuda3std6ranges3__45__cpo4cendE,(_ZN54_INTERNAL_21cdf5ef_23_UnaryFractionKernels_cu_944031c04cuda3std3__45__cpo4rendE - _ZN54_INTERNAL_21cdf5ef_23_UnaryFractionKernels_cu_944031c04cuda3std6ranges3__45__cpo4cendE)
_ZN54_INTERNAL_21cdf5ef_23_UnaryFractionKernels_cu_944031c04cuda3std6ranges3__45__cpo4cendE:
	.zero		1
	.type		_ZN54_INTERNAL_21cdf5ef_23_UnaryFractionKernels_cu_944031c04cuda3std3__45__cpo4rendE,@object
	.size		_ZN54_INTERNAL_21cdf5ef_23_UnaryFractionKernels_cu_944031c04cuda3std3__45__cpo4rendE,(_ZN54_INTERNAL_21cdf5ef_23_UnaryFractionKernels_cu_944031c04cuda3std6ranges3__45__cpo4prevE - _ZN54_INTERNAL_21cdf5ef_23_UnaryFractionKernels_cu_944031c04cuda3std3__45__cpo4rendE)
_ZN54_INTERNAL_21cdf5ef_23_UnaryFractionKernels_cu_944031c04cuda3std3__45__cpo4rendE:
	.zero		1
	.type		_ZN54_INTERNAL_21cdf5ef_23_UnaryFractionKernels_cu_944031c04cuda3std6ranges3__45__cpo4prevE,@object
	.size		_ZN54_INTERNAL_21cdf5ef_23_UnaryFractionKernels_cu_944031c04cuda3std6ranges3__45__cpo4prevE,(_ZN54_INTERNAL_21cdf5ef_23_UnaryFractionKernels_cu_944031c04cuda3std6ranges3__45__cpo9iter_moveE - _ZN54_INTERNAL_21cdf5ef_23_UnaryFractionKernels_cu_944031c04cuda3std6ranges3__45__cpo4prevE)
_ZN54_INTERNAL_21cdf5ef_23_UnaryFractionKernels_cu_944031c04cuda3std6ranges3__45__cpo4prevE:
	.zero		1
	.type		_ZN54_INTERNAL_21cdf5ef_23_UnaryFractionKernels_cu_944031c04cuda3std6ranges3__45__cpo9iter_moveE,@object
	.size		_ZN54_INTERNAL_21cdf5ef_23_UnaryFractionKernels_cu_944031c04cuda3std6ranges3__45__cpo9iter_moveE,(.L_25 - _ZN54_INTERNAL_21cdf5ef_23_UnaryFractionKernels_cu_944031c04cuda3std6ranges3__45__cpo9iter_moveE)
_ZN54_INTERNAL_21cdf5ef_23_UnaryFractionKernels_cu_944031c04cuda3std6ranges3__45__cpo9iter_moveE:
	.zero		1
.L_25:


//--------------------- .nv.constant0._ZN2at6native18elementwise_kernelILi128ELi4EZNS0_15gpu_kernel_implIZZZNS0_17trunc_kernel_cudaERNS_18TensorIteratorBaseEENKUlvE_clEvENKUlvE2_clEvEUlN3c108BFloat16EE_EEvS4_RKT_EUliE_EEviT1_ --------------------------
	.section	.nv.constant0._ZN2at6native18elementwise_kernelILi128ELi4EZNS0_15gpu_kernel_implIZZZNS0_17trunc_kernel_cudaERNS_18TensorIteratorBaseEENKUlvE_clEvENKUlvE2_clEvEUlN3c108BFloat16EE_EEvS4_RKT_EUliE_EEviT1_,"a",@progbits
	.sectionflags	@""
	.align	4
.nv.constant0._ZN2at6native18elementwise_kernelILi128ELi4EZNS0_15gpu_kernel_implIZZZNS0_17trunc_kernel_cudaERNS_18TensorIteratorBaseEENKUlvE_clEvENKUlvE2_clEvEUlN3c108BFloat16EE_EEvS4_RKT_EUliE_EEviT1_:
	.zero		1440


//--------------------- .nv.constant0._ZN2at6native27unrolled_elementwise_kernelIZZZNS0_17trunc_kernel_cudaERNS_18TensorIteratorBaseEENKUlvE_clEvENKUlvE2_clEvEUlN3c108BFloat16EE_St5arrayIPcLm2EELi4E23TrivialOffsetCalculatorILi1EjESD_NS0_6memory12LoadWithCastILi1EEENSE_13StoreWithCastILi1EEEEEviT_T0_T2_T3_T4_T5_ --------------------------
	.section	.nv.constant0._ZN2at6native27unrolled_elementwise_kernelIZZZNS0_17trunc_kernel_cudaERNS_18TensorIteratorBaseEENKUlvE_clEvENKUlvE2_clEvEUlN3c108BFloat16EE_St5arrayIPcLm2EELi4E23TrivialOffsetCalculatorILi1EjESD_NS0_6memory12LoadWithCastILi1EEENSE_13StoreWithCastILi1EEEEEviT_T0_T2_T3_T4_T5_,"a",@progbits
	.sectionflags	@""
	.align	4
.nv.constant0._ZN2at6native27unrolled_elementwise_kernelIZZZNS0_17trunc_kernel_cudaERNS_18TensorIteratorBaseEENKUlvE_clEvENKUlvE2_clEvEUlN3c108BFloat16EE_St5arrayIPcLm2EELi4E23TrivialOffsetCalculatorILi1EjESD_NS0_6memory12LoadWithCastILi1EEENSE_13StoreWithCastILi1EEEEEviT_T0_T2_T3_T4_T5_:
	.zero		940


//--------------------- .nv.constant0._ZN2at6native18elementwise_kernelILi128ELi4EZNS0_22gpu_kernel_impl_nocastIZZZNS0_17trunc_kernel_cudaERNS_18TensorIteratorBaseEENKUlvE_clEvENKUlvE2_clEvEUlN3c108BFloat16EE_EEvS4_RKT_EUliE_EEviT1_ --------------------------
	.section	.nv.constant0._ZN2at6native18elementwise_kernelILi128ELi4EZNS0_22gpu_kernel_impl_nocastIZZZNS0_17trunc_kernel_cudaERNS_18TensorIteratorBaseEENKUlvE_clEvENKUlvE2_clEvEUlN3c108BFloat16EE_EEvS4_RKT_EUliE_EEviT1_,"a",@progbits
	.sectionflags	@""
	.align	4
.nv.constant0._ZN2at6native18elementwise_kernelILi128ELi4EZNS0_22gpu_kernel_impl_nocastIZZZNS0_17trunc_kernel_cudaERNS_18TensorIteratorBaseEENKUlvE_clEvENKUlvE2_clEvEUlN3c108BFloat16EE_EEvS4_RKT_EUliE_EEviT1_:
	.zero		1440


//--------------------- .nv.constant0._ZN2at6native27unrolled_elementwise_kernelIZZZNS0_17trunc_kernel_cudaERNS_18TensorIteratorBaseEENKUlvE_clEvENKUlvE2_clEvEUlN3c108BFloat16EE_St5arrayIPcLm2EELi4E23TrivialOffsetCalculatorILi1EjESD_NS0_6memory15LoadWithoutCastENSE_16StoreWithoutCastEEEviT_T0_T2_T3_T4_T5_ --------------------------
	.section	.nv.constant0._ZN2at6native27unrolled_elementwise_kernelIZZZNS0_17trunc_kernel_cudaERNS_18TensorIteratorBaseEENKUlvE_clEvENKUlvE2_clEvEUlN3c108BFloat16EE_St5arrayIPcLm2EELi4E23TrivialOffsetCalculatorILi1EjESD_NS0_6memory15LoadWithoutCastENSE_16StoreWithoutCastEEEviT_T0_T2_T3_T4_T5_,"a",@progbits
	.sectionflags	@""
	.align	4
.nv.constant0._ZN2at6native27unrolled_elementwise_kernelIZZZNS0_17trunc_kernel_cudaERNS_18TensorIteratorBaseEENKUlvE_clEvENKUlvE2_clEvEUlN3c108BFloat16EE_St5arrayIPcLm2EELi4E23TrivialOffsetCalculatorILi1EjESD_NS0_6memory15LoadWithoutCastENSE_16StoreWithoutCastEEEviT_T0_T2_T3_T4_T5_:
	.zero		924


//--------------------- .nv.constant0._ZN2at6native29vectorized_elementwise_kernelILi2EZZZNS0_17trunc_kernel_cudaERNS_18TensorIteratorBaseEENKUlvE_clEvENKUlvE2_clEvEUlN3c108BFloat16EE_St5arrayIPcLm2EEEEviT0_T1_ --------------------------
	.section	.nv.constant0._ZN2at6native29vectorized_elementwise_kernelILi2EZZZNS0_17trunc_kernel_cudaERNS_18TensorIteratorBaseEENKUlvE_clEvENKUlvE2_clEvEUlN3c108BFloat16EE_St5arrayIPcLm2EEEEviT0_T1_,"a",@progbits
	.sectionflags	@""
	.align	4
.nv.constant0._ZN2at6native29vectorized_elementwise_kernelILi2EZZZNS0_17trunc_kernel_cudaERNS_18TensorIteratorBaseEENKUlvE_clEvENKUlvE2_clEvEUlN3c108BFloat16EE_St5arrayIPcLm2EEEEviT0_T1_:
	.zero		920


//--------------------- .nv.constant0._ZN2at6native29vectorized_elementwise_kernelILi4EZZZNS0_17trunc_kernel_cudaERNS_18TensorIteratorBaseEENKUlvE_clEvENKUlvE2_clEvEUlN3c108BFloat16EE_St5arrayIPcLm2EEEEviT0_T1_ --------------------------
	.section	.nv.constant0._ZN2at6native29vectorized_elementwise_kernelILi4EZZZNS0_17trunc_kernel_cudaERNS_18TensorIteratorBaseEENKUlvE_clEvENKUlvE2_clEvEUlN3c108BFloat16EE_St5arrayIPcLm2EEEEviT0_T1_,"a",@progbits
	.sectionflags	@""
	.align	4
.nv.constant0._ZN2at6native29vectorized_elementwise_kernelILi4EZZZNS0_17trunc_kernel_cudaERNS_18TensorIteratorBaseEENKUlvE_clEvENKUlvE2_clEvEUlN3c108BFloat16EE_St5arrayIPcLm2EEEEviT0_T1_:
	.zero		920


//--------------------- .nv.constant0._ZN2at6native29vectorized_elementwise_kernelILi8EZZZNS0_17trunc_kernel_cudaERNS_18TensorIteratorBaseEENKUlvE_clEvENKUlvE2_clEvEUlN3c108BFloat16EE_St5arrayIPcLm2EEEEviT0_T1_ --------------------------
	.section	.nv.constant0._ZN2at6native29vectorized_elementwise_kernelILi8EZZZNS0_17trunc_kernel_cudaERNS_18TensorIteratorBaseEENKUlvE_clEvENKUlvE2_clEvEUlN3c108BFloat16EE_St5arrayIPcLm2EEEEviT0_T1_,"a",@progbits
	.sectionflags	@""
	.align	4
.nv.constant0._ZN2at6native29vectorized_elementwise_kernelILi8EZZZNS0_17trunc_kernel_cudaERNS_18TensorIteratorBaseEENKUlvE_clEvENKUlvE2_clEvEUlN3c108BFloat16EE_St5arrayIPcLm2EEEEviT0_T1_:
	.zero		920


//--------------------- .nv.constant0._ZN2at6native18elementwise_kernelILi128ELi4EZNS0_15gpu_kernel_implIZZZNS0_17trunc_kernel_cudaERNS_18TensorIteratorBaseEENKUlvE_clEvENKUlvE1_clEvEUlN3c104HalfEE_EEvS4_RKT_EUliE_EEviT1_ --------------------------
	.section	.nv.constant0._ZN2at6native18elementwise_kernelILi128ELi4EZNS0_15gpu_kernel_implIZZZNS0_17trunc_kernel_cudaERNS_18TensorIteratorBaseEENKUlvE_clEvENKUlvE1_clEvEUlN3c104HalfEE_EEvS4_RKT_EUliE_EEviT1_,"a",@progbits
	.sectionflags	@""
	.align	4
.nv.constant0._ZN2at6native18elementwise_kernelILi128ELi4EZNS0_15gpu_kernel_implIZZZNS0_17trunc_kernel_cudaERNS_18TensorIteratorBaseEENKUlvE_clEvENKUlvE1_clEvEUlN3c104HalfEE_EEvS4_RKT_EUliE_EEviT1_:
	.zero		1440


//--------------------- .nv.constant0._ZN2at6native27unrolled_elementwise_kernelIZZZNS0_17trunc_kernel_cudaERNS_18TensorIteratorBaseEENKUlvE_clEvENKUlvE1_clEvEUlN3c104HalfEE_St5arrayIPcLm2EELi4E23TrivialOffsetCalculatorILi1EjESD_NS0_6memory12LoadWithCastILi1EEENSE_13StoreWithCastILi1EEEEEviT_T0_T2_T3_T4_T5_ --------------------------
	.section	.nv.constant0._ZN2at6native27unrolled_elementwise_kernelIZZZNS0_17trunc_kernel_cudaERNS_18TensorIteratorBaseEENKUlvE_clEvENKUlvE1_clEvEUlN3c104HalfEE_St5arrayIPcLm2EELi4E23TrivialOffsetCalculatorILi1EjESD_NS0_6memory12LoadWithCastILi1EEENSE_13StoreWithCastILi1EEEEEviT_T0_T2_T3_T4_T5_,"a",@progbits
	.sectionflags	@""
	.align	4
.nv.constant0._ZN2at6native27unrolled_elementwise_kernelIZZZNS0_17trunc_kernel_cudaERNS_18TensorIteratorBaseEENKUlvE_clEvENKUlvE1_clEvEUlN3c104HalfEE_St5arrayIPcLm2EELi4E23TrivialOffsetCalculatorILi1EjESD_NS0_6memory12LoadWithCastILi1EEENSE_13StoreWithCastILi1EEEEEviT_T0_T2_T3_T4_T5_:
	.zero		940


//--------------------- .nv.constant0._ZN2at6native18elementwise_kernelILi128ELi4EZNS0_22gpu_kernel_impl_nocastIZZZNS0_17trunc_kernel_cudaERNS_18TensorIteratorBaseEENKUlvE_clEvENKUlvE1_clEvEUlN3c104HalfEE_EEvS4_RKT_EUliE_EEviT1_ --------------------------
	.section	.nv.constant0._ZN2at6native18elementwise_kernelILi128ELi4EZNS0_22gpu_kernel_impl_nocastIZZZNS0_17trunc_kernel_cudaERNS_18TensorIteratorBaseEENKUlvE_clEvENKUlvE1_clEvEUlN3c104HalfEE_EEvS4_RKT_EUliE_EEviT1_,"a",@progbits
	.sectionflags	@""
	.align	4
.nv.constant0._ZN2at6native18elementwise_kernelILi128ELi4EZNS0_22gpu_kernel_impl_nocastIZZZNS0_17trunc_kernel_cudaERNS_18TensorIteratorBaseEENKUlvE_clEvENKUlvE1_clEvEUlN3c104HalfEE_EEvS4_RKT_EUliE_EEviT1_:
	.zero		1440


//--------------------- .nv.constant0._ZN2at6native27unrolled_elementwise_kernelIZZZNS0_17trunc_kernel_cudaERNS_18TensorIteratorBaseEENKUlvE_clEvENKUlvE1_clEvEUlN3c104HalfEE_St5arrayIPcLm2EELi4E23TrivialOffsetCalculatorILi1EjESD_NS0_6memory15LoadWithoutCastENSE_16StoreWithoutCastEEEviT_T0_T2_T3_T4_T5_ --------------------------
	.section	.nv.constant0._ZN2at6native27unrolled_elementwise_kernelIZZZNS0_17trunc_kernel_cudaERNS_18TensorIteratorBaseEENKUlvE_clEvENKUlvE1_clEvEUlN3c104HalfEE_St5arrayIPcLm2EELi4E23TrivialOffsetCalculatorILi1EjESD_NS0_6memory15LoadWithoutCastENSE_16StoreWithoutCastEEEviT_T0_T2_T3_T4_T5_,"a",@progbits
	.sectionflags	@""
	.align	4
.nv.constant0._ZN2at6native27unrolled_elementwise_kernelIZZZNS0_17trunc_kernel_cudaERNS_18TensorIteratorBaseEENKUlvE_clEvENKUlvE1_clEvEUlN3c104HalfEE_St5arrayIPcLm2EELi4E23TrivialOffsetCalculatorILi1EjESD_NS0_6memory15LoadWithoutCastENSE_16StoreWithoutCastEEEviT_T0_T2_T3_T4_T5_:
	.zero		924


//--------------------- .nv.constant0._ZN2at6native29vectorized_elementwise_kernelILi2EZZZNS0_17trunc_kernel_cudaERNS_18TensorIteratorBaseEENKUlvE_clEvENKUlvE1_clEvEUlN3c104HalfEE_St5arrayIPcLm2EEEEviT0_T1_ --------------------------
	.section	.nv.constant0._ZN2at6native29vectorized_elementwise_kernelILi2EZZZNS0_17trunc_kernel_cudaERNS_18TensorIteratorBaseEENKUlvE_clEvENKUlvE1_clEvEUlN3c104HalfEE_St5arrayIPcLm2EEEEviT0_T1_,"a",@progbits
	.sectionflags	@""
	.align	4
.nv.constant0._ZN2at6native29vectorized_elementwise_kernelILi2EZZZNS0_17trunc_kernel_cudaERNS_18TensorIteratorBaseEENKUlvE_clEvENKUlvE1_clEvEUlN3c104HalfEE_St5arrayIPcLm2EEEEviT0_T1_:
	.zero		920


//--------------------- .nv.constant0._ZN2at6native29vectorized_elementwise_kernelILi4EZZZNS0_17trunc_kernel_cudaERNS_18TensorIteratorBaseEENKUlvE_clEvENKUlvE1_clEvEUlN3c104HalfEE_St5arrayIPcLm2EEEEviT0_T1_ --------------------------
	.section	.nv.constant0._ZN2at6native29vectorized_elementwise_kernelILi4EZZZNS0_17trunc_kernel_cudaERNS_18TensorIteratorBaseEENKUlvE_clEvENKUlvE1_clEvEUlN3c104HalfEE_St5arrayIPcLm2EEEEviT0_T1_,"a",@progbits
	.sectionflags	@""
	.align	4
.nv.constant0._ZN2at6native29vectorized_elementwise_kernelILi4EZZZNS0_17trunc_kernel_cudaERNS_18TensorIteratorBaseEENKUlvE_clEvENKUlvE1_clEvEUlN3c104HalfEE_St5arrayIPcLm2EEEEviT0_T1_:
	.zero		920


//--------------------- .nv.constant0._ZN2at6native29vectorized_elementwise_kernelILi8EZZZNS0_17trunc_kernel_cudaERNS_18TensorIteratorBaseEENKUlvE_clEvENKUlvE1_clEvEUlN3c104HalfEE_St5arrayIPcLm2EEEEviT0_T1_ --------------------------
	.section	.nv.constant0._ZN2at6native29vectorized_elementwise_kernelILi8EZZZNS0_17trunc_kernel_cudaERNS_18TensorIteratorBaseEENKUlvE_clEvENKUlvE1_clEvEUlN3c104HalfEE_St5arrayIPcLm2EEEEviT0_T1_,"a",@progbits
	.sectionflags	@""
	.align	4
.nv.constant0._ZN2at6native29vectorized_elementwise_kernelILi8EZZZNS0_17trunc_kernel_cudaERNS_18TensorIteratorBaseEENKUlvE_clEvENKUlvE1_clEvEUlN3c104HalfEE_St5arrayIPcLm2EEEEviT0_T1_:
	.zero		920


//--------------------- .nv.constant0._ZN2at6native18elementwise_kernelILi128ELi4EZNS0_15gpu_kernel_implIZZZNS0_17trunc_kernel_cudaERNS_18TensorIteratorBaseEENKUlvE_clEvENKUlvE0_clEvEUlfE_EEvS4_RKT_EUliE_EEviT1_ --------------------------
	.section	.nv.constant0._ZN2at6native18elementwise_kernelILi128ELi4EZNS0_15gpu_kernel_implIZZZNS0_17trunc_kernel_cudaERNS_18TensorIteratorBaseEENKUlvE_clEvENKUlvE0_clEvEUlfE_EEvS4_RKT_EUliE_EEviT1_,"a",@progbits
	.sectionflags	@""
	.align	4
.nv.constant0._ZN2at6native18elementwise_kernelILi128ELi4EZNS0_15gpu_kernel_implIZZZNS0_17trunc_kernel_cudaERNS_18TensorIteratorBaseEENKUlvE_clEvENKUlvE0_clEvEUlfE_EEvS4_RKT_EUliE_EEviT1_:
	.zero		1440


//--------------------- .nv.constant0._ZN2at6native27unrolled_elementwise_kernelIZZZNS0_17trunc_kernel_cudaERNS_18TensorIteratorBaseEENKUlvE_clEvENKUlvE0_clEvEUlfE_St5arrayIPcLm2EELi4E23TrivialOffsetCalculatorILi1EjESB_NS0_6memory12LoadWithCastILi1EEENSC_13StoreWithCastILi1EEEEEviT_T0_T2_T3_T4_T5_ --------------------------
	.section	.nv.constant0._ZN2at6native27unrolled_elementwise_kernelIZZZNS0_17trunc_kernel_cudaERNS_18TensorIteratorBaseEENKUlvE_clEvENKUlvE0_clEvEUlfE_St5arrayIPcLm2EELi4E23TrivialOffsetCalculatorILi1EjESB_NS0_6memory12LoadWithCastILi1EEENSC_13StoreWithCastILi1EEEEEviT_T0_T2_T3_T4_T5_,"a",@progbits
	.sectionflags	@""
	.align	4
.nv.constant0._ZN2at6native27unrolled_elementwise_kernelIZZZNS0_17trunc_kernel_cudaERNS_18TensorIteratorBaseEENKUlvE_clEvENKUlvE0_clEvEUlfE_St5arrayIPcLm2EELi4E23TrivialOffsetCalculatorILi1EjESB_NS0_6memory12LoadWithCastILi1EEENSC_13StoreWithCastILi1EEEEEviT_T0_T2_T3_T4_T5_:
	.zero		940


//--------------------- .nv.constant0._ZN2at6native18elementwise_kernelILi128ELi2EZNS0_22gpu_kernel_impl_nocastIZZZNS0_17trunc_kernel_cudaERNS_18TensorIteratorBaseEENKUlvE_clEvENKUlvE0_clEvEUlfE_EEvS4_RKT_EUliE_EEviT1_ --------------------------
	.section	.nv.constant0._ZN2at6native18elementwise_kernelILi128ELi2EZNS0_22gpu_kernel_impl_nocastIZZZNS0_17trunc_kernel_cudaERNS_18TensorIteratorBaseEENKUlvE_clEvENKUlvE0_clEvEUlfE_EEvS4_RKT_EUliE_EEviT1_,"a",@progbits
	.sectionflags	@""
	.align	4
.nv.constant0._ZN2at6native18elementwise_kernelILi128ELi2EZNS0_22gpu_kernel_impl_nocastIZZZNS0_17trunc_kernel_cudaERNS_18TensorIteratorBaseEENKUlvE_clEvENKUlvE0_clEvEUlfE_EEvS4_RKT_EUliE_EEviT1_:
	.zero		1440


//--------------------- .nv.constant0._ZN2at6native27unrolled_elementwise_kernelIZZZNS0_17trunc_kernel_cudaERNS_18TensorIteratorBaseEENKUlvE_clEvENKUlvE0_clEvEUlfE_St5arrayIPcLm2EELi4E23TrivialOffsetCalculatorILi1EjESB_NS0_6memory15LoadWithoutCastENSC_16StoreWithoutCastEEEviT_T0_T2_T3_T4_T5_ --------------------------
	.section	.nv.constant0._ZN2at6native27unrolled_elementwise_kernelIZZZNS0_17trunc_kernel_cudaERNS_18TensorIteratorBaseEENKUlvE_clEvENKUlvE0_clEvEUlfE_St5arrayIPcLm2EELi4E23TrivialOffsetCalculatorILi1EjESB_NS0_6memory15LoadWithoutCastENSC_16StoreWithoutCastEEEviT_T0_T2_T3_T4_T5_,"a",@progbits
	.sectionflags	@""
	.align	4
.nv.constant0._ZN2at6native27unrolled_elementwise_kernelIZZZNS0_17trunc_kernel_cudaERNS_18TensorIteratorBaseEENKUlvE_clEvENKUlvE0_clEvEUlfE_St5arrayIPcLm2EELi4E23TrivialOffsetCalculatorILi1EjESB_NS0_6memory15LoadWithoutCastENSC_16StoreWithoutCastEEEviT_T0_T2_T3_T4_T5_:
	.zero		924


//--------------------- .nv.constant0._ZN2at6native29vectorized_elementwise_kernelILi2EZZZNS0_17trunc_kernel_cudaERNS_18TensorIteratorBaseEENKUlvE_clEvENKUlvE0_clEvEUlfE_St5arrayIPcLm2EEEEviT0_T1_ --------------------------
	.section	.nv.constant0._ZN2at6native29vectorized_elementwise_kernelILi2EZZZNS0_17trunc_kernel_cudaERNS_18TensorIteratorBaseEENKUlvE_clEvENKUlvE0_clEvEUlfE_St5arrayIPcLm2EEEEviT0_T1_,"a",@progbits
	.sectionflags	@""
	.align	4
.nv.constant0._ZN2at6native29vectorized_elementwise_kernelILi2EZZZNS0_17trunc_kernel_cudaERNS_18TensorIteratorBaseEENKUlvE_clEvENKUlvE0_clEvEUlfE_St5arrayIPcLm2EEEEviT0_T1_:
	.zero		920


//--------------------- .nv.constant0._ZN2at6native29vectorized_elementwise_kernelILi4EZZZNS0_17trunc_kernel_cudaERNS_18TensorIteratorBaseEENKUlvE_clEvENKUlvE0_clEvEUlfE_St5arrayIPcLm2EEEEviT0_T1_ --------------------------
	.section	.nv.constant0._ZN2at6native29vectorized_elementwise_kernelILi4EZZZNS0_17trunc_kernel_cudaERNS_18TensorIteratorBaseEENKUlvE_clEvENKUlvE0_clEvEUlfE_St5arrayIPcLm2EEEEviT0_T1_,"a",@progbits
	.sectionflags	@""
	.align	4
.nv.constant0._ZN2at6native29vectorized_elementwise_kernelILi4EZZZNS0_17trunc_kernel_cudaERNS_18TensorIteratorBaseEENKUlvE_clEvENKUlvE0_clEvEUlfE_St5arrayIPcLm2EEEEviT0_T1_:
	.zero		920


//--------------------- .nv.constant0._ZN2at6native29vectorized_elementwise_kernelILi8EZZZNS0_17trunc_kernel_cudaERNS_18TensorIteratorBaseEENKUlvE_clEvENKUlvE0_clEvEUlfE_St5arrayIPcLm2EEEEviT0_T1_ --------------------------
	.section	.nv.constant0._ZN2at6native29vectorized_elementwise_kernelILi8EZZZNS0_17trunc_kernel_cudaERNS_18TensorIteratorBaseEENKUlvE_clEvENKUlvE0_clEvEUlfE_St5arrayIPcLm2EEEEviT0_T1_,"a",@progbits
	.sectionflags	@""
	.align	4
.nv.constant0._ZN2at6native29vectorized_elementwise_kernelILi8EZZZNS0_17trunc_kernel_cudaERNS_18TensorIteratorBaseEENKUlvE_clEvENKUlvE0_clEvEUlfE_St5arrayIPcLm2EEEEviT0_T1_:
	.zero		920


//--------------------- .nv.constant0._ZN2at6native18elementwise_kernelILi128ELi4EZNS0_15gpu_kernel_implIZZZNS0_17trunc_kernel_cudaERNS_18TensorIteratorBaseEENKUlvE_clEvENKUlvE_clEvEUldE_EEvS4_RKT_EUliE_EEviT1_ --------------------------
	.section	.nv.constant0._ZN2at6native18elementwise_kernelILi128ELi4EZNS0_15gpu_kernel_implIZZZNS0_17trunc_kernel_cudaERNS_18TensorIteratorBaseEENKUlvE_clEvENKUlvE_clEvEUldE_EEvS4_RKT_EUliE_EEviT1_,"a",@progbits
	.sectionflags	@""
	.align	4
.nv.constant0._ZN2at6native18elementwise_kernelILi128ELi4EZNS0_15gpu_kernel_implIZZZNS0_17trunc_kernel_cudaERNS_18TensorIteratorBaseEENKUlvE_clEvENKUlvE_clEvEUldE_EEvS4_RKT_EUliE_EEviT1_:
	.zero		1440


//--------------------- .nv.constant0._ZN2at6native27unrolled_elementwise_kernelIZZZNS0_17trunc_kernel_cudaERNS_18TensorIteratorBaseEENKUlvE_clEvENKUlvE_clEvEUldE_St5arrayIPcLm2EELi4E23TrivialOffsetCalculatorILi1EjESB_NS0_6memory12LoadWithCastILi1EEENSC_13StoreWithCastILi1EEEEEviT_T0_T2_T3_T4_T5_ --------------------------
	.section	.nv.constant0._ZN2at6native27unrolled_elementwise_kernelIZZZNS0_17trunc_kernel_cudaERNS_18TensorIteratorBaseEENKUlvE_clEvENKUlvE_clEvEUldE_St5arrayIPcLm2EELi4E23TrivialOffsetCalculatorILi1EjESB_NS0_6memory12LoadWithCastILi1EEENSC_13StoreWithCastILi1EEEEEviT_T0_T2_T3_T4_T5_,"a",@progbits
	.sectionflags	@""
	.align	4
.nv.constant0._ZN2at6native27unrolled_elementwise_kernelIZZZNS0_17trunc_kernel_cudaERNS_18TensorIteratorBaseEENKUlvE_clEvENKUlvE_clEvEUldE_St5arrayIPcLm2EELi4E23TrivialOffsetCalculatorILi1EjESB_NS0_6memory12LoadWithCastILi1EEENSC_13StoreWithCastILi1EEEEEviT_T0_T2_T3_T4_T5_:
	.zero		940


//--------------------- .nv.constant0._ZN2at6native18elementwise_kernelILi128ELi2EZNS0_22gpu_kernel_impl_nocastIZZZNS0_17trunc_kernel_cudaERNS_18TensorIteratorBaseEENKUlvE_clEvENKUlvE_clEvEUldE_EEvS4_RKT_EUliE_EEviT1_ --------------------------
	.section	.nv.constant0._ZN2at6native18elementwise_kernelILi128ELi2EZNS0_22gpu_kernel_impl_nocastIZZZNS0_17trunc_kernel_cudaERNS_18TensorIteratorBaseEENKUlvE_clEvENKUlvE_clEvEUldE_EEvS4_RKT_EUliE_EEviT1_,"a",@progbits
	.sectionflags	@""
	.align	4
.nv.constant0._ZN2at6native18elementwise_kernelILi128ELi2EZNS0_22gpu_kernel_impl_nocastIZZZNS0_17trunc_kernel_cudaERNS_18TensorIteratorBaseEENKUlvE_clEvENKUlvE_clEvEUldE_EEvS4_RKT_EUliE_EEviT1_:
	.zero		1440


//--------------------- .nv.constant0._ZN2at6native27unrolled_elementwise_kernelIZZZNS0_17trunc_kernel_cudaERNS_18TensorIteratorBaseEENKUlvE_clEvENKUlvE_clEvEUldE_St5arrayIPcLm2EELi4E23TrivialOffsetCalculatorILi1EjESB_NS0_6memory15LoadWithoutCastENSC_16StoreWithoutCastEEEviT_T0_T2_T3_T4_T5_ --------------------------
	.section	.nv.constant0._ZN2at6native27unrolled_elementwise_kernelIZZZNS0_17trunc_kernel_cudaERNS_18TensorIteratorBaseEENKUlvE_clEvENKUlvE_clEvEUldE_St5arrayIPcLm2EELi4E23TrivialOffsetCalculatorILi1EjESB_NS0_6memory15LoadWithoutCastENSC_16StoreWithoutCastEEEviT_T0_T2_T3_T4_T5_,"a",@progbits
	.sectionflags	@""
	.align	4
.nv.constant0._ZN2at6native27unrolled_elementwise_kernelIZZZNS0_17trunc_kernel_cudaERNS_18TensorIteratorBaseEENKUlvE_clEvENKUlvE_clEvEUldE_St5arrayIPcLm2EELi4E23TrivialOffsetCalculatorILi1EjESB_NS0_6memory15LoadWithoutCastENSC_16StoreWithoutCastEEEviT_T0_T2_T3_T4_T5_:
	.zero		924


//--------------------- .nv.constant0._ZN2at6native29vectorized_elementwise_kernelILi2EZZZNS0_17trunc_kernel_cudaERNS_18TensorIteratorBaseEENKUlvE_clEvENKUlvE_clEvEUldE_St5arrayIPcLm2EEEEviT0_T1_ --------------------------
	.section	.nv.constant0._ZN2at6native29vectorized_elementwise_kernelILi2EZZZNS0_17trunc_kernel_cudaERNS_18TensorIteratorBaseEENKUlvE_clEvENKUlvE_clEvEUldE_St5arrayIPcLm2EEEEviT0_T1_,"a",@progbits
	.sectionflags	@""
	.align	4
.nv.constant0._ZN2at6native29vectorized_elementwise_kernelILi2EZZZNS0_17trunc_kernel_cudaERNS_18TensorIteratorBaseEENKUlvE_clEvENKUlvE_clEvEUldE_St5arrayIPcLm2EEEEviT0_T1_:
	.zero		920


//--------------------- .nv.constant0._ZN2at6native29vectorized_elementwise_kernelILi4EZZZNS0_17trunc_kernel_cudaERNS_18TensorIteratorBaseEENKUlvE_clEvENKUlvE_clEvEUldE_St5arrayIPcLm2EEEEviT0_T1_ --------------------------
	.section	.nv.constant0._ZN2at6native29vectorized_elementwise_kernelILi4EZZZNS0_17trunc_kernel_cudaERNS_18TensorIteratorBaseEENKUlvE_clEvENKUlvE_clEvEUldE_St5arrayIPcLm2EEEEviT0_T1_,"a",@progbits
	.sectionflags	@""
	.align	4
.nv.constant0._ZN2at6native29vectorized_elementwise_kernelILi4EZZZNS0_17trunc_kernel_cudaERNS_18TensorIteratorBaseEENKUlvE_clEvENKUlvE_clEvEUldE_St5arrayIPcLm2EEEEviT0_T1_:
	.zero		920


//--------------------- .nv.constant0._ZN2at6native29vectorized_elementwise_kernelILi8EZZZNS0_17trunc_kernel_cudaERNS_18TensorIteratorBaseEENKUlvE_clEvENKUlvE_clEvEUldE_St5arrayIPcLm2EEEEviT0_T1_ --------------------------
	.section	.nv.constant0._ZN2at6native29vectorized_elementwise_kernelILi8EZZZNS0_17trunc_kernel_cudaERNS_18TensorIteratorBaseEENKUlvE_clEvENKUlvE_clEvEUldE_St5arrayIPcLm2EEEEviT0_T1_,"a",@progbits
	.sectionflags	@""
	.align	4
.nv.constant0._ZN2at6native29vectorized_elementwise_kernelILi8EZZZNS0_17trunc_kernel_cudaERNS_18TensorIteratorBaseEENKUlvE_clEvENKUlvE_clEvEUldE_St5arrayIPcLm2EEEEviT0_T1_:
	.zero		920


//--------------------- .nv.constant0._ZN2at6native18elementwise_kernelILi128ELi4EZNS0_15gpu_kernel_implIZZZNS0_26round_decimals_kernel_cudaERNS_18TensorIteratorBaseElENKUlvE_clEvENKUlvE2_clEvEUlN3c108BFloat16EE_EEvS4_RKT_EUliE_EEviT1_ --------------------------
	.section	.nv.constant0._ZN2at6native18elementwise_kernelILi128ELi4EZNS0_15gpu_kernel_implIZZZNS0_26round_decimals_kernel_cudaERNS_18TensorIteratorBaseElENKUlvE_clEvENKUlvE2_clEvEUlN3c108BFloat16EE_EEvS4_RKT_EUliE_EEviT1_,"a",@progbits
	.sectionflags	@""
	.align	4
.nv.constant0._ZN2at6native18elementwise_kernelILi128ELi4EZNS0_15gpu_kernel_implIZZZNS0_26round_decimals_kernel_cudaERNS_18TensorIteratorBaseElENKUlvE_clEvENKUlvE2_clEvEUlN3c108BFloat16EE_EEvS4_RKT_EUliE_EEviT1_:
	.zero		1456


//--------------------- .nv.constant0._ZN2at6native27unrolled_elementwise_kernelIZZZNS0_26round_decimals_kernel_cudaERNS_18TensorIteratorBaseElENKUlvE_clEvENKUlvE2_clEvEUlN3c108BFloat16EE_St5arrayIPcLm2EELi4E23TrivialOffsetCalculatorILi1EjESD_NS0_6memory12LoadWithCastILi1EEENSE_13StoreWithCastILi1EEEEEviT_T0_T2_T3_T4_T5_ --------------------------
	.section	.nv.constant0._ZN2at6native27unrolled_elementwise_kernelIZZZNS0_26round_decimals_kernel_cudaERNS_18TensorIteratorBaseElENKUlvE_clEvENKUlvE2_clEvEUlN3c108BFloat16EE_St5arrayIPcLm2EELi4E23TrivialOffsetCalculatorILi1EjESD_NS0_6memory12LoadWithCastILi1EEENSE_13StoreWithCastILi1EEEEEviT_T0_T2_T3_T4_T5_,"a",@progbits
	.sectionflags	@""
	.align	4
.nv.constant0._ZN2at6native27unrolled_elementwise_kernelIZZZNS0_26round_decimals_kernel_cudaERNS_18TensorIteratorBaseElENKUlvE_clEvENKUlvE2_clEvEUlN3c108BFloat16EE_St5arrayIPcLm2EELi4E23TrivialOffsetCalculatorILi1EjESD_NS0_6memory12LoadWithCastILi1EEENSE_13StoreWithCastILi1EEEEEviT_T0_T2_T3_T4_T5_:
	.zero		956


//--------------------- .nv.constant0._ZN2at6native18elementwise_kernelILi128ELi4EZNS0_22gpu_kernel_impl_nocastIZZZNS0_26round_decimals_kernel_cudaERNS_18TensorIteratorBaseElENKUlvE_clEvENKUlvE2_clEvEUlN3c108BFloat16EE_EEvS4_RKT_EUliE_EEviT1_ --------------------------
	.section	.nv.constant0._ZN2at6native18elementwise_kernelILi128ELi4EZNS0_22gpu_kernel_impl_nocastIZZZNS0_26round_decimals_kernel_cudaERNS_18TensorIteratorBaseElENKUlvE_clEvENKUlvE2_clEvEUlN3c108BFloat16EE_EEvS4_RKT_EUliE_EEviT1_,"a",@progbits
	.sectionflags	@""
	.align	4
.nv.constant0._ZN2at6native18elementwise_kernelILi128ELi4EZNS0_22gpu_kernel_impl_nocastIZZZNS0_26round_decimals_kernel_cudaERNS_18TensorIteratorBaseElENKUlvE_clEvENKUlvE2_clEvEUlN3c108BFloat16EE_EEvS4_RKT_EUliE_EEviT1_:
	.zero		1448


//--------------------- .nv.constant0._ZN2at6native27unrolled_elementwise_kernelIZZZNS0_26round_decimals_kernel_cudaERNS_18TensorIteratorBaseElENKUlvE_clEvENKUlvE2_clEvEUlN3c108BFloat16EE_St5arrayIPcLm2EELi4E23TrivialOffsetCalculatorILi1EjESD_NS0_6memory15LoadWithoutCastENSE_16StoreWithoutCastEEEviT_T0_T2_T3_T4_T5_ --------------------------
	.section	.nv.constant0._ZN2at6native27unrolled_elementwise_kernelIZZZNS0_26round_decimals_kernel_cudaERNS_18TensorIteratorBaseElENKUlvE_clEvENKUlvE2_clEvEUlN3c108BFloat16EE_St5arrayIPcLm2EELi4E23TrivialOffsetCalculatorILi1EjESD_NS0_6memory15LoadWithoutCastENSE_16StoreWithoutCastEEEviT_T0_T2_T3_T4_T5_,"a",@progbits
	.sectionflags	@""
	.align	4
.nv.constant0._ZN2at6native27unrolled_elementwise_kernelIZZZNS0_26round_decimals_kernel_cudaERNS_18TensorIteratorBaseElENKUlvE_clEvENKUlvE2_clEvEUlN3c108BFloat16EE_St5arrayIPcLm2EELi4E23TrivialOffsetCalculatorILi1EjESD_NS0_6memory15LoadWithoutCastENSE_16StoreWithoutCastEEEviT_T0_T2_T3_T4_T5_:
	.zero		940


//--------------------- .nv.constant0._ZN2at6native29vectorized_elementwise_kernelILi2EZZZNS0_26round_decimals_kernel_cudaERNS_18TensorIteratorBaseElENKUlvE_clEvENKUlvE2_clEvEUlN3c108BFloat16EE_St5arrayIPcLm2EEEEviT0_T1_ --------------------------
	.section	.nv.constant0._ZN2at6native29vectorized_elementwise_kernelILi2EZZZNS0_26round_decimals_kernel_cudaERNS_18TensorIteratorBaseElENKUlvE_clEvENKUlvE2_clEvEUlN3c108BFloat16EE_St5arrayIPcLm2EEEEviT0_T1_,"a",@progbits
	.sectionflags	@""
	.align	4
.nv.constant0._ZN2at6native29vectorized_elementwise_kernelILi2EZZZNS0_26round_decimals_kernel_cudaERNS_18TensorIteratorBaseElENKUlvE_clEvENKUlvE2_clEvEUlN3c108BFloat16EE_St5arrayIPcLm2EEEEviT0_T1_:
	.zero		936


//--------------------- .nv.constant0._ZN2at6native29vectorized_elementwise_kernelILi4EZZZNS0_26round_decimals_kernel_cudaERNS_18TensorIteratorBaseElENKUlvE_clEvENKUlvE2_clEvEUlN3c108BFloat16EE_St5arrayIPcLm2EEEEviT0_T1_ --------------------------
	.section	.nv.constant0._ZN2at6native29vectorized_elementwise_kernelILi4EZZZNS0_26round_decimals_kernel_cudaERNS_18TensorIteratorBaseElENKUlvE_clEvENKUlvE2_clEvEUlN3c108BFloat16EE_St5arrayIPcLm2EEEEviT0_T1_,"a",@progbits
	.sectionflags	@""
	.align	4
.nv.constant0._ZN2at6native29vectorized_elementwise_kernelILi4EZZZNS0_26round_decimals_kernel_cudaERNS_18TensorIteratorBaseElENKUlvE_clEvENKUlvE2_clEvEUlN3c108BFloat16EE_St5arrayIPcLm2EEEEviT0_T1_:
	.zero		936


//--------------------- .nv.constant0._ZN2at6native29vectorized_elementwise_kernelILi8EZZZNS0_26round_decimals_kernel_cudaERNS_18TensorIteratorBaseElENKUlvE_clEvENKUlvE2_clEvEUlN3c108BFloat16EE_St5arrayIPcLm2EEEEviT0_T1_ --------------------------
	.section	.nv.constant0._ZN2at6native29vectorized_elementwise_kernelILi8EZZZNS0_26round_decimals_kernel_cudaERNS_18TensorIteratorBaseElENKUlvE_clEvENKUlvE2_clEvEUlN3c108BFloat16EE_St5arrayIPcLm2EEEEviT0_T1_,"a",@progbits
	.sectionflags	@""
	.align	4
.nv.constant0._ZN2at6native29vectorized_elementwise_kernelILi8EZZZNS0_26round_decimals_kernel_cudaERNS_18TensorIteratorBaseElENKUlvE_clEvENKUlvE2_clEvEUlN3c108BFloat16EE_St5arrayIPcLm2EEEEviT0_T1_:
	.zero		936


//--------------------- .nv.constant0._ZN2at6native18elementwise_kernelILi128ELi4EZNS0_15gpu_kernel_implIZZZNS0_26round_decimals_kernel_cudaERNS_18TensorIteratorBaseElENKUlvE_clEvENKUlvE1_clEvEUlN3c104HalfEE_EEvS4_RKT_EUliE_EEviT1_ --------------------------
	.section	.nv.constant0._ZN2at6native18elementwise_kernelILi128ELi4EZNS0_15gpu_kernel_implIZZZNS0_26round_decimals_kernel_cudaERNS_18TensorIteratorBaseElENKUlvE_clEvENKUlvE1_clEvEUlN3c104HalfEE_EEvS4_RKT_EUliE_EEviT1_,"a",@progbits
	.sectionflags	@""
	.align	4
.nv.constant0._ZN2at6native18elementwise_kernelILi128ELi4EZNS0_15gpu_kernel_implIZZZNS0_26round_decimals_kernel_cudaERNS_18TensorIteratorBaseElENKUlvE_clEvENKUlvE1_clEvEUlN3c104HalfEE_EEvS4_RKT_EUliE_EEviT1_:
	.zero		1456


//--------------------- .nv.constant0._ZN2at6native27unrolled_elementwise_kernelIZZZNS0_26round_decimals_kernel_cudaERNS_18TensorIteratorBaseElENKUlvE_clEvENKUlvE1_clEvEUlN3c104HalfEE_St5arrayIPcLm2EELi4E23TrivialOffsetCalculatorILi1EjESD_NS0_6memory12LoadWithCastILi1EEENSE_13StoreWithCastILi1EEEEEviT_T0_T2_T3_T4_T5_ --------------------------
	.section	.nv.constant0._ZN2at6native27unrolled_elementwise_kernelIZZZNS0_26round_decimals_kernel_cudaERNS_18TensorIteratorBaseElENKUlvE_clEvENKUlvE1_clEvEUlN3c104HalfEE_St5arrayIPcLm2EELi4E23TrivialOffsetCalculatorILi1EjESD_NS0_6memory12LoadWithCastILi1EEENSE_13StoreWithCastILi1EEEEEviT_T0_T2_T3_T4_T5_,"a",@progbits
	.sectionflags	@""
	.align	4
.nv.constant0._ZN2at6native27unrolled_elementwise_kernelIZZZNS0_26round_decimals_kernel_cudaERNS_18TensorIteratorBaseElENKUlvE_clEvENKUlvE1_clEvEUlN3c104HalfEE_St5arrayIPcLm2EELi4E23TrivialOffsetCalculatorILi1EjESD_NS0_6memory12LoadWithCastILi1EEENSE_13StoreWithCastILi1EEEEEviT_T0_T2_T3_T4_T5_:
	.zero		956


//--------------------- .nv.constant0._ZN2at6native18elementwise_kernelILi128ELi4EZNS0_22gpu_kernel_impl_nocastIZZZNS0_26round_decimals_kernel_cudaERNS_18TensorIteratorBaseElENKUlvE_clEvENKUlvE1_clEvEUlN3c104HalfEE_EEvS4_RKT_EUliE_EEviT1_ --------------------------
	.section	.nv.constant0._ZN2at6native18elementwise_kernelILi128ELi4EZNS0_22gpu_kernel_impl_nocastIZZZNS0_26round_decimals_kernel_cudaERNS_18TensorIteratorBaseElENKUlvE_clEvENKUlvE1_clEvEUlN3c104HalfEE_EEvS4_RKT_EUliE_EEviT1_,"a",@progbits
	.sectionflags	@""
	.align	4
.nv.constant0._ZN2at6native18elementwise_kernelILi128ELi4EZNS0_22gpu_kernel_impl_nocastIZZZNS0_26round_decimals_kernel_cudaERNS_18TensorIteratorBaseElENKUlvE_clEvENKUlvE1_clEvEUlN3c104HalfEE_EEvS4_RKT_EUliE_EEviT1_:
	.zero		1448


//--------------------- .nv.constant0._ZN2at6native27unrolled_elementwise_kernelIZZZNS0_26round_decimals_kernel_cudaERNS_18TensorIteratorBaseElENKUlvE_clEvENKUlvE1_clEvEUlN3c104HalfEE_St5arrayIPcLm2EELi4E23TrivialOffsetCalculatorILi1EjESD_NS0_6memory15LoadWithoutCastENSE_16StoreWithoutCastEEEviT_T0_T2_T3_T4_T5_ --------------------------
	.section	.nv.constant0._ZN2at6native27unrolled_elementwise_kernelIZZZNS0_26round_decimals_kernel_cudaERNS_18TensorIteratorBaseElENKUlvE_clEvENKUlvE1_clEvEUlN3c104HalfEE_St5arrayIPcLm2EELi4E23TrivialOffsetCalculatorILi1EjESD_NS0_6memory15LoadWithoutCastENSE_16StoreWithoutCastEEEviT_T0_T2_T3_T4_T5_,"a",@progbits
	.sectionflags	@""
	.align	4
.nv.constant0._ZN2at6native27unrolled_elementwise_kernelIZZZNS0_26round_decimals_kernel_cudaERNS_18TensorIteratorBaseElENKUlvE_clEvENKUlvE1_clEvEUlN3c104HalfEE_St5arrayIPcLm2EELi4E23TrivialOffsetCalculatorILi1EjESD_NS0_6memory15LoadWithoutCastENSE_16StoreWithoutCastEEEviT_T0_T2_T3_T4_T5_:
	.zero		940


//--------------------- .nv.constant0._ZN2at6native29vectorized_elementwise_kernelILi2EZZZNS0_26round_decimals_kernel_cudaERNS_18TensorIteratorBaseElENKUlvE_clEvENKUlvE1_clEvEUlN3c104HalfEE_St5arrayIPcLm2EEEEviT0_T1_ --------------------------
	.section	.nv.constant0._ZN2at6native29vectorized_elementwise_kernelILi2EZZZNS0_26round_decimals_kernel_cudaERNS_18TensorIteratorBaseElENKUlvE_clEvENKUlvE1_clEvEUlN3c104HalfEE_St5arrayIPcLm2EEEEviT0_T1_,"a",@progbits
	.sectionflags	@""
	.align	4
.nv.constant0._ZN2at6native29vectorized_elementwise_kernelILi2EZZZNS0_26round_decimals_kernel_cudaERNS_18TensorIteratorBaseElENKUlvE_clEvENKUlvE1_clEvEUlN3c104HalfEE_St5arrayIPcLm2EEEEviT0_T1_:
	.zero		936


//--------------------- .nv.constant0._ZN2at6native29vectorized_elementwise_kernelILi4EZZZNS0_26round_decimals_kernel_cudaERNS_18TensorIteratorBaseElENKUlvE_clEvENKUlvE1_clEvEUlN3c104HalfEE_St5arrayIPcLm2EEEEviT0_T1_ --------------------------
	.section	.nv.constant0._ZN2at6native29vectorized_elementwise_kernelILi4EZZZNS0_26round_decimals_kernel_cudaERNS_18TensorIteratorBaseElENKUlvE_clEvENKUlvE1_clEvEUlN3c104HalfEE_St5arrayIPcLm2EEEEviT0_T1_,"a",@progbits
	.sectionflags	@""
	.align	4
.nv.constant0._ZN2at6native29vectorized_elementwise_kernelILi4EZZZNS0_26round_decimals_kernel_cudaERNS_18TensorIteratorBaseElENKUlvE_clEvENKUlvE1_clEvEUlN3c104HalfEE_St5arrayIPcLm2EEEEviT0_T1_:
	.zero		936


//--------------------- .nv.constant0._ZN2at6native29vectorized_elementwise_kernelILi8EZZZNS0_26round_decimals_kernel_cudaERNS_18TensorIteratorBaseElENKUlvE_clEvENKUlvE1_clEvEUlN3c104HalfEE_St5arrayIPcLm2EEEEviT0_T1_ --------------------------
	.section	.nv.constant0._ZN2at6native29vectorized_elementwise_kernelILi8EZZZNS0_26round_decimals_kernel_cudaERNS_18TensorIteratorBaseElENKUlvE_clEvENKUlvE1_clEvEUlN3c104HalfEE_St5arrayIPcLm2EEEEviT0_T1_,"a",@progbits
	.sectionflags	@""
	.align	4
.nv.constant0._ZN2at6native29vectorized_elementwise_kernelILi8EZZZNS0_26round_decimals_kernel_cudaERNS_18TensorIteratorBaseElENKUlvE_clEvENKUlvE1_clEvEUlN3c104HalfEE_St5arrayIPcLm2EEEEviT0_T1_:
	.zero		936


//--------------------- .nv.constant0._ZN2at6native18elementwise_kernelILi128ELi4EZNS0_15gpu_kernel_implIZZZNS0_26round_decimals_kernel_cudaERNS_18TensorIteratorBaseElENKUlvE_clEvENKUlvE0_clEvEUlfE_EEvS4_RKT_EUliE_EEviT1_ --------------------------
	.section	.nv.constant0._ZN2at6native18elementwise_kernelILi128ELi4EZNS0_15gpu_kernel_implIZZZNS0_26round_decimals_kernel_cudaERNS_18TensorIteratorBaseElENKUlvE_clEvENKUlvE0_clEvEUlfE_EEvS4_RKT_EUliE_EEviT1_,"a",@progbits
	.sectionflags	@""
	.align	4
.nv.constant0._ZN2at6native18elementwise_kernelILi128ELi4EZNS0_15gpu_kernel_implIZZZNS0_26round_decimals_kernel_cudaERNS_18TensorIteratorBaseElENKUlvE_clEvENKUlvE0_clEvEUlfE_EEvS4_RKT_EUliE_EEviT1_:
	.zero		1456


//--------------------- .nv.constant0._ZN2at6native27unrolled_elementwise_kernelIZZZNS0_26round_decimals_kernel_cudaERNS_18TensorIteratorBaseElENKUlvE_clEvENKUlvE0_clEvEUlfE_St5arrayIPcLm2EELi4E23TrivialOffsetCalculatorILi1EjESB_NS0_6memory12LoadWithCastILi1EEENSC_13StoreWithCastILi1EEEEEviT_T0_T2_T3_T4_T5_ --------------------------
	.section	.nv.constant0._ZN2at6native27unrolled_elementwise_kernelIZZZNS0_26round_decimals_kernel_cudaERNS_18TensorIteratorBaseElENKUlvE_clEvENKUlvE0_clEvEUlfE_St5arrayIPcLm2EELi4E23TrivialOffsetCalculatorILi1EjESB_NS0_6memory12LoadWithCastILi1EEENSC_13StoreWithCastILi1EEEEEviT_T0_T2_T3_T4_T5_,"a",@progbits
	.sectionflags	@""
	.align	4
.nv.constant0._ZN2at6native27unrolled_elementwise_kernelIZZZNS0_26round_decimals_kernel_cudaERNS_18TensorIteratorBaseElENKUlvE_clEvENKUlvE0_clEvEUlfE_St5arrayIPcLm2EELi4E23TrivialOffsetCalculatorILi1EjESB_NS0_6memory12LoadWithCastILi1EEENSC_13StoreWithCastILi1EEEEEviT_T0_T2_T3_T4_T5_:
	.zero		956


//--------------------- .nv.constant0._ZN2at6native18elementwise_kernelILi128ELi2EZNS0_22gpu_kernel_impl_nocastIZZZNS0_26round_decimals_kernel_cudaERNS_18TensorIteratorBaseElENKUlvE_clEvENKUlvE0_clEvEUlfE_EEvS4_RKT_EUliE_EEviT1_ --------------------------
	.section	.nv.constant0._ZN2at6native18elementwise_kernelILi128ELi2EZNS0_22gpu_kernel_impl_nocastIZZZNS0_26round_decimals_kernel_cudaERNS_18TensorIteratorBaseElENKUlvE_clEvENKUlvE0_clEvEUlfE_EEvS4_RKT_EUliE_EEviT1_,"a",@progbits
	.sectionflags	@""
	.align	4
.nv.constant0._ZN2at6native18elementwise_kernelILi128ELi2EZNS0_22gpu_kernel_impl_nocastIZZZNS0_26round_decimals_kernel_cudaERNS_18TensorIteratorBaseElENKUlvE_clEvENKUlvE0_clEvEUlfE_EEvS4_RKT_EUliE_EEviT1_:
	.zero		1448


//--------------------- .nv.constant0._ZN2at6native27unrolled_elementwise_kernelIZZZNS0_26round_decimals_kernel_cudaERNS_18TensorIteratorBaseElENKUlvE_clEvENKUlvE0_clEvEUlfE_St5arrayIPcLm2EELi4E23TrivialOffsetCalculatorILi1EjESB_NS0_6memory15LoadWithoutCastENSC_16StoreWithoutCastEEEviT_T0_T2_T3_T4_T5_ --------------------------
	.section	.nv.constant0._ZN2at6native27unrolled_elementwise_kernelIZZZNS0_26round_decimals_kernel_cudaERNS_18TensorIteratorBaseElENKUlvE_clEvENKUlvE0_clEvEUlfE_St5arrayIPcLm2EELi4E23TrivialOffsetCalculatorILi1EjESB_NS0_6memory15LoadWithoutCastENSC_16StoreWithoutCastEEEviT_T0_T2_T3_T4_T5_,"a",@progbits
	.sectionflags	@""
	.align	4
.nv.constant0._ZN2at6native27unrolled_elementwise_kernelIZZZNS0_26round_decimals_kernel_cudaERNS_18TensorIteratorBaseElENKUlvE_clEvENKUlvE0_clEvEUlfE_St5arrayIPcLm2EELi4E23TrivialOffsetCalculatorILi1EjESB_NS0_6memory15LoadWithoutCastENSC_16StoreWithoutCastEEEviT_T0_T2_T3_T4_T5_:
	.zero		940


//--------------------- .nv.constant0._ZN2at6native29vectorized_elementwise_kernelILi2EZZZNS0_26round_decimals_kernel_cudaERNS_18TensorIteratorBaseElENKUlvE_clEvENKUlvE0_clEvEUlfE_St5arrayIPcLm2EEEEviT0_T1_ --------------------------
	.section	.nv.constant0._ZN2at6native29vectorized_elementwise_kernelILi2EZZZNS0_26round_decimals_kernel_cudaERNS_18TensorIteratorBaseElENKUlvE_clEvENKUlvE0_clEvEUlfE_St5arrayIPcLm2EEEEviT0_T1_,"a",@progbits
	.sectionflags	@""
	.align	4
.nv.constant0._ZN2at6native29vectorized_elementwise_kernelILi2EZZZNS0_26round_decimals_kernel_cudaERNS_18TensorIteratorBaseElENKUlvE_clEvENKUlvE0_clEvEUlfE_St5arrayIPcLm2EEEEviT0_T1_:
	.zero		936


//--------------------- .nv.constant0._ZN2at6native29vectorized_elementwise_kernelILi4EZZZNS0_26round_decimals_kernel_cudaERNS_18TensorIteratorBaseElENKUlvE_clEvENKUlvE0_clEvEUlfE_St5arrayIPcLm2EEEEviT0_T1_ --------------------------
	.section	.nv.constant0._ZN2at6native29vectorized_elementwise_kernelILi4EZZZNS0_26round_decimals_kernel_cudaERNS_18TensorIteratorBaseElENKUlvE_clEvENKUlvE0_clEvEUlfE_St5arrayIPcLm2EEEEviT0_T1_,"a",@progbits
	.sectionflags	@""
	.align	4
.nv.constant0._ZN2at6native29vectorized_elementwise_kernelILi4EZZZNS0_26round_decimals_kernel_cudaERNS_18TensorIteratorBaseElENKUlvE_clEvENKUlvE0_clEvEUlfE_St5arrayIPcLm2EEEEviT0_T1_:
	.zero		936


//--------------------- .nv.constant0._ZN2at6native29vectorized_elementwise_kernelILi8EZZZNS0_26round_decimals_kernel_cudaERNS_18TensorIteratorBaseElENKUlvE_clEvENKUlvE0_clEvEUlfE_St5arrayIPcLm2EEEEviT0_T1_ --------------------------
	.section	.nv.constant0._ZN2at6native29vectorized_elementwise_kernelILi8EZZZNS0_26round_decimals_kernel_cudaERNS_18TensorIteratorBaseElENKUlvE_clEvENKUlvE0_clEvEUlfE_St5arrayIPcLm2EEEEviT0_T1_,"a",@progbits
	.sectionflags	@""
	.align	4
.nv.constant0._ZN2at6native29vectorized_elementwise_kernelILi8EZZZNS0_26round_decimals_kernel_cudaERNS_18TensorIteratorBaseElENKUlvE_clEvENKUlvE0_clEvEUlfE_St5arrayIPcLm2EEEEviT0_T1_:
	.zero		936


//--------------------- .nv.constant0._ZN2at6native18elementwise_kernelILi128ELi4EZNS0_15gpu_kernel_implIZZZNS0_26round_decimals_kernel_cudaERNS_18TensorIteratorBaseElENKUlvE_clEvENKUlvE_clEvEUldE_EEvS4_RKT_EUliE_EEviT1_ --------------------------
	.section	.nv.constant0._ZN2at6native18elementwise_kernelILi128ELi4EZNS0_15gpu_kernel_implIZZZNS0_26round_decimals_kernel_cudaERNS_18TensorIteratorBaseElENKUlvE_clEvENKUlvE_clEvEUldE_EEvS4_RKT_EUliE_EEviT1_,"a",@progbits
	.sectionflags	@""
	.align	4
.nv.constant0._ZN2at6native18elementwise_kernelILi128ELi4EZNS0_15gpu_kernel_implIZZZNS0_26round_decimals_kernel_cudaERNS_18TensorIteratorBaseElENKUlvE_clEvENKUlvE_clEvEUldE_EEvS4_RKT_EUliE_EEviT1_:
	.zero		1464


//--------------------- .nv.constant0._ZN2at6native27unrolled_elementwise_kernelIZZZNS0_26round_decimals_kernel_cudaERNS_18TensorIteratorBaseElENKUlvE_clEvENKUlvE_clEvEUldE_St5arrayIPcLm2EELi4E23TrivialOffsetCalculatorILi1EjESB_NS0_6memory12LoadWithCastILi1EEENSC_13StoreWithCastILi1EEEEEviT_T0_T2_T3_T4_T5_ --------------------------
	.section	.nv.constant0._ZN2at6native27unrolled_elementwise_kernelIZZZNS0_26round_decimals_kernel_cudaERNS_18TensorIteratorBaseElENKUlvE_clEvENKUlvE_clEvEUldE_St5arrayIPcLm2EELi4E23TrivialOffsetCalculatorILi1EjESB_NS0_6memory12LoadWithCastILi1EEENSC_13StoreWithCastILi1EEEEEviT_T0_T2_T3_T4_T5_,"a",@progbits
	.sectionflags	@""
	.align	4
.nv.constant0._ZN2at6native27unrolled_elementwise_kernelIZZZNS0_26round_decimals_kernel_cudaERNS_18TensorIteratorBaseElENKUlvE_clEvENKUlvE_clEvEUldE_St5arrayIPcLm2EELi4E23TrivialOffsetCalculatorILi1EjESB_NS0_6memory12LoadWithCastILi1EEENSC_13StoreWithCastILi1EEEEEviT_T0_T2_T3_T4_T5_:
	.zero		964


//--------------------- .nv.constant0._ZN2at6native18elementwise_kernelILi128ELi2EZNS0_22gpu_kernel_impl_nocastIZZZNS0_26round_decimals_kernel_cudaERNS_18TensorIteratorBaseElENKUlvE_clEvENKUlvE_clEvEUldE_EEvS4_RKT_EUliE_EEviT1_ --------------------------
	.section	.nv.constant0._ZN2at6native18elementwise_kernelILi128ELi2EZNS0_22gpu_kernel_impl_nocastIZZZNS0_26round_decimals_kernel_cudaERNS_18TensorIteratorBaseElENKUlvE_clEvENKUlvE_clEvEUldE_EEvS4_RKT_EUliE_EEviT1_,"a",@progbits
	.sectionflags	@""
	.align	4
.nv.constant0._ZN2at6native18elementwise_kernelILi128ELi2EZNS0_22gpu_kernel_impl_nocastIZZZNS0_26round_decimals_kernel_cudaERNS_18TensorIteratorBaseElENKUlvE_clEvENKUlvE_clEvEUldE_EEvS4_RKT_EUliE_EEviT1_:
	.zero		1456


//--------------------- .nv.constant0._ZN2at6native27unrolled_elementwise_kernelIZZZNS0_26round_decimals_kernel_cudaERNS_18TensorIteratorBaseElENKUlvE_clEvENKUlvE_clEvEUldE_St5arrayIPcLm2EELi4E23TrivialOffsetCalculatorILi1EjESB_NS0_6memory15LoadWithoutCastENSC_16StoreWithoutCastEEEviT_T0_T2_T3_T4_T5_ --------------------------
	.section	.nv.constant0._ZN2at6native27unrolled_elementwise_kernelIZZZNS0_26round_decimals_kernel_cudaERNS_18TensorIteratorBaseElENKUlvE_clEvENKUlvE_clEvEUldE_St5arrayIPcLm2EELi4E23TrivialOffsetCalculatorILi1EjESB_NS0_6memory15LoadWithoutCastENSC_16StoreWithoutCastEEEviT_T0_T2_T3_T4_T5_,"a",@progbits
	.sectionflags	@""
	.align	4
.nv.constant0._ZN2at6native27unrolled_elementwise_kernelIZZZNS0_26round_decimals_kernel_cudaERNS_18TensorIteratorBaseElENKUlvE_clEvENKUlvE_clEvEUldE_St5arrayIPcLm2EELi4E23TrivialOffsetCalculatorILi1EjESB_NS0_6memory15LoadWithoutCastENSC_16StoreWithoutCastEEEviT_T0_T2_T3_T4_T5_:
	.zero		948


//--------------------- .nv.constant0._ZN2at6native29vectorized_elementwise_kernelILi2EZZZNS0_26round_decimals_kernel_cudaERNS_18TensorIteratorBaseElENKUlvE_clEvENKUlvE_clEvEUldE_St5arrayIPcLm2EEEEviT0_T1_ --------------------------
	.section	.nv.constant0._ZN2at6native29vectorized_elementwise_kernelILi2EZZZNS0_26round_decimals_kernel_cudaERNS_18TensorIteratorBaseElENKUlvE_clEvENKUlvE_clEvEUldE_St5arrayIPcLm2EEEEviT0_T1_,"a",@progbits
	.sectionflags	@""
	.align	4
.nv.constant0._ZN2at6native29vectorized_elementwise_kernelILi2EZZZNS0_26round_decimals_kernel_cudaERNS_18TensorIteratorBaseElENKUlvE_clEvENKUlvE_clEvEUldE_St5arrayIPcLm2EEEEviT0_T1_:
	.zero		944


//--------------------- .nv.constant0._ZN2at6native29vectorized_elementwise_kernelILi4EZZZNS0_26round_decimals_kernel_cudaERNS_18TensorIteratorBaseElENKUlvE_clEvENKUlvE_clEvEUldE_St5arrayIPcLm2EEEEviT0_T1_ --------------------------
	.section	.nv.constant0._ZN2at6native29vectorized_elementwise_kernelILi4EZZZNS0_26round_decimals_kernel_cudaERNS_18TensorIteratorBaseElENKUlvE_clEvENKUlvE_clEvEUldE_St5arrayIPcLm2EEEEviT0_T1_,"a",@progbits
	.sectionflags	@""
	.align	4
.nv.constant0._ZN2at6native29vectorized_elementwise_kernelILi4EZZZNS0_26round_decimals_kernel_cudaERNS_18TensorIteratorBaseElENKUlvE_clEvENKUlvE_clEvEUldE_St5arrayIPcLm2EEEEviT0_T1_:
	.zero		944


//--------------------- .nv.constant0._ZN2at6native29vectorized_elementwise_kernelILi8EZZZNS0_26round_decimals_kernel_cudaERNS_18TensorIteratorBaseElENKUlvE_clEvENKUlvE_clEvEUldE_St5arrayIPcLm2EEEEviT0_T1_ --------------------------
	.section	.nv.constant0._ZN2at6native29vectorized_elementwise_kernelILi8EZZZNS0_26round_decimals_kernel_cudaERNS_18TensorIteratorBaseElENKUlvE_clEvENKUlvE_clEvEUldE_St5arrayIPcLm2EEEEviT0_T1_,"a",@progbits
	.sectionflags	@""
	.align	4
.nv.constant0._ZN2at6native29vectorized_elementwise_kernelILi8EZZZNS0_26round_decimals_kernel_cudaERNS_18TensorIteratorBaseElENKUlvE_clEvENKUlvE_clEvEUldE_St5arrayIPcLm2EEEEviT0_T1_:
	.zero		944


//--------------------- .nv.constant0._ZN2at6native18elementwise_kernelILi128ELi4EZNS0_15gpu_kernel_implIZZZNS0_17round_kernel_cudaERNS_18TensorIteratorBaseEENKUlvE_clEvENKUlvE2_clEvEUlN3c108BFloat16EE_EEvS4_RKT_EUliE_EEviT1_ --------------------------
	.section	.nv.constant0._ZN2at6native18elementwise_kernelILi128ELi4EZNS0_15gpu_kernel_implIZZZNS0_17round_kernel_cudaERNS_18TensorIteratorBaseEENKUlvE_clEvENKUlvE2_clEvEUlN3c108BFloat16EE_EEvS4_RKT_EUliE_EEviT1_,"a",@progbits
	.sectionflags	@""
	.align	4
.nv.constant0._ZN2at6native18elementwise_kernelILi128ELi4EZNS0_15gpu_kernel_implIZZZNS0_17round_kernel_cudaERNS_18TensorIteratorBaseEENKUlvE_clEvENKUlvE2_clEvEUlN3c108BFloat16EE_EEvS4_RKT_EUliE_EEviT1_:
	.zero		1440


//--------------------- .nv.constant0._ZN2at6native27unrolled_elementwise_kernelIZZZNS0_17round_kernel_cudaERNS_18TensorIteratorBaseEENKUlvE_clEvENKUlvE2_clEvEUlN3c108BFloat16EE_St5arrayIPcLm2EELi4E23TrivialOffsetCalculatorILi1EjESD_NS0_6memory12LoadWithCastILi1EEENSE_13StoreWithCastILi1EEEEEviT_T0_T2_T3_T4_T5_ --------------------------
	.section	.nv.constant0._ZN2at6native27unrolled_elementwise_kernelIZZZNS0_17round_kernel_cudaERNS_18TensorIteratorBaseEENKUlvE_clEvENKUlvE2_clEvEUlN3c108BFloat16EE_St5arrayIPcLm2EELi4E23TrivialOffsetCalculatorILi1EjESD_NS0_6memory12LoadWithCastILi1EEENSE_13StoreWithCastILi1EEEEEviT_T0_T2_T3_T4_T5_,"a",@progbits
	.sectionflags	@""
	.align	4
.nv.constant0._ZN2at6native27unrolled_elementwise_kernelIZZZNS0_17round_kernel_cudaERNS_18TensorIteratorBaseEENKUlvE_clEvENKUlvE2_clEvEUlN3c108BFloat16EE_St5arrayIPcLm2EELi4E23TrivialOffsetCalculatorILi1EjESD_NS0_6memory12LoadWithCastILi1EEENSE_13StoreWithCastILi1EEEEEviT_T0_T2_T3_T4_T5_:
	.zero		940


//--------------------- .nv.constant0._ZN2at6native18elementwise_kernelILi128ELi4EZNS0_22gpu_kernel_impl_nocastIZZZNS0_17round_kernel_cudaERNS_18TensorIteratorBaseEENKUlvE_clEvENKUlvE2_clEvEUlN3c108BFloat16EE_EEvS4_RKT_EUliE_EEviT1_ --------------------------
	.section	.nv.constant0._ZN2at6native18elementwise_kernelILi128ELi4EZNS0_22gpu_kernel_impl_nocastIZZZNS0_17round_kernel_cudaERNS_18TensorIteratorBaseEENKUlvE_clEvENKUlvE2_clEvEUlN3c108BFloat16EE_EEvS4_RKT_EUliE_EEviT1_,"a",@progbits
	.sectionflags	@""
	.align	4
.nv.constant0._ZN2at6native18elementwise_kernelILi128ELi4EZNS0_22gpu_kernel_impl_nocastIZZZNS0_17round_kernel_cudaERNS_18TensorIteratorBaseEENKUlvE_clEvENKUlvE2_clEvEUlN3c108BFloat16EE_EEvS4_RKT_EUliE_EEviT1_:
	.zero		1440


//--------------------- .nv.constant0._ZN2at6native27unrolled_elementwise_kernelIZZZNS0_17round_kernel_cudaERNS_18TensorIteratorBaseEENKUlvE_clEvENKUlvE2_clEvEUlN3c108BFloat16EE_St5arrayIPcLm2EELi4E23TrivialOffsetCalculatorILi1EjESD_NS0_6memory15LoadWithoutCastENSE_16StoreWithoutCastEEEviT_T0_T2_T3_T4_T5_ --------------------------
	.section	.nv.constant0._ZN2at6native27unrolled_elementwise_kernelIZZZNS0_17round_kernel_cudaERNS_18TensorIteratorBaseEENKUlvE_clEvENKUlvE2_clEvEUlN3c108BFloat16EE_St5arrayIPcLm2EELi4E23TrivialOffsetCalculatorILi1EjESD_NS0_6memory15LoadWithoutCastENSE_16StoreWithoutCastEEEviT_T0_T2_T3_T4_T5_,"a",@progbits
	.sectionflags	@""
	.align	4
.nv.constant0._ZN2at6native27unrolled_elementwise_kernelIZZZNS0_17round_kernel_cudaERNS_18TensorIteratorBaseEENKUlvE_clEvENKUlvE2_clEvEUlN3c108BFloat16EE_St5arrayIPcLm2EELi4E23TrivialOffsetCalculatorILi1EjESD_NS0_6memory15LoadWithoutCastENSE_16StoreWithoutCastEEEviT_T0_T2_T3_T4_T5_:
	.zero		924


//--------------------- .nv.constant0._ZN2at6native29vectorized_elementwise_kernelILi2EZZZNS0_17round_kernel_cudaERNS_18TensorIteratorBaseEENKUlvE_clEvENKUlvE2_clEvEUlN3c108BFloat16EE_St5arrayIPcLm2EEEEviT0_T1_ --------------------------
	.section	.nv.constant0._ZN2at6native29vectorized_elementwise_kernelILi2EZZZNS0_17round_kernel_cudaERNS_18TensorIteratorBaseEENKUlvE_clEvENKUlvE2_clEvEUlN3c108BFloat16EE_St5arrayIPcLm2EEEEviT0_T1_,"a",@progbits
	.sectionflags	@""
	.align	4
.nv.constant0._ZN2at6native29vectorized_elementwise_kernelILi2EZZZNS0_17round_kernel_cudaERNS_18TensorIteratorBaseEENKUlvE_clEvENKUlvE2_clEvEUlN3c108BFloat16EE_St5arrayIPcLm2EEEEviT0_T1_:
	.zero		920


//--------------------- .nv.constant0._ZN2at6native29vectorized_elementwise_kernelILi4EZZZNS0_17round_kernel_cudaERNS_18TensorIteratorBaseEENKUlvE_clEvENKUlvE2_clEvEUlN3c108BFloat16EE_St5arrayIPcLm2EEEEviT0_T1_ --------------------------
	.section	.nv.constant0._ZN2at6native29vectorized_elementwise_kernelILi4EZZZNS0_17round_kernel_cudaERNS_18TensorIteratorBaseEENKUlvE_clEvENKUlvE2_clEvEUlN3c108BFloat16EE_St5arrayIPcLm2EEEEviT0_T1_,"a",@progbits
	.sectionflags	@""
	.align	4
.nv.constant0._ZN2at6native29vectorized_elementwise_kernelILi4EZZZNS0_17round_kernel_cudaERNS_18TensorIteratorBaseEENKUlvE_clEvENKUlvE2_clEvEUlN3c108BFloat16EE_St5arrayIPcLm2EEEEviT0_T1_:
	.zero		920


//--------------------- .nv.constant0._ZN2at6native29vectorized_elementwise_kernelILi8EZZZNS0_17round_kernel_cudaERNS_18TensorIteratorBaseEENKUlvE_clEvENKUlvE2_clEvEUlN3c108BFloat16EE_St5arrayIPcLm2EEEEviT0_T1_ --------------------------
	.section	.nv.constant0._ZN2at6native29vectorized_elementwise_kernelILi8EZZZNS0_17round_kernel_cudaERNS_18TensorIteratorBaseEENKUlvE_clEvENKUlvE2_clEvEUlN3c108BFloat16EE_St5arrayIPcLm2EEEEviT0_T1_,"a",@progbits
	.sectionflags	@""
	.align	4
.nv.constant0._ZN2at6native29vectorized_elementwise_kernelILi8EZZZNS0_17round_kernel_cudaERNS_18TensorIteratorBaseEENKUlvE_clEvENKUlvE2_clEvEUlN3c108BFloat16EE_St5arrayIPcLm2EEEEviT0_T1_:
	.zero		920


//--------------------- .nv.constant0._ZN2at6native18elementwise_kernelILi128ELi4EZNS0_15gpu_kernel_implIZZZNS0_17round_kernel_cudaERNS_18TensorIteratorBaseEENKUlvE_clEvENKUlvE1_clEvEUlN3c104HalfEE_EEvS4_RKT_EUliE_EEviT1_ --------------------------
	.section	.nv.constant0._ZN2at6native18elementwise_kernelILi128ELi4EZNS0_15gpu_kernel_implIZZZNS0_17round_kernel_cudaERNS_18TensorIteratorBaseEENKUlvE_clEvENKUlvE1_clEvEUlN3c104HalfEE_EEvS4_RKT_EUliE_EEviT1_,"a",@progbits
	.sectionflags	@""
	.align	4
.nv.constant0._ZN2at6native18elementwise_kernelILi128ELi4EZNS0_15gpu_kernel_implIZZZNS0_17round_kernel_cudaERNS_18TensorIteratorBaseEENKUlvE_clEvENKUlvE1_clEvEUlN3c104HalfEE_EEvS4_RKT_EUliE_EEviT1_:
	.zero		1440


//--------------------- .nv.constant0._ZN2at6native27unrolled_elementwise_kernelIZZZNS0_17round_kernel_cudaERNS_18TensorIteratorBaseEENKUlvE_clEvENKUlvE1_clEvEUlN3c104HalfEE_St5arrayIPcLm2EELi4E23TrivialOffsetCalculatorILi1EjESD_NS0_6memory12LoadWithCastILi1EEENSE_13StoreWithCastILi1EEEEEviT_T0_T2_T3_T4_T5_ --------------------------
	.section	.nv.constant0._ZN2at6native27unrolled_elementwise_kernelIZZZNS0_17round_kernel_cudaERNS_18TensorIteratorBaseEENKUlvE_clEvENKUlvE1_clEvEUlN3c104HalfEE_St5arrayIPcLm2EELi4E23TrivialOffsetCalculatorILi1EjESD_NS0_6memory12LoadWithCastILi1EEENSE_13StoreWithCastILi1EEEEEviT_T0_T2_T3_T4_T5_,"a",@progbits
	.sectionflags	@""
	.align	4
.nv.constant0._ZN2at6native27unrolled_elementwise_kernelIZZZNS0_17round_kernel_cudaERNS_18TensorIteratorBaseEENKUlvE_clEvENKUlvE1_clEvEUlN3c104HalfEE_St5arrayIPcLm2EELi4E23TrivialOffsetCalculatorILi1EjESD_NS0_6memory12LoadWithCastILi1EEENSE_13StoreWithCastILi1EEEEEviT_T0_T2_T3_T4_T5_:
	.zero		940


//--------------------- .nv.constant0._ZN2at6native18elementwise_kernelILi128ELi4EZNS0_22gpu_kernel_impl_nocastIZZZNS0_17round_kernel_cudaERNS_18TensorIteratorBaseEENKUlvE_clEvENKUlvE1_clEvEUlN3c104HalfEE_EEvS4_RKT_EUliE_EEviT1_ --------------------------
	.section	.nv.constant0._ZN2at6native18elementwise_kernelILi128ELi4EZNS0_22gpu_kernel_impl_nocastIZZZNS0_17round_kernel_cudaERNS_18TensorIteratorBaseEENKUlvE_clEvENKUlvE1_clEvEUlN3c104HalfEE_EEvS4_RKT_EUliE_EEviT1_,"a",@progbits
	.sectionflags	@""
	.align	4
.nv.constant0._ZN2at6native18elementwise_kernelILi128ELi4EZNS0_22gpu_kernel_impl_nocastIZZZNS0_17round_kernel_cudaERNS_18TensorIteratorBaseEENKUlvE_clEvENKUlvE1_clEvEUlN3c104HalfEE_EEvS4_RKT_EUliE_EEviT1_:
	.zero		1440


//--------------------- .nv.constant0._ZN2at6native27unrolled_elementwise_kernelIZZZNS0_17round_kernel_cudaERNS_18TensorIteratorBaseEENKUlvE_clEvENKUlvE1_clEvEUlN3c104HalfEE_St5arrayIPcLm2EELi4E23TrivialOffsetCalculatorILi1EjESD_NS0_6memory15LoadWithoutCastENSE_16StoreWithoutCastEEEviT_T0_T2_T3_T4_T5_ --------------------------
	.section	.nv.constant0._ZN2at6native27unrolled_elementwise_kernelIZZZNS0_17round_kernel_cudaERNS_18TensorIteratorBaseEENKUlvE_clEvENKUlvE1_clEvEUlN3c104HalfEE_St5arrayIPcLm2EELi4E23TrivialOffsetCalculatorILi1EjESD_NS0_6memory15LoadWithoutCastENSE_16StoreWithoutCastEEEviT_T0_T2_T3_T4_T5_,"a",@progbits
	.sectionflags	@""
	.align	4
.nv.constant0._ZN2at6native27unrolled_elementwise_kernelIZZZNS0_17round_kernel_cudaERNS_18TensorIteratorBaseEENKUlvE_clEvENKUlvE1_clEvEUlN3c104HalfEE_St5arrayIPcLm2EELi4E23TrivialOffsetCalculatorILi1EjESD_NS0_6memory15LoadWithoutCastENSE_16StoreWithoutCastEEEviT_T0_T2_T3_T4_T5_:
	.zero		924


//--------------------- .nv.constant0._ZN2at6native29vectorized_elementwise_kernelILi2EZZZNS0_17round_kernel_cudaERNS_18TensorIteratorBaseEENKUlvE_clEvENKUlvE1_clEvEUlN3c104HalfEE_St5arrayIPcLm2EEEEviT0_T1_ --------------------------
	.section	.nv.constant0._ZN2at6native29vectorized_elementwise_kernelILi2EZZZNS0_17round_kernel_cudaERNS_18TensorIteratorBaseEENKUlvE_clEvENKUlvE1_clEvEUlN3c104HalfEE_St5arrayIPcLm2EEEEviT0_T1_,"a",@progbits
	.sectionflags	@""
	.align	4
.nv.constant0._ZN2at6native29vectorized_elementwise_kernelILi2EZZZNS0_17round_kernel_cudaERNS_18TensorIteratorBaseEENKUlvE_clEvENKUlvE1_clEvEUlN3c104HalfEE_St5arrayIPcLm2EEEEviT0_T1_:
	.zero		920


//--------------------- .nv.constant0._ZN2at6native29vectorized_elementwise_kernelILi4EZZZNS0_17round_kernel_cudaERNS_18TensorIteratorBaseEENKUlvE_clEvENKUlvE1_clEvEUlN3c104HalfEE_St5arrayIPcLm2EEEEviT0_T1_ --------------------------
	.section	.nv.constant0._ZN2at6native29vectorized_elementwise_kernelILi4EZZZNS0_17round_kernel_cudaERNS_18TensorIteratorBaseEENKUlvE_clEvENKUlvE1_clEvEUlN3c104HalfEE_St5arrayIPcLm2EEEEviT0_T1_,"a",@progbits
	.sectionflags	@""
	.align	4
.nv.constant0._ZN2at6native29vectorized_elementwise_kernelILi4EZZZNS0_17round_kernel_cudaERNS_18TensorIteratorBaseEENKUlvE_clEvENKUlvE1_clEvEUlN3c104HalfEE_St5arrayIPcLm2EEEEviT0_T1_:
	.zero		920


//--------------------- .nv.constant0._ZN2at6native29vectorized_elementwise_kernelILi8EZZZNS0_17round_kernel_cudaERNS_18TensorIteratorBaseEENKUlvE_clEvENKUlvE1_clEvEUlN3c104HalfEE_St5arrayIPcLm2EEEEviT0_T1_ --------------------------
	.section	.nv.constant0._ZN2at6native29vectorized_elementwise_kernelILi8EZZZNS0_17round_kernel_cudaERNS_18TensorIteratorBaseEENKUlvE_clEvENKUlvE1_clEvEUlN3c104HalfEE_St5arrayIPcLm2EEEEviT0_T1_,"a",@progbits
	.sectionflags	@""
	.align	4
.nv.constant0._ZN2at6native29vectorized_elementwise_kernelILi8EZZZNS0_17round_kernel_cudaERNS_18TensorIteratorBaseEENKUlvE_clEvENKUlvE1_clEvEUlN3c104HalfEE_St5arrayIPcLm2EEEEviT0_T1_:
	.zero		920


//--------------------- .nv.constant0._ZN2at6native18elementwise_kernelILi128ELi4EZNS0_15gpu_kernel_implIZZZNS0_17round_kernel_cudaERNS_18TensorIteratorBaseEENKUlvE_clEvENKUlvE0_clEvEUlfE_EEvS4_RKT_EUliE_EEviT1_ --------------------------
	.section	.nv.constant0._ZN2at6native18elementwise_kernelILi128ELi4EZNS0_15gpu_kernel_implIZZZNS0_17round_kernel_cudaERNS_18TensorIteratorBaseEENKUlvE_clEvENKUlvE0_clEvEUlfE_EEvS4_RKT_EUliE_EEviT1_,"a",@progbits
	.sectionflags	@""
	.align	4
.nv.constant0._ZN2at6native18elementwise_kernelILi128ELi4EZNS0_15gpu_kernel_implIZZZNS0_17round_kernel_cudaERNS_18TensorIteratorBaseEENKUlvE_clEvENKUlvE0_clEvEUlfE_EEvS4_RKT_EUliE_EEviT1_:
	.zero		1440


//--------------------- .nv.constant0._ZN2at6native27unrolled_elementwise_kernelIZZZNS0_17round_kernel_cudaERNS_18TensorIteratorBaseEENKUlvE_clEvENKUlvE0_clEvEUlfE_St5arrayIPcLm2EELi4E23TrivialOffsetCalculatorILi1EjESB_NS0_6memory12LoadWithCastILi1EEENSC_13StoreWithCastILi1EEEEEviT_T0_T2_T3_T4_T5_ --------------------------
	.section	.nv.constant0._ZN2at6native27unrolled_elementwise_kernelIZZZNS0_17round_kernel_cudaERNS_18TensorIteratorBaseEENKUlvE_clEvENKUlvE0_clEvEUlfE_St5arrayIPcLm2EELi4E23TrivialOffsetCalculatorILi1EjESB_NS0_6memory12LoadWithCastILi1EEENSC_13StoreWithCastILi1EEEEEviT_T0_T2_T3_T4_T5_,"a",@progbits
	.sectionflags	@""
	.align	4
.nv.constant0._ZN2at6native27unrolled_elementwise_kernelIZZZNS0_17round_kernel_cudaERNS_18TensorIteratorBaseEENKUlvE_clEvENKUlvE0_clEvEUlfE_St5arrayIPcLm2EELi4E23TrivialOffsetCalculatorILi1EjESB_NS0_6memory12LoadWithCastILi1EEENSC_13StoreWithCastILi1EEEEEviT_T0_T2_T3_T4_T5_:
	.zero		940


//--------------------- .nv.constant0._ZN2at6native18elementwise_kernelILi128ELi2EZNS0_22gpu_kernel_impl_nocastIZZZNS0_17round_kernel_cudaERNS_18TensorIteratorBaseEENKUlvE_clEvENKUlvE0_clEvEUlfE_EEvS4_RKT_EUliE_EEviT1_ --------------------------
	.section	.nv.constant0._ZN2at6native18elementwise_kernelILi128ELi2EZNS0_22gpu_kernel_impl_nocastIZZZNS0_17round_kernel_cudaERNS_18TensorIteratorBaseEENKUlvE_clEvENKUlvE0_clEvEUlfE_EEvS4_RKT_EUliE_EEviT1_,"a",@progbits
	.sectionflags	@""
	.align	4
.nv.constant0._ZN2at6native18elementwise_kernelILi128ELi2EZNS0_22gpu_kernel_impl_nocastIZZZNS0_17round_kernel_cudaERNS_18TensorIteratorBaseEENKUlvE_clEvENKUlvE0_clEvEUlfE_EEvS4_RKT_EUliE_EEviT1_:
	.zero		1440


//--------------------- .nv.constant0._ZN2at6native27unrolled_elementwise_kernelIZZZNS0_17round_kernel_cudaERNS_18TensorIteratorBaseEENKUlvE_clEvENKUlvE0_clEvEUlfE_St5arrayIPcLm2EELi4E23TrivialOffsetCalculatorILi1EjESB_NS0_6memory15LoadWithoutCastENSC_16StoreWithoutCastEEEviT_T0_T2_T3_T4_T5_ --------------------------
	.section	.nv.constant0._ZN2at6native27unrolled_elementwise_kernelIZZZNS0_17round_kernel_cudaERNS_18TensorIteratorBaseEENKUlvE_clEvENKUlvE0_clEvEUlfE_St5arrayIPcLm2EELi4E23TrivialOffsetCalculatorILi1EjESB_NS0_6memory15LoadWithoutCastENSC_16StoreWithoutCastEEEviT_T0_T2_T3_T4_T5_,"a",@progbits
	.sectionflags	@""
	.align	4
.nv.constant0._ZN2at6native27unrolled_elementwise_kernelIZZZNS0_17round_kernel_cudaERNS_18TensorIteratorBaseEENKUlvE_clEvENKUlvE0_clEvEUlfE_St5arrayIPcLm2EELi4E23TrivialOffsetCalculatorILi1EjESB_NS0_6memory15LoadWithoutCastENSC_16StoreWithoutCastEEEviT_T0_T2_T3_T4_T5_:
	.zero		924


//--------------------- .nv.constant0._ZN2at6native29vectorized_elementwise_kernelILi2EZZZNS0_17round_kernel_cudaERNS_18TensorIteratorBaseEENKUlvE_clEvENKUlvE0_clEvEUlfE_St5arrayIPcLm2EEEEviT0_T1_ --------------------------
	.section	.nv.constant0._ZN2at6native29vectorized_elementwise_kernelILi2EZZZNS0_17round_kernel_cudaERNS_18TensorIteratorBaseEENKUlvE_clEvENKUlvE0_clEvEUlfE_St5arrayIPcLm2EEEEviT0_T1_,"a",@progbits
	.sectionflags	@""
	.align	4
.nv.constant0._ZN2at6native29vectorized_elementwise_kernelILi2EZZZNS0_17round_kernel_cudaERNS_18TensorIteratorBaseEENKUlvE_clEvENKUlvE0_clEvEUlfE_St5arrayIPcLm2EEEEviT0_T1_:
	.zero		920


//--------------------- .nv.constant0._ZN2at6native29vectorized_elementwise_kernelILi4EZZZNS0_17round_kernel_cudaERNS_18TensorIteratorBaseEENKUlvE_clEvENKUlvE0_clEvEUlfE_St5arrayIPcLm2EEEEviT0_T1_ --------------------------
	.section	.nv.constant0._ZN2at6native29vectorized_elementwise_kernelILi4EZZZNS0_17round_kernel_cudaERNS_18TensorIteratorBaseEENKUlvE_clEvENKUlvE0_clEvEUlfE_St5arrayIPcLm2EEEEviT0_T1_,"a",@progbits
	.sectionflags	@""
	.align	4
.nv.constant0._ZN2at6native29vectorized_elementwise_kernelILi4EZZZNS0_17round_kernel_cudaERNS_18TensorIteratorBaseEENKUlvE_clEvENKUlvE0_clEvEUlfE_St5arrayIPcLm2EEEEviT0_T1_:
	.zero		920


//--------------------- .nv.constant0._ZN2at6native29vectorized_elementwise_kernelILi8EZZZNS0_17round_kernel_cudaERNS_18TensorIteratorBaseEENKUlvE_clEvENKUlvE0_clEvEUlfE_St5arrayIPcLm2EEEEviT0_T1_ --------------------------
	.section	.nv.constant0._ZN2at6native29vectorized_elementwise_kernelILi8EZZZNS0_17round_kernel_cudaERNS_18TensorIteratorBaseEENKUlvE_clEvENKUlvE0_clEvEUlfE_St5arrayIPcLm2EEEEviT0_T1_,"a",@progbits
	.sectionflags	@""
	.align	4
.nv.constant0._ZN2at6native29vectorized_elementwise_kernelILi8EZZZNS0_17round_kernel_cudaERNS_18TensorIteratorBaseEENKUlvE_clEvENKUlvE0_clEvEUlfE_St5arrayIPcLm2EEEEviT0_T1_:
	.zero		920


//--------------------- .nv.constant0._ZN2at6native18elementwise_kernelILi128ELi4EZNS0_15gpu_kernel_implIZZZNS0_17round_kernel_cudaERNS_18TensorIteratorBaseEENKUlvE_clEvENKUlvE_clEvEUldE_EEvS4_RKT_EUliE_EEviT1_ --------------------------
	.section	.nv.constant0._ZN2at6native18elementwise_kernelILi128ELi4EZNS0_15gpu_kernel_implIZZZNS0_17round_kernel_cudaERNS_18TensorIteratorBaseEENKUlvE_clEvENKUlvE_clEvEUldE_EEvS4_RKT_EUliE_EEviT1_,"a",@progbits
	.sectionflags	@""
	.align	4
.nv.constant0._ZN2at6native18elementwise_kernelILi128ELi4EZNS0_15gpu_kernel_implIZZZNS0_17round_kernel_cudaERNS_18TensorIteratorBaseEENKUlvE_clEvENKUlvE_clEvEUldE_EEvS4_RKT_EUliE_EEviT1_:
	.zero		1440


//--------------------- .nv.constant0._ZN2at6native27unrolled_elementwise_kernelIZZZNS0_17round_kernel_cudaERNS_18TensorIteratorBaseEENKUlvE_clEvENKUlvE_clEvEUldE_St5arrayIPcLm2EELi4E23TrivialOffsetCalculatorILi1EjESB_NS0_6memory12LoadWithCastILi1EEENSC_13StoreWithCastILi1EEEEEviT_T0_T2_T3_T4_T5_ --------------------------
	.section	.nv.constant0._ZN2at6native27unrolled_elementwise_kernelIZZZNS0_17round_kernel_cudaERNS_18TensorIteratorBaseEENKUlvE_clEvENKUlvE_clEvEUldE_St5arrayIPcLm2EELi4E23TrivialOffsetCalculatorILi1EjESB_NS0_6memory12LoadWithCastILi1EEENSC_13StoreWithCastILi1EEEEEviT_T0_T2_T3_T4_T5_,"a",@progbits
	.sectionflags	@""
	.align	4
.nv.constant0._ZN2at6native27unrolled_elementwise_kernelIZZZNS0_17round_kernel_cudaERNS_18TensorIteratorBaseEENKUlvE_clEvENKUlvE_clEvEUldE_St5arrayIPcLm2EELi4E23TrivialOffsetCalculatorILi1EjESB_NS0_6memory12LoadWithCastILi1EEENSC_13StoreWithCastILi1EEEEEviT_T0_T2_T3_T4_T5_:
	.zero		940


//--------------------- .nv.constant0._ZN2at6native18elementwise_kernelILi128ELi2EZNS0_22gpu_kernel_impl_nocastIZZZNS0_17round_kernel_cudaERNS_18TensorIteratorBaseEENKUlvE_clEvENKUlvE_clEvEUldE_EEvS4_RKT_EUliE_EEviT1_ --------------------------
	.section	.nv.constant0._ZN2at6native18elementwise_kernelILi128ELi2EZNS0_22gpu_kernel_impl_nocastIZZZNS0_17round_kernel_cudaERNS_18TensorIteratorBaseEENKUlvE_clEvENKUlvE_clEvEUldE_EEvS4_RKT_EUliE_EEviT1_,"a",@progbits
	.sectionflags	@""
	.align	4
.nv.constant0._ZN2at6native18elementwise_kernelILi128ELi2EZNS0_22gpu_kernel_impl_nocastIZZZNS0_17round_kernel_cudaERNS_18TensorIteratorBaseEENKUlvE_clEvENKUlvE_clEvEUldE_EEvS4_RKT_EUliE_EEviT1_:
	.zero		1440


//--------------------- .nv.constant0._ZN2at6native27unrolled_elementwise_kernelIZZZNS0_17round_kernel_cudaERNS_18TensorIteratorBaseEENKUlvE_clEvENKUlvE_clEvEUldE_St5arrayIPcLm2EELi4E23TrivialOffsetCalculatorILi1EjESB_NS0_6memory15LoadWithoutCastENSC_16StoreWithoutCastEEEviT_T0_T2_T3_T4_T5_ --------------------------
	.section	.nv.constant0._ZN2at6native27unrolled_elementwise_kernelIZZZNS0_17round_kernel_cudaERNS_18TensorIteratorBaseEENKUlvE_clEvENKUlvE_clEvEUldE_St5arrayIPcLm2EELi4E23TrivialOffsetCalculatorILi1EjESB_NS0_6memory15LoadWithoutCastENSC_16StoreWithoutCastEEEviT_T0_T2_T3_T4_T5_,"a",@progbits
	.sectionflags	@""
	.align	4
.nv.constant0._ZN2at6native27unrolled_elementwise_kernelIZZZNS0_17round_kernel_cudaERNS_18TensorIteratorBaseEENKUlvE_clEvENKUlvE_clEvEUldE_St5arrayIPcLm2EELi4E23TrivialOffsetCalculatorILi1EjESB_NS0_6memory15LoadWithoutCastENSC_16StoreWithoutCastEEEviT_T0_T2_T3_T4_T5_:
	.zero		924


//--------------------- .nv.constant0._ZN2at6native29vectorized_elementwise_kernelILi2EZZZNS0_17round_kernel_cudaERNS_18TensorIteratorBaseEENKUlvE_clEvENKUlvE_clEvEUldE_St5arrayIPcLm2EEEEviT0_T1_ --------------------------
	.section	.nv.constant0._ZN2at6native29vectorized_elementwise_kernelILi2EZZZNS0_17round_kernel_cudaERNS_18TensorIteratorBaseEENKUlvE_clEvENKUlvE_clEvEUldE_St5arrayIPcLm2EEEEviT0_T1_,"a",@progbits
	.sectionflags	@""
	.align	4
.nv.constant0._ZN2at6native29vectorized_elementwise_kernelILi2EZZZNS0_17round_kernel_cudaERNS_18TensorIteratorBaseEENKUlvE_clEvENKUlvE_clEvEUldE_St5arrayIPcLm2EEEEviT0_T1_:
	.zero		920


//--------------------- .nv.constant0._ZN2at6native29vectorized_elementwise_kernelILi4EZZZNS0_17round_kernel_cudaERNS_18TensorIteratorBaseEENKUlvE_clEvENKUlvE_clEvEUldE_St5arrayIPcLm2EEEEviT0_T1_ --------------------------
	.section	.nv.constant0._ZN2at6native29vectorized_elementwise_kernelILi4EZZZNS0_17round_kernel_cudaERNS_18TensorIteratorBaseEENKUlvE_clEvENKUlvE_clEvEUldE_St5arrayIPcLm2EEEEviT0_T1_,"a",@progbits
	.sectionflags	@""
	.align	4
.nv.constant0._ZN2at6native29vectorized_elementwise_kernelILi4EZZZNS0_17round_kernel_cudaERNS_18TensorIteratorBaseEENKUlvE_clEvENKUlvE_clEvEUldE_St5arrayIPcLm2EEEEviT0_T1_:
	.zero		920


//--------------------- .nv.constant0._ZN2at6native29vectorized_elementwise_kernelILi8EZZZNS0_17round_kernel_cudaERNS_18TensorIteratorBaseEENKUlvE_clEvENKUlvE_clEvEUldE_St5arrayIPcLm2EEEEviT0_T1_ --------------------------
	.section	.nv.constant0._ZN2at6native29vectorized_elementwise_kernelILi8EZZZNS0_17round_kernel_cudaERNS_18TensorIteratorBaseEENKUlvE_clEvENKUlvE_clEvEUldE_St5arrayIPcLm2EEEEviT0_T1_,"a",@progbits
	.sectionflags	@""
	.align	4
.nv.constant0._ZN2at6native29vectorized_elementwise_kernelILi8EZZZNS0_17round_kernel_cudaERNS_18TensorIteratorBaseEENKUlvE_clEvENKUlvE_clEvEUldE_St5arrayIPcLm2EEEEviT0_T1_:
	.zero		920


//--------------------- .nv.constant0._ZN2at6native18elementwise_kernelILi128ELi4EZNS0_15gpu_kernel_implIZZZNS0_22reciprocal_kernel_cudaERNS_18TensorIteratorBaseEENKUlvE_clEvENKUlvE4_clEvEUlN3c108BFloat16EE_EEvS4_RKT_EUliE_EEviT1_ --------------------------
	.section	.nv.constant0._ZN2at6native18elementwise_kernelILi128ELi4EZNS0_15gpu_kernel_implIZZZNS0_22reciprocal_kernel_cudaERNS_18TensorIteratorBaseEENKUlvE_clEvENKUlvE4_clEvEUlN3c108BFloat16EE_EEvS4_RKT_EUliE_EEviT1_,"a",@progbits
	.sectionflags	@""
	.align	4
.nv.constant0._ZN2at6native18elementwise_kernelILi128ELi4EZNS0_15gpu_kernel_implIZZZNS0_22reciprocal_kernel_cudaERNS_18TensorIteratorBaseEENKUlvE_clEvENKUlvE4_clEvEUlN3c108BFloat16EE_EEvS4_RKT_EUliE_EEviT1_:
	.zero		1440


//--------------------- .nv.constant0._ZN2at6native27unrolled_elementwise_kernelIZZZNS0_22reciprocal_kernel_cudaERNS_18TensorIteratorBaseEENKUlvE_clEvENKUlvE4_clEvEUlN3c108BFloat16EE_St5arrayIPcLm2EELi4E23TrivialOffsetCalculatorILi1EjESD_NS0_6memory12LoadWithCastILi1EEENSE_13StoreWithCastILi1EEEEEviT_T0_T2_T3_T4_T5_ --------------------------
	.section	.nv.constant0._ZN2at6native27unrolled_elementwise_kernelIZZZNS0_22reciprocal_kernel_cudaERNS_18TensorIteratorBaseEENKUlvE_clEvENKUlvE4_clEvEUlN3c108BFloat16EE_St5arrayIPcLm2EELi4E23TrivialOffsetCalculatorILi1EjESD_NS0_6memory12LoadWithCastILi1EEENSE_13StoreWithCastILi1EEEEEviT_T0_T2_T3_T4_T5_,"a",@progbits
	.sectionflags	@""
	.align	4
.nv.constant0._ZN2at6native27unrolled_elementwise_kernelIZZZNS0_22reciprocal_kernel_cudaERNS_18TensorIteratorBaseEENKUlvE_clEvENKUlvE4_clEvEUlN3c108BFloat16EE_St5arrayIPcLm2EELi4E23TrivialOffsetCalculatorILi1EjESD_NS0_6memory12LoadWithCastILi1EEENSE_13StoreWithCastILi1EEEEEviT_T0_T2_T3_T4_T5_:
	.zero		940


//--------------------- .nv.constant0._ZN2at6native18elementwise_kernelILi128ELi4EZNS0_22gpu_kernel_impl_nocastIZZZNS0_22reciprocal_kernel_cudaERNS_18TensorIteratorBaseEENKUlvE_clEvENKUlvE4_clEvEUlN3c108BFloat16EE_EEvS4_RKT_EUliE_EEviT1_ --------------------------
	.section	.nv.constant0._ZN2at6native18elementwise_kernelILi128ELi4EZNS0_22gpu_kernel_impl_nocastIZZZNS0_22reciprocal_kernel_cudaERNS_18TensorIteratorBaseEENKUlvE_clEvENKUlvE4_clEvEUlN3c108BFloat16EE_EEvS4_RKT_EUliE_EEviT1_,"a",@progbits
	.sectionflags	@""
	.align	4
.nv.constant0._ZN2at6native18elementwise_kernelILi128ELi4EZNS0_22gpu_kernel_impl_nocastIZZZNS0_22reciprocal_kernel_cudaERNS_18TensorIteratorBaseEENKUlvE_clEvENKUlvE4_clEvEUlN3c108BFloat16EE_EEvS4_RKT_EUliE_EEviT1_:
	.zero		1440


//--------------------- .nv.constant0._ZN2at6native27unrolled_elementwise_kernelIZZZNS0_22reciprocal_kernel_cudaERNS_18TensorIteratorBaseEENKUlvE_clEvENKUlvE4_clEvEUlN3c108BFloat16EE_St5arrayIPcLm2EELi4E23TrivialOffsetCalculatorILi1EjESD_NS0_6memory15LoadWithoutCastENSE_16StoreWithoutCastEEEviT_T0_T2_T3_T4_T5_ --------------------------
	.section	.nv.constant0._ZN2at6native27unrolled_elementwise_kernelIZZZNS0_22reciprocal_kernel_cudaERNS_18TensorIteratorBaseEENKUlvE_clEvENKUlvE4_clEvEUlN3c108BFloat16EE_St5arrayIPcLm2EELi4E23TrivialOffsetCalculatorILi1EjESD_NS0_6memory15LoadWithoutCastENSE_16StoreWithoutCastEEEviT_T0_T2_T3_T4_T5_,"a",@progbits
	.sectionflags	@""
	.align	4
.nv.constant0._ZN2at6native27unrolled_elementwise_kernelIZZZNS0_22reciprocal_kernel_cudaERNS_18TensorIteratorBaseEENKUlvE_clEvENKUlvE4_clEvEUlN3c108BFloat16EE_St5arrayIPcLm2EELi4E23TrivialOffsetCalculatorILi1EjESD_NS0_6memory15LoadWithoutCastENSE_16StoreWithoutCastEEEviT_T0_T2_T3_T4_T5_:
	.zero		924


//--------------------- .nv.constant0._ZN2at6native29vectorized_elementwise_kernelILi2EZZZNS0_22reciprocal_kernel_cudaERNS_18TensorIteratorBaseEENKUlvE_clEvENKUlvE4_clEvEUlN3c108BFloat16EE_St5arrayIPcLm2EEEEviT0_T1_ --------------------------
	.section	.nv.constant0._ZN2at6native29vectorized_elementwise_kernelILi2EZZZNS0_22reciprocal_kernel_cudaERNS_18TensorIteratorBaseEENKUlvE_clEvENKUlvE4_clEvEUlN3c108BFloat16EE_St5arrayIPcLm2EEEEviT0_T1_,"a",@progbits
	.sectionflags	@""
	.align	4
.nv.constant0._ZN2at6native29vectorized_elementwise_kernelILi2EZZZNS0_22reciprocal_kernel_cudaERNS_18TensorIteratorBaseEENKUlvE_clEvENKUlvE4_clEvEUlN3c108BFloat16EE_St5arrayIPcLm2EEEEviT0_T1_:
	.zero		920


//--------------------- .nv.constant0._ZN2at6native29vectorized_elementwise_kernelILi4EZZZNS0_22reciprocal_kernel_cudaERNS_18TensorIteratorBaseEENKUlvE_clEvENKUlvE4_clEvEUlN3c108BFloat16EE_St5arrayIPcLm2EEEEviT0_T1_ --------------------------
	.section	.nv.constant0._ZN2at6native29vectorized_elementwise_kernelILi4EZZZNS0_22reciprocal_kernel_cudaERNS_18TensorIteratorBaseEENKUlvE_clEvENKUlvE4_clEvEUlN3c108BFloat16EE_St5arrayIPcLm2EEEEviT0_T1_,"a",@progbits
	.sectionflags	@""
	.align	4
.nv.constant0._ZN2at6native29vectorized_elementwise_kernelILi4EZZZNS0_22reciprocal_kernel_cudaERNS_18TensorIteratorBaseEENKUlvE_clEvENKUlvE4_clEvEUlN3c108BFloat16EE_St5arrayIPcLm2EEEEviT0_T1_:
	.zero		920


//--------------------- .nv.constant0._ZN2at6native29vectorized_elementwise_kernelILi8EZZZNS0_22reciprocal_kernel_cudaERNS_18TensorIteratorBaseEENKUlvE_clEvENKUlvE4_clEvEUlN3c108BFloat16EE_St5arrayIPcLm2EEEEviT0_T1_ --------------------------
	.section	.nv.constant0._ZN2at6native29vectorized_elementwise_kernelILi8EZZZNS0_22reciprocal_kernel_cudaERNS_18TensorIteratorBaseEENKUlvE_clEvENKUlvE4_clEvEUlN3c108BFloat16EE_St5arrayIPcLm2EEEEviT0_T1_,"a",@progbits
	.sectionflags	@""
	.align	4
.nv.constant0._ZN2at6native29vectorized_elementwise_kernelILi8EZZZNS0_22reciprocal_kernel_cudaERNS_18TensorIteratorBaseEENKUlvE_clEvENKUlvE4_clEvEUlN3c108BFloat16EE_St5arrayIPcLm2EEEEviT0_T1_:
	.zero		920


//--------------------- .nv.constant0._ZN2at6native18elementwise_kernelILi128ELi4EZNS0_15gpu_kernel_implIZZZNS0_22reciprocal_kernel_cudaERNS_18TensorIteratorBaseEENKUlvE_clEvENKUlvE3_clEvEUlN3c104HalfEE_EEvS4_RKT_EUliE_EEviT1_ --------------------------
	.section	.nv.constant0._ZN2at6native18elementwise_kernelILi128ELi4EZNS0_15gpu_kernel_implIZZZNS0_22reciprocal_kernel_cudaERNS_18TensorIteratorBaseEENKUlvE_clEvENKUlvE3_clEvEUlN3c104HalfEE_EEvS4_RKT_EUliE_EEviT1_,"a",@progbits
	.sectionflags	@""
	.align	4
.nv.constant0._ZN2at6native18elementwise_kernelILi128ELi4EZNS0_15gpu_kernel_implIZZZNS0_22reciprocal_kernel_cudaERNS_18TensorIteratorBaseEENKUlvE_clEvENKUlvE3_clEvEUlN3c104HalfEE_EEvS4_RKT_EUliE_EEviT1_:
	.zero		1440


//--------------------- .nv.constant0._ZN2at6native27unrolled_elementwise_kernelIZZZNS0_22reciprocal_kernel_cudaERNS_18TensorIteratorBaseEENKUlvE_clEvENKUlvE3_clEvEUlN3c104HalfEE_St5arrayIPcLm2EELi4E23TrivialOffsetCalculatorILi1EjESD_NS0_6memory12LoadWithCastILi1EEENSE_13StoreWithCastILi1EEEEEviT_T0_T2_T3_T4_T5_ --------------------------
	.section	.nv.constant0._ZN2at6native27unrolled_elementwise_kernelIZZZNS0_22reciprocal_kernel_cudaERNS_18TensorIteratorBaseEENKUlvE_clEvENKUlvE3_clEvEUlN3c104HalfEE_St5arrayIPcLm2EELi4E23TrivialOffsetCalculatorILi1EjESD_NS0_6memory12LoadWithCastILi1EEENSE_13StoreWithCastILi1EEEEEviT_T0_T2_T3_T4_T5_,"a",@progbits
	.sectionflags	@""
	.align	4
.nv.constant0._ZN2at6native27unrolled_elementwise_kernelIZZZNS0_22reciprocal_kernel_cudaERNS_18TensorIteratorBaseEENKUlvE_clEvENKUlvE3_clEvEUlN3c104HalfEE_St5arrayIPcLm2EELi4E23TrivialOffsetCalculatorILi1EjESD_NS0_6memory12LoadWithCastILi1EEENSE_13StoreWithCastILi1EEEEEviT_T0_T2_T3_T4_T5_:
	.zero		940


//--------------------- .nv.constant0._ZN2at6native18elementwise_kernelILi128ELi4EZNS0_22gpu_kernel_impl_nocastIZZZNS0_22reciprocal_kernel_cudaERNS_18TensorIteratorBaseEENKUlvE_clEvENKUlvE3_clEvEUlN3c104HalfEE_EEvS4_RKT_EUliE_EEviT1_ --------------------------
	.section	.nv.constant0._ZN2at6native18elementwise_kernelILi128ELi4EZNS0_22gpu_kernel_impl_nocastIZZZNS0_22reciprocal_kernel_cudaERNS_18TensorIteratorBaseEENKUlvE_clEvENKUlvE3_clEvEUlN3c104HalfEE_EEvS4_RKT_EUliE_EEviT1_,"a",@progbits
	.sectionflags	@""
	.align	4
.nv.constant0._ZN2at6native18elementwise_kernelILi128ELi4EZNS0_22gpu_kernel_impl_nocastIZZZNS0_22reciprocal_kernel_cudaERNS_18TensorIteratorBaseEENKUlvE_clEvENKUlvE3_clEvEUlN3c104HalfEE_EEvS4_RKT_EUliE_EEviT1_:
	.zero		1440


//--------------------- .nv.constant0._ZN2at6native27unrolled_elementwise_kernelIZZZNS0_22reciprocal_kernel_cudaERNS_18TensorIteratorBaseEENKUlvE_clEvENKUlvE3_clEvEUlN3c104HalfEE_St5arrayIPcLm2EELi4E23TrivialOffsetCalculatorILi1EjESD_NS0_6memory15LoadWithoutCastENSE_16StoreWithoutCastEEEviT_T0_T2_T3_T4_T5_ --------------------------
	.section	.nv.constant0._ZN2at6native27unrolled_elementwise_kernelIZZZNS0_22reciprocal_kernel_cudaERNS_18TensorIteratorBaseEENKUlvE_clEvENKUlvE3_clEvEUlN3c104HalfEE_St5arrayIPcLm2EELi4E23TrivialOffsetCalculatorILi1EjESD_NS0_6memory15LoadWithoutCastENSE_16StoreWithoutCastEEEviT_T0_T2_T3_T4_T5_,"a",@progbits
	.sectionflags	@""
	.align	4
.nv.constant0._ZN2at6native27unrolled_elementwise_kernelIZZZNS0_22reciprocal_kernel_cudaERNS_18TensorIteratorBaseEENKUlvE_clEvENKUlvE3_clEvEUlN3c104HalfEE_St5arrayIPcLm2EELi4E23TrivialOffsetCalculatorILi1EjESD_NS0_6memory15LoadWithoutCastENSE_16StoreWithoutCastEEEviT_T0_T2_T3_T4_T5_:
	.zero		924


//--------------------- .nv.constant0._ZN2at6native29vectorized_elementwise_kernelILi2EZZZNS0_22reciprocal_kernel_cudaERNS_18TensorIteratorBaseEENKUlvE_clEvENKUlvE3_clEvEUlN3c104HalfEE_St5arrayIPcLm2EEEEviT0_T1_ --------------------------
	.section	.nv.constant0._ZN2at6native29vectorized_elementwise_kernelILi2EZZZNS0_22reciprocal_kernel_cudaERNS_18TensorIteratorBaseEENKUlvE_clEvENKUlvE3_clEvEUlN3c104HalfEE_St5arrayIPcLm2EEEEviT0_T1_,"a",@progbits
	.sectionflags	@""
	.align	4
.nv.constant0._ZN2at6native29vectorized_elementwise_kernelILi2EZZZNS0_22reciprocal_kernel_cudaERNS_18TensorIteratorBaseEENKUlvE_clEvENKUlvE3_clEvEUlN3c104HalfEE_St5arrayIPcLm2EEEEviT0_T1_:
	.zero		920


//--------------------- .nv.constant0._ZN2at6native29vectorized_elementwise_kernelILi4EZZZNS0_22reciprocal_kernel_cudaERNS_18TensorIteratorBaseEENKUlvE_clEvENKUlvE3_clEvEUlN3c104HalfEE_St5arrayIPcLm2EEEEviT0_T1_ --------------------------
	.section	.nv.constant0._ZN2at6native29vectorized_elementwise_kernelILi4EZZZNS0_22reciprocal_kernel_cudaERNS_18TensorIteratorBaseEENKUlvE_clEvENKUlvE3_clEvEUlN3c104HalfEE_St5arrayIPcLm2EEEEviT0_T1_,"a",@progbits
	.sectionflags	@""
	.align	4
.nv.constant0._ZN2at6native29vectorized_elementwise_kernelILi4EZZZNS0_22reciprocal_kernel_cudaERNS_18TensorIteratorBaseEENKUlvE_clEvENKUlvE3_clEvEUlN3c104HalfEE_St5arrayIPcLm2EEEEviT0_T1_:
	.zero		920


//--------------------- .nv.constant0._ZN2at6native29vectorized_elementwise_kernelILi8EZZZNS0_22reciprocal_kernel_cudaERNS_18TensorIteratorBaseEENKUlvE_clEvENKUlvE3_clEvEUlN3c104HalfEE_St5arrayIPcLm2EEEEviT0_T1_ --------------------------
	.section	.nv.constant0._ZN2at6native29vectorized_elementwise_kernelILi8EZZZNS0_22reciprocal_kernel_cudaERNS_18TensorIteratorBaseEENKUlvE_clEvENKUlvE3_clEvEUlN3c104HalfEE_St5arrayIPcLm2EEEEviT0_T1_,"a",@progbits
	.sectionflags	@""
	.align	4
.nv.constant0._ZN2at6native29vectorized_elementwise_kernelILi8EZZZNS0_22reciprocal_kernel_cudaERNS_18TensorIteratorBaseEENKUlvE_clEvENKUlvE3_clEvEUlN3c104HalfEE_St5arrayIPcLm2EEEEviT0_T1_:
	.zero		920


//--------------------- .nv.constant0._ZN2at6native18elementwise_kernelILi128ELi4EZNS0_15gpu_kernel_implIZZZNS0_22reciprocal_kernel_cudaERNS_18TensorIteratorBaseEENKUlvE_clEvENKUlvE2_clEvEUlN3c107complexIfEEE_EEvS4_RKT_EUliE_EEviT1_ --------------------------
	.section	.nv.constant0._ZN2at6native18elementwise_kernelILi128ELi4EZNS0_15gpu_kernel_implIZZZNS0_22reciprocal_kernel_cudaERNS_18TensorIteratorBaseEENKUlvE_clEvENKUlvE2_clEvEUlN3c107complexIfEEE_EEvS4_RKT_EUliE_EEviT1_,"a",@progbits
	.sectionflags	@""
	.align	4
.nv.constant0._ZN2at6native18elementwise_kernelILi128ELi4EZNS0_15gpu_kernel_implIZZZNS0_22reciprocal_kernel_cudaERNS_18TensorIteratorBaseEENKUlvE_clEvENKUlvE2_clEvEUlN3c107complexIfEEE_EEvS4_RKT_EUliE_EEviT1_:
	.zero		1440


//--------------------- .nv.constant0._ZN2at6native27unrolled_elementwise_kernelIZZZNS0_22reciprocal_kernel_cudaERNS_18TensorIteratorBaseEENKUlvE_clEvENKUlvE2_clEvEUlN3c107complexIfEEE_St5arrayIPcLm2EELi4E23TrivialOffsetCalculatorILi1EjESE_NS0_6memory12LoadWithCastILi1EEENSF_13StoreWithCastILi1EEEEEviT_T0_T2_T3_T4_T5_ --------------------------
	.section	.nv.constant0._ZN2at6native27unrolled_elementwise_kernelIZZZNS0_22reciprocal_kernel_cudaERNS_18TensorIteratorBaseEENKUlvE_clEvENKUlvE2_clEvEUlN3c107complexIfEEE_St5arrayIPcLm2EELi4E23TrivialOffsetCalculatorILi1EjESE_NS0_6memory12LoadWithCastILi1EEENSF_13StoreWithCastILi1EEEEEviT_T0_T2_T3_T4_T5_,"a",@progbits
	.sectionflags	@""
	.align	4
.nv.constant0._ZN2at6native27unrolled_elementwise_kernelIZZZNS0_22reciprocal_kernel_cudaERNS_18TensorIteratorBaseEENKUlvE_clEvENKUlvE2_clEvEUlN3c107complexIfEEE_St5arrayIPcLm2EELi4E23TrivialOffsetCalculatorILi1EjESE_NS0_6memory12LoadWithCastILi1EEENSF_13StoreWithCastILi1EEEEEviT_T0_T2_T3_T4_T5_:
	.zero		940


//--------------------- .nv.constant0._ZN2at6native18elementwise_kernelILi128ELi2EZNS0_22gpu_kernel_impl_nocastIZZZNS0_22reciprocal_kernel_cudaERNS_18TensorIteratorBaseEENKUlvE_clEvENKUlvE2_clEvEUlN3c107complexIfEEE_EEvS4_RKT_EUliE_EEviT1_ --------------------------
	.section	.nv.constant0._ZN2at6native18elementwise_kernelILi128ELi2EZNS0_22gpu_kernel_impl_nocastIZZZNS0_22reciprocal_kernel_cudaERNS_18TensorIteratorBaseEENKUlvE_clEvENKUlvE2_clEvEUlN3c107complexIfEEE_EEvS4_RKT_EUliE_EEviT1_,"a",@progbits
	.sectionflags	@""
	.align	4
.nv.constant0._ZN2at6native18elementwise_kernelILi128ELi2EZNS0_22gpu_kernel_impl_nocastIZZZNS0_22reciprocal_kernel_cudaERNS_18TensorIteratorBaseEENKUlvE_clEvENKUlvE2_clEvEUlN3c107complexIfEEE_EEvS4_RKT_EUliE_EEviT1_:
	.zero		1440


//--------------------- .nv.constant0._ZN2at6native27unrolled_elementwise_kernelIZZZNS0_22reciprocal_kernel_cudaERNS_18TensorIteratorBaseEENKUlvE_clEvENKUlvE2_clEvEUlN3c107complexIfEEE_St5arrayIPcLm2EELi4E23TrivialOffsetCalculatorILi1EjESE_NS0_6memory15LoadWithoutCastENSF_16StoreWithoutCastEEEviT_T0_T2_T3_T4_T5_ --------------------------
	.section	.nv.constant0._ZN2at6native27unrolled_elementwise_kernelIZZZNS0_22reciprocal_kernel_cudaERNS_18TensorIteratorBaseEENKUlvE_clEvENKUlvE2_clEvEUlN3c107complexIfEEE_St5arrayIPcLm2EELi4E23TrivialOffsetCalculatorILi1EjESE_NS0_6memory15LoadWithoutCastENSF_16StoreWithoutCastEEEviT_T0_T2_T3_T4_T5_,"a",@progbits
	.sectionflags	@""
	.align	4
.nv.constant0._ZN2at6native27unrolled_elementwise_kernelIZZZNS0_22reciprocal_kernel_cudaERNS_18TensorIteratorBaseEENKUlvE_clEvENKUlvE2_clEvEUlN3c107complexIfEEE_St5arrayIPcLm2EELi4E23TrivialOffsetCalculatorILi1EjESE_NS0_6memory15LoadWithoutCastENSF_16StoreWithoutCastEEEviT_T0_T2_T3_T4_T5_:
	.zero		924


//--------------------- .nv.constant0._ZN2at6native29vectorized_elementwise_kernelILi2EZZZNS0_22reciprocal_kernel_cudaERNS_18TensorIteratorBaseEENKUlvE_clEvENKUlvE2_clEvEUlN3c107complexIfEEE_St5arrayIPcLm2EEEEviT0_T1_ --------------------------
	.section	.nv.constant0._ZN2at6native29vectorized_elementwise_kernelILi2EZZZNS0_22reciprocal_kernel_cudaERNS_18TensorIteratorBaseEENKUlvE_clEvENKUlvE2_clEvEUlN3c107complexIfEEE_St5arrayIPcLm2EEEEviT0_T1_,"a",@progbits
	.sectionflags	@""
	.align	4
.nv.constant0._ZN2at6native29vectorized_elementwise_kernelILi2EZZZNS0_22reciprocal_kernel_cudaERNS_18TensorIteratorBaseEENKUlvE_clEvENKUlvE2_clEvEUlN3c107complexIfEEE_St5arrayIPcLm2EEEEviT0_T1_:
	.zero		920


//--------------------- .nv.constant0._ZN2at6native29vectorized_elementwise_kernelILi4EZZZNS0_22reciprocal_kernel_cudaERNS_18TensorIteratorBaseEENKUlvE_clEvENKUlvE2_clEvEUlN3c107complexIfEEE_St5arrayIPcLm2EEEEviT0_T1_ --------------------------
	.section	.nv.constant0._ZN2at6native29vectorized_elementwise_kernelILi4EZZZNS0_22reciprocal_kernel_cudaERNS_18TensorIteratorBaseEENKUlvE_clEvENKUlvE2_clEvEUlN3c107complexIfEEE_St5arrayIPcLm2EEEEviT0_T1_,"a",@progbits
	.sectionflags	@""
	.align	4
.nv.constant0._ZN2at6native29vectorized_elementwise_kernelILi4EZZZNS0_22reciprocal_kernel_cudaERNS_18TensorIteratorBaseEENKUlvE_clEvENKUlvE2_clEvEUlN3c107complexIfEEE_St5arrayIPcLm2EEEEviT0_T1_:
	.zero		920


//--------------------- .nv.constant0._ZN2at6native29vectorized_elementwise_kernelILi8EZZZNS0_22reciprocal_kernel_cudaERNS_18TensorIteratorBaseEENKUlvE_clEvENKUlvE2_clEvEUlN3c107complexIfEEE_St5arrayIPcLm2EEEEviT0_T1_ --------------------------
	.section	.nv.constant0._ZN2at6native29vectorized_elementwise_kernelILi8EZZZNS0_22reciprocal_kernel_cudaERNS_18TensorIteratorBaseEENKUlvE_clEvENKUlvE2_clEvEUlN3c107complexIfEEE_St5arrayIPcLm2EEEEviT0_T1_,"a",@progbits
	.sectionflags	@""
	.align	4
.nv.constant0._ZN2at6native29vectorized_elementwise_kernelILi8EZZZNS0_22reciprocal_kernel_cudaERNS_18TensorIteratorBaseEENKUlvE_clEvENKUlvE2_clEvEUlN3c107complexIfEEE_St5arrayIPcLm2EEEEviT0_T1_:
	.zero		920


//--------------------- .nv.constant0._ZN2at6native18elementwise_kernelILi128ELi4EZNS0_15gpu_kernel_implIZZZNS0_22reciprocal_kernel_cudaERNS_18TensorIteratorBaseEENKUlvE_clEvENKUlvE1_clEvEUlN3c107complexIdEEE_EEvS4_RKT_EUliE_EEviT1_ --------------------------
	.section	.nv.constant0._ZN2at6native18elementwise_kernelILi128ELi4EZNS0_15gpu_kernel_implIZZZNS0_22reciprocal_kernel_cudaERNS_18TensorIteratorBaseEENKUlvE_clEvENKUlvE1_clEvEUlN3c107complexIdEEE_EEvS4_RKT_EUliE_EEviT1_,"a",@progbits
	.sectionflags	@""
	.align	4
.nv.constant0._ZN2at6native18elementwise_kernelILi128ELi4EZNS0_15gpu_kernel_implIZZZNS0_22reciprocal_kernel_cudaERNS_18TensorIteratorBaseEENKUlvE_clEvENKUlvE1_clEvEUlN3c107complexIdEEE_EEvS4_RKT_EUliE_EEviT1_:
	.zero		1440


//--------------------- .nv.constant0._ZN2at6native27unrolled_elementwise_kernelIZZZNS0_22reciprocal_kernel_cudaERNS_18TensorIteratorBaseEENKUlvE_clEvENKUlvE1_clEvEUlN3c107complexIdEEE_St5arrayIPcLm2EELi4E23TrivialOffsetCalculatorILi1EjESE_NS0_6memory12LoadWithCastILi1EEENSF_13StoreWithCastILi1EEEEEviT_T0_T2_T3_T4_T5_ --------------------------
	.section	.nv.constant0._ZN2at6native27unrolled_elementwise_kernelIZZZNS0_22reciprocal_kernel_cudaERNS_18TensorIteratorBaseEENKUlvE_clEvENKUlvE1_clEvEUlN3c107complexIdEEE_St5arrayIPcLm2EELi4E23TrivialOffsetCalculatorILi1EjESE_NS0_6memory12LoadWithCastILi1EEENSF_13StoreWithCastILi1EEEEEviT_T0_T2_T3_T4_T5_,"a",@progbits
	.sectionflags	@""
	.align	4
.nv.constant0._ZN2at6native27unrolled_elementwise_kernelIZZZNS0_22reciprocal_kernel_cudaERNS_18TensorIteratorBaseEENKUlvE_clEvENKUlvE1_clEvEUlN3c107complexIdEEE_St5arrayIPcLm2EELi4E23TrivialOffsetCalculatorILi1EjESE_NS0_6memory12LoadWithCastILi1EEENSF_13StoreWithCastILi1EEEEEviT_T0_T2_T3_T4_T5_:
	.zero		940


//--------------------- .nv.constant0._ZN2at6native18elementwise_kernelILi128ELi2EZNS0_22gpu_kernel_impl_nocastIZZZNS0_22reciprocal_kernel_cudaERNS_18TensorIteratorBaseEENKUlvE_clEvENKUlvE1_clEvEUlN3c107complexIdEEE_EEvS4_RKT_EUliE_EEviT1_ --------------------------
	.section	.nv.constant0._ZN2at6native18elementwise_kernelILi128ELi2EZNS0_22gpu_kernel_impl_nocastIZZZNS0_22reciprocal_kernel_cudaERNS_18TensorIteratorBaseEENKUlvE_clEvENKUlvE1_clEvEUlN3c107complexIdEEE_EEvS4_RKT_EUliE_EEviT1_,"a",@progbits
	.sectionflags	@""
	.align	4
.nv.constant0._ZN2at6native18elementwise_kernelILi128ELi2EZNS0_22gpu_kernel_impl_nocastIZZZNS0_22reciprocal_kernel_cudaERNS_18TensorIteratorBaseEENKUlvE_clEvENKUlvE1_clEvEUlN3c107complexIdEEE_EEvS4_RKT_EUliE_EEviT1_:
	.zero		1440


//--------------------- .nv.constant0._ZN2at6native27unrolled_elementwise_kernelIZZZNS0_22reciprocal_kernel_cudaERNS_18TensorIteratorBaseEENKUlvE_clEvENKUlvE1_clEvEUlN3c107complexIdEEE_St5arrayIPcLm2EELi4E23TrivialOffsetCalculatorILi1EjESE_NS0_6memory15LoadWithoutCastENSF_16StoreWithoutCastEEEviT_T0_T2_T3_T4_T5_ --------------------------
	.section	.nv.constant0._ZN2at6native27unrolled_elementwise_kernelIZZZNS0_22reciprocal_kernel_cudaERNS_18TensorIteratorBaseEENKUlvE_clEvENKUlvE1_clEvEUlN3c107complexIdEEE_St5arrayIPcLm2EELi4E23TrivialOffsetCalculatorILi1EjESE_NS0_6memory15LoadWithoutCastENSF_16StoreWithoutCastEEEviT_T0_T2_T3_T4_T5_,"a",@progbits
	.sectionflags	@""
	.align	4
.nv.constant0._ZN2at6native27unrolled_elementwise_kernelIZZZNS0_22reciprocal_kernel_cudaERNS_18TensorIteratorBaseEENKUlvE_clEvENKUlvE1_clEvEUlN3c107complexIdEEE_St5arrayIPcLm2EELi4E23TrivialOffsetCalculatorILi1EjESE_NS0_6memory15LoadWithoutCastENSF_16StoreWithoutCastEEEviT_T0_T2_T3_T4_T5_:
	.zero		924


//--------------------- .nv.constant0._ZN2at6native29vectorized_elementwise_kernelILi2EZZZNS0_22reciprocal_kernel_cudaERNS_18TensorIteratorBaseEENKUlvE_clEvENKUlvE1_clEvEUlN3c107complexIdEEE_St5arrayIPcLm2EEEEviT0_T1_ --------------------------
	.section	.nv.constant0._ZN2at6native29vectorized_elementwise_kernelILi2EZZZNS0_22reciprocal_kernel_cudaERNS_18TensorIteratorBaseEENKUlvE_clEvENKUlvE1_clEvEUlN3c107complexIdEEE_St5arrayIPcLm2EEEEviT0_T1_,"a",@progbits
	.sectionflags	@""
	.align	4
.nv.constant0._ZN2at6native29vectorized_elementwise_kernelILi2EZZZNS0_22reciprocal_kernel_cudaERNS_18TensorIteratorBaseEENKUlvE_clEvENKUlvE1_clEvEUlN3c107complexIdEEE_St5arrayIPcLm2EEEEviT0_T1_:
	.zero		920


//--------------------- .nv.constant0._ZN2at6native29vectorized_elementwise_kernelILi4EZZZNS0_22reciprocal_kernel_cudaERNS_18TensorIteratorBaseEENKUlvE_clEvENKUlvE1_clEvEUlN3c107complexIdEEE_St5arrayIPcLm2EEEEviT0_T1_ --------------------------
	.section	.nv.constant0._ZN2at6native29vectorized_elementwise_kernelILi4EZZZNS0_22reciprocal_kernel_cudaERNS_18TensorIteratorBaseEENKUlvE_clEvENKUlvE1_clEvEUlN3c107complexIdEEE_St5arrayIPcLm2EEEEviT0_T1_,"a",@progbits
	.sectionflags	@""
	.align	4
.nv.constant0._ZN2at6native29vectorized_elementwise_kernelILi4EZZZNS0_22reciprocal_kernel_cudaERNS_18TensorIteratorBaseEENKUlvE_clEvENKUlvE1_clEvEUlN3c107complexIdEEE_St5arrayIPcLm2EEEEviT0_T1_:
	.zero		920


//--------------------- .nv.constant0._ZN2at6native29vectorized_elementwise_kernelILi8EZZZNS0_22reciprocal_kernel_cudaERNS_18TensorIteratorBaseEENKUlvE_clEvENKUlvE1_clEvEUlN3c107complexIdEEE_St5arrayIPcLm2EEEEviT0_T1_ --------------------------
	.section	.nv.constant0._ZN2at6native29vectorized_elementwise_kernelILi8EZZZNS0_22reciprocal_kernel_cudaERNS_18TensorIteratorBaseEENKUlvE_clEvENKUlvE1_clEvEUlN3c107complexIdEEE_St5arrayIPcLm2EEEEviT0_T1_,"a",@progbits
	.sectionflags	@""
	.align	4
.nv.constant0._ZN2at6native29vectorized_elementwise_kernelILi8EZZZNS0_22reciprocal_kernel_cudaERNS_18TensorIteratorBaseEENKUlvE_clEvENKUlvE1_clEvEUlN3c107complexIdEEE_St5arrayIPcLm2EEEEviT0_T1_:
	.zero		920


//--------------------- .nv.constant0._ZN2at6native18elementwise_kernelILi128ELi4EZNS0_15gpu_kernel_implIZZZNS0_22reciprocal_kernel_cudaERNS_18TensorIteratorBaseEENKUlvE_clEvENKUlvE0_clEvEUlfE_EEvS4_RKT_EUliE_EEviT1_ --------------------------
	.section	.nv.constant0._ZN2at6native18elementwise_kernelILi128ELi4EZNS0_15gpu_kernel_implIZZZNS0_22reciprocal_kernel_cudaERNS_18TensorIteratorBaseEENKUlvE_clEvENKUlvE0_clEvEUlfE_EEvS4_RKT_EUliE_EEviT1_,"a",@progbits
	.sectionflags	@""
	.align	4
.nv.constant0._ZN2at6native18elementwise_kernelILi128ELi4EZNS0_15gpu_kernel_implIZZZNS0_22reciprocal_kernel_cudaERNS_18TensorIteratorBaseEENKUlvE_clEvENKUlvE0_clEvEUlfE_EEvS4_RKT_EUliE_EEviT1_:
	.zero		1440


//--------------------- .nv.constant0._ZN2at6native27unrolled_elementwise_kernelIZZZNS0_22reciprocal_kernel_cudaERNS_18TensorIteratorBaseEENKUlvE_clEvENKUlvE0_clEvEUlfE_St5arrayIPcLm2EELi4E23TrivialOffsetCalculatorILi1EjESB_NS0_6memory12LoadWithCastILi1EEENSC_13StoreWithCastILi1EEEEEviT_T0_T2_T3_T4_T5_ --------------------------
	.section	.nv.constant0._ZN2at6native27unrolled_elementwise_kernelIZZZNS0_22reciprocal_kernel_cudaERNS_18TensorIteratorBaseEENKUlvE_clEvENKUlvE0_clEvEUlfE_St5arrayIPcLm2EELi4E23TrivialOffsetCalculatorILi1EjESB_NS0_6memory12LoadWithCastILi1EEENSC_13StoreWithCastILi1EEEEEviT_T0_T2_T3_T4_T5_,"a",@progbits
	.sectionflags	@""
	.align	4
.nv.constant0._ZN2at6native27unrolled_elementwise_kernelIZZZNS0_22reciprocal_kernel_cudaERNS_18TensorIteratorBaseEENKUlvE_clEvENKUlvE0_clEvEUlfE_St5arrayIPcLm2EELi4E23TrivialOffsetCalculatorILi1EjESB_NS0_6memory12LoadWithCastILi1EEENSC_13StoreWithCastILi1EEEEEviT_T0_T2_T3_T4_T5_:
	.zero		940


//--------------------- .nv.constant0._ZN2at6native18elementwise_kernelILi128ELi2EZNS0_22gpu_kernel_impl_nocastIZZZNS0_22reciprocal_kernel_cudaERNS_18TensorIteratorBaseEENKUlvE_clEvENKUlvE0_clEvEUlfE_EEvS4_RKT_EUliE_EEviT1_ --------------------------
	.section	.nv.constant0._ZN2at6native18elementwise_kernelILi128ELi2EZNS0_22gpu_kernel_impl_nocastIZZZNS0_22reciprocal_kernel_cudaERNS_18TensorIteratorBaseEENKUlvE_clEvENKUlvE0_clEvEUlfE_EEvS4_RKT_EUliE_EEviT1_,"a",@progbits
	.sectionflags	@""
	.align	4
.nv.constant0._ZN2at6native18elementwise_kernelILi128ELi2EZNS0_22gpu_kernel_impl_nocastIZZZNS0_22reciprocal_kernel_cudaERNS_18TensorIteratorBaseEENKUlvE_clEvENKUlvE0_clEvEUlfE_EEvS4_RKT_EUliE_EEviT1_:
	.zero		1440


//--------------------- .nv.constant0._ZN2at6native27unrolled_elementwise_kernelIZZZNS0_22reciprocal_kernel_cudaERNS_18TensorIteratorBaseEENKUlvE_clEvENKUlvE0_clEvEUlfE_St5arrayIPcLm2EELi4E23TrivialOffsetCalculatorILi1EjESB_NS0_6memory15LoadWithoutCastENSC_16StoreWithoutCastEEEviT_T0_T2_T3_T4_T5_ --------------------------
	.section	.nv.constant0._ZN2at6native27unrolled_elementwise_kernelIZZZNS0_22reciprocal_kernel_cudaERNS_18TensorIteratorBaseEENKUlvE_clEvENKUlvE0_clEvEUlfE_St5arrayIPcLm2EELi4E23TrivialOffsetCalculatorILi1EjESB_NS0_6memory15LoadWithoutCastENSC_16StoreWithoutCastEEEviT_T0_T2_T3_T4_T5_,"a",@progbits
	.sectionflags	@""
	.align	4
.nv.constant0._ZN2at6native27unrolled_elementwise_kernelIZZZNS0_22reciprocal_kernel_cudaERNS_18TensorIteratorBaseEENKUlvE_clEvENKUlvE0_clEvEUlfE_St5arrayIPcLm2EELi4E23TrivialOffsetCalculatorILi1EjESB_NS0_6memory15LoadWithoutCastENSC_16StoreWithoutCastEEEviT_T0_T2_T3_T4_T5_:
	.zero		924


//--------------------- .nv.constant0._ZN2at6native29vectorized_elementwise_kernelILi2EZZZNS0_22reciprocal_kernel_cudaERNS_18TensorIteratorBaseEENKUlvE_clEvENKUlvE0_clEvEUlfE_St5arrayIPcLm2EEEEviT0_T1_ --------------------------
	.section	.nv.constant0._ZN2at6native29vectorized_elementwise_kernelILi2EZZZNS0_22reciprocal_kernel_cudaERNS_18TensorIteratorBaseEENKUlvE_clEvENKUlvE0_clEvEUlfE_St5arrayIPcLm2EEEEviT0_T1_,"a",@progbits
	.sectionflags	@""
	.align	4
.nv.constant0._ZN2at6native29vectorized_elementwise_kernelILi2EZZZNS0_22reciprocal_kernel_cudaERNS_18TensorIteratorBaseEENKUlvE_clEvENKUlvE0_clEvEUlfE_St5arrayIPcLm2EEEEviT0_T1_:
	.zero		920


//--------------------- .nv.constant0._ZN2at6native29vectorized_elementwise_kernelILi4EZZZNS0_22reciprocal_kernel_cudaERNS_18TensorIteratorBaseEENKUlvE_clEvENKUlvE0_clEvEUlfE_St5arrayIPcLm2EEEEviT0_T1_ --------------------------
	.section	.nv.constant0._ZN2at6native29vectorized_elementwise_kernelILi4EZZZNS0_22reciprocal_kernel_cudaERNS_18TensorIteratorBaseEENKUlvE_clEvENKUlvE0_clEvEUlfE_St5arrayIPcLm2EEEEviT0_T1_,"a",@progbits
	.sectionflags	@""
	.align	4
.nv.constant0._ZN2at6native29vectorized_elementwise_kernelILi4EZZZNS0_22reciprocal_kernel_cudaERNS_18TensorIteratorBaseEENKUlvE_clEvENKUlvE0_clEvEUlfE_St5arrayIPcLm2EEEEviT0_T1_:
	.zero		920


//--------------------- .nv.constant0._ZN2at6native29vectorized_elementwise_kernelILi8EZZZNS0_22reciprocal_kernel_cudaERNS_18TensorIteratorBaseEENKUlvE_clEvENKUlvE0_clEvEUlfE_St5arrayIPcLm2EEEEviT0_T1_ --------------------------
	.section	.nv.constant0._ZN2at6native29vectorized_elementwise_kernelILi8EZZZNS0_22reciprocal_kernel_cudaERNS_18TensorIteratorBaseEENKUlvE_clEvENKUlvE0_clEvEUlfE_St5arrayIPcLm2EEEEviT0_T1_,"a",@progbits
	.sectionflags	@""
	.align	4
.nv.constant0._ZN2at6native29vectorized_elementwise_kernelILi8EZZZNS0_22reciprocal_kernel_cudaERNS_18TensorIteratorBaseEENKUlvE_clEvENKUlvE0_clEvEUlfE_St5arrayIPcLm2EEEEviT0_T1_:
	.zero		920


//--------------------- .nv.constant0._ZN2at6native18elementwise_kernelILi128ELi4EZNS0_15gpu_kernel_implIZZZNS0_22reciprocal_kernel_cudaERNS_18TensorIteratorBaseEENKUlvE_clEvENKUlvE_clEvEUldE_EEvS4_RKT_EUliE_EEviT1_ --------------------------
	.section	.nv.constant0._ZN2at6native18elementwise_kernelILi128ELi4EZNS0_15gpu_kernel_implIZZZNS0_22reciprocal_kernel_cudaERNS_18TensorIteratorBaseEENKUlvE_clEvENKUlvE_clEvEUldE_EEvS4_RKT_EUliE_EEviT1_,"a",@progbits
	.sectionflags	@""
	.align	4
.nv.constant0._ZN2at6native18elementwise_kernelILi128ELi4EZNS0_15gpu_kernel_implIZZZNS0_22reciprocal_kernel_cudaERNS_18TensorIteratorBaseEENKUlvE_clEvENKUlvE_clEvEUldE_EEvS4_RKT_EUliE_EEviT1_:
	.zero		1440


//--------------------- .nv.constant0._ZN2at6native27unrolled_elementwise_kernelIZZZNS0_22reciprocal_kernel_cudaERNS_18TensorIteratorBaseEENKUlvE_clEvENKUlvE_clEvEUldE_St5arrayIPcLm2EELi4E23TrivialOffsetCalculatorILi1EjESB_NS0_6memory12LoadWithCastILi1EEENSC_13StoreWithCastILi1EEEEEviT_T0_T2_T3_T4_T5_ --------------------------
	.section	.nv.constant0._ZN2at6native27unrolled_elementwise_kernelIZZZNS0_22reciprocal_kernel_cudaERNS_18TensorIteratorBaseEENKUlvE_clEvENKUlvE_clEvEUldE_St5arrayIPcLm2EELi4E23TrivialOffsetCalculatorILi1EjESB_NS0_6memory12LoadWithCastILi1EEENSC_13StoreWithCastILi1EEEEEviT_T0_T2_T3_T4_T5_,"a",@progbits
	.sectionflags	@""
	.align	4
.nv.constant0._ZN2at6native27unrolled_elementwise_kernelIZZZNS0_22reciprocal_kernel_cudaERNS_18TensorIteratorBaseEENKUlvE_clEvENKUlvE_clEvEUldE_St5arrayIPcLm2EELi4E23TrivialOffsetCalculatorILi1EjESB_NS0_6memory12LoadWithCastILi1EEENSC_13StoreWithCastILi1EEEEEviT_T0_T2_T3_T4_T5_:
	.zero		940


//--------------------- .nv.constant0._ZN2at6native18elementwise_kernelILi128ELi2EZNS0_22gpu_kernel_impl_nocastIZZZNS0_22reciprocal_kernel_cudaERNS_18TensorIteratorBaseEENKUlvE_clEvENKUlvE_clEvEUldE_EEvS4_RKT_EUliE_EEviT1_ --------------------------
	.section	.nv.constant0._ZN2at6native18elementwise_kernelILi128ELi2EZNS0_22gpu_kernel_impl_nocastIZZZNS0_22reciprocal_kernel_cudaERNS_18TensorIteratorBaseEENKUlvE_clEvENKUlvE_clEvEUldE_EEvS4_RKT_EUliE_EEviT1_,"a",@progbits
	.sectionflags	@""
	.align	4
.nv.constant0._ZN2at6native18elementwise_kernelILi128ELi2EZNS0_22gpu_kernel_impl_nocastIZZZNS0_22reciprocal_kernel_cudaERNS_18TensorIteratorBaseEENKUlvE_clEvENKUlvE_clEvEUldE_EEvS4_RKT_EUliE_EEviT1_:
	.zero		1440


//--------------------- .nv.constant0._ZN2at6native27unrolled_elementwise_kernelIZZZNS0_22reciprocal_kernel_cudaERNS_18TensorIteratorBaseEENKUlvE_clEvENKUlvE_clEvEUldE_St5arrayIPcLm2EELi4E23TrivialOffsetCalculatorILi1EjESB_NS0_6memory15LoadWithoutCastENSC_16StoreWithoutCastEEEviT_T0_T2_T3_T4_T5_ --------------------------
	.section	.nv.constant0._ZN2at6native27unrolled_elementwise_kernelIZZZNS0_22reciprocal_kernel_cudaERNS_18TensorIteratorBaseEENKUlvE_clEvENKUlvE_clEvEUldE_St5arrayIPcLm2EELi4E23TrivialOffsetCalculatorILi1EjESB_NS0_6memory15LoadWithoutCastENSC_16StoreWithoutCastEEEviT_T0_T2_T3_T4_T5_,"a",@progbits
	.sectionflags	@""
	.align	4
.nv.constant0._ZN2at6native27unrolled_elementwise_kernelIZZZNS0_22reciprocal_kernel_cudaERNS_18TensorIteratorBaseEENKUlvE_clEvENKUlvE_clEvEUldE_St5arrayIPcLm2EELi4E23TrivialOffsetCalculatorILi1EjESB_NS0_6memory15LoadWithoutCastENSC_16StoreWithoutCastEEEviT_T0_T2_T3_T4_T5_:
	.zero		924


//--------------------- .nv.constant0._ZN2at6native29vectorized_elementwise_kernelILi2EZZZNS0_22reciprocal_kernel_cudaERNS_18TensorIteratorBaseEENKUlvE_clEvENKUlvE_clEvEUldE_St5arrayIPcLm2EEEEviT0_T1_ --------------------------
	.section	.nv.constant0._ZN2at6native29vectorized_elementwise_kernelILi2EZZZNS0_22reciprocal_kernel_cudaERNS_18TensorIteratorBaseEENKUlvE_clEvENKUlvE_clEvEUldE_St5arrayIPcLm2EEEEviT0_T1_,"a",@progbits
	.sectionflags	@""
	.align	4
.nv.constant0._ZN2at6native29vectorized_elementwise_kernelILi2EZZZNS0_22reciprocal_kernel_cudaERNS_18TensorIteratorBaseEENKUlvE_clEvENKUlvE_clEvEUldE_St5arrayIPcLm2EEEEviT0_T1_:
	.zero		920


//--------------------- .nv.constant0._ZN2at6native29vectorized_elementwise_kernelILi4EZZZNS0_22reciprocal_kernel_cudaERNS_18TensorIteratorBaseEENKUlvE_clEvENKUlvE_clEvEUldE_St5arrayIPcLm2EEEEviT0_T1_ --------------------------
	.section	.nv.constant0._ZN2at6native29vectorized_elementwise_kernelILi4EZZZNS0_22reciprocal_kernel_cudaERNS_18TensorIteratorBaseEENKUlvE_clEvENKUlvE_clEvEUldE_St5arrayIPcLm2EEEEviT0_T1_,"a",@progbits
	.sectionflags	@""
	.align	4
.nv.constant0._ZN2at6native29vectorized_elementwise_kernelILi4EZZZNS0_22reciprocal_kernel_cudaERNS_18TensorIteratorBaseEENKUlvE_clEvENKUlvE_clEvEUldE_St5arrayIPcLm2EEEEviT0_T1_:
	.zero		920


//--------------------- .nv.constant0._ZN2at6native29vectorized_elementwise_kernelILi8EZZZNS0_22reciprocal_kernel_cudaERNS_18TensorIteratorBaseEENKUlvE_clEvENKUlvE_clEvEUldE_St5arrayIPcLm2EEEEviT0_T1_ --------------------------
	.section	.nv.constant0._ZN2at6native29vectorized_elementwise_kernelILi8EZZZNS0_22reciprocal_kernel_cudaERNS_18TensorIteratorBaseEENKUlvE_clEvENKUlvE_clEvEUldE_St5arrayIPcLm2EEEEviT0_T1_,"a",@progbits
	.sectionflags	@""
	.align	4
.nv.constant0._ZN2at6native29vectorized_elementwise_kernelILi8EZZZNS0_22reciprocal_kernel_cudaERNS_18TensorIteratorBaseEENKUlvE_clEvENKUlvE_clEvEUldE_St5arrayIPcLm2EEEEviT0_T1_:
	.zero		920


//--------------------- .nv.constant0._ZN2at6native18elementwise_kernelILi128ELi4EZNS0_15gpu_kernel_implIZZZNS0_17floor_kernel_cudaERNS_18TensorIteratorBaseEENKUlvE_clEvENKUlvE2_clEvEUlN3c108BFloat16EE_EEvS4_RKT_EUliE_EEviT1_ --------------------------
	.section	.nv.constant0._ZN2at6native18elementwise_kernelILi128ELi4EZNS0_15gpu_kernel_implIZZZNS0_17floor_kernel_cudaERNS_18TensorIteratorBaseEENKUlvE_clEvENKUlvE2_clEvEUlN3c108BFloat16EE_EEvS4_RKT_EUliE_EEviT1_,"a",@progbits
	.sectionflags	@""
	.align	4
.nv.constant0._ZN2at6native18elementwise_kernelILi128ELi4EZNS0_15gpu_kernel_implIZZZNS0_17floor_kernel_cudaERNS_18TensorIteratorBaseEENKUlvE_clEvENKUlvE2_clEvEUlN3c108BFloat16EE_EEvS4_RKT_EUliE_EEviT1_:
	.zero		1440


//--------------------- .nv.constant0._ZN2at6native27unrolled_elementwise_kernelIZZZNS0_17floor_kernel_cudaERNS_18TensorIteratorBaseEENKUlvE_clEvENKUlvE2_clEvEUlN3c108BFloat16EE_St5arrayIPcLm2EELi4E23TrivialOffsetCalculatorILi1EjESD_NS0_6memory12LoadWithCastILi1EEENSE_13StoreWithCastILi1EEEEEviT_T0_T2_T3_T4_T5_ --------------------------
	.section	.nv.constant0._ZN2at6native27unrolled_elementwise_kernelIZZZNS0_17floor_kernel_cudaERNS_18TensorIteratorBaseEENKUlvE_clEvENKUlvE2_clEvEUlN3c108BFloat16EE_St5arrayIPcLm2EELi4E23TrivialOffsetCalculatorILi1EjESD_NS0_6memory12LoadWithCastILi1EEENSE_13StoreWithCastILi1EEEEEviT_T0_T2_T3_T4_T5_,"a",@progbits
	.sectionflags	@""
	.align	4
.nv.constant0._ZN2at6native27unrolled_elementwise_kernelIZZZNS0_17floor_kernel_cudaERNS_18TensorIteratorBaseEENKUlvE_clEvENKUlvE2_clEvEUlN3c108BFloat16EE_St5arrayIPcLm2EELi4E23TrivialOffsetCalculatorILi1EjESD_NS0_6memory12LoadWithCastILi1EEENSE_13StoreWithCastILi1EEEEEviT_T0_T2_T3_T4_T5_:
	.zero		940


//--------------------- .nv.constant0._ZN2at6native18elementwise_kernelILi128ELi4EZNS0_22gpu_kernel_impl_nocastIZZZNS0_17floor_kernel_cudaERNS_18TensorIteratorBaseEENKUlvE_clEvENKUlvE2_clEvEUlN3c108BFloat16EE_EEvS4_RKT_EUliE_EEviT1_ --------------------------
	.section	.nv.constant0._ZN2at6native18elementwise_kernelILi128ELi4EZNS0_22gpu_kernel_impl_nocastIZZZNS0_17floor_kernel_cudaERNS_18TensorIteratorBaseEENKUlvE_clEvENKUlvE2_clEvEUlN3c108BFloat16EE_EEvS4_RKT_EUliE_EEviT1_,"a",@progbits
	.sectionflags	@""
	.align	4
.nv.constant0._ZN2at6native18elementwise_kernelILi128ELi4EZNS0_22gpu_kernel_impl_nocastIZZZNS0_17floor_kernel_cudaERNS_18TensorIteratorBaseEENKUlvE_clEvENKUlvE2_clEvEUlN3c108BFloat16EE_EEvS4_RKT_EUliE_EEviT1_:
	.zero		1440


//--------------------- .nv.constant0._ZN2at6native27unrolled_elementwise_kernelIZZZNS0_17floor_kernel_cudaERNS_18TensorIteratorBaseEENKUlvE_clEvENKUlvE2_clEvEUlN3c108BFloat16EE_St5arrayIPcLm2EELi4E23TrivialOffsetCalculatorILi1EjESD_NS0_6memory15LoadWithoutCastENSE_16StoreWithoutCastEEEviT_T0_T2_T3_T4_T5_ --------------------------
	.section	.nv.constant0._ZN2at6native27unrolled_elementwise_kernelIZZZNS0_17floor_kernel_cudaERNS_18TensorIteratorBaseEENKUlvE_clEvENKUlvE2_clEvEUlN3c108BFloat16EE_St5arrayIPcLm2EELi4E23TrivialOffsetCalculatorILi1EjESD_NS0_6memory15LoadWithoutCastENSE_16StoreWithoutCastEEEviT_T0_T2_T3_T4_T5_,"a",@progbits
	.sectionflags	@""
	.align	4
.nv.constant0._ZN2at6native27unrolled_elementwise_kernelIZZZNS0_17floor_kernel_cudaERNS_18TensorIteratorBaseEENKUlvE_clEvENKUlvE2_clEvEUlN3c108BFloat16EE_St5arrayIPcLm2EELi4E23TrivialOffsetCalculatorILi1EjESD_NS0_6memory15LoadWithoutCastENSE_16StoreWithoutCastEEEviT_T0_T2_T3_T4_T5_:
	.zero		924


//--------------------- .nv.constant0._ZN2at6native29vectorized_elementwise_kernelILi2EZZZNS0_17floor_kernel_cudaERNS_18TensorIteratorBaseEENKUlvE_clEvENKUlvE2_clEvEUlN3c108BFloat16EE_St5arrayIPcLm2EEEEviT0_T1_ --------------------------
	.section	.nv.constant0._ZN2at6native29vectorized_elementwise_kernelILi2EZZZNS0_17floor_kernel_cudaERNS_18TensorIteratorBaseEENKUlvE_clEvENKUlvE2_clEvEUlN3c108BFloat16EE_St5arrayIPcLm2EEEEviT0_T1_,"a",@progbits
	.sectionflags	@""
	.align	4
.nv.constant0._ZN2at6native29vectorized_elementwise_kernelILi2EZZZNS0_17floor_kernel_cudaERNS_18TensorIteratorBaseEENKUlvE_clEvENKUlvE2_clEvEUlN3c108BFloat16EE_St5arrayIPcLm2EEEEviT0_T1_:
	.zero		920


//--------------------- .nv.constant0._ZN2at6native29vectorized_elementwise_kernelILi4EZZZNS0_17floor_kernel_cudaERNS_18TensorIteratorBaseEENKUlvE_clEvENKUlvE2_clEvEUlN3c108BFloat16EE_St5arrayIPcLm2EEEEviT0_T1_ --------------------------
	.section	.nv.constant0._ZN2at6native29vectorized_elementwise_kernelILi4EZZZNS0_17floor_kernel_cudaERNS_18TensorIteratorBaseEENKUlvE_clEvENKUlvE2_clEvEUlN3c108BFloat16EE_St5arrayIPcLm2EEEEviT0_T1_,"a",@progbits
	.sectionflags	@""
	.align	4
.nv.constant0._ZN2at6native29vectorized_elementwise_kernelILi4EZZZNS0_17floor_kernel_cudaERNS_18TensorIteratorBaseEENKUlvE_clEvENKUlvE2_clEvEUlN3c108BFloat16EE_St5arrayIPcLm2EEEEviT0_T1_:
	.zero		920


//--------------------- .nv.constant0._ZN2at6native29vectorized_elementwise_kernelILi8EZZZNS0_17floor_kernel_cudaERNS_18TensorIteratorBaseEENKUlvE_clEvENKUlvE2_clEvEUlN3c108BFloat16EE_St5arrayIPcLm2EEEEviT0_T1_ --------------------------
	.section	.nv.constant0._ZN2at6native29vectorized_elementwise_kernelILi8EZZZNS0_17floor_kernel_cudaERNS_18TensorIteratorBaseEENKUlvE_clEvENKUlvE2_clEvEUlN3c108BFloat16EE_St5arrayIPcLm2EEEEviT0_T1_,"a",@progbits
	.sectionflags	@""
	.align	4
.nv.constant0._ZN2at6native29vectorized_elementwise_kernelILi8EZZZNS0_17floor_kernel_cudaERNS_18TensorIteratorBaseEENKUlvE_clEvENKUlvE2_clEvEUlN3c108BFloat16EE_St5arrayIPcLm2EEEEviT0_T1_:
	.zero		920


//--------------------- .nv.constant0._ZN2at6native18elementwise_kernelILi128ELi4EZNS0_15gpu_kernel_implIZZZNS0_17floor_kernel_cudaERNS_18TensorIteratorBaseEENKUlvE_clEvENKUlvE1_clEvEUlN3c104HalfEE_EEvS4_RKT_EUliE_EEviT1_ --------------------------
	.section	.nv.constant0._ZN2at6native18elementwise_kernelILi128ELi4EZNS0_15gpu_kernel_implIZZZNS0_17floor_kernel_cudaERNS_18TensorIteratorBaseEENKUlvE_clEvENKUlvE1_clEvEUlN3c104HalfEE_EEvS4_RKT_EUliE_EEviT1_,"a",@progbits
	.sectionflags	@""
	.align	4
.nv.constant0._ZN2at6native18elementwise_kernelILi128ELi4EZNS0_15gpu_kernel_implIZZZNS0_17floor_kernel_cudaERNS_18TensorIteratorBaseEENKUlvE_clEvENKUlvE1_clEvEUlN3c104HalfEE_EEvS4_RKT_EUliE_EEviT1_:
	.zero		1440


//--------------------- .nv.constant0._ZN2at6native27unrolled_elementwise_kernelIZZZNS0_17floor_kernel_cudaERNS_18TensorIteratorBaseEENKUlvE_clEvENKUlvE1_clEvEUlN3c104HalfEE_St5arrayIPcLm2EELi4E23TrivialOffsetCalculatorILi1EjESD_NS0_6memory12LoadWithCastILi1EEENSE_13StoreWithCastILi1EEEEEviT_T0_T2_T3_T4_T5_ --------------------------
	.section	.nv.constant0._ZN2at6native27unrolled_elementwise_kernelIZZZNS0_17floor_kernel_cudaERNS_18TensorIteratorBaseEENKUlvE_clEvENKUlvE1_clEvEUlN3c104HalfEE_St5arrayIPcLm2EELi4E23TrivialOffsetCalculatorILi1EjESD_NS0_6memory12LoadWithCastILi1EEENSE_13StoreWithCastILi1EEEEEviT_T0_T2_T3_T4_T5_,"a",@progbits
	.sectionflags	@""
	.align	4
.nv.constant0._ZN2at6native27unrolled_elementwise_kernelIZZZNS0_17floor_kernel_cudaERNS_18TensorIteratorBaseEENKUlvE_clEvENKUlvE1_clEvEUlN3c104HalfEE_St5arrayIPcLm2EELi4E23TrivialOffsetCalculatorILi1EjESD_NS0_6memory12LoadWithCastILi1EEENSE_13StoreWithCastILi1EEEEEviT_T0_T2_T3_T4_T5_:
	.zero		940


//--------------------- .nv.constant0._ZN2at6native18elementwise_kernelILi128ELi4EZNS0_22gpu_kernel_impl_nocastIZZZNS0_17floor_kernel_cudaERNS_18TensorIteratorBaseEENKUlvE_clEvENKUlvE1_clEvEUlN3c104HalfEE_EEvS4_RKT_EUliE_EEviT1_ --------------------------
	.section	.nv.constant0._ZN2at6native18elementwise_kernelILi128ELi4EZNS0_22gpu_kernel_impl_nocastIZZZNS0_17floor_kernel_cudaERNS_18TensorIteratorBaseEENKUlvE_clEvENKUlvE1_clEvEUlN3c104HalfEE_EEvS4_RKT_EUliE_EEviT1_,"a",@progbits
	.sectionflags	@""
	.align	4
.nv.constant0._ZN2at6native18elementwise_kernelILi128ELi4EZNS0_22gpu_kernel_impl_nocastIZZZNS0_17floor_kernel_cudaERNS_18TensorIteratorBaseEENKUlvE_clEvENKUlvE1_clEvEUlN3c104HalfEE_EEvS4_RKT_EUliE_EEviT1_:
	.zero		1440


//--------------------- .nv.constant0._ZN2at6native27unrolled_elementwise_kernelIZZZNS0_17floor_kernel_cudaERNS_18TensorIteratorBaseEENKUlvE_clEvENKUlvE1_clEvEUlN3c104HalfEE_St5arrayIPcLm2EELi4E23TrivialOffsetCalculatorILi1EjESD_NS0_6memory15LoadWithoutCastENSE_16StoreWithoutCastEEEviT_T0_T2_T3_T4_T5_ --------------------------
	.section	.nv.constant0._ZN2at6native27unrolled_elementwise_kernelIZZZNS0_17floor_kernel_cudaERNS_18TensorIteratorBaseEENKUlvE_clEvENKUlvE1_clEvEUlN3c104HalfEE_St5arrayIPcLm2EELi4E23TrivialOffsetCalculatorILi1EjESD_NS0_6memory15LoadWithoutCastENSE_16StoreWithoutCastEEEviT_T0_T2_T3_T4_T5_,"a",@progbits
	.sectionflags	@""
	.align	4
.nv.constant0._ZN2at6native27unrolled_elementwise_kernelIZZZNS0_17floor_kernel_cudaERNS_18TensorIteratorBaseEENKUlvE_clEvENKUlvE1_clEvEUlN3c104HalfEE_St5arrayIPcLm2EELi4E23TrivialOffsetCalculatorILi1EjESD_NS0_6memory15LoadWithoutCastENSE_16StoreWithoutCastEEEviT_T0_T2_T3_T4_T5_:
	.zero		924


//--------------------- .nv.constant0._ZN2at6native29vectorized_elementwise_kernelILi2EZZZNS0_17floor_kernel_cudaERNS_18TensorIteratorBaseEENKUlvE_clEvENKUlvE1_clEvEUlN3c104HalfEE_St5arrayIPcLm2EEEEviT0_T1_ --------------------------
	.section	.nv.constant0._ZN2at6native29vectorized_elementwise_kernelILi2EZZZNS0_17floor_kernel_cudaERNS_18TensorIteratorBaseEENKUlvE_clEvENKUlvE1_clEvEUlN3c104HalfEE_St5arrayIPcLm2EEEEviT0_T1_,"a",@progbits
	.sectionflags	@""
	.align	4
.nv.constant0._ZN2at6native29vectorized_elementwise_kernelILi2EZZZNS0_17floor_kernel_cudaERNS_18TensorIteratorBaseEENKUlvE_clEvENKUlvE1_clEvEUlN3c104HalfEE_St5arrayIPcLm2EEEEviT0_T1_:
	.zero		920


//--------------------- .nv.constant0._ZN2at6native29vectorized_elementwise_kernelILi4EZZZNS0_17floor_kernel_cudaERNS_18TensorIteratorBaseEENKUlvE_clEvENKUlvE1_clEvEUlN3c104HalfEE_St5arrayIPcLm2EEEEviT0_T1_ --------------------------
	.section	.nv.constant0._ZN2at6native29vectorized_elementwise_kernelILi4EZZZNS0_17floor_kernel_cudaERNS_18TensorIteratorBaseEENKUlvE_clEvENKUlvE1_clEvEUlN3c104HalfEE_St5arrayIPcLm2EEEEviT0_T1_,"a",@progbits
	.sectionflags	@""
	.align	4
.nv.constant0._ZN2at6native29vectorized_elementwise_kernelILi4EZZZNS0_17floor_kernel_cudaERNS_18TensorIteratorBaseEENKUlvE_clEvENKUlvE1_clEvEUlN3c104HalfEE_St5arrayIPcLm2EEEEviT0_T1_:
	.zero		920


//--------------------- .nv.constant0._ZN2at6native29vectorized_elementwise_kernelILi8EZZZNS0_17floor_kernel_cudaERNS_18TensorIteratorBaseEENKUlvE_clEvENKUlvE1_clEvEUlN3c104HalfEE_St5arrayIPcLm2EEEEviT0_T1_ --------------------------
	.section	.nv.constant0._ZN2at6native29vectorized_elementwise_kernelILi8EZZZNS0_17floor_kernel_cudaERNS_18TensorIteratorBaseEENKUlvE_clEvENKUlvE1_clEvEUlN3c104HalfEE_St5arrayIPcLm2EEEEviT0_T1_,"a",@progbits
	.sectionflags	@""
	.align	4
.nv.constant0._ZN2at6native29vectorized_elementwise_kernelILi8EZZZNS0_17floor_kernel_cudaERNS_18TensorIteratorBaseEENKUlvE_clEvENKUlvE1_clEvEUlN3c104HalfEE_St5arrayIPcLm2EEEEviT0_T1_:
	.zero		920


//--------------------- .nv.constant0._ZN2at6native18elementwise_kernelILi128ELi4EZNS0_15gpu_kernel_implIZZZNS0_17floor_kernel_cudaERNS_18TensorIteratorBaseEENKUlvE_clEvENKUlvE0_clEvEUlfE_EEvS4_RKT_EUliE_EEviT1_ --------------------------
	.section	.nv.constant0._ZN2at6native18elementwise_kernelILi128ELi4EZNS0_15gpu_kernel_implIZZZNS0_17floor_kernel_cudaERNS_18TensorIteratorBaseEENKUlvE_clEvENKUlvE0_clEvEUlfE_EEvS4_RKT_EUliE_EEviT1_,"a",@progbits
	.sectionflags	@""
	.align	4
.nv.constant0._ZN2at6native18elementwise_kernelILi128ELi4EZNS0_15gpu_kernel_implIZZZNS0_17floor_kernel_cudaERNS_18TensorIteratorBaseEENKUlvE_clEvENKUlvE0_clEvEUlfE_EEvS4_RKT_EUliE_EEviT1_:
	.zero		1440


//--------------------- .nv.constant0._ZN2at6native27unrolled_elementwise_kernelIZZZNS0_17floor_kernel_cudaERNS_18TensorIteratorBaseEENKUlvE_clEvENKUlvE0_clEvEUlfE_St5arrayIPcLm2EELi4E23TrivialOffsetCalculatorILi1EjESB_NS0_6memory12LoadWithCastILi1EEENSC_13StoreWithCastILi1EEEEEviT_T0_T2_T3_T4_T5_ --------------------------
	.section	.nv.constant0._ZN2at6native27unrolled_elementwise_kernelIZZZNS0_17floor_kernel_cudaERNS_18TensorIteratorBaseEENKUlvE_clEvENKUlvE0_clEvEUlfE_St5arrayIPcLm2EELi4E23TrivialOffsetCalculatorILi1EjESB_NS0_6memory12LoadWithCastILi1EEENSC_13StoreWithCastILi1EEEEEviT_T0_T2_T3_T4_T5_,"a",@progbits
	.sectionflags	@""
	.align	4
.nv.constant0._ZN2at6native27unrolled_elementwise_kernelIZZZNS0_17floor_kernel_cudaERNS_18TensorIteratorBaseEENKUlvE_clEvENKUlvE0_clEvEUlfE_St5arrayIPcLm2EELi4E23TrivialOffsetCalculatorILi1EjESB_NS0_6memory12LoadWithCastILi1EEENSC_13StoreWithCastILi1EEEEEviT_T0_T2_T3_T4_T5_:
	.zero		940


//--------------------- .nv.constant0._ZN2at6native18elementwise_kernelILi128ELi2EZNS0_22gpu_kernel_impl_nocastIZZZNS0_17floor_kernel_cudaERNS_18TensorIteratorBaseEENKUlvE_clEvENKUlvE0_clEvEUlfE_EEvS4_RKT_EUliE_EEviT1_ --------------------------
	.section	.nv.constant0._ZN2at6native18elementwise_kernelILi128ELi2EZNS0_22gpu_kernel_impl_nocastIZZZNS0_17floor_kernel_cudaERNS_18TensorIteratorBaseEENKUlvE_clEvENKUlvE0_clEvEUlfE_EEvS4_RKT_EUliE_EEviT1_,"a",@progbits
	.sectionflags	@""
	.align	4
.nv.constant0._ZN2at6native18elementwise_kernelILi128ELi2EZNS0_22gpu_kernel_impl_nocastIZZZNS0_17floor_kernel_cudaERNS_18TensorIteratorBaseEENKUlvE_clEvENKUlvE0_clEvEUlfE_EEvS4_RKT_EUliE_EEviT1_:
	.zero		1440


//--------------------- .nv.constant0._ZN2at6native27unrolled_elementwise_kernelIZZZNS0_17floor_kernel_cudaERNS_18TensorIteratorBaseEENKUlvE_clEvENKUlvE0_clEvEUlfE_St5arrayIPcLm2EELi4E23TrivialOffsetCalculatorILi1EjESB_NS0_6memory15LoadWithoutCastENSC_16StoreWithoutCastEEEviT_T0_T2_T3_T4_T5_ --------------------------
	.section	.nv.constant0._ZN2at6native27unrolled_elementwise_kernelIZZZNS0_17floor_kernel_cudaERNS_18TensorIteratorBaseEENKUlvE_clEvENKUlvE0_clEvEUlfE_St5arrayIPcLm2EELi4E23TrivialOffsetCalculatorILi1EjESB_NS0_6memory15LoadWithoutCastENSC_16StoreWithoutCastEEEviT_T0_T2_T3_T4_T5_,"a",@progbits
	.sectionflags	@""
	.align	4
.nv.constant0._ZN2at6native27unrolled_elementwise_kernelIZZZNS0_17floor_kernel_cudaERNS_18TensorIteratorBaseEENKUlvE_clEvENKUlvE0_clEvEUlfE_St5arrayIPcLm2EELi4E23TrivialOffsetCalculatorILi1EjESB_NS0_6memory15LoadWithoutCastENSC_16StoreWithoutCastEEEviT_T0_T2_T3_T4_T5_:
	.zero		924


//--------------------- .nv.constant0._ZN2at6native29vectorized_elementwise_kernelILi2EZZZNS0_17floor_kernel_cudaERNS_18TensorIteratorBaseEENKUlvE_clEvENKUlvE0_clEvEUlfE_St5arrayIPcLm2EEEEviT0_T1_ --------------------------
	.section	.nv.constant0._ZN2at6native29vectorized_elementwise_kernelILi2EZZZNS0_17floor_kernel_cudaERNS_18TensorIteratorBaseEENKUlvE_clEvENKUlvE0_clEvEUlfE_St5arrayIPcLm2EEEEviT0_T1_,"a",@progbits
	.sectionflags	@""
	.align	4
.nv.constant0._ZN2at6native29vectorized_elementwise_kernelILi2EZZZNS0_17floor_kernel_cudaERNS_18TensorIteratorBaseEENKUlvE_clEvENKUlvE0_clEvEUlfE_St5arrayIPcLm2EEEEviT0_T1_:
	.zero		920


//--------------------- .nv.constant0._ZN2at6native29vectorized_elementwise_kernelILi4EZZZNS0_17floor_kernel_cudaERNS_18TensorIteratorBaseEENKUlvE_clEvENKUlvE0_clEvEUlfE_St5arrayIPcLm2EEEEviT0_T1_ --------------------------
	.section	.nv.constant0._ZN2at6native29vectorized_elementwise_kernelILi4EZZZNS0_17floor_kernel_cudaERNS_18TensorIteratorBaseEENKUlvE_clEvENKUlvE0_clEvEUlfE_St5arrayIPcLm2EEEEviT0_T1_,"a",@progbits
	.sectionflags	@""
	.align	4
.nv.constant0._ZN2at6native29vectorized_elementwise_kernelILi4EZZZNS0_17floor_kernel_cudaERNS_18TensorIteratorBaseEENKUlvE_clEvENKUlvE0_clEvEUlfE_St5arrayIPcLm2EEEEviT0_T1_:
	.zero		920


//--------------------- .nv.constant0._ZN2at6native29vectorized_elementwise_kernelILi8EZZZNS0_17floor_kernel_cudaERNS_18TensorIteratorBaseEENKUlvE_clEvENKUlvE0_clEvEUlfE_St5arrayIPcLm2EEEEviT0_T1_ --------------------------
	.section	.nv.constant0._ZN2at6native29vectorized_elementwise_kernelILi8EZZZNS0_17floor_kernel_cudaERNS_18TensorIteratorBaseEENKUlvE_clEvENKUlvE0_clEvEUlfE_St5arrayIPcLm2EEEEviT0_T1_,"a",@progbits
	.sectionflags	@""
	.align	4
.nv.constant0._ZN2at6native29vectorized_elementwise_kernelILi8EZZZNS0_17floor_kernel_cudaERNS_18TensorIteratorBaseEENKUlvE_clEvENKUlvE0_clEvEUlfE_St5arrayIPcLm2EEEEviT0_T1_:
	.zero		920


//--------------------- .nv.constant0._ZN2at6native18elementwise_kernelILi128ELi4EZNS0_15gpu_kernel_implIZZZNS0_17floor_kernel_cudaERNS_18TensorIteratorBaseEENKUlvE_clEvENKUlvE_clEvEUldE_EEvS4_RKT_EUliE_EEviT1_ --------------------------
	.section	.nv.constant0._ZN2at6native18elementwise_kernelILi128ELi4EZNS0_15gpu_kernel_implIZZZNS0_17floor_kernel_cudaERNS_18TensorIteratorBaseEENKUlvE_clEvENKUlvE_clEvEUldE_EEvS4_RKT_EUliE_EEviT1_,"a",@progbits
	.sectionflags	@""
	.align	4
.nv.constant0._ZN2at6native18elementwise_kernelILi128ELi4EZNS0_15gpu_kernel_implIZZZNS0_17floor_kernel_cudaERNS_18TensorIteratorBaseEENKUlvE_clEvENKUlvE_clEvEUldE_EEvS4_RKT_EUliE_EEviT1_:
	.zero		1440


//--------------------- .nv.constant0._ZN2at6native27unrolled_elementwise_kernelIZZZNS0_17floor_kernel_cudaERNS_18TensorIteratorBaseEENKUlvE_clEvENKUlvE_clEvEUldE_St5arrayIPcLm2EELi4E23TrivialOffsetCalculatorILi1EjESB_NS0_6memory12LoadWithCastILi1EEENSC_13StoreWithCastILi1EEEEEviT_T0_T2_T3_T4_T5_ --------------------------
	.section	.nv.constant0._ZN2at6native27unrolled_elementwise_kernelIZZZNS0_17floor_kernel_cudaERNS_18TensorIteratorBaseEENKUlvE_clEvENKUlvE_clEvEUldE_St5arrayIPcLm2EELi4E23TrivialOffsetCalculatorILi1EjESB_NS0_6memory12LoadWithCastILi1EEENSC_13StoreWithCastILi1EEEEEviT_T0_T2_T3_T4_T5_,"a",@progbits
	.sectionflags	@""
	.align	4
.nv.constant0._ZN2at6native27unrolled_elementwise_kernelIZZZNS0_17floor_kernel_cudaERNS_18TensorIteratorBaseEENKUlvE_clEvENKUlvE_clEvEUldE_St5arrayIPcLm2EELi4E23TrivialOffsetCalculatorILi1EjESB_NS0_6memory12LoadWithCastILi1EEENSC_13StoreWithCastILi1EEEEEviT_T0_T2_T3_T4_T5_:
	.zero		940


//--------------------- .nv.constant0._ZN2at6native18elementwise_kernelILi128ELi2EZNS0_22gpu_kernel_impl_nocastIZZZNS0_17floor_kernel_cudaERNS_18TensorIteratorBaseEENKUlvE_clEvENKUlvE_clEvEUldE_EEvS4_RKT_EUliE_EEviT1_ --------------------------
	.section	.nv.constant0._ZN2at6native18elementwise_kernelILi128ELi2EZNS0_22gpu_kernel_impl_nocastIZZZNS0_17floor_kernel_cudaERNS_18TensorIteratorBaseEENKUlvE_clEvENKUlvE_clEvEUldE_EEvS4_RKT_EUliE_EEviT1_,"a",@progbits
	.sectionflags	@""
	.align	4
.nv.constant0._ZN2at6native18elementwise_kernelILi128ELi2EZNS0_22gpu_kernel_impl_nocastIZZZNS0_17floor_kernel_cudaERNS_18TensorIteratorBaseEENKUlvE_clEvENKUlvE_clEvEUldE_EEvS4_RKT_EUliE_EEviT1_:
	.zero		1440


//--------------------- .nv.constant0._ZN2at6native27unrolled_elementwise_kernelIZZZNS0_17floor_kernel_cudaERNS_18TensorIteratorBaseEENKUlvE_clEvENKUlvE_clEvEUldE_St5arrayIPcLm2EELi4E23TrivialOffsetCalculatorILi1EjESB_NS0_6memory15LoadWithoutCastENSC_16StoreWithoutCastEEEviT_T0_T2_T3_T4_T5_ --------------------------
	.section	.nv.constant0._ZN2at6native27unrolled_elementwise_kernelIZZZNS0_17floor_kernel_cudaERNS_18TensorIteratorBaseEENKUlvE_clEvENKUlvE_clEvEUldE_St5arrayIPcLm2EELi4E23TrivialOffsetCalculatorILi1EjESB_NS0_6memory15LoadWithoutCastENSC_16StoreWithoutCastEEEviT_T0_T2_T3_T4_T5_,"a",@progbits
	.sectionflags	@""
	.align	4
.nv.constant0._ZN2at6native27unrolled_elementwise_kernelIZZZNS0_17floor_kernel_cudaERNS_18TensorIteratorBaseEENKUlvE_clEvENKUlvE_clEvEUldE_St5arrayIPcLm2EELi4E23TrivialOffsetCalculatorILi1EjESB_NS0_6memory15LoadWithoutCastENSC_16StoreWithoutCastEEEviT_T0_T2_T3_T4_T5_:
	.zero		924


//--------------------- .nv.constant0._ZN2at6native29vectorized_elementwise_kernelILi2EZZZNS0_17floor_kernel_cudaERNS_18TensorIteratorBaseEENKUlvE_clEvENKUlvE_clEvEUldE_St5arrayIPcLm2EEEEviT0_T1_ --------------------------
	.section	.nv.constant0._ZN2at6native29vectorized_elementwise_kernelILi2EZZZNS0_17floor_kernel_cudaERNS_18TensorIteratorBaseEENKUlvE_clEvENKUlvE_clEvEUldE_St5arrayIPcLm2EEEEviT0_T1_,"a",@progbits
	.sectionflags	@""
	.align	4
.nv.constant0._ZN2at6native29vectorized_elementwise_kernelILi2EZZZNS0_17floor_kernel_cudaERNS_18TensorIteratorBaseEENKUlvE_clEvENKUlvE_clEvEUldE_St5arrayIPcLm2EEEEviT0_T1_:
	.zero		920


//--------------------- .nv.constant0._ZN2at6native29vectorized_elementwise_kernelILi4EZZZNS0_17floor_kernel_cudaERNS_18TensorIteratorBaseEENKUlvE_clEvENKUlvE_clEvEUldE_St5arrayIPcLm2EEEEviT0_T1_ --------------------------
	.section	.nv.constant0._ZN2at6native29vectorized_elementwise_kernelILi4EZZZNS0_17floor_kernel_cudaERNS_18TensorIteratorBaseEENKUlvE_clEvENKUlvE_clEvEUldE_St5arrayIPcLm2EEEEviT0_T1_,"a",@progbits
	.sectionflags	@""
	.align	4
.nv.constant0._ZN2at6native29vectorized_elementwise_kernelILi4EZZZNS0_17floor_kernel_cudaERNS_18TensorIteratorBaseEENKUlvE_clEvENKUlvE_clEvEUldE_St5arrayIPcLm2EEEEviT0_T1_:
	.zero		920


//--------------------- .nv.constant0._ZN2at6native29vectorized_elementwise_kernelILi8EZZZNS0_17floor_kernel_cudaERNS_18TensorIteratorBaseEENKUlvE_clEvENKUlvE_clEvEUldE_St5arrayIPcLm2EEEEviT0_T1_ --------------------------
	.section	.nv.constant0._ZN2at6native29vectorized_elementwise_kernelILi8EZZZNS0_17floor_kernel_cudaERNS_18TensorIteratorBaseEENKUlvE_clEvENKUlvE_clEvEUldE_St5arrayIPcLm2EEEEviT0_T1_,"a",@progbits
	.sectionflags	@""
	.align	4
.nv.constant0._ZN2at6native29vectorized_elementwise_kernelILi8EZZZNS0_17floor_kernel_cudaERNS_18TensorIteratorBaseEENKUlvE_clEvENKUlvE_clEvEUldE_St5arrayIPcLm2EEEEviT0_T1_:
	.zero		920


//--------------------- .nv.constant0._ZN2at6native18elementwise_kernelILi128ELi4EZNS0_15gpu_kernel_implIZZZNS0_16frac_kernel_cudaERNS_18TensorIteratorBaseEENKUlvE_clEvENKUlvE2_clEvEUlN3c108BFloat16EE_EEvS4_RKT_EUliE_EEviT1_ --------------------------
	.section	.nv.constant0._ZN2at6native18elementwise_kernelILi128ELi4EZNS0_15gpu_kernel_implIZZZNS0_16frac_kernel_cudaERNS_18TensorIteratorBaseEENKUlvE_clEvENKUlvE2_clEvEUlN3c108BFloat16EE_EEvS4_RKT_EUliE_EEviT1_,"a",@progbits
	.sectionflags	@""
	.align	4
.nv.constant0._ZN2at6native18elementwise_kernelILi128ELi4EZNS0_15gpu_kernel_implIZZZNS0_16frac_kernel_cudaERNS_18TensorIteratorBaseEENKUlvE_clEvENKUlvE2_clEvEUlN3c108BFloat16EE_EEvS4_RKT_EUliE_EEviT1_:
	.zero		1440


//--------------------- .nv.constant0._ZN2at6native27unrolled_elementwise_kernelIZZZNS0_16frac_kernel_cudaERNS_18TensorIteratorBaseEENKUlvE_clEvENKUlvE2_clEvEUlN3c108BFloat16EE_St5arrayIPcLm2EELi4E23TrivialOffsetCalculatorILi1EjESD_NS0_6memory12LoadWithCastILi1EEENSE_13StoreWithCastILi1EEEEEviT_T0_T2_T3_T4_T5_ --------------------------
	.section	.nv.constant0._ZN2at6native27unrolled_elementwise_kernelIZZZNS0_16frac_kernel_cudaERNS_18TensorIteratorBaseEENKUlvE_clEvENKUlvE2_clEvEUlN3c108BFloat16EE_St5arrayIPcLm2EELi4E23TrivialOffsetCalculatorILi1EjESD_NS0_6memory12LoadWithCastILi1EEENSE_13StoreWithCastILi1EEEEEviT_T0_T2_T3_T4_T5_,"a",@progbits
	.sectionflags	@""
	.align	4
.nv.constant0._ZN2at6native27unrolled_elementwise_kernelIZZZNS0_16frac_kernel_cudaERNS_18TensorIteratorBaseEENKUlvE_clEvENKUlvE2_clEvEUlN3c108BFloat16EE_St5arrayIPcLm2EELi4E23TrivialOffsetCalculatorILi1EjESD_NS0_6memory12LoadWithCastILi1EEENSE_13StoreWithCastILi1EEEEEviT_T0_T2_T3_T4_T5_:
	.zero		940


//--------------------- .nv.constant0._ZN2at6native18elementwise_kernelILi128ELi4EZNS0_22gpu_kernel_impl_nocastIZZZNS0_16frac_kernel_cudaERNS_18TensorIteratorBaseEENKUlvE_clEvENKUlvE2_clEvEUlN3c108BFloat16EE_EEvS4_RKT_EUliE_EEviT1_ --------------------------
	.section	.nv.constant0._ZN2at6native18elementwise_kernelILi128ELi4EZNS0_22gpu_kernel_impl_nocastIZZZNS0_16frac_kernel_cudaERNS_18TensorIteratorBaseEENKUlvE_clEvENKUlvE2_clEvEUlN3c108BFloat16EE_EEvS4_RKT_EUliE_EEviT1_,"a",@progbits
	.sectionflags	@""
	.align	4
.nv.constant0._ZN2at6native18elementwise_kernelILi128ELi4EZNS0_22gpu_kernel_impl_nocastIZZZNS0_16frac_kernel_cudaERNS_18TensorIteratorBaseEENKUlvE_clEvENKUlvE2_clEvEUlN3c108BFloat16EE_EEvS4_RKT_EUliE_EEviT1_:
	.zero		1440


//--------------------- .nv.constant0._ZN2at6native27unrolled_elementwise_kernelIZZZNS0_16frac_kernel_cudaERNS_18TensorIteratorBaseEENKUlvE_clEvENKUlvE2_clEvEUlN3c108BFloat16EE_St5arrayIPcLm2EELi4E23TrivialOffsetCalculatorILi1EjESD_NS0_6memory15LoadWithoutCastENSE_16StoreWithoutCastEEEviT_T0_T2_T3_T4_T5_ --------------------------
	.section	.nv.constant0._ZN2at6native27unrolled_elementwise_kernelIZZZNS0_16frac_kernel_cudaERNS_18TensorIteratorBaseEENKUlvE_clEvENKUlvE2_clEvEUlN3c108BFloat16EE_St5arrayIPcLm2EELi4E23TrivialOffsetCalculatorILi1EjESD_NS0_6memory15LoadWithoutCastENSE_16StoreWithoutCastEEEviT_T0_T2_T3_T4_T5_,"a",@progbits
	.sectionflags	@""
	.align	4
.nv.constant0._ZN2at6native27unrolled_elementwise_kernelIZZZNS0_16frac_kernel_cudaERNS_18TensorIteratorBaseEENKUlvE_clEvENKUlvE2_clEvEUlN3c108BFloat16EE_St5arrayIPcLm2EELi4E23TrivialOffsetCalculatorILi1EjESD_NS0_6memory15LoadWithoutCastENSE_16StoreWithoutCastEEEviT_T0_T2_T3_T4_T5_:
	.zero		924


//--------------------- .nv.constant0._ZN2at6native29vectorized_elementwise_kernelILi2EZZZNS0_16frac_kernel_cudaERNS_18TensorIteratorBaseEENKUlvE_clEvENKUlvE2_clEvEUlN3c108BFloat16EE_St5arrayIPcLm2EEEEviT0_T1_ --------------------------
	.section	.nv.constant0._ZN2at6native29vectorized_elementwise_kernelILi2EZZZNS0_16frac_kernel_cudaERNS_18TensorIteratorBaseEENKUlvE_clEvENKUlvE2_clEvEUlN3c108BFloat16EE_St5arrayIPcLm2EEEEviT0_T1_,"a",@progbits
	.sectionflags	@""
	.align	4
.nv.constant0._ZN2at6native29vectorized_elementwise_kernelILi2EZZZNS0_16frac_kernel_cudaERNS_18TensorIteratorBaseEENKUlvE_clEvENKUlvE2_clEvEUlN3c108BFloat16EE_St5arrayIPcLm2EEEEviT0_T1_:
	.zero		920


//--------------------- .nv.constant0._ZN2at6native29vectorized_elementwise_kernelILi4EZZZNS0_16frac_kernel_cudaERNS_18TensorIteratorBaseEENKUlvE_clEvENKUlvE2_clEvEUlN3c108BFloat16EE_St5arrayIPcLm2EEEEviT0_T1_ --------------------------
	.section	.nv.constant0._ZN2at6native29vectorized_elementwise_kernelILi4EZZZNS0_16frac_kernel_cudaERNS_18TensorIteratorBaseEENKUlvE_clEvENKUlvE2_clEvEUlN3c108BFloat16EE_St5arrayIPcLm2EEEEviT0_T1_,"a",@progbits
	.sectionflags	@""
	.align	4
.nv.constant0._ZN2at6native29vectorized_elementwise_kernelILi4EZZZNS0_16frac_kernel_cudaERNS_18TensorIteratorBaseEENKUlvE_clEvENKUlvE2_clEvEUlN3c108BFloat16EE_St5arrayIPcLm2EEEEviT0_T1_:
	.zero		920


//--------------------- .nv.constant0._ZN2at6native29vectorized_elementwise_kernelILi8EZZZNS0_16frac_kernel_cudaERNS_18TensorIteratorBaseEENKUlvE_clEvENKUlvE2_clEvEUlN3c108BFloat16EE_St5arrayIPcLm2EEEEviT0_T1_ --------------------------
	.section	.nv.constant0._ZN2at6native29vectorized_elementwise_kernelILi8EZZZNS0_16frac_kernel_cudaERNS_18TensorIteratorBaseEENKUlvE_clEvENKUlvE2_clEvEUlN3c108BFloat16EE_St5arrayIPcLm2EEEEviT0_T1_,"a",@progbits
	.sectionflags	@""
	.align	4
.nv.constant0._ZN2at6native29vectorized_elementwise_kernelILi8EZZZNS0_16frac_kernel_cudaERNS_18TensorIteratorBaseEENKUlvE_clEvENKUlvE2_clEvEUlN3c108BFloat16EE_St5arrayIPcLm2EEEEviT0_T1_:
	.zero		920


//--------------------- .nv.constant0._ZN2at6native18elementwise_kernelILi128ELi4EZNS0_15gpu_kernel_implIZZZNS0_16frac_kernel_cudaERNS_18TensorIteratorBaseEENKUlvE_clEvENKUlvE1_clEvEUlN3c104HalfEE_EEvS4_RKT_EUliE_EEviT1_ --------------------------
	.section	.nv.constant0._ZN2at6native18elementwise_kernelILi128ELi4EZNS0_15gpu_kernel_implIZZZNS0_16frac_kernel_cudaERNS_18TensorIteratorBaseEENKUlvE_clEvENKUlvE1_clEvEUlN3c104HalfEE_EEvS4_RKT_EUliE_EEviT1_,"a",@progbits
	.sectionflags	@""
	.align	4
.nv.constant0._ZN2at6native18elementwise_kernelILi128ELi4EZNS0_15gpu_kernel_implIZZZNS0_16frac_kernel_cudaERNS_18TensorIteratorBaseEENKUlvE_clEvENKUlvE1_clEvEUlN3c104HalfEE_EEvS4_RKT_EUliE_EEviT1_:
	.zero		1440


//--------------------- .nv.constant0._ZN2at6native27unrolled_elementwise_kernelIZZZNS0_16frac_kernel_cudaERNS_18TensorIteratorBaseEENKUlvE_clEvENKUlvE1_clEvEUlN3c104HalfEE_St5arrayIPcLm2EELi4E23TrivialOffsetCalculatorILi1EjESD_NS0_6memory12LoadWithCastILi1EEENSE_13StoreWithCastILi1EEEEEviT_T0_T2_T3_T4_T5_ --------------------------
	.section	.nv.constant0._ZN2at6native27unrolled_elementwise_kernelIZZZNS0_16frac_kernel_cudaERNS_18TensorIteratorBaseEENKUlvE_clEvENKUlvE1_clEvEUlN3c104HalfEE_St5arrayIPcLm2EELi4E23TrivialOffsetCalculatorILi1EjESD_NS0_6memory12LoadWithCastILi1EEENSE_13StoreWithCastILi1EEEEEviT_T0_T2_T3_T4_T5_,"a",@progbits
	.sectionflags	@""
	.align	4
.nv.constant0._ZN2at6native27unrolled_elementwise_kernelIZZZNS0_16frac_kernel_cudaERNS_18TensorIteratorBaseEENKUlvE_clEvENKUlvE1_clEvEUlN3c104HalfEE_St5arrayIPcLm2EELi4E23TrivialOffsetCalculatorILi1EjESD_NS0_6memory12LoadWithCastILi1EEENSE_13StoreWithCastILi1EEEEEviT_T0_T2_T3_T4_T5_:
	.zero		940


//--------------------- .nv.constant0._ZN2at6native18elementwise_kernelILi128ELi4EZNS0_22gpu_kernel_impl_nocastIZZZNS0_16frac_kernel_cudaERNS_18TensorIteratorBaseEENKUlvE_clEvENKUlvE1_clEvEUlN3c104HalfEE_EEvS4_RKT_EUliE_EEviT1_ --------------------------
	.section	.nv.constant0._ZN2at6native18elementwise_kernelILi128ELi4EZNS0_22gpu_kernel_impl_nocastIZZZNS0_16frac_kernel_cudaERNS_18TensorIteratorBaseEENKUlvE_clEvENKUlvE1_clEvEUlN3c104HalfEE_EEvS4_RKT_EUliE_EEviT1_,"a",@progbits
	.sectionflags	@""
	.align	4
.nv.constant0._ZN2at6native18elementwise_kernelILi128ELi4EZNS0_22gpu_kernel_impl_nocastIZZZNS0_16frac_kernel_cudaERNS_18TensorIteratorBaseEENKUlvE_clEvENKUlvE1_clEvEUlN3c104HalfEE_EEvS4_RKT_EUliE_EEviT1_:
	.zero		1440


//--------------------- .nv.constant0._ZN2at6native27unrolled_elementwise_kernelIZZZNS0_16frac_kernel_cudaERNS_18TensorIteratorBaseEENKUlvE_clEvENKUlvE1_clEvEUlN3c104HalfEE_St5arrayIPcLm2EELi4E23TrivialOffsetCalculatorILi1EjESD_NS0_6memory15LoadWithoutCastENSE_16StoreWithoutCastEEEviT_T0_T2_T3_T4_T5_ --------------------------
	.section	.nv.constant0._ZN2at6native27unrolled_elementwise_kernelIZZZNS0_16frac_kernel_cudaERNS_18TensorIteratorBaseEENKUlvE_clEvENKUlvE1_clEvEUlN3c104HalfEE_St5arrayIPcLm2EELi4E23TrivialOffsetCalculatorILi1EjESD_NS0_6memory15LoadWithoutCastENSE_16StoreWithoutCastEEEviT_T0_T2_T3_T4_T5_,"a",@progbits
	.sectionflags	@""
	.align	4
.nv.constant0._ZN2at6native27unrolled_elementwise_kernelIZZZNS0_16frac_kernel_cudaERNS_18TensorIteratorBaseEENKUlvE_clEvENKUlvE1_clEvEUlN3c104HalfEE_St5arrayIPcLm2EELi4E23TrivialOffsetCalculatorILi1EjESD_NS0_6memory15LoadWithoutCastENSE_16StoreWithoutCastEEEviT_T0_T2_T3_T4_T5_:
	.zero		924


//--------------------- .nv.constant0._ZN2at6native29vectorized_elementwise_kernelILi2EZZZNS0_16frac_kernel_cudaERNS_18TensorIteratorBaseEENKUlvE_clEvENKUlvE1_clEvEUlN3c104HalfEE_St5arrayIPcLm2EEEEviT0_T1_ --------------------------
	.section	.nv.constant0._ZN2at6native29vectorized_elementwise_kernelILi2EZZZNS0_16frac_kernel_cudaERNS_18TensorIteratorBaseEENKUlvE_clEvENKUlvE1_clEvEUlN3c104HalfEE_St5arrayIPcLm2EEEEviT0_T1_,"a",@progbits
	.sectionflags	@""
	.align	4
.nv.constant0._ZN2at6native29vectorized_elementwise_kernelILi2EZZZNS0_16frac_kernel_cudaERNS_18TensorIteratorBaseEENKUlvE_clEvENKUlvE1_clEvEUlN3c104HalfEE_St5arrayIPcLm2EEEEviT0_T1_:
	.zero		920


//--------------------- .nv.constant0._ZN2at6native29vectorized_elementwise_kernelILi4EZZZNS0_16frac_kernel_cudaERNS_18TensorIteratorBaseEENKUlvE_clEvENKUlvE1_clEvEUlN3c104HalfEE_St5arrayIPcLm2EEEEviT0_T1_ --------------------------
	.section	.nv.constant0._ZN2at6native29vectorized_elementwise_kernelILi4EZZZNS0_16frac_kernel_cudaERNS_18TensorIteratorBaseEENKUlvE_clEvENKUlvE1_clEvEUlN3c104HalfEE_St5arrayIPcLm2EEEEviT0_T1_,"a",@progbits
	.sectionflags	@""
	.align	4
.nv.constant0._ZN2at6native29vectorized_elementwise_kernelILi4EZZZNS0_16frac_kernel_cudaERNS_18TensorIteratorBaseEENKUlvE_clEvENKUlvE1_clEvEUlN3c104HalfEE_St5arrayIPcLm2EEEEviT0_T1_:
	.zero		920


//--------------------- .nv.constant0._ZN2at6native29vectorized_elementwise_kernelILi8EZZZNS0_16frac_kernel_cudaERNS_18TensorIteratorBaseEENKUlvE_clEvENKUlvE1_clEvEUlN3c104HalfEE_St5arrayIPcLm2EEEEviT0_T1_ --------------------------
	.section	.nv.constant0._ZN2at6native29vectorized_elementwise_kernelILi8EZZZNS0_16frac_kernel_cudaERNS_18TensorIteratorBaseEENKUlvE_clEvENKUlvE1_clEvEUlN3c104HalfEE_St5arrayIPcLm2EEEEviT0_T1_,"a",@progbits
	.sectionflags	@""
	.align	4
.nv.constant0._ZN2at6native29vectorized_elementwise_kernelILi8EZZZNS0_16frac_kernel_cudaERNS_18TensorIteratorBaseEENKUlvE_clEvENKUlvE1_clEvEUlN3c104HalfEE_St5arrayIPcLm2EEEEviT0_T1_:
	.zero		920


//--------------------- .nv.constant0._ZN2at6native18elementwise_kernelILi128ELi4EZNS0_15gpu_kernel_implIZZZNS0_16frac_kernel_cudaERNS_18TensorIteratorBaseEENKUlvE_clEvENKUlvE0_clEvEUlfE_EEvS4_RKT_EUliE_EEviT1_ --------------------------
	.section	.nv.constant0._ZN2at6native18elementwise_kernelILi128ELi4EZNS0_15gpu_kernel_implIZZZNS0_16frac_kernel_cudaERNS_18TensorIteratorBaseEENKUlvE_clEvENKUlvE0_clEvEUlfE_EEvS4_RKT_EUliE_EEviT1_,"a",@progbits
	.sectionflags	@""
	.align	4
.nv.constant0._ZN2at6native18elementwise_kernelILi128ELi4EZNS0_15gpu_kernel_implIZZZNS0_16frac_kernel_cudaERNS_18TensorIteratorBaseEENKUlvE_clEvENKUlvE0_clEvEUlfE_EEvS4_RKT_EUliE_EEviT1_:
	.zero		1440


//--------------------- .nv.constant0._ZN2at6native27unrolled_elementwise_kernelIZZZNS0_16frac_kernel_cudaERNS_18TensorIteratorBaseEENKUlvE_clEvENKUlvE0_clEvEUlfE_St5arrayIPcLm2EELi4E23TrivialOffsetCalculatorILi1EjESB_NS0_6memory12LoadWithCastILi1EEENSC_13StoreWithCastILi1EEEEEviT_T0_T2_T3_T4_T5_ --------------------------
	.section	.nv.constant0._ZN2at6native27unrolled_elementwise_kernelIZZZNS0_16frac_kernel_cudaERNS_18TensorIteratorBaseEENKUlvE_clEvENKUlvE0_clEvEUlfE_St5arrayIPcLm2EELi4E23TrivialOffsetCalculatorILi1EjESB_NS0_6memory12LoadWithCastILi1EEENSC_13StoreWithCastILi1EEEEEviT_T0_T2_T3_T4_T5_,"a",@progbits
	.sectionflags	@""
	.align	4
.nv.constant0._ZN2at6native27unrolled_elementwise_kernelIZZZNS0_16frac_kernel_cudaERNS_18TensorIteratorBaseEENKUlvE_clEvENKUlvE0_clEvEUlfE_St5arrayIPcLm2EELi4E23TrivialOffsetCalculatorILi1EjESB_NS0_6memory12LoadWithCastILi1EEENSC_13StoreWithCastILi1EEEEEviT_T0_T2_T3_T4_T5_:
	.zero		940


//--------------------- .nv.constant0._ZN2at6native18elementwise_kernelILi128ELi2EZNS0_22gpu_kernel_impl_nocastIZZZNS0_16frac_kernel_cudaERNS_18TensorIteratorBaseEENKUlvE_clEvENKUlvE0_clEvEUlfE_EEvS4_RKT_EUliE_EEviT1_ --------------------------
	.section	.nv.constant0._ZN2at6native18elementwise_kernelILi128ELi2EZNS0_22gpu_kernel_impl_nocastIZZZNS0_16frac_kernel_cudaERNS_18TensorIteratorBaseEENKUlvE_clEvENKUlvE0_clEvEUlfE_EEvS4_RKT_EUliE_EEviT1_,"a",@progbits
	.sectionflags	@""
	.align	4
.nv.constant0._ZN2at6native18elementwise_kernelILi128ELi2EZNS0_22gpu_kernel_impl_nocastIZZZNS0_16frac_kernel_cudaERNS_18TensorIteratorBaseEENKUlvE_clEvENKUlvE0_clEvEUlfE_EEvS4_RKT_EUliE_EEviT1_:
	.zero		1440


//--------------------- .nv.constant0._ZN2at6native27unrolled_elementwise_kernelIZZZNS0_16frac_kernel_cudaERNS_18TensorIteratorBaseEENKUlvE_clEvENKUlvE0_clEvEUlfE_St5arrayIPcLm2EELi4E23TrivialOffsetCalculatorILi1EjESB_NS0_6memory15LoadWithoutCastENSC_16StoreWithoutCastEEEviT_T0_T2_T3_T4_T5_ --------------------------
	.section	.nv.constant0._ZN2at6native27unrolled_elementwise_kernelIZZZNS0_16frac_kernel_cudaERNS_18TensorIteratorBaseEENKUlvE_clEvENKUlvE0_clEvEUlfE_St5arrayIPcLm2EELi4E23TrivialOffsetCalculatorILi1EjESB_NS0_6memory15LoadWithoutCastENSC_16StoreWithoutCastEEEviT_T0_T2_T3_T4_T5_,"a",@progbits
	.sectionflags	@""
	.align	4
.nv.constant0._ZN2at6native27unrolled_elementwise_kernelIZZZNS0_16frac_kernel_cudaERNS_18TensorIteratorBaseEENKUlvE_clEvENKUlvE0_clEvEUlfE_St5arrayIPcLm2EELi4E23TrivialOffsetCalculatorILi1EjESB_NS0_6memory15LoadWithoutCastENSC_16StoreWithoutCastEEEviT_T0_T2_T3_T4_T5_:
	.zero		924


//--------------------- .nv.constant0._ZN2at6native29vectorized_elementwise_kernelILi2EZZZNS0_16frac_kernel_cudaERNS_18TensorIteratorBaseEENKUlvE_clEvENKUlvE0_clEvEUlfE_St5arrayIPcLm2EEEEviT0_T1_ --------------------------
	.section	.nv.constant0._ZN2at6native29vectorized_elementwise_kernelILi2EZZZNS0_16frac_kernel_cudaERNS_18TensorIteratorBaseEENKUlvE_clEvENKUlvE0_clEvEUlfE_St5arrayIPcLm2EEEEviT0_T1_,"a",@progbits
	.sectionflags	@""
	.align	4
.nv.constant0._ZN2at6native29vectorized_elementwise_kernelILi2EZZZNS0_16frac_kernel_cudaERNS_18TensorIteratorBaseEENKUlvE_clEvENKUlvE0_clEvEUlfE_St5arrayIPcLm2EEEEviT0_T1_:
	.zero		920


//--------------------- .nv.constant0._ZN2at6native29vectorized_elementwise_kernelILi4EZZZNS0_16frac_kernel_cudaERNS_18TensorIteratorBaseEENKUlvE_clEvENKUlvE0_clEvEUlfE_St5arrayIPcLm2EEEEviT0_T1_ --------------------------
	.section	.nv.constant0._ZN2at6native29vectorized_elementwise_kernelILi4EZZZNS0_16frac_kernel_cudaERNS_18TensorIteratorBaseEENKUlvE_clEvENKUlvE0_clEvEUlfE_St5arrayIPcLm2EEEEviT0_T1_,"a",@progbits
	.sectionflags	@""
	.align	4
.nv.constant0._ZN2at6native29vectorized_elementwise_kernelILi4EZZZNS0_16frac_kernel_cudaERNS_18TensorIteratorBaseEENKUlvE_clEvENKUlvE0_clEvEUlfE_St5arrayIPcLm2EEEEviT0_T1_:
	.zero		920


//--------------------- .nv.constant0._ZN2at6native29vectorized_elementwise_kernelILi8EZZZNS0_16frac_kernel_cudaERNS_18TensorIteratorBaseEENKUlvE_clEvENKUlvE0_clEvEUlfE_St5arrayIPcLm2EEEEviT0_T1_ --------------------------
	.section	.nv.constant0._ZN2at6native29vectorized_elementwise_kernelILi8EZZZNS0_16frac_kernel_cudaERNS_18TensorIteratorBaseEENKUlvE_clEvENKUlvE0_clEvEUlfE_St5arrayIPcLm2EEEEviT0_T1_,"a",@progbits
	.sectionflags	@""
	.align	4
.nv.constant0._ZN2at6native29vectorized_elementwise_kernelILi8EZZZNS0_16frac_kernel_cudaERNS_18TensorIteratorBaseEENKUlvE_clEvENKUlvE0_clEvEUlfE_St5arrayIPcLm2EEEEviT0_T1_:
	.zero		920


//--------------------- .nv.constant0._ZN2at6native18elementwise_kernelILi128ELi4EZNS0_15gpu_kernel_implIZZZNS0_16frac_kernel_cudaERNS_18TensorIteratorBaseEENKUlvE_clEvENKUlvE_clEvEUldE_EEvS4_RKT_EUliE_EEviT1_ --------------------------
	.section	.nv.constant0._ZN2at6native18elementwise_kernelILi128ELi4EZNS0_15gpu_kernel_implIZZZNS0_16frac_kernel_cudaERNS_18TensorIteratorBaseEENKUlvE_clEvENKUlvE_clEvEUldE_EEvS4_RKT_EUliE_EEviT1_,"a",@progbits
	.sectionflags	@""
	.align	4
.nv.constant0._ZN2at6native18elementwise_kernelILi128ELi4EZNS0_15gpu_kernel_implIZZZNS0_16frac_kernel_cudaERNS_18TensorIteratorBaseEENKUlvE_clEvENKUlvE_clEvEUldE_EEvS4_RKT_EUliE_EEviT1_:
	.zero		1440


//--------------------- .nv.constant0._ZN2at6native27unrolled_elementwise_kernelIZZZNS0_16frac_kernel_cudaERNS_18TensorIteratorBaseEENKUlvE_clEvENKUlvE_clEvEUldE_St5arrayIPcLm2EELi4E23TrivialOffsetCalculatorILi1EjESB_NS0_6memory12LoadWithCastILi1EEENSC_13StoreWithCastILi1EEEEEviT_T0_T2_T3_T4_T5_ --------------------------
	.section	.nv.constant0._ZN2at6native27unrolled_elementwise_kernelIZZZNS0_16frac_kernel_cudaERNS_18TensorIteratorBaseEENKUlvE_clEvENKUlvE_clEvEUldE_St5arrayIPcLm2EELi4E23TrivialOffsetCalculatorILi1EjESB_NS0_6memory12LoadWithCastILi1EEENSC_13StoreWithCastILi1EEEEEviT_T0_T2_T3_T4_T5_,"a",@progbits
	.sectionflags	@""
	.align	4
.nv.constant0._ZN2at6native27unrolled_elementwise_kernelIZZZNS0_16frac_kernel_cudaERNS_18TensorIteratorBaseEENKUlvE_clEvENKUlvE_clEvEUldE_St5arrayIPcLm2EELi4E23TrivialOffsetCalculatorILi1EjESB_NS0_6memory12LoadWithCastILi1EEENSC_13StoreWithCastILi1EEEEEviT_T0_T2_T3_T4_T5_:
	.zero		940


//--------------------- .nv.constant0._ZN2at6native18elementwise_kernelILi128ELi2EZNS0_22gpu_kernel_impl_nocastIZZZNS0_16frac_kernel_cudaERNS_18TensorIteratorBaseEENKUlvE_clEvENKUlvE_clEvEUldE_EEvS4_RKT_EUliE_EEviT1_ --------------------------
	.section	.nv.constant0._ZN2at6native18elementwise_kernelILi128ELi2EZNS0_22gpu_kernel_impl_nocastIZZZNS0_16frac_kernel_cudaERNS_18TensorIteratorBaseEENKUlvE_clEvENKUlvE_clEvEUldE_EEvS4_RKT_EUliE_EEviT1_,"a",@progbits
	.sectionflags	@""
	.align	4
.nv.constant0._ZN2at6native18elementwise_kernelILi128ELi2EZNS0_22gpu_kernel_impl_nocastIZZZNS0_16frac_kernel_cudaERNS_18TensorIteratorBaseEENKUlvE_clEvENKUlvE_clEvEUldE_EEvS4_RKT_EUliE_EEviT1_:
	.zero		1440


//--------------------- .nv.constant0._ZN2at6native27unrolled_elementwise_kernelIZZZNS0_16frac_kernel_cudaERNS_18TensorIteratorBaseEENKUlvE_clEvENKUlvE_clEvEUldE_St5arrayIPcLm2EELi4E23TrivialOffsetCalculatorILi1EjESB_NS0_6memory15LoadWithoutCastENSC_16StoreWithoutCastEEEviT_T0_T2_T3_T4_T5_ --------------------------
	.section	.nv.constant0._ZN2at6native27unrolled_elementwise_kernelIZZZNS0_16frac_kernel_cudaERNS_18TensorIteratorBaseEENKUlvE_clEvENKUlvE_clEvEUldE_St5arrayIPcLm2EELi4E23TrivialOffsetCalculatorILi1EjESB_NS0_6memory15LoadWithoutCastENSC_16StoreWithoutCastEEEviT_T0_T2_T3_T4_T5_,"a",@progbits
	.sectionflags	@""
	.align	4
.nv.constant0._ZN2at6native27unrolled_elementwise_kernelIZZZNS0_16frac_kernel_cudaERNS_18TensorIteratorBaseEENKUlvE_clEvENKUlvE_clEvEUldE_St5arrayIPcLm2EELi4E23TrivialOffsetCalculatorILi1EjESB_NS0_6memory15LoadWithoutCastENSC_16StoreWithoutCastEEEviT_T0_T2_T3_T4_T5_:
	.zero		924


//--------------------- .nv.constant0._ZN2at6native29vectorized_elementwise_kernelILi2EZZZNS0_16frac_kernel_cudaERNS_18TensorIteratorBaseEENKUlvE_clEvENKUlvE_clEvEUldE_St5arrayIPcLm2EEEEviT0_T1_ --------------------------
	.section	.nv.constant0._ZN2at6native29vectorized_elementwise_kernelILi2EZZZNS0_16frac_kernel_cudaERNS_18TensorIteratorBaseEENKUlvE_clEvENKUlvE_clEvEUldE_St5arrayIPcLm2EEEEviT0_T1_,"a",@progbits
	.sectionflags	@""
	.align	4
.nv.constant0._ZN2at6native29vectorized_elementwise_kernelILi2EZZZNS0_16frac_kernel_cudaERNS_18TensorIteratorBaseEENKUlvE_clEvENKUlvE_clEvEUldE_St5arrayIPcLm2EEEEviT0_T1_:
	.zero		920


//--------------------- .nv.constant0._ZN2at6native29vectorized_elementwise_kernelILi4EZZZNS0_16frac_kernel_cudaERNS_18TensorIteratorBaseEENKUlvE_clEvENKUlvE_clEvEUldE_St5arrayIPcLm2EEEEviT0_T1_ --------------------------
	.section	.nv.constant0._ZN2at6native29vectorized_elementwise_kernelILi4EZZZNS0_16frac_kernel_cudaERNS_18TensorIteratorBaseEENKUlvE_clEvENKUlvE_clEvEUldE_St5arrayIPcLm2EEEEviT0_T1_,"a",@progbits
	.sectionflags	@""
	.align	4
.nv.constant0._ZN2at6native29vectorized_elementwise_kernelILi4EZZZNS0_16frac_kernel_cudaERNS_18TensorIteratorBaseEENKUlvE_clEvENKUlvE_clEvEUldE_St5arrayIPcLm2EEEEviT0_T1_:
	.zero		920


//--------------------- .nv.constant0._ZN2at6native29vectorized_elementwise_kernelILi8EZZZNS0_16frac_kernel_cudaERNS_18TensorIteratorBaseEENKUlvE_clEvENKUlvE_clEvEUldE_St5arrayIPcLm2EEEEviT0_T1_ --------------------------
	.section	.nv.constant0._ZN2at6native29vectorized_elementwise_kernelILi8EZZZNS0_16frac_kernel_cudaERNS_18TensorIteratorBaseEENKUlvE_clEvENKUlvE_clEvEUldE_St5arrayIPcLm2EEEEviT0_T1_,"a",@progbits
	.sectionflags	@""
	.align	4
.nv.constant0._ZN2at6native29vectorized_elementwise_kernelILi8EZZZNS0_16frac_kernel_cudaERNS_18TensorIteratorBaseEENKUlvE_clEvENKUlvE_clEvEUldE_St5arrayIPcLm2EEEEviT0_T1_:
	.zero		920


//--------------------- .nv.constant0._ZN2at6native18elementwise_kernelILi128ELi4EZNS0_15gpu_kernel_implIZZZNS0_16ceil_kernel_cudaERNS_18TensorIteratorBaseEENKUlvE_clEvENKUlvE2_clEvEUlN3c108BFloat16EE_EEvS4_RKT_EUliE_EEviT1_ --------------------------
	.section	.nv.constant0._ZN2at6native18elementwise_kernelILi128ELi4EZNS0_15gpu_kernel_implIZZZNS0_16ceil_kernel_cudaERNS_18TensorIteratorBaseEENKUlvE_clEvENKUlvE2_clEvEUlN3c108BFloat16EE_EEvS4_RKT_EUliE_EEviT1_,"a",@progbits
	.sectionflags	@""
	.align	4
.nv.constant0._ZN2at6native18elementwise_kernelILi128ELi4EZNS0_15gpu_kernel_implIZZZNS0_16ceil_kernel_cudaERNS_18TensorIteratorBaseEENKUlvE_clEvENKUlvE2_clEvEUlN3c108BFloat16EE_EEvS4_RKT_EUliE_EEviT1_:
	.zero		1440


//--------------------- .nv.constant0._ZN2at6native27unrolled_elementwise_kernelIZZZNS0_16ceil_kernel_cudaERNS_18TensorIteratorBaseEENKUlvE_clEvENKUlvE2_clEvEUlN3c108BFloat16EE_St5arrayIPcLm2EELi4E23TrivialOffsetCalculatorILi1EjESD_NS0_6memory12LoadWithCastILi1EEENSE_13StoreWithCastILi1EEEEEviT_T0_T2_T3_T4_T5_ --------------------------
	.section	.nv.constant0._ZN2at6native27unrolled_elementwise_kernelIZZZNS0_16ceil_kernel_cudaERNS_18TensorIteratorBaseEENKUlvE_clEvENKUlvE2_clEvEUlN3c108BFloat16EE_St5arrayIPcLm2EELi4E23TrivialOffsetCalculatorILi1EjESD_NS0_6memory12LoadWithCastILi1EEENSE_13StoreWithCastILi1EEEEEviT_T0_T2_T3_T4_T5_,"a",@progbits
	.sectionflags	@""
	.align	4
.nv.constant0._ZN2at6native27unrolled_elementwise_kernelIZZZNS0_16ceil_kernel_cudaERNS_18TensorIteratorBaseEENKUlvE_clEvENKUlvE2_clEvEUlN3c108BFloat16EE_St5arrayIPcLm2EELi4E23TrivialOffsetCalculatorILi1EjESD_NS0_6memory12LoadWithCastILi1EEENSE_13StoreWithCastILi1EEEEEviT_T0_T2_T3_T4_T5_:
	.zero		940


//--------------------- .nv.constant0._ZN2at6native18elementwise_kernelILi128ELi4EZNS0_22gpu_kernel_impl_nocastIZZZNS0_16ceil_kernel_cudaERNS_18TensorIteratorBaseEENKUlvE_clEvENKUlvE2_clEvEUlN3c108BFloat16EE_EEvS4_RKT_EUliE_EEviT1_ --------------------------
	.section	.nv.constant0._ZN2at6native18elementwise_kernelILi128ELi4EZNS0_22gpu_kernel_impl_nocastIZZZNS0_16ceil_kernel_cudaERNS_18TensorIteratorBaseEENKUlvE_clEvENKUlvE2_clEvEUlN3c108BFloat16EE_EEvS4_RKT_EUliE_EEviT1_,"a",@progbits
	.sectionflags	@""
	.align	4
.nv.constant0._ZN2at6native18elementwise_kernelILi128ELi4EZNS0_22gpu_kernel_impl_nocastIZZZNS0_16ceil_kernel_cudaERNS_18TensorIteratorBaseEENKUlvE_clEvENKUlvE2_clEvEUlN3c108BFloat16EE_EEvS4_RKT_EUliE_EEviT1_:
	.zero		1440


//--------------------- .nv.constant0._ZN2at6native27unrolled_elementwise_kernelIZZZNS0_16ceil_kernel_cudaERNS_18TensorIteratorBaseEENKUlvE_clEvENKUlvE2_clEvEUlN3c108BFloat16EE_St5arrayIPcLm2EELi4E23TrivialOffsetCalculatorILi1EjESD_NS0_6memory15LoadWithoutCastENSE_16StoreWithoutCastEEEviT_T0_T2_T3_T4_T5_ --------------------------
	.section	.nv.constant0._ZN2at6native27unrolled_elementwise_kernelIZZZNS0_16ceil_kernel_cudaERNS_18TensorIteratorBaseEENKUlvE_clEvENKUlvE2_clEvEUlN3c108BFloat16EE_St5arrayIPcLm2EELi4E23TrivialOffsetCalculatorILi1EjESD_NS0_6memory15LoadWithoutCastENSE_16StoreWithoutCastEEEviT_T0_T2_T3_T4_T5_,"a",@progbits
	.sectionflags	@""
	.align	4
.nv.constant0._ZN2at6native27unrolled_elementwise_kernelIZZZNS0_16ceil_kernel_cudaERNS_18TensorIteratorBaseEENKUlvE_clEvENKUlvE2_clEvEUlN3c108BFloat16EE_St5arrayIPcLm2EELi4E23TrivialOffsetCalculatorILi1EjESD_NS0_6memory15LoadWithoutCastENSE_16StoreWithoutCastEEEviT_T0_T2_T3_T4_T5_:
	.zero		924


//--------------------- .nv.constant0._ZN2at6native29vectorized_elementwise_kernelILi2EZZZNS0_16ceil_kernel_cudaERNS_18TensorIteratorBaseEENKUlvE_clEvENKUlvE2_clEvEUlN3c108BFloat16EE_St5arrayIPcLm2EEEEviT0_T1_ --------------------------
	.section	.nv.constant0._ZN2at6native29vectorized_elementwise_kernelILi2EZZZNS0_16ceil_kernel_cudaERNS_18TensorIteratorBaseEENKUlvE_clEvENKUlvE2_clEvEUlN3c108BFloat16EE_St5arrayIPcLm2EEEEviT0_T1_,"a",@progbits
	.sectionflags	@""
	.align	4
.nv.constant0._ZN2at6native29vectorized_elementwise_kernelILi2EZZZNS0_16ceil_kernel_cudaERNS_18TensorIteratorBaseEENKUlvE_clEvENKUlvE2_clEvEUlN3c108BFloat16EE_St5arrayIPcLm2EEEEviT0_T1_:
	.zero		920


//--------------------- .nv.constant0._ZN2at6native29vectorized_elementwise_kernelILi4EZZZNS0_16ceil_kernel_cudaERNS_18TensorIteratorBaseEENKUlvE_clEvENKUlvE2_clEvEUlN3c108BFloat16EE_St5arrayIPcLm2EEEEviT0_T1_ --------------------------
	.section	.nv.constant0._ZN2at6native29vectorized_elementwise_kernelILi4EZZZNS0_16ceil_kernel_cudaERNS_18TensorIteratorBaseEENKUlvE_clEvENKUlvE2_clEvEUlN3c108BFloat16EE_St5arrayIPcLm2EEEEviT0_T1_,"a",@progbits
	.sectionflags	@""
	.align	4
.nv.constant0._ZN2at6native29vectorized_elementwise_kernelILi4EZZZNS0_16ceil_kernel_cudaERNS_18TensorIteratorBaseEENKUlvE_clEvENKUlvE2_clEvEUlN3c108BFloat16EE_St5arrayIPcLm2EEEEviT0_T1_:
	.zero		920


//--------------------- .nv.constant0._ZN2at6native29vectorized_elementwise_kernelILi8EZZZNS0_16ceil_kernel_cudaERNS_18TensorIteratorBaseEENKUlvE_clEvENKUlvE2_clEvEUlN3c108BFloat16EE_St5arrayIPcLm2EEEEviT0_T1_ --------------------------
	.section	.nv.constant0._ZN2at6native29vectorized_elementwise_kernelILi8EZZZNS0_16ceil_kernel_cudaERNS_18TensorIteratorBaseEENKUlvE_clEvENKUlvE2_clEvEUlN3c108BFloat16EE_St5arrayIPcLm2EEEEviT0_T1_,"a",@progbits
	.sectionflags	@""
	.align	4
.nv.constant0._ZN2at6native29vectorized_elementwise_kernelILi8EZZZNS0_16ceil_kernel_cudaERNS_18TensorIteratorBaseEENKUlvE_clEvENKUlvE2_clEvEUlN3c108BFloat16EE_St5arrayIPcLm2EEEEviT0_T1_:
	.zero		920


//--------------------- .nv.constant0._ZN2at6native18elementwise_kernelILi128ELi4EZNS0_15gpu_kernel_implIZZZNS0_16ceil_kernel_cudaERNS_18TensorIteratorBaseEENKUlvE_clEvENKUlvE1_clEvEUlN3c104HalfEE_EEvS4_RKT_EUliE_EEviT1_ --------------------------
	.section	.nv.constant0._ZN2at6native18elementwise_kernelILi128ELi4EZNS0_15gpu_kernel_implIZZZNS0_16ceil_kernel_cudaERNS_18TensorIteratorBaseEENKUlvE_clEvENKUlvE1_clEvEUlN3c104HalfEE_EEvS4_RKT_EUliE_EEviT1_,"a",@progbits
	.sectionflags	@""
	.align	4
.nv.constant0._ZN2at6native18elementwise_kernelILi128ELi4EZNS0_15gpu_kernel_implIZZZNS0_16ceil_kernel_cudaERNS_18TensorIteratorBaseEENKUlvE_clEvENKUlvE1_clEvEUlN3c104HalfEE_EEvS4_RKT_EUliE_EEviT1_:
	.zero		1440


//--------------------- .nv.constant0._ZN2at6native27unrolled_elementwise_kernelIZZZNS0_16ceil_kernel_cudaERNS_18TensorIteratorBaseEENKUlvE_clEvENKUlvE1_clEvEUlN3c104HalfEE_St5arrayIPcLm2EELi4E23TrivialOffsetCalculatorILi1EjESD_NS0_6memory12LoadWithCastILi1EEENSE_13StoreWithCastILi1EEEEEviT_T0_T2_T3_T4_T5_ --------------------------
	.section	.nv.constant0._ZN2at6native27unrolled_elementwise_kernelIZZZNS0_16ceil_kernel_cudaERNS_18TensorIteratorBaseEENKUlvE_clEvENKUlvE1_clEvEUlN3c104HalfEE_St5arrayIPcLm2EELi4E23TrivialOffsetCalculatorILi1EjESD_NS0_6memory12LoadWithCastILi1EEENSE_13StoreWithCastILi1EEEEEviT_T0_T2_T3_T4_T5_,"a",@progbits
	.sectionflags	@""
	.align	4
.nv.constant0._ZN2at6native27unrolled_elementwise_kernelIZZZNS0_16ceil_kernel_cudaERNS_18TensorIteratorBaseEENKUlvE_clEvENKUlvE1_clEvEUlN3c104HalfEE_St5arrayIPcLm2EELi4E23TrivialOffsetCalculatorILi1EjESD_NS0_6memory12LoadWithCastILi1EEENSE_13StoreWithCastILi1EEEEEviT_T0_T2_T3_T4_T5_:
	.zero		940


//--------------------- .nv.constant0._ZN2at6native18elementwise_kernelILi128ELi4EZNS0_22gpu_kernel_impl_nocastIZZZNS0_16ceil_kernel_cudaERNS_18TensorIteratorBaseEENKUlvE_clEvENKUlvE1_clEvEUlN3c104HalfEE_EEvS4_RKT_EUliE_EEviT1_ --------------------------
	.section	.nv.constant0._ZN2at6native18elementwise_kernelILi128ELi4EZNS0_22gpu_kernel_impl_nocastIZZZNS0_16ceil_kernel_cudaERNS_18TensorIteratorBaseEENKUlvE_clEvENKUlvE1_clEvEUlN3c104HalfEE_EEvS4_RKT_EUliE_EEviT1_,"a",@progbits
	.sectionflags	@""
	.align	4
.nv.constant0._ZN2at6native18elementwise_kernelILi128ELi4EZNS0_22gpu_kernel_impl_nocastIZZZNS0_16ceil_kernel_cudaERNS_18TensorIteratorBaseEENKUlvE_clEvENKUlvE1_clEvEUlN3c104HalfEE_EEvS4_RKT_EUliE_EEviT1_:
	.zero		1440


//--------------------- .nv.constant0._ZN2at6native27unrolled_elementwise_kernelIZZZNS0_16ceil_kernel_cudaERNS_18TensorIteratorBaseEENKUlvE_clEvENKUlvE1_clEvEUlN3c104HalfEE_St5arrayIPcLm2EELi4E23TrivialOffsetCalculatorILi1EjESD_NS0_6memory15LoadWithoutCastENSE_16StoreWithoutCastEEEviT_T0_T2_T3_T4_T5_ --------------------------
	.section	.nv.constant0._ZN2at6native27unrolled_elementwise_kernelIZZZNS0_16ceil_kernel_cudaERNS_18TensorIteratorBaseEENKUlvE_clEvENKUlvE1_clEvEUlN3c104HalfEE_St5arrayIPcLm2EELi4E23TrivialOffsetCalculatorILi1EjESD_NS0_6memory15LoadWithoutCastENSE_16StoreWithoutCastEEEviT_T0_T2_T3_T4_T5_,"a",@progbits
	.sectionflags	@""
	.align	4
.nv.constant0._ZN2at6native27unrolled_elementwise_kernelIZZZNS0_16ceil_kernel_cudaERNS_18TensorIteratorBaseEENKUlvE_clEvENKUlvE1_clEvEUlN3c104HalfEE_St5arrayIPcLm2EELi4E23TrivialOffsetCalculatorILi1EjESD_NS0_6memory15LoadWithoutCastENSE_16StoreWithoutCastEEEviT_T0_T2_T3_T4_T5_:
	.zero		924


//--------------------- .nv.constant0._ZN2at6native29vectorized_elementwise_kernelILi2EZZZNS0_16ceil_kernel_cudaERNS_18TensorIteratorBaseEENKUlvE_clEvENKUlvE1_clEvEUlN3c104HalfEE_St5arrayIPcLm2EEEEviT0_T1_ --------------------------
	.section	.nv.constant0._ZN2at6native29vectorized_elementwise_kernelILi2EZZZNS0_16ceil_kernel_cudaERNS_18TensorIteratorBaseEENKUlvE_clEvENKUlvE1_clEvEUlN3c104HalfEE_St5arrayIPcLm2EEEEviT0_T1_,"a",@progbits
	.sectionflags	@""
	.align	4
.nv.constant0._ZN2at6native29vectorized_elementwise_kernelILi2EZZZNS0_16ceil_kernel_cudaERNS_18TensorIteratorBaseEENKUlvE_clEvENKUlvE1_clEvEUlN3c104HalfEE_St5arrayIPcLm2EEEEviT0_T1_:
	.zero		920


//--------------------- .nv.constant0._ZN2at6native29vectorized_elementwise_kernelILi4EZZZNS0_16ceil_kernel_cudaERNS_18TensorIteratorBaseEENKUlvE_clEvENKUlvE1_clEvEUlN3c104HalfEE_St5arrayIPcLm2EEEEviT0_T1_ --------------------------
	.section	.nv.constant0._ZN2at6native29vectorized_elementwise_kernelILi4EZZZNS0_16ceil_kernel_cudaERNS_18TensorIteratorBaseEENKUlvE_clEvENKUlvE1_clEvEUlN3c104HalfEE_St5arrayIPcLm2EEEEviT0_T1_,"a",@progbits
	.sectionflags	@""
	.align	4
.nv.constant0._ZN2at6native29vectorized_elementwise_kernelILi4EZZZNS0_16ceil_kernel_cudaERNS_18TensorIteratorBaseEENKUlvE_clEvENKUlvE1_clEvEUlN3c104HalfEE_St5arrayIPcLm2EEEEviT0_T1_:
	.zero		920


//--------------------- .nv.constant0._ZN2at6native29vectorized_elementwise_kernelILi8EZZZNS0_16ceil_kernel_cudaERNS_18TensorIteratorBaseEENKUlvE_clEvENKUlvE1_clEvEUlN3c104HalfEE_St5arrayIPcLm2EEEEviT0_T1_ --------------------------
	.section	.nv.constant0._ZN2at6native29vectorized_elementwise_kernelILi8EZZZNS0_16ceil_kernel_cudaERNS_18TensorIteratorBaseEENKUlvE_clEvENKUlvE1_clEvEUlN3c104HalfEE_St5arrayIPcLm2EEEEviT0_T1_,"a",@progbits
	.sectionflags	@""
	.align	4
.nv.constant0._ZN2at6native29vectorized_elementwise_kernelILi8EZZZNS0_16ceil_kernel_cudaERNS_18TensorIteratorBaseEENKUlvE_clEvENKUlvE1_clEvEUlN3c104HalfEE_St5arrayIPcLm2EEEEviT0_T1_:
	.zero		920


//--------------------- .nv.constant0._ZN2at6native18elementwise_kernelILi128ELi4EZNS0_15gpu_kernel_implIZZZNS0_16ceil_kernel_cudaERNS_18TensorIteratorBaseEENKUlvE_clEvENKUlvE0_clEvEUlfE_EEvS4_RKT_EUliE_EEviT1_ --------------------------
	.section	.nv.constant0._ZN2at6native18elementwise_kernelILi128ELi4EZNS0_15gpu_kernel_implIZZZNS0_16ceil_kernel_cudaERNS_18TensorIteratorBaseEENKUlvE_clEvENKUlvE0_clEvEUlfE_EEvS4_RKT_EUliE_EEviT1_,"a",@progbits
	.sectionflags	@""
	.align	4
.nv.constant0._ZN2at6native18elementwise_kernelILi128ELi4EZNS0_15gpu_kernel_implIZZZNS0_16ceil_kernel_cudaERNS_18TensorIteratorBaseEENKUlvE_clEvENKUlvE0_clEvEUlfE_EEvS4_RKT_EUliE_EEviT1_:
	.zero		1440


//--------------------- .nv.constant0._ZN2at6native27unrolled_elementwise_kernelIZZZNS0_16ceil_kernel_cudaERNS_18TensorIteratorBaseEENKUlvE_clEvENKUlvE0_clEvEUlfE_St5arrayIPcLm2EELi4E23TrivialOffsetCalculatorILi1EjESB_NS0_6memory12LoadWithCastILi1EEENSC_13StoreWithCastILi1EEEEEviT_T0_T2_T3_T4_T5_ --------------------------
	.section	.nv.constant0._ZN2at6native27unrolled_elementwise_kernelIZZZNS0_16ceil_kernel_cudaERNS_18TensorIteratorBaseEENKUlvE_clEvENKUlvE0_clEvEUlfE_St5arrayIPcLm2EELi4E23TrivialOffsetCalculatorILi1EjESB_NS0_6memory12LoadWithCastILi1EEENSC_13StoreWithCastILi1EEEEEviT_T0_T2_T3_T4_T5_,"a",@progbits
	.sectionflags	@""
	.align	4
.nv.constant0._ZN2at6native27unrolled_elementwise_kernelIZZZNS0_16ceil_kernel_cudaERNS_18TensorIteratorBaseEENKUlvE_clEvENKUlvE0_clEvEUlfE_St5arrayIPcLm2EELi4E23TrivialOffsetCalculatorILi1EjESB_NS0_6memory12LoadWithCastILi1EEENSC_13StoreWithCastILi1EEEEEviT_T0_T2_T3_T4_T5_:
	.zero		940


//--------------------- .nv.constant0._ZN2at6native18elementwise_kernelILi128ELi2EZNS0_22gpu_kernel_impl_nocastIZZZNS0_16ceil_kernel_cudaERNS_18TensorIteratorBaseEENKUlvE_clEvENKUlvE0_clEvEUlfE_EEvS4_RKT_EUliE_EEviT1_ --------------------------
	.section	.nv.constant0._ZN2at6native18elementwise_kernelILi128ELi2EZNS0_22gpu_kernel_impl_nocastIZZZNS0_16ceil_kernel_cudaERNS_18TensorIteratorBaseEENKUlvE_clEvENKUlvE0_clEvEUlfE_EEvS4_RKT_EUliE_EEviT1_,"a",@progbits
	.sectionflags	@""
	.align	4
.nv.constant0._ZN2at6native18elementwise_kernelILi128ELi2EZNS0_22gpu_kernel_impl_nocastIZZZNS0_16ceil_kernel_cudaERNS_18TensorIteratorBaseEENKUlvE_clEvENKUlvE0_clEvEUlfE_EEvS4_RKT_EUliE_EEviT1_:
	.zero		1440


//--------------------- .nv.constant0._ZN2at6native27unrolled_elementwise_kernelIZZZNS0_16ceil_kernel_cudaERNS_18TensorIteratorBaseEENKUlvE_clEvENKUlvE0_clEvEUlfE_St5arrayIPcLm2EELi4E23TrivialOffsetCalculatorILi1EjESB_NS0_6memory15LoadWithoutCastENSC_16StoreWithoutCastEEEviT_T0_T2_T3_T4_T5_ --------------------------
	.section	.nv.constant0._ZN2at6native27unrolled_elementwise_kernelIZZZNS0_16ceil_kernel_cudaERNS_18TensorIteratorBaseEENKUlvE_clEvENKUlvE0_clEvEUlfE_St5arrayIPcLm2EELi4E23TrivialOffsetCalculatorILi1EjESB_NS0_6memory15LoadWithoutCastENSC_16StoreWithoutCastEEEviT_T0_T2_T3_T4_T5_,"a",@progbits
	.sectionflags	@""
	.align	4
.nv.constant0._ZN2at6native27unrolled_elementwise_kernelIZZZNS0_16ceil_kernel_cudaERNS_18TensorIteratorBaseEENKUlvE_clEvENKUlvE0_clEvEUlfE_St5arrayIPcLm2EELi4E23TrivialOffsetCalculatorILi1EjESB_NS0_6memory15LoadWithoutCastENSC_16StoreWithoutCastEEEviT_T0_T2_T3_T4_T5_:
	.zero		924


//--------------------- .nv.constant0._ZN2at6native29vectorized_elementwise_kernelILi2EZZZNS0_16ceil_kernel_cudaERNS_18TensorIteratorBaseEENKUlvE_clEvENKUlvE0_clEvEUlfE_St5arrayIPcLm2EEEEviT0_T1_ --------------------------
	.section	.nv.constant0._ZN2at6native29vectorized_elementwise_kernelILi2EZZZNS0_16ceil_kernel_cudaERNS_18TensorIteratorBaseEENKUlvE_clEvENKUlvE0_clEvEUlfE_St5arrayIPcLm2EEEEviT0_T1_,"a",@progbits
	.sectionflags	@""
	.align	4
.nv.constant0._ZN2at6native29vectorized_elementwise_kernelILi2EZZZNS0_16ceil_kernel_cudaERNS_18TensorIteratorBaseEENKUlvE_clEvENKUlvE0_clEvEUlfE_St5arrayIPcLm2EEEEviT0_T1_:
	.zero		920


//--------------------- .nv.constant0._ZN2at6native29vectorized_elementwise_kernelILi4EZZZNS0_16ceil_kernel_cudaERNS_18TensorIteratorBaseEENKUlvE_clEvENKUlvE0_clEvEUlfE_St5arrayIPcLm2EEEEviT0_T1_ --------------------------
	.section	.nv.constant0._ZN2at6native29vectorized_elementwise_kernelILi4EZZZNS0_16ceil_kernel_cudaERNS_18TensorIteratorBaseEENKUlvE_clEvENKUlvE0_clEvEUlfE_St5arrayIPcLm2EEEEviT0_T1_,"a",@progbits
	.sectionflags	@""
	.align	4
.nv.constant0._ZN2at6native29vectorized_elementwise_kernelILi4EZZZNS0_16ceil_kernel_cudaERNS_18TensorIteratorBaseEENKUlvE_clEvENKUlvE0_clEvEUlfE_St5arrayIPcLm2EEEEviT0_T1_:
	.zero		920


//--------------------- .nv.constant0._ZN2at6native29vectorized_elementwise_kernelILi8EZZZNS0_16ceil_kernel_cudaERNS_18TensorIteratorBaseEENKUlvE_clEvENKUlvE0_clEvEUlfE_St5arrayIPcLm2EEEEviT0_T1_ --------------------------
	.section	.nv.constant0._ZN2at6native29vectorized_elementwise_kernelILi8EZZZNS0_16ceil_kernel_cudaERNS_18TensorIteratorBaseEENKUlvE_clEvENKUlvE0_clEvEUlfE_St5arrayIPcLm2EEEEviT0_T1_,"a",@progbits
	.sectionflags	@""
	.align	4
.nv.constant0._ZN2at6native29vectorized_elementwise_kernelILi8EZZZNS0_16ceil_kernel_cudaERNS_18TensorIteratorBaseEENKUlvE_clEvENKUlvE0_clEvEUlfE_St5arrayIPcLm2EEEEviT0_T1_:
	.zero		920


//--------------------- .nv.constant0._ZN2at6native18elementwise_kernelILi128ELi4EZNS0_15gpu_kernel_implIZZZNS0_16ceil_kernel_cudaERNS_18TensorIteratorBaseEENKUlvE_clEvENKUlvE_clEvEUldE_EEvS4_RKT_EUliE_EEviT1_ --------------------------
	.section	.nv.constant0._ZN2at6native18elementwise_kernelILi128ELi4EZNS0_15gpu_kernel_implIZZZNS0_16ceil_kernel_cudaERNS_18TensorIteratorBaseEENKUlvE_clEvENKUlvE_clEvEUldE_EEvS4_RKT_EUliE_EEviT1_,"a",@progbits
	.sectionflags	@""
	.align	4
.nv.constant0._ZN2at6native18elementwise_kernelILi128ELi4EZNS0_15gpu_kernel_implIZZZNS0_16ceil_kernel_cudaERNS_18TensorIteratorBaseEENKUlvE_clEvENKUlvE_clEvEUldE_EEvS4_RKT_EUliE_EEviT1_:
	.zero		1440


//--------------------- .nv.constant0._ZN2at6native27unrolled_elementwise_kernelIZZZNS0_16ceil_kernel_cudaERNS_18TensorIteratorBaseEENKUlvE_clEvENKUlvE_clEvEUldE_St5arrayIPcLm2EELi4E23TrivialOffsetCalculatorILi1EjESB_NS0_6memory12LoadWithCastILi1EEENSC_13StoreWithCastILi1EEEEEviT_T0_T2_T3_T4_T5_ --------------------------
	.section	.nv.constant0._ZN2at6native27unrolled_elementwise_kernelIZZZNS0_16ceil_kernel_cudaERNS_18TensorIteratorBaseEENKUlvE_clEvENKUlvE_clEvEUldE_St5arrayIPcLm2EELi4E23TrivialOffsetCalculatorILi1EjESB_NS0_6memory12LoadWithCastILi1EEENSC_13StoreWithCastILi1EEEEEviT_T0_T2_T3_T4_T5_,"a",@progbits
	.sectionflags	@""
	.align	4
.nv.constant0._ZN2at6native27unrolled_elementwise_kernelIZZZNS0_16ceil_kernel_cudaERNS_18TensorIteratorBaseEENKUlvE_clEvENKUlvE_clEvEUldE_St5arrayIPcLm2EELi4E23TrivialOffsetCalculatorILi1EjESB_NS0_6memory12LoadWithCastILi1EEENSC_13StoreWithCastILi1EEEEEviT_T0_T2_T3_T4_T5_:
	.zero		940


//--------------------- .nv.constant0._ZN2at6native18elementwise_kernelILi128ELi2EZNS0_22gpu_kernel_impl_nocastIZZZNS0_16ceil_kernel_cudaERNS_18TensorIteratorBaseEENKUlvE_clEvENKUlvE_clEvEUldE_EEvS4_RKT_EUliE_EEviT1_ --------------------------
	.section	.nv.constant0._ZN2at6native18elementwise_kernelILi128ELi2EZNS0_22gpu_kernel_impl_nocastIZZZNS0_16ceil_kernel_cudaERNS_18TensorIteratorBaseEENKUlvE_clEvENKUlvE_clEvEUldE_EEvS4_RKT_EUliE_EEviT1_,"a",@progbits
	.sectionflags	@""
	.align	4
.nv.constant0._ZN2at6native18elementwise_kernelILi128ELi2EZNS0_22gpu_kernel_impl_nocastIZZZNS0_16ceil_kernel_cudaERNS_18TensorIteratorBaseEENKUlvE_clEvENKUlvE_clEvEUldE_EEvS4_RKT_EUliE_EEviT1_:
	.zero		1440


//--------------------- .nv.constant0._ZN2at6native27unrolled_elementwise_kernelIZZZNS0_16ceil_kernel_cudaERNS_18TensorIteratorBaseEENKUlvE_clEvENKUlvE_clEvEUldE_St5arrayIPcLm2EELi4E23TrivialOffsetCalculatorILi1EjESB_NS0_6memory15LoadWithoutCastENSC_16StoreWithoutCastEEEviT_T0_T2_T3_T4_T5_ --------------------------
	.section	.nv.constant0._ZN2at6native27unrolled_elementwise_kernelIZZZNS0_16ceil_kernel_cudaERNS_18TensorIteratorBaseEENKUlvE_clEvENKUlvE_clEvEUldE_St5arrayIPcLm2EELi4E23TrivialOffsetCalculatorILi1EjESB_NS0_6memory15LoadWithoutCastENSC_16StoreWithoutCastEEEviT_T0_T2_T3_T4_T5_,"a",@progbits
	.sectionflags	@""
	.align	4
.nv.constant0._ZN2at6native27unrolled_elementwise_kernelIZZZNS0_16ceil_kernel_cudaERNS_18TensorIteratorBaseEENKUlvE_clEvENKUlvE_clEvEUldE_St5arrayIPcLm2EELi4E23TrivialOffsetCalculatorILi1EjESB_NS0_6memory15LoadWithoutCastENSC_16StoreWithoutCastEEEviT_T0_T2_T3_T4_T5_:
	.zero		924


//--------------------- .nv.constant0._ZN2at6native29vectorized_elementwise_kernelILi2EZZZNS0_16ceil_kernel_cudaERNS_18TensorIteratorBaseEENKUlvE_clEvENKUlvE_clEvEUldE_St5arrayIPcLm2EEEEviT0_T1_ --------------------------
	.section	.nv.constant0._ZN2at6native29vectorized_elementwise_kernelILi2EZZZNS0_16ceil_kernel_cudaERNS_18TensorIteratorBaseEENKUlvE_clEvENKUlvE_clEvEUldE_St5arrayIPcLm2EEEEviT0_T1_,"a",@progbits
	.sectionflags	@""
	.align	4
.nv.constant0._ZN2at6native29vectorized_elementwise_kernelILi2EZZZNS0_16ceil_kernel_cudaERNS_18TensorIteratorBaseEENKUlvE_clEvENKUlvE_clEvEUldE_St5arrayIPcLm2EEEEviT0_T1_:
	.zero		920


//--------------------- .nv.constant0._ZN2at6native29vectorized_elementwise_kernelILi4EZZZNS0_16ceil_kernel_cudaERNS_18TensorIteratorBaseEENKUlvE_clEvENKUlvE_clEvEUldE_St5arrayIPcLm2EEEEviT0_T1_ --------------------------
	.section	.nv.constant0._ZN2at6native29vectorized_elementwise_kernelILi4EZZZNS0_16ceil_kernel_cudaERNS_18TensorIteratorBaseEENKUlvE_clEvENKUlvE_clEvEUldE_St5arrayIPcLm2EEEEviT0_T1_,"a",@progbits
	.sectionflags	@""
	.align	4
.nv.constant0._ZN2at6native29vectorized_elementwise_kernelILi4EZZZNS0_16ceil_kernel_cudaERNS_18TensorIteratorBaseEENKUlvE_clEvENKUlvE_clEvEUldE_St5arrayIPcLm2EEEEviT0_T1_:
	.zero		920


//--------------------- .nv.constant0._ZN2at6native29vectorized_elementwise_kernelILi8EZZZNS0_16ceil_kernel_cudaERNS_18TensorIteratorBaseEENKUlvE_clEvENKUlvE_clEvEUldE_St5arrayIPcLm2EEEEviT0_T1_ --------------------------
	.section	.nv.constant0._ZN2at6native29vectorized_elementwise_kernelILi8EZZZNS0_16ceil_kernel_cudaERNS_18TensorIteratorBaseEENKUlvE_clEvENKUlvE_clEvEUldE_St5arrayIPcLm2EEEEviT0_T1_,"a",@progbits
	.sectionflags	@""
	.align	4
.nv.constant0._ZN2at6native29vectorized_elementwise_kernelILi8EZZZNS0_16ceil_kernel_cudaERNS_18TensorIteratorBaseEENKUlvE_clEvENKUlvE_clEvEUldE_St5arrayIPcLm2EEEEviT0_T1_:
	.zero		920


//--------------------- SYMBOLS --------------------------

	.type		.nv.reservedSmem.offset0,@object
	.size		.nv.reservedSmem.offset0,0x4
	.type		__assertfail,@function
